	.target	sm_80

	.elftype	@"ET_EXEC"


//--------------------- .note.nv.tkinfo           --------------------------
	.section	.note.nv.tkinfo,"",@"SHT_NOTE"
	.sectionflags	@"SHF_NOTE_NV_TKINFO"
	.tkinfo
        /*0018*/ 	.word	0x00000002
        /*0030*/ 	.string	""
        /*0030*/ 	.string	"ptxas"
        /*0030*/ 	.string	"Cuda compilation tools, release 13.0, V13.0.88"
        /*0030*/ 	.string	"Build cuda_13.0.r13.0/compiler.36424714_0"
        /*0030*/ 	.string	"-arch sm_80 -m 64 "



//--------------------- .note.nv.cuinfo           --------------------------
	.section	.note.nv.cuinfo,"",@"SHT_NOTE"
	.sectionflags	@"SHF_NOTE_NV_CUINFO"
        /*0018*/ 	.short	0x0002
        /*001a*/ 	.short	0x0050
        /*001c*/ 	.short	0x0082
	.zero		2


//--------------------- .nv.info                  --------------------------
	.section	.nv.info,"",@"SHT_CUDA_INFO"
	.align	4


	//----- nvinfo : EIATTR_REGCOUNT
	.align		4
        /*0000*/ 	.byte	0x04, 0x2f
        /*0002*/ 	.short	(.L_12 - .L_11)
	.align		4
.L_11:
        /*0004*/ 	.word	index@(_ZN5flash16flash_fwd_kernelI23Flash_fwd_kernel_traitsILi128ELi128ELi32ELi4ELb0ELb0EN7cutlass6half_tE19Flash_kernel_traitsILi128ELi128ELi32ELi4ES3_EELb0ELb0ELb1ELb1ELb0ELb0ELb1ELb0EEEvNS_16Flash_fwd_paramsE)
        /*0008*/ 	.word	0x000000ff


	//----- nvinfo : EIATTR_FRAME_SIZE
	.align		4
.L_12:
        /*000c*/ 	.byte	0x04, 0x11
        /*000e*/ 	.short	(.L_14 - .L_13)
	.align		4
.L_13:
        /*0010*/ 	.word	index@(_ZN5flash16flash_fwd_kernelI23Flash_fwd_kernel_traitsILi128ELi128ELi32ELi4ELb0ELb0EN7cutlass6half_tE19Flash_kernel_traitsILi128ELi128ELi32ELi4ES3_EELb0ELb0ELb1ELb1ELb0ELb0ELb1ELb0EEEvNS_16Flash_fwd_paramsE)
        /*0014*/ 	.word	0x00000060


	//----- nvinfo : EIATTR_REGCOUNT
	.align		4
.L_14:
        /*0018*/ 	.byte	0x04, 0x2f
        /*001a*/ 	.short	(.L_16 - .L_15)
	.align		4
.L_15:
        /*001c*/ 	.word	index@(_ZN5flash16flash_fwd_kernelI23Flash_fwd_kernel_traitsILi128ELi128ELi32ELi4ELb0ELb0EN7cutlass6half_tE19Flash_kernel_traitsILi128ELi128ELi32ELi4ES3_EELb1ELb0ELb1ELb1ELb0ELb0ELb0ELb1EEEvNS_16Flash_fwd_paramsE)
        /*0020*/ 	.word	0x000000ff


	//----- nvinfo : EIATTR_FRAME_SIZE
	.align		4
.L_16:
        /*0024*/ 	.byte	0x04, 0x11
        /*0026*/ 	.short	(.L_18 - .L_17)
	.align		4
.L_17:
        /*0028*/ 	.word	index@($__internal_0_$__cuda_sm70_shflsync_bfly_p)
        /*002c*/ 	.word	0x00000000


	//----- nvinfo : EIATTR_FRAME_SIZE
	.align		4
.L_18:
        /*0030*/ 	.byte	0x04, 0x11
        /*0032*/ 	.short	(.L_20 - .L_19)
	.align		4
.L_19:
        /*0034*/ 	.word	index@($_ZN5flash16flash_fwd_kernelI23Flash_fwd_kernel_traitsILi128ELi128ELi32ELi4ELb0ELb0EN7cutlass6half_tE19Flash_kernel_traitsILi128ELi128ELi32ELi4ES3_EELb1ELb0ELb1ELb1ELb0ELb0ELb0ELb1EEEvNS_16Flash_fwd_paramsE$_ZN5flash22compute_attn_1rowblockI23Flash_fwd_kernel_traitsILi128ELi128ELi32ELi4ELb0ELb0EN7cutlass6half_tE19Flash_kernel_traitsILi128ELi128ELi32ELi4ES3_EELb1ELb0ELb1ELb1ELb0ELb0ELb0ELb1ENS_16Flash_fwd_paramsEEEvRKT8_iii)
        /*0038*/ 	.word	0x00000000


	//----- nvinfo : EIATTR_FRAME_SIZE
	.align		4
.L_20:
        /*003c*/ 	.byte	0x04, 0x11
        /*003e*/ 	.short	(.L_22 - .L_21)
	.align		4
.L_21:
        /*0040*/ 	.word	index@(_ZN5flash16flash_fwd_kernelI23Flash_fwd_kernel_traitsILi128ELi128ELi32ELi4ELb0ELb0EN7cutlass6half_tE19Flash_kernel_traitsILi128ELi128ELi32ELi4ES3_EELb1ELb0ELb1ELb1ELb0ELb0ELb0ELb1EEEvNS_16Flash_fwd_paramsE)
        /*0044*/ 	.word	0x000001c0


	//----- nvinfo : EIATTR_REGCOUNT
	.align		4
.L_22:
        /*0048*/ 	.byte	0x04, 0x2f
        /*004a*/ 	.short	(.L_24 - .L_23)
	.align		4
.L_23:
        /*004c*/ 	.word	index@(_ZN5flash16flash_fwd_kernelI23Flash_fwd_kernel_traitsILi128ELi128ELi32ELi4ELb0ELb0EN7cutlass6half_tE19Flash_kernel_traitsILi128ELi128ELi32ELi4ES3_EELb0ELb0ELb1ELb0ELb0ELb0ELb1ELb0EEEvNS_16Flash_fwd_paramsE)
        /*0050*/ 	.word	0x000000ff


	//----- nvinfo : EIATTR_FRAME_SIZE
	.align		4
.L_24:
        /*0054*/ 	.byte	0x04, 0x11
        /*0056*/ 	.short	(.L_26 - .L_25)
	.align		4
.L_25:
        /*0058*/ 	.word	index@(_ZN5flash16flash_fwd_kernelI23Flash_fwd_kernel_traitsILi128ELi128ELi32ELi4ELb0ELb0EN7cutlass6half_tE19Flash_kernel_traitsILi128ELi128ELi32ELi4ES3_EELb0ELb0ELb1ELb0ELb0ELb0ELb1ELb0EEEvNS_16Flash_fwd_paramsE)
        /*005c*/ 	.word	0x00000058


	//----- nvinfo : EIATTR_REGCOUNT
	.align		4
.L_26:
        /*0060*/ 	.byte	0x04, 0x2f
        /*0062*/ 	.short	(.L_28 - .L_27)
	.align		4
.L_27:
        /*0064*/ 	.word	index@(_ZN5flash16flash_fwd_kernelI23Flash_fwd_kernel_traitsILi128ELi128ELi32ELi4ELb0ELb0EN7cutlass6half_tE19Flash_kernel_traitsILi128ELi128ELi32ELi4ES3_EELb1ELb0ELb1ELb0ELb0ELb0ELb0ELb1EEEvNS_16Flash_fwd_paramsE)
        /*0068*/ 	.word	0x000000ff


	//----- nvinfo : EIATTR_FRAME_SIZE
	.align		4
.L_28:
        /*006c*/ 	.byte	0x04, 0x11
        /*006e*/ 	.short	(.L_30 - .L_29)
	.align		4
.L_29:
        /*0070*/ 	.word	index@(_ZN5flash16flash_fwd_kernelI23Flash_fwd_kernel_traitsILi128ELi128ELi32ELi4ELb0ELb0EN7cutlass6half_tE19Flash_kernel_traitsILi128ELi128ELi32ELi4ES3_EELb1ELb0ELb1ELb0ELb0ELb0ELb0ELb1EEEvNS_16Flash_fwd_paramsE)
        /*0074*/ 	.word	0x00000120


	//----- nvinfo : EIATTR_REGCOUNT
	.align		4
.L_30:
        /*0078*/ 	.byte	0x04, 0x2f
        /*007a*/ 	.short	(.L_32 - .L_31)
	.align		4
.L_31:
        /*007c*/ 	.word	index@(_ZN5flash16flash_fwd_kernelI23Flash_fwd_kernel_traitsILi128ELi128ELi32ELi4ELb0ELb0EN7cutlass6half_tE19Flash_kernel_traitsILi128ELi128ELi32ELi4ES3_EELb1ELb0ELb1ELb1ELb0ELb0ELb0ELb0EEEvNS_16Flash_fwd_paramsE)
        /*0080*/ 	.word	0x000000ff


	//----- nvinfo : EIATTR_FRAME_SIZE
	.align		4
.L_32:
        /*0084*/ 	.byte	0x04, 0x11
        /*0086*/ 	.short	(.L_34 - .L_33)
	.align		4
.L_33:
        /*0088*/ 	.word	index@(_ZN5flash16flash_fwd_kernelI23Flash_fwd_kernel_traitsILi128ELi128ELi32ELi4ELb0ELb0EN7cutlass6half_tE19Flash_kernel_traitsILi128ELi128ELi32ELi4ES3_EELb1ELb0ELb1ELb1ELb0ELb0ELb0ELb0EEEvNS_16Flash_fwd_paramsE)
        /*008c*/ 	.word	0x000000b0


	//----- nvinfo : EIATTR_REGCOUNT
	.align		4
.L_34:
        /*0090*/ 	.byte	0x04, 0x2f
        /*0092*/ 	.short	(.L_36 - .L_35)
	.align		4
.L_35:
        /*0094*/ 	.word	index@(_ZN5flash16flash_fwd_kernelI23Flash_fwd_kernel_traitsILi128ELi128ELi32ELi4ELb0ELb0EN7cutlass6half_tE19Flash_kernel_traitsILi128ELi128ELi32ELi4ES3_EELb0ELb0ELb1ELb0ELb0ELb1ELb1ELb0EEEvNS_16Flash_fwd_paramsE)
        /*0098*/ 	.word	0x000000ff


	//----- nvinfo : EIATTR_FRAME_SIZE
	.align		4
.L_36:
        /*009c*/ 	.byte	0x04, 0x11
        /*009e*/ 	.short	(.L_38 - .L_37)
	.align		4
.L_37:
        /*00a0*/ 	.word	index@(_ZN5flash16flash_fwd_kernelI23Flash_fwd_kernel_traitsILi128ELi128ELi32ELi4ELb0ELb0EN7cutlass6half_tE19Flash_kernel_traitsILi128ELi128ELi32ELi4ES3_EELb0ELb0ELb1ELb0ELb0ELb1ELb1ELb0EEEvNS_16Flash_fwd_paramsE)
        /*00a4*/ 	.word	0x00000060


	//----- nvinfo : EIATTR_REGCOUNT
	.align		4
.L_38:
        /*00a8*/ 	.byte	0x04, 0x2f
        /*00aa*/ 	.short	(.L_40 - .L_39)
	.align		4
.L_39:
        /*00ac*/ 	.word	index@(_ZN5flash16flash_fwd_kernelI23Flash_fwd_kernel_traitsILi128ELi128ELi32ELi4ELb0ELb0EN7cutlass6half_tE19Flash_kernel_traitsILi128ELi128ELi32ELi4ES3_EELb1ELb0ELb1ELb0ELb0ELb1ELb0ELb0EEEvNS_16Flash_fwd_paramsE)
        /*00b0*/ 	.word	0x000000ff


	//----- nvinfo : EIATTR_FRAME_SIZE
	.align		4
.L_40:
        /*00b4*/ 	.byte	0x04, 0x11
        /*00b6*/ 	.short	(.L_42 - .L_41)
	.align		4
.L_41:
        /*00b8*/ 	.word	index@(_ZN5flash16flash_fwd_kernelI23Flash_fwd_kernel_traitsILi128ELi128ELi32ELi4ELb0ELb0EN7cutlass6half_tE19Flash_kernel_traitsILi128ELi128ELi32ELi4ES3_EELb1ELb0ELb1ELb0ELb0ELb1ELb0ELb0EEEvNS_16Flash_fwd_paramsE)
        /*00bc*/ 	.word	0x000000b0


	//----- nvinfo : EIATTR_REGCOUNT
	.align		4
.L_42:
        /*00c0*/ 	.byte	0x04, 0x2f
        /*00c2*/ 	.short	(.L_44 - .L_43)
	.align		4
.L_43:
        /*00c4*/ 	.word	index@(_ZN5flash16flash_fwd_kernelI23Flash_fwd_kernel_traitsILi128ELi128ELi32ELi4ELb0ELb0EN7cutlass6half_tE19Flash_kernel_traitsILi128ELi128ELi32ELi4ES3_EELb0ELb0ELb0ELb1ELb0ELb0ELb1ELb0EEEvNS_16Flash_fwd_paramsE)
        /*00c8*/ 	.word	0x000000ff


	//----- nvinfo : EIATTR_FRAME_SIZE
	.align		4
.L_44:
        /*00cc*/ 	.byte	0x04, 0x11
        /*00ce*/ 	.short	(.L_46 - .L_45)
	.align		4
.L_45:
        /*00d0*/ 	.word	index@(_ZN5flash16flash_fwd_kernelI23Flash_fwd_kernel_traitsILi128ELi128ELi32ELi4ELb0ELb0EN7cutlass6half_tE19Flash_kernel_traitsILi128ELi128ELi32ELi4ES3_EELb0ELb0ELb0ELb1ELb0ELb0ELb1ELb0EEEvNS_16Flash_fwd_paramsE)
        /*00d4*/ 	.word	0x00000038


	//----- nvinfo : EIATTR_REGCOUNT
	.align		4
.L_46:
        /*00d8*/ 	.byte	0x04, 0x2f
        /*00da*/ 	.short	(.L_48 - .L_47)
	.align		4
.L_47:
        /*00dc*/ 	.word	index@(_ZN5flash16flash_fwd_kernelI23Flash_fwd_kernel_traitsILi128ELi128ELi32ELi4ELb0ELb0EN7cutlass6half_tE19Flash_kernel_traitsILi128ELi128ELi32ELi4ES3_EELb1ELb0ELb0ELb1ELb0ELb0ELb0ELb1EEEvNS_16Flash_fwd_paramsE)
        /*00e0*/ 	.word	0x000000ff


	//----- nvinfo : EIATTR_FRAME_SIZE
	.align		4
.L_48:
        /*00e4*/ 	.byte	0x04, 0x11
        /*00e6*/ 	.short	(.L_50 - .L_49)
	.align		4
.L_49:
        /*00e8*/ 	.word	index@(_ZN5flash16flash_fwd_kernelI23Flash_fwd_kernel_traitsILi128ELi128ELi32ELi4ELb0ELb0EN7cutlass6half_tE19Flash_kernel_traitsILi128ELi128ELi32ELi4ES3_EELb1ELb0ELb0ELb1ELb0ELb0ELb0ELb1EEEvNS_16Flash_fwd_paramsE)
        /*00ec*/ 	.word	0x000000a8


	//----- nvinfo : EIATTR_REGCOUNT
	.align		4
.L_50:
        /*00f0*/ 	.byte	0x04, 0x2f
        /*00f2*/ 	.short	(.L_52 - .L_51)
	.align		4
.L_51:
        /*00f4*/ 	.word	index@(_ZN5flash16flash_fwd_kernelI23Flash_fwd_kernel_traitsILi128ELi128ELi32ELi4ELb0ELb0EN7cutlass6half_tE19Flash_kernel_traitsILi128ELi128ELi32ELi4ES3_EELb0ELb0ELb0ELb0ELb0ELb0ELb1ELb0EEEvNS_16Flash_fwd_paramsE)
        /*00f8*/ 	.word	0x000000ff


	//----- nvinfo : EIATTR_FRAME_SIZE
	.align		4
.L_52:
        /*00fc*/ 	.byte	0x04, 0x11
        /*00fe*/ 	.short	(.L_54 - .L_53)
	.align		4
.L_53:
        /*0100*/ 	.word	index@(_ZN5flash16flash_fwd_kernelI23Flash_fwd_kernel_traitsILi128ELi128ELi32ELi4ELb0ELb0EN7cutlass6half_tE19Flash_kernel_traitsILi128ELi128ELi32ELi4ES3_EELb0ELb0ELb0ELb0ELb0ELb0ELb1ELb0EEEvNS_16Flash_fwd_paramsE)
        /*0104*/ 	.word	0x00000040


	//----- nvinfo : EIATTR_REGCOUNT
	.align		4
.L_54:
        /*0108*/ 	.byte	0x04, 0x2f
        /*010a*/ 	.short	(.L_56 - .L_55)
	.align		4
.L_55:
        /*010c*/ 	.word	index@(_ZN5flash16flash_fwd_kernelI23Flash_fwd_kernel_traitsILi128ELi128ELi32ELi4ELb0ELb0EN7cutlass6half_tE19Flash_kernel_traitsILi128ELi128ELi32ELi4ES3_EELb1ELb0ELb0ELb0ELb0ELb0ELb0ELb1EEEvNS_16Flash_fwd_paramsE)
        /*0110*/ 	.word	0x000000ff


	//----- nvinfo : EIATTR_FRAME_SIZE
	.align		4
.L_56:
        /*0114*/ 	.byte	0x04, 0x11
        /*0116*/ 	.short	(.L_58 - .L_57)
	.align		4
.L_57:
        /*0118*/ 	.word	index@(_ZN5flash16flash_fwd_kernelI23Flash_fwd_kernel_traitsILi128ELi128ELi32ELi4ELb0ELb0EN7cutlass6half_tE19Flash_kernel_traitsILi128ELi128ELi32ELi4ES3_EELb1ELb0ELb0ELb0ELb0ELb0ELb0ELb1EEEvNS_16Flash_fwd_paramsE)
        /*011c*/ 	.word	0x00000068


	//----- nvinfo : EIATTR_REGCOUNT
	.align		4
.L_58:
        /*0120*/ 	.byte	0x04, 0x2f
        /*0122*/ 	.short	(.L_60 - .L_59)
	.align		4
.L_59:
        /*0124*/ 	.word	index@(_ZN5flash16flash_fwd_kernelI23Flash_fwd_kernel_traitsILi128ELi128ELi32ELi4ELb0ELb0EN7cutlass6half_tE19Flash_kernel_traitsILi128ELi128ELi32ELi4ES3_EELb1ELb0ELb0ELb1ELb0ELb0ELb0ELb0EEEvNS_16Flash_fwd_paramsE)
        /*0128*/ 	.word	0x000000ff


	//----- nvinfo : EIATTR_FRAME_SIZE
	.align		4
.L_60:
        /*012c*/ 	.byte	0x04, 0x11
        /*012e*/ 	.short	(.L_62 - .L_61)
	.align		4
.L_61:
        /*0130*/ 	.word	index@(_ZN5flash16flash_fwd_kernelI23Flash_fwd_kernel_traitsILi128ELi128ELi32ELi4ELb0ELb0EN7cutlass6half_tE19Flash_kernel_traitsILi128ELi128ELi32ELi4ES3_EELb1ELb0ELb0ELb1ELb0ELb0ELb0ELb0EEEvNS_16Flash_fwd_paramsE)
        /*0134*/ 	.word	0x00000038


	//----- nvinfo : EIATTR_REGCOUNT
	.align		4
.L_62:
        /*0138*/ 	.byte	0x04, 0x2f
        /*013a*/ 	.short	(.L_64 - .L_63)
	.align		4
.L_63:
        /*013c*/ 	.word	index@(_ZN5flash16flash_fwd_kernelI23Flash_fwd_kernel_traitsILi128ELi128ELi32ELi4ELb0ELb0EN7cutlass6half_tE19Flash_kernel_traitsILi128ELi128ELi32ELi4ES3_EELb0ELb0ELb0ELb0ELb1ELb1ELb1ELb0EEEvNS_16Flash_fwd_paramsE)
        /*0140*/ 	.word	0x000000ff


	//----- nvinfo : EIATTR_FRAME_SIZE
	.align		4
.L_64:
        /*0144*/ 	.byte	0x04, 0x11
        /*0146*/ 	.short	(.L_66 - .L_65)
	.align		4
.L_65:
        /*0148*/ 	.word	index@(_ZN5flash16flash_fwd_kernelI23Flash_fwd_kernel_traitsILi128ELi128ELi32ELi4ELb0ELb0EN7cutlass6half_tE19Flash_kernel_traitsILi128ELi128ELi32ELi4ES3_EELb0ELb0ELb0ELb0ELb1ELb1ELb1ELb0EEEvNS_16Flash_fwd_paramsE)
        /*014c*/ 	.word	0x00000028


	//----- nvinfo : EIATTR_REGCOUNT
	.align		4
.L_66:
        /*0150*/ 	.byte	0x04, 0x2f
        /*0152*/ 	.short	(.L_68 - .L_67)
	.align		4
.L_67:
        /*0154*/ 	.word	index@(_ZN5flash16flash_fwd_kernelI23Flash_fwd_kernel_traitsILi128ELi128ELi32ELi4ELb0ELb0EN7cutlass6half_tE19Flash_kernel_traitsILi128ELi128ELi32ELi4ES3_EELb1ELb0ELb0ELb0ELb1ELb1ELb0ELb0EEEvNS_16Flash_fwd_paramsE)
        /*0158*/ 	.word	0x000000ff


	//----- nvinfo : EIATTR_FRAME_SIZE
	.align		4
.L_68:
        /*015c*/ 	.byte	0x04, 0x11
        /*015e*/ 	.short	(.L_70 - .L_69)
	.align		4
.L_69:
        /*0160*/ 	.word	index@(_ZN5flash16flash_fwd_kernelI23Flash_fwd_kernel_traitsILi128ELi128ELi32ELi4ELb0ELb0EN7cutlass6half_tE19Flash_kernel_traitsILi128ELi128ELi32ELi4ES3_EELb1ELb0ELb0ELb0ELb1ELb1ELb0ELb0EEEvNS_16Flash_fwd_paramsE)
        /*0164*/ 	.word	0x00000028


	//----- nvinfo : EIATTR_REGCOUNT
	.align		4
.L_70:
        /*0168*/ 	.byte	0x04, 0x2f
        /*016a*/ 	.short	(.L_72 - .L_71)
	.align		4
.L_71:
        /*016c*/ 	.word	index@(_ZN5flash16flash_fwd_kernelI23Flash_fwd_kernel_traitsILi128ELi128ELi32ELi4ELb0ELb0EN7cutlass6half_tE19Flash_kernel_traitsILi128ELi128ELi32ELi4ES3_EELb1ELb0ELb1ELb0ELb0ELb0ELb0ELb0EEEvNS_16Flash_fwd_paramsE)
        /*0170*/ 	.word	0x000000ff


	//----- nvinfo : EIATTR_FRAME_SIZE
	.align		4
.L_72:
        /*0174*/ 	.byte	0x04, 0x11
        /*0176*/ 	.short	(.L_74 - .L_73)
	.align		4
.L_73:
        /*0178*/ 	.word	index@(_ZN5flash16flash_fwd_kernelI23Flash_fwd_kernel_traitsILi128ELi128ELi32ELi4ELb0ELb0EN7cutlass6half_tE19Flash_kernel_traitsILi128ELi128ELi32ELi4ES3_EELb1ELb0ELb1ELb0ELb0ELb0ELb0ELb0EEEvNS_16Flash_fwd_paramsE)
        /*017c*/ 	.word	0x00000098


	//----- nvinfo : EIATTR_REGCOUNT
	.align		4
.L_74:
        /*0180*/ 	.byte	0x04, 0x2f
        /*0182*/ 	.short	(.L_76 - .L_75)
	.align		4
.L_75:
        /*0184*/ 	.word	index@(_ZN5flash16flash_fwd_kernelI23Flash_fwd_kernel_traitsILi128ELi128ELi32ELi4ELb0ELb0EN7cutlass6half_tE19Flash_kernel_traitsILi128ELi128ELi32ELi4ES3_EELb1ELb0ELb0ELb0ELb0ELb0ELb0ELb0EEEvNS_16Flash_fwd_paramsE)
        /*0188*/ 	.word	0x000000ff


	//----- nvinfo : EIATTR_FRAME_SIZE
	.align		4
.L_76:
        /*018c*/ 	.byte	0x04, 0x11
        /*018e*/ 	.short	(.L_78 - .L_77)
	.align		4
.L_77:
        /*0190*/ 	.word	index@(_ZN5flash16flash_fwd_kernelI23Flash_fwd_kernel_traitsILi128ELi128ELi32ELi4ELb0ELb0EN7cutlass6half_tE19Flash_kernel_traitsILi128ELi128ELi32ELi4ES3_EELb1ELb0ELb0ELb0ELb0ELb0ELb0ELb0EEEvNS_16Flash_fwd_paramsE)
        /*0194*/ 	.word	0x00000038


	//----- nvinfo : EIATTR_REGCOUNT
	.align		4
.L_78:
        /*0198*/ 	.byte	0x04, 0x2f
        /*019a*/ 	.short	(.L_80 - .L_79)
	.align		4
.L_79:
        /*019c*/ 	.word	index@(_ZN5flash16flash_fwd_kernelI23Flash_fwd_kernel_traitsILi128ELi128ELi32ELi4ELb0ELb0EN7cutlass6half_tE19Flash_kernel_traitsILi128ELi128ELi32ELi4ES3_EELb0ELb0ELb0ELb0ELb0ELb1ELb1ELb0EEEvNS_16Flash_fwd_paramsE)
        /*01a0*/ 	.word	0x000000ff


	//----- nvinfo : EIATTR_FRAME_SIZE
	.align		4
.L_80:
        /*01a4*/ 	.byte	0x04, 0x11
        /*01a6*/ 	.short	(.L_82 - .L_81)
	.align		4
.L_81:
        /*01a8*/ 	.word	index@(_ZN5flash16flash_fwd_kernelI23Flash_fwd_kernel_traitsILi128ELi128ELi32ELi4ELb0ELb0EN7cutlass6half_tE19Flash_kernel_traitsILi128ELi128ELi32ELi4ES3_EELb0ELb0ELb0ELb0ELb0ELb1ELb1ELb0EEEvNS_16Flash_fwd_paramsE)
        /*01ac*/ 	.word	0x00000050


	//----- nvinfo : EIATTR_REGCOUNT
	.align		4
.L_82:
        /*01b0*/ 	.byte	0x04, 0x2f
        /*01b2*/ 	.short	(.L_84 - .L_83)
	.align		4
.L_83:
        /*01b4*/ 	.word	index@(_ZN5flash16flash_fwd_kernelI23Flash_fwd_kernel_traitsILi128ELi128ELi32ELi4ELb0ELb0EN7cutlass6half_tE19Flash_kernel_traitsILi128ELi128ELi32ELi4ES3_EELb1ELb0ELb0ELb0ELb0ELb1ELb0ELb0EEEvNS_16Flash_fwd_paramsE)
        /*01b8*/ 	.word	0x000000ff


	//----- nvinfo : EIATTR_FRAME_SIZE
	.align		4
.L_84:
        /*01bc*/ 	.byte	0x04, 0x11
        /*01be*/ 	.short	(.L_86 - .L_85)
	.align		4
.L_85:
        /*01c0*/ 	.word	index@(_ZN5flash16flash_fwd_kernelI23Flash_fwd_kernel_traitsILi128ELi128ELi32ELi4ELb0ELb0EN7cutlass6half_tE19Flash_kernel_traitsILi128ELi128ELi32ELi4ES3_EELb1ELb0ELb0ELb0ELb0ELb1ELb0ELb0EEEvNS_16Flash_fwd_paramsE)
        /*01c4*/ 	.word	0x00000038


	//----- nvinfo : EIATTR_REGCOUNT
	.align		4
.L_86:
        /*01c8*/ 	.byte	0x04, 0x2f
        /*01ca*/ 	.short	(.L_88 - .L_87)
	.align		4
.L_87:
        /*01cc*/ 	.word	index@(_ZN5flash16flash_fwd_kernelI23Flash_fwd_kernel_traitsILi128ELi128ELi32ELi4ELb0ELb0EN7cutlass6half_tE19Flash_kernel_traitsILi128ELi128ELi32ELi4ES3_EELb0ELb0ELb1ELb1ELb0ELb0ELb0ELb0EEEvNS_16Flash_fwd_paramsE)
        /*01d0*/ 	.word	0x000000ff


	//----- nvinfo : EIATTR_FRAME_SIZE
	.align		4
.L_88:
        /*01d4*/ 	.byte	0x04, 0x11
        /*01d6*/ 	.short	(.L_90 - .L_89)
	.align		4
.L_89:
        /*01d8*/ 	.word	index@(_ZN5flash16flash_fwd_kernelI23Flash_fwd_kernel_traitsILi128ELi128ELi32ELi4ELb0ELb0EN7cutlass6half_tE19Flash_kernel_traitsILi128ELi128ELi32ELi4ES3_EELb0ELb0ELb1ELb1ELb0ELb0ELb0ELb0EEEvNS_16Flash_fwd_paramsE)
        /*01dc*/ 	.word	0x00000060


	//----- nvinfo : EIATTR_REGCOUNT
	.align		4
.L_90:
        /*01e0*/ 	.byte	0x04, 0x2f
        /*01e2*/ 	.short	(.L_92 - .L_91)
	.align		4
.L_91:
        /*01e4*/ 	.word	index@(_ZN5flash16flash_fwd_kernelI23Flash_fwd_kernel_traitsILi128ELi128ELi32ELi4ELb0ELb0EN7cutlass6half_tE19Flash_kernel_traitsILi128ELi128ELi32ELi4ES3_EELb0ELb0ELb1ELb0ELb0ELb0ELb0ELb0EEEvNS_16Flash_fwd_paramsE)
        /*01e8*/ 	.word	0x000000ff


	//----- nvinfo : EIATTR_FRAME_SIZE
	.align		4
.L_92:
        /*01ec*/ 	.byte	0x04, 0x11
        /*01ee*/ 	.short	(.L_94 - .L_93)
	.align		4
.L_93:
        /*01f0*/ 	.word	index@(_ZN5flash16flash_fwd_kernelI23Flash_fwd_kernel_traitsILi128ELi128ELi32ELi4ELb0ELb0EN7cutlass6half_tE19Flash_kernel_traitsILi128ELi128ELi32ELi4ES3_EELb0ELb0ELb1ELb0ELb0ELb0ELb0ELb0EEEvNS_16Flash_fwd_paramsE)
        /*01f4*/ 	.word	0x00000058


	//----- nvinfo : EIATTR_REGCOUNT
	.align		4
.L_94:
        /*01f8*/ 	.byte	0x04, 0x2f
        /*01fa*/ 	.short	(.L_96 - .L_95)
	.align		4
.L_95:
        /*01fc*/ 	.word	index@(_ZN5flash16flash_fwd_kernelI23Flash_fwd_kernel_traitsILi128ELi128ELi32ELi4ELb0ELb0EN7cutlass6half_tE19Flash_kernel_traitsILi128ELi128ELi32ELi4ES3_EELb0ELb0ELb1ELb0ELb0ELb1ELb0ELb0EEEvNS_16Flash_fwd_paramsE)
        /*0200*/ 	.word	0x000000ff


	//----- nvinfo : EIATTR_FRAME_SIZE
	.align		4
.L_96:
        /*0204*/ 	.byte	0x04, 0x11
        /*0206*/ 	.short	(.L_98 - .L_97)
	.align		4
.L_97:
        /*0208*/ 	.word	index@(_ZN5flash16flash_fwd_kernelI23Flash_fwd_kernel_traitsILi128ELi128ELi32ELi4ELb0ELb0EN7cutlass6half_tE19Flash_kernel_traitsILi128ELi128ELi32ELi4ES3_EELb0ELb0ELb1ELb0ELb0ELb1ELb0ELb0EEEvNS_16Flash_fwd_paramsE)
        /*020c*/ 	.word	0x00000060


	//----- nvinfo : EIATTR_REGCOUNT
	.align		4
.L_98:
        /*0210*/ 	.byte	0x04, 0x2f
        /*0212*/ 	.short	(.L_100 - .L_99)
	.align		4
.L_99:
        /*0214*/ 	.word	index@(_ZN5flash16flash_fwd_kernelI23Flash_fwd_kernel_traitsILi128ELi128ELi32ELi4ELb0ELb0EN7cutlass6half_tE19Flash_kernel_traitsILi128ELi128ELi32ELi4ES3_EELb0ELb0ELb0ELb1ELb0ELb0ELb0ELb0EEEvNS_16Flash_fwd_paramsE)
        /*0218*/ 	.word	0x000000ff


	//----- nvinfo : EIATTR_FRAME_SIZE
	.align		4
.L_100:
        /*021c*/ 	.byte	0x04, 0x11
        /*021e*/ 	.short	(.L_102 - .L_101)
	.align		4
.L_101:
        /*0220*/ 	.word	index@(_ZN5flash16flash_fwd_kernelI23Flash_fwd_kernel_traitsILi128ELi128ELi32ELi4ELb0ELb0EN7cutlass6half_tE19Flash_kernel_traitsILi128ELi128ELi32ELi4ES3_EELb0ELb0ELb0ELb1ELb0ELb0ELb0ELb0EEEvNS_16Flash_fwd_paramsE)
        /*0224*/ 	.word	0x00000010


	//----- nvinfo : EIATTR_REGCOUNT
	.align		4
.L_102:
        /*0228*/ 	.byte	0x04, 0x2f
        /*022a*/ 	.short	(.L_104 - .L_103)
	.align		4
.L_103:
        /*022c*/ 	.word	index@(_ZN5flash16flash_fwd_kernelI23Flash_fwd_kernel_traitsILi128ELi128ELi32ELi4ELb0ELb0EN7cutlass6half_tE19Flash_kernel_traitsILi128ELi128ELi32ELi4ES3_EELb0ELb0ELb0ELb0ELb0ELb0ELb0ELb0EEEvNS_16Flash_fwd_paramsE)
        /*0230*/ 	.word	0x000000ff


	//----- nvinfo : EIATTR_FRAME_SIZE
	.align		4
.L_104:
        /*0234*/ 	.byte	0x04, 0x11
        /*0236*/ 	.short	(.L_106 - .L_105)
	.align		4
.L_105:
        /*0238*/ 	.word	index@(_ZN5flash16flash_fwd_kernelI23Flash_fwd_kernel_traitsILi128ELi128ELi32ELi4ELb0ELb0EN7cutlass6half_tE19Flash_kernel_traitsILi128ELi128ELi32ELi4ES3_EELb0ELb0ELb0ELb0ELb0ELb0ELb0ELb0EEEvNS_16Flash_fwd_paramsE)
        /*023c*/ 	.word	0x00000018


	//----- nvinfo : EIATTR_REGCOUNT
	.align		4
.L_106:
        /*0240*/ 	.byte	0x04, 0x2f
        /*0242*/ 	.short	(.L_108 - .L_107)
	.align		4
.L_107:
        /*0244*/ 	.word	index@(_ZN5flash16flash_fwd_kernelI23Flash_fwd_kernel_traitsILi128ELi128ELi32ELi4ELb0ELb0EN7cutlass6half_tE19Flash_kernel_traitsILi128ELi128ELi32ELi4ES3_EELb0ELb0ELb0ELb0ELb1ELb1ELb0ELb0EEEvNS_16Flash_fwd_paramsE)
        /*0248*/ 	.word	0x000000ff


	//----- nvinfo : EIATTR_FRAME_SIZE
	.align		4
.L_108:
        /*024c*/ 	.byte	0x04, 0x11
        /*024e*/ 	.short	(.L_110 - .L_109)
	.align		4
.L_109:
        /*0250*/ 	.word	index@(_ZN5flash16flash_fwd_kernelI23Flash_fwd_kernel_traitsILi128ELi128ELi32ELi4ELb0ELb0EN7cutlass6half_tE19Flash_kernel_traitsILi128ELi128ELi32ELi4ES3_EELb0ELb0ELb0ELb0ELb1ELb1ELb0ELb0EEEvNS_16Flash_fwd_paramsE)
        /*0254*/ 	.word	0x00000008


	//----- nvinfo : EIATTR_REGCOUNT
	.align		4
.L_110:
        /*0258*/ 	.byte	0x04, 0x2f
        /*025a*/ 	.short	(.L_112 - .L_111)
	.align		4
.L_111:
        /*025c*/ 	.word	index@(_ZN5flash16flash_fwd_kernelI23Flash_fwd_kernel_traitsILi128ELi128ELi32ELi4ELb0ELb0EN7cutlass6half_tE19Flash_kernel_traitsILi128ELi128ELi32ELi4ES3_EELb0ELb0ELb0ELb0ELb0ELb1ELb0ELb0EEEvNS_16Flash_fwd_paramsE)
        /*0260*/ 	.word	0x000000ff


	//----- nvinfo : EIATTR_FRAME_SIZE
	.align		4
.L_112:
        /*0264*/ 	.byte	0x04, 0x11
        /*0266*/ 	.short	(.L_114 - .L_113)
	.align		4
.L_113:
        /*0268*/ 	.word	index@(_ZN5flash16flash_fwd_kernelI23Flash_fwd_kernel_traitsILi128ELi128ELi32ELi4ELb0ELb0EN7cutlass6half_tE19Flash_kernel_traitsILi128ELi128ELi32ELi4ES3_EELb0ELb0ELb0ELb0ELb0ELb1ELb0ELb0EEEvNS_16Flash_fwd_paramsE)
        /*026c*/ 	.word	0x00000030


	//----- nvinfo : EIATTR_REGCOUNT
	.align		4
.L_114:
        /*0270*/ 	.byte	0x04, 0x2f
        /*0272*/ 	.short	(.L_116 - .L_115)
	.align		4
.L_115:
        /*0274*/ 	.word	index@(_ZN5flash16flash_fwd_kernelI23Flash_fwd_kernel_traitsILi128ELi128ELi64ELi4ELb0ELb0EN7cutlass6half_tE19Flash_kernel_traitsILi128ELi128ELi64ELi4ES3_EELb0ELb0ELb1ELb1ELb0ELb0ELb1ELb0EEEvNS_16Flash_fwd_paramsE)
        /*0278*/ 	.word	0x000000ff


	//----- nvinfo : EIATTR_FRAME_SIZE
	.align		4
.L_116:
        /*027c*/ 	.byte	0x04, 0x11
        /*027e*/ 	.short	(.L_118 - .L_117)
	.align		4
.L_117:
        /*0280*/ 	.word	index@(_ZN5flash16flash_fwd_kernelI23Flash_fwd_kernel_traitsILi128ELi128ELi64ELi4ELb0ELb0EN7cutlass6half_tE19Flash_kernel_traitsILi128ELi128ELi64ELi4ES3_EELb0ELb0ELb1ELb1ELb0ELb0ELb1ELb0EEEvNS_16Flash_fwd_paramsE)
        /*0284*/ 	.word	0x000000f8


	//----- nvinfo : EIATTR_REGCOUNT
	.align		4
.L_118:
        /*0288*/ 	.byte	0x04, 0x2f
        /*028a*/ 	.short	(.L_120 - .L_119)
	.align		4
.L_119:
        /*028c*/ 	.word	index@(_ZN5flash16flash_fwd_kernelI23Flash_fwd_kernel_traitsILi128ELi128ELi64ELi4ELb0ELb0EN7cutlass6half_tE19Flash_kernel_traitsILi128ELi128ELi64ELi4ES3_EELb0ELb0ELb1ELb1ELb0ELb0ELb0ELb0EEEvNS_16Flash_fwd_paramsE)
        /*0290*/ 	.word	0x000000ff


	//----- nvinfo : EIATTR_FRAME_SIZE
	.align		4
.L_120:
        /*0294*/ 	.byte	0x04, 0x11
        /*0296*/ 	.short	(.L_122 - .L_121)
	.align		4
.L_121:
        /*0298*/ 	.word	index@(_ZN5flash16flash_fwd_kernelI23Flash_fwd_kernel_traitsILi128ELi128ELi64ELi4ELb0ELb0EN7cutlass6half_tE19Flash_kernel_traitsILi128ELi128ELi64ELi4ES3_EELb0ELb0ELb1ELb1ELb0ELb0ELb0ELb0EEEvNS_16Flash_fwd_paramsE)
        /*029c*/ 	.word	0x000000d0


	//----- nvinfo : EIATTR_REGCOUNT
	.align		4
.L_122:
        /*02a0*/ 	.byte	0x04, 0x2f
        /*02a2*/ 	.short	(.L_124 - .L_123)
	.align		4
.L_123:
        /*02a4*/ 	.word	index@(_ZN5flash16flash_fwd_kernelI23Flash_fwd_kernel_traitsILi128ELi128ELi64ELi4ELb0ELb0EN7cutlass6half_tE19Flash_kernel_traitsILi128ELi128ELi64ELi4ES3_EELb0ELb0ELb1ELb0ELb0ELb0ELb1ELb0EEEvNS_16Flash_fwd_paramsE)
        /*02a8*/ 	.word	0x000000ff


	//----- nvinfo : EIATTR_FRAME_SIZE
	.align		4
.L_124:
        /*02ac*/ 	.byte	0x04, 0x11
        /*02ae*/ 	.short	(.L_126 - .L_125)
	.align		4
.L_125:
        /*02b0*/ 	.word	index@(_ZN5flash16flash_fwd_kernelI23Flash_fwd_kernel_traitsILi128ELi128ELi64ELi4ELb0ELb0EN7cutlass6half_tE19Flash_kernel_traitsILi128ELi128ELi64ELi4ES3_EELb0ELb0ELb1ELb0ELb0ELb0ELb1ELb0EEEvNS_16Flash_fwd_paramsE)
        /*02b4*/ 	.word	0x000000f0


	//----- nvinfo : EIATTR_REGCOUNT
	.align		4
.L_126:
        /*02b8*/ 	.byte	0x04, 0x2f
        /*02ba*/ 	.short	(.L_128 - .L_127)
	.align		4
.L_127:
        /*02bc*/ 	.word	index@(_ZN5flash16flash_fwd_kernelI23Flash_fwd_kernel_traitsILi128ELi128ELi64ELi4ELb0ELb0EN7cutlass6half_tE19Flash_kernel_traitsILi128ELi128ELi64ELi4ES3_EELb0ELb0ELb1ELb0ELb0ELb0ELb0ELb0EEEvNS_16Flash_fwd_paramsE)
        /*02c0*/ 	.word	0x000000ff


	//----- nvinfo : EIATTR_FRAME_SIZE
	.align		4
.L_128:
        /*02c4*/ 	.byte	0x04, 0x11
        /*02c6*/ 	.short	(.L_130 - .L_129)
	.align		4
.L_129:
        /*02c8*/ 	.word	index@(_ZN5flash16flash_fwd_kernelI23Flash_fwd_kernel_traitsILi128ELi128ELi64ELi4ELb0ELb0EN7cutlass6half_tE19Flash_kernel_traitsILi128ELi128ELi64ELi4ES3_EELb0ELb0ELb1ELb0ELb0ELb0ELb0ELb0EEEvNS_16Flash_fwd_paramsE)
        /*02cc*/ 	.word	0x000000c0


	//----- nvinfo : EIATTR_REGCOUNT
	.align		4
.L_130:
        /*02d0*/ 	.byte	0x04, 0x2f
        /*02d2*/ 	.short	(.L_132 - .L_131)
	.align		4
.L_131:
        /*02d4*/ 	.word	index@(_ZN5flash16flash_fwd_kernelI23Flash_fwd_kernel_traitsILi128ELi128ELi64ELi4ELb0ELb0EN7cutlass6half_tE19Flash_kernel_traitsILi128ELi128ELi64ELi4ES3_EELb0ELb0ELb1ELb0ELb0ELb1ELb1ELb0EEEvNS_16Flash_fwd_paramsE)
        /*02d8*/ 	.word	0x000000ff


	//----- nvinfo : EIATTR_FRAME_SIZE
	.align		4
.L_132:
        /*02dc*/ 	.byte	0x04, 0x11
        /*02de*/ 	.short	(.L_134 - .L_133)
	.align		4
.L_133:
        /*02e0*/ 	.word	index@(_ZN5flash16flash_fwd_kernelI23Flash_fwd_kernel_traitsILi128ELi128ELi64ELi4ELb0ELb0EN7cutlass6half_tE19Flash_kernel_traitsILi128ELi128ELi64ELi4ES3_EELb0ELb0ELb1ELb0ELb0ELb1ELb1ELb0EEEvNS_16Flash_fwd_paramsE)
        /*02e4*/ 	.word	0x000000b8


	//----- nvinfo : EIATTR_REGCOUNT
	.align		4
.L_134:
        /*02e8*/ 	.byte	0x04, 0x2f
        /*02ea*/ 	.short	(.L_136 - .L_135)
	.align		4
.L_135:
        /*02ec*/ 	.word	index@(_ZN5flash16flash_fwd_kernelI23Flash_fwd_kernel_traitsILi128ELi128ELi64ELi4ELb0ELb0EN7cutlass6half_tE19Flash_kernel_traitsILi128ELi128ELi64ELi4ES3_EELb0ELb0ELb1ELb0ELb0ELb1ELb0ELb0EEEvNS_16Flash_fwd_paramsE)
        /*02f0*/ 	.word	0x000000ff


	//----- nvinfo : EIATTR_FRAME_SIZE
	.align		4
.L_136:
        /*02f4*/ 	.byte	0x04, 0x11
        /*02f6*/ 	.short	(.L_138 - .L_137)
	.align		4
.L_137:
        /*02f8*/ 	.word	index@(_ZN5flash16flash_fwd_kernelI23Flash_fwd_kernel_traitsILi128ELi128ELi64ELi4ELb0ELb0EN7cutlass6half_tE19Flash_kernel_traitsILi128ELi128ELi64ELi4ES3_EELb0ELb0ELb1ELb0ELb0ELb1ELb0ELb0EEEvNS_16Flash_fwd_paramsE)
        /*02fc*/ 	.word	0x000000c8


	//----- nvinfo : EIATTR_REGCOUNT
	.align		4
.L_138:
        /*0300*/ 	.byte	0x04, 0x2f
        /*0302*/ 	.short	(.L_140 - .L_139)
	.align		4
.L_139:
        /*0304*/ 	.word	index@(_ZN5flash16flash_fwd_kernelI23Flash_fwd_kernel_traitsILi128ELi128ELi64ELi4ELb0ELb0EN7cutlass6half_tE19Flash_kernel_traitsILi128ELi128ELi64ELi4ES3_EELb0ELb0ELb0ELb1ELb0ELb0ELb1ELb0EEEvNS_16Flash_fwd_paramsE)
        /*0308*/ 	.word	0x000000ff


	//----- nvinfo : EIATTR_FRAME_SIZE
	.align		4
.L_140:
        /*030c*/ 	.byte	0x04, 0x11
        /*030e*/ 	.short	(.L_142 - .L_141)
	.align		4
.L_141:
        /*0310*/ 	.word	index@(_ZN5flash16flash_fwd_kernelI23Flash_fwd_kernel_traitsILi128ELi128ELi64ELi4ELb0ELb0EN7cutlass6half_tE19Flash_kernel_traitsILi128ELi128ELi64ELi4ES3_EELb0ELb0ELb0ELb1ELb0ELb0ELb1ELb0EEEvNS_16Flash_fwd_paramsE)
        /*0314*/ 	.word	0x000000c0


	//----- nvinfo : EIATTR_REGCOUNT
	.align		4
.L_142:
        /*0318*/ 	.byte	0x04, 0x2f
        /*031a*/ 	.short	(.L_144 - .L_143)
	.align		4
.L_143:
        /*031c*/ 	.word	index@(_ZN5flash16flash_fwd_kernelI23Flash_fwd_kernel_traitsILi128ELi128ELi64ELi4ELb0ELb0EN7cutlass6half_tE19Flash_kernel_traitsILi128ELi128ELi64ELi4ES3_EELb0ELb0ELb0ELb1ELb0ELb0ELb0ELb0EEEvNS_16Flash_fwd_paramsE)
        /*0320*/ 	.word	0x000000ff


	//----- nvinfo : EIATTR_FRAME_SIZE
	.align		4
.L_144:
        /*0324*/ 	.byte	0x04, 0x11
        /*0326*/ 	.short	(.L_146 - .L_145)
	.align		4
.L_145:
        /*0328*/ 	.word	index@(_ZN5flash16flash_fwd_kernelI23Flash_fwd_kernel_traitsILi128ELi128ELi64ELi4ELb0ELb0EN7cutlass6half_tE19Flash_kernel_traitsILi128ELi128ELi64ELi4ES3_EELb0ELb0ELb0ELb1ELb0ELb0ELb0ELb0EEEvNS_16Flash_fwd_paramsE)
        /*032c*/ 	.word	0x00000098


	//----- nvinfo : EIATTR_REGCOUNT
	.align		4
.L_146:
        /*0330*/ 	.byte	0x04, 0x2f
        /*0332*/ 	.short	(.L_148 - .L_147)
	.align		4
.L_147:
        /*0334*/ 	.word	index@(_ZN5flash16flash_fwd_kernelI23Flash_fwd_kernel_traitsILi128ELi128ELi64ELi4ELb0ELb0EN7cutlass6half_tE19Flash_kernel_traitsILi128ELi128ELi64ELi4ES3_EELb0ELb0ELb0ELb0ELb0ELb0ELb1ELb0EEEvNS_16Flash_fwd_paramsE)
        /*0338*/ 	.word	0x000000ff


	//----- nvinfo : EIATTR_FRAME_SIZE
	.align		4
.L_148:
        /*033c*/ 	.byte	0x04, 0x11
        /*033e*/ 	.short	(.L_150 - .L_149)
	.align		4
.L_149:
        /*0340*/ 	.word	index@(_ZN5flash16flash_fwd_kernelI23Flash_fwd_kernel_traitsILi128ELi128ELi64ELi4ELb0ELb0EN7cutlass6half_tE19Flash_kernel_traitsILi128ELi128ELi64ELi4ES3_EELb0ELb0ELb0ELb0ELb0ELb0ELb1ELb0EEEvNS_16Flash_fwd_paramsE)
        /*0344*/ 	.word	0x000000b0


	//----- nvinfo : EIATTR_REGCOUNT
	.align		4
.L_150:
        /*0348*/ 	.byte	0x04, 0x2f
        /*034a*/ 	.short	(.L_152 - .L_151)
	.align		4
.L_151:
        /*034c*/ 	.word	index@(_ZN5flash16flash_fwd_kernelI23Flash_fwd_kernel_traitsILi128ELi128ELi64ELi4ELb0ELb0EN7cutlass6half_tE19Flash_kernel_traitsILi128ELi128ELi64ELi4ES3_EELb0ELb0ELb0ELb0ELb0ELb0ELb0ELb0EEEvNS_16Flash_fwd_paramsE)
        /*0350*/ 	.word	0x000000ff


	//----- nvinfo : EIATTR_FRAME_SIZE
	.align		4
.L_152:
        /*0354*/ 	.byte	0x04, 0x11
        /*0356*/ 	.short	(.L_154 - .L_153)
	.align		4
.L_153:
        /*0358*/ 	.word	index@(_ZN5flash16flash_fwd_kernelI23Flash_fwd_kernel_traitsILi128ELi128ELi64ELi4ELb0ELb0EN7cutlass6half_tE19Flash_kernel_traitsILi128ELi128ELi64ELi4ES3_EELb0ELb0ELb0ELb0ELb0ELb0ELb0ELb0EEEvNS_16Flash_fwd_paramsE)
        /*035c*/ 	.word	0x000000c0


	//----- nvinfo : EIATTR_REGCOUNT
	.align		4
.L_154:
        /*0360*/ 	.byte	0x04, 0x2f
        /*0362*/ 	.short	(.L_156 - .L_155)
	.align		4
.L_155:
        /*0364*/ 	.word	index@(_ZN5flash16flash_fwd_kernelI23Flash_fwd_kernel_traitsILi128ELi128ELi64ELi4ELb0ELb0EN7cutlass6half_tE19Flash_kernel_traitsILi128ELi128ELi64ELi4ES3_EELb0ELb0ELb0ELb0ELb1ELb1ELb1ELb0EEEvNS_16Flash_fwd_paramsE)
        /*0368*/ 	.word	0x000000ff


	//----- nvinfo : EIATTR_FRAME_SIZE
	.align		4
.L_156:
        /*036c*/ 	.byte	0x04, 0x11
        /*036e*/ 	.short	(.L_158 - .L_157)
	.align		4
.L_157:
        /*0370*/ 	.word	index@(_ZN5flash16flash_fwd_kernelI23Flash_fwd_kernel_traitsILi128ELi128ELi64ELi4ELb0ELb0EN7cutlass6half_tE19Flash_kernel_traitsILi128ELi128ELi64ELi4ES3_EELb0ELb0ELb0ELb0ELb1ELb1ELb1ELb0EEEvNS_16Flash_fwd_paramsE)
        /*0374*/ 	.word	0x00000090


	//----- nvinfo : EIATTR_REGCOUNT
	.align		4
.L_158:
        /*0378*/ 	.byte	0x04, 0x2f
        /*037a*/ 	.short	(.L_160 - .L_159)
	.align		4
.L_159:
        /*037c*/ 	.word	index@(_ZN5flash16flash_fwd_kernelI23Flash_fwd_kernel_traitsILi128ELi128ELi64ELi4ELb0ELb0EN7cutlass6half_tE19Flash_kernel_traitsILi128ELi128ELi64ELi4ES3_EELb0ELb0ELb0ELb0ELb1ELb1ELb0ELb0EEEvNS_16Flash_fwd_paramsE)
        /*0380*/ 	.word	0x000000ff


	//----- nvinfo : EIATTR_FRAME_SIZE
	.align		4
.L_160:
        /*0384*/ 	.byte	0x04, 0x11
        /*0386*/ 	.short	(.L_162 - .L_161)
	.align		4
.L_161:
        /*0388*/ 	.word	index@(_ZN5flash16flash_fwd_kernelI23Flash_fwd_kernel_traitsILi128ELi128ELi64ELi4ELb0ELb0EN7cutlass6half_tE19Flash_kernel_traitsILi128ELi128ELi64ELi4ES3_EELb0ELb0ELb0ELb0ELb1ELb1ELb0ELb0EEEvNS_16Flash_fwd_paramsE)
        /*038c*/ 	.word	0x00000088


	//----- nvinfo : EIATTR_REGCOUNT
	.align		4
.L_162:
        /*0390*/ 	.byte	0x04, 0x2f
        /*0392*/ 	.short	(.L_164 - .L_163)
	.align		4
.L_163:
        /*0394*/ 	.word	index@(_ZN5flash16flash_fwd_kernelI23Flash_fwd_kernel_traitsILi128ELi128ELi64ELi4ELb0ELb0EN7cutlass6half_tE19Flash_kernel_traitsILi128ELi128ELi64ELi4ES3_EELb0ELb0ELb0ELb0ELb0ELb1ELb1ELb0EEEvNS_16Flash_fwd_paramsE)
        /*0398*/ 	.word	0x000000ff


	//----- nvinfo : EIATTR_FRAME_SIZE
	.align		4
.L_164:
        /*039c*/ 	.byte	0x04, 0x11
        /*039e*/ 	.short	(.L_166 - .L_165)
	.align		4
.L_165:
        /*03a0*/ 	.word	index@(_ZN5flash16flash_fwd_kernelI23Flash_fwd_kernel_traitsILi128ELi128ELi64ELi4ELb0ELb0EN7cutlass6half_tE19Flash_kernel_traitsILi128ELi128ELi64ELi4ES3_EELb0ELb0ELb0ELb0ELb0ELb1ELb1ELb0EEEvNS_16Flash_fwd_paramsE)
        /*03a4*/ 	.word	0x000000d8


	//----- nvinfo : EIATTR_REGCOUNT
	.align		4
.L_166:
        /*03a8*/ 	.byte	0x04, 0x2f
        /*03aa*/ 	.short	(.L_168 - .L_167)
	.align		4
.L_167:
        /*03ac*/ 	.word	index@(_ZN5flash16flash_fwd_kernelI23Flash_fwd_kernel_traitsILi128ELi128ELi64ELi4ELb0ELb0EN7cutlass6half_tE19Flash_kernel_traitsILi128ELi128ELi64ELi4ES3_EELb0ELb0ELb0ELb0ELb0ELb1ELb0ELb0EEEvNS_16Flash_fwd_paramsE)
        /*03b0*/ 	.word	0x000000ff


	//----- nvinfo : EIATTR_FRAME_SIZE
	.align		4
.L_168:
        /*03b4*/ 	.byte	0x04, 0x11
        /*03b6*/ 	.short	(.L_170 - .L_169)
	.align		4
.L_169:
        /*03b8*/ 	.word	index@(_ZN5flash16flash_fwd_kernelI23Flash_fwd_kernel_traitsILi128ELi128ELi64ELi4ELb0ELb0EN7cutlass6half_tE19Flash_kernel_traitsILi128ELi128ELi64ELi4ES3_EELb0ELb0ELb0ELb0ELb0ELb1ELb0ELb0EEEvNS_16Flash_fwd_paramsE)
        /*03bc*/ 	.word	0x000000a8


	//----- nvinfo : EIATTR_MIN_STACK_SIZE
	.align		4
.L_170:
        /*03c0*/ 	.byte	0x04, 0x12
        /*03c2*/ 	.short	(.L_172 - .L_171)
	.align		4
.L_171:
        /*03c4*/ 	.word	index@(_ZN5flash16flash_fwd_kernelI23Flash_fwd_kernel_traitsILi128ELi128ELi64ELi4ELb0ELb0EN7cutlass6half_tE19Flash_kernel_traitsILi128ELi128ELi64ELi4ES3_EELb0ELb0ELb0ELb0ELb0ELb1ELb0ELb0EEEvNS_16Flash_fwd_paramsE)
        /*03c8*/ 	.word	0x000000a8


	//----- nvinfo : EIATTR_MIN_STACK_SIZE
	.align		4
.L_172:
        /*03cc*/ 	.byte	0x04, 0x12
        /*03ce*/ 	.short	(.L_174 - .L_173)
	.align		4
.L_173:
        /*03d0*/ 	.word	index@(_ZN5flash16flash_fwd_kernelI23Flash_fwd_kernel_traitsILi128ELi128ELi64ELi4ELb0ELb0EN7cutlass6half_tE19Flash_kernel_traitsILi128ELi128ELi64ELi4ES3_EELb0ELb0ELb0ELb0ELb0ELb1ELb1ELb0EEEvNS_16Flash_fwd_paramsE)
        /*03d4*/ 	.word	0x000000d8


	//----- nvinfo : EIATTR_MIN_STACK_SIZE
	.align		4
.L_174:
        /*03d8*/ 	.byte	0x04, 0x12
        /*03da*/ 	.short	(.L_176 - .L_175)
	.align		4
.L_175:
        /*03dc*/ 	.word	index@(_ZN5flash16flash_fwd_kernelI23Flash_fwd_kernel_traitsILi128ELi128ELi64ELi4ELb0ELb0EN7cutlass6half_tE19Flash_kernel_traitsILi128ELi128ELi64ELi4ES3_EELb0ELb0ELb0ELb0ELb1ELb1ELb0ELb0EEEvNS_16Flash_fwd_paramsE)
        /*03e0*/ 	.word	0x00000088


	//----- nvinfo : EIATTR_MIN_STACK_SIZE
	.align		4
.L_176:
        /*03e4*/ 	.byte	0x04, 0x12
        /*03e6*/ 	.short	(.L_178 - .L_177)
	.align		4
.L_177:
        /*03e8*/ 	.word	index@(_ZN5flash16flash_fwd_kernelI23Flash_fwd_kernel_traitsILi128ELi128ELi64ELi4ELb0ELb0EN7cutlass6half_tE19Flash_kernel_traitsILi128ELi128ELi64ELi4ES3_EELb0ELb0ELb0ELb0ELb1ELb1ELb1ELb0EEEvNS_16Flash_fwd_paramsE)
        /*03ec*/ 	.word	0x00000090


	//----- nvinfo : EIATTR_MIN_STACK_SIZE
	.align		4
.L_178:
        /*03f0*/ 	.byte	0x04, 0x12
        /*03f2*/ 	.short	(.L_180 - .L_179)
	.align		4
.L_179:
        /*03f4*/ 	.word	index@(_ZN5flash16flash_fwd_kernelI23Flash_fwd_kernel_traitsILi128ELi128ELi64ELi4ELb0ELb0EN7cutlass6half_tE19Flash_kernel_traitsILi128ELi128ELi64ELi4ES3_EELb0ELb0ELb0ELb0ELb0ELb0ELb0ELb0EEEvNS_16Flash_fwd_paramsE)
        /*03f8*/ 	.word	0x000000c0


	//----- nvinfo : EIATTR_MIN_STACK_SIZE
	.align		4
.L_180:
        /*03fc*/ 	.byte	0x04, 0x12
        /*03fe*/ 	.short	(.L_182 - .L_181)
	.align		4
.L_181:
        /*0400*/ 	.word	index@(_ZN5flash16flash_fwd_kernelI23Flash_fwd_kernel_traitsILi128ELi128ELi64ELi4ELb0ELb0EN7cutlass6half_tE19Flash_kernel_traitsILi128ELi128ELi64ELi4ES3_EELb0ELb0ELb0ELb0ELb0ELb0ELb1ELb0EEEvNS_16Flash_fwd_paramsE)
        /*0404*/ 	.word	0x000000b0


	//----- nvinfo : EIATTR_MIN_STACK_SIZE
	.align		4
.L_182:
        /*0408*/ 	.byte	0x04, 0x12
        /*040a*/ 	.short	(.L_184 - .L_183)
	.align		4
.L_183:
        /*040c*/ 	.word	index@(_ZN5flash16flash_fwd_kernelI23Flash_fwd_kernel_traitsILi128ELi128ELi64ELi4ELb0ELb0EN7cutlass6half_tE19Flash_kernel_traitsILi128ELi128ELi64ELi4ES3_EELb0ELb0ELb0ELb1ELb0ELb0ELb0ELb0EEEvNS_16Flash_fwd_paramsE)
        /*0410*/ 	.word	0x00000098


	//----- nvinfo : EIATTR_MIN_STACK_SIZE
	.align		4
.L_184:
        /*0414*/ 	.byte	0x04, 0x12
        /*0416*/ 	.short	(.L_186 - .L_185)
	.align		4
.L_185:
        /*0418*/ 	.word	index@(_ZN5flash16flash_fwd_kernelI23Flash_fwd_kernel_traitsILi128ELi128ELi64ELi4ELb0ELb0EN7cutlass6half_tE19Flash_kernel_traitsILi128ELi128ELi64ELi4ES3_EELb0ELb0ELb0ELb1ELb0ELb0ELb1ELb0EEEvNS_16Flash_fwd_paramsE)
        /*041c*/ 	.word	0x000000c0


	//----- nvinfo : EIATTR_MIN_STACK_SIZE
	.align		4
.L_186:
        /*0420*/ 	.byte	0x04, 0x12
        /*0422*/ 	.short	(.L_188 - .L_187)
	.align		4
.L_187:
        /*0424*/ 	.word	index@(_ZN5flash16flash_fwd_kernelI23Flash_fwd_kernel_traitsILi128ELi128ELi64ELi4ELb0ELb0EN7cutlass6half_tE19Flash_kernel_traitsILi128ELi128ELi64ELi4ES3_EELb0ELb0ELb1ELb0ELb0ELb1ELb0ELb0EEEvNS_16Flash_fwd_paramsE)
        /*0428*/ 	.word	0x000000c8


	//----- nvinfo : EIATTR_MIN_STACK_SIZE
	.align		4
.L_188:
        /*042c*/ 	.byte	0x04, 0x12
        /*042e*/ 	.short	(.L_190 - .L_189)
	.align		4
.L_189:
        /*0430*/ 	.word	index@(_ZN5flash16flash_fwd_kernelI23Flash_fwd_kernel_traitsILi128ELi128ELi64ELi4ELb0ELb0EN7cutlass6half_tE19Flash_kernel_traitsILi128ELi128ELi64ELi4ES3_EELb0ELb0ELb1ELb0ELb0ELb1ELb1ELb0EEEvNS_16Flash_fwd_paramsE)
        /*0434*/ 	.word	0x000000b8


	//----- nvinfo : EIATTR_MIN_STACK_SIZE
	.align		4
.L_190:
        /*0438*/ 	.byte	0x04, 0x12
        /*043a*/ 	.short	(.L_192 - .L_191)
	.align		4
.L_191:
        /*043c*/ 	.word	index@(_ZN5flash16flash_fwd_kernelI23Flash_fwd_kernel_traitsILi128ELi128ELi64ELi4ELb0ELb0EN7cutlass6half_tE19Flash_kernel_traitsILi128ELi128ELi64ELi4ES3_EELb0ELb0ELb1ELb0ELb0ELb0ELb0ELb0EEEvNS_16Flash_fwd_paramsE)
        /*0440*/ 	.word	0x000000c0


	//----- nvinfo : EIATTR_MIN_STACK_SIZE
	.align		4
.L_192:
        /*0444*/ 	.byte	0x04, 0x12
        /*0446*/ 	.short	(.L_194 - .L_193)
	.align		4
.L_193:
        /*0448*/ 	.word	index@(_ZN5flash16flash_fwd_kernelI23Flash_fwd_kernel_traitsILi128ELi128ELi64ELi4ELb0ELb0EN7cutlass6half_tE19Flash_kernel_traitsILi128ELi128ELi64ELi4ES3_EELb0ELb0ELb1ELb0ELb0ELb0ELb1ELb0EEEvNS_16Flash_fwd_paramsE)
        /*044c*/ 	.word	0x000000f0


	//----- nvinfo : EIATTR_MIN_STACK_SIZE
	.align		4
.L_194:
        /*0450*/ 	.byte	0x04, 0x12
        /*0452*/ 	.short	(.L_196 - .L_195)
	.align		4
.L_195:
        /*0454*/ 	.word	index@(_ZN5flash16flash_fwd_kernelI23Flash_fwd_kernel_traitsILi128ELi128ELi64ELi4ELb0ELb0EN7cutlass6half_tE19Flash_kernel_traitsILi128ELi128ELi64ELi4ES3_EELb0ELb0ELb1ELb1ELb0ELb0ELb0ELb0EEEvNS_16Flash_fwd_paramsE)
        /*0458*/ 	.word	0x000000d0


	//----- nvinfo : EIATTR_MIN_STACK_SIZE
	.align		4
.L_196:
        /*045c*/ 	.byte	0x04, 0x12
        /*045e*/ 	.short	(.L_198 - .L_197)
	.align		4
.L_197:
        /*0460*/ 	.word	index@(_ZN5flash16flash_fwd_kernelI23Flash_fwd_kernel_traitsILi128ELi128ELi64ELi4ELb0ELb0EN7cutlass6half_tE19Flash_kernel_traitsILi128ELi128ELi64ELi4ES3_EELb0ELb0ELb1ELb1ELb0ELb0ELb1ELb0EEEvNS_16Flash_fwd_paramsE)
        /*0464*/ 	.word	0x000000f8


	//----- nvinfo : EIATTR_MIN_STACK_SIZE
	.align		4
.L_198:
        /*0468*/ 	.byte	0x04, 0x12
        /*046a*/ 	.short	(.L_200 - .L_199)
	.align		4
.L_199:
        /*046c*/ 	.word	index@(_ZN5flash16flash_fwd_kernelI23Flash_fwd_kernel_traitsILi128ELi128ELi32ELi4ELb0ELb0EN7cutlass6half_tE19Flash_kernel_traitsILi128ELi128ELi32ELi4ES3_EELb0ELb0ELb0ELb0ELb0ELb1ELb0ELb0EEEvNS_16Flash_fwd_paramsE)
        /*0470*/ 	.word	0x00000030


	//----- nvinfo : EIATTR_MIN_STACK_SIZE
	.align		4
.L_200:
        /*0474*/ 	.byte	0x04, 0x12
        /*0476*/ 	.short	(.L_202 - .L_201)
	.align		4
.L_201:
        /*0478*/ 	.word	index@(_ZN5flash16flash_fwd_kernelI23Flash_fwd_kernel_traitsILi128ELi128ELi32ELi4ELb0ELb0EN7cutlass6half_tE19Flash_kernel_traitsILi128ELi128ELi32ELi4ES3_EELb0ELb0ELb0ELb0ELb1ELb1ELb0ELb0EEEvNS_16Flash_fwd_paramsE)
        /*047c*/ 	.word	0x00000008


	//----- nvinfo : EIATTR_MIN_STACK_SIZE
	.align		4
.L_202:
        /*0480*/ 	.byte	0x04, 0x12
        /*0482*/ 	.short	(.L_204 - .L_203)
	.align		4
.L_203:
        /*0484*/ 	.word	index@(_ZN5flash16flash_fwd_kernelI23Flash_fwd_kernel_traitsILi128ELi128ELi32ELi4ELb0ELb0EN7cutlass6half_tE19Flash_kernel_traitsILi128ELi128ELi32ELi4ES3_EELb0ELb0ELb0ELb0ELb0ELb0ELb0ELb0EEEvNS_16Flash_fwd_paramsE)
        /*0488*/ 	.word	0x00000018


	//----- nvinfo : EIATTR_MIN_STACK_SIZE
	.align		4
.L_204:
        /*048c*/ 	.byte	0x04, 0x12
        /*048e*/ 	.short	(.L_206 - .L_205)
	.align		4
.L_205:
        /*0490*/ 	.word	index@(_ZN5flash16flash_fwd_kernelI23Flash_fwd_kernel_traitsILi128ELi128ELi32ELi4ELb0ELb0EN7cutlass6half_tE19Flash_kernel_traitsILi128ELi128ELi32ELi4ES3_EELb0ELb0ELb0ELb1ELb0ELb0ELb0ELb0EEEvNS_16Flash_fwd_paramsE)
        /*0494*/ 	.word	0x00000010


	//----- nvinfo : EIATTR_MIN_STACK_SIZE
	.align		4
.L_206:
        /*0498*/ 	.byte	0x04, 0x12
        /*049a*/ 	.short	(.L_208 - .L_207)
	.align		4
.L_207:
        /*049c*/ 	.word	index@(_ZN5flash16flash_fwd_kernelI23Flash_fwd_kernel_traitsILi128ELi128ELi32ELi4ELb0ELb0EN7cutlass6half_tE19Flash_kernel_traitsILi128ELi128ELi32ELi4ES3_EELb0ELb0ELb1ELb0ELb0ELb1ELb0ELb0EEEvNS_16Flash_fwd_paramsE)
        /*04a0*/ 	.word	0x00000060


	//----- nvinfo : EIATTR_MIN_STACK_SIZE
	.align		4
.L_208:
        /*04a4*/ 	.byte	0x04, 0x12
        /*04a6*/ 	.short	(.L_210 - .L_209)
	.align		4
.L_209:
        /*04a8*/ 	.word	index@(_ZN5flash16flash_fwd_kernelI23Flash_fwd_kernel_traitsILi128ELi128ELi32ELi4ELb0ELb0EN7cutlass6half_tE19Flash_kernel_traitsILi128ELi128ELi32ELi4ES3_EELb0ELb0ELb1ELb0ELb0ELb0ELb0ELb0EEEvNS_16Flash_fwd_paramsE)
        /*04ac*/ 	.word	0x00000058


	//----- nvinfo : EIATTR_MIN_STACK_SIZE
	.align		4
.L_210:
        /*04b0*/ 	.byte	0x04, 0x12
        /*04b2*/ 	.short	(.L_212 - .L_211)
	.align		4
.L_211:
        /*04b4*/ 	.word	index@(_ZN5flash16flash_fwd_kernelI23Flash_fwd_kernel_traitsILi128ELi128ELi32ELi4ELb0ELb0EN7cutlass6half_tE19Flash_kernel_traitsILi128ELi128ELi32ELi4ES3_EELb0ELb0ELb1ELb1ELb0ELb0ELb0ELb0EEEvNS_16Flash_fwd_paramsE)
        /*04b8*/ 	.word	0x00000060


	//----- nvinfo : EIATTR_MIN_STACK_SIZE
	.align		4
.L_212:
        /*04bc*/ 	.byte	0x04, 0x12
        /*04be*/ 	.short	(.L_214 - .L_213)
	.align		4
.L_213:
        /*04c0*/ 	.word	index@(_ZN5flash16flash_fwd_kernelI23Flash_fwd_kernel_traitsILi128ELi128ELi32ELi4ELb0ELb0EN7cutlass6half_tE19Flash_kernel_traitsILi128ELi128ELi32ELi4ES3_EELb1ELb0ELb0ELb0ELb0ELb1ELb0ELb0EEEvNS_16Flash_fwd_paramsE)
        /*04c4*/ 	.word	0x00000038


	//----- nvinfo : EIATTR_MIN_STACK_SIZE
	.align		4
.L_214:
        /*04c8*/ 	.byte	0x04, 0x12
        /*04ca*/ 	.short	(.L_216 - .L_215)
	.align		4
.L_215:
        /*04cc*/ 	.word	index@(_ZN5flash16flash_fwd_kernelI23Flash_fwd_kernel_traitsILi128ELi128ELi32ELi4ELb0ELb0EN7cutlass6half_tE19Flash_kernel_traitsILi128ELi128ELi32ELi4ES3_EELb0ELb0ELb0ELb0ELb0ELb1ELb1ELb0EEEvNS_16Flash_fwd_paramsE)
        /*04d0*/ 	.word	0x00000050


	//----- nvinfo : EIATTR_MIN_STACK_SIZE
	.align		4
.L_216:
        /*04d4*/ 	.byte	0x04, 0x12
        /*04d6*/ 	.short	(.L_218 - .L_217)
	.align		4
.L_217:
        /*04d8*/ 	.word	index@(_ZN5flash16flash_fwd_kernelI23Flash_fwd_kernel_traitsILi128ELi128ELi32ELi4ELb0ELb0EN7cutlass6half_tE19Flash_kernel_traitsILi128ELi128ELi32ELi4ES3_EELb1ELb0ELb0ELb0ELb0ELb0ELb0ELb0EEEvNS_16Flash_fwd_paramsE)
        /*04dc*/ 	.word	0x00000038


	//----- nvinfo : EIATTR_MIN_STACK_SIZE
	.align		4
.L_218:
        /*04e0*/ 	.byte	0x04, 0x12
        /*04e2*/ 	.short	(.L_220 - .L_219)
	.align		4
.L_219:
        /*04e4*/ 	.word	index@(_ZN5flash16flash_fwd_kernelI23Flash_fwd_kernel_traitsILi128ELi128ELi32ELi4ELb0ELb0EN7cutlass6half_tE19Flash_kernel_traitsILi128ELi128ELi32ELi4ES3_EELb1ELb0ELb1ELb0ELb0ELb0ELb0ELb0EEEvNS_16Flash_fwd_paramsE)
        /*04e8*/ 	.word	0x00000098


	//----- nvinfo : EIATTR_MIN_STACK_SIZE
	.align		4
.L_220:
        /*04ec*/ 	.byte	0x04, 0x12
        /*04ee*/ 	.short	(.L_222 - .L_221)
	.align		4
.L_221:
        /*04f0*/ 	.word	index@(_ZN5flash16flash_fwd_kernelI23Flash_fwd_kernel_traitsILi128ELi128ELi32ELi4ELb0ELb0EN7cutlass6half_tE19Flash_kernel_traitsILi128ELi128ELi32ELi4ES3_EELb1ELb0ELb0ELb0ELb1ELb1ELb0ELb0EEEvNS_16Flash_fwd_paramsE)
        /*04f4*/ 	.word	0x00000028


	//----- nvinfo : EIATTR_MIN_STACK_SIZE
	.align		4
.L_222:
        /*04f8*/ 	.byte	0x04, 0x12
        /*04fa*/ 	.short	(.L_224 - .L_223)
	.align		4
.L_223:
        /*04fc*/ 	.word	index@(_ZN5flash16flash_fwd_kernelI23Flash_fwd_kernel_traitsILi128ELi128ELi32ELi4ELb0ELb0EN7cutlass6half_tE19Flash_kernel_traitsILi128ELi128ELi32ELi4ES3_EELb0ELb0ELb0ELb0ELb1ELb1ELb1ELb0EEEvNS_16Flash_fwd_paramsE)
        /*0500*/ 	.word	0x00000028


	//----- nvinfo : EIATTR_MIN_STACK_SIZE
	.align		4
.L_224:
        /*0504*/ 	.byte	0x04, 0x12
        /*0506*/ 	.short	(.L_226 - .L_225)
	.align		4
.L_225:
        /*0508*/ 	.word	index@(_ZN5flash16flash_fwd_kernelI23Flash_fwd_kernel_traitsILi128ELi128ELi32ELi4ELb0ELb0EN7cutlass6half_tE19Flash_kernel_traitsILi128ELi128ELi32ELi4ES3_EELb1ELb0ELb0ELb1ELb0ELb0ELb0ELb0EEEvNS_16Flash_fwd_paramsE)
        /*050c*/ 	.word	0x00000038


	//----- nvinfo : EIATTR_MIN_STACK_SIZE
	.align		4
.L_226:
        /*0510*/ 	.byte	0x04, 0x12
        /*0512*/ 	.short	(.L_228 - .L_227)
	.align		4
.L_227:
        /*0514*/ 	.word	index@(_ZN5flash16flash_fwd_kernelI23Flash_fwd_kernel_traitsILi128ELi128ELi32ELi4ELb0ELb0EN7cutlass6half_tE19Flash_kernel_traitsILi128ELi128ELi32ELi4ES3_EELb1ELb0ELb0ELb0ELb0ELb0ELb0ELb1EEEvNS_16Flash_fwd_paramsE)
        /*0518*/ 	.word	0x00000068


	//----- nvinfo : EIATTR_MIN_STACK_SIZE
	.align		4
.L_228:
        /*051c*/ 	.byte	0x04, 0x12
        /*051e*/ 	.short	(.L_230 - .L_229)
	.align		4
.L_229:
        /*0520*/ 	.word	index@(_ZN5flash16flash_fwd_kernelI23Flash_fwd_kernel_traitsILi128ELi128ELi32ELi4ELb0ELb0EN7cutlass6half_tE19Flash_kernel_traitsILi128ELi128ELi32ELi4ES3_EELb0ELb0ELb0ELb0ELb0ELb0ELb1ELb0EEEvNS_16Flash_fwd_paramsE)
        /*0524*/ 	.word	0x00000040


	//----- nvinfo : EIATTR_MIN_STACK_SIZE
	.align		4
.L_230:
        /*0528*/ 	.byte	0x04, 0x12
        /*052a*/ 	.short	(.L_232 - .L_231)
	.align		4
.L_231:
        /*052c*/ 	.word	index@(_ZN5flash16flash_fwd_kernelI23Flash_fwd_kernel_traitsILi128ELi128ELi32ELi4ELb0ELb0EN7cutlass6half_tE19Flash_kernel_traitsILi128ELi128ELi32ELi4ES3_EELb1ELb0ELb0ELb1ELb0ELb0ELb0ELb1EEEvNS_16Flash_fwd_paramsE)
        /*0530*/ 	.word	0x000000a8


	//----- nvinfo : EIATTR_MIN_STACK_SIZE
	.align		4
.L_232:
        /*0534*/ 	.byte	0x04, 0x12
        /*0536*/ 	.short	(.L_234 - .L_233)
	.align		4
.L_233:
        /*0538*/ 	.word	index@(_ZN5flash16flash_fwd_kernelI23Flash_fwd_kernel_traitsILi128ELi128ELi32ELi4ELb0ELb0EN7cutlass6half_tE19Flash_kernel_traitsILi128ELi128ELi32ELi4ES3_EELb0ELb0ELb0ELb1ELb0ELb0ELb1ELb0EEEvNS_16Flash_fwd_paramsE)
        /*053c*/ 	.word	0x00000038


	//----- nvinfo : EIATTR_MIN_STACK_SIZE
	.align		4
.L_234:
        /*0540*/ 	.byte	0x04, 0x12
        /*0542*/ 	.short	(.L_236 - .L_235)
	.align		4
.L_235:
        /*0544*/ 	.word	index@(_ZN5flash16flash_fwd_kernelI23Flash_fwd_kernel_traitsILi128ELi128ELi32ELi4ELb0ELb0EN7cutlass6half_tE19Flash_kernel_traitsILi128ELi128ELi32ELi4ES3_EELb1ELb0ELb1ELb0ELb0ELb1ELb0ELb0EEEvNS_16Flash_fwd_paramsE)
        /*0548*/ 	.word	0x000000b0


	//----- nvinfo : EIATTR_MIN_STACK_SIZE
	.align		4
.L_236:
        /*054c*/ 	.byte	0x04, 0x12
        /*054e*/ 	.short	(.L_238 - .L_237)
	.align		4
.L_237:
        /*0550*/ 	.word	index@(_ZN5flash16flash_fwd_kernelI23Flash_fwd_kernel_traitsILi128ELi128ELi32ELi4ELb0ELb0EN7cutlass6half_tE19Flash_kernel_traitsILi128ELi128ELi32ELi4ES3_EELb0ELb0ELb1ELb0ELb0ELb1ELb1ELb0EEEvNS_16Flash_fwd_paramsE)
        /*0554*/ 	.word	0x00000060


	//----- nvinfo : EIATTR_MIN_STACK_SIZE
	.align		4
.L_238:
        /*0558*/ 	.byte	0x04, 0x12
        /*055a*/ 	.short	(.L_240 - .L_239)
	.align		4
.L_239:
        /*055c*/ 	.word	index@(_ZN5flash16flash_fwd_kernelI23Flash_fwd_kernel_traitsILi128ELi128ELi32ELi4ELb0ELb0EN7cutlass6half_tE19Flash_kernel_traitsILi128ELi128ELi32ELi4ES3_EELb1ELb0ELb1ELb1ELb0ELb0ELb0ELb0EEEvNS_16Flash_fwd_paramsE)
        /*0560*/ 	.word	0x000000b0


	//----- nvinfo : EIATTR_MIN_STACK_SIZE
	.align		4
.L_240:
        /*0564*/ 	.byte	0x04, 0x12
        /*0566*/ 	.short	(.L_242 - .L_241)
	.align		4
.L_241:
        /*0568*/ 	.word	index@(_ZN5flash16flash_fwd_kernelI23Flash_fwd_kernel_traitsILi128ELi128ELi32ELi4ELb0ELb0EN7cutlass6half_tE19Flash_kernel_traitsILi128ELi128ELi32ELi4ES3_EELb1ELb0ELb1ELb0ELb0ELb0ELb0ELb1EEEvNS_16Flash_fwd_paramsE)
        /*056c*/ 	.word	0x00000120


	//----- nvinfo : EIATTR_MIN_STACK_SIZE
	.align		4
.L_242:
        /*0570*/ 	.byte	0x04, 0x12
        /*0572*/ 	.short	(.L_244 - .L_243)
	.align		4
.L_243:
        /*0574*/ 	.word	index@(_ZN5flash16flash_fwd_kernelI23Flash_fwd_kernel_traitsILi128ELi128ELi32ELi4ELb0ELb0EN7cutlass6half_tE19Flash_kernel_traitsILi128ELi128ELi32ELi4ES3_EELb0ELb0ELb1ELb0ELb0ELb0ELb1ELb0EEEvNS_16Flash_fwd_paramsE)
        /*0578*/ 	.word	0x00000058


	//----- nvinfo : EIATTR_MIN_STACK_SIZE
	.align		4
.L_244:
        /*057c*/ 	.byte	0x04, 0x12
        /*057e*/ 	.short	(.L_246 - .L_245)
	.align		4
.L_245:
        /*0580*/ 	.word	index@(_ZN5flash16flash_fwd_kernelI23Flash_fwd_kernel_traitsILi128ELi128ELi32ELi4ELb0ELb0EN7cutlass6half_tE19Flash_kernel_traitsILi128ELi128ELi32ELi4ES3_EELb1ELb0ELb1ELb1ELb0ELb0ELb0ELb1EEEvNS_16Flash_fwd_paramsE)
        /*0584*/ 	.word	0x000001c0


	//----- nvinfo : EIATTR_MIN_STACK_SIZE
	.align		4
.L_246:
        /*0588*/ 	.byte	0x04, 0x12
        /*058a*/ 	.short	(.L_248 - .L_247)
	.align		4
.L_247:
        /*058c*/ 	.word	index@(_ZN5flash16flash_fwd_kernelI23Flash_fwd_kernel_traitsILi128ELi128ELi32ELi4ELb0ELb0EN7cutlass6half_tE19Flash_kernel_traitsILi128ELi128ELi32ELi4ES3_EELb0ELb0ELb1ELb1ELb0ELb0ELb1ELb0EEEvNS_16Flash_fwd_paramsE)
        /*0590*/ 	.word	0x00000060
.L_248:


//--------------------- .nv.info._ZN5flash16flash_fwd_kernelI23Flash_fwd_kernel_traitsILi128ELi128ELi64ELi4ELb0ELb0EN7cutlass6half_tE19Flash_kernel_traitsILi128ELi128ELi64ELi4ES3_EELb0ELb0ELb0ELb0ELb0ELb1ELb0ELb0EEEvNS_16Flash_fwd_paramsE --------------------------
	.section	.nv.info._ZN5flash16flash_fwd_kernelI23Flash_fwd_kernel_traitsILi128ELi128ELi64ELi4ELb0ELb0EN7cutlass6half_tE19Flash_kernel_traitsILi128ELi128ELi64ELi4ES3_EELb0ELb0ELb0ELb0ELb0ELb1ELb0ELb0EEEvNS_16Flash_fwd_paramsE,"",@"SHT_CUDA_INFO"
	.sectionflags	@""
	.align	4


	//----- nvinfo : EIATTR_CUDA_API_VERSION
	.align		4
        /*0000*/ 	.byte	0x04, 0x37
        /*0002*/ 	.short	(.L_250 - .L_249)
.L_249:
        /*0004*/ 	.word	0x00000082


	//----- nvinfo : EIATTR_SW2861232_WAR
	.align		4
.L_250:
        /*0008*/ 	.byte	0x01, 0x35
	.zero		2


	//----- nvinfo : EIATTR_PARAM_CBANK
	.align		4
        /*000c*/ 	.byte	0x04, 0x0a
        /*000e*/ 	.short	(.L_252 - .L_251)
	.align		4
.L_251:
        /*0010*/ 	.word	index@(.nv.constant0._ZN5flash16flash_fwd_kernelI23Flash_fwd_kernel_traitsILi128ELi128ELi64ELi4ELb0ELb0EN7cutlass6half_tE19Flash_kernel_traitsILi128ELi128ELi64ELi4ES3_EELb0ELb0ELb0ELb0ELb0ELb1ELb0ELb0EEEvNS_16Flash_fwd_paramsE)
        /*0014*/ 	.short	0x0160
        /*0016*/ 	.short	0x01d0


	//----- nvinfo : EIATTR_CBANK_PARAM_SIZE
	.align		4
.L_252:
        /*0018*/ 	.byte	0x03, 0x19
        /*001a*/ 	.short	0x01d0


	//----- nvinfo : EIATTR_KPARAM_INFO
	.align		4
        /*001c*/ 	.byte	0x04, 0x17
        /*001e*/ 	.short	(.L_254 - .L_253)
.L_253:
        /*0020*/ 	.word	0x00000000
        /*0024*/ 	.short	0x0000
        /*0026*/ 	.short	0x0000
        /*0028*/ 	.byte	0x00, 0xf0, 0x41, 0x07


	//----- nvinfo : EIATTR_MAXREG_COUNT
	.align		4
.L_254:
        /*002c*/ 	.byte	0x03, 0x1b
        /*002e*/ 	.short	0x00ff


	//----- nvinfo : EIATTR_NUM_BARRIERS
	.align		4
        /*0030*/ 	.byte	0x02, 0x4c
        /*0032*/ 	.byte	0x01
	.zero		1


	//----- nvinfo : EIATTR_ANNOTATIONS
	.align		4
        /*0034*/ 	.byte	0x04, 0x55
        /*0036*/ 	.short	(.L_256 - .L_255)


	//   ....[0]....
.L_255:
        /*0038*/ 	.word	0x00000001
        /*003c*/ 	.byte	0x50, 0x0b, 0x00, 0x00, 0x01, 0x00, 0x00, 0x00, 0x90, 0x0b, 0x00, 0x00, 0x01, 0x00, 0x00, 0x00
        /* <DEDUP_REMOVED lines=46> */
        /*032c*/ 	.byte	0x50, 0xbb, 0x00, 0x00, 0x01, 0x00, 0x00, 0x00, 0x60, 0xbc, 0x00, 0x00


	//----- nvinfo : EIATTR_MERCURY_ISA_VERSION
	.align		4
.L_256:
        /*0338*/ 	.byte	0x03, 0x5f
        /*033a*/ 	.short	0x0000


	//----- nvinfo : EIATTR_INT_WARP_WIDE_INSTR_OFFSETS
	.align		4
        /*033c*/ 	.byte	0x04, 0x31
        /*033e*/ 	.short	(.L_258 - .L_257)


	//   ....[0]....
.L_257:
        /*0340*/ 	.word	0x00000350


	//   ....[1]....
        /*0344*/ 	.word	0x00000380


	//   ....[2]....
        /*0348*/ 	.word	0x000018b0


	//----- nvinfo : EIATTR_COOP_GROUP_MASK_REGIDS
	.align		4
.L_258:
        /*034c*/ 	.byte	0x04, 0x29
        /*034e*/ 	.short	(.L_260 - .L_259)


	//   ....[0]....
.L_259:
        /*0350*/ 	.word	0xffffffff


	//   ....[1]....
        /*0354*/ 	.word	0xffffffff


	//   ....[2]....
        /*0358*/ 	.word	0xffffffff


	//   ....[3]....
        /*035c*/ 	.word	0xffffffff


	//   ....[4]....
        /*0360*/ 	.word	0xffffffff


	//   ....[5]....
        /*0364*/ 	.word	0xffffffff


	//   ....[6]....
        /*0368*/ 	.word	0xffffffff


	//   ....[7]....
        /*036c*/ 	.word	0xffffffff


	//   ....[8]....
        /*0370*/ 	.word	0xffffffff


	//   ....[9]....
        /*0374*/ 	.word	0xffffffff


	//   ....[10]....
        /*0378*/ 	.word	0xffffffff


	//   ....[11]....
        /*037c*/ 	.word	0xffffffff


	//   ....[12]....
        /*0380*/ 	.word	0xffffffff


	//   ....[13]....
        /*0384*/ 	.word	0xffffffff


	//   ....[14]....
        /*0388*/ 	.word	0xffffffff


	//   ....[15]....
        /*038c*/ 	.word	0xffffffff


	//   ....[16]....
        /*0390*/ 	.word	0xffffffff


	//   ....[17]....
        /*0394*/ 	.word	0xffffffff


	//   ....[18]....
        /*0398*/ 	.word	0xffffffff


	//   ....[19]....
        /*039c*/ 	.word	0xffffffff


	//   ....[20]....
        /*03a0*/ 	.word	0xffffffff


	//   ....[21]....
        /*03a4*/ 	.word	0xffffffff


	//   ....[22]....
        /*03a8*/ 	.word	0xffffffff


	//   ....[23]....
        /*03ac*/ 	.word	0xffffffff


	//----- nvinfo : EIATTR_COOP_GROUP_INSTR_OFFSETS
	.align		4
.L_260:
        /*03b0*/ 	.byte	0x04, 0x28
        /*03b2*/ 	.short	(.L_262 - .L_261)


	//   ....[0]....
.L_261:
        /*03b4*/ 	.word	0x00003350


	//   ....[1]....
        /*03b8*/ 	.word	0x00003400


	//   ....[2]....
        /*03bc*/ 	.word	0x00003480


	//   ....[3]....
        /*03c0*/ 	.word	0x000034d0


	//   ....[4]....
        /*03c4*/ 	.word	0x00003720


	//   ....[5]....
        /*03c8*/ 	.word	0x00003850


	//   ....[6]....
        /*03cc*/ 	.word	0x00003960


	//   ....[7]....
        /*03d0*/ 	.word	0x000039e0


	//   ....[8]....
        /*03d4*/ 	.word	0x00007090


	//   ....[9]....
        /*03d8*/ 	.word	0x00007210


	//   ....[10]....
        /*03dc*/ 	.word	0x00007250


	//   ....[11]....
        /*03e0*/ 	.word	0x00007270


	//   ....[12]....
        /*03e4*/ 	.word	0x00007280


	//   ....[13]....
        /*03e8*/ 	.word	0x000072c0


	//   ....[14]....
        /*03ec*/ 	.word	0x00007300


	//   ....[15]....
        /*03f0*/ 	.word	0x00007330


	//   ....[16]....
        /*03f4*/ 	.word	0x00009bb0


	//   ....[17]....
        /*03f8*/ 	.word	0x00009bc0


	//   ....[18]....
        /*03fc*/ 	.word	0x00009bd0


	//   ....[19]....
        /*0400*/ 	.word	0x00009bf0


	//   ....[20]....
        /*0404*/ 	.word	0x00009c00


	//   ....[21]....
        /*0408*/ 	.word	0x00009c30


	//   ....[22]....
        /*040c*/ 	.word	0x00009c50


	//   ....[23]....
        /*0410*/ 	.word	0x00009c80


	//----- nvinfo : EIATTR_EXIT_INSTR_OFFSETS
	.align		4
.L_262:
        /*0414*/ 	.byte	0x04, 0x1c
        /*0416*/ 	.short	(.L_264 - .L_263)


	//   ....[0]....
.L_263:
        /*0418*/ 	.word	0x00000420


	//   ....[1]....
        /*041c*/ 	.word	0x0000bc80


	//   ....[2]....
        /*0420*/ 	.word	0x0000bd50


	//   ....[3]....
        /*0424*/ 	.word	0x0000ccf0


	//   ....[4]....
        /*0428*/ 	.word	0x0000cd70


	//----- nvinfo : EIATTR_CTAIDZ_USED
	.align		4
.L_264:
        /*042c*/ 	.byte	0x01, 0x04
	.zero		2


	//----- nvinfo : EIATTR_CRS_STACK_SIZE
	.align		4
        /*0430*/ 	.byte	0x04, 0x1e
        /*0432*/ 	.short	(.L_266 - .L_265)
.L_265:
        /*0434*/ 	.word	0x00000000
.L_266:


//--------------------- .nv.info._ZN5flash16flash_fwd_kernelI23Flash_fwd_kernel_traitsILi128ELi128ELi64ELi4ELb0ELb0EN7cutlass6half_tE19Flash_kernel_traitsILi128ELi128ELi64ELi4ES3_EELb0ELb0ELb0ELb0ELb0ELb1ELb1ELb0EEEvNS_16Flash_fwd_paramsE --------------------------
	.section	.nv.info._ZN5flash16flash_fwd_kernelI23Flash_fwd_kernel_traitsILi128ELi128ELi64ELi4ELb0ELb0EN7cutlass6half_tE19Flash_kernel_traitsILi128ELi128ELi64ELi4ES3_EELb0ELb0ELb0ELb0ELb0ELb1ELb1ELb0EEEvNS_16Flash_fwd_paramsE,"",@"SHT_CUDA_INFO"
	.sectionflags	@""
	.align	4


	//----- nvinfo : EIATTR_CUDA_API_VERSION
	.align		4
        /*0000*/ 	.byte	0x04, 0x37
        /*0002*/ 	.short	(.L_268 - .L_267)
.L_267:
        /*0004*/ 	.word	0x00000082


	//----- nvinfo : EIATTR_SW2861232_WAR
	.align		4
.L_268:
        /*0008*/ 	.byte	0x01, 0x35
	.zero		2


	//----- nvinfo : EIATTR_PARAM_CBANK
	.align		4
        /*000c*/ 	.byte	0x04, 0x0a
        /*000e*/ 	.short	(.L_270 - .L_269)
	.align		4
.L_269:
        /*0010*/ 	.word	index@(.nv.constant0._ZN5flash16flash_fwd_kernelI23Flash_fwd_kernel_traitsILi128ELi128ELi64ELi4ELb0ELb0EN7cutlass6half_tE19Flash_kernel_traitsILi128ELi128ELi64ELi4ES3_EELb0ELb0ELb0ELb0ELb0ELb1ELb1ELb0EEEvNS_16Flash_fwd_paramsE)
        /*0014*/ 	.short	0x0160
        /*0016*/ 	.short	0x01d0


	//----- nvinfo : EIATTR_CBANK_PARAM_SIZE
	.align		4
.L_270:
        /*0018*/ 	.byte	0x03, 0x19
        /*001a*/ 	.short	0x01d0


	//----- nvinfo : EIATTR_KPARAM_INFO
	.align		4
        /*001c*/ 	.byte	0x04, 0x17
        /*001e*/ 	.short	(.L_272 - .L_271)
.L_271:
        /*0020*/ 	.word	0x00000000
        /*0024*/ 	.short	0x0000
        /*0026*/ 	.short	0x0000
        /*0028*/ 	.byte	0x00, 0xf0, 0x41, 0x07


	//----- nvinfo : EIATTR_MAXREG_COUNT
	.align		4
.L_272:
        /*002c*/ 	.byte	0x03, 0x1b
        /*002e*/ 	.short	0x00ff


	//----- nvinfo : EIATTR_NUM_BARRIERS
	.align		4
        /*0030*/ 	.byte	0x02, 0x4c
        /*0032*/ 	.byte	0x01
	.zero		1


	//----- nvinfo : EIATTR_ANNOTATIONS
	.align		4
        /*0034*/ 	.byte	0x04, 0x55
        /*0036*/ 	.short	(.L_274 - .L_273)


	//   ....[0]....
.L_273:
        /* <DEDUP_REMOVED lines=64> */


	//----- nvinfo : EIATTR_MERCURY_ISA_VERSION
	.align		4
.L_274:
        /*0428*/ 	.byte	0x03, 0x5f
        /*042a*/ 	.short	0x0000


	//----- nvinfo : EIATTR_INT_WARP_WIDE_INSTR_OFFSETS
	.align		4
        /*042c*/ 	.byte	0x04, 0x31
        /*042e*/ 	.short	(.L_276 - .L_275)


	//   ....[0]....
.L_275:
        /*0430*/ 	.word	0x00000350


	//   ....[1]....
        /*0434*/ 	.word	0x00000380


	//   ....[2]....
        /*0438*/ 	.word	0x000017f0


	//----- nvinfo : EIATTR_COOP_GROUP_MASK_REGIDS
	.align		4
.L_276:
        /*043c*/ 	.byte	0x04, 0x29
        /*043e*/ 	.short	(.L_278 - .L_277)


	//   ....[0]....
.L_277:
        /*0440*/ 	.word	0xffffffff


	//   ....[1]....
        /*0444*/ 	.word	0xffffffff


	//   ....[2]....
        /*0448*/ 	.word	0xffffffff


	//   ....[3]....
        /*044c*/ 	.word	0xffffffff


	//   ....[4]....
        /*0450*/ 	.word	0xffffffff


	//   ....[5]....
        /*0454*/ 	.word	0xffffffff


	//   ....[6]....
        /*0458*/ 	.word	0xffffffff


	//   ....[7]....
        /*045c*/ 	.word	0xffffffff


	//   ....[8]....
        /*0460*/ 	.word	0xffffffff


	//   ....[9]....
        /*0464*/ 	.word	0xffffffff


	//   ....[10]....
        /*0468*/ 	.word	0xffffffff


	//   ....[11]....
        /*046c*/ 	.word	0xffffffff


	//   ....[12]....
        /*0470*/ 	.word	0xffffffff


	//   ....[13]....
        /*0474*/ 	.word	0xffffffff


	//   ....[14]....
        /*0478*/ 	.word	0xffffffff


	//   ....[15]....
        /*047c*/ 	.word	0xffffffff


	//   ....[16]....
        /*0480*/ 	.word	0xffffffff


	//   ....[17]....
        /*0484*/ 	.word	0xffffffff


	//   ....[18]....
        /*0488*/ 	.word	0xffffffff


	//   ....[19]....
        /*048c*/ 	.word	0xffffffff


	//   ....[20]....
        /*0490*/ 	.word	0xffffffff


	//   ....[21]....
        /*0494*/ 	.word	0xffffffff


	//   ....[22]....
        /*0498*/ 	.word	0xffffffff


	//   ....[23]....
        /*049c*/ 	.word	0xffffffff


	//----- nvinfo : EIATTR_COOP_GROUP_INSTR_OFFSETS
	.align		4
.L_278:
        /*04a0*/ 	.byte	0x04, 0x28
        /*04a2*/ 	.short	(.L_280 - .L_279)


	//   ....[0]....
.L_279:
        /*04a4*/ 	.word	0x00003bc0


	//   ....[1]....
        /*04a8*/ 	.word	0x00003c50


	//   ....[2]....
        /*04ac*/ 	.word	0x00003c80


	//   ....[3]....
        /*04b0*/ 	.word	0x00003ce0


	//   ....[4]....
        /*04b4*/ 	.word	0x00004700


	//   ....[5]....
        /*04b8*/ 	.word	0x00004790


	//   ....[6]....
        /*04bc*/ 	.word	0x000047d0


	//   ....[7]....
        /*04c0*/ 	.word	0x00004840


	//   ....[8]....
        /*04c4*/ 	.word	0x00008490


	//   ....[9]....
        /*04c8*/ 	.word	0x00008520


	//   ....[10]....
        /*04cc*/ 	.word	0x000085a0


	//   ....[11]....
        /*04d0*/ 	.word	0x000085f0


	//   ....[12]....
        /*04d4*/ 	.word	0x00008630


	//   ....[13]....
        /*04d8*/ 	.word	0x000086d0


	//   ....[14]....
        /*04dc*/ 	.word	0x000087d0


	//   ....[15]....
        /*04e0*/ 	.word	0x00008890


	//   ....[16]....
        /*04e4*/ 	.word	0x0000b2b0


	//   ....[17]....
        /*04e8*/ 	.word	0x0000b2c0


	//   ....[18]....
        /*04ec*/ 	.word	0x0000b2d0


	//   ....[19]....
        /*04f0*/ 	.word	0x0000b2f0


	//   ....[20]....
        /*04f4*/ 	.word	0x0000b300


	//   ....[21]....
        /*04f8*/ 	.word	0x0000b320


	//   ....[22]....
        /*04fc*/ 	.word	0x0000b360


	//   ....[23]....
        /*0500*/ 	.word	0x0000b390


	//----- nvinfo : EIATTR_EXIT_INSTR_OFFSETS
	.align		4
.L_280:
        /*0504*/ 	.byte	0x04, 0x1c
        /*0506*/ 	.short	(.L_282 - .L_281)


	//   ....[0]....
.L_281:
        /*0508*/ 	.word	0x00000420


	//   ....[1]....
        /*050c*/ 	.word	0x0000d380


	//   ....[2]....
        /*0510*/ 	.word	0x0000d450


	//   ....[3]....
        /*0514*/ 	.word	0x0000e3f0


	//   ....[4]....
        /*0518*/ 	.word	0x0000e470


	//----- nvinfo : EIATTR_CTAIDZ_USED
	.align		4
.L_282:
        /*051c*/ 	.byte	0x01, 0x04
	.zero		2


	//----- nvinfo : EIATTR_CRS_STACK_SIZE
	.align		4
        /*0520*/ 	.byte	0x04, 0x1e
        /*0522*/ 	.short	(.L_284 - .L_283)
.L_283:
        /*0524*/ 	.word	0x00000000
.L_284:


//--------------------- .nv.info._ZN5flash16flash_fwd_kernelI23Flash_fwd_kernel_traitsILi128ELi128ELi64ELi4ELb0ELb0EN7cutlass6half_tE19Flash_kernel_traitsILi128ELi128ELi64ELi4ES3_EELb0ELb0ELb0ELb0ELb1ELb1ELb0ELb0EEEvNS_16Flash_fwd_paramsE --------------------------
	.section	.nv.info._ZN5flash16flash_fwd_kernelI23Flash_fwd_kernel_traitsILi128ELi128ELi64ELi4ELb0ELb0EN7cutlass6half_tE19Flash_kernel_traitsILi128ELi128ELi64ELi4ES3_EELb0ELb0ELb0ELb0ELb1ELb1ELb0ELb0EEEvNS_16Flash_fwd_paramsE,"",@"SHT_CUDA_INFO"
	.sectionflags	@""
	.align	4


	//----- nvinfo : EIATTR_CUDA_API_VERSION
	.align		4
        /*0000*/ 	.byte	0x04, 0x37
        /*0002*/ 	.short	(.L_286 - .L_285)
.L_285:
        /*0004*/ 	.word	0x00000082


	//----- nvinfo : EIATTR_SW2861232_WAR
	.align		4
.L_286:
        /*0008*/ 	.byte	0x01, 0x35
	.zero		2


	//----- nvinfo : EIATTR_PARAM_CBANK
	.align		4
        /*000c*/ 	.byte	0x04, 0x0a
        /*000e*/ 	.short	(.L_288 - .L_287)
	.align		4
.L_287:
        /*0010*/ 	.word	index@(.nv.constant0._ZN5flash16flash_fwd_kernelI23Flash_fwd_kernel_traitsILi128ELi128ELi64ELi4ELb0ELb0EN7cutlass6half_tE19Flash_kernel_traitsILi128ELi128ELi64ELi4ES3_EELb0ELb0ELb0ELb0ELb1ELb1ELb0ELb0EEEvNS_16Flash_fwd_paramsE)
        /*0014*/ 	.short	0x0160
        /*0016*/ 	.short	0x01d0


	//----- nvinfo : EIATTR_CBANK_PARAM_SIZE
	.align		4
.L_288:
        /*0018*/ 	.byte	0x03, 0x19
        /*001a*/ 	.short	0x01d0


	//----- nvinfo : EIATTR_KPARAM_INFO
	.align		4
        /*001c*/ 	.byte	0x04, 0x17
        /*001e*/ 	.short	(.L_290 - .L_289)
.L_289:
        /*0020*/ 	.word	0x00000000
        /*0024*/ 	.short	0x0000
        /*0026*/ 	.short	0x0000
        /*0028*/ 	.byte	0x00, 0xf0, 0x41, 0x07


	//----- nvinfo : EIATTR_MAXREG_COUNT
	.align		4
.L_290:
        /*002c*/ 	.byte	0x03, 0x1b
        /*002e*/ 	.short	0x00ff


	//----- nvinfo : EIATTR_NUM_BARRIERS
	.align		4
        /*0030*/ 	.byte	0x02, 0x4c
        /*0032*/ 	.byte	0x01
	.zero		1


	//----- nvinfo : EIATTR_ANNOTATIONS
	.align		4
        /*0034*/ 	.byte	0x04, 0x55
        /*0036*/ 	.short	(.L_292 - .L_291)


	//   ....[0]....
.L_291:
        /* <DEDUP_REMOVED lines=35> */


	//----- nvinfo : EIATTR_MERCURY_ISA_VERSION
	.align		4
.L_292:
        /*0258*/ 	.byte	0x03, 0x5f
        /*025a*/ 	.short	0x0000


	//----- nvinfo : EIATTR_COOP_GROUP_MASK_REGIDS
	.align		4
        /*025c*/ 	.byte	0x04, 0x29
        /*025e*/ 	.short	(.L_294 - .L_293)


	//   ....[0]....
.L_293:
        /*0260*/ 	.word	0xffffffff


	//   ....[1]....
        /*0264*/ 	.word	0xffffffff


	//   ....[2]....
        /*0268*/ 	.word	0xffffffff


	//   ....[3]....
        /*026c*/ 	.word	0xffffffff


	//   ....[4]....
        /*0270*/ 	.word	0xffffffff


	//   ....[5]....
        /*0274*/ 	.word	0xffffffff


	//   ....[6]....
        /*0278*/ 	.word	0xffffffff


	//   ....[7]....
        /*027c*/ 	.word	0xffffffff


	//   ....[8]....
        /*0280*/ 	.word	0xffffffff


	//   ....[9]....
        /*0284*/ 	.word	0xffffffff


	//   ....[10]....
        /*0288*/ 	.word	0xffffffff


	//   ....[11]....
        /*028c*/ 	.word	0xffffffff


	//   ....[12]....
        /*0290*/ 	.word	0xffffffff


	//   ....[13]....
        /*0294*/ 	.word	0xffffffff


	//   ....[14]....
        /*0298*/ 	.word	0xffffffff


	//   ....[15]....
        /*029c*/ 	.word	0xffffffff


	//   ....[16]....
        /*02a0*/ 	.word	0xffffffff


	//   ....[17]....
        /*02a4*/ 	.word	0xffffffff


	//   ....[18]....
        /*02a8*/ 	.word	0xffffffff


	//   ....[19]....
        /*02ac*/ 	.word	0xffffffff


	//   ....[20]....
        /*02b0*/ 	.word	0xffffffff


	//   ....[21]....
        /*02b4*/ 	.word	0xffffffff


	//   ....[22]....
        /*02b8*/ 	.word	0xffffffff


	//   ....[23]....
        /*02bc*/ 	.word	0xffffffff


	//----- nvinfo : EIATTR_COOP_GROUP_INSTR_OFFSETS
	.align		4
.L_294:
        /*02c0*/ 	.byte	0x04, 0x28
        /*02c2*/ 	.short	(.L_296 - .L_295)


	//   ....[0]....
.L_295:
        /*02c4*/ 	.word	0x000022a0


	//   ....[1]....
        /*02c8*/ 	.word	0x000022d0


	//   ....[2]....
        /*02cc*/ 	.word	0x000023d0


	//   ....[3]....
        /*02d0*/ 	.word	0x00002410


	//   ....[4]....
        /*02d4*/ 	.word	0x000026d0


	//   ....[5]....
        /*02d8*/ 	.word	0x000027d0


	//   ....[6]....
        /*02dc*/ 	.word	0x00002800


	//   ....[7]....
        /*02e0*/ 	.word	0x000029a0


	//   ....[8]....
        /*02e4*/ 	.word	0x00005ce0


	//   ....[9]....
        /*02e8*/ 	.word	0x00005e70


	//   ....[10]....
        /*02ec*/ 	.word	0x00005eb0


	//   ....[11]....
        /*02f0*/ 	.word	0x00005ed0


	//   ....[12]....
        /*02f4*/ 	.word	0x00005ef0


	//   ....[13]....
        /*02f8*/ 	.word	0x00005f20


	//   ....[14]....
        /*02fc*/ 	.word	0x00005f60


	//   ....[15]....
        /*0300*/ 	.word	0x00005f90


	//   ....[16]....
        /*0304*/ 	.word	0x00008710


	//   ....[17]....
        /*0308*/ 	.word	0x00008720


	//   ....[18]....
        /*030c*/ 	.word	0x00008730


	//   ....[19]....
        /*0310*/ 	.word	0x00008750


	//   ....[20]....
        /*0314*/ 	.word	0x00008780


	//   ....[21]....
        /*0318*/ 	.word	0x000087a0


	//   ....[22]....
        /*031c*/ 	.word	0x000087b0


	//   ....[23]....
        /*0320*/ 	.word	0x000087e0


	//----- nvinfo : EIATTR_EXIT_INSTR_OFFSETS
	.align		4
.L_296:
        /*0324*/ 	.byte	0x04, 0x1c
        /*0326*/ 	.short	(.L_298 - .L_297)


	//   ....[0]....
.L_297:
        /*0328*/ 	.word	0x00000170


	//   ....[1]....
        /*032c*/ 	.word	0x0000a4e0


	//----- nvinfo : EIATTR_CTAIDZ_USED
	.align		4
.L_298:
        /*0330*/ 	.byte	0x01, 0x04
	.zero		2


	//----- nvinfo : EIATTR_CRS_STACK_SIZE
	.align		4
        /*0334*/ 	.byte	0x04, 0x1e
        /*0336*/ 	.short	(.L_300 - .L_299)
.L_299:
        /*0338*/ 	.word	0x00000000
.L_300:


//--------------------- .nv.info._ZN5flash16flash_fwd_kernelI23Flash_fwd_kernel_traitsILi128ELi128ELi64ELi4ELb0ELb0EN7cutlass6half_tE19Flash_kernel_traitsILi128ELi128ELi64ELi4ES3_EELb0ELb0ELb0ELb0ELb1ELb1ELb1ELb0EEEvNS_16Flash_fwd_paramsE --------------------------
	.section	.nv.info._ZN5flash16flash_fwd_kernelI23Flash_fwd_kernel_traitsILi128ELi128ELi64ELi4ELb0ELb0EN7cutlass6half_tE19Flash_kernel_traitsILi128ELi128ELi64ELi4ES3_EELb0ELb0ELb0ELb0ELb1ELb1ELb1ELb0EEEvNS_16Flash_fwd_paramsE,"",@"SHT_CUDA_INFO"
	.sectionflags	@""
	.align	4


	//----- nvinfo : EIATTR_CUDA_API_VERSION
	.align		4
        /*0000*/ 	.byte	0x04, 0x37
        /*0002*/ 	.short	(.L_302 - .L_301)
.L_301:
        /*0004*/ 	.word	0x00000082


	//----- nvinfo : EIATTR_SW2861232_WAR
	.align		4
.L_302:
        /*0008*/ 	.byte	0x01, 0x35
	.zero		2


	//----- nvinfo : EIATTR_PARAM_CBANK
	.align		4
        /*000c*/ 	.byte	0x04, 0x0a
        /*000e*/ 	.short	(.L_304 - .L_303)
	.align		4
.L_303:
        /*0010*/ 	.word	index@(.nv.constant0._ZN5flash16flash_fwd_kernelI23Flash_fwd_kernel_traitsILi128ELi128ELi64ELi4ELb0ELb0EN7cutlass6half_tE19Flash_kernel_traitsILi128ELi128ELi64ELi4ES3_EELb0ELb0ELb0ELb0ELb1ELb1ELb1ELb0EEEvNS_16Flash_fwd_paramsE)
        /*0014*/ 	.short	0x0160
        /*0016*/ 	.short	0x01d0


	//----- nvinfo : EIATTR_CBANK_PARAM_SIZE
	.align		4
.L_304:
        /*0018*/ 	.byte	0x03, 0x19
        /*001a*/ 	.short	0x01d0


	//----- nvinfo : EIATTR_KPARAM_INFO
	.align		4
        /*001c*/ 	.byte	0x04, 0x17
        /*001e*/ 	.short	(.L_306 - .L_305)
.L_305:
        /*0020*/ 	.word	0x00000000
        /*0024*/ 	.short	0x0000
        /*0026*/ 	.short	0x0000
        /*0028*/ 	.byte	0x00, 0xf0, 0x41, 0x07


	//----- nvinfo : EIATTR_MAXREG_COUNT
	.align		4
.L_306:
        /*002c*/ 	.byte	0x03, 0x1b
        /*002e*/ 	.short	0x00ff


	//----- nvinfo : EIATTR_NUM_BARRIERS
	.align		4
        /*0030*/ 	.byte	0x02, 0x4c
        /*0032*/ 	.byte	0x01
	.zero		1


	//----- nvinfo : EIATTR_ANNOTATIONS
	.align		4
        /*0034*/ 	.byte	0x04, 0x55
        /*0036*/ 	.short	(.L_308 - .L_307)


	//   ....[0]....
.L_307:
        /* <DEDUP_REMOVED lines=46> */
        /*030c*/ 	.byte	0x40, 0x9f, 0x00, 0x00


	//----- nvinfo : EIATTR_MERCURY_ISA_VERSION
	.align		4
.L_308:
        /*0310*/ 	.byte	0x03, 0x5f
        /*0312*/ 	.short	0x0000


	//----- nvinfo : EIATTR_COOP_GROUP_MASK_REGIDS
	.align		4
        /*0314*/ 	.byte	0x04, 0x29
        /*0316*/ 	.short	(.L_310 - .L_309)


	//   ....[0]....
.L_309:
        /*0318*/ 	.word	0xffffffff


	//   ....[1]....
        /*031c*/ 	.word	0xffffffff


	//   ....[2]....
        /*0320*/ 	.word	0xffffffff


	//   ....[3]....
        /*0324*/ 	.word	0xffffffff


	//   ....[4]....
        /*0328*/ 	.word	0xffffffff


	//   ....[5]....
        /*032c*/ 	.word	0xffffffff


	//   ....[6]....
        /*0330*/ 	.word	0xffffffff


	//   ....[7]....
        /*0334*/ 	.word	0xffffffff


	//   ....[8]....
        /*0338*/ 	.word	0xffffffff


	//   ....[9]....
        /*033c*/ 	.word	0xffffffff


	//   ....[10]....
        /*0340*/ 	.word	0xffffffff


	//   ....[11]....
        /*0344*/ 	.word	0xffffffff


	//   ....[12]....
        /*0348*/ 	.word	0xffffffff


	//   ....[13]....
        /*034c*/ 	.word	0xffffffff


	//   ....[14]....
        /*0350*/ 	.word	0xffffffff


	//   ....[15]....
        /*0354*/ 	.word	0xffffffff


	//   ....[16]....
        /*0358*/ 	.word	0xffffffff


	//   ....[17]....
        /*035c*/ 	.word	0xffffffff


	//   ....[18]....
        /*0360*/ 	.word	0xffffffff


	//   ....[19]....
        /*0364*/ 	.word	0xffffffff


	//   ....[20]....
        /*0368*/ 	.word	0xffffffff


	//   ....[21]....
        /*036c*/ 	.word	0xffffffff


	//   ....[22]....
        /*0370*/ 	.word	0xffffffff


	//   ....[23]....
        /*0374*/ 	.word	0xffffffff


	//----- nvinfo : EIATTR_COOP_GROUP_INSTR_OFFSETS
	.align		4
.L_310:
        /*0378*/ 	.byte	0x04, 0x28
        /*037a*/ 	.short	(.L_312 - .L_311)


	//   ....[0]....
.L_311:
        /*037c*/ 	.word	0x00002940


	//   ....[1]....
        /*0380*/ 	.word	0x00002a30


	//   ....[2]....
        /*0384*/ 	.word	0x00002a40


	//   ....[3]....
        /*0388*/ 	.word	0x00002a80


	//   ....[4]....
        /*038c*/ 	.word	0x00002e20


	//   ....[5]....
        /*0390*/ 	.word	0x00002f20


	//   ....[6]....
        /*0394*/ 	.word	0x00002f30


	//   ....[7]....
        /*0398*/ 	.word	0x000030f0


	//   ....[8]....
        /*039c*/ 	.word	0x00006f00


	//   ....[9]....
        /*03a0*/ 	.word	0x000070f0


	//   ....[10]....
        /*03a4*/ 	.word	0x00007130


	//   ....[11]....
        /*03a8*/ 	.word	0x00007150


	//   ....[12]....
        /*03ac*/ 	.word	0x00007170


	//   ....[13]....
        /*03b0*/ 	.word	0x000071b0


	//   ....[14]....
        /*03b4*/ 	.word	0x000071f0


	//   ....[15]....
        /*03b8*/ 	.word	0x00007220


	//   ....[16]....
        /*03bc*/ 	.word	0x00009ff0


	//   ....[17]....
        /*03c0*/ 	.word	0x0000a000


	//   ....[18]....
        /*03c4*/ 	.word	0x0000a010


	//   ....[19]....
        /*03c8*/ 	.word	0x0000a030


	//   ....[20]....
        /*03cc*/ 	.word	0x0000a060


	//   ....[21]....
        /*03d0*/ 	.word	0x0000a080


	//   ....[22]....
        /*03d4*/ 	.word	0x0000a090


	//   ....[23]....
        /*03d8*/ 	.word	0x0000a0f0


	//----- nvinfo : EIATTR_EXIT_INSTR_OFFSETS
	.align		4
.L_312:
        /*03dc*/ 	.byte	0x04, 0x1c
        /*03de*/ 	.short	(.L_314 - .L_313)


	//   ....[0]....
.L_313:
        /*03e0*/ 	.word	0x00000170


	//   ....[1]....
        /*03e4*/ 	.word	0x0000bdc0


	//----- nvinfo : EIATTR_CTAIDZ_USED
	.align		4
.L_314:
        /*03e8*/ 	.byte	0x01, 0x04
	.zero		2


	//----- nvinfo : EIATTR_CRS_STACK_SIZE
	.align		4
        /*03ec*/ 	.byte	0x04, 0x1e
        /*03ee*/ 	.short	(.L_316 - .L_315)
.L_315:
        /*03f0*/ 	.word	0x00000000
.L_316:


//--------------------- .nv.info._ZN5flash16flash_fwd_kernelI23Flash_fwd_kernel_traitsILi128ELi128ELi64ELi4ELb0ELb0EN7cutlass6half_tE19Flash_kernel_traitsILi128ELi128ELi64ELi4ES3_EELb0ELb0ELb0ELb0ELb0ELb0ELb0ELb0EEEvNS_16Flash_fwd_paramsE --------------------------
	.section	.nv.info._ZN5flash16flash_fwd_kernelI23Flash_fwd_kernel_traitsILi128ELi128ELi64ELi4ELb0ELb0EN7cutlass6half_tE19Flash_kernel_traitsILi128ELi128ELi64ELi4ES3_EELb0ELb0ELb0ELb0ELb0ELb0ELb0ELb0EEEvNS_16Flash_fwd_paramsE,"",@"SHT_CUDA_INFO"
	.sectionflags	@""
	.align	4


	//----- nvinfo : EIATTR_CUDA_API_VERSION
	.align		4
        /*0000*/ 	.byte	0x04, 0x37
        /*0002*/ 	.short	(.L_318 - .L_317)
.L_317:
        /*0004*/ 	.word	0x00000082


	//----- nvinfo : EIATTR_SW2861232_WAR
	.align		4
.L_318:
        /*0008*/ 	.byte	0x01, 0x35
	.zero		2


	//----- nvinfo : EIATTR_PARAM_CBANK
	.align		4
        /*000c*/ 	.byte	0x04, 0x0a
        /*000e*/ 	.short	(.L_320 - .L_319)
	.align		4
.L_319:
        /*0010*/ 	.word	index@(.nv.constant0._ZN5flash16flash_fwd_kernelI23Flash_fwd_kernel_traitsILi128ELi128ELi64ELi4ELb0ELb0EN7cutlass6half_tE19Flash_kernel_traitsILi128ELi128ELi64ELi4ES3_EELb0ELb0ELb0ELb0ELb0ELb0ELb0ELb0EEEvNS_16Flash_fwd_paramsE)
        /*0014*/ 	.short	0x0160
        /*0016*/ 	.short	0x01d0


	//----- nvinfo : EIATTR_CBANK_PARAM_SIZE
	.align		4
.L_320:
        /*0018*/ 	.byte	0x03, 0x19
        /*001a*/ 	.short	0x01d0


	//----- nvinfo : EIATTR_KPARAM_INFO
	.align		4
        /*001c*/ 	.byte	0x04, 0x17
        /*001e*/ 	.short	(.L_322 - .L_321)
.L_321:
        /*0020*/ 	.word	0x00000000
        /*0024*/ 	.short	0x0000
        /*0026*/ 	.short	0x0000
        /*0028*/ 	.byte	0x00, 0xf0, 0x41, 0x07


	//----- nvinfo : EIATTR_MAXREG_COUNT
	.align		4
.L_322:
        /*002c*/ 	.byte	0x03, 0x1b
        /*002e*/ 	.short	0x00ff


	//----- nvinfo : EIATTR_NUM_BARRIERS
	.align		4
        /*0030*/ 	.byte	0x02, 0x4c
        /*0032*/ 	.byte	0x01
	.zero		1


	//----- nvinfo : EIATTR_ANNOTATIONS
	.align		4
        /*0034*/ 	.byte	0x04, 0x55
        /*0036*/ 	.short	(.L_324 - .L_323)


	//   ....[0]....
.L_323:
        /* <DEDUP_REMOVED lines=47> */


	//----- nvinfo : EIATTR_MERCURY_ISA_VERSION
	.align		4
.L_324:
        /*0310*/ 	.byte	0x03, 0x5f
        /*0312*/ 	.short	0x0000


	//----- nvinfo : EIATTR_COOP_GROUP_MASK_REGIDS
	.align		4
        /*0314*/ 	.byte	0x04, 0x29
        /*0316*/ 	.short	(.L_326 - .L_325)


	//   ....[0]....
.L_325:
        /*0318*/ 	.word	0xffffffff


	//   ....[1]....
        /*031c*/ 	.word	0xffffffff


	//   ....[2]....
        /*0320*/ 	.word	0xffffffff


	//   ....[3]....
        /*0324*/ 	.word	0xffffffff


	//   ....[4]....
        /*0328*/ 	.word	0xffffffff


	//   ....[5]....
        /*032c*/ 	.word	0xffffffff


	//   ....[6]....
        /*0330*/ 	.word	0xffffffff


	//   ....[7]....
        /*0334*/ 	.word	0xffffffff


	//   ....[8]....
        /*0338*/ 	.word	0xffffffff


	//   ....[9]....
        /*033c*/ 	.word	0xffffffff


	//   ....[10]....
        /*0340*/ 	.word	0xffffffff


	//   ....[11]....
        /*0344*/ 	.word	0xffffffff


	//   ....[12]....
        /*0348*/ 	.word	0xffffffff


	//   ....[13]....
        /*034c*/ 	.word	0xffffffff


	//   ....[14]....
        /*0350*/ 	.word	0xffffffff


	//   ....[15]....
        /*0354*/ 	.word	0xffffffff


	//   ....[16]....
        /*0358*/ 	.word	0xffffffff


	//   ....[17]....
        /*035c*/ 	.word	0xffffffff


	//   ....[18]....
        /*0360*/ 	.word	0xffffffff


	//   ....[19]....
        /*0364*/ 	.word	0xffffffff


	//   ....[20]....
        /*0368*/ 	.word	0xffffffff


	//   ....[21]....
        /*036c*/ 	.word	0xffffffff


	//   ....[22]....
        /*0370*/ 	.word	0xffffffff


	//   ....[23]....
        /*0374*/ 	.word	0xffffffff


	//----- nvinfo : EIATTR_COOP_GROUP_INSTR_OFFSETS
	.align		4
.L_326:
        /*0378*/ 	.byte	0x04, 0x28
        /*037a*/ 	.short	(.L_328 - .L_327)


	//   ....[0]....
.L_327:
        /*037c*/ 	.word	0x00004790


	//   ....[1]....
        /*0380*/ 	.word	0x00004810


	//   ....[2]....
        /*0384*/ 	.word	0x00004880


	//   ....[3]....
        /*0388*/ 	.word	0x00004a70


	//   ....[4]....
        /*038c*/ 	.word	0x00004aa0


	//   ....[5]....
        /*0390*/ 	.word	0x00004b80


	//   ....[6]....
        /*0394*/ 	.word	0x00004cf0


	//   ....[7]....
        /*0398*/ 	.word	0x00004d60


	//   ....[8]....
        /*039c*/ 	.word	0x00009610


	//   ....[9]....
        /*03a0*/ 	.word	0x00009790


	//   ....[10]....
        /*03a4*/ 	.word	0x000097d0


	//   ....[11]....
        /*03a8*/ 	.word	0x000097f0


	//   ....[12]....
        /*03ac*/ 	.word	0x00009800


	//   ....[13]....
        /*03b0*/ 	.word	0x00009840


	//   ....[14]....
        /*03b4*/ 	.word	0x00009880


	//   ....[15]....
        /*03b8*/ 	.word	0x000098b0


	//   ....[16]....
        /*03bc*/ 	.word	0x0000bd70


	//   ....[17]....
        /*03c0*/ 	.word	0x0000bd80


	//   ....[18]....
        /*03c4*/ 	.word	0x0000be80


	//   ....[19]....
        /*03c8*/ 	.word	0x0000bea0


	//   ....[20]....
        /*03cc*/ 	.word	0x0000c3f0


	//   ....[21]....
        /*03d0*/ 	.word	0x0000c400


	//   ....[22]....
        /*03d4*/ 	.word	0x0000c420


	//   ....[23]....
        /*03d8*/ 	.word	0x0000c460


	//----- nvinfo : EIATTR_EXIT_INSTR_OFFSETS
	.align		4
.L_328:
        /*03dc*/ 	.byte	0x04, 0x1c
        /*03de*/ 	.short	(.L_330 - .L_329)


	//   ....[0]....
.L_329:
        /*03e0*/ 	.word	0x000004d0


	//   ....[1]....
        /*03e4*/ 	.word	0x0000e210


	//   ....[2]....
        /*03e8*/ 	.word	0x0000e2f0


	//   ....[3]....
        /*03ec*/ 	.word	0x0000e310


	//   ....[4]....
        /*03f0*/ 	.word	0x0000f3c0


	//   ....[5]....
        /*03f4*/ 	.word	0x0000f440


	//----- nvinfo : EIATTR_CTAIDZ_USED
	.align		4
.L_330:
        /*03f8*/ 	.byte	0x01, 0x04
	.zero		2


	//----- nvinfo : EIATTR_CRS_STACK_SIZE
	.align		4
        /*03fc*/ 	.byte	0x04, 0x1e
        /*03fe*/ 	.short	(.L_332 - .L_331)
.L_331:
        /*0400*/ 	.word	0x00000000
.L_332:


//--------------------- .nv.info._ZN5flash16flash_fwd_kernelI23Flash_fwd_kernel_traitsILi128ELi128ELi64ELi4ELb0ELb0EN7cutlass6half_tE19Flash_kernel_traitsILi128ELi128ELi64ELi4ES3_EELb0ELb0ELb0ELb0ELb0ELb0ELb1ELb0EEEvNS_16Flash_fwd_paramsE --------------------------
	.section	.nv.info._ZN5flash16flash_fwd_kernelI23Flash_fwd_kernel_traitsILi128ELi128ELi64ELi4ELb0ELb0EN7cutlass6half_tE19Flash_kernel_traitsILi128ELi128ELi64ELi4ES3_EELb0ELb0ELb0ELb0ELb0ELb0ELb1ELb0EEEvNS_16Flash_fwd_paramsE,"",@"SHT_CUDA_INFO"
	.sectionflags	@""
	.align	4


	//----- nvinfo : EIATTR_CUDA_API_VERSION
	.align		4
        /*0000*/ 	.byte	0x04, 0x37
        /*0002*/ 	.short	(.L_334 - .L_333)
.L_333:
        /*0004*/ 	.word	0x00000082


	//----- nvinfo : EIATTR_SW2861232_WAR
	.align		4
.L_334:
        /*0008*/ 	.byte	0x01, 0x35
	.zero		2


	//----- nvinfo : EIATTR_PARAM_CBANK
	.align		4
        /*000c*/ 	.byte	0x04, 0x0a
        /*000e*/ 	.short	(.L_336 - .L_335)
	.align		4
.L_335:
        /*0010*/ 	.word	index@(.nv.constant0._ZN5flash16flash_fwd_kernelI23Flash_fwd_kernel_traitsILi128ELi128ELi64ELi4ELb0ELb0EN7cutlass6half_tE19Flash_kernel_traitsILi128ELi128ELi64ELi4ES3_EELb0ELb0ELb0ELb0ELb0ELb0ELb1ELb0EEEvNS_16Flash_fwd_paramsE)
        /*0014*/ 	.short	0x0160
        /*0016*/ 	.short	0x01d0


	//----- nvinfo : EIATTR_CBANK_PARAM_SIZE
	.align		4
.L_336:
        /*0018*/ 	.byte	0x03, 0x19
        /*001a*/ 	.short	0x01d0


	//----- nvinfo : EIATTR_KPARAM_INFO
	.align		4
        /*001c*/ 	.byte	0x04, 0x17
        /*001e*/ 	.short	(.L_338 - .L_337)
.L_337:
        /*0020*/ 	.word	0x00000000
        /*0024*/ 	.short	0x0000
        /*0026*/ 	.short	0x0000
        /*0028*/ 	.byte	0x00, 0xf0, 0x41, 0x07


	//----- nvinfo : EIATTR_MAXREG_COUNT
	.align		4
.L_338:
        /*002c*/ 	.byte	0x03, 0x1b
        /*002e*/ 	.short	0x00ff


	//----- nvinfo : EIATTR_NUM_BARRIERS
	.align		4
        /*0030*/ 	.byte	0x02, 0x4c
        /*0032*/ 	.byte	0x01
	.zero		1


	//----- nvinfo : EIATTR_ANNOTATIONS
	.align		4
        /*0034*/ 	.byte	0x04, 0x55
        /*0036*/ 	.short	(.L_340 - .L_339)


	//   ....[0]....
.L_339:
        /* <DEDUP_REMOVED lines=55> */


	//----- nvinfo : EIATTR_MERCURY_ISA_VERSION
	.align		4
.L_340:
        /*0390*/ 	.byte	0x03, 0x5f
        /*0392*/ 	.short	0x0000


	//----- nvinfo : EIATTR_COOP_GROUP_MASK_REGIDS
	.align		4
        /*0394*/ 	.byte	0x04, 0x29
        /*0396*/ 	.short	(.L_342 - .L_341)


	//   ....[0]....
.L_341:
        /*0398*/ 	.word	0xffffffff


	//   ....[1]....
        /*039c*/ 	.word	0xffffffff


	//   ....[2]....
        /*03a0*/ 	.word	0xffffffff


	//   ....[3]....
        /*03a4*/ 	.word	0xffffffff


	//   ....[4]....
        /*03a8*/ 	.word	0xffffffff


	//   ....[5]....
        /*03ac*/ 	.word	0xffffffff


	//   ....[6]....
        /*03b0*/ 	.word	0xffffffff


	//   ....[7]....
        /*03b4*/ 	.word	0xffffffff


	//   ....[8]....
        /*03b8*/ 	.word	0xffffffff


	//   ....[9]....
        /*03bc*/ 	.word	0xffffffff


	//   ....[10]....
        /*03c0*/ 	.word	0xffffffff


	//   ....[11]....
        /*03c4*/ 	.word	0xffffffff


	//   ....[12]....
        /*03c8*/ 	.word	0xffffffff


	//   ....[13]....
        /*03cc*/ 	.word	0xffffffff


	//   ....[14]....
        /*03d0*/ 	.word	0xffffffff


	//   ....[15]....
        /*03d4*/ 	.word	0xffffffff


	//   ....[16]....
        /*03d8*/ 	.word	0xffffffff


	//   ....[17]....
        /*03dc*/ 	.word	0xffffffff


	//   ....[18]....
        /*03e0*/ 	.word	0xffffffff


	//   ....[19]....
        /*03e4*/ 	.word	0xffffffff


	//   ....[20]....
        /*03e8*/ 	.word	0xffffffff


	//   ....[21]....
        /*03ec*/ 	.word	0xffffffff


	//   ....[22]....
        /*03f0*/ 	.word	0xffffffff


	//   ....[23]....
        /*03f4*/ 	.word	0xffffffff


	//----- nvinfo : EIATTR_COOP_GROUP_INSTR_OFFSETS
	.align		4
.L_342:
        /*03f8*/ 	.byte	0x04, 0x28
        /*03fa*/ 	.short	(.L_344 - .L_343)


	//   ....[0]....
.L_343:
        /*03fc*/ 	.word	0x00005060


	//   ....[1]....
        /*0400*/ 	.word	0x000050a0


	//   ....[2]....
        /*0404*/ 	.word	0x00005110


	//   ....[3]....
        /*0408*/ 	.word	0x00005290


	//   ....[4]....
        /*040c*/ 	.word	0x000052e0


	//   ....[5]....
        /*0410*/ 	.word	0x000053e0


	//   ....[6]....
        /*0414*/ 	.word	0x000055a0


	//   ....[7]....
        /*0418*/ 	.word	0x00005610


	//   ....[8]....
        /*041c*/ 	.word	0x00009fe0


	//   ....[9]....
        /*0420*/ 	.word	0x0000a090


	//   ....[10]....
        /*0424*/ 	.word	0x0000a250


	//   ....[11]....
        /*0428*/ 	.word	0x0000a280


	//   ....[12]....
        /*042c*/ 	.word	0x0000a2f0


	//   ....[13]....
        /*0430*/ 	.word	0x0000a330


	//   ....[14]....
        /*0434*/ 	.word	0x0000a360


	//   ....[15]....
        /*0438*/ 	.word	0x0000a410


	//   ....[16]....
        /*043c*/ 	.word	0x0000d2c0


	//   ....[17]....
        /*0440*/ 	.word	0x0000d2d0


	//   ....[18]....
        /*0444*/ 	.word	0x0000d2e0


	//   ....[19]....
        /*0448*/ 	.word	0x0000d300


	//   ....[20]....
        /*044c*/ 	.word	0x0000d320


	//   ....[21]....
        /*0450*/ 	.word	0x0000d350


	//   ....[22]....
        /*0454*/ 	.word	0x0000d360


	//   ....[23]....
        /*0458*/ 	.word	0x0000d3b0


	//----- nvinfo : EIATTR_EXIT_INSTR_OFFSETS
	.align		4
.L_344:
        /*045c*/ 	.byte	0x04, 0x1c
        /*045e*/ 	.short	(.L_346 - .L_345)


	//   ....[0]....
.L_345:
        /*0460*/ 	.word	0x000004d0


	//   ....[1]....
        /*0464*/ 	.word	0x0000f480


	//   ....[2]....
        /*0468*/ 	.word	0x0000f560


	//   ....[3]....
        /*046c*/ 	.word	0x0000f580


	//   ....[4]....
        /*0470*/ 	.word	0x00010630


	//   ....[5]....
        /*0474*/ 	.word	0x000106b0


	//----- nvinfo : EIATTR_CTAIDZ_USED
	.align		4
.L_346:
        /*0478*/ 	.byte	0x01, 0x04
	.zero		2


	//----- nvinfo : EIATTR_CRS_STACK_SIZE
	.align		4
        /*047c*/ 	.byte	0x04, 0x1e
        /*047e*/ 	.short	(.L_348 - .L_347)
.L_347:
        /*0480*/ 	.word	0x00000000
.L_348:


//--------------------- .nv.info._ZN5flash16flash_fwd_kernelI23Flash_fwd_kernel_traitsILi128ELi128ELi64ELi4ELb0ELb0EN7cutlass6half_tE19Flash_kernel_traitsILi128ELi128ELi64ELi4ES3_EELb0ELb0ELb0ELb1ELb0ELb0ELb0ELb0EEEvNS_16Flash_fwd_paramsE --------------------------
	.section	.nv.info._ZN5flash16flash_fwd_kernelI23Flash_fwd_kernel_traitsILi128ELi128ELi64ELi4ELb0ELb0EN7cutlass6half_tE19Flash_kernel_traitsILi128ELi128ELi64ELi4ES3_EELb0ELb0ELb0ELb1ELb0ELb0ELb0ELb0EEEvNS_16Flash_fwd_paramsE,"",@"SHT_CUDA_INFO"
	.sectionflags	@""
	.align	4


	//----- nvinfo : EIATTR_CUDA_API_VERSION
	.align		4
        /*0000*/ 	.byte	0x04, 0x37
        /*0002*/ 	.short	(.L_350 - .L_349)
.L_349:
        /*0004*/ 	.word	0x00000082


	//----- nvinfo : EIATTR_SW2861232_WAR
	.align		4
.L_350:
        /*0008*/ 	.byte	0x01, 0x35
	.zero		2


	//----- nvinfo : EIATTR_PARAM_CBANK
	.align		4
        /*000c*/ 	.byte	0x04, 0x0a
        /*000e*/ 	.short	(.L_352 - .L_351)
	.align		4
.L_351:
        /*0010*/ 	.word	index@(.nv.constant0._ZN5flash16flash_fwd_kernelI23Flash_fwd_kernel_traitsILi128ELi128ELi64ELi4ELb0ELb0EN7cutlass6half_tE19Flash_kernel_traitsILi128ELi128ELi64ELi4ES3_EELb0ELb0ELb0ELb1ELb0ELb0ELb0ELb0EEEvNS_16Flash_fwd_paramsE)
        /*0014*/ 	.short	0x0160
        /*0016*/ 	.short	0x01d0


	//----- nvinfo : EIATTR_CBANK_PARAM_SIZE
	.align		4
.L_352:
        /*0018*/ 	.byte	0x03, 0x19
        /*001a*/ 	.short	0x01d0


	//----- nvinfo : EIATTR_KPARAM_INFO
	.align		4
        /*001c*/ 	.byte	0x04, 0x17
        /*001e*/ 	.short	(.L_354 - .L_353)
.L_353:
        /*0020*/ 	.word	0x00000000
        /*0024*/ 	.short	0x0000
        /*0026*/ 	.short	0x0000
        /*0028*/ 	.byte	0x00, 0xf0, 0x41, 0x07


	//----- nvinfo : EIATTR_MAXREG_COUNT
	.align		4
.L_354:
        /*002c*/ 	.byte	0x03, 0x1b
        /*002e*/ 	.short	0x00ff


	//----- nvinfo : EIATTR_NUM_BARRIERS
	.align		4
        /*0030*/ 	.byte	0x02, 0x4c
        /*0032*/ 	.byte	0x01
	.zero		1


	//----- nvinfo : EIATTR_ANNOTATIONS
	.align		4
        /*0034*/ 	.byte	0x04, 0x55
        /*0036*/ 	.short	(.L_356 - .L_355)


	//   ....[0]....
.L_355:
        /* <DEDUP_REMOVED lines=38> */


	//----- nvinfo : EIATTR_MERCURY_ISA_VERSION
	.align		4
.L_356:
        /*0280*/ 	.byte	0x03, 0x5f
        /*0282*/ 	.short	0x0000


	//----- nvinfo : EIATTR_COOP_GROUP_MASK_REGIDS
	.align		4
        /*0284*/ 	.byte	0x04, 0x29
        /*0286*/ 	.short	(.L_358 - .L_357)


	//   ....[0]....
.L_357:
        /*0288*/ 	.word	0xffffffff


	//   ....[1]....
        /*028c*/ 	.word	0xffffffff


	//   ....[2]....
        /*0290*/ 	.word	0xffffffff


	//   ....[3]....
        /*0294*/ 	.word	0xffffffff


	//   ....[4]....
        /*0298*/ 	.word	0xffffffff


	//   ....[5]....
        /*029c*/ 	.word	0xffffffff


	//   ....[6]....
        /*02a0*/ 	.word	0xffffffff


	//   ....[7]....
        /*02a4*/ 	.word	0xffffffff


	//   ....[8]....
        /*02a8*/ 	.word	0xffffffff


	//   ....[9]....
        /*02ac*/ 	.word	0xffffffff


	//   ....[10]....
        /*02b0*/ 	.word	0xffffffff


	//   ....[11]....
        /*02b4*/ 	.word	0xffffffff


	//   ....[12]....
        /*02b8*/ 	.word	0xffffffff


	//   ....[13]....
        /*02bc*/ 	.word	0xffffffff


	//   ....[14]....
        /*02c0*/ 	.word	0xffffffff


	//   ....[15]....
        /*02c4*/ 	.word	0xffffffff


	//   ....[16]....
        /*02c8*/ 	.word	0xffffffff


	//   ....[17]....
        /*02cc*/ 	.word	0xffffffff


	//   ....[18]....
        /*02d0*/ 	.word	0xffffffff


	//   ....[19]....
        /*02d4*/ 	.word	0xffffffff


	//   ....[20]....
        /*02d8*/ 	.word	0xffffffff


	//   ....[21]....
        /*02dc*/ 	.word	0xffffffff


	//   ....[22]....
        /*02e0*/ 	.word	0xffffffff


	//   ....[23]....
        /*02e4*/ 	.word	0xffffffff


	//----- nvinfo : EIATTR_COOP_GROUP_INSTR_OFFSETS
	.align		4
.L_358:
        /*02e8*/ 	.byte	0x04, 0x28
        /*02ea*/ 	.short	(.L_360 - .L_359)


	//   ....[0]....
.L_359:
        /*02ec*/ 	.word	0x00005c50


	//   ....[1]....
        /*02f0*/ 	.word	0x00005d20


	//   ....[2]....
        /*02f4*/ 	.word	0x00005d30


	//   ....[3]....
        /*02f8*/ 	.word	0x00005dd0


	//   ....[4]....
        /*02fc*/ 	.word	0x00006410


	//   ....[5]....
        /*0300*/ 	.word	0x000065a0


	//   ....[6]....
        /*0304*/ 	.word	0x00006630


	//   ....[7]....
        /*0308*/ 	.word	0x00006830


	//   ....[8]....
        /*030c*/ 	.word	0x0000ae50


	//   ....[9]....
        /*0310*/ 	.word	0x0000aec0


	//   ....[10]....
        /*0314*/ 	.word	0x0000af60


	//   ....[11]....
        /*0318*/ 	.word	0x0000afd0


	//   ....[12]....
        /*031c*/ 	.word	0x0000b0d0


	//   ....[13]....
        /*0320*/ 	.word	0x0000b0f0


	//   ....[14]....
        /*0324*/ 	.word	0x0000b130


	//   ....[15]....
        /*0328*/ 	.word	0x0000b1a0


	//   ....[16]....
        /*032c*/ 	.word	0x0000d6c0


	//   ....[17]....
        /*0330*/ 	.word	0x0000d6d0


	//   ....[18]....
        /*0334*/ 	.word	0x0000d6e0


	//   ....[19]....
        /*0338*/ 	.word	0x0000d6f0


	//   ....[20]....
        /*033c*/ 	.word	0x0000d720


	//   ....[21]....
        /*0340*/ 	.word	0x0000d740


	//   ....[22]....
        /*0344*/ 	.word	0x0000d780


	//   ....[23]....
        /*0348*/ 	.word	0x0000d7c0


	//----- nvinfo : EIATTR_EXIT_INSTR_OFFSETS
	.align		4
.L_360:
        /*034c*/ 	.byte	0x04, 0x1c
        /*034e*/ 	.short	(.L_362 - .L_361)


	//   ....[0]....
.L_361:
        /*0350*/ 	.word	0x000004d0


	//   ....[1]....
        /*0354*/ 	.word	0x0000fac0


	//   ....[2]....
        /*0358*/ 	.word	0x0000fba0


	//   ....[3]....
        /*035c*/ 	.word	0x0000fbc0


	//   ....[4]....
        /*0360*/ 	.word	0x00010c70


	//   ....[5]....
        /*0364*/ 	.word	0x00010cf0


	//----- nvinfo : EIATTR_CTAIDZ_USED
	.align		4
.L_362:
        /*0368*/ 	.byte	0x01, 0x04
	.zero		2


	//----- nvinfo : EIATTR_CRS_STACK_SIZE
	.align		4
        /*036c*/ 	.byte	0x04, 0x1e
        /*036e*/ 	.short	(.L_364 - .L_363)
.L_363:
        /*0370*/ 	.word	0x00000000
.L_364:


//--------------------- .nv.info._ZN5flash16flash_fwd_kernelI23Flash_fwd_kernel_traitsILi128ELi128ELi64ELi4ELb0ELb0EN7cutlass6half_tE19Flash_kernel_traitsILi128ELi128ELi64ELi4ES3_EELb0ELb0ELb0ELb1ELb0ELb0ELb1ELb0EEEvNS_16Flash_fwd_paramsE --------------------------
	.section	.nv.info._ZN5flash16flash_fwd_kernelI23Flash_fwd_kernel_traitsILi128ELi128ELi64ELi4ELb0ELb0EN7cutlass6half_tE19Flash_kernel_traitsILi128ELi128ELi64ELi4ES3_EELb0ELb0ELb0ELb1ELb0ELb0ELb1ELb0EEEvNS_16Flash_fwd_paramsE,"",@"SHT_CUDA_INFO"
	.sectionflags	@""
	.align	4


	//----- nvinfo : EIATTR_CUDA_API_VERSION
	.align		4
        /*0000*/ 	.byte	0x04, 0x37
        /*0002*/ 	.short	(.L_366 - .L_365)
.L_365:
        /*0004*/ 	.word	0x00000082


	//----- nvinfo : EIATTR_SW2861232_WAR
	.align		4
.L_366:
        /*0008*/ 	.byte	0x01, 0x35
	.zero		2


	//----- nvinfo : EIATTR_PARAM_CBANK
	.align		4
        /*000c*/ 	.byte	0x04, 0x0a
        /*000e*/ 	.short	(.L_368 - .L_367)
	.align		4
.L_367:
        /*0010*/ 	.word	index@(.nv.constant0._ZN5flash16flash_fwd_kernelI23Flash_fwd_kernel_traitsILi128ELi128ELi64ELi4ELb0ELb0EN7cutlass6half_tE19Flash_kernel_traitsILi128ELi128ELi64ELi4ES3_EELb0ELb0ELb0ELb1ELb0ELb0ELb1ELb0EEEvNS_16Flash_fwd_paramsE)
        /*0014*/ 	.short	0x0160
        /*0016*/ 	.short	0x01d0


	//----- nvinfo : EIATTR_CBANK_PARAM_SIZE
	.align		4
.L_368:
        /*0018*/ 	.byte	0x03, 0x19
        /*001a*/ 	.short	0x01d0


	//----- nvinfo : EIATTR_KPARAM_INFO
	.align		4
        /*001c*/ 	.byte	0x04, 0x17
        /*001e*/ 	.short	(.L_370 - .L_369)
.L_369:
        /*0020*/ 	.word	0x00000000
        /*0024*/ 	.short	0x0000
        /*0026*/ 	.short	0x0000
        /*0028*/ 	.byte	0x00, 0xf0, 0x41, 0x07


	//----- nvinfo : EIATTR_MAXREG_COUNT
	.align		4
.L_370:
        /*002c*/ 	.byte	0x03, 0x1b
        /*002e*/ 	.short	0x00ff


	//----- nvinfo : EIATTR_NUM_BARRIERS
	.align		4
        /*0030*/ 	.byte	0x02, 0x4c
        /*0032*/ 	.byte	0x01
	.zero		1


	//----- nvinfo : EIATTR_ANNOTATIONS
	.align		4
        /*0034*/ 	.byte	0x04, 0x55
        /*0036*/ 	.short	(.L_372 - .L_371)


	//   ....[0]....
.L_371:
        /* <DEDUP_REMOVED lines=68> */


	//----- nvinfo : EIATTR_MERCURY_ISA_VERSION
	.align		4
.L_372:
        /*0468*/ 	.byte	0x03, 0x5f
        /*046a*/ 	.short	0x0000


	//----- nvinfo : EIATTR_COOP_GROUP_MASK_REGIDS
	.align		4
        /*046c*/ 	.byte	0x04, 0x29
        /*046e*/ 	.short	(.L_374 - .L_373)


	//   ....[0]....
.L_373:
        /*0470*/ 	.word	0xffffffff


	//   ....[1]....
        /*0474*/ 	.word	0xffffffff


	//   ....[2]....
        /*0478*/ 	.word	0xffffffff


	//   ....[3]....
        /*047c*/ 	.word	0xffffffff


	//   ....[4]....
        /*0480*/ 	.word	0xffffffff


	//   ....[5]....
        /*0484*/ 	.word	0xffffffff


	//   ....[6]....
        /*0488*/ 	.word	0xffffffff


	//   ....[7]....
        /*048c*/ 	.word	0xffffffff


	//   ....[8]....
        /*0490*/ 	.word	0xffffffff


	//   ....[9]....
        /*0494*/ 	.word	0xffffffff


	//   ....[10]....
        /*0498*/ 	.word	0xffffffff


	//   ....[11]....
        /*049c*/ 	.word	0xffffffff


	//   ....[12]....
        /*04a0*/ 	.word	0xffffffff


	//   ....[13]....
        /*04a4*/ 	.word	0xffffffff


	//   ....[14]....
        /*04a8*/ 	.word	0xffffffff


	//   ....[15]....
        /*04ac*/ 	.word	0xffffffff


	//   ....[16]....
        /*04b0*/ 	.word	0xffffffff


	//   ....[17]....
        /*04b4*/ 	.word	0xffffffff


	//   ....[18]....
        /*04b8*/ 	.word	0xffffffff


	//   ....[19]....
        /*04bc*/ 	.word	0xffffffff


	//   ....[20]....
        /*04c0*/ 	.word	0xffffffff


	//   ....[21]....
        /*04c4*/ 	.word	0xffffffff


	//   ....[22]....
        /*04c8*/ 	.word	0xffffffff


	//   ....[23]....
        /*04cc*/ 	.word	0xffffffff


	//----- nvinfo : EIATTR_COOP_GROUP_INSTR_OFFSETS
	.align		4
.L_374:
        /*04d0*/ 	.byte	0x04, 0x28
        /*04d2*/ 	.short	(.L_376 - .L_375)


	//   ....[0]....
.L_375:
        /*04d4*/ 	.word	0x000064e0


	//   ....[1]....
        /*04d8*/ 	.word	0x000065b0


	//   ....[2]....
        /*04dc*/ 	.word	0x000065c0


	//   ....[3]....
        /*04e0*/ 	.word	0x00006640


	//   ....[4]....
        /*04e4*/ 	.word	0x00006d10


	//   ....[5]....
        /*04e8*/ 	.word	0x00006ed0


	//   ....[6]....
        /*04ec*/ 	.word	0x00006f30


	//   ....[7]....
        /*04f0*/ 	.word	0x00007090


	//   ....[8]....
        /*04f4*/ 	.word	0x0000c530


	//   ....[9]....
        /*04f8*/ 	.word	0x0000c580


	//   ....[10]....
        /*04fc*/ 	.word	0x0000c5e0


	//   ....[11]....
        /*0500*/ 	.word	0x0000c600


	//   ....[12]....
        /*0504*/ 	.word	0x0000c630


	//   ....[13]....
        /*0508*/ 	.word	0x0000c6c0


	//   ....[14]....
        /*050c*/ 	.word	0x0000c740


	//   ....[15]....
        /*0510*/ 	.word	0x0000c7e0


	//   ....[16]....
        /*0514*/ 	.word	0x0000f2e0


	//   ....[17]....
        /*0518*/ 	.word	0x0000f2f0


	//   ....[18]....
        /*051c*/ 	.word	0x0000f300


	//   ....[19]....
        /*0520*/ 	.word	0x0000f310


	//   ....[20]....
        /*0524*/ 	.word	0x0000f340


	//   ....[21]....
        /*0528*/ 	.word	0x0000f360


	//   ....[22]....
        /*052c*/ 	.word	0x0000f3a0


	//   ....[23]....
        /*0530*/ 	.word	0x0000f3e0


	//----- nvinfo : EIATTR_EXIT_INSTR_OFFSETS
	.align		4
.L_376:
        /*0534*/ 	.byte	0x04, 0x1c
        /*0536*/ 	.short	(.L_378 - .L_377)


	//   ....[0]....
.L_377:
        /*0538*/ 	.word	0x000004d0


	//   ....[1]....
        /*053c*/ 	.word	0x000116e0


	//   ....[2]....
        /*0540*/ 	.word	0x000117c0


	//   ....[3]....
        /*0544*/ 	.word	0x000117e0


	//   ....[4]....
        /*0548*/ 	.word	0x00012890


	//   ....[5]....
        /*054c*/ 	.word	0x00012910


	//----- nvinfo : EIATTR_CTAIDZ_USED
	.align		4
.L_378:
        /*0550*/ 	.byte	0x01, 0x04
	.zero		2


	//----- nvinfo : EIATTR_CRS_STACK_SIZE
	.align		4
        /*0554*/ 	.byte	0x04, 0x1e
        /*0556*/ 	.short	(.L_380 - .L_379)
.L_379:
        /*0558*/ 	.word	0x00000000
.L_380:


//--------------------- .nv.info._ZN5flash16flash_fwd_kernelI23Flash_fwd_kernel_traitsILi128ELi128ELi64ELi4ELb0ELb0EN7cutlass6half_tE19Flash_kernel_traitsILi128ELi128ELi64ELi4ES3_EELb0ELb0ELb1ELb0ELb0ELb1ELb0ELb0EEEvNS_16Flash_fwd_paramsE --------------------------
	.section	.nv.info._ZN5flash16flash_fwd_kernelI23Flash_fwd_kernel_traitsILi128ELi128ELi64ELi4ELb0ELb0EN7cutlass6half_tE19Flash_kernel_traitsILi128ELi128ELi64ELi4ES3_EELb0ELb0ELb1ELb0ELb0ELb1ELb0ELb0EEEvNS_16Flash_fwd_paramsE,"",@"SHT_CUDA_INFO"
	.sectionflags	@""
	.align	4


	//----- nvinfo : EIATTR_CUDA_API_VERSION
	.align		4
        /*0000*/ 	.byte	0x04, 0x37
        /*0002*/ 	.short	(.L_382 - .L_381)
.L_381:
        /*0004*/ 	.word	0x00000082


	//----- nvinfo : EIATTR_SW2861232_WAR
	.align		4
.L_382:
        /*0008*/ 	.byte	0x01, 0x35
	.zero		2


	//----- nvinfo : EIATTR_PARAM_CBANK
	.align		4
        /*000c*/ 	.byte	0x04, 0x0a
        /*000e*/ 	.short	(.L_384 - .L_383)
	.align		4
.L_383:
        /*0010*/ 	.word	index@(.nv.constant0._ZN5flash16flash_fwd_kernelI23Flash_fwd_kernel_traitsILi128ELi128ELi64ELi4ELb0ELb0EN7cutlass6half_tE19Flash_kernel_traitsILi128ELi128ELi64ELi4ES3_EELb0ELb0ELb1ELb0ELb0ELb1ELb0ELb0EEEvNS_16Flash_fwd_paramsE)
        /*0014*/ 	.short	0x0160
        /*0016*/ 	.short	0x01d0


	//----- nvinfo : EIATTR_CBANK_PARAM_SIZE
	.align		4
.L_384:
        /*0018*/ 	.byte	0x03, 0x19
        /*001a*/ 	.short	0x01d0


	//----- nvinfo : EIATTR_KPARAM_INFO
	.align		4
        /*001c*/ 	.byte	0x04, 0x17
        /*001e*/ 	.short	(.L_386 - .L_385)
.L_385:
        /*0020*/ 	.word	0x00000000
        /*0024*/ 	.short	0x0000
        /*0026*/ 	.short	0x0000
        /*0028*/ 	.byte	0x00, 0xf0, 0x41, 0x07


	//----- nvinfo : EIATTR_MAXREG_COUNT
	.align		4
.L_386:
        /*002c*/ 	.byte	0x03, 0x1b
        /*002e*/ 	.short	0x00ff


	//----- nvinfo : EIATTR_NUM_BARRIERS
	.align		4
        /*0030*/ 	.byte	0x02, 0x4c
        /*0032*/ 	.byte	0x01
	.zero		1


	//----- nvinfo : EIATTR_ANNOTATIONS
	.align		4
        /*0034*/ 	.byte	0x04, 0x55
        /*0036*/ 	.short	(.L_388 - .L_387)


	//   ....[0]....
.L_387:
        /* <DEDUP_REMOVED lines=63> */


	//----- nvinfo : EIATTR_MERCURY_ISA_VERSION
	.align		4
.L_388:
        /*0410*/ 	.byte	0x03, 0x5f
        /*0412*/ 	.short	0x0000


	//----- nvinfo : EIATTR_INT_WARP_WIDE_INSTR_OFFSETS
	.align		4
        /*0414*/ 	.byte	0x04, 0x31
        /*0416*/ 	.short	(.L_390 - .L_389)


	//   ....[0]....
.L_389:
        /*0418*/ 	.word	0x000026b0


	//----- nvinfo : EIATTR_COOP_GROUP_MASK_REGIDS
	.align		4
.L_390:
        /*041c*/ 	.byte	0x04, 0x29
        /*041e*/ 	.short	(.L_392 - .L_391)


	//   ....[0]....
.L_391:
        /*0420*/ 	.word	0xffffffff


	//   ....[1]....
        /*0424*/ 	.word	0xffffffff


	//   ....[2]....
        /*0428*/ 	.word	0xffffffff


	//   ....[3]....
        /*042c*/ 	.word	0xffffffff


	//   ....[4]....
        /*0430*/ 	.word	0xffffffff


	//   ....[5]....
        /*0434*/ 	.word	0xffffffff


	//   ....[6]....
        /*0438*/ 	.word	0xffffffff


	//   ....[7]....
        /*043c*/ 	.word	0xffffffff


	//   ....[8]....
        /*0440*/ 	.word	0xffffffff


	//   ....[9]....
        /*0444*/ 	.word	0xffffffff


	//   ....[10]....
        /*0448*/ 	.word	0xffffffff


	//   ....[11]....
        /*044c*/ 	.word	0xffffffff


	//   ....[12]....
        /*0450*/ 	.word	0xffffffff


	//   ....[13]....
        /*0454*/ 	.word	0xffffffff


	//   ....[14]....
        /*0458*/ 	.word	0xffffffff


	//   ....[15]....
        /*045c*/ 	.word	0xffffffff


	//   ....[16]....
        /*0460*/ 	.word	0xffffffff


	//   ....[17]....
        /*0464*/ 	.word	0xffffffff


	//   ....[18]....
        /*0468*/ 	.word	0xffffffff


	//   ....[19]....
        /*046c*/ 	.word	0xffffffff


	//   ....[20]....
        /*0470*/ 	.word	0xffffffff


	//   ....[21]....
        /*0474*/ 	.word	0xffffffff


	//   ....[22]....
        /*0478*/ 	.word	0xffffffff


	//   ....[23]....
        /*047c*/ 	.word	0xffffffff


	//   ....[24]....
        /*0480*/ 	.word	0xffffffff


	//   ....[25]....
        /*0484*/ 	.word	0xffffffff


	//   ....[26]....
        /*0488*/ 	.word	0xffffffff


	//   ....[27]....
        /*048c*/ 	.word	0xffffffff


	//   ....[28]....
        /*0490*/ 	.word	0xffffffff


	//   ....[29]....
        /*0494*/ 	.word	0xffffffff


	//   ....[30]....
        /*0498*/ 	.word	0xffffffff


	//   ....[31]....
        /*049c*/ 	.word	0xffffffff


	//   ....[32]....
        /*04a0*/ 	.word	0xffffffff


	//   ....[33]....
        /*04a4*/ 	.word	0xffffffff


	//   ....[34]....
        /*04a8*/ 	.word	0xffffffff


	//   ....[35]....
        /*04ac*/ 	.word	0xffffffff


	//   ....[36]....
        /*04b0*/ 	.word	0xffffffff


	//   ....[37]....
        /*04b4*/ 	.word	0xffffffff


	//   ....[38]....
        /*04b8*/ 	.word	0xffffffff


	//   ....[39]....
        /*04bc*/ 	.word	0xffffffff


	//----- nvinfo : EIATTR_COOP_GROUP_INSTR_OFFSETS
	.align		4
.L_392:
        /*04c0*/ 	.byte	0x04, 0x28
        /*04c2*/ 	.short	(.L_394 - .L_393)


	//   ....[0]....
.L_393:
        /*04c4*/ 	.word	0x00004e80


	//   ....[1]....
        /*04c8*/ 	.word	0x00004ef0


	//   ....[2]....
        /*04cc*/ 	.word	0x00004f60


	//   ....[3]....
        /*04d0*/ 	.word	0x00005070


	//   ....[4]....
        /*04d4*/ 	.word	0x00005180


	//   ....[5]....
        /*04d8*/ 	.word	0x000052b0


	//   ....[6]....
        /*04dc*/ 	.word	0x000052d0


	//   ....[7]....
        /*04e0*/ 	.word	0x00005370


	//   ....[8]....
        /*04e4*/ 	.word	0x0000a220


	//   ....[9]....
        /*04e8*/ 	.word	0x0000a260


	//   ....[10]....
        /*04ec*/ 	.word	0x0000a530


	//   ....[11]....
        /*04f0*/ 	.word	0x0000a5c0


	//   ....[12]....
        /*04f4*/ 	.word	0x0000a5d0


	//   ....[13]....
        /*04f8*/ 	.word	0x0000a600


	//   ....[14]....
        /*04fc*/ 	.word	0x0000aae0


	//   ....[15]....
        /*0500*/ 	.word	0x0000ab00


	//   ....[16]....
        /*0504*/ 	.word	0x00010050


	//   ....[17]....
        /*0508*/ 	.word	0x000101a0


	//   ....[18]....
        /*050c*/ 	.word	0x000102c0


	//   ....[19]....
        /*0510*/ 	.word	0x00010420


	//   ....[20]....
        /*0514*/ 	.word	0x00010a70


	//   ....[21]....
        /*0518*/ 	.word	0x00010b50


	//   ....[22]....
        /*051c*/ 	.word	0x00010b60


	//   ....[23]....
        /*0520*/ 	.word	0x00010be0


	//   ....[24]....
        /*0524*/ 	.word	0x00015360


	//   ....[25]....
        /*0528*/ 	.word	0x000154a0


	//   ....[26]....
        /*052c*/ 	.word	0x000154f0


	//   ....[27]....
        /*0530*/ 	.word	0x00015520


	//   ....[28]....
        /*0534*/ 	.word	0x00015550


	//   ....[29]....
        /*0538*/ 	.word	0x00015590


	//   ....[30]....
        /*053c*/ 	.word	0x00015900


	//   ....[31]....
        /*0540*/ 	.word	0x00015a20


	//   ....[32]....
        /*0544*/ 	.word	0x000182e0


	//   ....[33]....
        /*0548*/ 	.word	0x000182f0


	//   ....[34]....
        /*054c*/ 	.word	0x00018300


	//   ....[35]....
        /*0550*/ 	.word	0x00018320


	//   ....[36]....
        /*0554*/ 	.word	0x00018340


	//   ....[37]....
        /*0558*/ 	.word	0x00018350


	//   ....[38]....
        /*055c*/ 	.word	0x000183a0


	//   ....[39]....
        /*0560*/ 	.word	0x000183e0


	//----- nvinfo : EIATTR_EXIT_INSTR_OFFSETS
	.align		4
.L_394:
        /*0564*/ 	.byte	0x04, 0x1c
        /*0566*/ 	.short	(.L_396 - .L_395)


	//   ....[0]....
.L_395:
        /*0568*/ 	.word	0x000004d0


	//   ....[1]....
        /*056c*/ 	.word	0x000015f0


	//   ....[2]....
        /*0570*/ 	.word	0x00001670


	//   ....[3]....
        /*0574*/ 	.word	0x0001a3a0


	//   ....[4]....
        /*0578*/ 	.word	0x0001a470


	//----- nvinfo : EIATTR_CTAIDZ_USED
	.align		4
.L_396:
        /*057c*/ 	.byte	0x01, 0x04
	.zero		2


	//----- nvinfo : EIATTR_CRS_STACK_SIZE
	.align		4
        /*0580*/ 	.byte	0x04, 0x1e
        /*0582*/ 	.short	(.L_398 - .L_397)
.L_397:
        /*0584*/ 	.word	0x00000000
.L_398:


//--------------------- .nv.info._ZN5flash16flash_fwd_kernelI23Flash_fwd_kernel_traitsILi128ELi128ELi64ELi4ELb0ELb0EN7cutlass6half_tE19Flash_kernel_traitsILi128ELi128ELi64ELi4ES3_EELb0ELb0ELb1ELb0ELb0ELb1ELb1ELb0EEEvNS_16Flash_fwd_paramsE --------------------------
	.section	.nv.info._ZN5flash16flash_fwd_kernelI23Flash_fwd_kernel_traitsILi128ELi128ELi64ELi4ELb0ELb0EN7cutlass6half_tE19Flash_kernel_traitsILi128ELi128ELi64ELi4ES3_EELb0ELb0ELb1ELb0ELb0ELb1ELb1ELb0EEEvNS_16Flash_fwd_paramsE,"",@"SHT_CUDA_INFO"
	.sectionflags	@""
	.align	4


	//----- nvinfo : EIATTR_CUDA_API_VERSION
	.align		4
        /*0000*/ 	.byte	0x04, 0x37
        /*0002*/ 	.short	(.L_400 - .L_399)
.L_399:
        /*0004*/ 	.word	0x00000082


	//----- nvinfo : EIATTR_SW2861232_WAR
	.align		4
.L_400:
        /*0008*/ 	.byte	0x01, 0x35
	.zero		2


	//----- nvinfo : EIATTR_PARAM_CBANK
	.align		4
        /*000c*/ 	.byte	0x04, 0x0a
        /*000e*/ 	.short	(.L_402 - .L_401)
	.align		4
.L_401:
        /*0010*/ 	.word	index@(.nv.constant0._ZN5flash16flash_fwd_kernelI23Flash_fwd_kernel_traitsILi128ELi128ELi64ELi4ELb0ELb0EN7cutlass6half_tE19Flash_kernel_traitsILi128ELi128ELi64ELi4ES3_EELb0ELb0ELb1ELb0ELb0ELb1ELb1ELb0EEEvNS_16Flash_fwd_paramsE)
        /*0014*/ 	.short	0x0160
        /*0016*/ 	.short	0x01d0


	//----- nvinfo : EIATTR_CBANK_PARAM_SIZE
	.align		4
.L_402:
        /*0018*/ 	.byte	0x03, 0x19
        /*001a*/ 	.short	0x01d0


	//----- nvinfo : EIATTR_KPARAM_INFO
	.align		4
        /*001c*/ 	.byte	0x04, 0x17
        /*001e*/ 	.short	(.L_404 - .L_403)
.L_403:
        /*0020*/ 	.word	0x00000000
        /*0024*/ 	.short	0x0000
        /*0026*/ 	.short	0x0000
        /*0028*/ 	.byte	0x00, 0xf0, 0x41, 0x07


	//----- nvinfo : EIATTR_MAXREG_COUNT
	.align		4
.L_404:
        /*002c*/ 	.byte	0x03, 0x1b
        /*002e*/ 	.short	0x00ff


	//----- nvinfo : EIATTR_NUM_BARRIERS
	.align		4
        /*0030*/ 	.byte	0x02, 0x4c
        /*0032*/ 	.byte	0x01
	.zero		1


	//----- nvinfo : EIATTR_ANNOTATIONS
	.align		4
        /*0034*/ 	.byte	0x04, 0x55
        /*0036*/ 	.short	(.L_406 - .L_405)


	//   ....[0]....
.L_405:
        /* <DEDUP_REMOVED lines=67> */


	//----- nvinfo : EIATTR_MERCURY_ISA_VERSION
	.align		4
.L_406:
        /*0458*/ 	.byte	0x03, 0x5f
        /*045a*/ 	.short	0x0000


	//----- nvinfo : EIATTR_INT_WARP_WIDE_INSTR_OFFSETS
	.align		4
        /*045c*/ 	.byte	0x04, 0x31
        /*045e*/ 	.short	(.L_408 - .L_407)


	//   ....[0]....
.L_407:
        /*0460*/ 	.word	0x00002700


	//----- nvinfo : EIATTR_COOP_GROUP_MASK_REGIDS
	.align		4
.L_408:
        /*0464*/ 	.byte	0x04, 0x29
        /*0466*/ 	.short	(.L_410 - .L_409)


	//   ....[0]....
.L_409:
        /*0468*/ 	.word	0xffffffff


	//   ....[1]....
        /*046c*/ 	.word	0xffffffff


	//   ....[2]....
        /*0470*/ 	.word	0xffffffff


	//   ....[3]....
        /*0474*/ 	.word	0xffffffff


	//   ....[4]....
        /*0478*/ 	.word	0xffffffff


	//   ....[5]....
        /*047c*/ 	.word	0xffffffff


	//   ....[6]....
        /*0480*/ 	.word	0xffffffff


	//   ....[7]....
        /*0484*/ 	.word	0xffffffff


	//   ....[8]....
        /*0488*/ 	.word	0xffffffff


	//   ....[9]....
        /*048c*/ 	.word	0xffffffff


	//   ....[10]....
        /*0490*/ 	.word	0xffffffff


	//   ....[11]....
        /*0494*/ 	.word	0xffffffff


	//   ....[12]....
        /*0498*/ 	.word	0xffffffff


	//   ....[13]....
        /*049c*/ 	.word	0xffffffff


	//   ....[14]....
        /*04a0*/ 	.word	0xffffffff


	//   ....[15]....
        /*04a4*/ 	.word	0xffffffff


	//   ....[16]....
        /*04a8*/ 	.word	0xffffffff


	//   ....[17]....
        /*04ac*/ 	.word	0xffffffff


	//   ....[18]....
        /*04b0*/ 	.word	0xffffffff


	//   ....[19]....
        /*04b4*/ 	.word	0xffffffff


	//   ....[20]....
        /*04b8*/ 	.word	0xffffffff


	//   ....[21]....
        /*04bc*/ 	.word	0xffffffff


	//   ....[22]....
        /*04c0*/ 	.word	0xffffffff


	//   ....[23]....
        /*04c4*/ 	.word	0xffffffff


	//   ....[24]....
        /*04c8*/ 	.word	0xffffffff


	//   ....[25]....
        /*04cc*/ 	.word	0xffffffff


	//   ....[26]....
        /*04d0*/ 	.word	0xffffffff


	//   ....[27]....
        /*04d4*/ 	.word	0xffffffff


	//   ....[28]....
        /*04d8*/ 	.word	0xffffffff


	//   ....[29]....
        /*04dc*/ 	.word	0xffffffff


	//   ....[30]....
        /*04e0*/ 	.word	0xffffffff


	//   ....[31]....
        /*04e4*/ 	.word	0xffffffff


	//   ....[32]....
        /*04e8*/ 	.word	0xffffffff


	//   ....[33]....
        /*04ec*/ 	.word	0xffffffff


	//   ....[34]....
        /*04f0*/ 	.word	0xffffffff


	//   ....[35]....
        /*04f4*/ 	.word	0xffffffff


	//   ....[36]....
        /*04f8*/ 	.word	0xffffffff


	//   ....[37]....
        /*04fc*/ 	.word	0xffffffff


	//   ....[38]....
        /*0500*/ 	.word	0xffffffff


	//   ....[39]....
        /*0504*/ 	.word	0xffffffff


	//----- nvinfo : EIATTR_COOP_GROUP_INSTR_OFFSETS
	.align		4
.L_410:
        /*0508*/ 	.byte	0x04, 0x28
        /*050a*/ 	.short	(.L_412 - .L_411)


	//   ....[0]....
.L_411:
        /*050c*/ 	.word	0x00005640


	//   ....[1]....
        /*0510*/ 	.word	0x000056a0


	//   ....[2]....
        /*0514*/ 	.word	0x00005710


	//   ....[3]....
        /*0518*/ 	.word	0x00005820


	//   ....[4]....
        /*051c*/ 	.word	0x00005930


	//   ....[5]....
        /*0520*/ 	.word	0x00005a50


	//   ....[6]....
        /*0524*/ 	.word	0x00005a70


	//   ....[7]....
        /*0528*/ 	.word	0x00005b10


	//   ....[8]....
        /*052c*/ 	.word	0x0000ad40


	//   ....[9]....
        /*0530*/ 	.word	0x0000ae40


	//   ....[10]....
        /*0534*/ 	.word	0x0000aec0


	//   ....[11]....
        /*0538*/ 	.word	0x0000aef0


	//   ....[12]....
        /*053c*/ 	.word	0x0000afc0


	//   ....[13]....
        /*0540*/ 	.word	0x0000b070


	//   ....[14]....
        /*0544*/ 	.word	0x0000b660


	//   ....[15]....
        /*0548*/ 	.word	0x0000b930


	//   ....[16]....
        /*054c*/ 	.word	0x00010e50


	//   ....[17]....
        /*0550*/ 	.word	0x00010f20


	//   ....[18]....
        /*0554*/ 	.word	0x00011370


	//   ....[19]....
        /*0558*/ 	.word	0x00011630


	//   ....[20]....
        /*055c*/ 	.word	0x00011930


	//   ....[21]....
        /*0560*/ 	.word	0x00011940


	//   ....[22]....
        /*0564*/ 	.word	0x000119a0


	//   ....[23]....
        /*0568*/ 	.word	0x00011a10


	//   ....[24]....
        /*056c*/ 	.word	0x00016c60


	//   ....[25]....
        /*0570*/ 	.word	0x00016cd0


	//   ....[26]....
        /*0574*/ 	.word	0x00016d20


	//   ....[27]....
        /*0578*/ 	.word	0x00016d80


	//   ....[28]....
        /*057c*/ 	.word	0x00016df0


	//   ....[29]....
        /*0580*/ 	.word	0x00016e40


	//   ....[30]....
        /*0584*/ 	.word	0x00017060


	//   ....[31]....
        /*0588*/ 	.word	0x000172f0


	//   ....[32]....
        /*058c*/ 	.word	0x00019a20


	//   ....[33]....
        /*0590*/ 	.word	0x00019a30


	//   ....[34]....
        /*0594*/ 	.word	0x00019a40


	//   ....[35]....
        /*0598*/ 	.word	0x00019a50


	//   ....[36]....
        /*059c*/ 	.word	0x00019a80


	//   ....[37]....
        /*05a0*/ 	.word	0x00019aa0


	//   ....[38]....
        /*05a4*/ 	.word	0x00019ae0


	//   ....[39]....
        /*05a8*/ 	.word	0x00019b20


	//----- nvinfo : EIATTR_EXIT_INSTR_OFFSETS
	.align		4
.L_412:
        /*05ac*/ 	.byte	0x04, 0x1c
        /*05ae*/ 	.short	(.L_414 - .L_413)


	//   ....[0]....
.L_413:
        /*05b0*/ 	.word	0x000004d0


	//   ....[1]....
        /*05b4*/ 	.word	0x000015f0


	//   ....[2]....
        /*05b8*/ 	.word	0x00001670


	//   ....[3]....
        /*05bc*/ 	.word	0x0001bae0


	//   ....[4]....
        /*05c0*/ 	.word	0x0001bbb0


	//----- nvinfo : EIATTR_CTAIDZ_USED
	.align		4
.L_414:
        /*05c4*/ 	.byte	0x01, 0x04
	.zero		2


	//----- nvinfo : EIATTR_CRS_STACK_SIZE
	.align		4
        /*05c8*/ 	.byte	0x04, 0x1e
        /*05ca*/ 	.short	(.L_416 - .L_415)
.L_415:
        /*05cc*/ 	.word	0x00000000
.L_416:


//--------------------- .nv.info._ZN5flash16flash_fwd_kernelI23Flash_fwd_kernel_traitsILi128ELi128ELi64ELi4ELb0ELb0EN7cutlass6half_tE19Flash_kernel_traitsILi128ELi128ELi64ELi4ES3_EELb0ELb0ELb1ELb0ELb0ELb0ELb0ELb0EEEvNS_16Flash_fwd_paramsE --------------------------
	.section	.nv.info._ZN5flash16flash_fwd_kernelI23Flash_fwd_kernel_traitsILi128ELi128ELi64ELi4ELb0ELb0EN7cutlass6half_tE19Flash_kernel_traitsILi128ELi128ELi64ELi4ES3_EELb0ELb0ELb1ELb0ELb0ELb0ELb0ELb0EEEvNS_16Flash_fwd_paramsE,"",@"SHT_CUDA_INFO"
	.sectionflags	@""
	.align	4


	//----- nvinfo : EIATTR_CUDA_API_VERSION
	.align		4
        /*0000*/ 	.byte	0x04, 0x37
        /*0002*/ 	.short	(.L_418 - .L_417)
.L_417:
        /*0004*/ 	.word	0x00000082


	//----- nvinfo : EIATTR_SW2861232_WAR
	.align		4
.L_418:
        /*0008*/ 	.byte	0x01, 0x35
	.zero		2


	//----- nvinfo : EIATTR_PARAM_CBANK
	.align		4
        /*000c*/ 	.byte	0x04, 0x0a
        /*000e*/ 	.short	(.L_420 - .L_419)
	.align		4
.L_419:
        /*0010*/ 	.word	index@(.nv.constant0._ZN5flash16flash_fwd_kernelI23Flash_fwd_kernel_traitsILi128ELi128ELi64ELi4ELb0ELb0EN7cutlass6half_tE19Flash_kernel_traitsILi128ELi128ELi64ELi4ES3_EELb0ELb0ELb1ELb0ELb0ELb0ELb0ELb0EEEvNS_16Flash_fwd_paramsE)
        /*0014*/ 	.short	0x0160
        /*0016*/ 	.short	0x01d0


	//----- nvinfo : EIATTR_CBANK_PARAM_SIZE
	.align		4
.L_420:
        /*0018*/ 	.byte	0x03, 0x19
        /*001a*/ 	.short	0x01d0


	//----- nvinfo : EIATTR_KPARAM_INFO
	.align		4
        /*001c*/ 	.byte	0x04, 0x17
        /*001e*/ 	.short	(.L_422 - .L_421)
.L_421:
        /*0020*/ 	.word	0x00000000
        /*0024*/ 	.short	0x0000
        /*0026*/ 	.short	0x0000
        /*0028*/ 	.byte	0x00, 0xf0, 0x41, 0x07


	//----- nvinfo : EIATTR_MAXREG_COUNT
	.align		4
.L_422:
        /*002c*/ 	.byte	0x03, 0x1b
        /*002e*/ 	.short	0x00ff


	//----- nvinfo : EIATTR_NUM_BARRIERS
	.align		4
        /*0030*/ 	.byte	0x02, 0x4c
        /*0032*/ 	.byte	0x01
	.zero		1


	//----- nvinfo : EIATTR_ANNOTATIONS
	.align		4
        /*0034*/ 	.byte	0x04, 0x55
        /*0036*/ 	.short	(.L_424 - .L_423)


	//   ....[0]....
.L_423:
        /* <DEDUP_REMOVED lines=96> */


	//----- nvinfo : EIATTR_MERCURY_ISA_VERSION
	.align		4
.L_424:
        /*0620*/ 	.byte	0x03, 0x5f
        /*0622*/ 	.short	0x0000


	//----- nvinfo : EIATTR_COOP_GROUP_MASK_REGIDS
	.align		4
        /*0624*/ 	.byte	0x04, 0x29
        /*0626*/ 	.short	(.L_426 - .L_425)


	//   ....[0]....
.L_425:
        /*0628*/ 	.word	0xffffffff


	//   ....[1]....
        /*062c*/ 	.word	0xffffffff


	//   ....[2]....
        /*0630*/ 	.word	0xffffffff


	//   ....[3]....
        /*0634*/ 	.word	0xffffffff


	//   ....[4]....
        /*0638*/ 	.word	0xffffffff


	//   ....[5]....
        /*063c*/ 	.word	0xffffffff


	//   ....[6]....
        /*0640*/ 	.word	0xffffffff


	//   ....[7]....
        /*0644*/ 	.word	0xffffffff


	//   ....[8]....
        /*0648*/ 	.word	0xffffffff


	//   ....[9]....
        /*064c*/ 	.word	0xffffffff


	//   ....[10]....
        /*0650*/ 	.word	0xffffffff


	//   ....[11]....
        /*0654*/ 	.word	0xffffffff


	//   ....[12]....
        /*0658*/ 	.word	0xffffffff


	//   ....[13]....
        /*065c*/ 	.word	0xffffffff


	//   ....[14]....
        /*0660*/ 	.word	0xffffffff


	//   ....[15]....
        /*0664*/ 	.word	0xffffffff


	//   ....[16]....
        /*0668*/ 	.word	0xffffffff


	//   ....[17]....
        /*066c*/ 	.word	0xffffffff


	//   ....[18]....
        /*0670*/ 	.word	0xffffffff


	//   ....[19]....
        /*0674*/ 	.word	0xffffffff


	//   ....[20]....
        /*0678*/ 	.word	0xffffffff


	//   ....[21]....
        /*067c*/ 	.word	0xffffffff


	//   ....[22]....
        /*0680*/ 	.word	0xffffffff


	//   ....[23]....
        /*0684*/ 	.word	0xffffffff


	//   ....[24]....
        /*0688*/ 	.word	0xffffffff


	//   ....[25]....
        /*068c*/ 	.word	0xffffffff


	//   ....[26]....
        /*0690*/ 	.word	0xffffffff


	//   ....[27]....
        /*0694*/ 	.word	0xffffffff


	//   ....[28]....
        /*0698*/ 	.word	0xffffffff


	//   ....[29]....
        /*069c*/ 	.word	0xffffffff


	//   ....[30]....
        /*06a0*/ 	.word	0xffffffff


	//   ....[31]....
        /*06a4*/ 	.word	0xffffffff


	//   ....[32]....
        /*06a8*/ 	.word	0xffffffff


	//   ....[33]....
        /*06ac*/ 	.word	0xffffffff


	//   ....[34]....
        /*06b0*/ 	.word	0xffffffff


	//   ....[35]....
        /*06b4*/ 	.word	0xffffffff


	//   ....[36]....
        /*06b8*/ 	.word	0xffffffff


	//   ....[37]....
        /*06bc*/ 	.word	0xffffffff


	//   ....[38]....
        /*06c0*/ 	.word	0xffffffff


	//   ....[39]....
        /*06c4*/ 	.word	0xffffffff


	//----- nvinfo : EIATTR_COOP_GROUP_INSTR_OFFSETS
	.align		4
.L_426:
        /*06c8*/ 	.byte	0x04, 0x28
        /*06ca*/ 	.short	(.L_428 - .L_427)


	//   ....[0]....
.L_427:
        /*06cc*/ 	.word	0x000063a0


	//   ....[1]....
        /*06d0*/ 	.word	0x00006440


	//   ....[2]....
        /*06d4*/ 	.word	0x000064b0


	//   ....[3]....
        /*06d8*/ 	.word	0x000065a0


	//   ....[4]....
        /*06dc*/ 	.word	0x00006710


	//   ....[5]....
        /*06e0*/ 	.word	0x000067b0


	//   ....[6]....
        /*06e4*/ 	.word	0x00006940


	//   ....[7]....
        /*06e8*/ 	.word	0x000069b0


	//   ....[8]....
        /*06ec*/ 	.word	0x0000bdb0


	//   ....[9]....
        /*06f0*/ 	.word	0x0000beb0


	//   ....[10]....
        /*06f4*/ 	.word	0x0000bfa0


	//   ....[11]....
        /*06f8*/ 	.word	0x0000c080


	//   ....[12]....
        /*06fc*/ 	.word	0x0000c0c0


	//   ....[13]....
        /*0700*/ 	.word	0x0000c150


	//   ....[14]....
        /*0704*/ 	.word	0x0000c160


	//   ....[15]....
        /*0708*/ 	.word	0x0000c210


	//   ....[16]....
        /*070c*/ 	.word	0x000120f0


	//   ....[17]....
        /*0710*/ 	.word	0x000121f0


	//   ....[18]....
        /*0714*/ 	.word	0x000122a0


	//   ....[19]....
        /*0718*/ 	.word	0x000122d0


	//   ....[20]....
        /*071c*/ 	.word	0x00012320


	//   ....[21]....
        /*0720*/ 	.word	0x00012430


	//   ....[22]....
        /*0724*/ 	.word	0x00012480


	//   ....[23]....
        /*0728*/ 	.word	0x00012530


	//   ....[24]....
        /*072c*/ 	.word	0x000181d0


	//   ....[25]....
        /*0730*/ 	.word	0x00018470


	//   ....[26]....
        /*0734*/ 	.word	0x00018860


	//   ....[27]....
        /*0738*/ 	.word	0x00018870


	//   ....[28]....
        /*073c*/ 	.word	0x00018890


	//   ....[29]....
        /*0740*/ 	.word	0x000188b0


	//   ....[30]....
        /*0744*/ 	.word	0x00018a40


	//   ....[31]....
        /*0748*/ 	.word	0x00018ad0


	//   ....[32]....
        /*074c*/ 	.word	0x0001bd60


	//   ....[33]....
        /*0750*/ 	.word	0x0001bd70


	//   ....[34]....
        /*0754*/ 	.word	0x0001bd80


	//   ....[35]....
        /*0758*/ 	.word	0x0001bda0


	//   ....[36]....
        /*075c*/ 	.word	0x0001bdb0


	//   ....[37]....
        /*0760*/ 	.word	0x0001bdd0


	//   ....[38]....
        /*0764*/ 	.word	0x0001be00


	//   ....[39]....
        /*0768*/ 	.word	0x0001be40


	//----- nvinfo : EIATTR_EXIT_INSTR_OFFSETS
	.align		4
.L_428:
        /*076c*/ 	.byte	0x04, 0x1c
        /*076e*/ 	.short	(.L_430 - .L_429)


	//   ....[0]....
.L_429:
        /*0770*/ 	.word	0x000004d0


	//   ....[1]....
        /*0774*/ 	.word	0x00001710


	//   ....[2]....
        /*0778*/ 	.word	0x00001790


	//   ....[3]....
        /*077c*/ 	.word	0x0001df60


	//   ....[4]....
        /*0780*/ 	.word	0x0001e040


	//   ....[5]....
        /*0784*/ 	.word	0x0001e060


	//----- nvinfo : EIATTR_CTAIDZ_USED
	.align		4
.L_430:
        /*0788*/ 	.byte	0x01, 0x04
	.zero		2


	//----- nvinfo : EIATTR_CRS_STACK_SIZE
	.align		4
        /*078c*/ 	.byte	0x04, 0x1e
        /*078e*/ 	.short	(.L_432 - .L_431)
.L_431:
        /*0790*/ 	.word	0x00000000
.L_432:


//--------------------- .nv.info._ZN5flash16flash_fwd_kernelI23Flash_fwd_kernel_traitsILi128ELi128ELi64ELi4ELb0ELb0EN7cutlass6half_tE19Flash_kernel_traitsILi128ELi128ELi64ELi4ES3_EELb0ELb0ELb1ELb0ELb0ELb0ELb1ELb0EEEvNS_16Flash_fwd_paramsE --------------------------
	.section	.nv.info._ZN5flash16flash_fwd_kernelI23Flash_fwd_kernel_traitsILi128ELi128ELi64ELi4ELb0ELb0EN7cutlass6half_tE19Flash_kernel_traitsILi128ELi128ELi64ELi4ES3_EELb0ELb0ELb1ELb0ELb0ELb0ELb1ELb0EEEvNS_16Flash_fwd_paramsE,"",@"SHT_CUDA_INFO"
	.sectionflags	@""
	.align	4


	//----- nvinfo : EIATTR_CUDA_API_VERSION
	.align		4
        /*0000*/ 	.byte	0x04, 0x37
        /*0002*/ 	.short	(.L_434 - .L_433)
.L_433:
        /*0004*/ 	.word	0x00000082


	//----- nvinfo : EIATTR_SW2861232_WAR
	.align		4
.L_434:
        /*0008*/ 	.byte	0x01, 0x35
	.zero		2


	//----- nvinfo : EIATTR_PARAM_CBANK
	.align		4
        /*000c*/ 	.byte	0x04, 0x0a
        /*000e*/ 	.short	(.L_436 - .L_435)
	.align		4
.L_435:
        /*0010*/ 	.word	index@(.nv.constant0._ZN5flash16flash_fwd_kernelI23Flash_fwd_kernel_traitsILi128ELi128ELi64ELi4ELb0ELb0EN7cutlass6half_tE19Flash_kernel_traitsILi128ELi128ELi64ELi4ES3_EELb0ELb0ELb1ELb0ELb0ELb0ELb1ELb0EEEvNS_16Flash_fwd_paramsE)
        /*0014*/ 	.short	0x0160
        /*0016*/ 	.short	0x01d0


	//----- nvinfo : EIATTR_CBANK_PARAM_SIZE
	.align		4
.L_436:
        /*0018*/ 	.byte	0x03, 0x19
        /*001a*/ 	.short	0x01d0


	//----- nvinfo : EIATTR_KPARAM_INFO
	.align		4
        /*001c*/ 	.byte	0x04, 0x17
        /*001e*/ 	.short	(.L_438 - .L_437)
.L_437:
        /*0020*/ 	.word	0x00000000
        /*0024*/ 	.short	0x0000
        /*0026*/ 	.short	0x0000
        /*0028*/ 	.byte	0x00, 0xf0, 0x41, 0x07


	//----- nvinfo : EIATTR_MAXREG_COUNT
	.align		4
.L_438:
        /*002c*/ 	.byte	0x03, 0x1b
        /*002e*/ 	.short	0x00ff


	//----- nvinfo : EIATTR_NUM_BARRIERS
	.align		4
        /*0030*/ 	.byte	0x02, 0x4c
        /*0032*/ 	.byte	0x01
	.zero		1


	//----- nvinfo : EIATTR_ANNOTATIONS
	.align		4
        /*0034*/ 	.byte	0x04, 0x55
        /*0036*/ 	.short	(.L_440 - .L_439)


	//   ....[0]....
.L_439:
        /* <DEDUP_REMOVED lines=110> */


	//----- nvinfo : EIATTR_MERCURY_ISA_VERSION
	.align		4
.L_440:
        /*0708*/ 	.byte	0x03, 0x5f
        /*070a*/ 	.short	0x0000


	//----- nvinfo : EIATTR_COOP_GROUP_MASK_REGIDS
	.align		4
        /*070c*/ 	.byte	0x04, 0x29
        /*070e*/ 	.short	(.L_442 - .L_441)


	//   ....[0]....
.L_441:
        /*0710*/ 	.word	0xffffffff


	//   ....[1]....
        /*0714*/ 	.word	0xffffffff


	//   ....[2]....
        /*0718*/ 	.word	0xffffffff


	//   ....[3]....
        /*071c*/ 	.word	0xffffffff


	//   ....[4]....
        /*0720*/ 	.word	0xffffffff


	//   ....[5]....
        /*0724*/ 	.word	0xffffffff


	//   ....[6]....
        /*0728*/ 	.word	0xffffffff


	//   ....[7]....
        /*072c*/ 	.word	0xffffffff


	//   ....[8]....
        /*0730*/ 	.word	0xffffffff


	//   ....[9]....
        /*0734*/ 	.word	0xffffffff


	//   ....[10]....
        /*0738*/ 	.word	0xffffffff


	//   ....[11]....
        /*073c*/ 	.word	0xffffffff


	//   ....[12]....
        /*0740*/ 	.word	0xffffffff


	//   ....[13]....
        /*0744*/ 	.word	0xffffffff


	//   ....[14]....
        /*0748*/ 	.word	0xffffffff


	//   ....[15]....
        /*074c*/ 	.word	0xffffffff


	//   ....[16]....
        /*0750*/ 	.word	0xffffffff


	//   ....[17]....
        /*0754*/ 	.word	0xffffffff


	//   ....[18]....
        /*0758*/ 	.word	0xffffffff


	//   ....[19]....
        /*075c*/ 	.word	0xffffffff


	//   ....[20]....
        /*0760*/ 	.word	0xffffffff


	//   ....[21]....
        /*0764*/ 	.word	0xffffffff


	//   ....[22]....
        /*0768*/ 	.word	0xffffffff


	//   ....[23]....
        /*076c*/ 	.word	0xffffffff


	//   ....[24]....
        /*0770*/ 	.word	0xffffffff


	//   ....[25]....
        /*0774*/ 	.word	0xffffffff


	//   ....[26]....
        /*0778*/ 	.word	0xffffffff


	//   ....[27]....
        /*077c*/ 	.word	0xffffffff


	//   ....[28]....
        /*0780*/ 	.word	0xffffffff


	//   ....[29]....
        /*0784*/ 	.word	0xffffffff


	//   ....[30]....
        /*0788*/ 	.word	0xffffffff


	//   ....[31]....
        /*078c*/ 	.word	0xffffffff


	//   ....[32]....
        /*0790*/ 	.word	0xffffffff


	//   ....[33]....
        /*0794*/ 	.word	0xffffffff


	//   ....[34]....
        /*0798*/ 	.word	0xffffffff


	//   ....[35]....
        /*079c*/ 	.word	0xffffffff


	//   ....[36]....
        /*07a0*/ 	.word	0xffffffff


	//   ....[37]....
        /*07a4*/ 	.word	0xffffffff


	//   ....[38]....
        /*07a8*/ 	.word	0xffffffff


	//   ....[39]....
        /*07ac*/ 	.word	0xffffffff


	//----- nvinfo : EIATTR_COOP_GROUP_INSTR_OFFSETS
	.align		4
.L_442:
        /*07b0*/ 	.byte	0x04, 0x28
        /*07b2*/ 	.short	(.L_444 - .L_443)


	//   ....[0]....
.L_443:
        /*07b4*/ 	.word	0x00006b50


	//   ....[1]....
        /*07b8*/ 	.word	0x00006bc0


	//   ....[2]....
        /*07bc*/ 	.word	0x00006c30


	//   ....[3]....
        /*07c0*/ 	.word	0x00006d20


	//   ....[4]....
        /*07c4*/ 	.word	0x00006e90


	//   ....[5]....
        /*07c8*/ 	.word	0x00006f30


	//   ....[6]....
        /*07cc*/ 	.word	0x00007060


	//   ....[7]....
        /*07d0*/ 	.word	0x000070b0


	//   ....[8]....
        /*07d4*/ 	.word	0x0000ce10


	//   ....[9]....
        /*07d8*/ 	.word	0x0000cfc0


	//   ....[10]....
        /*07dc*/ 	.word	0x0000cff0


	//   ....[11]....
        /*07e0*/ 	.word	0x0000d0a0


	//   ....[12]....
        /*07e4*/ 	.word	0x0000d0e0


	//   ....[13]....
        /*07e8*/ 	.word	0x0000d190


	//   ....[14]....
        /*07ec*/ 	.word	0x0000d200


	//   ....[15]....
        /*07f0*/ 	.word	0x0000d330


	//   ....[16]....
        /*07f4*/ 	.word	0x000131f0


	//   ....[17]....
        /*07f8*/ 	.word	0x000132e0


	//   ....[18]....
        /*07fc*/ 	.word	0x00013340


	//   ....[19]....
        /*0800*/ 	.word	0x00013390


	//   ....[20]....
        /*0804*/ 	.word	0x00013420


	//   ....[21]....
        /*0808*/ 	.word	0x00013570


	//   ....[22]....
        /*080c*/ 	.word	0x00013590


	//   ....[23]....
        /*0810*/ 	.word	0x00013620


	//   ....[24]....
        /*0814*/ 	.word	0x0001a320


	//   ....[25]....
        /*0818*/ 	.word	0x0001a4b0


	//   ....[26]....
        /*081c*/ 	.word	0x0001a520


	//   ....[27]....
        /*0820*/ 	.word	0x0001a7c0


	//   ....[28]....
        /*0824*/ 	.word	0x0001a810


	//   ....[29]....
        /*0828*/ 	.word	0x0001a860


	//   ....[30]....
        /*082c*/ 	.word	0x0001a8d0


	//   ....[31]....
        /*0830*/ 	.word	0x0001a950


	//   ....[32]....
        /*0834*/ 	.word	0x0001dc10


	//   ....[33]....
        /*0838*/ 	.word	0x0001dc20


	//   ....[34]....
        /*083c*/ 	.word	0x0001dc30


	//   ....[35]....
        /*0840*/ 	.word	0x0001dc50


	//   ....[36]....
        /*0844*/ 	.word	0x0001dc60


	//   ....[37]....
        /*0848*/ 	.word	0x0001dc80


	//   ....[38]....
        /*084c*/ 	.word	0x0001dcb0


	//   ....[39]....
        /*0850*/ 	.word	0x0001dcf0


	//----- nvinfo : EIATTR_EXIT_INSTR_OFFSETS
	.align		4
.L_444:
        /*0854*/ 	.byte	0x04, 0x1c
        /*0856*/ 	.short	(.L_446 - .L_445)


	//   ....[0]....
.L_445:
        /*0858*/ 	.word	0x000004d0


	//   ....[1]....
        /*085c*/ 	.word	0x00001710


	//   ....[2]....
        /*0860*/ 	.word	0x00001790


	//   ....[3]....
        /*0864*/ 	.word	0x0001fe10


	//   ....[4]....
        /*0868*/ 	.word	0x0001fef0


	//   ....[5]....
        /*086c*/ 	.word	0x0001ff10


	//----- nvinfo : EIATTR_CTAIDZ_USED
	.align		4
.L_446:
        /*0870*/ 	.byte	0x01, 0x04
	.zero		2


	//----- nvinfo : EIATTR_CRS_STACK_SIZE
	.align		4
        /*0874*/ 	.byte	0x04, 0x1e
        /*0876*/ 	.short	(.L_448 - .L_447)
.L_447:
        /*0878*/ 	.word	0x00000000
.L_448:


//--------------------- .nv.info._ZN5flash16flash_fwd_kernelI23Flash_fwd_kernel_traitsILi128ELi128ELi64ELi4ELb0ELb0EN7cutlass6half_tE19Flash_kernel_traitsILi128ELi128ELi64ELi4ES3_EELb0ELb0ELb1ELb1ELb0ELb0ELb0ELb0EEEvNS_16Flash_fwd_paramsE --------------------------
	.section	.nv.info._ZN5flash16flash_fwd_kernelI23Flash_fwd_kernel_traitsILi128ELi128ELi64ELi4ELb0ELb0EN7cutlass6half_tE19Flash_kernel_traitsILi128ELi128ELi64ELi4ES3_EELb0ELb0ELb1ELb1ELb0ELb0ELb0ELb0EEEvNS_16Flash_fwd_paramsE,"",@"SHT_CUDA_INFO"
	.sectionflags	@""
	.align	4


	//----- nvinfo : EIATTR_CUDA_API_VERSION
	.align		4
        /*0000*/ 	.byte	0x04, 0x37
        /*0002*/ 	.short	(.L_450 - .L_449)
.L_449:
        /*0004*/ 	.word	0x00000082


	//----- nvinfo : EIATTR_SW2861232_WAR
	.align		4
.L_450:
        /*0008*/ 	.byte	0x01, 0x35
	.zero		2


	//----- nvinfo : EIATTR_PARAM_CBANK
	.align		4
        /*000c*/ 	.byte	0x04, 0x0a
        /*000e*/ 	.short	(.L_452 - .L_451)
	.align		4
.L_451:
        /*0010*/ 	.word	index@(.nv.constant0._ZN5flash16flash_fwd_kernelI23Flash_fwd_kernel_traitsILi128ELi128ELi64ELi4ELb0ELb0EN7cutlass6half_tE19Flash_kernel_traitsILi128ELi128ELi64ELi4ES3_EELb0ELb0ELb1ELb1ELb0ELb0ELb0ELb0EEEvNS_16Flash_fwd_paramsE)
        /*0014*/ 	.short	0x0160
        /*0016*/ 	.short	0x01d0


	//----- nvinfo : EIATTR_CBANK_PARAM_SIZE
	.align		4
.L_452:
        /*0018*/ 	.byte	0x03, 0x19
        /*001a*/ 	.short	0x01d0


	//----- nvinfo : EIATTR_KPARAM_INFO
	.align		4
        /*001c*/ 	.byte	0x04, 0x17
        /*001e*/ 	.short	(.L_454 - .L_453)
.L_453:
        /*0020*/ 	.word	0x00000000
        /*0024*/ 	.short	0x0000
        /*0026*/ 	.short	0x0000
        /*0028*/ 	.byte	0x00, 0xf0, 0x41, 0x07


	//----- nvinfo : EIATTR_MAXREG_COUNT
	.align		4
.L_454:
        /*002c*/ 	.byte	0x03, 0x1b
        /*002e*/ 	.short	0x00ff


	//----- nvinfo : EIATTR_NUM_BARRIERS
	.align		4
        /*0030*/ 	.byte	0x02, 0x4c
        /*0032*/ 	.byte	0x01
	.zero		1


	//----- nvinfo : EIATTR_ANNOTATIONS
	.align		4
        /*0034*/ 	.byte	0x04, 0x55
        /*0036*/ 	.short	(.L_456 - .L_455)


	//   ....[0]....
.L_455:
        /* <DEDUP_REMOVED lines=103> */


	//----- nvinfo : EIATTR_MERCURY_ISA_VERSION
	.align		4
.L_456:
        /*0690*/ 	.byte	0x03, 0x5f
        /*0692*/ 	.short	0x0000


	//----- nvinfo : EIATTR_COOP_GROUP_MASK_REGIDS
	.align		4
        /*0694*/ 	.byte	0x04, 0x29
        /*0696*/ 	.short	(.L_458 - .L_457)


	//   ....[0]....
.L_457:
        /*0698*/ 	.word	0xffffffff


	//   ....[1]....
        /*069c*/ 	.word	0xffffffff


	//   ....[2]....
        /*06a0*/ 	.word	0xffffffff


	//   ....[3]....
        /*06a4*/ 	.word	0xffffffff


	//   ....[4]....
        /*06a8*/ 	.word	0xffffffff


	//   ....[5]....
        /*06ac*/ 	.word	0xffffffff


	//   ....[6]....
        /*06b0*/ 	.word	0xffffffff


	//   ....[7]....
        /*06b4*/ 	.word	0xffffffff


	//   ....[8]....
        /*06b8*/ 	.word	0xffffffff


	//   ....[9]....
        /*06bc*/ 	.word	0xffffffff


	//   ....[10]....
        /*06c0*/ 	.word	0xffffffff


	//   ....[11]....
        /*06c4*/ 	.word	0xffffffff


	//   ....[12]....
        /*06c8*/ 	.word	0xffffffff


	//   ....[13]....
        /*06cc*/ 	.word	0xffffffff


	//   ....[14]....
        /*06d0*/ 	.word	0xffffffff


	//   ....[15]....
        /*06d4*/ 	.word	0xffffffff


	//   ....[16]....
        /*06d8*/ 	.word	0xffffffff


	//   ....[17]....
        /*06dc*/ 	.word	0xffffffff


	//   ....[18]....
        /*06e0*/ 	.word	0xffffffff


	//   ....[19]....
        /*06e4*/ 	.word	0xffffffff


	//   ....[20]....
        /*06e8*/ 	.word	0xffffffff


	//   ....[21]....
        /*06ec*/ 	.word	0xffffffff


	//   ....[22]....
        /*06f0*/ 	.word	0xffffffff


	//   ....[23]....
        /*06f4*/ 	.word	0xffffffff


	//   ....[24]....
        /*06f8*/ 	.word	0xffffffff


	//   ....[25]....
        /*06fc*/ 	.word	0xffffffff


	//   ....[26]....
        /*0700*/ 	.word	0xffffffff


	//   ....[27]....
        /*0704*/ 	.word	0xffffffff


	//   ....[28]....
        /*0708*/ 	.word	0xffffffff


	//   ....[29]....
        /*070c*/ 	.word	0xffffffff


	//   ....[30]....
        /*0710*/ 	.word	0xffffffff


	//   ....[31]....
        /*0714*/ 	.word	0xffffffff


	//   ....[32]....
        /*0718*/ 	.word	0xffffffff


	//   ....[33]....
        /*071c*/ 	.word	0xffffffff


	//   ....[34]....
        /*0720*/ 	.word	0xffffffff


	//   ....[35]....
        /*0724*/ 	.word	0xffffffff


	//   ....[36]....
        /*0728*/ 	.word	0xffffffff


	//   ....[37]....
        /*072c*/ 	.word	0xffffffff


	//   ....[38]....
        /*0730*/ 	.word	0xffffffff


	//   ....[39]....
        /*0734*/ 	.word	0xffffffff


	//----- nvinfo : EIATTR_COOP_GROUP_INSTR_OFFSETS
	.align		4
.L_458:
        /*0738*/ 	.byte	0x04, 0x28
        /*073a*/ 	.short	(.L_460 - .L_459)


	//   ....[0]....
.L_459:
        /*073c*/ 	.word	0x000076d0


	//   ....[1]....
        /*0740*/ 	.word	0x00007760


	//   ....[2]....
        /*0744*/ 	.word	0x000077d0


	//   ....[3]....
        /*0748*/ 	.word	0x000078e0


	//   ....[4]....
        /*074c*/ 	.word	0x000079f0


	//   ....[5]....
        /*0750*/ 	.word	0x00007b20


	//   ....[6]....
        /*0754*/ 	.word	0x00007b40


	//   ....[7]....
        /*0758*/ 	.word	0x00007be0


	//   ....[8]....
        /*075c*/ 	.word	0x0000dfb0


	//   ....[9]....
        /*0760*/ 	.word	0x0000e0a0


	//   ....[10]....
        /*0764*/ 	.word	0x0000e0d0


	//   ....[11]....
        /*0768*/ 	.word	0x0000e0e0


	//   ....[12]....
        /*076c*/ 	.word	0x0000e460


	//   ....[13]....
        /*0770*/ 	.word	0x0000e810


	//   ....[14]....
        /*0774*/ 	.word	0x0000e880


	//   ....[15]....
        /*0778*/ 	.word	0x0000e890


	//   ....[16]....
        /*077c*/ 	.word	0x000156e0


	//   ....[17]....
        /*0780*/ 	.word	0x000156f0


	//   ....[18]....
        /*0784*/ 	.word	0x00015720


	//   ....[19]....
        /*0788*/ 	.word	0x00015730


	//   ....[20]....
        /*078c*/ 	.word	0x00015a80


	//   ....[21]....
        /*0790*/ 	.word	0x00015ae0


	//   ....[22]....
        /*0794*/ 	.word	0x00015d60


	//   ....[23]....
        /*0798*/ 	.word	0x00015d70


	//   ....[24]....
        /*079c*/ 	.word	0x0001c2e0


	//   ....[25]....
        /*07a0*/ 	.word	0x0001c310


	//   ....[26]....
        /*07a4*/ 	.word	0x0001c550


	//   ....[27]....
        /*07a8*/ 	.word	0x0001c610


	//   ....[28]....
        /*07ac*/ 	.word	0x0001c750


	//   ....[29]....
        /*07b0*/ 	.word	0x0001c8a0


	//   ....[30]....
        /*07b4*/ 	.word	0x0001ca00


	//   ....[31]....
        /*07b8*/ 	.word	0x0001cb00


	//   ....[32]....
        /*07bc*/ 	.word	0x0001f620


	//   ....[33]....
        /*07c0*/ 	.word	0x0001f630


	//   ....[34]....
        /*07c4*/ 	.word	0x0001f640


	//   ....[35]....
        /*07c8*/ 	.word	0x0001f650


	//   ....[36]....
        /*07cc*/ 	.word	0x0001f680


	//   ....[37]....
        /*07d0*/ 	.word	0x0001f6a0


	//   ....[38]....
        /*07d4*/ 	.word	0x0001f6e0


	//   ....[39]....
        /*07d8*/ 	.word	0x0001f720


	//----- nvinfo : EIATTR_EXIT_INSTR_OFFSETS
	.align		4
.L_460:
        /*07dc*/ 	.byte	0x04, 0x1c
        /*07de*/ 	.short	(.L_462 - .L_461)


	//   ....[0]....
.L_461:
        /*07e0*/ 	.word	0x000004d0


	//   ....[1]....
        /*07e4*/ 	.word	0x00001710


	//   ....[2]....
        /*07e8*/ 	.word	0x00001790


	//   ....[3]....
        /*07ec*/ 	.word	0x000218a0


	//   ....[4]....
        /*07f0*/ 	.word	0x00021980


	//   ....[5]....
        /*07f4*/ 	.word	0x000219a0


	//----- nvinfo : EIATTR_CTAIDZ_USED
	.align		4
.L_462:
        /*07f8*/ 	.byte	0x01, 0x04
	.zero		2


	//----- nvinfo : EIATTR_CRS_STACK_SIZE
	.align		4
        /*07fc*/ 	.byte	0x04, 0x1e
        /*07fe*/ 	.short	(.L_464 - .L_463)
.L_463:
        /*0800*/ 	.word	0x00000000
.L_464:


//--------------------- .nv.info._ZN5flash16flash_fwd_kernelI23Flash_fwd_kernel_traitsILi128ELi128ELi64ELi4ELb0ELb0EN7cutlass6half_tE19Flash_kernel_traitsILi128ELi128ELi64ELi4ES3_EELb0ELb0ELb1ELb1ELb0ELb0ELb1ELb0EEEvNS_16Flash_fwd_paramsE --------------------------
	.section	.nv.info._ZN5flash16flash_fwd_kernelI23Flash_fwd_kernel_traitsILi128ELi128ELi64ELi4ELb0ELb0EN7cutlass6half_tE19Flash_kernel_traitsILi128ELi128ELi64ELi4ES3_EELb0ELb0ELb1ELb1ELb0ELb0ELb1ELb0EEEvNS_16Flash_fwd_paramsE,"",@"SHT_CUDA_INFO"
	.sectionflags	@""
	.align	4


	//----- nvinfo : EIATTR_CUDA_API_VERSION
	.align		4
        /*0000*/ 	.byte	0x04, 0x37
        /*0002*/ 	.short	(.L_466 - .L_465)
.L_465:
        /*0004*/ 	.word	0x00000082


	//----- nvinfo : EIATTR_SW2861232_WAR
	.align		4
.L_466:
        /*0008*/ 	.byte	0x01, 0x35
	.zero		2


	//----- nvinfo : EIATTR_PARAM_CBANK
	.align		4
        /*000c*/ 	.byte	0x04, 0x0a
        /*000e*/ 	.short	(.L_468 - .L_467)
	.align		4
.L_467:
        /*0010*/ 	.word	index@(.nv.constant0._ZN5flash16flash_fwd_kernelI23Flash_fwd_kernel_traitsILi128ELi128ELi64ELi4ELb0ELb0EN7cutlass6half_tE19Flash_kernel_traitsILi128ELi128ELi64ELi4ES3_EELb0ELb0ELb1ELb1ELb0ELb0ELb1ELb0EEEvNS_16Flash_fwd_paramsE)
        /*0014*/ 	.short	0x0160
        /*0016*/ 	.short	0x01d0


	//----- nvinfo : EIATTR_CBANK_PARAM_SIZE
	.align		4
.L_468:
        /*0018*/ 	.byte	0x03, 0x19
        /*001a*/ 	.short	0x01d0


	//----- nvinfo : EIATTR_KPARAM_INFO
	.align		4
        /*001c*/ 	.byte	0x04, 0x17
        /*001e*/ 	.short	(.L_470 - .L_469)
.L_469:
        /*0020*/ 	.word	0x00000000
        /*0024*/ 	.short	0x0000
        /*0026*/ 	.short	0x0000
        /*0028*/ 	.byte	0x00, 0xf0, 0x41, 0x07


	//----- nvinfo : EIATTR_MAXREG_COUNT
	.align		4
.L_470:
        /*002c*/ 	.byte	0x03, 0x1b
        /*002e*/ 	.short	0x00ff


	//----- nvinfo : EIATTR_NUM_BARRIERS
	.align		4
        /*0030*/ 	.byte	0x02, 0x4c
        /*0032*/ 	.byte	0x01
	.zero		1


	//----- nvinfo : EIATTR_ANNOTATIONS
	.align		4
        /*0034*/ 	.byte	0x04, 0x55
        /*0036*/ 	.short	(.L_472 - .L_471)


	//   ....[0]....
.L_471:
        /* <DEDUP_REMOVED lines=126> */


	//----- nvinfo : EIATTR_MERCURY_ISA_VERSION
	.align		4
.L_472:
        /*0800*/ 	.byte	0x03, 0x5f
        /*0802*/ 	.short	0x0000


	//----- nvinfo : EIATTR_COOP_GROUP_MASK_REGIDS
	.align		4
        /*0804*/ 	.byte	0x04, 0x29
        /*0806*/ 	.short	(.L_474 - .L_473)


	//   ....[0]....
.L_473:
        /*0808*/ 	.word	0xffffffff


	//   ....[1]....
        /*080c*/ 	.word	0xffffffff


	//   ....[2]....
        /*0810*/ 	.word	0xffffffff


	//   ....[3]....
        /*0814*/ 	.word	0xffffffff


	//   ....[4]....
        /*0818*/ 	.word	0xffffffff


	//   ....[5]....
        /*081c*/ 	.word	0xffffffff


	//   ....[6]....
        /*0820*/ 	.word	0xffffffff


	//   ....[7]....
        /*0824*/ 	.word	0xffffffff


	//   ....[8]....
        /*0828*/ 	.word	0xffffffff


	//   ....[9]....
        /*082c*/ 	.word	0xffffffff


	//   ....[10]....
        /*0830*/ 	.word	0xffffffff


	//   ....[11]....
        /*0834*/ 	.word	0xffffffff


	//   ....[12]....
        /*0838*/ 	.word	0xffffffff


	//   ....[13]....
        /*083c*/ 	.word	0xffffffff


	//   ....[14]....
        /*0840*/ 	.word	0xffffffff


	//   ....[15]....
        /*0844*/ 	.word	0xffffffff


	//   ....[16]....
        /*0848*/ 	.word	0xffffffff


	//   ....[17]....
        /*084c*/ 	.word	0xffffffff


	//   ....[18]....
        /*0850*/ 	.word	0xffffffff


	//   ....[19]....
        /*0854*/ 	.word	0xffffffff


	//   ....[20]....
        /*0858*/ 	.word	0xffffffff


	//   ....[21]....
        /*085c*/ 	.word	0xffffffff


	//   ....[22]....
        /*0860*/ 	.word	0xffffffff


	//   ....[23]....
        /*0864*/ 	.word	0xffffffff


	//   ....[24]....
        /*0868*/ 	.word	0xffffffff


	//   ....[25]....
        /*086c*/ 	.word	0xffffffff


	//   ....[26]....
        /*0870*/ 	.word	0xffffffff


	//   ....[27]....
        /*0874*/ 	.word	0xffffffff


	//   ....[28]....
        /*0878*/ 	.word	0xffffffff


	//   ....[29]....
        /*087c*/ 	.word	0xffffffff


	//   ....[30]....
        /*0880*/ 	.word	0xffffffff


	//   ....[31]....
        /*0884*/ 	.word	0xffffffff


	//   ....[32]....
        /*0888*/ 	.word	0xffffffff


	//   ....[33]....
        /*088c*/ 	.word	0xffffffff


	//   ....[34]....
        /*0890*/ 	.word	0xffffffff


	//   ....[35]....
        /*0894*/ 	.word	0xffffffff


	//   ....[36]....
        /*0898*/ 	.word	0xffffffff


	//   ....[37]....
        /*089c*/ 	.word	0xffffffff


	//   ....[38]....
        /*08a0*/ 	.word	0xffffffff


	//   ....[39]....
        /*08a4*/ 	.word	0xffffffff


	//----- nvinfo : EIATTR_COOP_GROUP_INSTR_OFFSETS
	.align		4
.L_474:
        /*08a8*/ 	.byte	0x04, 0x28
        /*08aa*/ 	.short	(.L_476 - .L_475)


	//   ....[0]....
.L_475:
        /*08ac*/ 	.word	0x00007f90


	//   ....[1]....
        /*08b0*/ 	.word	0x00007fe0


	//   ....[2]....
        /*08b4*/ 	.word	0x00008050


	//   ....[3]....
        /*08b8*/ 	.word	0x00008160


	//   ....[4]....
        /*08bc*/ 	.word	0x00008270


	//   ....[5]....
        /*08c0*/ 	.word	0x000083a0


	//   ....[6]....
        /*08c4*/ 	.word	0x000083c0


	//   ....[7]....
        /*08c8*/ 	.word	0x00008470


	//   ....[8]....
        /*08cc*/ 	.word	0x0000f330


	//   ....[9]....
        /*08d0*/ 	.word	0x0000f340


	//   ....[10]....
        /*08d4*/ 	.word	0x0000f370


	//   ....[11]....
        /*08d8*/ 	.word	0x0000f380


	//   ....[12]....
        /*08dc*/ 	.word	0x0000f6d0


	//   ....[13]....
        /*08e0*/ 	.word	0x0000f950


	//   ....[14]....
        /*08e4*/ 	.word	0x0000f9f0


	//   ....[15]....
        /*08e8*/ 	.word	0x0000fa10


	//   ....[16]....
        /*08ec*/ 	.word	0x00017250


	//   ....[17]....
        /*08f0*/ 	.word	0x00017260


	//   ....[18]....
        /*08f4*/ 	.word	0x00017290


	//   ....[19]....
        /*08f8*/ 	.word	0x000172a0


	//   ....[20]....
        /*08fc*/ 	.word	0x000178f0


	//   ....[21]....
        /*0900*/ 	.word	0x00017920


	//   ....[22]....
        /*0904*/ 	.word	0x000179a0


	//   ....[23]....
        /*0908*/ 	.word	0x000179b0


	//   ....[24]....
        /*090c*/ 	.word	0x0001e840


	//   ....[25]....
        /*0910*/ 	.word	0x0001e890


	//   ....[26]....
        /*0914*/ 	.word	0x0001e940


	//   ....[27]....
        /*0918*/ 	.word	0x0001eaf0


	//   ....[28]....
        /*091c*/ 	.word	0x0001ee80


	//   ....[29]....
        /*0920*/ 	.word	0x0001efa0


	//   ....[30]....
        /*0924*/ 	.word	0x0001eff0


	//   ....[31]....
        /*0928*/ 	.word	0x0001f0b0


	//   ....[32]....
        /*092c*/ 	.word	0x00021c40


	//   ....[33]....
        /*0930*/ 	.word	0x00021c50


	//   ....[34]....
        /*0934*/ 	.word	0x00021c60


	//   ....[35]....
        /*0938*/ 	.word	0x00021c70


	//   ....[36]....
        /*093c*/ 	.word	0x00021ca0


	//   ....[37]....
        /*0940*/ 	.word	0x00021cc0


	//   ....[38]....
        /*0944*/ 	.word	0x00021d00


	//   ....[39]....
        /*0948*/ 	.word	0x00021d40


	//----- nvinfo : EIATTR_EXIT_INSTR_OFFSETS
	.align		4
.L_476:
        /*094c*/ 	.byte	0x04, 0x1c
        /*094e*/ 	.short	(.L_478 - .L_477)


	//   ....[0]....
.L_477:
        /*0950*/ 	.word	0x000004d0


	//   ....[1]....
        /*0954*/ 	.word	0x00001710


	//   ....[2]....
        /*0958*/ 	.word	0x00001790


	//   ....[3]....
        /*095c*/ 	.word	0x00023ec0


	//   ....[4]....
        /*0960*/ 	.word	0x00023fa0


	//   ....[5]....
        /*0964*/ 	.word	0x00023fc0


	//----- nvinfo : EIATTR_CTAIDZ_USED
	.align		4
.L_478:
        /*0968*/ 	.byte	0x01, 0x04
	.zero		2


	//----- nvinfo : EIATTR_CRS_STACK_SIZE
	.align		4
        /*096c*/ 	.byte	0x04, 0x1e
        /*096e*/ 	.short	(.L_480 - .L_479)
.L_479:
        /*0970*/ 	.word	0x00000000
.L_480:


//--------------------- .nv.info._ZN5flash16flash_fwd_kernelI23Flash_fwd_kernel_traitsILi128ELi128ELi32ELi4ELb0ELb0EN7cutlass6half_tE19Flash_kernel_traitsILi128ELi128ELi32ELi4ES3_EELb0ELb0ELb0ELb0ELb0ELb1ELb0ELb0EEEvNS_16Flash_fwd_paramsE --------------------------
	.section	.nv.info._ZN5flash16flash_fwd_kernelI23Flash_fwd_kernel_traitsILi128ELi128ELi32ELi4ELb0ELb0EN7cutlass6half_tE19Flash_kernel_traitsILi128ELi128ELi32ELi4ES3_EELb0ELb0ELb0ELb0ELb0ELb1ELb0ELb0EEEvNS_16Flash_fwd_paramsE,"",@"SHT_CUDA_INFO"
	.sectionflags	@""
	.align	4


	//----- nvinfo : EIATTR_CUDA_API_VERSION
	.align		4
        /*0000*/ 	.byte	0x04, 0x37
        /*0002*/ 	.short	(.L_482 - .L_481)
.L_481:
        /*0004*/ 	.word	0x00000082


	//----- nvinfo : EIATTR_SW2861232_WAR
	.align		4
.L_482:
        /*0008*/ 	.byte	0x01, 0x35
	.zero		2


	//----- nvinfo : EIATTR_PARAM_CBANK
	.align		4
        /*000c*/ 	.byte	0x04, 0x0a
        /*000e*/ 	.short	(.L_484 - .L_483)
	.align		4
.L_483:
        /*0010*/ 	.word	index@(.nv.constant0._ZN5flash16flash_fwd_kernelI23Flash_fwd_kernel_traitsILi128ELi128ELi32ELi4ELb0ELb0EN7cutlass6half_tE19Flash_kernel_traitsILi128ELi128ELi32ELi4ES3_EELb0ELb0ELb0ELb0ELb0ELb1ELb0ELb0EEEvNS_16Flash_fwd_paramsE)
        /*0014*/ 	.short	0x0160
        /*0016*/ 	.short	0x01d0


	//----- nvinfo : EIATTR_CBANK_PARAM_SIZE
	.align		4
.L_484:
        /*0018*/ 	.byte	0x03, 0x19
        /*001a*/ 	.short	0x01d0


	//----- nvinfo : EIATTR_KPARAM_INFO
	.align		4
        /*001c*/ 	.byte	0x04, 0x17
        /*001e*/ 	.short	(.L_486 - .L_485)
.L_485:
        /*0020*/ 	.word	0x00000000
        /*0024*/ 	.short	0x0000
        /*0026*/ 	.short	0x0000
        /*0028*/ 	.byte	0x00, 0xf0, 0x41, 0x07


	//----- nvinfo : EIATTR_MAXREG_COUNT
	.align		4
.L_486:
        /*002c*/ 	.byte	0x03, 0x1b
        /*002e*/ 	.short	0x00ff


	//----- nvinfo : EIATTR_NUM_BARRIERS
	.align		4
        /*0030*/ 	.byte	0x02, 0x4c
        /*0032*/ 	.byte	0x01
	.zero		1


	//----- nvinfo : EIATTR_ANNOTATIONS
	.align		4
        /*0034*/ 	.byte	0x04, 0x55
        /*0036*/ 	.short	(.L_488 - .L_487)


	//   ....[0]....
.L_487:
        /* <DEDUP_REMOVED lines=12> */


	//----- nvinfo : EIATTR_MERCURY_ISA_VERSION
	.align		4
.L_488:
        /*00e8*/ 	.byte	0x03, 0x5f
        /*00ea*/ 	.short	0x0000


	//----- nvinfo : EIATTR_COOP_GROUP_MASK_REGIDS
	.align		4
        /*00ec*/ 	.byte	0x04, 0x29
        /*00ee*/ 	.short	(.L_490 - .L_489)


	//   ....[0]....
.L_489:
        /*00f0*/ 	.word	0xffffffff


	//   ....[1]....
        /*00f4*/ 	.word	0xffffffff


	//   ....[2]....
        /*00f8*/ 	.word	0xffffffff


	//   ....[3]....
        /*00fc*/ 	.word	0xffffffff


	//   ....[4]....
        /*0100*/ 	.word	0xffffffff


	//   ....[5]....
        /*0104*/ 	.word	0xffffffff


	//   ....[6]....
        /*0108*/ 	.word	0xffffffff


	//   ....[7]....
        /*010c*/ 	.word	0xffffffff


	//   ....[8]....
        /*0110*/ 	.word	0xffffffff


	//   ....[9]....
        /*0114*/ 	.word	0xffffffff


	//   ....[10]....
        /*0118*/ 	.word	0xffffffff


	//   ....[11]....
        /*011c*/ 	.word	0xffffffff


	//   ....[12]....
        /*0120*/ 	.word	0xffffffff


	//   ....[13]....
        /*0124*/ 	.word	0xffffffff


	//   ....[14]....
        /*0128*/ 	.word	0xffffffff


	//   ....[15]....
        /*012c*/ 	.word	0xffffffff


	//   ....[16]....
        /*0130*/ 	.word	0xffffffff


	//   ....[17]....
        /*0134*/ 	.word	0xffffffff


	//   ....[18]....
        /*0138*/ 	.word	0xffffffff


	//   ....[19]....
        /*013c*/ 	.word	0xffffffff


	//   ....[20]....
        /*0140*/ 	.word	0xffffffff


	//   ....[21]....
        /*0144*/ 	.word	0xffffffff


	//   ....[22]....
        /*0148*/ 	.word	0xffffffff


	//   ....[23]....
        /*014c*/ 	.word	0xffffffff


	//----- nvinfo : EIATTR_COOP_GROUP_INSTR_OFFSETS
	.align		4
.L_490:
        /*0150*/ 	.byte	0x04, 0x28
        /*0152*/ 	.short	(.L_492 - .L_491)


	//   ....[0]....
.L_491:
        /*0154*/ 	.word	0x00002390


	//   ....[1]....
        /*0158*/ 	.word	0x00002440


	//   ....[2]....
        /*015c*/ 	.word	0x00002450


	//   ....[3]....
        /*0160*/ 	.word	0x000024d0


	//   ....[4]....
        /*0164*/ 	.word	0x00002840


	//   ....[5]....
        /*0168*/ 	.word	0x00002900


	//   ....[6]....
        /*016c*/ 	.word	0x00002930


	//   ....[7]....
        /*0170*/ 	.word	0x000029e0


	//   ....[8]....
        /*0174*/ 	.word	0x00003d60


	//   ....[9]....
        /*0178*/ 	.word	0x00003e50


	//   ....[10]....
        /*017c*/ 	.word	0x00003e80


	//   ....[11]....
        /*0180*/ 	.word	0x00003e90


	//   ....[12]....
        /*0184*/ 	.word	0x00003ed0


	//   ....[13]....
        /*0188*/ 	.word	0x00003ef0


	//   ....[14]....
        /*018c*/ 	.word	0x00003f00


	//   ....[15]....
        /*0190*/ 	.word	0x00003f10


	//   ....[16]....
        /*0194*/ 	.word	0x00005510


	//   ....[17]....
        /*0198*/ 	.word	0x00005520


	//   ....[18]....
        /*019c*/ 	.word	0x00005530


	//   ....[19]....
        /*01a0*/ 	.word	0x00005570


	//   ....[20]....
        /*01a4*/ 	.word	0x00005590


	//   ....[21]....
        /*01a8*/ 	.word	0x000055b0


	//   ....[22]....
        /*01ac*/ 	.word	0x000055c0


	//   ....[23]....
        /*01b0*/ 	.word	0x00005610


	//----- nvinfo : EIATTR_EXIT_INSTR_OFFSETS
	.align		4
.L_492:
        /*01b4*/ 	.byte	0x04, 0x1c
        /*01b6*/ 	.short	(.L_494 - .L_493)


	//   ....[0]....
.L_493:
        /*01b8*/ 	.word	0x00000300


	//   ....[1]....
        /*01bc*/ 	.word	0x00007850


	//   ....[2]....
        /*01c0*/ 	.word	0x00007920


	//   ....[3]....
        /*01c4*/ 	.word	0x00008860


	//   ....[4]....
        /*01c8*/ 	.word	0x000088e0


	//----- nvinfo : EIATTR_CTAIDZ_USED
	.align		4
.L_494:
        /*01cc*/ 	.byte	0x01, 0x04
	.zero		2


	//----- nvinfo : EIATTR_CRS_STACK_SIZE
	.align		4
        /*01d0*/ 	.byte	0x04, 0x1e
        /*01d2*/ 	.short	(.L_496 - .L_495)
.L_495:
        /*01d4*/ 	.word	0x00000000
.L_496:


//--------------------- .nv.info._ZN5flash16flash_fwd_kernelI23Flash_fwd_kernel_traitsILi128ELi128ELi32ELi4ELb0ELb0EN7cutlass6half_tE19Flash_kernel_traitsILi128ELi128ELi32ELi4ES3_EELb0ELb0ELb0ELb0ELb1ELb1ELb0ELb0EEEvNS_16Flash_fwd_paramsE --------------------------
	.section	.nv.info._ZN5flash16flash_fwd_kernelI23Flash_fwd_kernel_traitsILi128ELi128ELi32ELi4ELb0ELb0EN7cutlass6half_tE19Flash_kernel_traitsILi128ELi128ELi32ELi4ES3_EELb0ELb0ELb0ELb0ELb1ELb1ELb0ELb0EEEvNS_16Flash_fwd_paramsE,"",@"SHT_CUDA_INFO"
	.sectionflags	@""
	.align	4


	//----- nvinfo : EIATTR_CUDA_API_VERSION
	.align		4
        /*0000*/ 	.byte	0x04, 0x37
        /*0002*/ 	.short	(.L_498 - .L_497)
.L_497:
        /*0004*/ 	.word	0x00000082


	//----- nvinfo : EIATTR_SW2861232_WAR
	.align		4
.L_498:
        /*0008*/ 	.byte	0x01, 0x35
	.zero		2


	//----- nvinfo : EIATTR_PARAM_CBANK
	.align		4
        /*000c*/ 	.byte	0x04, 0x0a
        /*000e*/ 	.short	(.L_500 - .L_499)
	.align		4
.L_499:
        /*0010*/ 	.word	index@(.nv.constant0._ZN5flash16flash_fwd_kernelI23Flash_fwd_kernel_traitsILi128ELi128ELi32ELi4ELb0ELb0EN7cutlass6half_tE19Flash_kernel_traitsILi128ELi128ELi32ELi4ES3_EELb0ELb0ELb0ELb0ELb1ELb1ELb0ELb0EEEvNS_16Flash_fwd_paramsE)
        /*0014*/ 	.short	0x0160
        /*0016*/ 	.short	0x01d0


	//----- nvinfo : EIATTR_CBANK_PARAM_SIZE
	.align		4
.L_500:
        /*0018*/ 	.byte	0x03, 0x19
        /*001a*/ 	.short	0x01d0


	//----- nvinfo : EIATTR_KPARAM_INFO
	.align		4
        /*001c*/ 	.byte	0x04, 0x17
        /*001e*/ 	.short	(.L_502 - .L_501)
.L_501:
        /*0020*/ 	.word	0x00000000
        /*0024*/ 	.short	0x0000
        /*0026*/ 	.short	0x0000
        /*0028*/ 	.byte	0x00, 0xf0, 0x41, 0x07


	//----- nvinfo : EIATTR_MAXREG_COUNT
	.align		4
.L_502:
        /*002c*/ 	.byte	0x03, 0x1b
        /*002e*/ 	.short	0x00ff


	//----- nvinfo : EIATTR_NUM_BARRIERS
	.align		4
        /*0030*/ 	.byte	0x02, 0x4c
        /*0032*/ 	.byte	0x01
	.zero		1


	//----- nvinfo : EIATTR_ANNOTATIONS
	.align		4
        /*0034*/ 	.byte	0x04, 0x55
        /*0036*/ 	.short	(.L_504 - .L_503)


	//   ....[0]....
.L_503:
        /*0038*/ 	.word	0x00000001
        /*003c*/ 	.byte	0x80, 0x12, 0x00, 0x00, 0x01, 0x00, 0x00, 0x00, 0x00, 0x4a, 0x00, 0x00


	//----- nvinfo : EIATTR_MERCURY_ISA_VERSION
	.align		4
.L_504:
        /*0048*/ 	.byte	0x03, 0x5f
        /*004a*/ 	.short	0x0000


	//----- nvinfo : EIATTR_COOP_GROUP_MASK_REGIDS
	.align		4
        /*004c*/ 	.byte	0x04, 0x29
        /*004e*/ 	.short	(.L_506 - .L_505)


	//   ....[0]....
.L_505:
        /*0050*/ 	.word	0xffffffff


	//   ....[1]....
        /*0054*/ 	.word	0xffffffff


	//   ....[2]....
        /*0058*/ 	.word	0xffffffff


	//   ....[3]....
        /*005c*/ 	.word	0xffffffff


	//   ....[4]....
        /*0060*/ 	.word	0xffffffff


	//   ....[5]....
        /*0064*/ 	.word	0xffffffff


	//   ....[6]....
        /*0068*/ 	.word	0xffffffff


	//   ....[7]....
        /*006c*/ 	.word	0xffffffff


	//   ....[8]....
        /*0070*/ 	.word	0xffffffff


	//   ....[9]....
        /*0074*/ 	.word	0xffffffff


	//   ....[10]....
        /*0078*/ 	.word	0xffffffff


	//   ....[11]....
        /*007c*/ 	.word	0xffffffff


	//   ....[12]....
        /*0080*/ 	.word	0xffffffff


	//   ....[13]....
        /*0084*/ 	.word	0xffffffff


	//   ....[14]....
        /*0088*/ 	.word	0xffffffff


	//   ....[15]....
        /*008c*/ 	.word	0xffffffff


	//   ....[16]....
        /*0090*/ 	.word	0xffffffff


	//   ....[17]....
        /*0094*/ 	.word	0xffffffff


	//   ....[18]....
        /*0098*/ 	.word	0xffffffff


	//   ....[19]....
        /*009c*/ 	.word	0xffffffff


	//   ....[20]....
        /*00a0*/ 	.word	0xffffffff


	//   ....[21]....
        /*00a4*/ 	.word	0xffffffff


	//   ....[22]....
        /*00a8*/ 	.word	0xffffffff


	//   ....[23]....
        /*00ac*/ 	.word	0xffffffff


	//----- nvinfo : EIATTR_COOP_GROUP_INSTR_OFFSETS
	.align		4
.L_506:
        /*00b0*/ 	.byte	0x04, 0x28
        /*00b2*/ 	.short	(.L_508 - .L_507)


	//   ....[0]....
.L_507:
        /*00b4*/ 	.word	0x00001810


	//   ....[1]....
        /*00b8*/ 	.word	0x000018c0


	//   ....[2]....
        /*00bc*/ 	.word	0x000018d0


	//   ....[3]....
        /*00c0*/ 	.word	0x00001960


	//   ....[4]....
        /*00c4*/ 	.word	0x00001aa0


	//   ....[5]....
        /*00c8*/ 	.word	0x00001b40


	//   ....[6]....
        /*00cc*/ 	.word	0x00001b60


	//   ....[7]....
        /*00d0*/ 	.word	0x00001bf0


	//   ....[8]....
        /*00d4*/ 	.word	0x00003270


	//   ....[9]....
        /*00d8*/ 	.word	0x00003360


	//   ....[10]....
        /*00dc*/ 	.word	0x00003390


	//   ....[11]....
        /*00e0*/ 	.word	0x000033a0


	//   ....[12]....
        /*00e4*/ 	.word	0x000033e0


	//   ....[13]....
        /*00e8*/ 	.word	0x00003400


	//   ....[14]....
        /*00ec*/ 	.word	0x00003410


	//   ....[15]....
        /*00f0*/ 	.word	0x00003420


	//   ....[16]....
        /*00f4*/ 	.word	0x00004a40


	//   ....[17]....
        /*00f8*/ 	.word	0x00004a70


	//   ....[18]....
        /*00fc*/ 	.word	0x00004a80


	//   ....[19]....
        /*0100*/ 	.word	0x00004a90


	//   ....[20]....
        /*0104*/ 	.word	0x00004af0


	//   ....[21]....
        /*0108*/ 	.word	0x00004b10


	//   ....[22]....
        /*010c*/ 	.word	0x00004b40


	//   ....[23]....
        /*0110*/ 	.word	0x00004b60


	//----- nvinfo : EIATTR_EXIT_INSTR_OFFSETS
	.align		4
.L_508:
        /*0114*/ 	.byte	0x04, 0x1c
        /*0116*/ 	.short	(.L_510 - .L_509)


	//   ....[0]....
.L_509:
        /*0118*/ 	.word	0x00000170


	//   ....[1]....
        /*011c*/ 	.word	0x00006830


	//----- nvinfo : EIATTR_CTAIDZ_USED
	.align		4
.L_510:
        /*0120*/ 	.byte	0x01, 0x04
	.zero		2


	//----- nvinfo : EIATTR_CRS_STACK_SIZE
	.align		4
        /*0124*/ 	.byte	0x04, 0x1e
        /*0126*/ 	.short	(.L_512 - .L_511)
.L_511:
        /*0128*/ 	.word	0x00000000
.L_512:


//--------------------- .nv.info._ZN5flash16flash_fwd_kernelI23Flash_fwd_kernel_traitsILi128ELi128ELi32ELi4ELb0ELb0EN7cutlass6half_tE19Flash_kernel_traitsILi128ELi128ELi32ELi4ES3_EELb0ELb0ELb0ELb0ELb0ELb0ELb0ELb0EEEvNS_16Flash_fwd_paramsE --------------------------
	.section	.nv.info._ZN5flash16flash_fwd_kernelI23Flash_fwd_kernel_traitsILi128ELi128ELi32ELi4ELb0ELb0EN7cutlass6half_tE19Flash_kernel_traitsILi128ELi128ELi32ELi4ES3_EELb0ELb0ELb0ELb0ELb0ELb0ELb0ELb0EEEvNS_16Flash_fwd_paramsE,"",@"SHT_CUDA_INFO"
	.sectionflags	@""
	.align	4


	//----- nvinfo : EIATTR_CUDA_API_VERSION
	.align		4
        /*0000*/ 	.byte	0x04, 0x37
        /*0002*/ 	.short	(.L_514 - .L_513)
.L_513:
        /*0004*/ 	.word	0x00000082


	//----- nvinfo : EIATTR_SW2861232_WAR
	.align		4
.L_514:
        /*0008*/ 	.byte	0x01, 0x35
	.zero		2


	//----- nvinfo : EIATTR_PARAM_CBANK
	.align		4
        /*000c*/ 	.byte	0x04, 0x0a
        /*000e*/ 	.short	(.L_516 - .L_515)
	.align		4
.L_515:
        /*0010*/ 	.word	index@(.nv.constant0._ZN5flash16flash_fwd_kernelI23Flash_fwd_kernel_traitsILi128ELi128ELi32ELi4ELb0ELb0EN7cutlass6half_tE19Flash_kernel_traitsILi128ELi128ELi32ELi4ES3_EELb0ELb0ELb0ELb0ELb0ELb0ELb0ELb0EEEvNS_16Flash_fwd_paramsE)
        /*0014*/ 	.short	0x0160
        /*0016*/ 	.short	0x01d0


	//----- nvinfo : EIATTR_CBANK_PARAM_SIZE
	.align		4
.L_516:
        /*0018*/ 	.byte	0x03, 0x19
        /*001a*/ 	.short	0x01d0


	//----- nvinfo : EIATTR_KPARAM_INFO
	.align		4
        /*001c*/ 	.byte	0x04, 0x17
        /*001e*/ 	.short	(.L_518 - .L_517)
.L_517:
        /*0020*/ 	.word	0x00000000
        /*0024*/ 	.short	0x0000
        /*0026*/ 	.short	0x0000
        /*0028*/ 	.byte	0x00, 0xf0, 0x41, 0x07


	//----- nvinfo : EIATTR_MAXREG_COUNT
	.align		4
.L_518:
        /*002c*/ 	.byte	0x03, 0x1b
        /*002e*/ 	.short	0x00ff


	//----- nvinfo : EIATTR_NUM_BARRIERS
	.align		4
        /*0030*/ 	.byte	0x02, 0x4c
        /*0032*/ 	.byte	0x01
	.zero		1


	//----- nvinfo : EIATTR_ANNOTATIONS
	.align		4
        /*0034*/ 	.byte	0x04, 0x55
        /*0036*/ 	.short	(.L_520 - .L_519)


	//   ....[0]....
.L_519:
        /*0038*/ 	.word	0x00000001
        /*003c*/ 	.byte	0xc0, 0x12, 0x00, 0x00, 0x01, 0x00, 0x00, 0x00, 0xb0, 0x14, 0x00, 0x00, 0x01, 0x00, 0x00, 0x00
        /*004c*/ 	.byte	0xa0, 0x16, 0x00, 0x00, 0x01, 0x00, 0x00, 0x00, 0xb0, 0x18, 0x00, 0x00, 0x01, 0x00, 0x00, 0x00
        /*005c*/ 	.byte	0xe0, 0x24, 0x00, 0x00, 0x01, 0x00, 0x00, 0x00, 0x00, 0x7e, 0x00, 0x00, 0x01, 0x00, 0x00, 0x00
        /*006c*/ 	.byte	0x70, 0x85, 0x00, 0x00, 0x01, 0x00, 0x00, 0x00, 0xa0, 0x86, 0x00, 0x00, 0x01, 0x00, 0x00, 0x00
        /*007c*/ 	.byte	0xd0, 0x87, 0x00, 0x00, 0x01, 0x00, 0x00, 0x00, 0x00, 0x89, 0x00, 0x00


	//----- nvinfo : EIATTR_MERCURY_ISA_VERSION
	.align		4
.L_520:
        /*0088*/ 	.byte	0x03, 0x5f
        /*008a*/ 	.short	0x0000


	//----- nvinfo : EIATTR_COOP_GROUP_MASK_REGIDS
	.align		4
        /*008c*/ 	.byte	0x04, 0x29
        /*008e*/ 	.short	(.L_522 - .L_521)


	//   ....[0]....
.L_521:
        /*0090*/ 	.word	0xffffffff


	//   ....[1]....
        /*0094*/ 	.word	0xffffffff


	//   ....[2]....
        /*0098*/ 	.word	0xffffffff


	//   ....[3]....
        /*009c*/ 	.word	0xffffffff


	//   ....[4]....
        /*00a0*/ 	.word	0xffffffff


	//   ....[5]....
        /*00a4*/ 	.word	0xffffffff


	//   ....[6]....
        /*00a8*/ 	.word	0xffffffff


	//   ....[7]....
        /*00ac*/ 	.word	0xffffffff


	//   ....[8]....
        /*00b0*/ 	.word	0xffffffff


	//   ....[9]....
        /*00b4*/ 	.word	0xffffffff


	//   ....[10]....
        /*00b8*/ 	.word	0xffffffff


	//   ....[11]....
        /*00bc*/ 	.word	0xffffffff


	//   ....[12]....
        /*00c0*/ 	.word	0xffffffff


	//   ....[13]....
        /*00c4*/ 	.word	0xffffffff


	//   ....[14]....
        /*00c8*/ 	.word	0xffffffff


	//   ....[15]....
        /*00cc*/ 	.word	0xffffffff


	//   ....[16]....
        /*00d0*/ 	.word	0xffffffff


	//   ....[17]....
        /*00d4*/ 	.word	0xffffffff


	//   ....[18]....
        /*00d8*/ 	.word	0xffffffff


	//   ....[19]....
        /*00dc*/ 	.word	0xffffffff


	//   ....[20]....
        /*00e0*/ 	.word	0xffffffff


	//   ....[21]....
        /*00e4*/ 	.word	0xffffffff


	//   ....[22]....
        /*00e8*/ 	.word	0xffffffff


	//   ....[23]....
        /*00ec*/ 	.word	0xffffffff


	//----- nvinfo : EIATTR_COOP_GROUP_INSTR_OFFSETS
	.align		4
.L_522:
        /*00f0*/ 	.byte	0x04, 0x28
        /*00f2*/ 	.short	(.L_524 - .L_523)


	//   ....[0]....
.L_523:
        /*00f4*/ 	.word	0x00003150


	//   ....[1]....
        /*00f8*/ 	.word	0x00003200


	//   ....[2]....
        /*00fc*/ 	.word	0x00003210


	//   ....[3]....
        /*0100*/ 	.word	0x00003290


	//   ....[4]....
        /*0104*/ 	.word	0x000035f0


	//   ....[5]....
        /*0108*/ 	.word	0x000036b0


	//   ....[6]....
        /*010c*/ 	.word	0x000036e0


	//   ....[7]....
        /*0110*/ 	.word	0x000037a0


	//   ....[8]....
        /*0114*/ 	.word	0x00004d70


	//   ....[9]....
        /*0118*/ 	.word	0x00004e60


	//   ....[10]....
        /*011c*/ 	.word	0x00004ea0


	//   ....[11]....
        /*0120*/ 	.word	0x00004eb0


	//   ....[12]....
        /*0124*/ 	.word	0x00004ec0


	//   ....[13]....
        /*0128*/ 	.word	0x00004ef0


	//   ....[14]....
        /*012c*/ 	.word	0x00004f40


	//   ....[15]....
        /*0130*/ 	.word	0x00004f70


	//   ....[16]....
        /*0134*/ 	.word	0x00006520


	//   ....[17]....
        /*0138*/ 	.word	0x00006550


	//   ....[18]....
        /*013c*/ 	.word	0x00006560


	//   ....[19]....
        /*0140*/ 	.word	0x00006570


	//   ....[20]....
        /*0144*/ 	.word	0x000065c0


	//   ....[21]....
        /*0148*/ 	.word	0x000065e0


	//   ....[22]....
        /*014c*/ 	.word	0x00006600


	//   ....[23]....
        /*0150*/ 	.word	0x00006620


	//----- nvinfo : EIATTR_EXIT_INSTR_OFFSETS
	.align		4
.L_524:
        /*0154*/ 	.byte	0x04, 0x1c
        /*0156*/ 	.short	(.L_526 - .L_525)


	//   ....[0]....
.L_525:
        /*0158*/ 	.word	0x000002e0


	//   ....[1]....
        /*015c*/ 	.word	0x00008920


	//   ....[2]....
        /*0160*/ 	.word	0x00008a00


	//   ....[3]....
        /*0164*/ 	.word	0x00008a20


	//   ....[4]....
        /*0168*/ 	.word	0x00009a60


	//   ....[5]....
        /*016c*/ 	.word	0x00009ae0


	//----- nvinfo : EIATTR_CTAIDZ_USED
	.align		4
.L_526:
        /*0170*/ 	.byte	0x01, 0x04
	.zero		2


	//----- nvinfo : EIATTR_CRS_STACK_SIZE
	.align		4
        /*0174*/ 	.byte	0x04, 0x1e
        /*0176*/ 	.short	(.L_528 - .L_527)
.L_527:
        /*0178*/ 	.word	0x00000000
.L_528:


//--------------------- .nv.info._ZN5flash16flash_fwd_kernelI23Flash_fwd_kernel_traitsILi128ELi128ELi32ELi4ELb0ELb0EN7cutlass6half_tE19Flash_kernel_traitsILi128ELi128ELi32ELi4ES3_EELb0ELb0ELb0ELb1ELb0ELb0ELb0ELb0EEEvNS_16Flash_fwd_paramsE --------------------------
	.section	.nv.info._ZN5flash16flash_fwd_kernelI23Flash_fwd_kernel_traitsILi128ELi128ELi32ELi4ELb0ELb0EN7cutlass6half_tE19Flash_kernel_traitsILi128ELi128ELi32ELi4ES3_EELb0ELb0ELb0ELb1ELb0ELb0ELb0ELb0EEEvNS_16Flash_fwd_paramsE,"",@"SHT_CUDA_INFO"
	.sectionflags	@""
	.align	4


	//----- nvinfo : EIATTR_CUDA_API_VERSION
	.align		4
        /*0000*/ 	.byte	0x04, 0x37
        /*0002*/ 	.short	(.L_530 - .L_529)
.L_529:
        /*0004*/ 	.word	0x00000082


	//----- nvinfo : EIATTR_SW2861232_WAR
	.align		4
.L_530:
        /*0008*/ 	.byte	0x01, 0x35
	.zero		2


	//----- nvinfo : EIATTR_PARAM_CBANK
	.align		4
        /*000c*/ 	.byte	0x04, 0x0a
        /*000e*/ 	.short	(.L_532 - .L_531)
	.align		4
.L_531:
        /*0010*/ 	.word	index@(.nv.constant0._ZN5flash16flash_fwd_kernelI23Flash_fwd_kernel_traitsILi128ELi128ELi32ELi4ELb0ELb0EN7cutlass6half_tE19Flash_kernel_traitsILi128ELi128ELi32ELi4ES3_EELb0ELb0ELb0ELb1ELb0ELb0ELb0ELb0EEEvNS_16Flash_fwd_paramsE)
        /*0014*/ 	.short	0x0160
        /*0016*/ 	.short	0x01d0


	//----- nvinfo : EIATTR_CBANK_PARAM_SIZE
	.align		4
.L_532:
        /*0018*/ 	.byte	0x03, 0x19
        /*001a*/ 	.short	0x01d0


	//----- nvinfo : EIATTR_KPARAM_INFO
	.align		4
        /*001c*/ 	.byte	0x04, 0x17
        /*001e*/ 	.short	(.L_534 - .L_533)
.L_533:
        /*0020*/ 	.word	0x00000000
        /*0024*/ 	.short	0x0000
        /*0026*/ 	.short	0x0000
        /*0028*/ 	.byte	0x00, 0xf0, 0x41, 0x07


	//----- nvinfo : EIATTR_MAXREG_COUNT
	.align		4
.L_534:
        /*002c*/ 	.byte	0x03, 0x1b
        /*002e*/ 	.short	0x00ff


	//----- nvinfo : EIATTR_NUM_BARRIERS
	.align		4
        /*0030*/ 	.byte	0x02, 0x4c
        /*0032*/ 	.byte	0x01
	.zero		1


	//----- nvinfo : EIATTR_ANNOTATIONS
	.align		4
        /*0034*/ 	.byte	0x04, 0x55
        /*0036*/ 	.short	(.L_536 - .L_535)


	//   ....[0]....
.L_535:
        /*0038*/ 	.word	0x00000001
        /*003c*/ 	.byte	0x90, 0x14, 0x00, 0x00, 0x01, 0x00, 0x00, 0x00, 0x80, 0x16, 0x00, 0x00, 0x01, 0x00, 0x00, 0x00
        /*004c*/ 	.byte	0x90, 0x18, 0x00, 0x00, 0x01, 0x00, 0x00, 0x00, 0x70, 0x26, 0x00, 0x00, 0x01, 0x00, 0x00, 0x00
        /*005c*/ 	.byte	0x10, 0x90, 0x00, 0x00, 0x01, 0x00, 0x00, 0x00, 0xe0, 0x98, 0x00, 0x00, 0x01, 0x00, 0x00, 0x00
        /*006c*/ 	.byte	0x10, 0x9a, 0x00, 0x00, 0x01, 0x00, 0x00, 0x00, 0x40, 0x9b, 0x00, 0x00


	//----- nvinfo : EIATTR_MERCURY_ISA_VERSION
	.align		4
.L_536:
        /*0078*/ 	.byte	0x03, 0x5f
        /*007a*/ 	.short	0x0000


	//----- nvinfo : EIATTR_COOP_GROUP_MASK_REGIDS
	.align		4
        /*007c*/ 	.byte	0x04, 0x29
        /*007e*/ 	.short	(.L_538 - .L_537)


	//   ....[0]....
.L_537:
        /*0080*/ 	.word	0xffffffff


	//   ....[1]....
        /*0084*/ 	.word	0xffffffff


	//   ....[2]....
        /*0088*/ 	.word	0xffffffff


	//   ....[3]....
        /*008c*/ 	.word	0xffffffff


	//   ....[4]....
        /*0090*/ 	.word	0xffffffff


	//   ....[5]....
        /*0094*/ 	.word	0xffffffff


	//   ....[6]....
        /*0098*/ 	.word	0xffffffff


	//   ....[7]....
        /*009c*/ 	.word	0xffffffff


	//   ....[8]....
        /*00a0*/ 	.word	0xffffffff


	//   ....[9]....
        /*00a4*/ 	.word	0xffffffff


	//   ....[10]....
        /*00a8*/ 	.word	0xffffffff


	//   ....[11]....
        /*00ac*/ 	.word	0xffffffff


	//   ....[12]....
        /*00b0*/ 	.word	0xffffffff


	//   ....[13]....
        /*00b4*/ 	.word	0xffffffff


	//   ....[14]....
        /*00b8*/ 	.word	0xffffffff


	//   ....[15]....
        /*00bc*/ 	.word	0xffffffff


	//   ....[16]....
        /*00c0*/ 	.word	0xffffffff


	//   ....[17]....
        /*00c4*/ 	.word	0xffffffff


	//   ....[18]....
        /*00c8*/ 	.word	0xffffffff


	//   ....[19]....
        /*00cc*/ 	.word	0xffffffff


	//   ....[20]....
        /*00d0*/ 	.word	0xffffffff


	//   ....[21]....
        /*00d4*/ 	.word	0xffffffff


	//   ....[22]....
        /*00d8*/ 	.word	0xffffffff


	//   ....[23]....
        /*00dc*/ 	.word	0xffffffff


	//----- nvinfo : EIATTR_COOP_GROUP_INSTR_OFFSETS
	.align		4
.L_538:
        /*00e0*/ 	.byte	0x04, 0x28
        /*00e2*/ 	.short	(.L_540 - .L_539)


	//   ....[0]....
.L_539:
        /*00e4*/ 	.word	0x00003b70


	//   ....[1]....
        /*00e8*/ 	.word	0x00003c20


	//   ....[2]....
        /*00ec*/ 	.word	0x00003c30


	//   ....[3]....
        /*00f0*/ 	.word	0x00003ca0


	//   ....[4]....
        /*00f4*/ 	.word	0x00004010


	//   ....[5]....
        /*00f8*/ 	.word	0x000040d0


	//   ....[6]....
        /*00fc*/ 	.word	0x00004100


	//   ....[7]....
        /*0100*/ 	.word	0x000041c0


	//   ....[8]....
        /*0104*/ 	.word	0x00005f80


	//   ....[9]....
        /*0108*/ 	.word	0x00005fe0


	//   ....[10]....
        /*010c*/ 	.word	0x000060b0


	//   ....[11]....
        /*0110*/ 	.word	0x000060e0


	//   ....[12]....
        /*0114*/ 	.word	0x000060f0


	//   ....[13]....
        /*0118*/ 	.word	0x00006100


	//   ....[14]....
        /*011c*/ 	.word	0x00006130


	//   ....[15]....
        /*0120*/ 	.word	0x00006230


	//   ....[16]....
        /*0124*/ 	.word	0x00007760


	//   ....[17]....
        /*0128*/ 	.word	0x00007790


	//   ....[18]....
        /*012c*/ 	.word	0x000077a0


	//   ....[19]....
        /*0130*/ 	.word	0x000077d0


	//   ....[20]....
        /*0134*/ 	.word	0x000077f0


	//   ....[21]....
        /*0138*/ 	.word	0x00007820


	//   ....[22]....
        /*013c*/ 	.word	0x00007860


	//   ....[23]....
        /*0140*/ 	.word	0x00007880


	//----- nvinfo : EIATTR_EXIT_INSTR_OFFSETS
	.align		4
.L_540:
        /*0144*/ 	.byte	0x04, 0x1c
        /*0146*/ 	.short	(.L_542 - .L_541)


	//   ....[0]....
.L_541:
        /*0148*/ 	.word	0x000002e0


	//   ....[1]....
        /*014c*/ 	.word	0x00009b60


	//   ....[2]....
        /*0150*/ 	.word	0x00009c40


	//   ....[3]....
        /*0154*/ 	.word	0x00009c60


	//   ....[4]....
        /*0158*/ 	.word	0x0000aca0


	//   ....[5]....
        /*015c*/ 	.word	0x0000ad20


	//----- nvinfo : EIATTR_CTAIDZ_USED
	.align		4
.L_542:
        /*0160*/ 	.byte	0x01, 0x04
	.zero		2


	//----- nvinfo : EIATTR_CRS_STACK_SIZE
	.align		4
        /*0164*/ 	.byte	0x04, 0x1e
        /*0166*/ 	.short	(.L_544 - .L_543)
.L_543:
        /*0168*/ 	.word	0x00000000
.L_544:


//--------------------- .nv.info._ZN5flash16flash_fwd_kernelI23Flash_fwd_kernel_traitsILi128ELi128ELi32ELi4ELb0ELb0EN7cutlass6half_tE19Flash_kernel_traitsILi128ELi128ELi32ELi4ES3_EELb0ELb0ELb1ELb0ELb0ELb1ELb0ELb0EEEvNS_16Flash_fwd_paramsE --------------------------
	.section	.nv.info._ZN5flash16flash_fwd_kernelI23Flash_fwd_kernel_traitsILi128ELi128ELi32ELi4ELb0ELb0EN7cutlass6half_tE19Flash_kernel_traitsILi128ELi128ELi32ELi4ES3_EELb0ELb0ELb1ELb0ELb0ELb1ELb0ELb0EEEvNS_16Flash_fwd_paramsE,"",@"SHT_CUDA_INFO"
	.sectionflags	@""
	.align	4


	//----- nvinfo : EIATTR_CUDA_API_VERSION
	.align		4
        /*0000*/ 	.byte	0x04, 0x37
        /*0002*/ 	.short	(.L_546 - .L_545)
.L_545:
        /*0004*/ 	.word	0x00000082


	//----- nvinfo : EIATTR_SW2861232_WAR
	.align		4
.L_546:
        /*0008*/ 	.byte	0x01, 0x35
	.zero		2


	//----- nvinfo : EIATTR_PARAM_CBANK
	.align		4
        /*000c*/ 	.byte	0x04, 0x0a
        /*000e*/ 	.short	(.L_548 - .L_547)
	.align		4
.L_547:
        /*0010*/ 	.word	index@(.nv.constant0._ZN5flash16flash_fwd_kernelI23Flash_fwd_kernel_traitsILi128ELi128ELi32ELi4ELb0ELb0EN7cutlass6half_tE19Flash_kernel_traitsILi128ELi128ELi32ELi4ES3_EELb0ELb0ELb1ELb0ELb0ELb1ELb0ELb0EEEvNS_16Flash_fwd_paramsE)
        /*0014*/ 	.short	0x0160
        /*0016*/ 	.short	0x01d0


	//----- nvinfo : EIATTR_CBANK_PARAM_SIZE
	.align		4
.L_548:
        /*0018*/ 	.byte	0x03, 0x19
        /*001a*/ 	.short	0x01d0


	//----- nvinfo : EIATTR_KPARAM_INFO
	.align		4
        /*001c*/ 	.byte	0x04, 0x17
        /*001e*/ 	.short	(.L_550 - .L_549)
.L_549:
        /*0020*/ 	.word	0x00000000
        /*0024*/ 	.short	0x0000
        /*0026*/ 	.short	0x0000
        /*0028*/ 	.byte	0x00, 0xf0, 0x41, 0x07


	//----- nvinfo : EIATTR_MAXREG_COUNT
	.align		4
.L_550:
        /*002c*/ 	.byte	0x03, 0x1b
        /*002e*/ 	.short	0x00ff


	//----- nvinfo : EIATTR_NUM_BARRIERS
	.align		4
        /*0030*/ 	.byte	0x02, 0x4c
        /*0032*/ 	.byte	0x01
	.zero		1


	//----- nvinfo : EIATTR_ANNOTATIONS
	.align		4
        /*0034*/ 	.byte	0x04, 0x55
        /*0036*/ 	.short	(.L_552 - .L_551)


	//   ....[0]....
.L_551:
        /* <DEDUP_REMOVED lines=24> */


	//----- nvinfo : EIATTR_MERCURY_ISA_VERSION
	.align		4
.L_552:
        /*01a0*/ 	.byte	0x03, 0x5f
        /*01a2*/ 	.short	0x0000


	//----- nvinfo : EIATTR_COOP_GROUP_MASK_REGIDS
	.align		4
        /*01a4*/ 	.byte	0x04, 0x29
        /*01a6*/ 	.short	(.L_554 - .L_553)


	//   ....[0]....
.L_553:
        /*01a8*/ 	.word	0xffffffff


	//   ....[1]....
        /*01ac*/ 	.word	0xffffffff


	//   ....[2]....
        /*01b0*/ 	.word	0xffffffff


	//   ....[3]....
        /*01b4*/ 	.word	0xffffffff


	//   ....[4]....
        /*01b8*/ 	.word	0xffffffff


	//   ....[5]....
        /*01bc*/ 	.word	0xffffffff


	//   ....[6]....
        /*01c0*/ 	.word	0xffffffff


	//   ....[7]....
        /*01c4*/ 	.word	0xffffffff


	//   ....[8]....
        /*01c8*/ 	.word	0xffffffff


	//   ....[9]....
        /*01cc*/ 	.word	0xffffffff


	//   ....[10]....
        /*01d0*/ 	.word	0xffffffff


	//   ....[11]....
        /*01d4*/ 	.word	0xffffffff


	//   ....[12]....
        /*01d8*/ 	.word	0xffffffff


	//   ....[13]....
        /*01dc*/ 	.word	0xffffffff


	//   ....[14]....
        /*01e0*/ 	.word	0xffffffff


	//   ....[15]....
        /*01e4*/ 	.word	0xffffffff


	//   ....[16]....
        /*01e8*/ 	.word	0xffffffff


	//   ....[17]....
        /*01ec*/ 	.word	0xffffffff


	//   ....[18]....
        /*01f0*/ 	.word	0xffffffff


	//   ....[19]....
        /*01f4*/ 	.word	0xffffffff


	//   ....[20]....
        /*01f8*/ 	.word	0xffffffff


	//   ....[21]....
        /*01fc*/ 	.word	0xffffffff


	//   ....[22]....
        /*0200*/ 	.word	0xffffffff


	//   ....[23]....
        /*0204*/ 	.word	0xffffffff


	//   ....[24]....
        /*0208*/ 	.word	0xffffffff


	//   ....[25]....
        /*020c*/ 	.word	0xffffffff


	//   ....[26]....
        /*0210*/ 	.word	0xffffffff


	//   ....[27]....
        /*0214*/ 	.word	0xffffffff


	//   ....[28]....
        /*0218*/ 	.word	0xffffffff


	//   ....[29]....
        /*021c*/ 	.word	0xffffffff


	//   ....[30]....
        /*0220*/ 	.word	0xffffffff


	//   ....[31]....
        /*0224*/ 	.word	0xffffffff


	//   ....[32]....
        /*0228*/ 	.word	0xffffffff


	//   ....[33]....
        /*022c*/ 	.word	0xffffffff


	//   ....[34]....
        /*0230*/ 	.word	0xffffffff


	//   ....[35]....
        /*0234*/ 	.word	0xffffffff


	//   ....[36]....
        /*0238*/ 	.word	0xffffffff


	//   ....[37]....
        /*023c*/ 	.word	0xffffffff


	//   ....[38]....
        /*0240*/ 	.word	0xffffffff


	//   ....[39]....
        /*0244*/ 	.word	0xffffffff


	//   ....[40]....
        /*0248*/ 	.word	0xffffffff


	//   ....[41]....
        /*024c*/ 	.word	0xffffffff


	//   ....[42]....
        /*0250*/ 	.word	0xffffffff


	//   ....[43]....
        /*0254*/ 	.word	0xffffffff


	//   ....[44]....
        /*0258*/ 	.word	0xffffffff


	//   ....[45]....
        /*025c*/ 	.word	0xffffffff


	//   ....[46]....
        /*0260*/ 	.word	0xffffffff


	//   ....[47]....
        /*0264*/ 	.word	0xffffffff


	//   ....[48]....
        /*0268*/ 	.word	0xffffffff


	//   ....[49]....
        /*026c*/ 	.word	0xffffffff


	//   ....[50]....
        /*0270*/ 	.word	0xffffffff


	//   ....[51]....
        /*0274*/ 	.word	0xffffffff


	//   ....[52]....
        /*0278*/ 	.word	0xffffffff


	//   ....[53]....
        /*027c*/ 	.word	0xffffffff


	//   ....[54]....
        /*0280*/ 	.word	0xffffffff


	//   ....[55]....
        /*0284*/ 	.word	0xffffffff


	//----- nvinfo : EIATTR_COOP_GROUP_INSTR_OFFSETS
	.align		4
.L_554:
        /*0288*/ 	.byte	0x04, 0x28
        /*028a*/ 	.short	(.L_556 - .L_555)


	//   ....[0]....
.L_555:
        /*028c*/ 	.word	0x00003db0


	//   ....[1]....
        /*0290*/ 	.word	0x00003e60


	//   ....[2]....
        /*0294*/ 	.word	0x00003e70


	//   ....[3]....
        /*0298*/ 	.word	0x00003ef0


	//   ....[4]....
        /*029c*/ 	.word	0x00004120


	//   ....[5]....
        /*02a0*/ 	.word	0x000041f0


	//   ....[6]....
        /*02a4*/ 	.word	0x000042f0


	//   ....[7]....
        /*02a8*/ 	.word	0x00004400


	//   ....[8]....
        /*02ac*/ 	.word	0x00005da0


	//   ....[9]....
        /*02b0*/ 	.word	0x00005de0


	//   ....[10]....
        /*02b4*/ 	.word	0x00005e70


	//   ....[11]....
        /*02b8*/ 	.word	0x00005ea0


	//   ....[12]....
        /*02bc*/ 	.word	0x00005eb0


	//   ....[13]....
        /*02c0*/ 	.word	0x00005f70


	//   ....[14]....
        /*02c4*/ 	.word	0x00005fb0


	//   ....[15]....
        /*02c8*/ 	.word	0x00006090


	//   ....[16]....
        /*02cc*/ 	.word	0x000085a0


	//   ....[17]....
        /*02d0*/ 	.word	0x00008860


	//   ....[18]....
        /*02d4*/ 	.word	0x000088b0


	//   ....[19]....
        /*02d8*/ 	.word	0x00008a60


	//   ....[20]....
        /*02dc*/ 	.word	0x00008a90


	//   ....[21]....
        /*02e0*/ 	.word	0x00008ae0


	//   ....[22]....
        /*02e4*/ 	.word	0x00008b70


	//   ....[23]....
        /*02e8*/ 	.word	0x00008be0


	//   ....[24]....
        /*02ec*/ 	.word	0x0000b120


	//   ....[25]....
        /*02f0*/ 	.word	0x0000b340


	//   ....[26]....
        /*02f4*/ 	.word	0x0000b430


	//   ....[27]....
        /*02f8*/ 	.word	0x0000b5b0


	//   ....[28]....
        /*02fc*/ 	.word	0x0000b620


	//   ....[29]....
        /*0300*/ 	.word	0x0000b640


	//   ....[30]....
        /*0304*/ 	.word	0x0000b6b0


	//   ....[31]....
        /*0308*/ 	.word	0x0000b740


	//   ....[32]....
        /*030c*/ 	.word	0x0000dd70


	//   ....[33]....
        /*0310*/ 	.word	0x0000df70


	//   ....[34]....
        /*0314*/ 	.word	0x0000dfc0


	//   ....[35]....
        /*0318*/ 	.word	0x0000e170


	//   ....[36]....
        /*031c*/ 	.word	0x0000e1d0


	//   ....[37]....
        /*0320*/ 	.word	0x0000e1f0


	//   ....[38]....
        /*0324*/ 	.word	0x0000e270


	//   ....[39]....
        /*0328*/ 	.word	0x0000e2a0


	//   ....[40]....
        /*032c*/ 	.word	0x00010770


	//   ....[41]....
        /*0330*/ 	.word	0x00010920


	//   ....[42]....
        /*0334*/ 	.word	0x00010970


	//   ....[43]....
        /*0338*/ 	.word	0x00010a80


	//   ....[44]....
        /*033c*/ 	.word	0x00010d10


	//   ....[45]....
        /*0340*/ 	.word	0x00010e70


	//   ....[46]....
        /*0344*/ 	.word	0x00010e90


	//   ....[47]....
        /*0348*/ 	.word	0x00010f50


	//   ....[48]....
        /*034c*/ 	.word	0x00012370


	//   ....[49]....
        /*0350*/ 	.word	0x000123b0


	//   ....[50]....
        /*0354*/ 	.word	0x000123e0


	//   ....[51]....
        /*0358*/ 	.word	0x00012420


	//   ....[52]....
        /*035c*/ 	.word	0x000124e0


	//   ....[53]....
        /*0360*/ 	.word	0x00012510


	//   ....[54]....
        /*0364*/ 	.word	0x00012550


	//   ....[55]....
        /*0368*/ 	.word	0x00012580


	//----- nvinfo : EIATTR_EXIT_INSTR_OFFSETS
	.align		4
.L_556:
        /*036c*/ 	.byte	0x04, 0x1c
        /*036e*/ 	.short	(.L_558 - .L_557)


	//   ....[0]....
.L_557:
        /*0370*/ 	.word	0x000004d0


	//   ....[1]....
        /*0374*/ 	.word	0x000015f0


	//   ....[2]....
        /*0378*/ 	.word	0x00001670


	//   ....[3]....
        /*037c*/ 	.word	0x000146d0


	//   ....[4]....
        /*0380*/ 	.word	0x000147a0


	//----- nvinfo : EIATTR_CTAIDZ_USED
	.align		4
.L_558:
        /*0384*/ 	.byte	0x01, 0x04
	.zero		2


	//----- nvinfo : EIATTR_CRS_STACK_SIZE
	.align		4
        /*0388*/ 	.byte	0x04, 0x1e
        /*038a*/ 	.short	(.L_560 - .L_559)
.L_559:
        /*038c*/ 	.word	0x00000000
.L_560:


//--------------------- .nv.info._ZN5flash16flash_fwd_kernelI23Flash_fwd_kernel_traitsILi128ELi128ELi32ELi4ELb0ELb0EN7cutlass6half_tE19Flash_kernel_traitsILi128ELi128ELi32ELi4ES3_EELb0ELb0ELb1ELb0ELb0ELb0ELb0ELb0EEEvNS_16Flash_fwd_paramsE --------------------------
	.section	.nv.info._ZN5flash16flash_fwd_kernelI23Flash_fwd_kernel_traitsILi128ELi128ELi32ELi4ELb0ELb0EN7cutlass6half_tE19Flash_kernel_traitsILi128ELi128ELi32ELi4ES3_EELb0ELb0ELb1ELb0ELb0ELb0ELb0ELb0EEEvNS_16Flash_fwd_paramsE,"",@"SHT_CUDA_INFO"
	.sectionflags	@""
	.align	4


	//----- nvinfo : EIATTR_CUDA_API_VERSION
	.align		4
        /*0000*/ 	.byte	0x04, 0x37
        /*0002*/ 	.short	(.L_562 - .L_561)
.L_561:
        /*0004*/ 	.word	0x00000082


	//----- nvinfo : EIATTR_SW2861232_WAR
	.align		4
.L_562:
        /*0008*/ 	.byte	0x01, 0x35
	.zero		2


	//----- nvinfo : EIATTR_PARAM_CBANK
	.align		4
        /*000c*/ 	.byte	0x04, 0x0a
        /*000e*/ 	.short	(.L_564 - .L_563)
	.align		4
.L_563:
        /*0010*/ 	.word	index@(.nv.constant0._ZN5flash16flash_fwd_kernelI23Flash_fwd_kernel_traitsILi128ELi128ELi32ELi4ELb0ELb0EN7cutlass6half_tE19Flash_kernel_traitsILi128ELi128ELi32ELi4ES3_EELb0ELb0ELb1ELb0ELb0ELb0ELb0ELb0EEEvNS_16Flash_fwd_paramsE)
        /*0014*/ 	.short	0x0160
        /*0016*/ 	.short	0x01d0


	//----- nvinfo : EIATTR_CBANK_PARAM_SIZE
	.align		4
.L_564:
        /*0018*/ 	.byte	0x03, 0x19
        /*001a*/ 	.short	0x01d0


	//----- nvinfo : EIATTR_KPARAM_INFO
	.align		4
        /*001c*/ 	.byte	0x04, 0x17
        /*001e*/ 	.short	(.L_566 - .L_565)
.L_565:
        /*0020*/ 	.word	0x00000000
        /*0024*/ 	.short	0x0000
        /*0026*/ 	.short	0x0000
        /*0028*/ 	.byte	0x00, 0xf0, 0x41, 0x07


	//----- nvinfo : EIATTR_MAXREG_COUNT
	.align		4
.L_566:
        /*002c*/ 	.byte	0x03, 0x1b
        /*002e*/ 	.short	0x00ff


	//----- nvinfo : EIATTR_NUM_BARRIERS
	.align		4
        /*0030*/ 	.byte	0x02, 0x4c
        /*0032*/ 	.byte	0x01
	.zero		1


	//----- nvinfo : EIATTR_ANNOTATIONS
	.align		4
        /*0034*/ 	.byte	0x04, 0x55
        /*0036*/ 	.short	(.L_568 - .L_567)


	//   ....[0]....
.L_567:
        /* <DEDUP_REMOVED lines=38> */


	//----- nvinfo : EIATTR_MERCURY_ISA_VERSION
	.align		4
.L_568:
        /*0288*/ 	.byte	0x03, 0x5f
        /*028a*/ 	.short	0x0000


	//----- nvinfo : EIATTR_COOP_GROUP_MASK_REGIDS
	.align		4
        /*028c*/ 	.byte	0x04, 0x29
        /*028e*/ 	.short	(.L_570 - .L_569)


	//   ....[0]....
.L_569:
        /*0290*/ 	.word	0xffffffff


	//   ....[1]....
        /*0294*/ 	.word	0xffffffff


	//   ....[2]....
        /*0298*/ 	.word	0xffffffff


	//   ....[3]....
        /*029c*/ 	.word	0xffffffff


	//   ....[4]....
        /*02a0*/ 	.word	0xffffffff


	//   ....[5]....
        /*02a4*/ 	.word	0xffffffff


	//   ....[6]....
        /*02a8*/ 	.word	0xffffffff


	//   ....[7]....
        /*02ac*/ 	.word	0xffffffff


	//   ....[8]....
        /*02b0*/ 	.word	0xffffffff


	//   ....[9]....
        /*02b4*/ 	.word	0xffffffff


	//   ....[10]....
        /*02b8*/ 	.word	0xffffffff


	//   ....[11]....
        /*02bc*/ 	.word	0xffffffff


	//   ....[12]....
        /*02c0*/ 	.word	0xffffffff


	//   ....[13]....
        /*02c4*/ 	.word	0xffffffff


	//   ....[14]....
        /*02c8*/ 	.word	0xffffffff


	//   ....[15]....
        /*02cc*/ 	.word	0xffffffff


	//   ....[16]....
        /*02d0*/ 	.word	0xffffffff


	//   ....[17]....
        /*02d4*/ 	.word	0xffffffff


	//   ....[18]....
        /*02d8*/ 	.word	0xffffffff


	//   ....[19]....
        /*02dc*/ 	.word	0xffffffff


	//   ....[20]....
        /*02e0*/ 	.word	0xffffffff


	//   ....[21]....
        /*02e4*/ 	.word	0xffffffff


	//   ....[22]....
        /*02e8*/ 	.word	0xffffffff


	//   ....[23]....
        /*02ec*/ 	.word	0xffffffff


	//   ....[24]....
        /*02f0*/ 	.word	0xffffffff


	//   ....[25]....
        /*02f4*/ 	.word	0xffffffff


	//   ....[26]....
        /*02f8*/ 	.word	0xffffffff


	//   ....[27]....
        /*02fc*/ 	.word	0xffffffff


	//   ....[28]....
        /*0300*/ 	.word	0xffffffff


	//   ....[29]....
        /*0304*/ 	.word	0xffffffff


	//   ....[30]....
        /*0308*/ 	.word	0xffffffff


	//   ....[31]....
        /*030c*/ 	.word	0xffffffff


	//   ....[32]....
        /*0310*/ 	.word	0xffffffff


	//   ....[33]....
        /*0314*/ 	.word	0xffffffff


	//   ....[34]....
        /*0318*/ 	.word	0xffffffff


	//   ....[35]....
        /*031c*/ 	.word	0xffffffff


	//   ....[36]....
        /*0320*/ 	.word	0xffffffff


	//   ....[37]....
        /*0324*/ 	.word	0xffffffff


	//   ....[38]....
        /*0328*/ 	.word	0xffffffff


	//   ....[39]....
        /*032c*/ 	.word	0xffffffff


	//   ....[40]....
        /*0330*/ 	.word	0xffffffff


	//   ....[41]....
        /*0334*/ 	.word	0xffffffff


	//   ....[42]....
        /*0338*/ 	.word	0xffffffff


	//   ....[43]....
        /*033c*/ 	.word	0xffffffff


	//   ....[44]....
        /*0340*/ 	.word	0xffffffff


	//   ....[45]....
        /*0344*/ 	.word	0xffffffff


	//   ....[46]....
        /*0348*/ 	.word	0xffffffff


	//   ....[47]....
        /*034c*/ 	.word	0xffffffff


	//   ....[48]....
        /*0350*/ 	.word	0xffffffff


	//   ....[49]....
        /*0354*/ 	.word	0xffffffff


	//   ....[50]....
        /*0358*/ 	.word	0xffffffff


	//   ....[51]....
        /*035c*/ 	.word	0xffffffff


	//   ....[52]....
        /*0360*/ 	.word	0xffffffff


	//   ....[53]....
        /*0364*/ 	.word	0xffffffff


	//   ....[54]....
        /*0368*/ 	.word	0xffffffff


	//   ....[55]....
        /*036c*/ 	.word	0xffffffff


	//----- nvinfo : EIATTR_COOP_GROUP_INSTR_OFFSETS
	.align		4
.L_570:
        /*0370*/ 	.byte	0x04, 0x28
        /*0372*/ 	.short	(.L_572 - .L_571)


	//   ....[0]....
.L_571:
        /*0374*/ 	.word	0x00004d20


	//   ....[1]....
        /*0378*/ 	.word	0x00004dd0


	//   ....[2]....
        /*037c*/ 	.word	0x00004de0


	//   ....[3]....
        /*0380*/ 	.word	0x00004e60


	//   ....[4]....
        /*0384*/ 	.word	0x000051d0


	//   ....[5]....
        /*0388*/ 	.word	0x00005290


	//   ....[6]....
        /*038c*/ 	.word	0x000052c0


	//   ....[7]....
        /*0390*/ 	.word	0x000053a0


	//   ....[8]....
        /*0394*/ 	.word	0x00007000


	//   ....[9]....
        /*0398*/ 	.word	0x00007040


	//   ....[10]....
        /*039c*/ 	.word	0x000070d0


	//   ....[11]....
        /*03a0*/ 	.word	0x00007100


	//   ....[12]....
        /*03a4*/ 	.word	0x00007110


	//   ....[13]....
        /*03a8*/ 	.word	0x000071d0


	//   ....[14]....
        /*03ac*/ 	.word	0x00007200


	//   ....[15]....
        /*03b0*/ 	.word	0x000072e0


	//   ....[16]....
        /*03b4*/ 	.word	0x00009980


	//   ....[17]....
        /*03b8*/ 	.word	0x00009b40


	//   ....[18]....
        /*03bc*/ 	.word	0x00009e30


	//   ....[19]....
        /*03c0*/ 	.word	0x00009e50


	//   ....[20]....
        /*03c4*/ 	.word	0x00009e70


	//   ....[21]....
        /*03c8*/ 	.word	0x00009f00


	//   ....[22]....
        /*03cc*/ 	.word	0x00009f30


	//   ....[23]....
        /*03d0*/ 	.word	0x00009f40


	//   ....[24]....
        /*03d4*/ 	.word	0x0000c8e0


	//   ....[25]....
        /*03d8*/ 	.word	0x0000caa0


	//   ....[26]....
        /*03dc*/ 	.word	0x0000ccc0


	//   ....[27]....
        /*03e0*/ 	.word	0x0000cd00


	//   ....[28]....
        /*03e4*/ 	.word	0x0000cd50


	//   ....[29]....
        /*03e8*/ 	.word	0x0000cde0


	//   ....[30]....
        /*03ec*/ 	.word	0x0000ce00


	//   ....[31]....
        /*03f0*/ 	.word	0x0000ce30


	//   ....[32]....
        /*03f4*/ 	.word	0x0000f670


	//   ....[33]....
        /*03f8*/ 	.word	0x0000f880


	//   ....[34]....
        /*03fc*/ 	.word	0x0000f920


	//   ....[35]....
        /*0400*/ 	.word	0x0000fac0


	//   ....[36]....
        /*0404*/ 	.word	0x0000faf0


	//   ....[37]....
        /*0408*/ 	.word	0x0000fb10


	//   ....[38]....
        /*040c*/ 	.word	0x0000fbc0


	//   ....[39]....
        /*0410*/ 	.word	0x0000fc00


	//   ....[40]....
        /*0414*/ 	.word	0x000123b0


	//   ....[41]....
        /*0418*/ 	.word	0x00012550


	//   ....[42]....
        /*041c*/ 	.word	0x000125a0


	//   ....[43]....
        /*0420*/ 	.word	0x000126b0


	//   ....[44]....
        /*0424*/ 	.word	0x000129f0


	//   ....[45]....
        /*0428*/ 	.word	0x00012b00


	//   ....[46]....
        /*042c*/ 	.word	0x00012b20


	//   ....[47]....
        /*0430*/ 	.word	0x00012be0


	//   ....[48]....
        /*0434*/ 	.word	0x00014400


	//   ....[49]....
        /*0438*/ 	.word	0x00014410


	//   ....[50]....
        /*043c*/ 	.word	0x00014420


	//   ....[51]....
        /*0440*/ 	.word	0x00014440


	//   ....[52]....
        /*0444*/ 	.word	0x00014450


	//   ....[53]....
        /*0448*/ 	.word	0x00014480


	//   ....[54]....
        /*044c*/ 	.word	0x00014490


	//   ....[55]....
        /*0450*/ 	.word	0x000144d0


	//----- nvinfo : EIATTR_EXIT_INSTR_OFFSETS
	.align		4
.L_572:
        /*0454*/ 	.byte	0x04, 0x1c
        /*0456*/ 	.short	(.L_574 - .L_573)


	//   ....[0]....
.L_573:
        /*0458*/ 	.word	0x000004d0


	//   ....[1]....
        /*045c*/ 	.word	0x00001710


	//   ....[2]....
        /*0460*/ 	.word	0x00001790


	//   ....[3]....
        /*0464*/ 	.word	0x00016540


	//   ....[4]....
        /*0468*/ 	.word	0x00016620


	//   ....[5]....
        /*046c*/ 	.word	0x00016640


	//----- nvinfo : EIATTR_CTAIDZ_USED
	.align		4
.L_574:
        /*0470*/ 	.byte	0x01, 0x04
	.zero		2


	//----- nvinfo : EIATTR_CRS_STACK_SIZE
	.align		4
        /*0474*/ 	.byte	0x04, 0x1e
        /*0476*/ 	.short	(.L_576 - .L_575)
.L_575:
        /*0478*/ 	.word	0x00000000
.L_576:


//--------------------- .nv.info._ZN5flash16flash_fwd_kernelI23Flash_fwd_kernel_traitsILi128ELi128ELi32ELi4ELb0ELb0EN7cutlass6half_tE19Flash_kernel_traitsILi128ELi128ELi32ELi4ES3_EELb0ELb0ELb1ELb1ELb0ELb0ELb0ELb0EEEvNS_16Flash_fwd_paramsE --------------------------
	.section	.nv.info._ZN5flash16flash_fwd_kernelI23Flash_fwd_kernel_traitsILi128ELi128ELi32ELi4ELb0ELb0EN7cutlass6half_tE19Flash_kernel_traitsILi128ELi128ELi32ELi4ES3_EELb0ELb0ELb1ELb1ELb0ELb0ELb0ELb0EEEvNS_16Flash_fwd_paramsE,"",@"SHT_CUDA_INFO"
	.sectionflags	@""
	.align	4


	//----- nvinfo : EIATTR_CUDA_API_VERSION
	.align		4
        /*0000*/ 	.byte	0x04, 0x37
        /*0002*/ 	.short	(.L_578 - .L_577)
.L_577:
        /*0004*/ 	.word	0x00000082


	//----- nvinfo : EIATTR_SW2861232_WAR
	.align		4
.L_578:
        /*0008*/ 	.byte	0x01, 0x35
	.zero		2


	//----- nvinfo : EIATTR_PARAM_CBANK
	.align		4
        /*000c*/ 	.byte	0x04, 0x0a
        /*000e*/ 	.short	(.L_580 - .L_579)
	.align		4
.L_579:
        /*0010*/ 	.word	index@(.nv.constant0._ZN5flash16flash_fwd_kernelI23Flash_fwd_kernel_traitsILi128ELi128ELi32ELi4ELb0ELb0EN7cutlass6half_tE19Flash_kernel_traitsILi128ELi128ELi32ELi4ES3_EELb0ELb0ELb1ELb1ELb0ELb0ELb0ELb0EEEvNS_16Flash_fwd_paramsE)
        /*0014*/ 	.short	0x0160
        /*0016*/ 	.short	0x01d0


	//----- nvinfo : EIATTR_CBANK_PARAM_SIZE
	.align		4
.L_580:
        /*0018*/ 	.byte	0x03, 0x19
        /*001a*/ 	.short	0x01d0


	//----- nvinfo : EIATTR_KPARAM_INFO
	.align		4
        /*001c*/ 	.byte	0x04, 0x17
        /*001e*/ 	.short	(.L_582 - .L_581)
.L_581:
        /*0020*/ 	.word	0x00000000
        /*0024*/ 	.short	0x0000
        /*0026*/ 	.short	0x0000
        /*0028*/ 	.byte	0x00, 0xf0, 0x41, 0x07


	//----- nvinfo : EIATTR_MAXREG_COUNT
	.align		4
.L_582:
        /*002c*/ 	.byte	0x03, 0x1b
        /*002e*/ 	.short	0x00ff


	//----- nvinfo : EIATTR_NUM_BARRIERS
	.align		4
        /*0030*/ 	.byte	0x02, 0x4c
        /*0032*/ 	.byte	0x01
	.zero		1


	//----- nvinfo : EIATTR_ANNOTATIONS
	.align		4
        /*0034*/ 	.byte	0x04, 0x55
        /*0036*/ 	.short	(.L_584 - .L_583)


	//   ....[0]....
.L_583:
        /* <DEDUP_REMOVED lines=39> */


	//----- nvinfo : EIATTR_MERCURY_ISA_VERSION
	.align		4
.L_584:
        /*0290*/ 	.byte	0x03, 0x5f
        /*0292*/ 	.short	0x0000


	//----- nvinfo : EIATTR_COOP_GROUP_MASK_REGIDS
	.align		4
        /*0294*/ 	.byte	0x04, 0x29
        /*0296*/ 	.short	(.L_586 - .L_585)


	//   ....[0]....
.L_585:
        /*0298*/ 	.word	0xffffffff


	//   ....[1]....
        /*029c*/ 	.word	0xffffffff


	//   ....[2]....
        /*02a0*/ 	.word	0xffffffff


	//   ....[3]....
        /*02a4*/ 	.word	0xffffffff


	//   ....[4]....
        /*02a8*/ 	.word	0xffffffff


	//   ....[5]....
        /*02ac*/ 	.word	0xffffffff


	//   ....[6]....
        /*02b0*/ 	.word	0xffffffff


	//   ....[7]....
        /*02b4*/ 	.word	0xffffffff


	//   ....[8]....
        /*02b8*/ 	.word	0xffffffff


	//   ....[9]....
        /*02bc*/ 	.word	0xffffffff


	//   ....[10]....
        /*02c0*/ 	.word	0xffffffff


	//   ....[11]....
        /*02c4*/ 	.word	0xffffffff


	//   ....[12]....
        /*02c8*/ 	.word	0xffffffff


	//   ....[13]....
        /*02cc*/ 	.word	0xffffffff


	//   ....[14]....
        /*02d0*/ 	.word	0xffffffff


	//   ....[15]....
        /*02d4*/ 	.word	0xffffffff


	//   ....[16]....
        /*02d8*/ 	.word	0xffffffff


	//   ....[17]....
        /*02dc*/ 	.word	0xffffffff


	//   ....[18]....
        /*02e0*/ 	.word	0xffffffff


	//   ....[19]....
        /*02e4*/ 	.word	0xffffffff


	//   ....[20]....
        /*02e8*/ 	.word	0xffffffff


	//   ....[21]....
        /*02ec*/ 	.word	0xffffffff


	//   ....[22]....
        /*02f0*/ 	.word	0xffffffff


	//   ....[23]....
        /*02f4*/ 	.word	0xffffffff


	//   ....[24]....
        /*02f8*/ 	.word	0xffffffff


	//   ....[25]....
        /*02fc*/ 	.word	0xffffffff


	//   ....[26]....
        /*0300*/ 	.word	0xffffffff


	//   ....[27]....
        /*0304*/ 	.word	0xffffffff


	//   ....[28]....
        /*0308*/ 	.word	0xffffffff


	//   ....[29]....
        /*030c*/ 	.word	0xffffffff


	//   ....[30]....
        /*0310*/ 	.word	0xffffffff


	//   ....[31]....
        /*0314*/ 	.word	0xffffffff


	//   ....[32]....
        /*0318*/ 	.word	0xffffffff


	//   ....[33]....
        /*031c*/ 	.word	0xffffffff


	//   ....[34]....
        /*0320*/ 	.word	0xffffffff


	//   ....[35]....
        /*0324*/ 	.word	0xffffffff


	//   ....[36]....
        /*0328*/ 	.word	0xffffffff


	//   ....[37]....
        /*032c*/ 	.word	0xffffffff


	//   ....[38]....
        /*0330*/ 	.word	0xffffffff


	//   ....[39]....
        /*0334*/ 	.word	0xffffffff


	//   ....[40]....
        /*0338*/ 	.word	0xffffffff


	//   ....[41]....
        /*033c*/ 	.word	0xffffffff


	//   ....[42]....
        /*0340*/ 	.word	0xffffffff


	//   ....[43]....
        /*0344*/ 	.word	0xffffffff


	//   ....[44]....
        /*0348*/ 	.word	0xffffffff


	//   ....[45]....
        /*034c*/ 	.word	0xffffffff


	//   ....[46]....
        /*0350*/ 	.word	0xffffffff


	//   ....[47]....
        /*0354*/ 	.word	0xffffffff


	//   ....[48]....
        /*0358*/ 	.word	0xffffffff


	//   ....[49]....
        /*035c*/ 	.word	0xffffffff


	//   ....[50]....
        /*0360*/ 	.word	0xffffffff


	//   ....[51]....
        /*0364*/ 	.word	0xffffffff


	//   ....[52]....
        /*0368*/ 	.word	0xffffffff


	//   ....[53]....
        /*036c*/ 	.word	0xffffffff


	//   ....[54]....
        /*0370*/ 	.word	0xffffffff


	//   ....[55]....
        /*0374*/ 	.word	0xffffffff


	//----- nvinfo : EIATTR_COOP_GROUP_INSTR_OFFSETS
	.align		4
.L_586:
        /*0378*/ 	.byte	0x04, 0x28
        /*037a*/ 	.short	(.L_588 - .L_587)


	//   ....[0]....
.L_587:
        /*037c*/ 	.word	0x00005790


	//   ....[1]....
        /*0380*/ 	.word	0x00005840


	//   ....[2]....
        /*0384*/ 	.word	0x00005850


	//   ....[3]....
        /*0388*/ 	.word	0x000058d0


	//   ....[4]....
        /*038c*/ 	.word	0x00005c30


	//   ....[5]....
        /*0390*/ 	.word	0x00005cf0


	//   ....[6]....
        /*0394*/ 	.word	0x00005d20


	//   ....[7]....
        /*0398*/ 	.word	0x00005e10


	//   ....[8]....
        /*039c*/ 	.word	0x00008470


	//   ....[9]....
        /*03a0*/ 	.word	0x000084c0


	//   ....[10]....
        /*03a4*/ 	.word	0x00008550


	//   ....[11]....
        /*03a8*/ 	.word	0x00008580


	//   ....[12]....
        /*03ac*/ 	.word	0x000085b0


	//   ....[13]....
        /*03b0*/ 	.word	0x00008630


	//   ....[14]....
        /*03b4*/ 	.word	0x000086b0


	//   ....[15]....
        /*03b8*/ 	.word	0x000086e0


	//   ....[16]....
        /*03bc*/ 	.word	0x0000bd00


	//   ....[17]....
        /*03c0*/ 	.word	0x0000bde0


	//   ....[18]....
        /*03c4*/ 	.word	0x0000be10


	//   ....[19]....
        /*03c8*/ 	.word	0x0000be40


	//   ....[20]....
        /*03cc*/ 	.word	0x0000be80


	//   ....[21]....
        /*03d0*/ 	.word	0x0000bec0


	//   ....[22]....
        /*03d4*/ 	.word	0x0000bef0


	//   ....[23]....
        /*03d8*/ 	.word	0x0000c000


	//   ....[24]....
        /*03dc*/ 	.word	0x0000f4b0


	//   ....[25]....
        /*03e0*/ 	.word	0x0000f4f0


	//   ....[26]....
        /*03e4*/ 	.word	0x0000f580


	//   ....[27]....
        /*03e8*/ 	.word	0x0000f5b0


	//   ....[28]....
        /*03ec*/ 	.word	0x0000f5e0


	//   ....[29]....
        /*03f0*/ 	.word	0x0000f660


	//   ....[30]....
        /*03f4*/ 	.word	0x0000f6e0


	//   ....[31]....
        /*03f8*/ 	.word	0x0000f710


	//   ....[32]....
        /*03fc*/ 	.word	0x00012d30


	//   ....[33]....
        /*0400*/ 	.word	0x00012e10


	//   ....[34]....
        /*0404*/ 	.word	0x00012e40


	//   ....[35]....
        /*0408*/ 	.word	0x00012e70


	//   ....[36]....
        /*040c*/ 	.word	0x00012ec0


	//   ....[37]....
        /*0410*/ 	.word	0x00012ef0


	//   ....[38]....
        /*0414*/ 	.word	0x00012f20


	//   ....[39]....
        /*0418*/ 	.word	0x00013010


	//   ....[40]....
        /*041c*/ 	.word	0x00016280


	//   ....[41]....
        /*0420*/ 	.word	0x000162d0


	//   ....[42]....
        /*0424*/ 	.word	0x000163c0


	//   ....[43]....
        /*0428*/ 	.word	0x00016570


	//   ....[44]....
        /*042c*/ 	.word	0x00016630


	//   ....[45]....
        /*0430*/ 	.word	0x000166f0


	//   ....[46]....
        /*0434*/ 	.word	0x00016740


	//   ....[47]....
        /*0438*/ 	.word	0x00016780


	//   ....[48]....
        /*043c*/ 	.word	0x00018000


	//   ....[49]....
        /*0440*/ 	.word	0x00018010


	//   ....[50]....
        /*0444*/ 	.word	0x00018020


	//   ....[51]....
        /*0448*/ 	.word	0x00018030


	//   ....[52]....
        /*044c*/ 	.word	0x00018060


	//   ....[53]....
        /*0450*/ 	.word	0x00018080


	//   ....[54]....
        /*0454*/ 	.word	0x000180c0


	//   ....[55]....
        /*0458*/ 	.word	0x000180f0


	//----- nvinfo : EIATTR_EXIT_INSTR_OFFSETS
	.align		4
.L_588:
        /*045c*/ 	.byte	0x04, 0x1c
        /*045e*/ 	.short	(.L_590 - .L_589)


	//   ....[0]....
.L_589:
        /*0460*/ 	.word	0x000004d0


	//   ....[1]....
        /*0464*/ 	.word	0x00001710


	//   ....[2]....
        /*0468*/ 	.word	0x00001790


	//   ....[3]....
        /*046c*/ 	.word	0x0001a1c0


	//   ....[4]....
        /*0470*/ 	.word	0x0001a2a0


	//   ....[5]....
        /*0474*/ 	.word	0x0001a2c0


	//----- nvinfo : EIATTR_CTAIDZ_USED
	.align		4
.L_590:
        /*0478*/ 	.byte	0x01, 0x04
	.zero		2


	//----- nvinfo : EIATTR_CRS_STACK_SIZE
	.align		4
        /*047c*/ 	.byte	0x04, 0x1e
        /*047e*/ 	.short	(.L_592 - .L_591)
.L_591:
        /*0480*/ 	.word	0x00000000
.L_592:


//--------------------- .nv.info._ZN5flash16flash_fwd_kernelI23Flash_fwd_kernel_traitsILi128ELi128ELi32ELi4ELb0ELb0EN7cutlass6half_tE19Flash_kernel_traitsILi128ELi128ELi32ELi4ES3_EELb1ELb0ELb0ELb0ELb0ELb1ELb0ELb0EEEvNS_16Flash_fwd_paramsE --------------------------
	.section	.nv.info._ZN5flash16flash_fwd_kernelI23Flash_fwd_kernel_traitsILi128ELi128ELi32ELi4ELb0ELb0EN7cutlass6half_tE19Flash_kernel_traitsILi128ELi128ELi32ELi4ES3_EELb1ELb0ELb0ELb0ELb0ELb1ELb0ELb0EEEvNS_16Flash_fwd_paramsE,"",@"SHT_CUDA_INFO"
	.sectionflags	@""
	.align	4


	//----- nvinfo : EIATTR_CUDA_API_VERSION
	.align		4
        /*0000*/ 	.byte	0x04, 0x37
        /*0002*/ 	.short	(.L_594 - .L_593)
.L_593:
        /*0004*/ 	.word	0x00000082


	//----- nvinfo : EIATTR_SW2861232_WAR
	.align		4
.L_594:
        /*0008*/ 	.byte	0x01, 0x35
	.zero		2


	//----- nvinfo : EIATTR_PARAM_CBANK
	.align		4
        /*000c*/ 	.byte	0x04, 0x0a
        /*000e*/ 	.short	(.L_596 - .L_595)
	.align		4
.L_595:
        /*0010*/ 	.word	index@(.nv.constant0._ZN5flash16flash_fwd_kernelI23Flash_fwd_kernel_traitsILi128ELi128ELi32ELi4ELb0ELb0EN7cutlass6half_tE19Flash_kernel_traitsILi128ELi128ELi32ELi4ES3_EELb1ELb0ELb0ELb0ELb0ELb1ELb0ELb0EEEvNS_16Flash_fwd_paramsE)
        /*0014*/ 	.short	0x0160
        /*0016*/ 	.short	0x01d0


	//----- nvinfo : EIATTR_CBANK_PARAM_SIZE
	.align		4
.L_596:
        /*0018*/ 	.byte	0x03, 0x19
        /*001a*/ 	.short	0x01d0


	//----- nvinfo : EIATTR_KPARAM_INFO
	.align		4
        /*001c*/ 	.byte	0x04, 0x17
        /*001e*/ 	.short	(.L_598 - .L_597)
.L_597:
        /*0020*/ 	.word	0x00000000
        /*0024*/ 	.short	0x0000
        /*0026*/ 	.short	0x0000
        /*0028*/ 	.byte	0x00, 0xf0, 0x41, 0x07


	//----- nvinfo : EIATTR_MAXREG_COUNT
	.align		4
.L_598:
        /*002c*/ 	.byte	0x03, 0x1b
        /*002e*/ 	.short	0x00ff


	//----- nvinfo : EIATTR_NUM_BARRIERS
	.align		4
        /*0030*/ 	.byte	0x02, 0x4c
        /*0032*/ 	.byte	0x01
	.zero		1


	//----- nvinfo : EIATTR_ANNOTATIONS
	.align		4
        /*0034*/ 	.byte	0x04, 0x55
        /*0036*/ 	.short	(.L_600 - .L_599)


	//   ....[0]....
.L_599:
        /* <DEDUP_REMOVED lines=11> */


	//----- nvinfo : EIATTR_MERCURY_ISA_VERSION
	.align		4
.L_600:
        /*00d8*/ 	.byte	0x03, 0x5f
        /*00da*/ 	.short	0x0000


	//----- nvinfo : EIATTR_COOP_GROUP_MASK_REGIDS
	.align		4
        /*00dc*/ 	.byte	0x04, 0x29
        /*00de*/ 	.short	(.L_602 - .L_601)


	//   ....[0]....
.L_601:
        /*00e0*/ 	.word	0xffffffff


	//   ....[1]....
        /*00e4*/ 	.word	0xffffffff


	//   ....[2]....
        /*00e8*/ 	.word	0xffffffff


	//   ....[3]....
        /*00ec*/ 	.word	0xffffffff


	//   ....[4]....
        /*00f0*/ 	.word	0xffffffff


	//   ....[5]....
        /*00f4*/ 	.word	0xffffffff


	//   ....[6]....
        /*00f8*/ 	.word	0xffffffff


	//   ....[7]....
        /*00fc*/ 	.word	0xffffffff


	//   ....[8]....
        /*0100*/ 	.word	0xffffffff


	//   ....[9]....
        /*0104*/ 	.word	0xffffffff


	//   ....[10]....
        /*0108*/ 	.word	0xffffffff


	//   ....[11]....
        /*010c*/ 	.word	0xffffffff


	//   ....[12]....
        /*0110*/ 	.word	0xffffffff


	//   ....[13]....
        /*0114*/ 	.word	0xffffffff


	//   ....[14]....
        /*0118*/ 	.word	0xffffffff


	//   ....[15]....
        /*011c*/ 	.word	0xffffffff


	//   ....[16]....
        /*0120*/ 	.word	0xffffffff


	//   ....[17]....
        /*0124*/ 	.word	0xffffffff


	//   ....[18]....
        /*0128*/ 	.word	0xffffffff


	//   ....[19]....
        /*012c*/ 	.word	0xffffffff


	//   ....[20]....
        /*0130*/ 	.word	0xffffffff


	//   ....[21]....
        /*0134*/ 	.word	0xffffffff


	//   ....[22]....
        /*0138*/ 	.word	0xffffffff


	//   ....[23]....
        /*013c*/ 	.word	0xffffffff


	//----- nvinfo : EIATTR_COOP_GROUP_INSTR_OFFSETS
	.align		4
.L_602:
        /*0140*/ 	.byte	0x04, 0x28
        /*0142*/ 	.short	(.L_604 - .L_603)


	//   ....[0]....
.L_603:
        /*0144*/ 	.word	0x00002a10


	//   ....[1]....
        /*0148*/ 	.word	0x00002b10


	//   ....[2]....
        /*014c*/ 	.word	0x00002b20


	//   ....[3]....
        /*0150*/ 	.word	0x00002bb0


	//   ....[4]....
        /*0154*/ 	.word	0x000031b0


	//   ....[5]....
        /*0158*/ 	.word	0x000034f0


	//   ....[6]....
        /*015c*/ 	.word	0x00003530


	//   ....[7]....
        /*0160*/ 	.word	0x00003650


	//   ....[8]....
        /*0164*/ 	.word	0x00004dd0


	//   ....[9]....
        /*0168*/ 	.word	0x00004e50


	//   ....[10]....
        /*016c*/ 	.word	0x00004e70


	//   ....[11]....
        /*0170*/ 	.word	0x00004eb0


	//   ....[12]....
        /*0174*/ 	.word	0x00004ec0


	//   ....[13]....
        /*0178*/ 	.word	0x00004ed0


	//   ....[14]....
        /*017c*/ 	.word	0x00005330


	//   ....[15]....
        /*0180*/ 	.word	0x00005450


	//   ....[16]....
        /*0184*/ 	.word	0x00006ea0


	//   ....[17]....
        /*0188*/ 	.word	0x00006ee0


	//   ....[18]....
        /*018c*/ 	.word	0x00006fa0


	//   ....[19]....
        /*0190*/ 	.word	0x00006fe0


	//   ....[20]....
        /*0194*/ 	.word	0x00007010


	//   ....[21]....
        /*0198*/ 	.word	0x00007050


	//   ....[22]....
        /*019c*/ 	.word	0x00007180


	//   ....[23]....
        /*01a0*/ 	.word	0x000071d0


	//----- nvinfo : EIATTR_EXIT_INSTR_OFFSETS
	.align		4
.L_604:
        /*01a4*/ 	.byte	0x04, 0x1c
        /*01a6*/ 	.short	(.L_606 - .L_605)


	//   ....[0]....
.L_605:
        /*01a8*/ 	.word	0x00000720


	//   ....[1]....
        /*01ac*/ 	.word	0x000092a0


	//   ....[2]....
        /*01b0*/ 	.word	0x00009370


	//   ....[3]....
        /*01b4*/ 	.word	0x0000a320


	//   ....[4]....
        /*01b8*/ 	.word	0x0000a3a0


	//----- nvinfo : EIATTR_CTAIDZ_USED
	.align		4
.L_606:
        /*01bc*/ 	.byte	0x01, 0x04
	.zero		2


	//----- nvinfo : EIATTR_CRS_STACK_SIZE
	.align		4
        /*01c0*/ 	.byte	0x04, 0x1e
        /*01c2*/ 	.short	(.L_608 - .L_607)
.L_607:
        /*01c4*/ 	.word	0x00000000
.L_608:


//--------------------- .nv.info._ZN5flash16flash_fwd_kernelI23Flash_fwd_kernel_traitsILi128ELi128ELi32ELi4ELb0ELb0EN7cutlass6half_tE19Flash_kernel_traitsILi128ELi128ELi32ELi4ES3_EELb0ELb0ELb0ELb0ELb0ELb1ELb1ELb0EEEvNS_16Flash_fwd_paramsE --------------------------
	.section	.nv.info._ZN5flash16flash_fwd_kernelI23Flash_fwd_kernel_traitsILi128ELi128ELi32ELi4ELb0ELb0EN7cutlass6half_tE19Flash_kernel_traitsILi128ELi128ELi32ELi4ES3_EELb0ELb0ELb0ELb0ELb0ELb1ELb1ELb0EEEvNS_16Flash_fwd_paramsE,"",@"SHT_CUDA_INFO"
	.sectionflags	@""
	.align	4


	//----- nvinfo : EIATTR_CUDA_API_VERSION
	.align		4
        /*0000*/ 	.byte	0x04, 0x37
        /*0002*/ 	.short	(.L_610 - .L_609)
.L_609:
        /*0004*/ 	.word	0x00000082


	//----- nvinfo : EIATTR_SW2861232_WAR
	.align		4
.L_610:
        /*0008*/ 	.byte	0x01, 0x35
	.zero		2


	//----- nvinfo : EIATTR_PARAM_CBANK
	.align		4
        /*000c*/ 	.byte	0x04, 0x0a
        /*000e*/ 	.short	(.L_612 - .L_611)
	.align		4
.L_611:
        /*0010*/ 	.word	index@(.nv.constant0._ZN5flash16flash_fwd_kernelI23Flash_fwd_kernel_traitsILi128ELi128ELi32ELi4ELb0ELb0EN7cutlass6half_tE19Flash_kernel_traitsILi128ELi128ELi32ELi4ES3_EELb0ELb0ELb0ELb0ELb0ELb1ELb1ELb0EEEvNS_16Flash_fwd_paramsE)
        /*0014*/ 	.short	0x0160
        /*0016*/ 	.short	0x01d0


	//----- nvinfo : EIATTR_CBANK_PARAM_SIZE
	.align		4
.L_612:
        /*0018*/ 	.byte	0x03, 0x19
        /*001a*/ 	.short	0x01d0


	//----- nvinfo : EIATTR_KPARAM_INFO
	.align		4
        /*001c*/ 	.byte	0x04, 0x17
        /*001e*/ 	.short	(.L_614 - .L_613)
.L_613:
        /*0020*/ 	.word	0x00000000
        /*0024*/ 	.short	0x0000
        /*0026*/ 	.short	0x0000
        /*0028*/ 	.byte	0x00, 0xf0, 0x41, 0x07


	//----- nvinfo : EIATTR_MAXREG_COUNT
	.align		4
.L_614:
        /*002c*/ 	.byte	0x03, 0x1b
        /*002e*/ 	.short	0x00ff


	//----- nvinfo : EIATTR_NUM_BARRIERS
	.align		4
        /*0030*/ 	.byte	0x02, 0x4c
        /*0032*/ 	.byte	0x01
	.zero		1


	//----- nvinfo : EIATTR_ANNOTATIONS
	.align		4
        /*0034*/ 	.byte	0x04, 0x55
        /*0036*/ 	.short	(.L_616 - .L_615)


	//   ....[0]....
.L_615:
        /* <DEDUP_REMOVED lines=18> */


	//----- nvinfo : EIATTR_MERCURY_ISA_VERSION
	.align		4
.L_616:
        /*0148*/ 	.byte	0x03, 0x5f
        /*014a*/ 	.short	0x0000


	//----- nvinfo : EIATTR_COOP_GROUP_MASK_REGIDS
	.align		4
        /*014c*/ 	.byte	0x04, 0x29
        /*014e*/ 	.short	(.L_618 - .L_617)


	//   ....[0]....
.L_617:
        /*0150*/ 	.word	0xffffffff


	//   ....[1]....
        /*0154*/ 	.word	0xffffffff


	//   ....[2]....
        /*0158*/ 	.word	0xffffffff


	//   ....[3]....
        /*015c*/ 	.word	0xffffffff


	//   ....[4]....
        /*0160*/ 	.word	0xffffffff


	//   ....[5]....
        /*0164*/ 	.word	0xffffffff


	//   ....[6]....
        /*0168*/ 	.word	0xffffffff


	//   ....[7]....
        /*016c*/ 	.word	0xffffffff


	//   ....[8]....
        /*0170*/ 	.word	0xffffffff


	//   ....[9]....
        /*0174*/ 	.word	0xffffffff


	//   ....[10]....
        /*0178*/ 	.word	0xffffffff


	//   ....[11]....
        /*017c*/ 	.word	0xffffffff


	//   ....[12]....
        /*0180*/ 	.word	0xffffffff


	//   ....[13]....
        /*0184*/ 	.word	0xffffffff


	//   ....[14]....
        /*0188*/ 	.word	0xffffffff


	//   ....[15]....
        /*018c*/ 	.word	0xffffffff


	//   ....[16]....
        /*0190*/ 	.word	0xffffffff


	//   ....[17]....
        /*0194*/ 	.word	0xffffffff


	//   ....[18]....
        /*0198*/ 	.word	0xffffffff


	//   ....[19]....
        /*019c*/ 	.word	0xffffffff


	//   ....[20]....
        /*01a0*/ 	.word	0xffffffff


	//   ....[21]....
        /*01a4*/ 	.word	0xffffffff


	//   ....[22]....
        /*01a8*/ 	.word	0xffffffff


	//   ....[23]....
        /*01ac*/ 	.word	0xffffffff


	//----- nvinfo : EIATTR_COOP_GROUP_INSTR_OFFSETS
	.align		4
.L_618:
        /*01b0*/ 	.byte	0x04, 0x28
        /*01b2*/ 	.short	(.L_620 - .L_619)


	//   ....[0]....
.L_619:
        /*01b4*/ 	.word	0x000027d0


	//   ....[1]....
        /*01b8*/ 	.word	0x00002880


	//   ....[2]....
        /*01bc*/ 	.word	0x00002890


	//   ....[3]....
        /*01c0*/ 	.word	0x00002910


	//   ....[4]....
        /*01c4*/ 	.word	0x00002c80


	//   ....[5]....
        /*01c8*/ 	.word	0x00002d40


	//   ....[6]....
        /*01cc*/ 	.word	0x00002d70


	//   ....[7]....
        /*01d0*/ 	.word	0x00002e20


	//   ....[8]....
        /*01d4*/ 	.word	0x000045b0


	//   ....[9]....
        /*01d8*/ 	.word	0x000046a0


	//   ....[10]....
        /*01dc*/ 	.word	0x000046e0


	//   ....[11]....
        /*01e0*/ 	.word	0x000046f0


	//   ....[12]....
        /*01e4*/ 	.word	0x00004700


	//   ....[13]....
        /*01e8*/ 	.word	0x00004730


	//   ....[14]....
        /*01ec*/ 	.word	0x00004780


	//   ....[15]....
        /*01f0*/ 	.word	0x000047b0


	//   ....[16]....
        /*01f4*/ 	.word	0x00005da0


	//   ....[17]....
        /*01f8*/ 	.word	0x00005db0


	//   ....[18]....
        /*01fc*/ 	.word	0x00005e00


	//   ....[19]....
        /*0200*/ 	.word	0x00005e40


	//   ....[20]....
        /*0204*/ 	.word	0x00005ec0


	//   ....[21]....
        /*0208*/ 	.word	0x00005ef0


	//   ....[22]....
        /*020c*/ 	.word	0x00005f30


	//   ....[23]....
        /*0210*/ 	.word	0x00005f60


	//----- nvinfo : EIATTR_EXIT_INSTR_OFFSETS
	.align		4
.L_620:
        /*0214*/ 	.byte	0x04, 0x1c
        /*0216*/ 	.short	(.L_622 - .L_621)


	//   ....[0]....
.L_621:
        /*0218*/ 	.word	0x00000300


	//   ....[1]....
        /*021c*/ 	.word	0x00008110


	//   ....[2]....
        /*0220*/ 	.word	0x000081e0


	//   ....[3]....
        /*0224*/ 	.word	0x00009120


	//   ....[4]....
        /*0228*/ 	.word	0x000091a0


	//----- nvinfo : EIATTR_CTAIDZ_USED
	.align		4
.L_622:
        /*022c*/ 	.byte	0x01, 0x04
	.zero		2


	//----- nvinfo : EIATTR_CRS_STACK_SIZE
	.align		4
        /*0230*/ 	.byte	0x04, 0x1e
        /*0232*/ 	.short	(.L_624 - .L_623)
.L_623:
        /*0234*/ 	.word	0x00000000
.L_624:


//--------------------- .nv.info._ZN5flash16flash_fwd_kernelI23Flash_fwd_kernel_traitsILi128ELi128ELi32ELi4ELb0ELb0EN7cutlass6half_tE19Flash_kernel_traitsILi128ELi128ELi32ELi4ES3_EELb1ELb0ELb0ELb0ELb0ELb0ELb0ELb0EEEvNS_16Flash_fwd_paramsE --------------------------
	.section	.nv.info._ZN5flash16flash_fwd_kernelI23Flash_fwd_kernel_traitsILi128ELi128ELi32ELi4ELb0ELb0EN7cutlass6half_tE19Flash_kernel_traitsILi128ELi128ELi32ELi4ES3_EELb1ELb0ELb0ELb0ELb0ELb0ELb0ELb0EEEvNS_16Flash_fwd_paramsE,"",@"SHT_CUDA_INFO"
	.sectionflags	@""
	.align	4


	//----- nvinfo : EIATTR_CUDA_API_VERSION
	.align		4
        /*0000*/ 	.byte	0x04, 0x37
        /*0002*/ 	.short	(.L_626 - .L_625)
.L_625:
        /*0004*/ 	.word	0x00000082


	//----- nvinfo : EIATTR_SW2861232_WAR
	.align		4
.L_626:
        /*0008*/ 	.byte	0x01, 0x35
	.zero		2


	//----- nvinfo : EIATTR_PARAM_CBANK
	.align		4
        /*000c*/ 	.byte	0x04, 0x0a
        /*000e*/ 	.short	(.L_628 - .L_627)
	.align		4
.L_627:
        /*0010*/ 	.word	index@(.nv.constant0._ZN5flash16flash_fwd_kernelI23Flash_fwd_kernel_traitsILi128ELi128ELi32ELi4ELb0ELb0EN7cutlass6half_tE19Flash_kernel_traitsILi128ELi128ELi32ELi4ES3_EELb1ELb0ELb0ELb0ELb0ELb0ELb0ELb0EEEvNS_16Flash_fwd_paramsE)
        /*0014*/ 	.short	0x0160
        /*0016*/ 	.short	0x01d0


	//----- nvinfo : EIATTR_CBANK_PARAM_SIZE
	.align		4
.L_628:
        /*0018*/ 	.byte	0x03, 0x19
        /*001a*/ 	.short	0x01d0


	//----- nvinfo : EIATTR_KPARAM_INFO
	.align		4
        /*001c*/ 	.byte	0x04, 0x17
        /*001e*/ 	.short	(.L_630 - .L_629)
.L_629:
        /*0020*/ 	.word	0x00000000
        /*0024*/ 	.short	0x0000
        /*0026*/ 	.short	0x0000
        /*0028*/ 	.byte	0x00, 0xf0, 0x41, 0x07


	//----- nvinfo : EIATTR_MAXREG_COUNT
	.align		4
.L_630:
        /*002c*/ 	.byte	0x03, 0x1b
        /*002e*/ 	.short	0x00ff


	//----- nvinfo : EIATTR_NUM_BARRIERS
	.align		4
        /*0030*/ 	.byte	0x02, 0x4c
        /*0032*/ 	.byte	0x01
	.zero		1


	//----- nvinfo : EIATTR_ANNOTATIONS
	.align		4
        /*0034*/ 	.byte	0x04, 0x55
        /*0036*/ 	.short	(.L_632 - .L_631)


	//   ....[0]....
.L_631:
        /* <DEDUP_REMOVED lines=11> */


	//----- nvinfo : EIATTR_MERCURY_ISA_VERSION
	.align		4
.L_632:
        /*00d0*/ 	.byte	0x03, 0x5f
        /*00d2*/ 	.short	0x0000


	//----- nvinfo : EIATTR_COOP_GROUP_MASK_REGIDS
	.align		4
        /*00d4*/ 	.byte	0x04, 0x29
        /*00d6*/ 	.short	(.L_634 - .L_633)


	//   ....[0]....
.L_633:
        /*00d8*/ 	.word	0xffffffff


	//   ....[1]....
        /*00dc*/ 	.word	0xffffffff


	//   ....[2]....
        /*00e0*/ 	.word	0xffffffff


	//   ....[3]....
        /*00e4*/ 	.word	0xffffffff


	//   ....[4]....
        /*00e8*/ 	.word	0xffffffff


	//   ....[5]....
        /*00ec*/ 	.word	0xffffffff


	//   ....[6]....
        /*00f0*/ 	.word	0xffffffff


	//   ....[7]....
        /*00f4*/ 	.word	0xffffffff


	//   ....[8]....
        /*00f8*/ 	.word	0xffffffff


	//   ....[9]....
        /*00fc*/ 	.word	0xffffffff


	//   ....[10]....
        /*0100*/ 	.word	0xffffffff


	//   ....[11]....
        /*0104*/ 	.word	0xffffffff


	//   ....[12]....
        /*0108*/ 	.word	0xffffffff


	//   ....[13]....
        /*010c*/ 	.word	0xffffffff


	//   ....[14]....
        /*0110*/ 	.word	0xffffffff


	//   ....[15]....
        /*0114*/ 	.word	0xffffffff


	//   ....[16]....
        /*0118*/ 	.word	0xffffffff


	//   ....[17]....
        /*011c*/ 	.word	0xffffffff


	//   ....[18]....
        /*0120*/ 	.word	0xffffffff


	//   ....[19]....
        /*0124*/ 	.word	0xffffffff


	//   ....[20]....
        /*0128*/ 	.word	0xffffffff


	//   ....[21]....
        /*012c*/ 	.word	0xffffffff


	//   ....[22]....
        /*0130*/ 	.word	0xffffffff


	//   ....[23]....
        /*0134*/ 	.word	0xffffffff


	//----- nvinfo : EIATTR_COOP_GROUP_INSTR_OFFSETS
	.align		4
.L_634:
        /*0138*/ 	.byte	0x04, 0x28
        /*013a*/ 	.short	(.L_636 - .L_635)


	//   ....[0]....
.L_635:
        /*013c*/ 	.word	0x000037c0


	//   ....[1]....
        /*0140*/ 	.word	0x00003800


	//   ....[2]....
        /*0144*/ 	.word	0x00003870


	//   ....[3]....
        /*0148*/ 	.word	0x00003890


	//   ....[4]....
        /*014c*/ 	.word	0x00003f50


	//   ....[5]....
        /*0150*/ 	.word	0x000042c0


	//   ....[6]....
        /*0154*/ 	.word	0x00004300


	//   ....[7]....
        /*0158*/ 	.word	0x00004420


	//   ....[8]....
        /*015c*/ 	.word	0x00005e80


	//   ....[9]....
        /*0160*/ 	.word	0x00005f00


	//   ....[10]....
        /*0164*/ 	.word	0x00005f20


	//   ....[11]....
        /*0168*/ 	.word	0x00005f40


	//   ....[12]....
        /*016c*/ 	.word	0x00005f60


	//   ....[13]....
        /*0170*/ 	.word	0x00005f80


	//   ....[14]....
        /*0174*/ 	.word	0x000063e0


	//   ....[15]....
        /*0178*/ 	.word	0x00006500


	//   ....[16]....
        /*017c*/ 	.word	0x00007f50


	//   ....[17]....
        /*0180*/ 	.word	0x00007f90


	//   ....[18]....
        /*0184*/ 	.word	0x00008050


	//   ....[19]....
        /*0188*/ 	.word	0x00008090


	//   ....[20]....
        /*018c*/ 	.word	0x000080c0


	//   ....[21]....
        /*0190*/ 	.word	0x00008100


	//   ....[22]....
        /*0194*/ 	.word	0x00008230


	//   ....[23]....
        /*0198*/ 	.word	0x00008280


	//----- nvinfo : EIATTR_EXIT_INSTR_OFFSETS
	.align		4
.L_636:
        /*019c*/ 	.byte	0x04, 0x1c
        /*019e*/ 	.short	(.L_638 - .L_637)


	//   ....[0]....
.L_637:
        /*01a0*/ 	.word	0x00000720


	//   ....[1]....
        /*01a4*/ 	.word	0x0000a430


	//   ....[2]....
        /*01a8*/ 	.word	0x0000a510


	//   ....[3]....
        /*01ac*/ 	.word	0x0000a530


	//   ....[4]....
        /*01b0*/ 	.word	0x0000b5f0


	//   ....[5]....
        /*01b4*/ 	.word	0x0000b670


	//----- nvinfo : EIATTR_CTAIDZ_USED
	.align		4
.L_638:
        /*01b8*/ 	.byte	0x01, 0x04
	.zero		2


	//----- nvinfo : EIATTR_CRS_STACK_SIZE
	.align		4
        /*01bc*/ 	.byte	0x04, 0x1e
        /*01be*/ 	.short	(.L_640 - .L_639)
.L_639:
        /*01c0*/ 	.word	0x00000000
.L_640:


//--------------------- .nv.info._ZN5flash16flash_fwd_kernelI23Flash_fwd_kernel_traitsILi128ELi128ELi32ELi4ELb0ELb0EN7cutlass6half_tE19Flash_kernel_traitsILi128ELi128ELi32ELi4ES3_EELb1ELb0ELb1ELb0ELb0ELb0ELb0ELb0EEEvNS_16Flash_fwd_paramsE --------------------------
	.section	.nv.info._ZN5flash16flash_fwd_kernelI23Flash_fwd_kernel_traitsILi128ELi128ELi32ELi4ELb0ELb0EN7cutlass6half_tE19Flash_kernel_traitsILi128ELi128ELi32ELi4ES3_EELb1ELb0ELb1ELb0ELb0ELb0ELb0ELb0EEEvNS_16Flash_fwd_paramsE,"",@"SHT_CUDA_INFO"
	.sectionflags	@""
	.align	4


	//----- nvinfo : EIATTR_CUDA_API_VERSION
	.align		4
        /*0000*/ 	.byte	0x04, 0x37
        /*0002*/ 	.short	(.L_642 - .L_641)
.L_641:
        /*0004*/ 	.word	0x00000082


	//----- nvinfo : EIATTR_SW2861232_WAR
	.align		4
.L_642:
        /*0008*/ 	.byte	0x01, 0x35
	.zero		2


	//----- nvinfo : EIATTR_PARAM_CBANK
	.align		4
        /*000c*/ 	.byte	0x04, 0x0a
        /*000e*/ 	.short	(.L_644 - .L_643)
	.align		4
.L_643:
        /*0010*/ 	.word	index@(.nv.constant0._ZN5flash16flash_fwd_kernelI23Flash_fwd_kernel_traitsILi128ELi128ELi32ELi4ELb0ELb0EN7cutlass6half_tE19Flash_kernel_traitsILi128ELi128ELi32ELi4ES3_EELb1ELb0ELb1ELb0ELb0ELb0ELb0ELb0EEEvNS_16Flash_fwd_paramsE)
        /*0014*/ 	.short	0x0160
        /*0016*/ 	.short	0x01d0


	//----- nvinfo : EIATTR_CBANK_PARAM_SIZE
	.align		4
.L_644:
        /*0018*/ 	.byte	0x03, 0x19
        /*001a*/ 	.short	0x01d0


	//----- nvinfo : EIATTR_KPARAM_INFO
	.align		4
        /*001c*/ 	.byte	0x04, 0x17
        /*001e*/ 	.short	(.L_646 - .L_645)
.L_645:
        /*0020*/ 	.word	0x00000000
        /*0024*/ 	.short	0x0000
        /*0026*/ 	.short	0x0000
        /*0028*/ 	.byte	0x00, 0xf0, 0x41, 0x07


	//----- nvinfo : EIATTR_MAXREG_COUNT
	.align		4
.L_646:
        /*002c*/ 	.byte	0x03, 0x1b
        /*002e*/ 	.short	0x00ff


	//----- nvinfo : EIATTR_NUM_BARRIERS
	.align		4
        /*0030*/ 	.byte	0x02, 0x4c
        /*0032*/ 	.byte	0x01
	.zero		1


	//----- nvinfo : EIATTR_ANNOTATIONS
	.align		4
        /*0034*/ 	.byte	0x04, 0x55
        /*0036*/ 	.short	(.L_648 - .L_647)


	//   ....[0]....
.L_647:
        /* <DEDUP_REMOVED lines=55> */


	//----- nvinfo : EIATTR_MERCURY_ISA_VERSION
	.align		4
.L_648:
        /*0398*/ 	.byte	0x03, 0x5f
        /*039a*/ 	.short	0x0000


	//----- nvinfo : EIATTR_COOP_GROUP_MASK_REGIDS
	.align		4
        /*039c*/ 	.byte	0x04, 0x29
        /*039e*/ 	.short	(.L_650 - .L_649)


	//   ....[0]....
.L_649:
        /*03a0*/ 	.word	0xffffffff


	//   ....[1]....
        /*03a4*/ 	.word	0xffffffff


	//   ....[2]....
        /*03a8*/ 	.word	0xffffffff


	//   ....[3]....
        /*03ac*/ 	.word	0xffffffff


	//   ....[4]....
        /*03b0*/ 	.word	0xffffffff


	//   ....[5]....
        /*03b4*/ 	.word	0xffffffff


	//   ....[6]....
        /*03b8*/ 	.word	0xffffffff


	//   ....[7]....
        /*03bc*/ 	.word	0xffffffff


	//   ....[8]....
        /*03c0*/ 	.word	0xffffffff


	//   ....[9]....
        /*03c4*/ 	.word	0xffffffff


	//   ....[10]....
        /*03c8*/ 	.word	0xffffffff


	//   ....[11]....
        /*03cc*/ 	.word	0xffffffff


	//   ....[12]....
        /*03d0*/ 	.word	0xffffffff


	//   ....[13]....
        /*03d4*/ 	.word	0xffffffff


	//   ....[14]....
        /*03d8*/ 	.word	0xffffffff


	//   ....[15]....
        /*03dc*/ 	.word	0xffffffff


	//   ....[16]....
        /*03e0*/ 	.word	0xffffffff


	//   ....[17]....
        /*03e4*/ 	.word	0xffffffff


	//   ....[18]....
        /*03e8*/ 	.word	0xffffffff


	//   ....[19]....
        /*03ec*/ 	.word	0xffffffff


	//   ....[20]....
        /*03f0*/ 	.word	0xffffffff


	//   ....[21]....
        /*03f4*/ 	.word	0xffffffff


	//   ....[22]....
        /*03f8*/ 	.word	0xffffffff


	//   ....[23]....
        /*03fc*/ 	.word	0xffffffff


	//   ....[24]....
        /*0400*/ 	.word	0xffffffff


	//   ....[25]....
        /*0404*/ 	.word	0xffffffff


	//   ....[26]....
        /*0408*/ 	.word	0xffffffff


	//   ....[27]....
        /*040c*/ 	.word	0xffffffff


	//   ....[28]....
        /*0410*/ 	.word	0xffffffff


	//   ....[29]....
        /*0414*/ 	.word	0xffffffff


	//   ....[30]....
        /*0418*/ 	.word	0xffffffff


	//   ....[31]....
        /*041c*/ 	.word	0xffffffff


	//   ....[32]....
        /*0420*/ 	.word	0xffffffff


	//   ....[33]....
        /*0424*/ 	.word	0xffffffff


	//   ....[34]....
        /*0428*/ 	.word	0xffffffff


	//   ....[35]....
        /*042c*/ 	.word	0xffffffff


	//   ....[36]....
        /*0430*/ 	.word	0xffffffff


	//   ....[37]....
        /*0434*/ 	.word	0xffffffff


	//   ....[38]....
        /*0438*/ 	.word	0xffffffff


	//   ....[39]....
        /*043c*/ 	.word	0xffffffff


	//   ....[40]....
        /*0440*/ 	.word	0xffffffff


	//   ....[41]....
        /*0444*/ 	.word	0xffffffff


	//   ....[42]....
        /*0448*/ 	.word	0xffffffff


	//   ....[43]....
        /*044c*/ 	.word	0xffffffff


	//   ....[44]....
        /*0450*/ 	.word	0xffffffff


	//   ....[45]....
        /*0454*/ 	.word	0xffffffff


	//   ....[46]....
        /*0458*/ 	.word	0xffffffff


	//   ....[47]....
        /*045c*/ 	.word	0xffffffff


	//   ....[48]....
        /*0460*/ 	.word	0xffffffff


	//   ....[49]....
        /*0464*/ 	.word	0xffffffff


	//   ....[50]....
        /*0468*/ 	.word	0xffffffff


	//   ....[51]....
        /*046c*/ 	.word	0xffffffff


	//   ....[52]....
        /*0470*/ 	.word	0xffffffff


	//   ....[53]....
        /*0474*/ 	.word	0xffffffff


	//   ....[54]....
        /*0478*/ 	.word	0xffffffff


	//   ....[55]....
        /*047c*/ 	.word	0xffffffff


	//----- nvinfo : EIATTR_COOP_GROUP_INSTR_OFFSETS
	.align		4
.L_650:
        /*0480*/ 	.byte	0x04, 0x28
        /*0482*/ 	.short	(.L_652 - .L_651)


	//   ....[0]....
.L_651:
        /*0484*/ 	.word	0x00005050


	//   ....[1]....
        /*0488*/ 	.word	0x00005140


	//   ....[2]....
        /*048c*/ 	.word	0x00005150


	//   ....[3]....
        /*0490*/ 	.word	0x000051f0


	//   ....[4]....
        /*0494*/ 	.word	0x000057a0


	//   ....[5]....
        /*0498*/ 	.word	0x00005a30


	//   ....[6]....
        /*049c*/ 	.word	0x00005bd0


	//   ....[7]....
        /*04a0*/ 	.word	0x00005c70


	//   ....[8]....
        /*04a4*/ 	.word	0x00007db0


	//   ....[9]....
        /*04a8*/ 	.word	0x00007e40


	//   ....[10]....
        /*04ac*/ 	.word	0x00007ea0


	//   ....[11]....
        /*04b0*/ 	.word	0x00007fe0


	//   ....[12]....
        /*04b4*/ 	.word	0x000080a0


	//   ....[13]....
        /*04b8*/ 	.word	0x000080d0


	//   ....[14]....
        /*04bc*/ 	.word	0x00008300


	//   ....[15]....
        /*04c0*/ 	.word	0x00008360


	//   ....[16]....
        /*04c4*/ 	.word	0x0000b6c0


	//   ....[17]....
        /*04c8*/ 	.word	0x0000b7d0


	//   ....[18]....
        /*04cc*/ 	.word	0x0000b830


	//   ....[19]....
        /*04d0*/ 	.word	0x0000ba20


	//   ....[20]....
        /*04d4*/ 	.word	0x0000ba80


	//   ....[21]....
        /*04d8*/ 	.word	0x0000bb20


	//   ....[22]....
        /*04dc*/ 	.word	0x0000bbb0


	//   ....[23]....
        /*04e0*/ 	.word	0x0000bca0


	//   ....[24]....
        /*04e4*/ 	.word	0x0000f020


	//   ....[25]....
        /*04e8*/ 	.word	0x0000f1a0


	//   ....[26]....
        /*04ec*/ 	.word	0x0000f290


	//   ....[27]....
        /*04f0*/ 	.word	0x0000f400


	//   ....[28]....
        /*04f4*/ 	.word	0x0000f430


	//   ....[29]....
        /*04f8*/ 	.word	0x0000f470


	//   ....[30]....
        /*04fc*/ 	.word	0x0000f510


	//   ....[31]....
        /*0500*/ 	.word	0x0000f5f0


	//   ....[32]....
        /*0504*/ 	.word	0x00012a00


	//   ....[33]....
        /*0508*/ 	.word	0x00012bb0


	//   ....[34]....
        /*050c*/ 	.word	0x00012cc0


	//   ....[35]....
        /*0510*/ 	.word	0x00012cf0


	//   ....[36]....
        /*0514*/ 	.word	0x00012d20


	//   ....[37]....
        /*0518*/ 	.word	0x00012e00


	//   ....[38]....
        /*051c*/ 	.word	0x00012e30


	//   ....[39]....
        /*0520*/ 	.word	0x00012ef0


	//   ....[40]....
        /*0524*/ 	.word	0x00015fb0


	//   ....[41]....
        /*0528*/ 	.word	0x000160a0


	//   ....[42]....
        /*052c*/ 	.word	0x000161c0


	//   ....[43]....
        /*0530*/ 	.word	0x00016340


	//   ....[44]....
        /*0534*/ 	.word	0x000163a0


	//   ....[45]....
        /*0538*/ 	.word	0x000164e0


	//   ....[46]....
        /*053c*/ 	.word	0x00016550


	//   ....[47]....
        /*0540*/ 	.word	0x00016630


	//   ....[48]....
        /*0544*/ 	.word	0x00018800


	//   ....[49]....
        /*0548*/ 	.word	0x00018810


	//   ....[50]....
        /*054c*/ 	.word	0x00018820


	//   ....[51]....
        /*0550*/ 	.word	0x00018840


	//   ....[52]....
        /*0554*/ 	.word	0x00018860


	//   ....[53]....
        /*0558*/ 	.word	0x00018870


	//   ....[54]....
        /*055c*/ 	.word	0x000188d0


	//   ....[55]....
        /*0560*/ 	.word	0x00018910


	//----- nvinfo : EIATTR_EXIT_INSTR_OFFSETS
	.align		4
.L_652:
        /*0564*/ 	.byte	0x04, 0x1c
        /*0566*/ 	.short	(.L_654 - .L_653)


	//   ....[0]....
.L_653:
        /*0568*/ 	.word	0x00000730


	//   ....[1]....
        /*056c*/ 	.word	0x00001960


	//   ....[2]....
        /*0570*/ 	.word	0x000019e0


	//   ....[3]....
        /*0574*/ 	.word	0x0001a9b0


	//   ....[4]....
        /*0578*/ 	.word	0x0001aa90


	//   ....[5]....
        /*057c*/ 	.word	0x0001aab0


	//----- nvinfo : EIATTR_CTAIDZ_USED
	.align		4
.L_654:
        /*0580*/ 	.byte	0x01, 0x04
	.zero		2


	//----- nvinfo : EIATTR_CRS_STACK_SIZE
	.align		4
        /*0584*/ 	.byte	0x04, 0x1e
        /*0586*/ 	.short	(.L_656 - .L_655)
.L_655:
        /*0588*/ 	.word	0x00000000
.L_656:


//--------------------- .nv.info._ZN5flash16flash_fwd_kernelI23Flash_fwd_kernel_traitsILi128ELi128ELi32ELi4ELb0ELb0EN7cutlass6half_tE19Flash_kernel_traitsILi128ELi128ELi32ELi4ES3_EELb1ELb0ELb0ELb0ELb1ELb1ELb0ELb0EEEvNS_16Flash_fwd_paramsE --------------------------
	.section	.nv.info._ZN5flash16flash_fwd_kernelI23Flash_fwd_kernel_traitsILi128ELi128ELi32ELi4ELb0ELb0EN7cutlass6half_tE19Flash_kernel_traitsILi128ELi128ELi32ELi4ES3_EELb1ELb0ELb0ELb0ELb1ELb1ELb0ELb0EEEvNS_16Flash_fwd_paramsE,"",@"SHT_CUDA_INFO"
	.sectionflags	@""
	.align	4


	//----- nvinfo : EIATTR_CUDA_API_VERSION
	.align		4
        /*0000*/ 	.byte	0x04, 0x37
        /*0002*/ 	.short	(.L_658 - .L_657)
.L_657:
        /*0004*/ 	.word	0x00000082


	//----- nvinfo : EIATTR_SW2861232_WAR
	.align		4
.L_658:
        /*0008*/ 	.byte	0x01, 0x35
	.zero		2


	//----- nvinfo : EIATTR_PARAM_CBANK
	.align		4
        /*000c*/ 	.byte	0x04, 0x0a
        /*000e*/ 	.short	(.L_660 - .L_659)
	.align		4
.L_659:
        /*0010*/ 	.word	index@(.nv.constant0._ZN5flash16flash_fwd_kernelI23Flash_fwd_kernel_traitsILi128ELi128ELi32ELi4ELb0ELb0EN7cutlass6half_tE19Flash_kernel_traitsILi128ELi128ELi32ELi4ES3_EELb1ELb0ELb0ELb0ELb1ELb1ELb0ELb0EEEvNS_16Flash_fwd_paramsE)
        /*0014*/ 	.short	0x0160
        /*0016*/ 	.short	0x01d0


	//----- nvinfo : EIATTR_CBANK_PARAM_SIZE
	.align		4
.L_660:
        /*0018*/ 	.byte	0x03, 0x19
        /*001a*/ 	.short	0x01d0


	//----- nvinfo : EIATTR_KPARAM_INFO
	.align		4
        /*001c*/ 	.byte	0x04, 0x17
        /*001e*/ 	.short	(.L_662 - .L_661)
.L_661:
        /*0020*/ 	.word	0x00000000
        /*0024*/ 	.short	0x0000
        /*0026*/ 	.short	0x0000
        /*0028*/ 	.byte	0x00, 0xf0, 0x41, 0x07


	//----- nvinfo : EIATTR_MAXREG_COUNT
	.align		4
.L_662:
        /*002c*/ 	.byte	0x03, 0x1b
        /*002e*/ 	.short	0x00ff


	//----- nvinfo : EIATTR_NUM_BARRIERS
	.align		4
        /*0030*/ 	.byte	0x02, 0x4c
        /*0032*/ 	.byte	0x01
	.zero		1


	//----- nvinfo : EIATTR_ANNOTATIONS
	.align		4
        /*0034*/ 	.byte	0x04, 0x55
        /*0036*/ 	.short	(.L_664 - .L_663)


	//   ....[0]....
.L_663:
        /*0038*/ 	.word	0x00000001
        /*003c*/ 	.byte	0xa0, 0x0b, 0x00, 0x00, 0x01, 0x00, 0x00, 0x00, 0x20, 0x0c, 0x00, 0x00, 0x01, 0x00, 0x00, 0x00
        /*004c*/ 	.byte	0x70, 0x0c, 0x00, 0x00, 0x01, 0x00, 0x00, 0x00, 0xa0, 0x33, 0x00, 0x00, 0x01, 0x00, 0x00, 0x00
        /*005c*/ 	.byte	0xd0, 0x33, 0x00, 0x00, 0x01, 0x00, 0x00, 0x00, 0x60, 0x34, 0x00, 0x00, 0x01, 0x00, 0x00, 0x00
        /*006c*/ 	.byte	0x80, 0x34, 0x00, 0x00, 0x01, 0x00, 0x00, 0x00, 0xd0, 0x35, 0x00, 0x00, 0x01, 0x00, 0x00, 0x00
        /*007c*/ 	.byte	0x70, 0x3d, 0x00, 0x00, 0x01, 0x00, 0x00, 0x00, 0xa0, 0x3d, 0x00, 0x00


	//----- nvinfo : EIATTR_MERCURY_ISA_VERSION
	.align		4
.L_664:
        /*0088*/ 	.byte	0x03, 0x5f
        /*008a*/ 	.short	0x0000


	//----- nvinfo : EIATTR_COOP_GROUP_MASK_REGIDS
	.align		4
        /*008c*/ 	.byte	0x04, 0x29
        /*008e*/ 	.short	(.L_666 - .L_665)


	//   ....[0]....
.L_665:
        /*0090*/ 	.word	0xffffffff


	//   ....[1]....
        /*0094*/ 	.word	0xffffffff


	//   ....[2]....
        /*0098*/ 	.word	0xffffffff


	//   ....[3]....
        /*009c*/ 	.word	0xffffffff


	//   ....[4]....
        /*00a0*/ 	.word	0xffffffff


	//   ....[5]....
        /*00a4*/ 	.word	0xffffffff


	//   ....[6]....
        /*00a8*/ 	.word	0xffffffff


	//   ....[7]....
        /*00ac*/ 	.word	0xffffffff


	//   ....[8]....
        /*00b0*/ 	.word	0xffffffff


	//   ....[9]....
        /*00b4*/ 	.word	0xffffffff


	//   ....[10]....
        /*00b8*/ 	.word	0xffffffff


	//   ....[11]....
        /*00bc*/ 	.word	0xffffffff


	//   ....[12]....
        /*00c0*/ 	.word	0xffffffff


	//   ....[13]....
        /*00c4*/ 	.word	0xffffffff


	//   ....[14]....
        /*00c8*/ 	.word	0xffffffff


	//   ....[15]....
        /*00cc*/ 	.word	0xffffffff


	//   ....[16]....
        /*00d0*/ 	.word	0xffffffff


	//   ....[17]....
        /*00d4*/ 	.word	0xffffffff


	//   ....[18]....
        /*00d8*/ 	.word	0xffffffff


	//   ....[19]....
        /*00dc*/ 	.word	0xffffffff


	//   ....[20]....
        /*00e0*/ 	.word	0xffffffff


	//   ....[21]....
        /*00e4*/ 	.word	0xffffffff


	//   ....[22]....
        /*00e8*/ 	.word	0xffffffff


	//   ....[23]....
        /*00ec*/ 	.word	0xffffffff


	//----- nvinfo : EIATTR_COOP_GROUP_INSTR_OFFSETS
	.align		4
.L_666:
        /*00f0*/ 	.byte	0x04, 0x28
        /*00f2*/ 	.short	(.L_668 - .L_667)


	//   ....[0]....
.L_667:
        /*00f4*/ 	.word	0x00001b50


	//   ....[1]....
        /*00f8*/ 	.word	0x00001c70


	//   ....[2]....
        /*00fc*/ 	.word	0x00001c80


	//   ....[3]....
        /*0100*/ 	.word	0x00001d50


	//   ....[4]....
        /*0104*/ 	.word	0x000022e0


	//   ....[5]....
        /*0108*/ 	.word	0x00002630


	//   ....[6]....
        /*010c*/ 	.word	0x00002670


	//   ....[7]....
        /*0110*/ 	.word	0x00002790


	//   ....[8]....
        /*0114*/ 	.word	0x00003e80


	//   ....[9]....
        /*0118*/ 	.word	0x00003f10


	//   ....[10]....
        /*011c*/ 	.word	0x00003f30


	//   ....[11]....
        /*0120*/ 	.word	0x00003f50


	//   ....[12]....
        /*0124*/ 	.word	0x00003f70


	//   ....[13]....
        /*0128*/ 	.word	0x00003f90


	//   ....[14]....
        /*012c*/ 	.word	0x000043a0


	//   ....[15]....
        /*0130*/ 	.word	0x000044e0


	//   ....[16]....
        /*0134*/ 	.word	0x00005f60


	//   ....[17]....
        /*0138*/ 	.word	0x00005fa0


	//   ....[18]....
        /*013c*/ 	.word	0x00005fd0


	//   ....[19]....
        /*0140*/ 	.word	0x00005fe0


	//   ....[20]....
        /*0144*/ 	.word	0x00006040


	//   ....[21]....
        /*0148*/ 	.word	0x00006060


	//   ....[22]....
        /*014c*/ 	.word	0x00006080


	//   ....[23]....
        /*0150*/ 	.word	0x000060a0


	//----- nvinfo : EIATTR_EXIT_INSTR_OFFSETS
	.align		4
.L_668:
        /*0154*/ 	.byte	0x04, 0x1c
        /*0156*/ 	.short	(.L_670 - .L_669)


	//   ....[0]....
.L_669:
        /*0158*/ 	.word	0x000003c0


	//   ....[1]....
        /*015c*/ 	.word	0x00007e10


	//----- nvinfo : EIATTR_CTAIDZ_USED
	.align		4
.L_670:
        /*0160*/ 	.byte	0x01, 0x04
	.zero		2


	//----- nvinfo : EIATTR_CRS_STACK_SIZE
	.align		4
        /*0164*/ 	.byte	0x04, 0x1e
        /*0166*/ 	.short	(.L_672 - .L_671)
.L_671:
        /*0168*/ 	.word	0x00000000
.L_672:


//--------------------- .nv.info._ZN5flash16flash_fwd_kernelI23Flash_fwd_kernel_traitsILi128ELi128ELi32ELi4ELb0ELb0EN7cutlass6half_tE19Flash_kernel_traitsILi128ELi128ELi32ELi4ES3_EELb0ELb0ELb0ELb0ELb1ELb1ELb1ELb0EEEvNS_16Flash_fwd_paramsE --------------------------
	.section	.nv.info._ZN5flash16flash_fwd_kernelI23Flash_fwd_kernel_traitsILi128ELi128ELi32ELi4ELb0ELb0EN7cutlass6half_tE19Flash_kernel_traitsILi128ELi128ELi32ELi4ES3_EELb0ELb0ELb0ELb0ELb1ELb1ELb1ELb0EEEvNS_16Flash_fwd_paramsE,"",@"SHT_CUDA_INFO"
	.sectionflags	@""
	.align	4


	//----- nvinfo : EIATTR_CUDA_API_VERSION
	.align		4
        /*0000*/ 	.byte	0x04, 0x37
        /*0002*/ 	.short	(.L_674 - .L_673)
.L_673:
        /*0004*/ 	.word	0x00000082


	//----- nvinfo : EIATTR_SW2861232_WAR
	.align		4
.L_674:
        /*0008*/ 	.byte	0x01, 0x35
	.zero		2


	//----- nvinfo : EIATTR_PARAM_CBANK
	.align		4
        /*000c*/ 	.byte	0x04, 0x0a
        /*000e*/ 	.short	(.L_676 - .L_675)
	.align		4
.L_675:
        /*0010*/ 	.word	index@(.nv.constant0._ZN5flash16flash_fwd_kernelI23Flash_fwd_kernel_traitsILi128ELi128ELi32ELi4ELb0ELb0EN7cutlass6half_tE19Flash_kernel_traitsILi128ELi128ELi32ELi4ES3_EELb0ELb0ELb0ELb0ELb1ELb1ELb1ELb0EEEvNS_16Flash_fwd_paramsE)
        /*0014*/ 	.short	0x0160
        /*0016*/ 	.short	0x01d0


	//----- nvinfo : EIATTR_CBANK_PARAM_SIZE
	.align		4
.L_676:
        /*0018*/ 	.byte	0x03, 0x19
        /*001a*/ 	.short	0x01d0


	//----- nvinfo : EIATTR_KPARAM_INFO
	.align		4
        /*001c*/ 	.byte	0x04, 0x17
        /*001e*/ 	.short	(.L_678 - .L_677)
.L_677:
        /*0020*/ 	.word	0x00000000
        /*0024*/ 	.short	0x0000
        /*0026*/ 	.short	0x0000
        /*0028*/ 	.byte	0x00, 0xf0, 0x41, 0x07


	//----- nvinfo : EIATTR_MAXREG_COUNT
	.align		4
.L_678:
        /*002c*/ 	.byte	0x03, 0x1b
        /*002e*/ 	.short	0x00ff


	//----- nvinfo : EIATTR_NUM_BARRIERS
	.align		4
        /*0030*/ 	.byte	0x02, 0x4c
        /*0032*/ 	.byte	0x01
	.zero		1


	//----- nvinfo : EIATTR_ANNOTATIONS
	.align		4
        /*0034*/ 	.byte	0x04, 0x55
        /*0036*/ 	.short	(.L_680 - .L_679)


	//   ....[0]....
.L_679:
        /*0038*/ 	.word	0x00000001
        /*003c*/ 	.byte	0x20, 0x09, 0x00, 0x00, 0x01, 0x00, 0x00, 0x00, 0x60, 0x09, 0x00, 0x00, 0x01, 0x00, 0x00, 0x00
        /*004c*/ 	.byte	0xc0, 0x0a, 0x00, 0x00, 0x01, 0x00, 0x00, 0x00, 0xa0, 0x0b, 0x00, 0x00, 0x01, 0x00, 0x00, 0x00
        /*005c*/ 	.byte	0xb0, 0x19, 0x00, 0x00, 0x01, 0x00, 0x00, 0x00, 0x50, 0x29, 0x00, 0x00, 0x01, 0x00, 0x00, 0x00
        /*006c*/ 	.byte	0x70, 0x2b, 0x00, 0x00, 0x01, 0x00, 0x00, 0x00, 0xa0, 0x2b, 0x00, 0x00, 0x01, 0x00, 0x00, 0x00
        /*007c*/ 	.byte	0x30, 0x2d, 0x00, 0x00, 0x01, 0x00, 0x00, 0x00, 0x60, 0x2d, 0x00, 0x00, 0x01, 0x00, 0x00, 0x00
        /*008c*/ 	.byte	0x30, 0x4e, 0x00, 0x00, 0x01, 0x00, 0x00, 0x00, 0xe0, 0x51, 0x00, 0x00, 0x01, 0x00, 0x00, 0x00
        /*009c*/ 	.byte	0x30, 0x52, 0x00, 0x00, 0x01, 0x00, 0x00, 0x00, 0x40, 0x52, 0x00, 0x00


	//----- nvinfo : EIATTR_MERCURY_ISA_VERSION
	.align		4
.L_680:
        /*00a8*/ 	.byte	0x03, 0x5f
        /*00aa*/ 	.short	0x0000


	//----- nvinfo : EIATTR_COOP_GROUP_MASK_REGIDS
	.align		4
        /*00ac*/ 	.byte	0x04, 0x29
        /*00ae*/ 	.short	(.L_682 - .L_681)


	//   ....[0]....
.L_681:
        /*00b0*/ 	.word	0xffffffff


	//   ....[1]....
        /*00b4*/ 	.word	0xffffffff


	//   ....[2]....
        /*00b8*/ 	.word	0xffffffff


	//   ....[3]....
        /*00bc*/ 	.word	0xffffffff


	//   ....[4]....
        /*00c0*/ 	.word	0xffffffff


	//   ....[5]....
        /*00c4*/ 	.word	0xffffffff


	//   ....[6]....
        /*00c8*/ 	.word	0xffffffff


	//   ....[7]....
        /*00cc*/ 	.word	0xffffffff


	//   ....[8]....
        /*00d0*/ 	.word	0xffffffff


	//   ....[9]....
        /*00d4*/ 	.word	0xffffffff


	//   ....[10]....
        /*00d8*/ 	.word	0xffffffff


	//   ....[11]....
        /*00dc*/ 	.word	0xffffffff


	//   ....[12]....
        /*00e0*/ 	.word	0xffffffff


	//   ....[13]....
        /*00e4*/ 	.word	0xffffffff


	//   ....[14]....
        /*00e8*/ 	.word	0xffffffff


	//   ....[15]....
        /*00ec*/ 	.word	0xffffffff


	//   ....[16]....
        /*00f0*/ 	.word	0xffffffff


	//   ....[17]....
        /*00f4*/ 	.word	0xffffffff


	//   ....[18]....
        /*00f8*/ 	.word	0xffffffff


	//   ....[19]....
        /*00fc*/ 	.word	0xffffffff


	//   ....[20]....
        /*0100*/ 	.word	0xffffffff


	//   ....[21]....
        /*0104*/ 	.word	0xffffffff


	//   ....[22]....
        /*0108*/ 	.word	0xffffffff


	//   ....[23]....
        /*010c*/ 	.word	0xffffffff


	//----- nvinfo : EIATTR_COOP_GROUP_INSTR_OFFSETS
	.align		4
.L_682:
        /*0110*/ 	.byte	0x04, 0x28
        /*0112*/ 	.short	(.L_684 - .L_683)


	//   ....[0]....
.L_683:
        /*0114*/ 	.word	0x00001c50


	//   ....[1]....
        /*0118*/ 	.word	0x00001d00


	//   ....[2]....
        /*011c*/ 	.word	0x00001d10


	//   ....[3]....
        /*0120*/ 	.word	0x00001d90


	//   ....[4]....
        /*0124*/ 	.word	0x00001ec0


	//   ....[5]....
        /*0128*/ 	.word	0x00001fc0


	//   ....[6]....
        /*012c*/ 	.word	0x00002090


	//   ....[7]....
        /*0130*/ 	.word	0x00002110


	//   ....[8]....
        /*0134*/ 	.word	0x00003a60


	//   ....[9]....
        /*0138*/ 	.word	0x00003b50


	//   ....[10]....
        /*013c*/ 	.word	0x00003b90


	//   ....[11]....
        /*0140*/ 	.word	0x00003ba0


	//   ....[12]....
        /*0144*/ 	.word	0x00003bb0


	//   ....[13]....
        /*0148*/ 	.word	0x00003be0


	//   ....[14]....
        /*014c*/ 	.word	0x00003c30


	//   ....[15]....
        /*0150*/ 	.word	0x00003c60


	//   ....[16]....
        /*0154*/ 	.word	0x00005250


	//   ....[17]....
        /*0158*/ 	.word	0x00005260


	//   ....[18]....
        /*015c*/ 	.word	0x000052a0


	//   ....[19]....
        /*0160*/ 	.word	0x000052e0


	//   ....[20]....
        /*0164*/ 	.word	0x00005400


	//   ....[21]....
        /*0168*/ 	.word	0x00005420


	//   ....[22]....
        /*016c*/ 	.word	0x00005430


	//   ....[23]....
        /*0170*/ 	.word	0x00005480


	//----- nvinfo : EIATTR_EXIT_INSTR_OFFSETS
	.align		4
.L_684:
        /*0174*/ 	.byte	0x04, 0x1c
        /*0176*/ 	.short	(.L_686 - .L_685)


	//   ....[0]....
.L_685:
        /*0178*/ 	.word	0x00000170


	//   ....[1]....
        /*017c*/ 	.word	0x00007070


	//----- nvinfo : EIATTR_CTAIDZ_USED
	.align		4
.L_686:
        /*0180*/ 	.byte	0x01, 0x04
	.zero		2


	//----- nvinfo : EIATTR_CRS_STACK_SIZE
	.align		4
        /*0184*/ 	.byte	0x04, 0x1e
        /*0186*/ 	.short	(.L_688 - .L_687)
.L_687:
        /*0188*/ 	.word	0x00000000
.L_688:


//--------------------- .nv.info._ZN5flash16flash_fwd_kernelI23Flash_fwd_kernel_traitsILi128ELi128ELi32ELi4ELb0ELb0EN7cutlass6half_tE19Flash_kernel_traitsILi128ELi128ELi32ELi4ES3_EELb1ELb0ELb0ELb1ELb0ELb0ELb0ELb0EEEvNS_16Flash_fwd_paramsE --------------------------
	.section	.nv.info._ZN5flash16flash_fwd_kernelI23Flash_fwd_kernel_traitsILi128ELi128ELi32ELi4ELb0ELb0EN7cutlass6half_tE19Flash_kernel_traitsILi128ELi128ELi32ELi4ES3_EELb1ELb0ELb0ELb1ELb0ELb0ELb0ELb0EEEvNS_16Flash_fwd_paramsE,"",@"SHT_CUDA_INFO"
	.sectionflags	@""
	.align	4


	//----- nvinfo : EIATTR_CUDA_API_VERSION
	.align		4
        /*0000*/ 	.byte	0x04, 0x37
        /*0002*/ 	.short	(.L_690 - .L_689)
.L_689:
        /*0004*/ 	.word	0x00000082


	//----- nvinfo : EIATTR_SW2861232_WAR
	.align		4
.L_690:
        /*0008*/ 	.byte	0x01, 0x35
	.zero		2


	//----- nvinfo : EIATTR_PARAM_CBANK
	.align		4
        /*000c*/ 	.byte	0x04, 0x0a
        /*000e*/ 	.short	(.L_692 - .L_691)
	.align		4
.L_691:
        /*0010*/ 	.word	index@(.nv.constant0._ZN5flash16flash_fwd_kernelI23Flash_fwd_kernel_traitsILi128ELi128ELi32ELi4ELb0ELb0EN7cutlass6half_tE19Flash_kernel_traitsILi128ELi128ELi32ELi4ES3_EELb1ELb0ELb0ELb1ELb0ELb0ELb0ELb0EEEvNS_16Flash_fwd_paramsE)
        /*0014*/ 	.short	0x0160
        /*0016*/ 	.short	0x01d0


	//----- nvinfo : EIATTR_CBANK_PARAM_SIZE
	.align		4
.L_692:
        /*0018*/ 	.byte	0x03, 0x19
        /*001a*/ 	.short	0x01d0


	//----- nvinfo : EIATTR_KPARAM_INFO
	.align		4
        /*001c*/ 	.byte	0x04, 0x17
        /*001e*/ 	.short	(.L_694 - .L_693)
.L_693:
        /*0020*/ 	.word	0x00000000
        /*0024*/ 	.short	0x0000
        /*0026*/ 	.short	0x0000
        /*0028*/ 	.byte	0x00, 0xf0, 0x41, 0x07


	//----- nvinfo : EIATTR_MAXREG_COUNT
	.align		4
.L_694:
        /*002c*/ 	.byte	0x03, 0x1b
        /*002e*/ 	.short	0x00ff


	//----- nvinfo : EIATTR_NUM_BARRIERS
	.align		4
        /*0030*/ 	.byte	0x02, 0x4c
        /*0032*/ 	.byte	0x01
	.zero		1


	//----- nvinfo : EIATTR_ANNOTATIONS
	.align		4
        /*0034*/ 	.byte	0x04, 0x55
        /*0036*/ 	.short	(.L_696 - .L_695)


	//   ....[0]....
.L_695:
        /* <DEDUP_REMOVED lines=11> */


	//----- nvinfo : EIATTR_MERCURY_ISA_VERSION
	.align		4
.L_696:
        /*00d0*/ 	.byte	0x03, 0x5f
        /*00d2*/ 	.short	0x0000


	//----- nvinfo : EIATTR_COOP_GROUP_MASK_REGIDS
	.align		4
        /*00d4*/ 	.byte	0x04, 0x29
        /*00d6*/ 	.short	(.L_698 - .L_697)


	//   ....[0]....
.L_697:
        /*00d8*/ 	.word	0xffffffff


	//   ....[1]....
        /*00dc*/ 	.word	0xffffffff


	//   ....[2]....
        /*00e0*/ 	.word	0xffffffff


	//   ....[3]....
        /*00e4*/ 	.word	0xffffffff


	//   ....[4]....
        /*00e8*/ 	.word	0xffffffff


	//   ....[5]....
        /*00ec*/ 	.word	0xffffffff


	//   ....[6]....
        /*00f0*/ 	.word	0xffffffff


	//   ....[7]....
        /*00f4*/ 	.word	0xffffffff


	//   ....[8]....
        /*00f8*/ 	.word	0xffffffff


	//   ....[9]....
        /*00fc*/ 	.word	0xffffffff


	//   ....[10]....
        /*0100*/ 	.word	0xffffffff


	//   ....[11]....
        /*0104*/ 	.word	0xffffffff


	//   ....[12]....
        /*0108*/ 	.word	0xffffffff


	//   ....[13]....
        /*010c*/ 	.word	0xffffffff


	//   ....[14]....
        /*0110*/ 	.word	0xffffffff


	//   ....[15]....
        /*0114*/ 	.word	0xffffffff


	//   ....[16]....
        /*0118*/ 	.word	0xffffffff


	//   ....[17]....
        /*011c*/ 	.word	0xffffffff


	//   ....[18]....
        /*0120*/ 	.word	0xffffffff


	//   ....[19]....
        /*0124*/ 	.word	0xffffffff


	//   ....[20]....
        /*0128*/ 	.word	0xffffffff


	//   ....[21]....
        /*012c*/ 	.word	0xffffffff


	//   ....[22]....
        /*0130*/ 	.word	0xffffffff


	//   ....[23]....
        /*0134*/ 	.word	0xffffffff


	//----- nvinfo : EIATTR_COOP_GROUP_INSTR_OFFSETS
	.align		4
.L_698:
        /*0138*/ 	.byte	0x04, 0x28
        /*013a*/ 	.short	(.L_700 - .L_699)


	//   ....[0]....
.L_699:
        /*013c*/ 	.word	0x00004330


	//   ....[1]....
        /*0140*/ 	.word	0x00004370


	//   ....[2]....
        /*0144*/ 	.word	0x000044a0


	//   ....[3]....
        /*0148*/ 	.word	0x000044c0


	//   ....[4]....
        /*014c*/ 	.word	0x00004a80


	//   ....[5]....
        /*0150*/ 	.word	0x00004e50


	//   ....[6]....
        /*0154*/ 	.word	0x00004e90


	//   ....[7]....
        /*0158*/ 	.word	0x00004fa0


	//   ....[8]....
        /*015c*/ 	.word	0x00006f70


	//   ....[9]....
        /*0160*/ 	.word	0x00007030


	//   ....[10]....
        /*0164*/ 	.word	0x00007180


	//   ....[11]....
        /*0168*/ 	.word	0x00007210


	//   ....[12]....
        /*016c*/ 	.word	0x00007240


	//   ....[13]....
        /*0170*/ 	.word	0x00007390


	//   ....[14]....
        /*0174*/ 	.word	0x00007580


	//   ....[15]....
        /*0178*/ 	.word	0x000078a0


	//   ....[16]....
        /*017c*/ 	.word	0x000091c0


	//   ....[17]....
        /*0180*/ 	.word	0x00009200


	//   ....[18]....
        /*0184*/ 	.word	0x00009230


	//   ....[19]....
        /*0188*/ 	.word	0x000092d0


	//   ....[20]....
        /*018c*/ 	.word	0x00009310


	//   ....[21]....
        /*0190*/ 	.word	0x00009340


	//   ....[22]....
        /*0194*/ 	.word	0x00009380


	//   ....[23]....
        /*0198*/ 	.word	0x00009460


	//----- nvinfo : EIATTR_EXIT_INSTR_OFFSETS
	.align		4
.L_700:
        /*019c*/ 	.byte	0x04, 0x1c
        /*019e*/ 	.short	(.L_702 - .L_701)


	//   ....[0]....
.L_701:
        /*01a0*/ 	.word	0x00000720


	//   ....[1]....
        /*01a4*/ 	.word	0x0000b680


	//   ....[2]....
        /*01a8*/ 	.word	0x0000b760


	//   ....[3]....
        /*01ac*/ 	.word	0x0000b780


	//   ....[4]....
        /*01b0*/ 	.word	0x0000c830


	//   ....[5]....
        /*01b4*/ 	.word	0x0000c8b0


	//----- nvinfo : EIATTR_CTAIDZ_USED
	.align		4
.L_702:
        /*01b8*/ 	.byte	0x01, 0x04
	.zero		2


	//----- nvinfo : EIATTR_CRS_STACK_SIZE
	.align		4
        /*01bc*/ 	.byte	0x04, 0x1e
        /*01be*/ 	.short	(.L_704 - .L_703)
.L_703:
        /*01c0*/ 	.word	0x00000000
.L_704:


//--------------------- .nv.info._ZN5flash16flash_fwd_kernelI23Flash_fwd_kernel_traitsILi128ELi128ELi32ELi4ELb0ELb0EN7cutlass6half_tE19Flash_kernel_traitsILi128ELi128ELi32ELi4ES3_EELb1ELb0ELb0ELb0ELb0ELb0ELb0ELb1EEEvNS_16Flash_fwd_paramsE --------------------------
	.section	.nv.info._ZN5flash16flash_fwd_kernelI23Flash_fwd_kernel_traitsILi128ELi128ELi32ELi4ELb0ELb0EN7cutlass6half_tE19Flash_kernel_traitsILi128ELi128ELi32ELi4ES3_EELb1ELb0ELb0ELb0ELb0ELb0ELb0ELb1EEEvNS_16Flash_fwd_paramsE,"",@"SHT_CUDA_INFO"
	.sectionflags	@""
	.align	4


	//----- nvinfo : EIATTR_CUDA_API_VERSION
	.align		4
        /*0000*/ 	.byte	0x04, 0x37
        /*0002*/ 	.short	(.L_706 - .L_705)
.L_705:
        /*0004*/ 	.word	0x00000082


	//----- nvinfo : EIATTR_SW2861232_WAR
	.align		4
.L_706:
        /*0008*/ 	.byte	0x01, 0x35
	.zero		2


	//----- nvinfo : EIATTR_PARAM_CBANK
	.align		4
        /*000c*/ 	.byte	0x04, 0x0a
        /*000e*/ 	.short	(.L_708 - .L_707)
	.align		4
.L_707:
        /*0010*/ 	.word	index@(.nv.constant0._ZN5flash16flash_fwd_kernelI23Flash_fwd_kernel_traitsILi128ELi128ELi32ELi4ELb0ELb0EN7cutlass6half_tE19Flash_kernel_traitsILi128ELi128ELi32ELi4ES3_EELb1ELb0ELb0ELb0ELb0ELb0ELb0ELb1EEEvNS_16Flash_fwd_paramsE)
        /*0014*/ 	.short	0x0160
        /*0016*/ 	.short	0x01d0


	//----- nvinfo : EIATTR_CBANK_PARAM_SIZE
	.align		4
.L_708:
        /*0018*/ 	.byte	0x03, 0x19
        /*001a*/ 	.short	0x01d0


	//----- nvinfo : EIATTR_KPARAM_INFO
	.align		4
        /*001c*/ 	.byte	0x04, 0x17
        /*001e*/ 	.short	(.L_710 - .L_709)
.L_709:
        /*0020*/ 	.word	0x00000000
        /*0024*/ 	.short	0x0000
        /*0026*/ 	.short	0x0000
        /*0028*/ 	.byte	0x00, 0xf0, 0x41, 0x07


	//----- nvinfo : EIATTR_MAXREG_COUNT
	.align		4
.L_710:
        /*002c*/ 	.byte	0x03, 0x1b
        /*002e*/ 	.short	0x00ff


	//----- nvinfo : EIATTR_NUM_BARRIERS
	.align		4
        /*0030*/ 	.byte	0x02, 0x4c
        /*0032*/ 	.byte	0x01
	.zero		1


	//----- nvinfo : EIATTR_ANNOTATIONS
	.align		4
        /*0034*/ 	.byte	0x04, 0x55
        /*0036*/ 	.short	(.L_712 - .L_711)


	//   ....[0]....
.L_711:
        /* <DEDUP_REMOVED lines=23> */


	//----- nvinfo : EIATTR_MERCURY_ISA_VERSION
	.align		4
.L_712:
        /*0190*/ 	.byte	0x03, 0x5f
        /*0192*/ 	.short	0x0000


	//----- nvinfo : EIATTR_COOP_GROUP_MASK_REGIDS
	.align		4
        /*0194*/ 	.byte	0x04, 0x29
        /*0196*/ 	.short	(.L_714 - .L_713)


	//   ....[0]....
.L_713:
        /*0198*/ 	.word	0xffffffff


	//   ....[1]....
        /*019c*/ 	.word	0xffffffff


	//   ....[2]....
        /*01a0*/ 	.word	0xffffffff


	//   ....[3]....
        /*01a4*/ 	.word	0xffffffff


	//   ....[4]....
        /*01a8*/ 	.word	0xffffffff


	//   ....[5]....
        /*01ac*/ 	.word	0xffffffff


	//   ....[6]....
        /*01b0*/ 	.word	0xffffffff


	//   ....[7]....
        /*01b4*/ 	.word	0xffffffff


	//   ....[8]....
        /*01b8*/ 	.word	0xffffffff


	//   ....[9]....
        /*01bc*/ 	.word	0xffffffff


	//   ....[10]....
        /*01c0*/ 	.word	0xffffffff


	//   ....[11]....
        /*01c4*/ 	.word	0xffffffff


	//   ....[12]....
        /*01c8*/ 	.word	0xffffffff


	//   ....[13]....
        /*01cc*/ 	.word	0xffffffff


	//   ....[14]....
        /*01d0*/ 	.word	0xffffffff


	//   ....[15]....
        /*01d4*/ 	.word	0xffffffff


	//   ....[16]....
        /*01d8*/ 	.word	0xffffffff


	//   ....[17]....
        /*01dc*/ 	.word	0xffffffff


	//   ....[18]....
        /*01e0*/ 	.word	0xffffffff


	//   ....[19]....
        /*01e4*/ 	.word	0xffffffff


	//   ....[20]....
        /*01e8*/ 	.word	0xffffffff


	//   ....[21]....
        /*01ec*/ 	.word	0xffffffff


	//   ....[22]....
        /*01f0*/ 	.word	0xffffffff


	//   ....[23]....
        /*01f4*/ 	.word	0xffffffff


	//----- nvinfo : EIATTR_COOP_GROUP_INSTR_OFFSETS
	.align		4
.L_714:
        /*01f8*/ 	.byte	0x04, 0x28
        /*01fa*/ 	.short	(.L_716 - .L_715)


	//   ....[0]....
.L_715:
        /*01fc*/ 	.word	0x000036f0


	//   ....[1]....
        /*0200*/ 	.word	0x00003890


	//   ....[2]....
        /*0204*/ 	.word	0x000039b0


	//   ....[3]....
        /*0208*/ 	.word	0x00003c90


	//   ....[4]....
        /*020c*/ 	.word	0x00003dd0


	//   ....[5]....
        /*0210*/ 	.word	0x00003e10


	//   ....[6]....
        /*0214*/ 	.word	0x00003f60


	//   ....[7]....
        /*0218*/ 	.word	0x00003ff0


	//   ....[8]....
        /*021c*/ 	.word	0x00007490


	//   ....[9]....
        /*0220*/ 	.word	0x000074c0


	//   ....[10]....
        /*0224*/ 	.word	0x000074d0


	//   ....[11]....
        /*0228*/ 	.word	0x000074f0


	//   ....[12]....
        /*022c*/ 	.word	0x00007510


	//   ....[13]....
        /*0230*/ 	.word	0x00007530


	//   ....[14]....
        /*0234*/ 	.word	0x00007550


	//   ....[15]....
        /*0238*/ 	.word	0x00007700


	//   ....[16]....
        /*023c*/ 	.word	0x0000a5c0


	//   ....[17]....
        /*0240*/ 	.word	0x0000a6f0


	//   ....[18]....
        /*0244*/ 	.word	0x0000a900


	//   ....[19]....
        /*0248*/ 	.word	0x0000a910


	//   ....[20]....
        /*024c*/ 	.word	0x0000a920


	//   ....[21]....
        /*0250*/ 	.word	0x0000a950


	//   ....[22]....
        /*0254*/ 	.word	0x0000a9a0


	//   ....[23]....
        /*0258*/ 	.word	0x0000a9b0


	//----- nvinfo : EIATTR_EXIT_INSTR_OFFSETS
	.align		4
.L_716:
        /*025c*/ 	.byte	0x04, 0x1c
        /*025e*/ 	.short	(.L_718 - .L_717)


	//   ....[0]....
.L_717:
        /*0260*/ 	.word	0x00000670


	//   ....[1]....
        /*0264*/ 	.word	0x0000caa0


	//   ....[2]....
        /*0268*/ 	.word	0x0000cb80


	//   ....[3]....
        /*026c*/ 	.word	0x0000cba0


	//   ....[4]....
        /*0270*/ 	.word	0x0000dc50


	//   ....[5]....
        /*0274*/ 	.word	0x0000dcd0


	//----- nvinfo : EIATTR_CTAIDZ_USED
	.align		4
.L_718:
        /*0278*/ 	.byte	0x01, 0x04
	.zero		2


	//----- nvinfo : EIATTR_CRS_STACK_SIZE
	.align		4
        /*027c*/ 	.byte	0x04, 0x1e
        /*027e*/ 	.short	(.L_720 - .L_719)
.L_719:
        /*0280*/ 	.word	0x00000000
.L_720:


//--------------------- .nv.info._ZN5flash16flash_fwd_kernelI23Flash_fwd_kernel_traitsILi128ELi128ELi32ELi4ELb0ELb0EN7cutlass6half_tE19Flash_kernel_traitsILi128ELi128ELi32ELi4ES3_EELb0ELb0ELb0ELb0ELb0ELb0ELb1ELb0EEEvNS_16Flash_fwd_paramsE --------------------------
	.section	.nv.info._ZN5flash16flash_fwd_kernelI23Flash_fwd_kernel_traitsILi128ELi128ELi32ELi4ELb0ELb0EN7cutlass6half_tE19Flash_kernel_traitsILi128ELi128ELi32ELi4ES3_EELb0ELb0ELb0ELb0ELb0ELb0ELb1ELb0EEEvNS_16Flash_fwd_paramsE,"",@"SHT_CUDA_INFO"
	.sectionflags	@""
	.align	4


	//----- nvinfo : EIATTR_CUDA_API_VERSION
	.align		4
        /*0000*/ 	.byte	0x04, 0x37
        /*0002*/ 	.short	(.L_722 - .L_721)
.L_721:
        /*0004*/ 	.word	0x00000082


	//----- nvinfo : EIATTR_SW2861232_WAR
	.align		4
.L_722:
        /*0008*/ 	.byte	0x01, 0x35
	.zero		2


	//----- nvinfo : EIATTR_PARAM_CBANK
	.align		4
        /*000c*/ 	.byte	0x04, 0x0a
        /*000e*/ 	.short	(.L_724 - .L_723)
	.align		4
.L_723:
        /*0010*/ 	.word	index@(.nv.constant0._ZN5flash16flash_fwd_kernelI23Flash_fwd_kernel_traitsILi128ELi128ELi32ELi4ELb0ELb0EN7cutlass6half_tE19Flash_kernel_traitsILi128ELi128ELi32ELi4ES3_EELb0ELb0ELb0ELb0ELb0ELb0ELb1ELb0EEEvNS_16Flash_fwd_paramsE)
        /*0014*/ 	.short	0x0160
        /*0016*/ 	.short	0x01d0


	//----- nvinfo : EIATTR_CBANK_PARAM_SIZE
	.align		4
.L_724:
        /*0018*/ 	.byte	0x03, 0x19
        /*001a*/ 	.short	0x01d0


	//----- nvinfo : EIATTR_KPARAM_INFO
	.align		4
        /*001c*/ 	.byte	0x04, 0x17
        /*001e*/ 	.short	(.L_726 - .L_725)
.L_725:
        /*0020*/ 	.word	0x00000000
        /*0024*/ 	.short	0x0000
        /*0026*/ 	.short	0x0000
        /*0028*/ 	.byte	0x00, 0xf0, 0x41, 0x07


	//----- nvinfo : EIATTR_MAXREG_COUNT
	.align		4
.L_726:
        /*002c*/ 	.byte	0x03, 0x1b
        /*002e*/ 	.short	0x00ff


	//----- nvinfo : EIATTR_NUM_BARRIERS
	.align		4
        /*0030*/ 	.byte	0x02, 0x4c
        /*0032*/ 	.byte	0x01
	.zero		1


	//----- nvinfo : EIATTR_ANNOTATIONS
	.align		4
        /*0034*/ 	.byte	0x04, 0x55
        /*0036*/ 	.short	(.L_728 - .L_727)


	//   ....[0]....
.L_727:
        /* <DEDUP_REMOVED lines=15> */


	//----- nvinfo : EIATTR_MERCURY_ISA_VERSION
	.align		4
.L_728:
        /*0110*/ 	.byte	0x03, 0x5f
        /*0112*/ 	.short	0x0000


	//----- nvinfo : EIATTR_COOP_GROUP_MASK_REGIDS
	.align		4
        /*0114*/ 	.byte	0x04, 0x29
        /*0116*/ 	.short	(.L_730 - .L_729)


	//   ....[0]....
.L_729:
        /*0118*/ 	.word	0xffffffff


	//   ....[1]....
        /*011c*/ 	.word	0xffffffff


	//   ....[2]....
        /*0120*/ 	.word	0xffffffff


	//   ....[3]....
        /*0124*/ 	.word	0xffffffff


	//   ....[4]....
        /*0128*/ 	.word	0xffffffff


	//   ....[5]....
        /*012c*/ 	.word	0xffffffff


	//   ....[6]....
        /*0130*/ 	.word	0xffffffff


	//   ....[7]....
        /*0134*/ 	.word	0xffffffff


	//   ....[8]....
        /*0138*/ 	.word	0xffffffff


	//   ....[9]....
        /*013c*/ 	.word	0xffffffff


	//   ....[10]....
        /*0140*/ 	.word	0xffffffff


	//   ....[11]....
        /*0144*/ 	.word	0xffffffff


	//   ....[12]....
        /*0148*/ 	.word	0xffffffff


	//   ....[13]....
        /*014c*/ 	.word	0xffffffff


	//   ....[14]....
        /*0150*/ 	.word	0xffffffff


	//   ....[15]....
        /*0154*/ 	.word	0xffffffff


	//   ....[16]....
        /*0158*/ 	.word	0xffffffff


	//   ....[17]....
        /*015c*/ 	.word	0xffffffff


	//   ....[18]....
        /*0160*/ 	.word	0xffffffff


	//   ....[19]....
        /*0164*/ 	.word	0xffffffff


	//   ....[20]....
        /*0168*/ 	.word	0xffffffff


	//   ....[21]....
        /*016c*/ 	.word	0xffffffff


	//   ....[22]....
        /*0170*/ 	.word	0xffffffff


	//   ....[23]....
        /*0174*/ 	.word	0xffffffff


	//----- nvinfo : EIATTR_COOP_GROUP_INSTR_OFFSETS
	.align		4
.L_730:
        /*0178*/ 	.byte	0x04, 0x28
        /*017a*/ 	.short	(.L_732 - .L_731)


	//   ....[0]....
.L_731:
        /*017c*/ 	.word	0x000035f0


	//   ....[1]....
        /*0180*/ 	.word	0x000036a0


	//   ....[2]....
        /*0184*/ 	.word	0x000036b0


	//   ....[3]....
        /*0188*/ 	.word	0x00003730


	//   ....[4]....
        /*018c*/ 	.word	0x00003aa0


	//   ....[5]....
        /*0190*/ 	.word	0x00003b60


	//   ....[6]....
        /*0194*/ 	.word	0x00003b90


	//   ....[7]....
        /*0198*/ 	.word	0x00003c40


	//   ....[8]....
        /*019c*/ 	.word	0x00005630


	//   ....[9]....
        /*01a0*/ 	.word	0x00005720


	//   ....[10]....
        /*01a4*/ 	.word	0x00005760


	//   ....[11]....
        /*01a8*/ 	.word	0x00005770


	//   ....[12]....
        /*01ac*/ 	.word	0x00005780


	//   ....[13]....
        /*01b0*/ 	.word	0x000057b0


	//   ....[14]....
        /*01b4*/ 	.word	0x00005800


	//   ....[15]....
        /*01b8*/ 	.word	0x00005830


	//   ....[16]....
        /*01bc*/ 	.word	0x00006df0


	//   ....[17]....
        /*01c0*/ 	.word	0x00006e00


	//   ....[18]....
        /*01c4*/ 	.word	0x00006e10


	//   ....[19]....
        /*01c8*/ 	.word	0x00006e20


	//   ....[20]....
        /*01cc*/ 	.word	0x00006e70


	//   ....[21]....
        /*01d0*/ 	.word	0x00006e90


	//   ....[22]....
        /*01d4*/ 	.word	0x00006eb0


	//   ....[23]....
        /*01d8*/ 	.word	0x00006ec0


	//----- nvinfo : EIATTR_EXIT_INSTR_OFFSETS
	.align		4
.L_732:
        /*01dc*/ 	.byte	0x04, 0x1c
        /*01de*/ 	.short	(.L_734 - .L_733)


	//   ....[0]....
.L_733:
        /*01e0*/ 	.word	0x000002f0


	//   ....[1]....
        /*01e4*/ 	.word	0x00009210


	//   ....[2]....
        /*01e8*/ 	.word	0x000092f0


	//   ....[3]....
        /*01ec*/ 	.word	0x00009310


	//   ....[4]....
        /*01f0*/ 	.word	0x0000a370


	//   ....[5]....
        /*01f4*/ 	.word	0x0000a3f0


	//----- nvinfo : EIATTR_CTAIDZ_USED
	.align		4
.L_734:
        /*01f8*/ 	.byte	0x01, 0x04
	.zero		2


	//----- nvinfo : EIATTR_CRS_STACK_SIZE
	.align		4
        /*01fc*/ 	.byte	0x04, 0x1e
        /*01fe*/ 	.short	(.L_736 - .L_735)
.L_735:
        /*0200*/ 	.word	0x00000000
.L_736:


//--------------------- .nv.info._ZN5flash16flash_fwd_kernelI23Flash_fwd_kernel_traitsILi128ELi128ELi32ELi4ELb0ELb0EN7cutlass6half_tE19Flash_kernel_traitsILi128ELi128ELi32ELi4ES3_EELb1ELb0ELb0ELb1ELb0ELb0ELb0ELb1EEEvNS_16Flash_fwd_paramsE --------------------------
	.section	.nv.info._ZN5flash16flash_fwd_kernelI23Flash_fwd_kernel_traitsILi128ELi128ELi32ELi4ELb0ELb0EN7cutlass6half_tE19Flash_kernel_traitsILi128ELi128ELi32ELi4ES3_EELb1ELb0ELb0ELb1ELb0ELb0ELb0ELb1EEEvNS_16Flash_fwd_paramsE,"",@"SHT_CUDA_INFO"
	.sectionflags	@""
	.align	4


	//----- nvinfo : EIATTR_CUDA_API_VERSION
	.align		4
        /*0000*/ 	.byte	0x04, 0x37
        /*0002*/ 	.short	(.L_738 - .L_737)
.L_737:
        /*0004*/ 	.word	0x00000082


	//----- nvinfo : EIATTR_SW2861232_WAR
	.align		4
.L_738:
        /*0008*/ 	.byte	0x01, 0x35
	.zero		2


	//----- nvinfo : EIATTR_PARAM_CBANK
	.align		4
        /*000c*/ 	.byte	0x04, 0x0a
        /*000e*/ 	.short	(.L_740 - .L_739)
	.align		4
.L_739:
        /*0010*/ 	.word	index@(.nv.constant0._ZN5flash16flash_fwd_kernelI23Flash_fwd_kernel_traitsILi128ELi128ELi32ELi4ELb0ELb0EN7cutlass6half_tE19Flash_kernel_traitsILi128ELi128ELi32ELi4ES3_EELb1ELb0ELb0ELb1ELb0ELb0ELb0ELb1EEEvNS_16Flash_fwd_paramsE)
        /*0014*/ 	.short	0x0160
        /*0016*/ 	.short	0x01d0


	//----- nvinfo : EIATTR_CBANK_PARAM_SIZE
	.align		4
.L_740:
        /*0018*/ 	.byte	0x03, 0x19
        /*001a*/ 	.short	0x01d0


	//----- nvinfo : EIATTR_KPARAM_INFO
	.align		4
        /*001c*/ 	.byte	0x04, 0x17
        /*001e*/ 	.short	(.L_742 - .L_741)
.L_741:
        /*0020*/ 	.word	0x00000000
        /*0024*/ 	.short	0x0000
        /*0026*/ 	.short	0x0000
        /*0028*/ 	.byte	0x00, 0xf0, 0x41, 0x07


	//----- nvinfo : EIATTR_MAXREG_COUNT
	.align		4
.L_742:
        /*002c*/ 	.byte	0x03, 0x1b
        /*002e*/ 	.short	0x00ff


	//----- nvinfo : EIATTR_NUM_BARRIERS
	.align		4
        /*0030*/ 	.byte	0x02, 0x4c
        /*0032*/ 	.byte	0x01
	.zero		1


	//----- nvinfo : EIATTR_ANNOTATIONS
	.align		4
        /*0034*/ 	.byte	0x04, 0x55
        /*0036*/ 	.short	(.L_744 - .L_743)


	//   ....[0]....
.L_743:
        /* <DEDUP_REMOVED lines=43> */


	//----- nvinfo : EIATTR_MERCURY_ISA_VERSION
	.align		4
.L_744:
        /*02d0*/ 	.byte	0x03, 0x5f
        /*02d2*/ 	.short	0x0000


	//----- nvinfo : EIATTR_COOP_GROUP_MASK_REGIDS
	.align		4
        /*02d4*/ 	.byte	0x04, 0x29
        /*02d6*/ 	.short	(.L_746 - .L_745)


	//   ....[0]....
.L_745:
        /*02d8*/ 	.word	0xffffffff


	//   ....[1]....
        /*02dc*/ 	.word	0xffffffff


	//   ....[2]....
        /*02e0*/ 	.word	0xffffffff


	//   ....[3]....
        /*02e4*/ 	.word	0xffffffff


	//   ....[4]....
        /*02e8*/ 	.word	0xffffffff


	//   ....[5]....
        /*02ec*/ 	.word	0xffffffff


	//   ....[6]....
        /*02f0*/ 	.word	0xffffffff


	//   ....[7]....
        /*02f4*/ 	.word	0xffffffff


	//   ....[8]....
        /*02f8*/ 	.word	0xffffffff


	//   ....[9]....
        /*02fc*/ 	.word	0xffffffff


	//   ....[10]....
        /*0300*/ 	.word	0xffffffff


	//   ....[11]....
        /*0304*/ 	.word	0xffffffff


	//   ....[12]....
        /*0308*/ 	.word	0xffffffff


	//   ....[13]....
        /*030c*/ 	.word	0xffffffff


	//   ....[14]....
        /*0310*/ 	.word	0xffffffff


	//   ....[15]....
        /*0314*/ 	.word	0xffffffff


	//   ....[16]....
        /*0318*/ 	.word	0xffffffff


	//   ....[17]....
        /*031c*/ 	.word	0xffffffff


	//   ....[18]....
        /*0320*/ 	.word	0xffffffff


	//   ....[19]....
        /*0324*/ 	.word	0xffffffff


	//   ....[20]....
        /*0328*/ 	.word	0xffffffff


	//   ....[21]....
        /*032c*/ 	.word	0xffffffff


	//   ....[22]....
        /*0330*/ 	.word	0xffffffff


	//   ....[23]....
        /*0334*/ 	.word	0xffffffff


	//----- nvinfo : EIATTR_COOP_GROUP_INSTR_OFFSETS
	.align		4
.L_746:
        /*0338*/ 	.byte	0x04, 0x28
        /*033a*/ 	.short	(.L_748 - .L_747)


	//   ....[0]....
.L_747:
        /*033c*/ 	.word	0x00004370


	//   ....[1]....
        /*0340*/ 	.word	0x00004430


	//   ....[2]....
        /*0344*/ 	.word	0x00004540


	//   ....[3]....
        /*0348*/ 	.word	0x00004610


	//   ....[4]....
        /*034c*/ 	.word	0x00004630


	//   ....[5]....
        /*0350*/ 	.word	0x00004680


	//   ....[6]....
        /*0354*/ 	.word	0x000046f0


	//   ....[7]....
        /*0358*/ 	.word	0x00004710


	//   ....[8]....
        /*035c*/ 	.word	0x00008d50


	//   ....[9]....
        /*0360*/ 	.word	0x00008e00


	//   ....[10]....
        /*0364*/ 	.word	0x00008e60


	//   ....[11]....
        /*0368*/ 	.word	0x00008ed0


	//   ....[12]....
        /*036c*/ 	.word	0x00008f10


	//   ....[13]....
        /*0370*/ 	.word	0x00008f60


	//   ....[14]....
        /*0374*/ 	.word	0x00008fb0


	//   ....[15]....
        /*0378*/ 	.word	0x00009000


	//   ....[16]....
        /*037c*/ 	.word	0x0000bf00


	//   ....[17]....
        /*0380*/ 	.word	0x0000bf40


	//   ....[18]....
        /*0384*/ 	.word	0x0000bf70


	//   ....[19]....
        /*0388*/ 	.word	0x0000c020


	//   ....[20]....
        /*038c*/ 	.word	0x0000c060


	//   ....[21]....
        /*0390*/ 	.word	0x0000c090


	//   ....[22]....
        /*0394*/ 	.word	0x0000c0d0


	//   ....[23]....
        /*0398*/ 	.word	0x0000c180


	//----- nvinfo : EIATTR_EXIT_INSTR_OFFSETS
	.align		4
.L_748:
        /*039c*/ 	.byte	0x04, 0x1c
        /*039e*/ 	.short	(.L_750 - .L_749)


	//   ....[0]....
.L_749:
        /*03a0*/ 	.word	0x000006b0


	//   ....[1]....
        /*03a4*/ 	.word	0x0000e3a0


	//   ....[2]....
        /*03a8*/ 	.word	0x0000e480


	//   ....[3]....
        /*03ac*/ 	.word	0x0000e4a0


	//   ....[4]....
        /*03b0*/ 	.word	0x0000f560


	//   ....[5]....
        /*03b4*/ 	.word	0x0000f5e0


	//----- nvinfo : EIATTR_CTAIDZ_USED
	.align		4
.L_750:
        /*03b8*/ 	.byte	0x01, 0x04
	.zero		2


	//----- nvinfo : EIATTR_CRS_STACK_SIZE
	.align		4
        /*03bc*/ 	.byte	0x04, 0x1e
        /*03be*/ 	.short	(.L_752 - .L_751)
.L_751:
        /*03c0*/ 	.word	0x00000000
.L_752:


//--------------------- .nv.info._ZN5flash16flash_fwd_kernelI23Flash_fwd_kernel_traitsILi128ELi128ELi32ELi4ELb0ELb0EN7cutlass6half_tE19Flash_kernel_traitsILi128ELi128ELi32ELi4ES3_EELb0ELb0ELb0ELb1ELb0ELb0ELb1ELb0EEEvNS_16Flash_fwd_paramsE --------------------------
	.section	.nv.info._ZN5flash16flash_fwd_kernelI23Flash_fwd_kernel_traitsILi128ELi128ELi32ELi4ELb0ELb0EN7cutlass6half_tE19Flash_kernel_traitsILi128ELi128ELi32ELi4ES3_EELb0ELb0ELb0ELb1ELb0ELb0ELb1ELb0EEEvNS_16Flash_fwd_paramsE,"",@"SHT_CUDA_INFO"
	.sectionflags	@""
	.align	4


	//----- nvinfo : EIATTR_CUDA_API_VERSION
	.align		4
        /*0000*/ 	.byte	0x04, 0x37
        /*0002*/ 	.short	(.L_754 - .L_753)
.L_753:
        /*0004*/ 	.word	0x00000082


	//----- nvinfo : EIATTR_SW2861232_WAR
	.align		4
.L_754:
        /*0008*/ 	.byte	0x01, 0x35
	.zero		2


	//----- nvinfo : EIATTR_PARAM_CBANK
	.align		4
        /*000c*/ 	.byte	0x04, 0x0a
        /*000e*/ 	.short	(.L_756 - .L_755)
	.align		4
.L_755:
        /*0010*/ 	.word	index@(.nv.constant0._ZN5flash16flash_fwd_kernelI23Flash_fwd_kernel_traitsILi128ELi128ELi32ELi4ELb0ELb0EN7cutlass6half_tE19Flash_kernel_traitsILi128ELi128ELi32ELi4ES3_EELb0ELb0ELb0ELb1ELb0ELb0ELb1ELb0EEEvNS_16Flash_fwd_paramsE)
        /*0014*/ 	.short	0x0160
        /*0016*/ 	.short	0x01d0


	//----- nvinfo : EIATTR_CBANK_PARAM_SIZE
	.align		4
.L_756:
        /*0018*/ 	.byte	0x03, 0x19
        /*001a*/ 	.short	0x01d0


	//----- nvinfo : EIATTR_KPARAM_INFO
	.align		4
        /*001c*/ 	.byte	0x04, 0x17
        /*001e*/ 	.short	(.L_758 - .L_757)
.L_757:
        /*0020*/ 	.word	0x00000000
        /*0024*/ 	.short	0x0000
        /*0026*/ 	.short	0x0000
        /*0028*/ 	.byte	0x00, 0xf0, 0x41, 0x07


	//----- nvinfo : EIATTR_MAXREG_COUNT
	.align		4
.L_758:
        /*002c*/ 	.byte	0x03, 0x1b
        /*002e*/ 	.short	0x00ff


	//----- nvinfo : EIATTR_NUM_BARRIERS
	.align		4
        /*0030*/ 	.byte	0x02, 0x4c
        /*0032*/ 	.byte	0x01
	.zero		1


	//----- nvinfo : EIATTR_ANNOTATIONS
	.align		4
        /*0034*/ 	.byte	0x04, 0x55
        /*0036*/ 	.short	(.L_760 - .L_759)


	//   ....[0]....
.L_759:
        /* <DEDUP_REMOVED lines=14> */


	//----- nvinfo : EIATTR_MERCURY_ISA_VERSION
	.align		4
.L_760:
        /*0100*/ 	.byte	0x03, 0x5f
        /*0102*/ 	.short	0x0000


	//----- nvinfo : EIATTR_COOP_GROUP_MASK_REGIDS
	.align		4
        /*0104*/ 	.byte	0x04, 0x29
        /*0106*/ 	.short	(.L_762 - .L_761)


	//   ....[0]....
.L_761:
        /*0108*/ 	.word	0xffffffff


	//   ....[1]....
        /*010c*/ 	.word	0xffffffff


	//   ....[2]....
        /*0110*/ 	.word	0xffffffff


	//   ....[3]....
        /*0114*/ 	.word	0xffffffff


	//   ....[4]....
        /*0118*/ 	.word	0xffffffff


	//   ....[5]....
        /*011c*/ 	.word	0xffffffff


	//   ....[6]....
        /*0120*/ 	.word	0xffffffff


	//   ....[7]....
        /*0124*/ 	.word	0xffffffff


	//   ....[8]....
        /*0128*/ 	.word	0xffffffff


	//   ....[9]....
        /*012c*/ 	.word	0xffffffff


	//   ....[10]....
        /*0130*/ 	.word	0xffffffff


	//   ....[11]....
        /*0134*/ 	.word	0xffffffff


	//   ....[12]....
        /*0138*/ 	.word	0xffffffff


	//   ....[13]....
        /*013c*/ 	.word	0xffffffff


	//   ....[14]....
        /*0140*/ 	.word	0xffffffff


	//   ....[15]....
        /*0144*/ 	.word	0xffffffff


	//   ....[16]....
        /*0148*/ 	.word	0xffffffff


	//   ....[17]....
        /*014c*/ 	.word	0xffffffff


	//   ....[18]....
        /*0150*/ 	.word	0xffffffff


	//   ....[19]....
        /*0154*/ 	.word	0xffffffff


	//   ....[20]....
        /*0158*/ 	.word	0xffffffff


	//   ....[21]....
        /*015c*/ 	.word	0xffffffff


	//   ....[22]....
        /*0160*/ 	.word	0xffffffff


	//   ....[23]....
        /*0164*/ 	.word	0xffffffff


	//----- nvinfo : EIATTR_COOP_GROUP_INSTR_OFFSETS
	.align		4
.L_762:
        /*0168*/ 	.byte	0x04, 0x28
        /*016a*/ 	.short	(.L_764 - .L_763)


	//   ....[0]....
.L_763:
        /*016c*/ 	.word	0x00004080


	//   ....[1]....
        /*0170*/ 	.word	0x00004130


	//   ....[2]....
        /*0174*/ 	.word	0x00004140


	//   ....[3]....
        /*0178*/ 	.word	0x000041c0


	//   ....[4]....
        /*017c*/ 	.word	0x00004530


	//   ....[5]....
        /*0180*/ 	.word	0x000045f0


	//   ....[6]....
        /*0184*/ 	.word	0x00004620


	//   ....[7]....
        /*0188*/ 	.word	0x00004700


	//   ....[8]....
        /*018c*/ 	.word	0x000067d0


	//   ....[9]....
        /*0190*/ 	.word	0x00006820


	//   ....[10]....
        /*0194*/ 	.word	0x00006870


	//   ....[11]....
        /*0198*/ 	.word	0x000068a0


	//   ....[12]....
        /*019c*/ 	.word	0x000068e0


	//   ....[13]....
        /*01a0*/ 	.word	0x00006930


	//   ....[14]....
        /*01a4*/ 	.word	0x00006970


	//   ....[15]....
        /*01a8*/ 	.word	0x00006a40


	//   ....[16]....
        /*01ac*/ 	.word	0x00007fa0


	//   ....[17]....
        /*01b0*/ 	.word	0x00007fb0


	//   ....[18]....
        /*01b4*/ 	.word	0x00007fc0


	//   ....[19]....
        /*01b8*/ 	.word	0x00007fe0


	//   ....[20]....
        /*01bc*/ 	.word	0x00008000


	//   ....[21]....
        /*01c0*/ 	.word	0x00008030


	//   ....[22]....
        /*01c4*/ 	.word	0x00008070


	//   ....[23]....
        /*01c8*/ 	.word	0x000080a0


	//----- nvinfo : EIATTR_EXIT_INSTR_OFFSETS
	.align		4
.L_764:
        /*01cc*/ 	.byte	0x04, 0x1c
        /*01ce*/ 	.short	(.L_766 - .L_765)


	//   ....[0]....
.L_765:
        /*01d0*/ 	.word	0x000002f0


	//   ....[1]....
        /*01d4*/ 	.word	0x0000a3c0


	//   ....[2]....
        /*01d8*/ 	.word	0x0000a4a0


	//   ....[3]....
        /*01dc*/ 	.word	0x0000a4c0


	//   ....[4]....
        /*01e0*/ 	.word	0x0000b520


	//   ....[5]....
        /*01e4*/ 	.word	0x0000b5a0


	//----- nvinfo : EIATTR_CTAIDZ_USED
	.align		4
.L_766:
        /*01e8*/ 	.byte	0x01, 0x04
	.zero		2


	//----- nvinfo : EIATTR_CRS_STACK_SIZE
	.align		4
        /*01ec*/ 	.byte	0x04, 0x1e
        /*01ee*/ 	.short	(.L_768 - .L_767)
.L_767:
        /*01f0*/ 	.word	0x00000000
.L_768:


//--------------------- .nv.info._ZN5flash16flash_fwd_kernelI23Flash_fwd_kernel_traitsILi128ELi128ELi32ELi4ELb0ELb0EN7cutlass6half_tE19Flash_kernel_traitsILi128ELi128ELi32ELi4ES3_EELb1ELb0ELb1ELb0ELb0ELb1ELb0ELb0EEEvNS_16Flash_fwd_paramsE --------------------------
	.section	.nv.info._ZN5flash16flash_fwd_kernelI23Flash_fwd_kernel_traitsILi128ELi128ELi32ELi4ELb0ELb0EN7cutlass6half_tE19Flash_kernel_traitsILi128ELi128ELi32ELi4ES3_EELb1ELb0ELb1ELb0ELb0ELb1ELb0ELb0EEEvNS_16Flash_fwd_paramsE,"",@"SHT_CUDA_INFO"
	.sectionflags	@""
	.align	4


	//----- nvinfo : EIATTR_CUDA_API_VERSION
	.align		4
        /*0000*/ 	.byte	0x04, 0x37
        /*0002*/ 	.short	(.L_770 - .L_769)
.L_769:
        /*0004*/ 	.word	0x00000082


	//----- nvinfo : EIATTR_SW2861232_WAR
	.align		4
.L_770:
        /*0008*/ 	.byte	0x01, 0x35
	.zero		2


	//----- nvinfo : EIATTR_PARAM_CBANK
	.align		4
        /*000c*/ 	.byte	0x04, 0x0a
        /*000e*/ 	.short	(.L_772 - .L_771)
	.align		4
.L_771:
        /*0010*/ 	.word	index@(.nv.constant0._ZN5flash16flash_fwd_kernelI23Flash_fwd_kernel_traitsILi128ELi128ELi32ELi4ELb0ELb0EN7cutlass6half_tE19Flash_kernel_traitsILi128ELi128ELi32ELi4ES3_EELb1ELb0ELb1ELb0ELb0ELb1ELb0ELb0EEEvNS_16Flash_fwd_paramsE)
        /*0014*/ 	.short	0x0160
        /*0016*/ 	.short	0x01d0


	//----- nvinfo : EIATTR_CBANK_PARAM_SIZE
	.align		4
.L_772:
        /*0018*/ 	.byte	0x03, 0x19
        /*001a*/ 	.short	0x01d0


	//----- nvinfo : EIATTR_KPARAM_INFO
	.align		4
        /*001c*/ 	.byte	0x04, 0x17
        /*001e*/ 	.short	(.L_774 - .L_773)
.L_773:
        /*0020*/ 	.word	0x00000000
        /*0024*/ 	.short	0x0000
        /*0026*/ 	.short	0x0000
        /*0028*/ 	.byte	0x00, 0xf0, 0x41, 0x07


	//----- nvinfo : EIATTR_MAXREG_COUNT
	.align		4
.L_774:
        /*002c*/ 	.byte	0x03, 0x1b
        /*002e*/ 	.short	0x00ff


	//----- nvinfo : EIATTR_NUM_BARRIERS
	.align		4
        /*0030*/ 	.byte	0x02, 0x4c
        /*0032*/ 	.byte	0x01
	.zero		1


	//----- nvinfo : EIATTR_ANNOTATIONS
	.align		4
        /*0034*/ 	.byte	0x04, 0x55
        /*0036*/ 	.short	(.L_776 - .L_775)


	//   ....[0]....
.L_775:
        /* <DEDUP_REMOVED lines=54> */


	//----- nvinfo : EIATTR_MERCURY_ISA_VERSION
	.align		4
.L_776:
        /*0388*/ 	.byte	0x03, 0x5f
        /*038a*/ 	.short	0x0000


	//----- nvinfo : EIATTR_COOP_GROUP_MASK_REGIDS
	.align		4
        /*038c*/ 	.byte	0x04, 0x29
        /*038e*/ 	.short	(.L_778 - .L_777)


	//   ....[0]....
.L_777:
        /*0390*/ 	.word	0xffffffff


	//   ....[1]....
        /*0394*/ 	.word	0xffffffff


	//   ....[2]....
        /*0398*/ 	.word	0xffffffff


	//   ....[3]....
        /*039c*/ 	.word	0xffffffff


	//   ....[4]....
        /*03a0*/ 	.word	0xffffffff


	//   ....[5]....
        /*03a4*/ 	.word	0xffffffff


	//   ....[6]....
        /*03a8*/ 	.word	0xffffffff


	//   ....[7]....
        /*03ac*/ 	.word	0xffffffff


	//   ....[8]....
        /*03b0*/ 	.word	0xffffffff


	//   ....[9]....
        /*03b4*/ 	.word	0xffffffff


	//   ....[10]....
        /*03b8*/ 	.word	0xffffffff


	//   ....[11]....
        /*03bc*/ 	.word	0xffffffff


	//   ....[12]....
        /*03c0*/ 	.word	0xffffffff


	//   ....[13]....
        /*03c4*/ 	.word	0xffffffff


	//   ....[14]....
        /*03c8*/ 	.word	0xffffffff


	//   ....[15]....
        /*03cc*/ 	.word	0xffffffff


	//   ....[16]....
        /*03d0*/ 	.word	0xffffffff


	//   ....[17]....
        /*03d4*/ 	.word	0xffffffff


	//   ....[18]....
        /*03d8*/ 	.word	0xffffffff


	//   ....[19]....
        /*03dc*/ 	.word	0xffffffff


	//   ....[20]....
        /*03e0*/ 	.word	0xffffffff


	//   ....[21]....
        /*03e4*/ 	.word	0xffffffff


	//   ....[22]....
        /*03e8*/ 	.word	0xffffffff


	//   ....[23]....
        /*03ec*/ 	.word	0xffffffff


	//   ....[24]....
        /*03f0*/ 	.word	0xffffffff


	//   ....[25]....
        /*03f4*/ 	.word	0xffffffff


	//   ....[26]....
        /*03f8*/ 	.word	0xffffffff


	//   ....[27]....
        /*03fc*/ 	.word	0xffffffff


	//   ....[28]....
        /*0400*/ 	.word	0xffffffff


	//   ....[29]....
        /*0404*/ 	.word	0xffffffff


	//   ....[30]....
        /*0408*/ 	.word	0xffffffff


	//   ....[31]....
        /*040c*/ 	.word	0xffffffff


	//   ....[32]....
        /*0410*/ 	.word	0xffffffff


	//   ....[33]....
        /*0414*/ 	.word	0xffffffff


	//   ....[34]....
        /*0418*/ 	.word	0xffffffff


	//   ....[35]....
        /*041c*/ 	.word	0xffffffff


	//   ....[36]....
        /*0420*/ 	.word	0xffffffff


	//   ....[37]....
        /*0424*/ 	.word	0xffffffff


	//   ....[38]....
        /*0428*/ 	.word	0xffffffff


	//   ....[39]....
        /*042c*/ 	.word	0xffffffff


	//   ....[40]....
        /*0430*/ 	.word	0xffffffff


	//   ....[41]....
        /*0434*/ 	.word	0xffffffff


	//   ....[42]....
        /*0438*/ 	.word	0xffffffff


	//   ....[43]....
        /*043c*/ 	.word	0xffffffff


	//   ....[44]....
        /*0440*/ 	.word	0xffffffff


	//   ....[45]....
        /*0444*/ 	.word	0xffffffff


	//   ....[46]....
        /*0448*/ 	.word	0xffffffff


	//   ....[47]....
        /*044c*/ 	.word	0xffffffff


	//   ....[48]....
        /*0450*/ 	.word	0xffffffff


	//   ....[49]....
        /*0454*/ 	.word	0xffffffff


	//   ....[50]....
        /*0458*/ 	.word	0xffffffff


	//   ....[51]....
        /*045c*/ 	.word	0xffffffff


	//   ....[52]....
        /*0460*/ 	.word	0xffffffff


	//   ....[53]....
        /*0464*/ 	.word	0xffffffff


	//   ....[54]....
        /*0468*/ 	.word	0xffffffff


	//   ....[55]....
        /*046c*/ 	.word	0xffffffff


	//----- nvinfo : EIATTR_COOP_GROUP_INSTR_OFFSETS
	.align		4
.L_778:
        /*0470*/ 	.byte	0x04, 0x28
        /*0472*/ 	.short	(.L_780 - .L_779)


	//   ....[0]....
.L_779:
        /*0474*/ 	.word	0x000040f0


	//   ....[1]....
        /*0478*/ 	.word	0x00004130


	//   ....[2]....
        /*047c*/ 	.word	0x00004200


	//   ....[3]....
        /*0480*/ 	.word	0x00004230


	//   ....[4]....
        /*0484*/ 	.word	0x00004c70


	//   ....[5]....
        /*0488*/ 	.word	0x00004ca0


	//   ....[6]....
        /*048c*/ 	.word	0x00004d00


	//   ....[7]....
        /*0490*/ 	.word	0x00004d40


	//   ....[8]....
        /*0494*/ 	.word	0x00006b30


	//   ....[9]....
        /*0498*/ 	.word	0x00006c30


	//   ....[10]....
        /*049c*/ 	.word	0x00006db0


	//   ....[11]....
        /*04a0*/ 	.word	0x00006de0


	//   ....[12]....
        /*04a4*/ 	.word	0x00006e10


	//   ....[13]....
        /*04a8*/ 	.word	0x00006f00


	//   ....[14]....
        /*04ac*/ 	.word	0x00006f30


	//   ....[15]....
        /*04b0*/ 	.word	0x00006f60


	//   ....[16]....
        /*04b4*/ 	.word	0x0000a0b0


	//   ....[17]....
        /*04b8*/ 	.word	0x0000a270


	//   ....[18]....
        /*04bc*/ 	.word	0x0000a2c0


	//   ....[19]....
        /*04c0*/ 	.word	0x0000a330


	//   ....[20]....
        /*04c4*/ 	.word	0x0000a360


	//   ....[21]....
        /*04c8*/ 	.word	0x0000a380


	//   ....[22]....
        /*04cc*/ 	.word	0x0000a3e0


	//   ....[23]....
        /*04d0*/ 	.word	0x0000a460


	//   ....[24]....
        /*04d4*/ 	.word	0x0000d6b0


	//   ....[25]....
        /*04d8*/ 	.word	0x0000d700


	//   ....[26]....
        /*04dc*/ 	.word	0x0000d900


	//   ....[27]....
        /*04e0*/ 	.word	0x0000d910


	//   ....[28]....
        /*04e4*/ 	.word	0x0000d920


	//   ....[29]....
        /*04e8*/ 	.word	0x0000d940


	//   ....[30]....
        /*04ec*/ 	.word	0x0000da20


	//   ....[31]....
        /*04f0*/ 	.word	0x0000da40


	//   ....[32]....
        /*04f4*/ 	.word	0x00010cf0


	//   ....[33]....
        /*04f8*/ 	.word	0x00010e50


	//   ....[34]....
        /*04fc*/ 	.word	0x00010e90


	//   ....[35]....
        /*0500*/ 	.word	0x00010fb0


	//   ....[36]....
        /*0504*/ 	.word	0x00011170


	//   ....[37]....
        /*0508*/ 	.word	0x000111a0


	//   ....[38]....
        /*050c*/ 	.word	0x00011290


	//   ....[39]....
        /*0510*/ 	.word	0x000112f0


	//   ....[40]....
        /*0514*/ 	.word	0x00014080


	//   ....[41]....
        /*0518*/ 	.word	0x000140d0


	//   ....[42]....
        /*051c*/ 	.word	0x00014190


	//   ....[43]....
        /*0520*/ 	.word	0x00014220


	//   ....[44]....
        /*0524*/ 	.word	0x000144b0


	//   ....[45]....
        /*0528*/ 	.word	0x000145e0


	//   ....[46]....
        /*052c*/ 	.word	0x00014680


	//   ....[47]....
        /*0530*/ 	.word	0x000147a0


	//   ....[48]....
        /*0534*/ 	.word	0x00016530


	//   ....[49]....
        /*0538*/ 	.word	0x00016660


	//   ....[50]....
        /*053c*/ 	.word	0x00016900


	//   ....[51]....
        /*0540*/ 	.word	0x00016920


	//   ....[52]....
        /*0544*/ 	.word	0x00016930


	//   ....[53]....
        /*0548*/ 	.word	0x00016940


	//   ....[54]....
        /*054c*/ 	.word	0x00016970


	//   ....[55]....
        /*0550*/ 	.word	0x000169a0


	//----- nvinfo : EIATTR_EXIT_INSTR_OFFSETS
	.align		4
.L_780:
        /*0554*/ 	.byte	0x04, 0x1c
        /*0556*/ 	.short	(.L_782 - .L_781)


	//   ....[0]....
.L_781:
        /*0558*/ 	.word	0x00000730


	//   ....[1]....
        /*055c*/ 	.word	0x00001850


	//   ....[2]....
        /*0560*/ 	.word	0x000018d0


	//   ....[3]....
        /*0564*/ 	.word	0x00018900


	//   ....[4]....
        /*0568*/ 	.word	0x000189d0


	//----- nvinfo : EIATTR_CTAIDZ_USED
	.align		4
.L_782:
        /*056c*/ 	.byte	0x01, 0x04
	.zero		2


	//----- nvinfo : EIATTR_CRS_STACK_SIZE
	.align		4
        /*0570*/ 	.byte	0x04, 0x1e
        /*0572*/ 	.short	(.L_784 - .L_783)
.L_783:
        /*0574*/ 	.word	0x00000000
.L_784:


//--------------------- .nv.info._ZN5flash16flash_fwd_kernelI23Flash_fwd_kernel_traitsILi128ELi128ELi32ELi4ELb0ELb0EN7cutlass6half_tE19Flash_kernel_traitsILi128ELi128ELi32ELi4ES3_EELb0ELb0ELb1ELb0ELb0ELb1ELb1ELb0EEEvNS_16Flash_fwd_paramsE --------------------------
	.section	.nv.info._ZN5flash16flash_fwd_kernelI23Flash_fwd_kernel_traitsILi128ELi128ELi32ELi4ELb0ELb0EN7cutlass6half_tE19Flash_kernel_traitsILi128ELi128ELi32ELi4ES3_EELb0ELb0ELb1ELb0ELb0ELb1ELb1ELb0EEEvNS_16Flash_fwd_paramsE,"",@"SHT_CUDA_INFO"
	.sectionflags	@""
	.align	4


	//----- nvinfo : EIATTR_CUDA_API_VERSION
	.align		4
        /*0000*/ 	.byte	0x04, 0x37
        /*0002*/ 	.short	(.L_786 - .L_785)
.L_785:
        /*0004*/ 	.word	0x00000082


	//----- nvinfo : EIATTR_SW2861232_WAR
	.align		4
.L_786:
        /*0008*/ 	.byte	0x01, 0x35
	.zero		2


	//----- nvinfo : EIATTR_PARAM_CBANK
	.align		4
        /*000c*/ 	.byte	0x04, 0x0a
        /*000e*/ 	.short	(.L_788 - .L_787)
	.align		4
.L_787:
        /*0010*/ 	.word	index@(.nv.constant0._ZN5flash16flash_fwd_kernelI23Flash_fwd_kernel_traitsILi128ELi128ELi32ELi4ELb0ELb0EN7cutlass6half_tE19Flash_kernel_traitsILi128ELi128ELi32ELi4ES3_EELb0ELb0ELb1ELb0ELb0ELb1ELb1ELb0EEEvNS_16Flash_fwd_paramsE)
        /*0014*/ 	.short	0x0160
        /*0016*/ 	.short	0x01d0


	//----- nvinfo : EIATTR_CBANK_PARAM_SIZE
	.align		4
.L_788:
        /*0018*/ 	.byte	0x03, 0x19
        /*001a*/ 	.short	0x01d0


	//----- nvinfo : EIATTR_KPARAM_INFO
	.align		4
        /*001c*/ 	.byte	0x04, 0x17
        /*001e*/ 	.short	(.L_790 - .L_789)
.L_789:
        /*0020*/ 	.word	0x00000000
        /*0024*/ 	.short	0x0000
        /*0026*/ 	.short	0x0000
        /*0028*/ 	.byte	0x00, 0xf0, 0x41, 0x07


	//----- nvinfo : EIATTR_MAXREG_COUNT
	.align		4
.L_790:
        /*002c*/ 	.byte	0x03, 0x1b
        /*002e*/ 	.short	0x00ff


	//----- nvinfo : EIATTR_NUM_BARRIERS
	.align		4
        /*0030*/ 	.byte	0x02, 0x4c
        /*0032*/ 	.byte	0x01
	.zero		1


	//----- nvinfo : EIATTR_ANNOTATIONS
	.align		4
        /*0034*/ 	.byte	0x04, 0x55
        /*0036*/ 	.short	(.L_792 - .L_791)


	//   ....[0]....
.L_791:
        /* <DEDUP_REMOVED lines=23> */


	//----- nvinfo : EIATTR_MERCURY_ISA_VERSION
	.align		4
.L_792:
        /*0190*/ 	.byte	0x03, 0x5f
        /*0192*/ 	.short	0x0000


	//----- nvinfo : EIATTR_COOP_GROUP_MASK_REGIDS
	.align		4
        /*0194*/ 	.byte	0x04, 0x29
        /*0196*/ 	.short	(.L_794 - .L_793)


	//   ....[0]....
.L_793:
        /*0198*/ 	.word	0xffffffff


	//   ....[1]....
        /*019c*/ 	.word	0xffffffff


	//   ....[2]....
        /*01a0*/ 	.word	0xffffffff


	//   ....[3]....
        /*01a4*/ 	.word	0xffffffff


	//   ....[4]....
        /*01a8*/ 	.word	0xffffffff


	//   ....[5]....
        /*01ac*/ 	.word	0xffffffff


	//   ....[6]....
        /*01b0*/ 	.word	0xffffffff


	//   ....[7]....
        /*01b4*/ 	.word	0xffffffff


	//   ....[8]....
        /*01b8*/ 	.word	0xffffffff


	//   ....[9]....
        /*01bc*/ 	.word	0xffffffff


	//   ....[10]....
        /*01c0*/ 	.word	0xffffffff


	//   ....[11]....
        /*01c4*/ 	.word	0xffffffff


	//   ....[12]....
        /*01c8*/ 	.word	0xffffffff


	//   ....[13]....
        /*01cc*/ 	.word	0xffffffff


	//   ....[14]....
        /*01d0*/ 	.word	0xffffffff


	//   ....[15]....
        /*01d4*/ 	.word	0xffffffff


	//   ....[16]....
        /*01d8*/ 	.word	0xffffffff


	//   ....[17]....
        /*01dc*/ 	.word	0xffffffff


	//   ....[18]....
        /*01e0*/ 	.word	0xffffffff


	//   ....[19]....
        /*01e4*/ 	.word	0xffffffff


	//   ....[20]....
        /*01e8*/ 	.word	0xffffffff


	//   ....[21]....
        /*01ec*/ 	.word	0xffffffff


	//   ....[22]....
        /*01f0*/ 	.word	0xffffffff


	//   ....[23]....
        /*01f4*/ 	.word	0xffffffff


	//   ....[24]....
        /*01f8*/ 	.word	0xffffffff


	//   ....[25]....
        /*01fc*/ 	.word	0xffffffff


	//   ....[26]....
        /*0200*/ 	.word	0xffffffff


	//   ....[27]....
        /*0204*/ 	.word	0xffffffff


	//   ....[28]....
        /*0208*/ 	.word	0xffffffff


	//   ....[29]....
        /*020c*/ 	.word	0xffffffff


	//   ....[30]....
        /*0210*/ 	.word	0xffffffff


	//   ....[31]....
        /*0214*/ 	.word	0xffffffff


	//   ....[32]....
        /*0218*/ 	.word	0xffffffff


	//   ....[33]....
        /*021c*/ 	.word	0xffffffff


	//   ....[34]....
        /*0220*/ 	.word	0xffffffff


	//   ....[35]....
        /*0224*/ 	.word	0xffffffff


	//   ....[36]....
        /*0228*/ 	.word	0xffffffff


	//   ....[37]....
        /*022c*/ 	.word	0xffffffff


	//   ....[38]....
        /*0230*/ 	.word	0xffffffff


	//   ....[39]....
        /*0234*/ 	.word	0xffffffff


	//   ....[40]....
        /*0238*/ 	.word	0xffffffff


	//   ....[41]....
        /*023c*/ 	.word	0xffffffff


	//   ....[42]....
        /*0240*/ 	.word	0xffffffff


	//   ....[43]....
        /*0244*/ 	.word	0xffffffff


	//   ....[44]....
        /*0248*/ 	.word	0xffffffff


	//   ....[45]....
        /*024c*/ 	.word	0xffffffff


	//   ....[46]....
        /*0250*/ 	.word	0xffffffff


	//   ....[47]....
        /*0254*/ 	.word	0xffffffff


	//   ....[48]....
        /*0258*/ 	.word	0xffffffff


	//   ....[49]....
        /*025c*/ 	.word	0xffffffff


	//   ....[50]....
        /*0260*/ 	.word	0xffffffff


	//   ....[51]....
        /*0264*/ 	.word	0xffffffff


	//   ....[52]....
        /*0268*/ 	.word	0xffffffff


	//   ....[53]....
        /*026c*/ 	.word	0xffffffff


	//   ....[54]....
        /*0270*/ 	.word	0xffffffff


	//   ....[55]....
        /*0274*/ 	.word	0xffffffff


	//----- nvinfo : EIATTR_COOP_GROUP_INSTR_OFFSETS
	.align		4
.L_794:
        /*0278*/ 	.byte	0x04, 0x28
        /*027a*/ 	.short	(.L_796 - .L_795)


	//   ....[0]....
.L_795:
        /*027c*/ 	.word	0x000041b0


	//   ....[1]....
        /*0280*/ 	.word	0x00004260


	//   ....[2]....
        /*0284*/ 	.word	0x00004270


	//   ....[3]....
        /*0288*/ 	.word	0x000042f0


	//   ....[4]....
        /*028c*/ 	.word	0x00004520


	//   ....[5]....
        /*0290*/ 	.word	0x00004620


	//   ....[6]....
        /*0294*/ 	.word	0x00004710


	//   ....[7]....
        /*0298*/ 	.word	0x00004830


	//   ....[8]....
        /*029c*/ 	.word	0x00006570


	//   ....[9]....
        /*02a0*/ 	.word	0x000065b0


	//   ....[10]....
        /*02a4*/ 	.word	0x00006640


	//   ....[11]....
        /*02a8*/ 	.word	0x00006670


	//   ....[12]....
        /*02ac*/ 	.word	0x000066a0


	//   ....[13]....
        /*02b0*/ 	.word	0x00006730


	//   ....[14]....
        /*02b4*/ 	.word	0x000067c0


	//   ....[15]....
        /*02b8*/ 	.word	0x00006830


	//   ....[16]....
        /*02bc*/ 	.word	0x00009230


	//   ....[17]....
        /*02c0*/ 	.word	0x00009360


	//   ....[18]....
        /*02c4*/ 	.word	0x000093b0


	//   ....[19]....
        /*02c8*/ 	.word	0x00009580


	//   ....[20]....
        /*02cc*/ 	.word	0x000095b0


	//   ....[21]....
        /*02d0*/ 	.word	0x000096a0


	//   ....[22]....
        /*02d4*/ 	.word	0x000096e0


	//   ....[23]....
        /*02d8*/ 	.word	0x00009810


	//   ....[24]....
        /*02dc*/ 	.word	0x0000c090


	//   ....[25]....
        /*02e0*/ 	.word	0x0000c2b0


	//   ....[26]....
        /*02e4*/ 	.word	0x0000c410


	//   ....[27]....
        /*02e8*/ 	.word	0x0000c540


	//   ....[28]....
        /*02ec*/ 	.word	0x0000c560


	//   ....[29]....
        /*02f0*/ 	.word	0x0000c590


	//   ....[30]....
        /*02f4*/ 	.word	0x0000c640


	//   ....[31]....
        /*02f8*/ 	.word	0x0000c660


	//   ....[32]....
        /*02fc*/ 	.word	0x0000f0a0


	//   ....[33]....
        /*0300*/ 	.word	0x0000f270


	//   ....[34]....
        /*0304*/ 	.word	0x0000f450


	//   ....[35]....
        /*0308*/ 	.word	0x0000f4b0


	//   ....[36]....
        /*030c*/ 	.word	0x0000f510


	//   ....[37]....
        /*0310*/ 	.word	0x0000f570


	//   ....[38]....
        /*0314*/ 	.word	0x0000f5b0


	//   ....[39]....
        /*0318*/ 	.word	0x0000f5e0


	//   ....[40]....
        /*031c*/ 	.word	0x00011e60


	//   ....[41]....
        /*0320*/ 	.word	0x00012120


	//   ....[42]....
        /*0324*/ 	.word	0x00012170


	//   ....[43]....
        /*0328*/ 	.word	0x00012300


	//   ....[44]....
        /*032c*/ 	.word	0x00012420


	//   ....[45]....
        /*0330*/ 	.word	0x00012450


	//   ....[46]....
        /*0334*/ 	.word	0x00012480


	//   ....[47]....
        /*0338*/ 	.word	0x00012530


	//   ....[48]....
        /*033c*/ 	.word	0x00013ab0


	//   ....[49]....
        /*0340*/ 	.word	0x00013af0


	//   ....[50]....
        /*0344*/ 	.word	0x00013b20


	//   ....[51]....
        /*0348*/ 	.word	0x00013b60


	//   ....[52]....
        /*034c*/ 	.word	0x00013c20


	//   ....[53]....
        /*0350*/ 	.word	0x00013c50


	//   ....[54]....
        /*0354*/ 	.word	0x00013c90


	//   ....[55]....
        /*0358*/ 	.word	0x00013cc0


	//----- nvinfo : EIATTR_EXIT_INSTR_OFFSETS
	.align		4
.L_796:
        /*035c*/ 	.byte	0x04, 0x1c
        /*035e*/ 	.short	(.L_798 - .L_797)


	//   ....[0]....
.L_797:
        /*0360*/ 	.word	0x000004d0


	//   ....[1]....
        /*0364*/ 	.word	0x000015f0


	//   ....[2]....
        /*0368*/ 	.word	0x00001670


	//   ....[3]....
        /*036c*/ 	.word	0x00015e10


	//   ....[4]....
        /*0370*/ 	.word	0x00015ee0


	//----- nvinfo : EIATTR_CTAIDZ_USED
	.align		4
.L_798:
        /*0374*/ 	.byte	0x01, 0x04
	.zero		2


	//----- nvinfo : EIATTR_CRS_STACK_SIZE
	.align		4
        /*0378*/ 	.byte	0x04, 0x1e
        /*037a*/ 	.short	(.L_800 - .L_799)
.L_799:
        /*037c*/ 	.word	0x00000000
.L_800:


//--------------------- .nv.info._ZN5flash16flash_fwd_kernelI23Flash_fwd_kernel_traitsILi128ELi128ELi32ELi4ELb0ELb0EN7cutlass6half_tE19Flash_kernel_traitsILi128ELi128ELi32ELi4ES3_EELb1ELb0ELb1ELb1ELb0ELb0ELb0ELb0EEEvNS_16Flash_fwd_paramsE --------------------------
	.section	.nv.info._ZN5flash16flash_fwd_kernelI23Flash_fwd_kernel_traitsILi128ELi128ELi32ELi4ELb0ELb0EN7cutlass6half_tE19Flash_kernel_traitsILi128ELi128ELi32ELi4ES3_EELb1ELb0ELb1ELb1ELb0ELb0ELb0ELb0EEEvNS_16Flash_fwd_paramsE,"",@"SHT_CUDA_INFO"
	.sectionflags	@""
	.align	4


	//----- nvinfo : EIATTR_CUDA_API_VERSION
	.align		4
        /*0000*/ 	.byte	0x04, 0x37
        /*0002*/ 	.short	(.L_802 - .L_801)
.L_801:
        /*0004*/ 	.word	0x00000082


	//----- nvinfo : EIATTR_SW2861232_WAR
	.align		4
.L_802:
        /*0008*/ 	.byte	0x01, 0x35
	.zero		2


	//----- nvinfo : EIATTR_PARAM_CBANK
	.align		4
        /*000c*/ 	.byte	0x04, 0x0a
        /*000e*/ 	.short	(.L_804 - .L_803)
	.align		4
.L_803:
        /*0010*/ 	.word	index@(.nv.constant0._ZN5flash16flash_fwd_kernelI23Flash_fwd_kernel_traitsILi128ELi128ELi32ELi4ELb0ELb0EN7cutlass6half_tE19Flash_kernel_traitsILi128ELi128ELi32ELi4ES3_EELb1ELb0ELb1ELb1ELb0ELb0ELb0ELb0EEEvNS_16Flash_fwd_paramsE)
        /*0014*/ 	.short	0x0160
        /*0016*/ 	.short	0x01d0


	//----- nvinfo : EIATTR_CBANK_PARAM_SIZE
	.align		4
.L_804:
        /*0018*/ 	.byte	0x03, 0x19
        /*001a*/ 	.short	0x01d0


	//----- nvinfo : EIATTR_KPARAM_INFO
	.align		4
        /*001c*/ 	.byte	0x04, 0x17
        /*001e*/ 	.short	(.L_806 - .L_805)
.L_805:
        /*0020*/ 	.word	0x00000000
        /*0024*/ 	.short	0x0000
        /*0026*/ 	.short	0x0000
        /*0028*/ 	.byte	0x00, 0xf0, 0x41, 0x07


	//----- nvinfo : EIATTR_MAXREG_COUNT
	.align		4
.L_806:
        /*002c*/ 	.byte	0x03, 0x1b
        /*002e*/ 	.short	0x00ff


	//----- nvinfo : EIATTR_NUM_BARRIERS
	.align		4
        /*0030*/ 	.byte	0x02, 0x4c
        /*0032*/ 	.byte	0x01
	.zero		1


	//----- nvinfo : EIATTR_ANNOTATIONS
	.align		4
        /*0034*/ 	.byte	0x04, 0x55
        /*0036*/ 	.short	(.L_808 - .L_807)


	//   ....[0]....
.L_807:
        /* <DEDUP_REMOVED lines=62> */


	//----- nvinfo : EIATTR_MERCURY_ISA_VERSION
	.align		4
.L_808:
        /*0400*/ 	.byte	0x03, 0x5f
        /*0402*/ 	.short	0x0000


	//----- nvinfo : EIATTR_COOP_GROUP_MASK_REGIDS
	.align		4
        /*0404*/ 	.byte	0x04, 0x29
        /*0406*/ 	.short	(.L_810 - .L_809)


	//   ....[0]....
.L_809:
        /*0408*/ 	.word	0xffffffff


	//   ....[1]....
        /*040c*/ 	.word	0xffffffff


	//   ....[2]....
        /*0410*/ 	.word	0xffffffff


	//   ....[3]....
        /*0414*/ 	.word	0xffffffff


	//   ....[4]....
        /*0418*/ 	.word	0xffffffff


	//   ....[5]....
        /*041c*/ 	.word	0xffffffff


	//   ....[6]....
        /*0420*/ 	.word	0xffffffff


	//   ....[7]....
        /*0424*/ 	.word	0xffffffff


	//   ....[8]....
        /*0428*/ 	.word	0xffffffff


	//   ....[9]....
        /*042c*/ 	.word	0xffffffff


	//   ....[10]....
        /*0430*/ 	.word	0xffffffff


	//   ....[11]....
        /*0434*/ 	.word	0xffffffff


	//   ....[12]....
        /*0438*/ 	.word	0xffffffff


	//   ....[13]....
        /*043c*/ 	.word	0xffffffff


	//   ....[14]....
        /*0440*/ 	.word	0xffffffff


	//   ....[15]....
        /*0444*/ 	.word	0xffffffff


	//   ....[16]....
        /*0448*/ 	.word	0xffffffff


	//   ....[17]....
        /*044c*/ 	.word	0xffffffff


	//   ....[18]....
        /*0450*/ 	.word	0xffffffff


	//   ....[19]....
        /*0454*/ 	.word	0xffffffff


	//   ....[20]....
        /*0458*/ 	.word	0xffffffff


	//   ....[21]....
        /*045c*/ 	.word	0xffffffff


	//   ....[22]....
        /*0460*/ 	.word	0xffffffff


	//   ....[23]....
        /*0464*/ 	.word	0xffffffff


	//   ....[24]....
        /*0468*/ 	.word	0xffffffff


	//   ....[25]....
        /*046c*/ 	.word	0xffffffff


	//   ....[26]....
        /*0470*/ 	.word	0xffffffff


	//   ....[27]....
        /*0474*/ 	.word	0xffffffff


	//   ....[28]....
        /*0478*/ 	.word	0xffffffff


	//   ....[29]....
        /*047c*/ 	.word	0xffffffff


	//   ....[30]....
        /*0480*/ 	.word	0xffffffff


	//   ....[31]....
        /*0484*/ 	.word	0xffffffff


	//   ....[32]....
        /*0488*/ 	.word	0xffffffff


	//   ....[33]....
        /*048c*/ 	.word	0xffffffff


	//   ....[34]....
        /*0490*/ 	.word	0xffffffff


	//   ....[35]....
        /*0494*/ 	.word	0xffffffff


	//   ....[36]....
        /*0498*/ 	.word	0xffffffff


	//   ....[37]....
        /*049c*/ 	.word	0xffffffff


	//   ....[38]....
        /*04a0*/ 	.word	0xffffffff


	//   ....[39]....
        /*04a4*/ 	.word	0xffffffff


	//   ....[40]....
        /*04a8*/ 	.word	0xffffffff


	//   ....[41]....
        /*04ac*/ 	.word	0xffffffff


	//   ....[42]....
        /*04b0*/ 	.word	0xffffffff


	//   ....[43]....
        /*04b4*/ 	.word	0xffffffff


	//   ....[44]....
        /*04b8*/ 	.word	0xffffffff


	//   ....[45]....
        /*04bc*/ 	.word	0xffffffff


	//   ....[46]....
        /*04c0*/ 	.word	0xffffffff


	//   ....[47]....
        /*04c4*/ 	.word	0xffffffff


	//   ....[48]....
        /*04c8*/ 	.word	0xffffffff


	//   ....[49]....
        /*04cc*/ 	.word	0xffffffff


	//   ....[50]....
        /*04d0*/ 	.word	0xffffffff


	//   ....[51]....
        /*04d4*/ 	.word	0xffffffff


	//   ....[52]....
        /*04d8*/ 	.word	0xffffffff


	//   ....[53]....
        /*04dc*/ 	.word	0xffffffff


	//   ....[54]....
        /*04e0*/ 	.word	0xffffffff


	//   ....[55]....
        /*04e4*/ 	.word	0xffffffff


	//----- nvinfo : EIATTR_COOP_GROUP_INSTR_OFFSETS
	.align		4
.L_810:
        /*04e8*/ 	.byte	0x04, 0x28
        /*04ea*/ 	.short	(.L_812 - .L_811)


	//   ....[0]....
.L_811:
        /*04ec*/ 	.word	0x00005ae0


	//   ....[1]....
        /*04f0*/ 	.word	0x00005b20


	//   ....[2]....
        /*04f4*/ 	.word	0x00005bc0


	//   ....[3]....
        /*04f8*/ 	.word	0x00005bd0


	//   ....[4]....
        /*04fc*/ 	.word	0x00006240


	//   ....[5]....
        /*0500*/ 	.word	0x000064d0


	//   ....[6]....
        /*0504*/ 	.word	0x00006730


	//   ....[7]....
        /*0508*/ 	.word	0x00006820


	//   ....[8]....
        /*050c*/ 	.word	0x000091d0


	//   ....[9]....
        /*0510*/ 	.word	0x00009430


	//   ....[10]....
        /*0514*/ 	.word	0x00009450


	//   ....[11]....
        /*0518*/ 	.word	0x00009490


	//   ....[12]....
        /*051c*/ 	.word	0x000094c0


	//   ....[13]....
        /*0520*/ 	.word	0x00009570


	//   ....[14]....
        /*0524*/ 	.word	0x000095e0


	//   ....[15]....
        /*0528*/ 	.word	0x00009620


	//   ....[16]....
        /*052c*/ 	.word	0x0000d3a0


	//   ....[17]....
        /*0530*/ 	.word	0x0000d6a0


	//   ....[18]....
        /*0534*/ 	.word	0x0000d6c0


	//   ....[19]....
        /*0538*/ 	.word	0x0000d6d0


	//   ....[20]....
        /*053c*/ 	.word	0x0000d6f0


	//   ....[21]....
        /*0540*/ 	.word	0x0000d7a0


	//   ....[22]....
        /*0544*/ 	.word	0x0000d7e0


	//   ....[23]....
        /*0548*/ 	.word	0x0000d830


	//   ....[24]....
        /*054c*/ 	.word	0x00011500


	//   ....[25]....
        /*0550*/ 	.word	0x000118f0


	//   ....[26]....
        /*0554*/ 	.word	0x00011930


	//   ....[27]....
        /*0558*/ 	.word	0x00011960


	//   ....[28]....
        /*055c*/ 	.word	0x000119f0


	//   ....[29]....
        /*0560*/ 	.word	0x00011a50


	//   ....[30]....
        /*0564*/ 	.word	0x00011a60


	//   ....[31]....
        /*0568*/ 	.word	0x00011be0


	//   ....[32]....
        /*056c*/ 	.word	0x00015ae0


	//   ....[33]....
        /*0570*/ 	.word	0x00015ca0


	//   ....[34]....
        /*0574*/ 	.word	0x00015d90


	//   ....[35]....
        /*0578*/ 	.word	0x00015dc0


	//   ....[36]....
        /*057c*/ 	.word	0x00015de0


	//   ....[37]....
        /*0580*/ 	.word	0x00015e50


	//   ....[38]....
        /*0584*/ 	.word	0x00015e90


	//   ....[39]....
        /*0588*/ 	.word	0x00016010


	//   ....[40]....
        /*058c*/ 	.word	0x00019760


	//   ....[41]....
        /*0590*/ 	.word	0x00019840


	//   ....[42]....
        /*0594*/ 	.word	0x00019a00


	//   ....[43]....
        /*0598*/ 	.word	0x00019a70


	//   ....[44]....
        /*059c*/ 	.word	0x00019b70


	//   ....[45]....
        /*05a0*/ 	.word	0x00019e90


	//   ....[46]....
        /*05a4*/ 	.word	0x00019ef0


	//   ....[47]....
        /*05a8*/ 	.word	0x00019f70


	//   ....[48]....
        /*05ac*/ 	.word	0x0001c040


	//   ....[49]....
        /*05b0*/ 	.word	0x0001c050


	//   ....[50]....
        /*05b4*/ 	.word	0x0001c060


	//   ....[51]....
        /*05b8*/ 	.word	0x0001c080


	//   ....[52]....
        /*05bc*/ 	.word	0x0001c090


	//   ....[53]....
        /*05c0*/ 	.word	0x0001c0b0


	//   ....[54]....
        /*05c4*/ 	.word	0x0001c110


	//   ....[55]....
        /*05c8*/ 	.word	0x0001c150


	//----- nvinfo : EIATTR_EXIT_INSTR_OFFSETS
	.align		4
.L_812:
        /*05cc*/ 	.byte	0x04, 0x1c
        /*05ce*/ 	.short	(.L_814 - .L_813)


	//   ....[0]....
.L_813:
        /*05d0*/ 	.word	0x00000730


	//   ....[1]....
        /*05d4*/ 	.word	0x00001960


	//   ....[2]....
        /*05d8*/ 	.word	0x000019e0


	//   ....[3]....
        /*05dc*/ 	.word	0x0001e200


	//   ....[4]....
        /*05e0*/ 	.word	0x0001e2e0


	//   ....[5]....
        /*05e4*/ 	.word	0x0001e300


	//----- nvinfo : EIATTR_CTAIDZ_USED
	.align		4
.L_814:
        /*05e8*/ 	.byte	0x01, 0x04
	.zero		2


	//----- nvinfo : EIATTR_CRS_STACK_SIZE
	.align		4
        /*05ec*/ 	.byte	0x04, 0x1e
        /*05ee*/ 	.short	(.L_816 - .L_815)
.L_815:
        /*05f0*/ 	.word	0x00000000
.L_816:


//--------------------- .nv.info._ZN5flash16flash_fwd_kernelI23Flash_fwd_kernel_traitsILi128ELi128ELi32ELi4ELb0ELb0EN7cutlass6half_tE19Flash_kernel_traitsILi128ELi128ELi32ELi4ES3_EELb1ELb0ELb1ELb0ELb0ELb0ELb0ELb1EEEvNS_16Flash_fwd_paramsE --------------------------
	.section	.nv.info._ZN5flash16flash_fwd_kernelI23Flash_fwd_kernel_traitsILi128ELi128ELi32ELi4ELb0ELb0EN7cutlass6half_tE19Flash_kernel_traitsILi128ELi128ELi32ELi4ES3_EELb1ELb0ELb1ELb0ELb0ELb0ELb0ELb1EEEvNS_16Flash_fwd_paramsE,"",@"SHT_CUDA_INFO"
	.sectionflags	@""
	.align	4


	//----- nvinfo : EIATTR_CUDA_API_VERSION
	.align		4
        /*0000*/ 	.byte	0x04, 0x37
        /*0002*/ 	.short	(.L_818 - .L_817)
.L_817:
        /*0004*/ 	.word	0x00000082


	//----- nvinfo : EIATTR_SW2861232_WAR
	.align		4
.L_818:
        /*0008*/ 	.byte	0x01, 0x35
	.zero		2


	//----- nvinfo : EIATTR_PARAM_CBANK
	.align		4
        /*000c*/ 	.byte	0x04, 0x0a
        /*000e*/ 	.short	(.L_820 - .L_819)
	.align		4
.L_819:
        /*0010*/ 	.word	index@(.nv.constant0._ZN5flash16flash_fwd_kernelI23Flash_fwd_kernel_traitsILi128ELi128ELi32ELi4ELb0ELb0EN7cutlass6half_tE19Flash_kernel_traitsILi128ELi128ELi32ELi4ES3_EELb1ELb0ELb1ELb0ELb0ELb0ELb0ELb1EEEvNS_16Flash_fwd_paramsE)
        /*0014*/ 	.short	0x0160
        /*0016*/ 	.short	0x01d0


	//----- nvinfo : EIATTR_CBANK_PARAM_SIZE
	.align		4
.L_820:
        /*0018*/ 	.byte	0x03, 0x19
        /*001a*/ 	.short	0x01d0


	//----- nvinfo : EIATTR_KPARAM_INFO
	.align		4
        /*001c*/ 	.byte	0x04, 0x17
        /*001e*/ 	.short	(.L_822 - .L_821)
.L_821:
        /*0020*/ 	.word	0x00000000
        /*0024*/ 	.short	0x0000
        /*0026*/ 	.short	0x0000
        /*0028*/ 	.byte	0x00, 0xf0, 0x41, 0x07


	//----- nvinfo : EIATTR_MAXREG_COUNT
	.align		4
.L_822:
        /*002c*/ 	.byte	0x03, 0x1b
        /*002e*/ 	.short	0x00ff


	//----- nvinfo : EIATTR_NUM_BARRIERS
	.align		4
        /*0030*/ 	.byte	0x02, 0x4c
        /*0032*/ 	.byte	0x01
	.zero		1


	//----- nvinfo : EIATTR_ANNOTATIONS
	.align		4
        /*0034*/ 	.byte	0x04, 0x55
        /*0036*/ 	.short	(.L_824 - .L_823)


	//   ....[0]....
.L_823:
        /* <DEDUP_REMOVED lines=147> */


	//----- nvinfo : EIATTR_MERCURY_ISA_VERSION
	.align		4
.L_824:
        /*0958*/ 	.byte	0x03, 0x5f
        /*095a*/ 	.short	0x0000


	//----- nvinfo : EIATTR_COOP_GROUP_MASK_REGIDS
	.align		4
        /*095c*/ 	.byte	0x04, 0x29
        /*095e*/ 	.short	(.L_826 - .L_825)


	//   ....[0]....
.L_825:
        /*0960*/ 	.word	0xffffffff


	//   ....[1]....
        /*0964*/ 	.word	0xffffffff


	//   ....[2]....
        /*0968*/ 	.word	0xffffffff


	//   ....[3]....
        /*096c*/ 	.word	0xffffffff


	//   ....[4]....
        /*0970*/ 	.word	0xffffffff


	//   ....[5]....
        /*0974*/ 	.word	0xffffffff


	//   ....[6]....
        /*0978*/ 	.word	0xffffffff


	//   ....[7]....
        /*097c*/ 	.word	0xffffffff


	//   ....[8]....
        /*0980*/ 	.word	0xffffffff


	//   ....[9]....
        /*0984*/ 	.word	0xffffffff


	//   ....[10]....
        /*0988*/ 	.word	0xffffffff


	//   ....[11]....
        /*098c*/ 	.word	0xffffffff


	//   ....[12]....
        /*0990*/ 	.word	0xffffffff


	//   ....[13]....
        /*0994*/ 	.word	0xffffffff


	//   ....[14]....
        /*0998*/ 	.word	0xffffffff


	//   ....[15]....
        /*099c*/ 	.word	0xffffffff


	//   ....[16]....
        /*09a0*/ 	.word	0xffffffff


	//   ....[17]....
        /*09a4*/ 	.word	0xffffffff


	//   ....[18]....
        /*09a8*/ 	.word	0xffffffff


	//   ....[19]....
        /*09ac*/ 	.word	0xffffffff


	//   ....[20]....
        /*09b0*/ 	.word	0xffffffff


	//   ....[21]....
        /*09b4*/ 	.word	0xffffffff


	//   ....[22]....
        /*09b8*/ 	.word	0xffffffff


	//   ....[23]....
        /*09bc*/ 	.word	0xffffffff


	//   ....[24]....
        /*09c0*/ 	.word	0xffffffff


	//   ....[25]....
        /*09c4*/ 	.word	0xffffffff


	//   ....[26]....
        /*09c8*/ 	.word	0xffffffff


	//   ....[27]....
        /*09cc*/ 	.word	0xffffffff


	//   ....[28]....
        /*09d0*/ 	.word	0xffffffff


	//   ....[29]....
        /*09d4*/ 	.word	0xffffffff


	//   ....[30]....
        /*09d8*/ 	.word	0xffffffff


	//   ....[31]....
        /*09dc*/ 	.word	0xffffffff


	//   ....[32]....
        /*09e0*/ 	.word	0xffffffff


	//   ....[33]....
        /*09e4*/ 	.word	0xffffffff


	//   ....[34]....
        /*09e8*/ 	.word	0xffffffff


	//   ....[35]....
        /*09ec*/ 	.word	0xffffffff


	//   ....[36]....
        /*09f0*/ 	.word	0xffffffff


	//   ....[37]....
        /*09f4*/ 	.word	0xffffffff


	//   ....[38]....
        /*09f8*/ 	.word	0xffffffff


	//   ....[39]....
        /*09fc*/ 	.word	0xffffffff


	//   ....[40]....
        /*0a00*/ 	.word	0xffffffff


	//   ....[41]....
        /*0a04*/ 	.word	0xffffffff


	//   ....[42]....
        /*0a08*/ 	.word	0xffffffff


	//   ....[43]....
        /*0a0c*/ 	.word	0xffffffff


	//   ....[44]....
        /*0a10*/ 	.word	0xffffffff


	//   ....[45]....
        /*0a14*/ 	.word	0xffffffff


	//   ....[46]....
        /*0a18*/ 	.word	0xffffffff


	//   ....[47]....
        /*0a1c*/ 	.word	0xffffffff


	//   ....[48]....
        /*0a20*/ 	.word	0xffffffff


	//   ....[49]....
        /*0a24*/ 	.word	0xffffffff


	//   ....[50]....
        /*0a28*/ 	.word	0xffffffff


	//   ....[51]....
        /*0a2c*/ 	.word	0xffffffff


	//   ....[52]....
        /*0a30*/ 	.word	0xffffffff


	//   ....[53]....
        /*0a34*/ 	.word	0xffffffff


	//   ....[54]....
        /*0a38*/ 	.word	0xffffffff


	//   ....[55]....
        /*0a3c*/ 	.word	0xffffffff


	//----- nvinfo : EIATTR_COOP_GROUP_INSTR_OFFSETS
	.align		4
.L_826:
        /*0a40*/ 	.byte	0x04, 0x28
        /*0a42*/ 	.short	(.L_828 - .L_827)


	//   ....[0]....
.L_827:
        /*0a44*/ 	.word	0x00004fd0


	//   ....[1]....
        /*0a48*/ 	.word	0x00005130


	//   ....[2]....
        /*0a4c*/ 	.word	0x00005160


	//   ....[3]....
        /*0a50*/ 	.word	0x00005470


	//   ....[4]....
        /*0a54*/ 	.word	0x000055a0


	//   ....[5]....
        /*0a58*/ 	.word	0x000055e0


	//   ....[6]....
        /*0a5c*/ 	.word	0x000057c0


	//   ....[7]....
        /*0a60*/ 	.word	0x00005af0


	//   ....[8]....
        /*0a64*/ 	.word	0x00008d30


	//   ....[9]....
        /*0a68*/ 	.word	0x00008d50


	//   ....[10]....
        /*0a6c*/ 	.word	0x000092f0


	//   ....[11]....
        /*0a70*/ 	.word	0x00009310


	//   ....[12]....
        /*0a74*/ 	.word	0x00009a50


	//   ....[13]....
        /*0a78*/ 	.word	0x00009a90


	//   ....[14]....
        /*0a7c*/ 	.word	0x00009ab0


	//   ....[15]....
        /*0a80*/ 	.word	0x00009ad0


	//   ....[16]....
        /*0a84*/ 	.word	0x0000e2b0


	//   ....[17]....
        /*0a88*/ 	.word	0x0000e2d0


	//   ....[18]....
        /*0a8c*/ 	.word	0x0000e880


	//   ....[19]....
        /*0a90*/ 	.word	0x0000e8a0


	//   ....[20]....
        /*0a94*/ 	.word	0x0000ef50


	//   ....[21]....
        /*0a98*/ 	.word	0x0000f080


	//   ....[22]....
        /*0a9c*/ 	.word	0x0000f090


	//   ....[23]....
        /*0aa0*/ 	.word	0x0000f0f0


	//   ....[24]....
        /*0aa4*/ 	.word	0x00013810


	//   ....[25]....
        /*0aa8*/ 	.word	0x00013830


	//   ....[26]....
        /*0aac*/ 	.word	0x00013d90


	//   ....[27]....
        /*0ab0*/ 	.word	0x00013db0


	//   ....[28]....
        /*0ab4*/ 	.word	0x00014570


	//   ....[29]....
        /*0ab8*/ 	.word	0x00014590


	//   ....[30]....
        /*0abc*/ 	.word	0x000145b0


	//   ....[31]....
        /*0ac0*/ 	.word	0x000145d0


	//   ....[32]....
        /*0ac4*/ 	.word	0x000190a0


	//   ....[33]....
        /*0ac8*/ 	.word	0x000190c0


	//   ....[34]....
        /*0acc*/ 	.word	0x00019260


	//   ....[35]....
        /*0ad0*/ 	.word	0x00019280


	//   ....[36]....
        /*0ad4*/ 	.word	0x000194f0


	//   ....[37]....
        /*0ad8*/ 	.word	0x00019510


	//   ....[38]....
        /*0adc*/ 	.word	0x00019990


	//   ....[39]....
        /*0ae0*/ 	.word	0x000199b0


	//   ....[40]....
        /*0ae4*/ 	.word	0x0001e980


	//   ....[41]....
        /*0ae8*/ 	.word	0x0001ea30


	//   ....[42]....
        /*0aec*/ 	.word	0x0001eaa0


	//   ....[43]....
        /*0af0*/ 	.word	0x0001eae0


	//   ....[44]....
        /*0af4*/ 	.word	0x0001eb30


	//   ....[45]....
        /*0af8*/ 	.word	0x0001eba0


	//   ....[46]....
        /*0afc*/ 	.word	0x0001ebf0


	//   ....[47]....
        /*0b00*/ 	.word	0x0001ec30


	//   ....[48]....
        /*0b04*/ 	.word	0x00021d40


	//   ....[49]....
        /*0b08*/ 	.word	0x00021d80


	//   ....[50]....
        /*0b0c*/ 	.word	0x00021db0


	//   ....[51]....
        /*0b10*/ 	.word	0x00021ea0


	//   ....[52]....
        /*0b14*/ 	.word	0x00021ed0


	//   ....[53]....
        /*0b18*/ 	.word	0x00021f00


	//   ....[54]....
        /*0b1c*/ 	.word	0x00021f30


	//   ....[55]....
        /*0b20*/ 	.word	0x00022040


	//----- nvinfo : EIATTR_EXIT_INSTR_OFFSETS
	.align		4
.L_828:
        /*0b24*/ 	.byte	0x04, 0x1c
        /*0b26*/ 	.short	(.L_830 - .L_829)


	//   ....[0]....
.L_829:
        /*0b28*/ 	.word	0x000006c0


	//   ....[1]....
        /*0b2c*/ 	.word	0x000018e0


	//   ....[2]....
        /*0b30*/ 	.word	0x00001960


	//   ....[3]....
        /*0b34*/ 	.word	0x000242e0


	//   ....[4]....
        /*0b38*/ 	.word	0x000243c0


	//   ....[5]....
        /*0b3c*/ 	.word	0x000243e0


	//----- nvinfo : EIATTR_CTAIDZ_USED
	.align		4
.L_830:
        /*0b40*/ 	.byte	0x01, 0x04
	.zero		2


	//----- nvinfo : EIATTR_CRS_STACK_SIZE
	.align		4
        /*0b44*/ 	.byte	0x04, 0x1e
        /*0b46*/ 	.short	(.L_832 - .L_831)
.L_831:
        /*0b48*/ 	.word	0x00000000
.L_832:


//--------------------- .nv.info._ZN5flash16flash_fwd_kernelI23Flash_fwd_kernel_traitsILi128ELi128ELi32ELi4ELb0ELb0EN7cutlass6half_tE19Flash_kernel_traitsILi128ELi128ELi32ELi4ES3_EELb0ELb0ELb1ELb0ELb0ELb0ELb1ELb0EEEvNS_16Flash_fwd_paramsE --------------------------
	.section	.nv.info._ZN5flash16flash_fwd_kernelI23Flash_fwd_kernel_traitsILi128ELi128ELi32ELi4ELb0ELb0EN7cutlass6half_tE19Flash_kernel_traitsILi128ELi128ELi32ELi4ES3_EELb0ELb0ELb1ELb0ELb0ELb0ELb1ELb0EEEvNS_16Flash_fwd_paramsE,"",@"SHT_CUDA_INFO"
	.sectionflags	@""
	.align	4


	//----- nvinfo : EIATTR_CUDA_API_VERSION
	.align		4
        /*0000*/ 	.byte	0x04, 0x37
        /*0002*/ 	.short	(.L_834 - .L_833)
.L_833:
        /*0004*/ 	.word	0x00000082


	//----- nvinfo : EIATTR_SW2861232_WAR
	.align		4
.L_834:
        /*0008*/ 	.byte	0x01, 0x35
	.zero		2


	//----- nvinfo : EIATTR_PARAM_CBANK
	.align		4
        /*000c*/ 	.byte	0x04, 0x0a
        /*000e*/ 	.short	(.L_836 - .L_835)
	.align		4
.L_835:
        /*0010*/ 	.word	index@(.nv.constant0._ZN5flash16flash_fwd_kernelI23Flash_fwd_kernel_traitsILi128ELi128ELi32ELi4ELb0ELb0EN7cutlass6half_tE19Flash_kernel_traitsILi128ELi128ELi32ELi4ES3_EELb0ELb0ELb1ELb0ELb0ELb0ELb1ELb0EEEvNS_16Flash_fwd_paramsE)
        /*0014*/ 	.short	0x0160
        /*0016*/ 	.short	0x01d0


	//----- nvinfo : EIATTR_CBANK_PARAM_SIZE
	.align		4
.L_836:
        /*0018*/ 	.byte	0x03, 0x19
        /*001a*/ 	.short	0x01d0


	//----- nvinfo : EIATTR_KPARAM_INFO
	.align		4
        /*001c*/ 	.byte	0x04, 0x17
        /*001e*/ 	.short	(.L_838 - .L_837)
.L_837:
        /*0020*/ 	.word	0x00000000
        /*0024*/ 	.short	0x0000
        /*0026*/ 	.short	0x0000
        /*0028*/ 	.byte	0x00, 0xf0, 0x41, 0x07


	//----- nvinfo : EIATTR_MAXREG_COUNT
	.align		4
.L_838:
        /*002c*/ 	.byte	0x03, 0x1b
        /*002e*/ 	.short	0x00ff


	//----- nvinfo : EIATTR_NUM_BARRIERS
	.align		4
        /*0030*/ 	.byte	0x02, 0x4c
        /*0032*/ 	.byte	0x01
	.zero		1


	//----- nvinfo : EIATTR_ANNOTATIONS
	.align		4
        /*0034*/ 	.byte	0x04, 0x55
        /*0036*/ 	.short	(.L_840 - .L_839)


	//   ....[0]....
.L_839:
        /* <DEDUP_REMOVED lines=39> */


	//----- nvinfo : EIATTR_MERCURY_ISA_VERSION
	.align		4
.L_840:
        /*0290*/ 	.byte	0x03, 0x5f
        /*0292*/ 	.short	0x0000


	//----- nvinfo : EIATTR_COOP_GROUP_MASK_REGIDS
	.align		4
        /*0294*/ 	.byte	0x04, 0x29
        /*0296*/ 	.short	(.L_842 - .L_841)


	//   ....[0]....
.L_841:
        /*0298*/ 	.word	0xffffffff


	//   ....[1]....
        /*029c*/ 	.word	0xffffffff


	//   ....[2]....
        /*02a0*/ 	.word	0xffffffff


	//   ....[3]....
        /*02a4*/ 	.word	0xffffffff


	//   ....[4]....
        /*02a8*/ 	.word	0xffffffff


	//   ....[5]....
        /*02ac*/ 	.word	0xffffffff


	//   ....[6]....
        /*02b0*/ 	.word	0xffffffff


	//   ....[7]....
        /*02b4*/ 	.word	0xffffffff


	//   ....[8]....
        /*02b8*/ 	.word	0xffffffff


	//   ....[9]....
        /*02bc*/ 	.word	0xffffffff


	//   ....[10]....
        /*02c0*/ 	.word	0xffffffff


	//   ....[11]....
        /*02c4*/ 	.word	0xffffffff


	//   ....[12]....
        /*02c8*/ 	.word	0xffffffff


	//   ....[13]....
        /*02cc*/ 	.word	0xffffffff


	//   ....[14]....
        /*02d0*/ 	.word	0xffffffff


	//   ....[15]....
        /*02d4*/ 	.word	0xffffffff


	//   ....[16]....
        /*02d8*/ 	.word	0xffffffff


	//   ....[17]....
        /*02dc*/ 	.word	0xffffffff


	//   ....[18]....
        /*02e0*/ 	.word	0xffffffff


	//   ....[19]....
        /*02e4*/ 	.word	0xffffffff


	//   ....[20]....
        /*02e8*/ 	.word	0xffffffff


	//   ....[21]....
        /*02ec*/ 	.word	0xffffffff


	//   ....[22]....
        /*02f0*/ 	.word	0xffffffff


	//   ....[23]....
        /*02f4*/ 	.word	0xffffffff


	//   ....[24]....
        /*02f8*/ 	.word	0xffffffff


	//   ....[25]....
        /*02fc*/ 	.word	0xffffffff


	//   ....[26]....
        /*0300*/ 	.word	0xffffffff


	//   ....[27]....
        /*0304*/ 	.word	0xffffffff


	//   ....[28]....
        /*0308*/ 	.word	0xffffffff


	//   ....[29]....
        /*030c*/ 	.word	0xffffffff


	//   ....[30]....
        /*0310*/ 	.word	0xffffffff


	//   ....[31]....
        /*0314*/ 	.word	0xffffffff


	//   ....[32]....
        /*0318*/ 	.word	0xffffffff


	//   ....[33]....
        /*031c*/ 	.word	0xffffffff


	//   ....[34]....
        /*0320*/ 	.word	0xffffffff


	//   ....[35]....
        /*0324*/ 	.word	0xffffffff


	//   ....[36]....
        /*0328*/ 	.word	0xffffffff


	//   ....[37]....
        /*032c*/ 	.word	0xffffffff


	//   ....[38]....
        /*0330*/ 	.word	0xffffffff


	//   ....[39]....
        /*0334*/ 	.word	0xffffffff


	//   ....[40]....
        /*0338*/ 	.word	0xffffffff


	//   ....[41]....
        /*033c*/ 	.word	0xffffffff


	//   ....[42]....
        /*0340*/ 	.word	0xffffffff


	//   ....[43]....
        /*0344*/ 	.word	0xffffffff


	//   ....[44]....
        /*0348*/ 	.word	0xffffffff


	//   ....[45]....
        /*034c*/ 	.word	0xffffffff


	//   ....[46]....
        /*0350*/ 	.word	0xffffffff


	//   ....[47]....
        /*0354*/ 	.word	0xffffffff


	//   ....[48]....
        /*0358*/ 	.word	0xffffffff


	//   ....[49]....
        /*035c*/ 	.word	0xffffffff


	//   ....[50]....
        /*0360*/ 	.word	0xffffffff


	//   ....[51]....
        /*0364*/ 	.word	0xffffffff


	//   ....[52]....
        /*0368*/ 	.word	0xffffffff


	//   ....[53]....
        /*036c*/ 	.word	0xffffffff


	//   ....[54]....
        /*0370*/ 	.word	0xffffffff


	//   ....[55]....
        /*0374*/ 	.word	0xffffffff


	//----- nvinfo : EIATTR_COOP_GROUP_INSTR_OFFSETS
	.align		4
.L_842:
        /*0378*/ 	.byte	0x04, 0x28
        /*037a*/ 	.short	(.L_844 - .L_843)


	//   ....[0]....
.L_843:
        /*037c*/ 	.word	0x00005120


	//   ....[1]....
        /*0380*/ 	.word	0x000051d0


	//   ....[2]....
        /*0384*/ 	.word	0x000051e0


	//   ....[3]....
        /*0388*/ 	.word	0x00005250


	//   ....[4]....
        /*038c*/ 	.word	0x000055d0


	//   ....[5]....
        /*0390*/ 	.word	0x00005690


	//   ....[6]....
        /*0394*/ 	.word	0x000056c0


	//   ....[7]....
        /*0398*/ 	.word	0x000057a0


	//   ....[8]....
        /*039c*/ 	.word	0x00007800


	//   ....[9]....
        /*03a0*/ 	.word	0x00007850


	//   ....[10]....
        /*03a4*/ 	.word	0x00007910


	//   ....[11]....
        /*03a8*/ 	.word	0x00007950


	//   ....[12]....
        /*03ac*/ 	.word	0x00007970


	//   ....[13]....
        /*03b0*/ 	.word	0x00007a30


	//   ....[14]....
        /*03b4*/ 	.word	0x00007a60


	//   ....[15]....
        /*03b8*/ 	.word	0x00007b40


	//   ....[16]....
        /*03bc*/ 	.word	0x0000a460


	//   ....[17]....
        /*03c0*/ 	.word	0x0000a6a0


	//   ....[18]....
        /*03c4*/ 	.word	0x0000aa90


	//   ....[19]....
        /*03c8*/ 	.word	0x0000aab0


	//   ....[20]....
        /*03cc*/ 	.word	0x0000aad0


	//   ....[21]....
        /*03d0*/ 	.word	0x0000ab10


	//   ....[22]....
        /*03d4*/ 	.word	0x0000ab40


	//   ....[23]....
        /*03d8*/ 	.word	0x0000ab60


	//   ....[24]....
        /*03dc*/ 	.word	0x0000d650


	//   ....[25]....
        /*03e0*/ 	.word	0x0000d9c0


	//   ....[26]....
        /*03e4*/ 	.word	0x0000db80


	//   ....[27]....
        /*03e8*/ 	.word	0x0000dcb0


	//   ....[28]....
        /*03ec*/ 	.word	0x0000dcd0


	//   ....[29]....
        /*03f0*/ 	.word	0x0000dcf0


	//   ....[30]....
        /*03f4*/ 	.word	0x0000dd80


	//   ....[31]....
        /*03f8*/ 	.word	0x0000ddb0


	//   ....[32]....
        /*03fc*/ 	.word	0x00010a20


	//   ....[33]....
        /*0400*/ 	.word	0x00010bf0


	//   ....[34]....
        /*0404*/ 	.word	0x00010e10


	//   ....[35]....
        /*0408*/ 	.word	0x00010e30


	//   ....[36]....
        /*040c*/ 	.word	0x00010e60


	//   ....[37]....
        /*0410*/ 	.word	0x00010f10


	//   ....[38]....
        /*0414*/ 	.word	0x00010f20


	//   ....[39]....
        /*0418*/ 	.word	0x00010f40


	//   ....[40]....
        /*041c*/ 	.word	0x00013b90


	//   ....[41]....
        /*0420*/ 	.word	0x00013d00


	//   ....[42]....
        /*0424*/ 	.word	0x00013d60


	//   ....[43]....
        /*0428*/ 	.word	0x00013ee0


	//   ....[44]....
        /*042c*/ 	.word	0x00013fd0


	//   ....[45]....
        /*0430*/ 	.word	0x000140f0


	//   ....[46]....
        /*0434*/ 	.word	0x00014150


	//   ....[47]....
        /*0438*/ 	.word	0x00014270


	//   ....[48]....
        /*043c*/ 	.word	0x00015b70


	//   ....[49]....
        /*0440*/ 	.word	0x00015b80


	//   ....[50]....
        /*0444*/ 	.word	0x00015b90


	//   ....[51]....
        /*0448*/ 	.word	0x00015bb0


	//   ....[52]....
        /*044c*/ 	.word	0x00015bc0


	//   ....[53]....
        /*0450*/ 	.word	0x00015bf0


	//   ....[54]....
        /*0454*/ 	.word	0x00015c00


	//   ....[55]....
        /*0458*/ 	.word	0x00015c40


	//----- nvinfo : EIATTR_EXIT_INSTR_OFFSETS
	.align		4
.L_844:
        /*045c*/ 	.byte	0x04, 0x1c
        /*045e*/ 	.short	(.L_846 - .L_845)


	//   ....[0]....
.L_845:
        /*0460*/ 	.word	0x000004d0


	//   ....[1]....
        /*0464*/ 	.word	0x00001710


	//   ....[2]....
        /*0468*/ 	.word	0x00001790


	//   ....[3]....
        /*046c*/ 	.word	0x00017cb0


	//   ....[4]....
        /*0470*/ 	.word	0x00017d90


	//   ....[5]....
        /*0474*/ 	.word	0x00017db0


	//----- nvinfo : EIATTR_CTAIDZ_USED
	.align		4
.L_846:
        /*0478*/ 	.byte	0x01, 0x04
	.zero		2


	//----- nvinfo : EIATTR_CRS_STACK_SIZE
	.align		4
        /*047c*/ 	.byte	0x04, 0x1e
        /*047e*/ 	.short	(.L_848 - .L_847)
.L_847:
        /*0480*/ 	.word	0x00000000
.L_848:


//--------------------- .nv.info._ZN5flash16flash_fwd_kernelI23Flash_fwd_kernel_traitsILi128ELi128ELi32ELi4ELb0ELb0EN7cutlass6half_tE19Flash_kernel_traitsILi128ELi128ELi32ELi4ES3_EELb1ELb0ELb1ELb1ELb0ELb0ELb0ELb1EEEvNS_16Flash_fwd_paramsE --------------------------
	.section	.nv.info._ZN5flash16flash_fwd_kernelI23Flash_fwd_kernel_traitsILi128ELi128ELi32ELi4ELb0ELb0EN7cutlass6half_tE19Flash_kernel_traitsILi128ELi128ELi32ELi4ES3_EELb1ELb0ELb1ELb1ELb0ELb0ELb0ELb1EEEvNS_16Flash_fwd_paramsE,"",@"SHT_CUDA_INFO"
	.sectionflags	@""
	.align	4


	//----- nvinfo : EIATTR_CUDA_API_VERSION
	.align		4
        /*0000*/ 	.byte	0x04, 0x37
        /*0002*/ 	.short	(.L_850 - .L_849)
.L_849:
        /*0004*/ 	.word	0x00000082


	//----- nvinfo : EIATTR_SW2861232_WAR
	.align		4
.L_850:
        /*0008*/ 	.byte	0x01, 0x35
	.zero		2


	//----- nvinfo : EIATTR_PARAM_CBANK
	.align		4
        /*000c*/ 	.byte	0x04, 0x0a
        /*000e*/ 	.short	(.L_852 - .L_851)
	.align		4
.L_851:
        /*0010*/ 	.word	index@(.nv.constant0._ZN5flash16flash_fwd_kernelI23Flash_fwd_kernel_traitsILi128ELi128ELi32ELi4ELb0ELb0EN7cutlass6half_tE19Flash_kernel_traitsILi128ELi128ELi32ELi4ES3_EELb1ELb0ELb1ELb1ELb0ELb0ELb0ELb1EEEvNS_16Flash_fwd_paramsE)
        /*0014*/ 	.short	0x0160
        /*0016*/ 	.short	0x01d0


	//----- nvinfo : EIATTR_CBANK_PARAM_SIZE
	.align		4
.L_852:
        /*0018*/ 	.byte	0x03, 0x19
        /*001a*/ 	.short	0x01d0


	//----- nvinfo : EIATTR_KPARAM_INFO
	.align		4
        /*001c*/ 	.byte	0x04, 0x17
        /*001e*/ 	.short	(.L_854 - .L_853)
.L_853:
        /*0020*/ 	.word	0x00000000
        /*0024*/ 	.short	0x0000
        /*0026*/ 	.short	0x0000
        /*0028*/ 	.byte	0x00, 0xf0, 0x41, 0x07


	//----- nvinfo : EIATTR_MAXREG_COUNT
	.align		4
.L_854:
        /*002c*/ 	.byte	0x03, 0x1b
        /*002e*/ 	.short	0x00ff


	//----- nvinfo : EIATTR_NUM_BARRIERS
	.align		4
        /*0030*/ 	.byte	0x02, 0x4c
        /*0032*/ 	.byte	0x01
	.zero		1


	//----- nvinfo : EIATTR_ANNOTATIONS
	.align		4
        /*0034*/ 	.byte	0x04, 0x55
        /*0036*/ 	.short	(.L_856 - .L_855)


	//   ....[0]....
.L_855:
        /* <DEDUP_REMOVED lines=244> */


	//----- nvinfo : EIATTR_MERCURY_ISA_VERSION
	.align		4
.L_856:
        /*0f68*/ 	.byte	0x03, 0x5f
        /*0f6a*/ 	.short	0x0000


	//----- nvinfo : EIATTR_COOP_GROUP_MASK_REGIDS
	.align		4
        /*0f6c*/ 	.byte	0x04, 0x29
        /*0f6e*/ 	.short	(.L_858 - .L_857)


	//   ....[0]....
.L_857:
        /*0f70*/ 	.word	0xffffffff


	//   ....[1]....
        /*0f74*/ 	.word	0xffffffff


	//   ....[2]....
        /*0f78*/ 	.word	0xffffffff


	//   ....[3]....
        /*0f7c*/ 	.word	0xffffffff


	//   ....[4]....
        /*0f80*/ 	.word	0xffffffff


	//   ....[5]....
        /*0f84*/ 	.word	0xffffffff


	//   ....[6]....
        /*0f88*/ 	.word	0xffffffff


	//   ....[7]....
        /*0f8c*/ 	.word	0xffffffff


	//   ....[8]....
        /*0f90*/ 	.word	0xffffffff


	//   ....[9]....
        /*0f94*/ 	.word	0xffffffff


	//   ....[10]....
        /*0f98*/ 	.word	0xffffffff


	//   ....[11]....
        /*0f9c*/ 	.word	0xffffffff


	//   ....[12]....
        /*0fa0*/ 	.word	0xffffffff


	//   ....[13]....
        /*0fa4*/ 	.word	0xffffffff


	//   ....[14]....
        /*0fa8*/ 	.word	0xffffffff


	//   ....[15]....
        /*0fac*/ 	.word	0xffffffff


	//   ....[16]....
        /*0fb0*/ 	.word	0xffffffff


	//   ....[17]....
        /*0fb4*/ 	.word	0xffffffff


	//   ....[18]....
        /*0fb8*/ 	.word	0xffffffff


	//   ....[19]....
        /*0fbc*/ 	.word	0xffffffff


	//   ....[20]....
        /*0fc0*/ 	.word	0xffffffff


	//   ....[21]....
        /*0fc4*/ 	.word	0xffffffff


	//   ....[22]....
        /*0fc8*/ 	.word	0xffffffff


	//   ....[23]....
        /*0fcc*/ 	.word	0xffffffff


	//   ....[24]....
        /*0fd0*/ 	.word	0xffffffff


	//   ....[25]....
        /*0fd4*/ 	.word	0xffffffff


	//   ....[26]....
        /*0fd8*/ 	.word	0xffffffff


	//   ....[27]....
        /*0fdc*/ 	.word	0xffffffff


	//   ....[28]....
        /*0fe0*/ 	.word	0xffffffff


	//   ....[29]....
        /*0fe4*/ 	.word	0xffffffff


	//   ....[30]....
        /*0fe8*/ 	.word	0xffffffff


	//   ....[31]....
        /*0fec*/ 	.word	0xffffffff


	//   ....[32]....
        /*0ff0*/ 	.word	0xffffffff


	//   ....[33]....
        /*0ff4*/ 	.word	0xffffffff


	//   ....[34]....
        /*0ff8*/ 	.word	0xffffffff


	//   ....[35]....
        /*0ffc*/ 	.word	0xffffffff


	//   ....[36]....
        /*1000*/ 	.word	0xffffffff


	//   ....[37]....
        /*1004*/ 	.word	0xffffffff


	//   ....[38]....
        /*1008*/ 	.word	0xffffffff


	//   ....[39]....
        /*100c*/ 	.word	0xffffffff


	//   ....[40]....
        /*1010*/ 	.word	0xffffffff


	//   ....[41]....
        /*1014*/ 	.word	0xffffffff


	//   ....[42]....
        /*1018*/ 	.word	0xffffffff


	//   ....[43]....
        /*101c*/ 	.word	0xffffffff


	//   ....[44]....
        /*1020*/ 	.word	0xffffffff


	//   ....[45]....
        /*1024*/ 	.word	0xffffffff


	//   ....[46]....
        /*1028*/ 	.word	0xffffffff


	//   ....[47]....
        /*102c*/ 	.word	0xffffffff


	//   ....[48]....
        /*1030*/ 	.word	0xffffffff


	//   ....[49]....
        /*1034*/ 	.word	0xffffffff


	//   ....[50]....
        /*1038*/ 	.word	0xffffffff


	//   ....[51]....
        /*103c*/ 	.word	0xffffffff


	//   ....[52]....
        /*1040*/ 	.word	0xffffffff


	//   ....[53]....
        /*1044*/ 	.word	0xffffffff


	//   ....[54]....
        /*1048*/ 	.word	0xffffffff


	//   ....[55]....
        /*104c*/ 	.word	0xffffffff


	//   ....[56]....
        /*1050*/ 	.word	0xffffffff


	//   ....[57]....
        /*1054*/ 	.word	0xffffffff


	//   ....[58]....
        /*1058*/ 	.word	0xffffffff


	//   ....[59]....
        /*105c*/ 	.word	0xffffffff


	//   ....[60]....
        /*1060*/ 	.word	0xffffffff


	//   ....[61]....
        /*1064*/ 	.word	0xffffffff


	//   ....[62]....
        /*1068*/ 	.word	0xffffffff


	//   ....[63]....
        /*106c*/ 	.word	0xffffffff


	//----- nvinfo : EIATTR_COOP_GROUP_INSTR_OFFSETS
	.align		4
.L_858:
        /*1070*/ 	.byte	0x04, 0x28
        /*1072*/ 	.short	(.L_860 - .L_859)


	//   ....[0]....
.L_859:
        /*1074*/ 	.word	0x000059b0


	//   ....[1]....
        /*1078*/ 	.word	0x00005a60


	//   ....[2]....
        /*107c*/ 	.word	0x00005c20


	//   ....[3]....
        /*1080*/ 	.word	0x00005d60


	//   ....[4]....
        /*1084*/ 	.word	0x00006e30


	//   ....[5]....
        /*1088*/ 	.word	0x00006f00


	//   ....[6]....
        /*108c*/ 	.word	0x000070b0


	//   ....[7]....
        /*1090*/ 	.word	0x00007250


	//   ....[8]....
        /*1094*/ 	.word	0x0000a950


	//   ....[9]....
        /*1098*/ 	.word	0x0000a990


	//   ....[10]....
        /*109c*/ 	.word	0x0000ae20


	//   ....[11]....
        /*10a0*/ 	.word	0x0000ae40


	//   ....[12]....
        /*10a4*/ 	.word	0x0000b210


	//   ....[13]....
        /*10a8*/ 	.word	0x0000b230


	//   ....[14]....
        /*10ac*/ 	.word	0x0000b680


	//   ....[15]....
        /*10b0*/ 	.word	0x0000b6a0


	//   ....[16]....
        /*10b4*/ 	.word	0x00010170


	//   ....[17]....
        /*10b8*/ 	.word	0x00010190


	//   ....[18]....
        /*10bc*/ 	.word	0x000112d0


	//   ....[19]....
        /*10c0*/ 	.word	0x000113c0


	//   ....[20]....
        /*10c4*/ 	.word	0x00011410


	//   ....[21]....
        /*10c8*/ 	.word	0x00011420


	//   ....[22]....
        /*10cc*/ 	.word	0x00011440


	//   ....[23]....
        /*10d0*/ 	.word	0x00011470


	//   ....[24]....
        /*10d4*/ 	.word	0x000166d0


	//   ....[25]....
        /*10d8*/ 	.word	0x000166f0


	//   ....[26]....
        /*10dc*/ 	.word	0x00017680


	//   ....[27]....
        /*10e0*/ 	.word	0x00017770


	//   ....[28]....
        /*10e4*/ 	.word	0x000177c0


	//   ....[29]....
        /*10e8*/ 	.word	0x000177d0


	//   ....[30]....
        /*10ec*/ 	.word	0x000177f0


	//   ....[31]....
        /*10f0*/ 	.word	0x00017820


	//   ....[32]....
        /*10f4*/ 	.word	0x0001cf00


	//   ....[33]....
        /*10f8*/ 	.word	0x0001cf40


	//   ....[34]....
        /*10fc*/ 	.word	0x0001d570


	//   ....[35]....
        /*1100*/ 	.word	0x0001d590


	//   ....[36]....
        /*1104*/ 	.word	0x0001da00


	//   ....[37]....
        /*1108*/ 	.word	0x0001da20


	//   ....[38]....
        /*110c*/ 	.word	0x0001df00


	//   ....[39]....
        /*1110*/ 	.word	0x0001df20


	//   ....[40]....
        /*1114*/ 	.word	0x00023440


	//   ....[41]....
        /*1118*/ 	.word	0x00023490


	//   ....[42]....
        /*111c*/ 	.word	0x000234b0


	//   ....[43]....
        /*1120*/ 	.word	0x000234d0


	//   ....[44]....
        /*1124*/ 	.word	0x000234f0


	//   ....[45]....
        /*1128*/ 	.word	0x00023510


	//   ....[46]....
        /*112c*/ 	.word	0x00023530


	//   ....[47]....
        /*1130*/ 	.word	0x00023550


	//   ....[48]....
        /*1134*/ 	.word	0x00026bc0


	//   ....[49]....
        /*1138*/ 	.word	0x00026c30


	//   ....[50]....
        /*113c*/ 	.word	0x00026c50


	//   ....[51]....
        /*1140*/ 	.word	0x00026c60


	//   ....[52]....
        /*1144*/ 	.word	0x00026c70


	//   ....[53]....
        /*1148*/ 	.word	0x00026ca0


	//   ....[54]....
        /*114c*/ 	.word	0x00026cc0


	//   ....[55]....
        /*1150*/ 	.word	0x00026cd0


	//   ....[56]....
        /*1154*/ 	.word	0x00029580


	//   ....[57]....
        /*1158*/ 	.word	0x000295e0


	//   ....[58]....
        /*115c*/ 	.word	0x00029630


	//   ....[59]....
        /*1160*/ 	.word	0x00029680


	//   ....[60]....
        /*1164*/ 	.word	0x000296d0


	//   ....[61]....
        /*1168*/ 	.word	0x00029730


	//   ....[62]....
        /*116c*/ 	.word	0x00029780


	//   ....[63]....
        /*1170*/ 	.word	0x000297e0


	//----- nvinfo : EIATTR_EXIT_INSTR_OFFSETS
	.align		4
.L_860:
        /*1174*/ 	.byte	0x04, 0x1c
        /*1176*/ 	.short	(.L_862 - .L_861)


	//   ....[0]....
.L_861:
        /*1178*/ 	.word	0x00000080


	//----- nvinfo : EIATTR_CTAIDZ_USED
	.align		4
.L_862:
        /*117c*/ 	.byte	0x01, 0x04
	.zero		2


	//----- nvinfo : EIATTR_CRS_STACK_SIZE
	.align		4
        /*1180*/ 	.byte	0x04, 0x1e
        /*1182*/ 	.short	(.L_864 - .L_863)
.L_863:
        /*1184*/ 	.word	0x00000000
.L_864:


//--------------------- .nv.info._ZN5flash16flash_fwd_kernelI23Flash_fwd_kernel_traitsILi128ELi128ELi32ELi4ELb0ELb0EN7cutlass6half_tE19Flash_kernel_traitsILi128ELi128ELi32ELi4ES3_EELb0ELb0ELb1ELb1ELb0ELb0ELb1ELb0EEEvNS_16Flash_fwd_paramsE --------------------------
	.section	.nv.info._ZN5flash16flash_fwd_kernelI23Flash_fwd_kernel_traitsILi128ELi128ELi32ELi4ELb0ELb0EN7cutlass6half_tE19Flash_kernel_traitsILi128ELi128ELi32ELi4ES3_EELb0ELb0ELb1ELb1ELb0ELb0ELb1ELb0EEEvNS_16Flash_fwd_paramsE,"",@"SHT_CUDA_INFO"
	.sectionflags	@""
	.align	4


	//----- nvinfo : EIATTR_CUDA_API_VERSION
	.align		4
        /*0000*/ 	.byte	0x04, 0x37
        /*0002*/ 	.short	(.L_866 - .L_865)
.L_865:
        /*0004*/ 	.word	0x00000082


	//----- nvinfo : EIATTR_SW2861232_WAR
	.align		4
.L_866:
        /*0008*/ 	.byte	0x01, 0x35
	.zero		2


	//----- nvinfo : EIATTR_PARAM_CBANK
	.align		4
        /*000c*/ 	.byte	0x04, 0x0a
        /*000e*/ 	.short	(.L_868 - .L_867)
	.align		4
.L_867:
        /*0010*/ 	.word	index@(.nv.constant0._ZN5flash16flash_fwd_kernelI23Flash_fwd_kernel_traitsILi128ELi128ELi32ELi4ELb0ELb0EN7cutlass6half_tE19Flash_kernel_traitsILi128ELi128ELi32ELi4ES3_EELb0ELb0ELb1ELb1ELb0ELb0ELb1ELb0EEEvNS_16Flash_fwd_paramsE)
        /*0014*/ 	.short	0x0160
        /*0016*/ 	.short	0x01d0


	//----- nvinfo : EIATTR_CBANK_PARAM_SIZE
	.align		4
.L_868:
        /*0018*/ 	.byte	0x03, 0x19
        /*001a*/ 	.short	0x01d0


	//----- nvinfo : EIATTR_KPARAM_INFO
	.align		4
        /*001c*/ 	.byte	0x04, 0x17
        /*001e*/ 	.short	(.L_870 - .L_869)
.L_869:
        /*0020*/ 	.word	0x00000000
        /*0024*/ 	.short	0x0000
        /*0026*/ 	.short	0x0000
        /*0028*/ 	.byte	0x00, 0xf0, 0x41, 0x07


	//----- nvinfo : EIATTR_MAXREG_COUNT
	.align		4
.L_870:
        /*002c*/ 	.byte	0x03, 0x1b
        /*002e*/ 	.short	0x00ff


	//----- nvinfo : EIATTR_NUM_BARRIERS
	.align		4
        /*0030*/ 	.byte	0x02, 0x4c
        /*0032*/ 	.byte	0x01
	.zero		1


	//----- nvinfo : EIATTR_ANNOTATIONS
	.align		4
        /*0034*/ 	.byte	0x04, 0x55
        /*0036*/ 	.short	(.L_872 - .L_871)


	//   ....[0]....
.L_871:
        /* <DEDUP_REMOVED lines=39> */


	//----- nvinfo : EIATTR_MERCURY_ISA_VERSION
	.align		4
.L_872:
        /*0290*/ 	.byte	0x03, 0x5f
        /*0292*/ 	.short	0x0000


	//----- nvinfo : EIATTR_COOP_GROUP_MASK_REGIDS
	.align		4
        /*0294*/ 	.byte	0x04, 0x29
        /*0296*/ 	.short	(.L_874 - .L_873)


	//   ....[0]....
.L_873:
        /*0298*/ 	.word	0xffffffff


	//   ....[1]....
        /*029c*/ 	.word	0xffffffff


	//   ....[2]....
        /*02a0*/ 	.word	0xffffffff


	//   ....[3]....
        /*02a4*/ 	.word	0xffffffff


	//   ....[4]....
        /*02a8*/ 	.word	0xffffffff


	//   ....[5]....
        /*02ac*/ 	.word	0xffffffff


	//   ....[6]....
        /*02b0*/ 	.word	0xffffffff


	//   ....[7]....
        /*02b4*/ 	.word	0xffffffff


	//   ....[8]....
        /*02b8*/ 	.word	0xffffffff


	//   ....[9]....
        /*02bc*/ 	.word	0xffffffff


	//   ....[10]....
        /*02c0*/ 	.word	0xffffffff


	//   ....[11]....
        /*02c4*/ 	.word	0xffffffff


	//   ....[12]....
        /*02c8*/ 	.word	0xffffffff


	//   ....[13]....
        /*02cc*/ 	.word	0xffffffff


	//   ....[14]....
        /*02d0*/ 	.word	0xffffffff


	//   ....[15]....
        /*02d4*/ 	.word	0xffffffff


	//   ....[16]....
        /*02d8*/ 	.word	0xffffffff


	//   ....[17]....
        /*02dc*/ 	.word	0xffffffff


	//   ....[18]....
        /*02e0*/ 	.word	0xffffffff


	//   ....[19]....
        /*02e4*/ 	.word	0xffffffff


	//   ....[20]....
        /*02e8*/ 	.word	0xffffffff


	//   ....[21]....
        /*02ec*/ 	.word	0xffffffff


	//   ....[22]....
        /*02f0*/ 	.word	0xffffffff


	//   ....[23]....
        /*02f4*/ 	.word	0xffffffff


	//   ....[24]....
        /*02f8*/ 	.word	0xffffffff


	//   ....[25]....
        /*02fc*/ 	.word	0xffffffff


	//   ....[26]....
        /*0300*/ 	.word	0xffffffff


	//   ....[27]....
        /*0304*/ 	.word	0xffffffff


	//   ....[28]....
        /*0308*/ 	.word	0xffffffff


	//   ....[29]....
        /*030c*/ 	.word	0xffffffff


	//   ....[30]....
        /*0310*/ 	.word	0xffffffff


	//   ....[31]....
        /*0314*/ 	.word	0xffffffff


	//   ....[32]....
        /*0318*/ 	.word	0xffffffff


	//   ....[33]....
        /*031c*/ 	.word	0xffffffff


	//   ....[34]....
        /*0320*/ 	.word	0xffffffff


	//   ....[35]....
        /*0324*/ 	.word	0xffffffff


	//   ....[36]....
        /*0328*/ 	.word	0xffffffff


	//   ....[37]....
        /*032c*/ 	.word	0xffffffff


	//   ....[38]....
        /*0330*/ 	.word	0xffffffff


	//   ....[39]....
        /*0334*/ 	.word	0xffffffff


	//   ....[40]....
        /*0338*/ 	.word	0xffffffff


	//   ....[41]....
        /*033c*/ 	.word	0xffffffff


	//   ....[42]....
        /*0340*/ 	.word	0xffffffff


	//   ....[43]....
        /*0344*/ 	.word	0xffffffff


	//   ....[44]....
        /*0348*/ 	.word	0xffffffff


	//   ....[45]....
        /*034c*/ 	.word	0xffffffff


	//   ....[46]....
        /*0350*/ 	.word	0xffffffff


	//   ....[47]....
        /*0354*/ 	.word	0xffffffff


	//   ....[48]....
        /*0358*/ 	.word	0xffffffff


	//   ....[49]....
        /*035c*/ 	.word	0xffffffff


	//   ....[50]....
        /*0360*/ 	.word	0xffffffff


	//   ....[51]....
        /*0364*/ 	.word	0xffffffff


	//   ....[52]....
        /*0368*/ 	.word	0xffffffff


	//   ....[53]....
        /*036c*/ 	.word	0xffffffff


	//   ....[54]....
        /*0370*/ 	.word	0xffffffff


	//   ....[55]....
        /*0374*/ 	.word	0xffffffff


	//----- nvinfo : EIATTR_COOP_GROUP_INSTR_OFFSETS
	.align		4
.L_874:
        /*0378*/ 	.byte	0x04, 0x28
        /*037a*/ 	.short	(.L_876 - .L_875)


	//   ....[0]....
.L_875:
        /*037c*/ 	.word	0x00005bd0


	//   ....[1]....
        /*0380*/ 	.word	0x00005c80


	//   ....[2]....
        /*0384*/ 	.word	0x00005c90


	//   ....[3]....
        /*0388*/ 	.word	0x00005d10


	//   ....[4]....
        /*038c*/ 	.word	0x00006060


	//   ....[5]....
        /*0390*/ 	.word	0x00006120


	//   ....[6]....
        /*0394*/ 	.word	0x00006150


	//   ....[7]....
        /*0398*/ 	.word	0x00006250


	//   ....[8]....
        /*039c*/ 	.word	0x00008d10


	//   ....[9]....
        /*03a0*/ 	.word	0x00008d60


	//   ....[10]....
        /*03a4*/ 	.word	0x00008df0


	//   ....[11]....
        /*03a8*/ 	.word	0x00008e20


	//   ....[12]....
        /*03ac*/ 	.word	0x00008e30


	//   ....[13]....
        /*03b0*/ 	.word	0x00008ef0


	//   ....[14]....
        /*03b4*/ 	.word	0x00008f10


	//   ....[15]....
        /*03b8*/ 	.word	0x00009000


	//   ....[16]....
        /*03bc*/ 	.word	0x0000c950


	//   ....[17]....
        /*03c0*/ 	.word	0x0000ca30


	//   ....[18]....
        /*03c4*/ 	.word	0x0000ca60


	//   ....[19]....
        /*03c8*/ 	.word	0x0000ca90


	//   ....[20]....
        /*03cc*/ 	.word	0x0000caf0


	//   ....[21]....
        /*03d0*/ 	.word	0x0000cb20


	//   ....[22]....
        /*03d4*/ 	.word	0x0000cb40


	//   ....[23]....
        /*03d8*/ 	.word	0x0000cc10


	//   ....[24]....
        /*03dc*/ 	.word	0x000104f0


	//   ....[25]....
        /*03e0*/ 	.word	0x00010530


	//   ....[26]....
        /*03e4*/ 	.word	0x000105c0


	//   ....[27]....
        /*03e8*/ 	.word	0x000105f0


	//   ....[28]....
        /*03ec*/ 	.word	0x00010600


	//   ....[29]....
        /*03f0*/ 	.word	0x000106c0


	//   ....[30]....
        /*03f4*/ 	.word	0x000106e0


	//   ....[31]....
        /*03f8*/ 	.word	0x000107d0


	//   ....[32]....
        /*03fc*/ 	.word	0x00014120


	//   ....[33]....
        /*0400*/ 	.word	0x00014200


	//   ....[34]....
        /*0404*/ 	.word	0x00014230


	//   ....[35]....
        /*0408*/ 	.word	0x00014260


	//   ....[36]....
        /*040c*/ 	.word	0x000142d0


	//   ....[37]....
        /*0410*/ 	.word	0x00014300


	//   ....[38]....
        /*0414*/ 	.word	0x00014320


	//   ....[39]....
        /*0418*/ 	.word	0x00014430


	//   ....[40]....
        /*041c*/ 	.word	0x00017980


	//   ....[41]....
        /*0420*/ 	.word	0x000179d0


	//   ....[42]....
        /*0424*/ 	.word	0x00017ac0


	//   ....[43]....
        /*0428*/ 	.word	0x00017c10


	//   ....[44]....
        /*042c*/ 	.word	0x00017d80


	//   ....[45]....
        /*0430*/ 	.word	0x00017ee0


	//   ....[46]....
        /*0434*/ 	.word	0x00017f00


	//   ....[47]....
        /*0438*/ 	.word	0x00017f40


	//   ....[48]....
        /*043c*/ 	.word	0x000197b0


	//   ....[49]....
        /*0440*/ 	.word	0x000197c0


	//   ....[50]....
        /*0444*/ 	.word	0x000197d0


	//   ....[51]....
        /*0448*/ 	.word	0x000197e0


	//   ....[52]....
        /*044c*/ 	.word	0x00019810


	//   ....[53]....
        /*0450*/ 	.word	0x00019830


	//   ....[54]....
        /*0454*/ 	.word	0x00019870


	//   ....[55]....
        /*0458*/ 	.word	0x000198a0


	//----- nvinfo : EIATTR_EXIT_INSTR_OFFSETS
	.align		4
.L_876:
        /*045c*/ 	.byte	0x04, 0x1c
        /*045e*/ 	.short	(.L_878 - .L_877)


	//   ....[0]....
.L_877:
        /*0460*/ 	.word	0x000004d0


	//   ....[1]....
        /*0464*/ 	.word	0x00001710


	//   ....[2]....
        /*0468*/ 	.word	0x00001790


	//   ....[3]....
        /*046c*/ 	.word	0x0001b970


	//   ....[4]....
        /*0470*/ 	.word	0x0001ba50


	//   ....[5]....
        /*0474*/ 	.word	0x0001ba70


	//----- nvinfo : EIATTR_CTAIDZ_USED
	.align		4
.L_878:
        /*0478*/ 	.byte	0x01, 0x04
	.zero		2


	//----- nvinfo : EIATTR_CRS_STACK_SIZE
	.align		4
        /*047c*/ 	.byte	0x04, 0x1e
        /*047e*/ 	.short	(.L_880 - .L_879)
.L_879:
        /*0480*/ 	.word	0x00000000
.L_880:


//--------------------- .nv.callgraph             --------------------------
	.section	.nv.callgraph,"",@"SHT_CUDA_CALLGRAPH"
	.align	4
	.sectionentsize	8
	.align		4
        /*0000*/ 	.word	0x00000000
	.align		4
        /*0004*/ 	.word	0xffffffff
	.align		4
        /*0008*/ 	.word	0x00000000
	.align		4
        /*000c*/ 	.word	0xfffffffe
	.align		4
        /*0010*/ 	.word	0x00000000
	.align		4
        /*0014*/ 	.word	0xfffffffd
	.align		4
        /*0018*/ 	.word	0x00000000
	.align		4
        /*001c*/ 	.word	0xfffffffc


//--------------------- .nv.rel.action            --------------------------
	.section	.nv.rel.action,"",@"SHT_CUDA_RELOCINFO"
	.align	8
	.sectionentsize	8
        /*0000*/ 	.byte	0x73, 0x00, 0x00, 0x00, 0x00, 0x00, 0x00, 0x00, 0x00, 0x00, 0x00, 0x11, 0x25, 0x00, 0x05, 0x36


//--------------------- .nv.constant4             --------------------------
	.section	.nv.constant4,"a",@progbits
	.align	8
	.align		8
.nv.constant4:
        /*0000*/ 	.dword	_ZN66_INTERNAL_d8c2bc29_30_flash_fwd_hdim128_fp16_sm80_cu_a6473388_28524cuda3std3__45__cpo5beginE
	.align		8
        /*0008*/ 	.dword	_ZN66_INTERNAL_d8c2bc29_30_flash_fwd_hdim128_fp16_sm80_cu_a6473388_28524cuda3std3__45__cpo3endE
	.align		8
        /*0010*/ 	.dword	_ZN66_INTERNAL_d8c2bc29_30_flash_fwd_hdim128_fp16_sm80_cu_a6473388_28524cuda3std3__45__cpo6cbeginE
	.align		8
        /*0018*/ 	.dword	_ZN66_INTERNAL_d8c2bc29_30_flash_fwd_hdim128_fp16_sm80_cu_a6473388_28524cuda3std3__45__cpo4cendE
	.align		8
        /*0020*/ 	.dword	_ZN66_INTERNAL_d8c2bc29_30_flash_fwd_hdim128_fp16_sm80_cu_a6473388_28524cuda3std3__468_GLOBAL__N__d8c2bc29_30_flash_fwd_hdim128_fp16_sm80_cu_a6473388_28526ignoreE
	.align		8
        /*0028*/ 	.dword	_ZN66_INTERNAL_d8c2bc29_30_flash_fwd_hdim128_fp16_sm80_cu_a6473388_28524cuda3std3__419piecewise_constructE
	.align		8
        /*0030*/ 	.dword	_ZN66_INTERNAL_d8c2bc29_30_flash_fwd_hdim128_fp16_sm80_cu_a6473388_28524cuda3std3__48in_placeE
	.align		8
        /*0038*/ 	.dword	_ZN66_INTERNAL_d8c2bc29_30_flash_fwd_hdim128_fp16_sm80_cu_a6473388_28524cuda3std6ranges3__45__cpo4swapE
	.align		8
        /*0040*/ 	.dword	_ZN66_INTERNAL_d8c2bc29_30_flash_fwd_hdim128_fp16_sm80_cu_a6473388_28524cuda3std6ranges3__45__cpo9iter_moveE
	.align		8
        /*0048*/ 	.dword	_ZN66_INTERNAL_d8c2bc29_30_flash_fwd_hdim128_fp16_sm80_cu_a6473388_28524cute7productE
	.align		8
        /*0050*/ 	.dword	_ZN66_INTERNAL_d8c2bc29_30_flash_fwd_hdim128_fp16_sm80_cu_a6473388_28524cute1_E


//--------------------- .nv.constant0._ZN5flash16flash_fwd_kernelI23Flash_fwd_kernel_traitsILi128ELi128ELi64ELi4ELb0ELb0EN7cutlass6half_tE19Flash_kernel_traitsILi128ELi128ELi64ELi4ES3_EELb0ELb0ELb0ELb0ELb0ELb1ELb0ELb0EEEvNS_16Flash_fwd_paramsE --------------------------
	.section	.nv.constant0._ZN5flash16flash_fwd_kernelI23Flash_fwd_kernel_traitsILi128ELi128ELi64ELi4ELb0ELb0EN7cutlass6half_tE19Flash_kernel_traitsILi128ELi128ELi64ELi4ES3_EELb0ELb0ELb0ELb0ELb0ELb1ELb0ELb0EEEvNS_16Flash_fwd_paramsE,"a",@progbits
	.sectionflags	@""
	.align	4
.nv.constant0._ZN5flash16flash_fwd_kernelI23Flash_fwd_kernel_traitsILi128ELi128ELi64ELi4ELb0ELb0EN7cutlass6half_tE19Flash_kernel_traitsILi128ELi128ELi64ELi4ES3_EELb0ELb0ELb0ELb0ELb0ELb1ELb0ELb0EEEvNS_16Flash_fwd_paramsE:
	.zero		816


//--------------------- .nv.constant0._ZN5flash16flash_fwd_kernelI23Flash_fwd_kernel_traitsILi128ELi128ELi64ELi4ELb0ELb0EN7cutlass6half_tE19Flash_kernel_traitsILi128ELi128ELi64ELi4ES3_EELb0ELb0ELb0ELb0ELb0ELb1ELb1ELb0EEEvNS_16Flash_fwd_paramsE --------------------------
	.section	.nv.constant0._ZN5flash16flash_fwd_kernelI23Flash_fwd_kernel_traitsILi128ELi128ELi64ELi4ELb0ELb0EN7cutlass6half_tE19Flash_kernel_traitsILi128ELi128ELi64ELi4ES3_EELb0ELb0ELb0ELb0ELb0ELb1ELb1ELb0EEEvNS_16Flash_fwd_paramsE,"a",@progbits
	.sectionflags	@""
	.align	4
.nv.constant0._ZN5flash16flash_fwd_kernelI23Flash_fwd_kernel_traitsILi128ELi128ELi64ELi4ELb0ELb0EN7cutlass6half_tE19Flash_kernel_traitsILi128ELi128ELi64ELi4ES3_EELb0ELb0ELb0ELb0ELb0ELb1ELb1ELb0EEEvNS_16Flash_fwd_paramsE:
	.zero		816


//--------------------- .nv.constant0._ZN5flash16flash_fwd_kernelI23Flash_fwd_kernel_traitsILi128ELi128ELi64ELi4ELb0ELb0EN7cutlass6half_tE19Flash_kernel_traitsILi128ELi128ELi64ELi4ES3_EELb0ELb0ELb0ELb0ELb1ELb1ELb0ELb0EEEvNS_16Flash_fwd_paramsE --------------------------
	.section	.nv.constant0._ZN5flash16flash_fwd_kernelI23Flash_fwd_kernel_traitsILi128ELi128ELi64ELi4ELb0ELb0EN7cutlass6half_tE19Flash_kernel_traitsILi128ELi128ELi64ELi4ES3_EELb0ELb0ELb0ELb0ELb1ELb1ELb0ELb0EEEvNS_16Flash_fwd_paramsE,"a",@progbits
	.sectionflags	@""
	.align	4
.nv.constant0._ZN5flash16flash_fwd_kernelI23Flash_fwd_kernel_traitsILi128ELi128ELi64ELi4ELb0ELb0EN7cutlass6half_tE19Flash_kernel_traitsILi128ELi128ELi64ELi4ES3_EELb0ELb0ELb0ELb0ELb1ELb1ELb0ELb0EEEvNS_16Flash_fwd_paramsE:
	.zero		816


//--------------------- .nv.constant0._ZN5flash16flash_fwd_kernelI23Flash_fwd_kernel_traitsILi128ELi128ELi64ELi4ELb0ELb0EN7cutlass6half_tE19Flash_kernel_traitsILi128ELi128ELi64ELi4ES3_EELb0ELb0ELb0ELb0ELb1ELb1ELb1ELb0EEEvNS_16Flash_fwd_paramsE --------------------------
	.section	.nv.constant0._ZN5flash16flash_fwd_kernelI23Flash_fwd_kernel_traitsILi128ELi128ELi64ELi4ELb0ELb0EN7cutlass6half_tE19Flash_kernel_traitsILi128ELi128ELi64ELi4ES3_EELb0ELb0ELb0ELb0ELb1ELb1ELb1ELb0EEEvNS_16Flash_fwd_paramsE,"a",@progbits
	.sectionflags	@""
	.align	4
.nv.constant0._ZN5flash16flash_fwd_kernelI23Flash_fwd_kernel_traitsILi128ELi128ELi64ELi4ELb0ELb0EN7cutlass6half_tE19Flash_kernel_traitsILi128ELi128ELi64ELi4ES3_EELb0ELb0ELb0ELb0ELb1ELb1ELb1ELb0EEEvNS_16Flash_fwd_paramsE:
	.zero		816


//--------------------- .nv.constant0._ZN5flash16flash_fwd_kernelI23Flash_fwd_kernel_traitsILi128ELi128ELi64ELi4ELb0ELb0EN7cutlass6half_tE19Flash_kernel_traitsILi128ELi128ELi64ELi4ES3_EELb0ELb0ELb0ELb0ELb0ELb0ELb0ELb0EEEvNS_16Flash_fwd_paramsE --------------------------
	.section	.nv.constant0._ZN5flash16flash_fwd_kernelI23Flash_fwd_kernel_traitsILi128ELi128ELi64ELi4ELb0ELb0EN7cutlass6half_tE19Flash_kernel_traitsILi128ELi128ELi64ELi4ES3_EELb0ELb0ELb0ELb0ELb0ELb0ELb0ELb0EEEvNS_16Flash_fwd_paramsE,"a",@progbits
	.sectionflags	@""
	.align	4
.nv.constant0._ZN5flash16flash_fwd_kernelI23Flash_fwd_kernel_traitsILi128ELi128ELi64ELi4ELb0ELb0EN7cutlass6half_tE19Flash_kernel_traitsILi128ELi128ELi64ELi4ES3_EELb0ELb0ELb0ELb0ELb0ELb0ELb0ELb0EEEvNS_16Flash_fwd_paramsE:
	.zero		816


//--------------------- .nv.constant0._ZN5flash16flash_fwd_kernelI23Flash_fwd_kernel_traitsILi128ELi128ELi64ELi4ELb0ELb0EN7cutlass6half_tE19Flash_kernel_traitsILi128ELi128ELi64ELi4ES3_EELb0ELb0ELb0ELb0ELb0ELb0ELb1ELb0EEEvNS_16Flash_fwd_paramsE --------------------------
	.section	.nv.constant0._ZN5flash16flash_fwd_kernelI23Flash_fwd_kernel_traitsILi128ELi128ELi64ELi4ELb0ELb0EN7cutlass6half_tE19Flash_kernel_traitsILi128ELi128ELi64ELi4ES3_EELb0ELb0ELb0ELb0ELb0ELb0ELb1ELb0EEEvNS_16Flash_fwd_paramsE,"a",@progbits
	.sectionflags	@""
	.align	4
.nv.constant0._ZN5flash16flash_fwd_kernelI23Flash_fwd_kernel_traitsILi128ELi128ELi64ELi4ELb0ELb0EN7cutlass6half_tE19Flash_kernel_traitsILi128ELi128ELi64ELi4ES3_EELb0ELb0ELb0ELb0ELb0ELb0ELb1ELb0EEEvNS_16Flash_fwd_paramsE:
	.zero		816


//--------------------- .nv.constant0._ZN5flash16flash_fwd_kernelI23Flash_fwd_kernel_traitsILi128ELi128ELi64ELi4ELb0ELb0EN7cutlass6half_tE19Flash_kernel_traitsILi128ELi128ELi64ELi4ES3_EELb0ELb0ELb0ELb1ELb0ELb0ELb0ELb0EEEvNS_16Flash_fwd_paramsE --------------------------
	.section	.nv.constant0._ZN5flash16flash_fwd_kernelI23Flash_fwd_kernel_traitsILi128ELi128ELi64ELi4ELb0ELb0EN7cutlass6half_tE19Flash_kernel_traitsILi128ELi128ELi64ELi4ES3_EELb0ELb0ELb0ELb1ELb0ELb0ELb0ELb0EEEvNS_16Flash_fwd_paramsE,"a",@progbits
	.sectionflags	@""
	.align	4
.nv.constant0._ZN5flash16flash_fwd_kernelI23Flash_fwd_kernel_traitsILi128ELi128ELi64ELi4ELb0ELb0EN7cutlass6half_tE19Flash_kernel_traitsILi128ELi128ELi64ELi4ES3_EELb0ELb0ELb0ELb1ELb0ELb0ELb0ELb0EEEvNS_16Flash_fwd_paramsE:
	.zero		816


//--------------------- .nv.constant0._ZN5flash16flash_fwd_kernelI23Flash_fwd_kernel_traitsILi128ELi128ELi64ELi4ELb0ELb0EN7cutlass6half_tE19Flash_kernel_traitsILi128ELi128ELi64ELi4ES3_EELb0ELb0ELb0ELb1ELb0ELb0ELb1ELb0EEEvNS_16Flash_fwd_paramsE --------------------------
	.section	.nv.constant0._ZN5flash16flash_fwd_kernelI23Flash_fwd_kernel_traitsILi128ELi128ELi64ELi4ELb0ELb0EN7cutlass6half_tE19Flash_kernel_traitsILi128ELi128ELi64ELi4ES3_EELb0ELb0ELb0ELb1ELb0ELb0ELb1ELb0EEEvNS_16Flash_fwd_paramsE,"a",@progbits
	.sectionflags	@""
	.align	4
.nv.constant0._ZN5flash16flash_fwd_kernelI23Flash_fwd_kernel_traitsILi128ELi128ELi64ELi4ELb0ELb0EN7cutlass6half_tE19Flash_kernel_traitsILi128ELi128ELi64ELi4ES3_EELb0ELb0ELb0ELb1ELb0ELb0ELb1ELb0EEEvNS_16Flash_fwd_paramsE:
	.zero		816


//--------------------- .nv.constant0._ZN5flash16flash_fwd_kernelI23Flash_fwd_kernel_traitsILi128ELi128ELi64ELi4ELb0ELb0EN7cutlass6half_tE19Flash_kernel_traitsILi128ELi128ELi64ELi4ES3_EELb0ELb0ELb1ELb0ELb0ELb1ELb0ELb0EEEvNS_16Flash_fwd_paramsE --------------------------
	.section	.nv.constant0._ZN5flash16flash_fwd_kernelI23Flash_fwd_kernel_traitsILi128ELi128ELi64ELi4ELb0ELb0EN7cutlass6half_tE19Flash_kernel_traitsILi128ELi128ELi64ELi4ES3_EELb0ELb0ELb1ELb0ELb0ELb1ELb0ELb0EEEvNS_16Flash_fwd_paramsE,"a",@progbits
	.sectionflags	@""
	.align	4
.nv.constant0._ZN5flash16flash_fwd_kernelI23Flash_fwd_kernel_traitsILi128ELi128ELi64ELi4ELb0ELb0EN7cutlass6half_tE19Flash_kernel_traitsILi128ELi128ELi64ELi4ES3_EELb0ELb0ELb1ELb0ELb0ELb1ELb0ELb0EEEvNS_16Flash_fwd_paramsE:
	.zero		816


//--------------------- .nv.constant0._ZN5flash16flash_fwd_kernelI23Flash_fwd_kernel_traitsILi128ELi128ELi64ELi4ELb0ELb0EN7cutlass6half_tE19Flash_kernel_traitsILi128ELi128ELi64ELi4ES3_EELb0ELb0ELb1ELb0ELb0ELb1ELb1ELb0EEEvNS_16Flash_fwd_paramsE --------------------------
	.section	.nv.constant0._ZN5flash16flash_fwd_kernelI23Flash_fwd_kernel_traitsILi128ELi128ELi64ELi4ELb0ELb0EN7cutlass6half_tE19Flash_kernel_traitsILi128ELi128ELi64ELi4ES3_EELb0ELb0ELb1ELb0ELb0ELb1ELb1ELb0EEEvNS_16Flash_fwd_paramsE,"a",@progbits
	.sectionflags	@""
	.align	4
.nv.constant0._ZN5flash16flash_fwd_kernelI23Flash_fwd_kernel_traitsILi128ELi128ELi64ELi4ELb0ELb0EN7cutlass6half_tE19Flash_kernel_traitsILi128ELi128ELi64ELi4ES3_EELb0ELb0ELb1ELb0ELb0ELb1ELb1ELb0EEEvNS_16Flash_fwd_paramsE:
	.zero		816


//--------------------- .nv.constant0._ZN5flash16flash_fwd_kernelI23Flash_fwd_kernel_traitsILi128ELi128ELi64ELi4ELb0ELb0EN7cutlass6half_tE19Flash_kernel_traitsILi128ELi128ELi64ELi4ES3_EELb0ELb0ELb1ELb0ELb0ELb0ELb0ELb0EEEvNS_16Flash_fwd_paramsE --------------------------
	.section	.nv.constant0._ZN5flash16flash_fwd_kernelI23Flash_fwd_kernel_traitsILi128ELi128ELi64ELi4ELb0ELb0EN7cutlass6half_tE19Flash_kernel_traitsILi128ELi128ELi64ELi4ES3_EELb0ELb0ELb1ELb0ELb0ELb0ELb0ELb0EEEvNS_16Flash_fwd_paramsE,"a",@progbits
	.sectionflags	@""
	.align	4
.nv.constant0._ZN5flash16flash_fwd_kernelI23Flash_fwd_kernel_traitsILi128ELi128ELi64ELi4ELb0ELb0EN7cutlass6half_tE19Flash_kernel_traitsILi128ELi128ELi64ELi4ES3_EELb0ELb0ELb1ELb0ELb0ELb0ELb0ELb0EEEvNS_16Flash_fwd_paramsE:
	.zero		816


//--------------------- .nv.constant0._ZN5flash16flash_fwd_kernelI23Flash_fwd_kernel_traitsILi128ELi128ELi64ELi4ELb0ELb0EN7cutlass6half_tE19Flash_kernel_traitsILi128ELi128ELi64ELi4ES3_EELb0ELb0ELb1ELb0ELb0ELb0ELb1ELb0EEEvNS_16Flash_fwd_paramsE --------------------------
	.section	.nv.constant0._ZN5flash16flash_fwd_kernelI23Flash_fwd_kernel_traitsILi128ELi128ELi64ELi4ELb0ELb0EN7cutlass6half_tE19Flash_kernel_traitsILi128ELi128ELi64ELi4ES3_EELb0ELb0ELb1ELb0ELb0ELb0ELb1ELb0EEEvNS_16Flash_fwd_paramsE,"a",@progbits
	.sectionflags	@""
	.align	4
.nv.constant0._ZN5flash16flash_fwd_kernelI23Flash_fwd_kernel_traitsILi128ELi128ELi64ELi4ELb0ELb0EN7cutlass6half_tE19Flash_kernel_traitsILi128ELi128ELi64ELi4ES3_EELb0ELb0ELb1ELb0ELb0ELb0ELb1ELb0EEEvNS_16Flash_fwd_paramsE:
	.zero		816


//--------------------- .nv.constant0._ZN5flash16flash_fwd_kernelI23Flash_fwd_kernel_traitsILi128ELi128ELi64ELi4ELb0ELb0EN7cutlass6half_tE19Flash_kernel_traitsILi128ELi128ELi64ELi4ES3_EELb0ELb0ELb1ELb1ELb0ELb0ELb0ELb0EEEvNS_16Flash_fwd_paramsE --------------------------
	.section	.nv.constant0._ZN5flash16flash_fwd_kernelI23Flash_fwd_kernel_traitsILi128ELi128ELi64ELi4ELb0ELb0EN7cutlass6half_tE19Flash_kernel_traitsILi128ELi128ELi64ELi4ES3_EELb0ELb0ELb1ELb1ELb0ELb0ELb0ELb0EEEvNS_16Flash_fwd_paramsE,"a",@progbits
	.sectionflags	@""
	.align	4
.nv.constant0._ZN5flash16flash_fwd_kernelI23Flash_fwd_kernel_traitsILi128ELi128ELi64ELi4ELb0ELb0EN7cutlass6half_tE19Flash_kernel_traitsILi128ELi128ELi64ELi4ES3_EELb0ELb0ELb1ELb1ELb0ELb0ELb0ELb0EEEvNS_16Flash_fwd_paramsE:
	.zero		816


//--------------------- .nv.constant0._ZN5flash16flash_fwd_kernelI23Flash_fwd_kernel_traitsILi128ELi128ELi64ELi4ELb0ELb0EN7cutlass6half_tE19Flash_kernel_traitsILi128ELi128ELi64ELi4ES3_EELb0ELb0ELb1ELb1ELb0ELb0ELb1ELb0EEEvNS_16Flash_fwd_paramsE --------------------------
	.section	.nv.constant0._ZN5flash16flash_fwd_kernelI23Flash_fwd_kernel_traitsILi128ELi128ELi64ELi4ELb0ELb0EN7cutlass6half_tE19Flash_kernel_traitsILi128ELi128ELi64ELi4ES3_EELb0ELb0ELb1ELb1ELb0ELb0ELb1ELb0EEEvNS_16Flash_fwd_paramsE,"a",@progbits
	.sectionflags	@""
	.align	4
.nv.constant0._ZN5flash16flash_fwd_kernelI23Flash_fwd_kernel_traitsILi128ELi128ELi64ELi4ELb0ELb0EN7cutlass6half_tE19Flash_kernel_traitsILi128ELi128ELi64ELi4ES3_EELb0ELb0ELb1ELb1ELb0ELb0ELb1ELb0EEEvNS_16Flash_fwd_paramsE:
	.zero		816


//--------------------- .nv.constant0._ZN5flash16flash_fwd_kernelI23Flash_fwd_kernel_traitsILi128ELi128ELi32ELi4ELb0ELb0EN7cutlass6half_tE19Flash_kernel_traitsILi128ELi128ELi32ELi4ES3_EELb0ELb0ELb0ELb0ELb0ELb1ELb0ELb0EEEvNS_16Flash_fwd_paramsE --------------------------
	.section	.nv.constant0._ZN5flash16flash_fwd_kernelI23Flash_fwd_kernel_traitsILi128ELi128ELi32ELi4ELb0ELb0EN7cutlass6half_tE19Flash_kernel_traitsILi128ELi128ELi32ELi4ES3_EELb0ELb0ELb0ELb0ELb0ELb1ELb0ELb0EEEvNS_16Flash_fwd_paramsE,"a",@progbits
	.sectionflags	@""
	.align	4
.nv.constant0._ZN5flash16flash_fwd_kernelI23Flash_fwd_kernel_traitsILi128ELi128ELi32ELi4ELb0ELb0EN7cutlass6half_tE19Flash_kernel_traitsILi128ELi128ELi32ELi4ES3_EELb0ELb0ELb0ELb0ELb0ELb1ELb0ELb0EEEvNS_16Flash_fwd_paramsE:
	.zero		816


//--------------------- .nv.constant0._ZN5flash16flash_fwd_kernelI23Flash_fwd_kernel_traitsILi128ELi128ELi32ELi4ELb0ELb0EN7cutlass6half_tE19Flash_kernel_traitsILi128ELi128ELi32ELi4ES3_EELb0ELb0ELb0ELb0ELb1ELb1ELb0ELb0EEEvNS_16Flash_fwd_paramsE --------------------------
	.section	.nv.constant0._ZN5flash16flash_fwd_kernelI23Flash_fwd_kernel_traitsILi128ELi128ELi32ELi4ELb0ELb0EN7cutlass6half_tE19Flash_kernel_traitsILi128ELi128ELi32ELi4ES3_EELb0ELb0ELb0ELb0ELb1ELb1ELb0ELb0EEEvNS_16Flash_fwd_paramsE,"a",@progbits
	.sectionflags	@""
	.align	4
.nv.constant0._ZN5flash16flash_fwd_kernelI23Flash_fwd_kernel_traitsILi128ELi128ELi32ELi4ELb0ELb0EN7cutlass6half_tE19Flash_kernel_traitsILi128ELi128ELi32ELi4ES3_EELb0ELb0ELb0ELb0ELb1ELb1ELb0ELb0EEEvNS_16Flash_fwd_paramsE:
	.zero		816


//--------------------- .nv.constant0._ZN5flash16flash_fwd_kernelI23Flash_fwd_kernel_traitsILi128ELi128ELi32ELi4ELb0ELb0EN7cutlass6half_tE19Flash_kernel_traitsILi128ELi128ELi32ELi4ES3_EELb0ELb0ELb0ELb0ELb0ELb0ELb0ELb0EEEvNS_16Flash_fwd_paramsE --------------------------
	.section	.nv.constant0._ZN5flash16flash_fwd_kernelI23Flash_fwd_kernel_traitsILi128ELi128ELi32ELi4ELb0ELb0EN7cutlass6half_tE19Flash_kernel_traitsILi128ELi128ELi32ELi4ES3_EELb0ELb0ELb0ELb0ELb0ELb0ELb0ELb0EEEvNS_16Flash_fwd_paramsE,"a",@progbits
	.sectionflags	@""
	.align	4
.nv.constant0._ZN5flash16flash_fwd_kernelI23Flash_fwd_kernel_traitsILi128ELi128ELi32ELi4ELb0ELb0EN7cutlass6half_tE19Flash_kernel_traitsILi128ELi128ELi32ELi4ES3_EELb0ELb0ELb0ELb0ELb0ELb0ELb0ELb0EEEvNS_16Flash_fwd_paramsE:
	.zero		816


//--------------------- .nv.constant0._ZN5flash16flash_fwd_kernelI23Flash_fwd_kernel_traitsILi128ELi128ELi32ELi4ELb0ELb0EN7cutlass6half_tE19Flash_kernel_traitsILi128ELi128ELi32ELi4ES3_EELb0ELb0ELb0ELb1ELb0ELb0ELb0ELb0EEEvNS_16Flash_fwd_paramsE --------------------------
	.section	.nv.constant0._ZN5flash16flash_fwd_kernelI23Flash_fwd_kernel_traitsILi128ELi128ELi32ELi4ELb0ELb0EN7cutlass6half_tE19Flash_kernel_traitsILi128ELi128ELi32ELi4ES3_EELb0ELb0ELb0ELb1ELb0ELb0ELb0ELb0EEEvNS_16Flash_fwd_paramsE,"a",@progbits
	.sectionflags	@""
	.align	4
.nv.constant0._ZN5flash16flash_fwd_kernelI23Flash_fwd_kernel_traitsILi128ELi128ELi32ELi4ELb0ELb0EN7cutlass6half_tE19Flash_kernel_traitsILi128ELi128ELi32ELi4ES3_EELb0ELb0ELb0ELb1ELb0ELb0ELb0ELb0EEEvNS_16Flash_fwd_paramsE:
	.zero		816


//--------------------- .nv.constant0._ZN5flash16flash_fwd_kernelI23Flash_fwd_kernel_traitsILi128ELi128ELi32ELi4ELb0ELb0EN7cutlass6half_tE19Flash_kernel_traitsILi128ELi128ELi32ELi4ES3_EELb0ELb0ELb1ELb0ELb0ELb1ELb0ELb0EEEvNS_16Flash_fwd_paramsE --------------------------
	.section	.nv.constant0._ZN5flash16flash_fwd_kernelI23Flash_fwd_kernel_traitsILi128ELi128ELi32ELi4ELb0ELb0EN7cutlass6half_tE19Flash_kernel_traitsILi128ELi128ELi32ELi4ES3_EELb0ELb0ELb1ELb0ELb0ELb1ELb0ELb0EEEvNS_16Flash_fwd_paramsE,"a",@progbits
	.sectionflags	@""
	.align	4
.nv.constant0._ZN5flash16flash_fwd_kernelI23Flash_fwd_kernel_traitsILi128ELi128ELi32ELi4ELb0ELb0EN7cutlass6half_tE19Flash_kernel_traitsILi128ELi128ELi32ELi4ES3_EELb0ELb0ELb1ELb0ELb0ELb1ELb0ELb0EEEvNS_16Flash_fwd_paramsE:
	.zero		816


//--------------------- .nv.constant0._ZN5flash16flash_fwd_kernelI23Flash_fwd_kernel_traitsILi128ELi128ELi32ELi4ELb0ELb0EN7cutlass6half_tE19Flash_kernel_traitsILi128ELi128ELi32ELi4ES3_EELb0ELb0ELb1ELb0ELb0ELb0ELb0ELb0EEEvNS_16Flash_fwd_paramsE --------------------------
	.section	.nv.constant0._ZN5flash16flash_fwd_kernelI23Flash_fwd_kernel_traitsILi128ELi128ELi32ELi4ELb0ELb0EN7cutlass6half_tE19Flash_kernel_traitsILi128ELi128ELi32ELi4ES3_EELb0ELb0ELb1ELb0ELb0ELb0ELb0ELb0EEEvNS_16Flash_fwd_paramsE,"a",@progbits
	.sectionflags	@""
	.align	4
.nv.constant0._ZN5flash16flash_fwd_kernelI23Flash_fwd_kernel_traitsILi128ELi128ELi32ELi4ELb0ELb0EN7cutlass6half_tE19Flash_kernel_traitsILi128ELi128ELi32ELi4ES3_EELb0ELb0ELb1ELb0ELb0ELb0ELb0ELb0EEEvNS_16Flash_fwd_paramsE:
	.zero		816


//--------------------- .nv.constant0._ZN5flash16flash_fwd_kernelI23Flash_fwd_kernel_traitsILi128ELi128ELi32ELi4ELb0ELb0EN7cutlass6half_tE19Flash_kernel_traitsILi128ELi128ELi32ELi4ES3_EELb0ELb0ELb1ELb1ELb0ELb0ELb0ELb0EEEvNS_16Flash_fwd_paramsE --------------------------
	.section	.nv.constant0._ZN5flash16flash_fwd_kernelI23Flash_fwd_kernel_traitsILi128ELi128ELi32ELi4ELb0ELb0EN7cutlass6half_tE19Flash_kernel_traitsILi128ELi128ELi32ELi4ES3_EELb0ELb0ELb1ELb1ELb0ELb0ELb0ELb0EEEvNS_16Flash_fwd_paramsE,"a",@progbits
	.sectionflags	@""
	.align	4
.nv.constant0._ZN5flash16flash_fwd_kernelI23Flash_fwd_kernel_traitsILi128ELi128ELi32ELi4ELb0ELb0EN7cutlass6half_tE19Flash_kernel_traitsILi128ELi128ELi32ELi4ES3_EELb0ELb0ELb1ELb1ELb0ELb0ELb0ELb0EEEvNS_16Flash_fwd_paramsE:
	.zero		816


//--------------------- .nv.constant0._ZN5flash16flash_fwd_kernelI23Flash_fwd_kernel_traitsILi128ELi128ELi32ELi4ELb0ELb0EN7cutlass6half_tE19Flash_kernel_traitsILi128ELi128ELi32ELi4ES3_EELb1ELb0ELb0ELb0ELb0ELb1ELb0ELb0EEEvNS_16Flash_fwd_paramsE --------------------------
	.section	.nv.constant0._ZN5flash16flash_fwd_kernelI23Flash_fwd_kernel_traitsILi128ELi128ELi32ELi4ELb0ELb0EN7cutlass6half_tE19Flash_kernel_traitsILi128ELi128ELi32ELi4ES3_EELb1ELb0ELb0ELb0ELb0ELb1ELb0ELb0EEEvNS_16Flash_fwd_paramsE,"a",@progbits
	.sectionflags	@""
	.align	4
.nv.constant0._ZN5flash16flash_fwd_kernelI23Flash_fwd_kernel_traitsILi128ELi128ELi32ELi4ELb0ELb0EN7cutlass6half_tE19Flash_kernel_traitsILi128ELi128ELi32ELi4ES3_EELb1ELb0ELb0ELb0ELb0ELb1ELb0ELb0EEEvNS_16Flash_fwd_paramsE:
	.zero		816


//--------------------- .nv.constant0._ZN5flash16flash_fwd_kernelI23Flash_fwd_kernel_traitsILi128ELi128ELi32ELi4ELb0ELb0EN7cutlass6half_tE19Flash_kernel_traitsILi128ELi128ELi32ELi4ES3_EELb0ELb0ELb0ELb0ELb0ELb1ELb1ELb0EEEvNS_16Flash_fwd_paramsE --------------------------
	.section	.nv.constant0._ZN5flash16flash_fwd_kernelI23Flash_fwd_kernel_traitsILi128ELi128ELi32ELi4ELb0ELb0EN7cutlass6half_tE19Flash_kernel_traitsILi128ELi128ELi32ELi4ES3_EELb0ELb0ELb0ELb0ELb0ELb1ELb1ELb0EEEvNS_16Flash_fwd_paramsE,"a",@progbits
	.sectionflags	@""
	.align	4
.nv.constant0._ZN5flash16flash_fwd_kernelI23Flash_fwd_kernel_traitsILi128ELi128ELi32ELi4ELb0ELb0EN7cutlass6half_tE19Flash_kernel_traitsILi128ELi128ELi32ELi4ES3_EELb0ELb0ELb0ELb0ELb0ELb1ELb1ELb0EEEvNS_16Flash_fwd_paramsE:
	.zero		816


//--------------------- .nv.constant0._ZN5flash16flash_fwd_kernelI23Flash_fwd_kernel_traitsILi128ELi128ELi32ELi4ELb0ELb0EN7cutlass6half_tE19Flash_kernel_traitsILi128ELi128ELi32ELi4ES3_EELb1ELb0ELb0ELb0ELb0ELb0ELb0ELb0EEEvNS_16Flash_fwd_paramsE --------------------------
	.section	.nv.constant0._ZN5flash16flash_fwd_kernelI23Flash_fwd_kernel_traitsILi128ELi128ELi32ELi4ELb0ELb0EN7cutlass6half_tE19Flash_kernel_traitsILi128ELi128ELi32ELi4ES3_EELb1ELb0ELb0ELb0ELb0ELb0ELb0ELb0EEEvNS_16Flash_fwd_paramsE,"a",@progbits
	.sectionflags	@""
	.align	4
.nv.constant0._ZN5flash16flash_fwd_kernelI23Flash_fwd_kernel_traitsILi128ELi128ELi32ELi4ELb0ELb0EN7cutlass6half_tE19Flash_kernel_traitsILi128ELi128ELi32ELi4ES3_EELb1ELb0ELb0ELb0ELb0ELb0ELb0ELb0EEEvNS_16Flash_fwd_paramsE:
	.zero		816


//--------------------- .nv.constant0._ZN5flash16flash_fwd_kernelI23Flash_fwd_kernel_traitsILi128ELi128ELi32ELi4ELb0ELb0EN7cutlass6half_tE19Flash_kernel_traitsILi128ELi128ELi32ELi4ES3_EELb1ELb0ELb1ELb0ELb0ELb0ELb0ELb0EEEvNS_16Flash_fwd_paramsE --------------------------
	.section	.nv.constant0._ZN5flash16flash_fwd_kernelI23Flash_fwd_kernel_traitsILi128ELi128ELi32ELi4ELb0ELb0EN7cutlass6half_tE19Flash_kernel_traitsILi128ELi128ELi32ELi4ES3_EELb1ELb0ELb1ELb0ELb0ELb0ELb0ELb0EEEvNS_16Flash_fwd_paramsE,"a",@progbits
	.sectionflags	@""
	.align	4
.nv.constant0._ZN5flash16flash_fwd_kernelI23Flash_fwd_kernel_traitsILi128ELi128ELi32ELi4ELb0ELb0EN7cutlass6half_tE19Flash_kernel_traitsILi128ELi128ELi32ELi4ES3_EELb1ELb0ELb1ELb0ELb0ELb0ELb0ELb0EEEvNS_16Flash_fwd_paramsE:
	.zero		816


//--------------------- .nv.constant0._ZN5flash16flash_fwd_kernelI23Flash_fwd_kernel_traitsILi128ELi128ELi32ELi4ELb0ELb0EN7cutlass6half_tE19Flash_kernel_traitsILi128ELi128ELi32ELi4ES3_EELb1ELb0ELb0ELb0ELb1ELb1ELb0ELb0EEEvNS_16Flash_fwd_paramsE --------------------------
	.section	.nv.constant0._ZN5flash16flash_fwd_kernelI23Flash_fwd_kernel_traitsILi128ELi128ELi32ELi4ELb0ELb0EN7cutlass6half_tE19Flash_kernel_traitsILi128ELi128ELi32ELi4ES3_EELb1ELb0ELb0ELb0ELb1ELb1ELb0ELb0EEEvNS_16Flash_fwd_paramsE,"a",@progbits
	.sectionflags	@""
	.align	4
.nv.constant0._ZN5flash16flash_fwd_kernelI23Flash_fwd_kernel_traitsILi128ELi128ELi32ELi4ELb0ELb0EN7cutlass6half_tE19Flash_kernel_traitsILi128ELi128ELi32ELi4ES3_EELb1ELb0ELb0ELb0ELb1ELb1ELb0ELb0EEEvNS_16Flash_fwd_paramsE:
	.zero		816


//--------------------- .nv.constant0._ZN5flash16flash_fwd_kernelI23Flash_fwd_kernel_traitsILi128ELi128ELi32ELi4ELb0ELb0EN7cutlass6half_tE19Flash_kernel_traitsILi128ELi128ELi32ELi4ES3_EELb0ELb0ELb0ELb0ELb1ELb1ELb1ELb0EEEvNS_16Flash_fwd_paramsE --------------------------
	.section	.nv.constant0._ZN5flash16flash_fwd_kernelI23Flash_fwd_kernel_traitsILi128ELi128ELi32ELi4ELb0ELb0EN7cutlass6half_tE19Flash_kernel_traitsILi128ELi128ELi32ELi4ES3_EELb0ELb0ELb0ELb0ELb1ELb1ELb1ELb0EEEvNS_16Flash_fwd_paramsE,"a",@progbits
	.sectionflags	@""
	.align	4
.nv.constant0._ZN5flash16flash_fwd_kernelI23Flash_fwd_kernel_traitsILi128ELi128ELi32ELi4ELb0ELb0EN7cutlass6half_tE19Flash_kernel_traitsILi128ELi128ELi32ELi4ES3_EELb0ELb0ELb0ELb0ELb1ELb1ELb1ELb0EEEvNS_16Flash_fwd_paramsE:
	.zero		816


//--------------------- .nv.constant0._ZN5flash16flash_fwd_kernelI23Flash_fwd_kernel_traitsILi128ELi128ELi32ELi4ELb0ELb0EN7cutlass6half_tE19Flash_kernel_traitsILi128ELi128ELi32ELi4ES3_EELb1ELb0ELb0ELb1ELb0ELb0ELb0ELb0EEEvNS_16Flash_fwd_paramsE --------------------------
	.section	.nv.constant0._ZN5flash16flash_fwd_kernelI23Flash_fwd_kernel_traitsILi128ELi128ELi32ELi4ELb0ELb0EN7cutlass6half_tE19Flash_kernel_traitsILi128ELi128ELi32ELi4ES3_EELb1ELb0ELb0ELb1ELb0ELb0ELb0ELb0EEEvNS_16Flash_fwd_paramsE,"a",@progbits
	.sectionflags	@""
	.align	4
.nv.constant0._ZN5flash16flash_fwd_kernelI23Flash_fwd_kernel_traitsILi128ELi128ELi32ELi4ELb0ELb0EN7cutlass6half_tE19Flash_kernel_traitsILi128ELi128ELi32ELi4ES3_EELb1ELb0ELb0ELb1ELb0ELb0ELb0ELb0EEEvNS_16Flash_fwd_paramsE:
	.zero		816


//--------------------- .nv.constant0._ZN5flash16flash_fwd_kernelI23Flash_fwd_kernel_traitsILi128ELi128ELi32ELi4ELb0ELb0EN7cutlass6half_tE19Flash_kernel_traitsILi128ELi128ELi32ELi4ES3_EELb1ELb0ELb0ELb0ELb0ELb0ELb0ELb1EEEvNS_16Flash_fwd_paramsE --------------------------
	.section	.nv.constant0._ZN5flash16flash_fwd_kernelI23Flash_fwd_kernel_traitsILi128ELi128ELi32ELi4ELb0ELb0EN7cutlass6half_tE19Flash_kernel_traitsILi128ELi128ELi32ELi4ES3_EELb1ELb0ELb0ELb0ELb0ELb0ELb0ELb1EEEvNS_16Flash_fwd_paramsE,"a",@progbits
	.sectionflags	@""
	.align	4
.nv.constant0._ZN5flash16flash_fwd_kernelI23Flash_fwd_kernel_traitsILi128ELi128ELi32ELi4ELb0ELb0EN7cutlass6half_tE19Flash_kernel_traitsILi128ELi128ELi32ELi4ES3_EELb1ELb0ELb0ELb0ELb0ELb0ELb0ELb1EEEvNS_16Flash_fwd_paramsE:
	.zero		816


//--------------------- .nv.constant0._ZN5flash16flash_fwd_kernelI23Flash_fwd_kernel_traitsILi128ELi128ELi32ELi4ELb0ELb0EN7cutlass6half_tE19Flash_kernel_traitsILi128ELi128ELi32ELi4ES3_EELb0ELb0ELb0ELb0ELb0ELb0ELb1ELb0EEEvNS_16Flash_fwd_paramsE --------------------------
	.section	.nv.constant0._ZN5flash16flash_fwd_kernelI23Flash_fwd_kernel_traitsILi128ELi128ELi32ELi4ELb0ELb0EN7cutlass6half_tE19Flash_kernel_traitsILi128ELi128ELi32ELi4ES3_EELb0ELb0ELb0ELb0ELb0ELb0ELb1ELb0EEEvNS_16Flash_fwd_paramsE,"a",@progbits
	.sectionflags	@""
	.align	4
.nv.constant0._ZN5flash16flash_fwd_kernelI23Flash_fwd_kernel_traitsILi128ELi128ELi32ELi4ELb0ELb0EN7cutlass6half_tE19Flash_kernel_traitsILi128ELi128ELi32ELi4ES3_EELb0ELb0ELb0ELb0ELb0ELb0ELb1ELb0EEEvNS_16Flash_fwd_paramsE:
	.zero		816


//--------------------- .nv.constant0._ZN5flash16flash_fwd_kernelI23Flash_fwd_kernel_traitsILi128ELi128ELi32ELi4ELb0ELb0EN7cutlass6half_tE19Flash_kernel_traitsILi128ELi128ELi32ELi4ES3_EELb1ELb0ELb0ELb1ELb0ELb0ELb0ELb1EEEvNS_16Flash_fwd_paramsE --------------------------
	.section	.nv.constant0._ZN5flash16flash_fwd_kernelI23Flash_fwd_kernel_traitsILi128ELi128ELi32ELi4ELb0ELb0EN7cutlass6half_tE19Flash_kernel_traitsILi128ELi128ELi32ELi4ES3_EELb1ELb0ELb0ELb1ELb0ELb0ELb0ELb1EEEvNS_16Flash_fwd_paramsE,"a",@progbits
	.sectionflags	@""
	.align	4
.nv.constant0._ZN5flash16flash_fwd_kernelI23Flash_fwd_kernel_traitsILi128ELi128ELi32ELi4ELb0ELb0EN7cutlass6half_tE19Flash_kernel_traitsILi128ELi128ELi32ELi4ES3_EELb1ELb0ELb0ELb1ELb0ELb0ELb0ELb1EEEvNS_16Flash_fwd_paramsE:
	.zero		816


//--------------------- .nv.constant0._ZN5flash16flash_fwd_kernelI23Flash_fwd_kernel_traitsILi128ELi128ELi32ELi4ELb0ELb0EN7cutlass6half_tE19Flash_kernel_traitsILi128ELi128ELi32ELi4ES3_EELb0ELb0ELb0ELb1ELb0ELb0ELb1ELb0EEEvNS_16Flash_fwd_paramsE --------------------------
	.section	.nv.constant0._ZN5flash16flash_fwd_kernelI23Flash_fwd_kernel_traitsILi128ELi128ELi32ELi4ELb0ELb0EN7cutlass6half_tE19Flash_kernel_traitsILi128ELi128ELi32ELi4ES3_EELb0ELb0ELb0ELb1ELb0ELb0ELb1ELb0EEEvNS_16Flash_fwd_paramsE,"a",@progbits
	.sectionflags	@""
	.align	4
.nv.constant0._ZN5flash16flash_fwd_kernelI23Flash_fwd_kernel_traitsILi128ELi128ELi32ELi4ELb0ELb0EN7cutlass6half_tE19Flash_kernel_traitsILi128ELi128ELi32ELi4ES3_EELb0ELb0ELb0ELb1ELb0ELb0ELb1ELb0EEEvNS_16Flash_fwd_paramsE:
	.zero		816


//--------------------- .nv.constant0._ZN5flash16flash_fwd_kernelI23Flash_fwd_kernel_traitsILi128ELi128ELi32ELi4ELb0ELb0EN7cutlass6half_tE19Flash_kernel_traitsILi128ELi128ELi32ELi4ES3_EELb1ELb0ELb1ELb0ELb0ELb1ELb0ELb0EEEvNS_16Flash_fwd_paramsE --------------------------
	.section	.nv.constant0._ZN5flash16flash_fwd_kernelI23Flash_fwd_kernel_traitsILi128ELi128ELi32ELi4ELb0ELb0EN7cutlass6half_tE19Flash_kernel_traitsILi128ELi128ELi32ELi4ES3_EELb1ELb0ELb1ELb0ELb0ELb1ELb0ELb0EEEvNS_16Flash_fwd_paramsE,"a",@progbits
	.sectionflags	@""
	.align	4
.nv.constant0._ZN5flash16flash_fwd_kernelI23Flash_fwd_kernel_traitsILi128ELi128ELi32ELi4ELb0ELb0EN7cutlass6half_tE19Flash_kernel_traitsILi128ELi128ELi32ELi4ES3_EELb1ELb0ELb1ELb0ELb0ELb1ELb0ELb0EEEvNS_16Flash_fwd_paramsE:
	.zero		816


//--------------------- .nv.constant0._ZN5flash16flash_fwd_kernelI23Flash_fwd_kernel_traitsILi128ELi128ELi32ELi4ELb0ELb0EN7cutlass6half_tE19Flash_kernel_traitsILi128ELi128ELi32ELi4ES3_EELb0ELb0ELb1ELb0ELb0ELb1ELb1ELb0EEEvNS_16Flash_fwd_paramsE --------------------------
	.section	.nv.constant0._ZN5flash16flash_fwd_kernelI23Flash_fwd_kernel_traitsILi128ELi128ELi32ELi4ELb0ELb0EN7cutlass6half_tE19Flash_kernel_traitsILi128ELi128ELi32ELi4ES3_EELb0ELb0ELb1ELb0ELb0ELb1ELb1ELb0EEEvNS_16Flash_fwd_paramsE,"a",@progbits
	.sectionflags	@""
	.align	4
.nv.constant0._ZN5flash16flash_fwd_kernelI23Flash_fwd_kernel_traitsILi128ELi128ELi32ELi4ELb0ELb0EN7cutlass6half_tE19Flash_kernel_traitsILi128ELi128ELi32ELi4ES3_EELb0ELb0ELb1ELb0ELb0ELb1ELb1ELb0EEEvNS_16Flash_fwd_paramsE:
	.zero		816


//--------------------- .nv.constant0._ZN5flash16flash_fwd_kernelI23Flash_fwd_kernel_traitsILi128ELi128ELi32ELi4ELb0ELb0EN7cutlass6half_tE19Flash_kernel_traitsILi128ELi128ELi32ELi4ES3_EELb1ELb0ELb1ELb1ELb0ELb0ELb0ELb0EEEvNS_16Flash_fwd_paramsE --------------------------
	.section	.nv.constant0._ZN5flash16flash_fwd_kernelI23Flash_fwd_kernel_traitsILi128ELi128ELi32ELi4ELb0ELb0EN7cutlass6half_tE19Flash_kernel_traitsILi128ELi128ELi32ELi4ES3_EELb1ELb0ELb1ELb1ELb0ELb0ELb0ELb0EEEvNS_16Flash_fwd_paramsE,"a",@progbits
	.sectionflags	@""
	.align	4
.nv.constant0._ZN5flash16flash_fwd_kernelI23Flash_fwd_kernel_traitsILi128ELi128ELi32ELi4ELb0ELb0EN7cutlass6half_tE19Flash_kernel_traitsILi128ELi128ELi32ELi4ES3_EELb1ELb0ELb1ELb1ELb0ELb0ELb0ELb0EEEvNS_16Flash_fwd_paramsE:
	.zero		816


//--------------------- .nv.constant0._ZN5flash16flash_fwd_kernelI23Flash_fwd_kernel_traitsILi128ELi128ELi32ELi4ELb0ELb0EN7cutlass6half_tE19Flash_kernel_traitsILi128ELi128ELi32ELi4ES3_EELb1ELb0ELb1ELb0ELb0ELb0ELb0ELb1EEEvNS_16Flash_fwd_paramsE --------------------------
	.section	.nv.constant0._ZN5flash16flash_fwd_kernelI23Flash_fwd_kernel_traitsILi128ELi128ELi32ELi4ELb0ELb0EN7cutlass6half_tE19Flash_kernel_traitsILi128ELi128ELi32ELi4ES3_EELb1ELb0ELb1ELb0ELb0ELb0ELb0ELb1EEEvNS_16Flash_fwd_paramsE,"a",@progbits
	.sectionflags	@""
	.align	4
.nv.constant0._ZN5flash16flash_fwd_kernelI23Flash_fwd_kernel_traitsILi128ELi128ELi32ELi4ELb0ELb0EN7cutlass6half_tE19Flash_kernel_traitsILi128ELi128ELi32ELi4ES3_EELb1ELb0ELb1ELb0ELb0ELb0ELb0ELb1EEEvNS_16Flash_fwd_paramsE:
	.zero		816


//--------------------- .nv.constant0._ZN5flash16flash_fwd_kernelI23Flash_fwd_kernel_traitsILi128ELi128ELi32ELi4ELb0ELb0EN7cutlass6half_tE19Flash_kernel_traitsILi128ELi128ELi32ELi4ES3_EELb0ELb0ELb1ELb0ELb0ELb0ELb1ELb0EEEvNS_16Flash_fwd_paramsE --------------------------
	.section	.nv.constant0._ZN5flash16flash_fwd_kernelI23Flash_fwd_kernel_traitsILi128ELi128ELi32ELi4ELb0ELb0EN7cutlass6half_tE19Flash_kernel_traitsILi128ELi128ELi32ELi4ES3_EELb0ELb0ELb1ELb0ELb0ELb0ELb1ELb0EEEvNS_16Flash_fwd_paramsE,"a",@progbits
	.sectionflags	@""
	.align	4
.nv.constant0._ZN5flash16flash_fwd_kernelI23Flash_fwd_kernel_traitsILi128ELi128ELi32ELi4ELb0ELb0EN7cutlass6half_tE19Flash_kernel_traitsILi128ELi128ELi32ELi4ES3_EELb0ELb0ELb1ELb0ELb0ELb0ELb1ELb0EEEvNS_16Flash_fwd_paramsE:
	.zero		816


//--------------------- .nv.constant0._ZN5flash16flash_fwd_kernelI23Flash_fwd_kernel_traitsILi128ELi128ELi32ELi4ELb0ELb0EN7cutlass6half_tE19Flash_kernel_traitsILi128ELi128ELi32ELi4ES3_EELb1ELb0ELb1ELb1ELb0ELb0ELb0ELb1EEEvNS_16Flash_fwd_paramsE --------------------------
	.section	.nv.constant0._ZN5flash16flash_fwd_kernelI23Flash_fwd_kernel_traitsILi128ELi128ELi32ELi4ELb0ELb0EN7cutlass6half_tE19Flash_kernel_traitsILi128ELi128ELi32ELi4ES3_EELb1ELb0ELb1ELb1ELb0ELb0ELb0ELb1EEEvNS_16Flash_fwd_paramsE,"a",@progbits
	.sectionflags	@""
	.align	4
.nv.constant0._ZN5flash16flash_fwd_kernelI23Flash_fwd_kernel_traitsILi128ELi128ELi32ELi4ELb0ELb0EN7cutlass6half_tE19Flash_kernel_traitsILi128ELi128ELi32ELi4ES3_EELb1ELb0ELb1ELb1ELb0ELb0ELb0ELb1EEEvNS_16Flash_fwd_paramsE:
	.zero		816


//--------------------- .nv.constant0._ZN5flash16flash_fwd_kernelI23Flash_fwd_kernel_traitsILi128ELi128ELi32ELi4ELb0ELb0EN7cutlass6half_tE19Flash_kernel_traitsILi128ELi128ELi32ELi4ES3_EELb0ELb0ELb1ELb1ELb0ELb0ELb1ELb0EEEvNS_16Flash_fwd_paramsE --------------------------
	.section	.nv.constant0._ZN5flash16flash_fwd_kernelI23Flash_fwd_kernel_traitsILi128ELi128ELi32ELi4ELb0ELb0EN7cutlass6half_tE19Flash_kernel_traitsILi128ELi128ELi32ELi4ES3_EELb0ELb0ELb1ELb1ELb0ELb0ELb1ELb0EEEvNS_16Flash_fwd_paramsE,"a",@progbits
	.sectionflags	@""
	.align	4
.nv.constant0._ZN5flash16flash_fwd_kernelI23Flash_fwd_kernel_traitsILi128ELi128ELi32ELi4ELb0ELb0EN7cutlass6half_tE19Flash_kernel_traitsILi128ELi128ELi32ELi4ES3_EELb0ELb0ELb1ELb1ELb0ELb0ELb1ELb0EEEvNS_16Flash_fwd_paramsE:
	.zero		816


//--------------------- .text._ZN5flash16flash_fwd_kernelI23Flash_fwd_kernel_traitsILi128ELi128ELi64ELi4ELb0ELb0EN7cutlass6half_tE19Flash_kernel_traitsILi128ELi128ELi64ELi4ES3_EELb0ELb0ELb0ELb0ELb0ELb1ELb0ELb0EEEvNS_16Flash_fwd_paramsE --------------------------
	.section	.text._ZN5flash16flash_fwd_kernelI23Flash_fwd_kernel_traitsILi128ELi128ELi64ELi4ELb0ELb0EN7cutlass6half_tE19Flash_kernel_traitsILi128ELi128ELi64ELi4ES3_EELb0ELb0ELb0ELb0ELb0ELb1ELb0ELb0EEEvNS_16Flash_fwd_paramsE,"ax",@progbits
	.sectioninfo	@"SHI_REGISTERS=255"
	.align	128
        .global         _ZN5flash16flash_fwd_kernelI23Flash_fwd_kernel_traitsILi128ELi128ELi64ELi4ELb0ELb0EN7cutlass6half_tE19Flash_kernel_traitsILi128ELi128ELi64ELi4ES3_EELb0ELb0ELb0ELb0ELb0ELb1ELb0ELb0EEEvNS_16Flash_fwd_paramsE
        .type           _ZN5flash16flash_fwd_kernelI23Flash_fwd_kernel_traitsILi128ELi128ELi64ELi4ELb0ELb0EN7cutlass6half_tE19Flash_kernel_traitsILi128ELi128ELi64ELi4ES3_EELb0ELb0ELb0ELb0ELb0ELb1ELb0ELb0EEEvNS_16Flash_fwd_paramsE,@function
        .size           _ZN5flash16flash_fwd_kernelI23Flash_fwd_kernel_traitsILi128ELi128ELi64ELi4ELb0ELb0EN7cutlass6half_tE19Flash_kernel_traitsILi128ELi128ELi64ELi4ES3_EELb0ELb0ELb0ELb0ELb0ELb1ELb0ELb0EEEvNS_16Flash_fwd_paramsE,(.L_x_2372 - _ZN5flash16flash_fwd_kernelI23Flash_fwd_kernel_traitsILi128ELi128ELi64ELi4ELb0ELb0EN7cutlass6half_tE19Flash_kernel_traitsILi128ELi128ELi64ELi4ES3_EELb0ELb0ELb0ELb0ELb0ELb1ELb0ELb0EEEvNS_16Flash_fwd_paramsE)
        .other          _ZN5flash16flash_fwd_kernelI23Flash_fwd_kernel_traitsILi128ELi128ELi64ELi4ELb0ELb0EN7cutlass6half_tE19Flash_kernel_traitsILi128ELi128ELi64ELi4ES3_EELb0ELb0ELb0ELb0ELb0ELb1ELb0ELb0EEEvNS_16Flash_fwd_paramsE,@"STO_CUDA_ENTRY STV_DEFAULT"
_ZN5flash16flash_fwd_kernelI23Flash_fwd_kernel_traitsILi128ELi128ELi64ELi4ELb0ELb0EN7cutlass6half_tE19Flash_kernel_traitsILi128ELi128ELi64ELi4ES3_EELb0ELb0ELb0ELb0ELb0ELb1ELb0ELb0EEEvNS_16Flash_fwd_paramsE:
.text._ZN5flash16flash_fwd_kernelI23Flash_fwd_kernel_traitsILi128ELi128ELi64ELi4ELb0ELb0EN7cutlass6half_tE19Flash_kernel_traitsILi128ELi128ELi64ELi4ES3_EELb0ELb0ELb0ELb0ELb0ELb1ELb0ELb0EEEvNS_16Flash_fwd_paramsE:
[----:B------:R-:W-:Y:S02]  /*0000*/  MOV R1, c[0x0][0x28] ;  /* 0x00000a0000017a02 */ /* 0x000fe40000000f00 */
[----:B------:R-:W1:Y:S01]  /*0010*/  S2R R8, SR_CTAID.Y ;  /* 0x0000000000087919 */ /* 0x000e620000002600 */
[----:B------:R-:W-:Y:S01]  /*0020*/  ULDC.64 UR4, c[0x0][0x240] ;  /* 0x0000900000047ab9 */ /* 0x000fe20000000a00 */
[----:B------:R-:W-:Y:S01]  /*0030*/  IMAD.MOV.U32 R9, RZ, RZ, 0x4 ;  /* 0x00000004ff097424 */ /* 0x000fe200078e00ff */
[----:B------:R-:W-:Y:S01]  /*0040*/  UISETP.NE.U32.AND UP1, UPT, URZ, UR4, UPT ;  /* 0x000000043f00728c */ /* 0x000fe2000bf25070 */
[----:B------:R-:W-:Y:S01]  /*0050*/  ISETP.NE.U32.AND P2, PT, RZ, c[0x0][0x250], PT ;  /* 0x00009400ff007a0c */ /* 0x000fe20003f45070 */
[----:B------:R-:W-:Y:S01]  /*0060*/  ULDC.U8 UR6, c[0x0][0x312] ;  /* 0x0000c48000067ab9 */ /* 0x000fe20000000000 */
[----:B------:R-:W-:Y:S01]  /*0070*/  IMAD.MOV.U32 R4, RZ, RZ, -0x1 ;  /* 0xffffffffff047424 */ /* 0x000fe200078e00ff */
[----:B------:R-:W-:Y:S01]  /*0080*/  UISETP.NE.AND.EX UP1, UPT, URZ, UR5, UPT, UP1 ;  /* 0x000000053f00728c */ /* 0x000fe2000bf25310 */
[----:B------:R-:W-:Y:S01]  /*0090*/  ISETP.NE.AND.EX P2, PT, RZ, c[0x0][0x254], PT, P2 ;  /* 0x00009500ff007a0c */ /* 0x000fe20003f45320 */
[----:B------:R-:W-:Y:S01]  /*00a0*/  UISETP.NE.AND UP2, UPT, UR6, URZ, UPT ;  /* 0x0000003f0600728c */ /* 0x000fe2000bf45270 */
[----:B------:R-:W-:Y:S01]  /*00b0*/  IADD3 R1, R1, -0xa8, RZ ;  /* 0xffffff5801017810 */ /* 0x000fe20007ffe0ff */
[----:B------:R-:W-:-:S02]  /*00c0*/  ULDC.64 UR4, c[0x0][0x248] ;  /* 0x0000920000047ab9 */ /* 0x000fc40000000a00 */
[----:B------:R-:W-:Y:S01]  /*00d0*/  PLOP3.LUT P1, PT, PT, PT, UP1, 0x80, 0x0 ;  /* 0x000000000000781c */ /* 0x000fe20003f2f018 */
[----:B------:R-:W-:Y:S02]  /*00e0*/  UISETP.EQ.U32.AND UP0, UPT, URZ, UR4, UPT ;  /* 0x000000043f00728c */ /* 0x000fe4000bf02070 */
[----:B------:R-:W-:Y:S02]  /*00f0*/  ULDC.64 UR16, c[0x0][0x118] ;  /* 0x0000460000107ab9 */ /* 0x000fe40000000a00 */
[----:B------:R-:W-:Y:S01]  /*0100*/  UISETP.EQ.OR.EX UP0, UPT, URZ, UR5, !UP2, UP0 ;  /* 0x000000053f00728c */ /* 0x000fe2000d702700 */
[----:B-1----:R-:W-:-:S05]  /*0110*/  IMAD.WIDE R2, R8, R9, c[0x0][0x240] ;  /* 0x0000900008027625 */ /* 0x002fca00078e0209 */
[----:B------:R-:W-:Y:S02]  /*0120*/  PLOP3.LUT P0, PT, PT, PT, UP0, 0x80, 0x0 ;  /* 0x000000000000781c */ /* 0x000fe40003f0f008 */
[----:B------:R1:W2:Y:S04]  /*0130*/  @P1 LDG.E R4, [R2.64] ;  /* 0x0000001002041981 */ /* 0x0002a8000c1e1900 */
[----:B------:R1:W3:Y:S01]  /*0140*/  @P1 LDG.E R5, [R2.64+0x4] ;  /* 0x0000041002051981 */ /* 0x0002e2000c1e1900 */
[----:B------:R-:W-:-:S04]  /*0150*/  IMAD.WIDE R6, R8, R9, c[0x0][0x248] ;  /* 0x0000920008067625 */ /* 0x000fc800078e0209 */
[----:B-1----:R-:W-:-:S05]  /*0160*/  @P2 IMAD.WIDE R2, R8, R9, c[0x0][0x250] ;  /* 0x0000940008022625 */ /* 0x002fca00078e0209 */
[----:B------:R1:W4:Y:S04]  /*0170*/  @P2 LDG.E R0, [R2.64] ;  /* 0x0000001002002981 */ /* 0x000328000c1e1900 */
[----:B-1----:R-:W5:Y:S01]  /*0180*/  @!P0 LDG.E R2, [R6.64] ;  /* 0x0000001006028981 */ /* 0x002f62000c1e1900 */
[----:B------:R-:W-:Y:S01]  /*0190*/  UMOV UR19, 0xffffffff ;  /* 0xffffffff00137882 */ /* 0x000fe20000000000 */
[----:B------:R-:W1:Y:S01]  /*01a0*/  S2UR UR12, SR_CTAID.X ;  /* 0x00000000000c79c3 */ /* 0x000e620000002500 */
[----:B------:R-:W-:Y:S01]  /*01b0*/  UMOV UR14, URZ ;  /* 0x0000003f000e7c82 */ /* 0x000fe20008000000 */
[----:B------:R-:W1:Y:S06]  /*01c0*/  S2R R154, SR_TID.X ;  /* 0x00000000009a7919 */ /* 0x000e6c0000002100 */
[----:B------:R-:W1:Y:S08]  /*01d0*/  S2UR UR11, SR_CTAID.Z ;  /* 0x00000000000b79c3 */ /* 0x000e700000002700 */
[----:B------:R-:W1:Y:S08]  /*01e0*/  S2UR UR10, SR_CTAID.Y ;  /* 0x00000000000a79c3 */ /* 0x000e700000002600 */
[----:B--2---:R-:W2:Y:S08]  /*01f0*/  R2UR UR9, R4 ;  /* 0x00000000040973c2 */ /* 0x004eb000000e0000 */
[----:B---3--:R-:W2:Y:S02]  /*0200*/  @P1 R2UR UR15, R5 ;  /* 0x00000000050f13c2 */ /* 0x008ea400000e0000 */
[----:B--2---:R-:W-:-:S06]  /*0210*/  @UP1 UIADD3 UR15, UR15, -UR9, URZ ;  /* 0x800000090f0f1290 */ /* 0x004fcc000fffe03f */
[----:B----4-:R2:W3:Y:S01]  /*0220*/  @P2 R2UR UR14, R0 ;  /* 0x00000000000e23c2 */ /* 0x0104e200000e0000 */
[----:B------:R-:W-:-:S07]  /*0230*/  @!UP1 ULDC UR15, c[0x0][0x214] ;  /* 0x00008500000f9ab9 */ /* 0x000fce0000000800 */
[----:B-----5:R2:W4:Y:S01]  /*0240*/  @!P0 R2UR UR19, R2 ;  /* 0x00000000021383c2 */ /* 0x02052200000e0000 */
[----:B------:R-:W-:-:S04]  /*0250*/  ISETP.NE.U32.AND P0, PT, RZ, c[0x0][0x248], PT ;  /* 0x00009200ff007a0c */ /* 0x000fc80003f05070 */
[----:B------:R-:W-:-:S13]  /*0260*/  ISETP.NE.AND.EX P0, PT, RZ, c[0x0][0x24c], PT, P0 ;  /* 0x00009300ff007a0c */ /* 0x000fda0003f05300 */
[----:B-1234-:R-:W-:Y:S05]  /*0270*/  @!P0 BRA `(.L_x_0) ;  /* 0x0000007000008947 */ /* 0x01efea0003800000 */
[----:B------:R-:W-:-:S13]  /*0280*/  PLOP3.LUT P0, PT, PT, PT, UP2, 0x80, 0x0 ;  /* 0x000000000000781c */ /* 0x000fda0003f0f028 */
[----:B------:R-:W2:Y:S04]  /*0290*/  @P0 LDG.E R0, [R6.64+0x4] ;  /* 0x0000041006000981 */ /* 0x000ea8000c1e1900 */
[----:B------:R-:W3:Y:S01]  /*02a0*/  @!P0 LDG.E R2, [R6.64] ;  /* 0x0000001006028981 */ /* 0x000ee2000c1e1900 */
[----:B--2---:R-:W1:Y:S02]  /*02b0*/  @P0 R2UR UR4, R0 ;  /* 0x00000000000403c2 */ /* 0x004e6400000e0000 */
[----:B-1----:R-:W-:-:S11]  /*02c0*/  @UP2 UIADD3 UR4, UR4, -UR19, URZ ;  /* 0x8000001304042290 */ /* 0x002fd6000fffe03f */
[----:B---3--:R1:W2:Y:S02]  /*02d0*/  @!P0 R2UR UR4, R2 ;  /* 0x00000000020483c2 */ /* 0x0082a400000e0000 */
[----:B-12---:R-:W-:Y:S05]  /*02e0*/  BRA `(.L_x_1) ;  /* 0x0000001000007947 */ /* 0x006fea0003800000 */
.L_x_0:
[----:B------:R-:W-:Y:S02]  /*02f0*/  ULDC UR4, c[0x0][0x218] ;  /* 0x0000860000047ab9 */ /* 0x000fe40000000800 */
.L_x_1:
[----:B------:R-:W-:-:S04]  /*0300*/  ISETP.NE.U32.AND P0, PT, RZ, c[0x0][0x258], PT ;  /* 0x00009600ff007a0c */ /* 0x000fc80003f05070 */
[----:B------:R-:W-:-:S13]  /*0310*/  ISETP.NE.AND.EX P0, PT, RZ, c[0x0][0x25c], PT, P0 ;  /* 0x00009700ff007a0c */ /* 0x000fda0003f05300 */
[----:B------:R-:W-:-:S05]  /*0320*/  @P0 IMAD.WIDE R2, R8, R9, c[0x0][0x258] ;  /* 0x0000960008020625 */ /* 0x000fca00078e0209 */
[----:B------:R-:W2:Y:S01]  /*0330*/  @P0 LDG.E R0, [R2.64] ;  /* 0x0000001002000981 */ /* 0x000ea2000c1e1900 */
[----:B------:R-:W-:Y:S02]  /*0340*/  USHF.L.U32 UR12, UR12, 0x7, URZ ;  /* 0x000000070c0c7899 */ /* 0x000fe4000800063f */
[----:B------:R-:W-:Y:S02]  /*0350*/  VOTEU.ALL UP0, P0 ;  /* 0x00000000003f7886 */ /* 0x000fe40000000000 */
[----:B------:R-:W-:Y:S02]  /*0360*/  UISETP.GT.AND UP2, UPT, UR15, UR12, UPT ;  /* 0x0000000c0f00728c */ /* 0x000fe4000bf44270 */
[----:B------:R-:W-:Y:S02]  /*0370*/  ULDC UR7, c[0x0][0x268] ;  /* 0x00009a0000077ab9 */ /* 0x000fe40000000800 */
[----:B------:R-:W-:Y:S02]  /*0380*/  VOTEU.ANY UP1, P0 ;  /* 0x00000000003f7886 */ /* 0x000fe40000020100 */
[----:B------:R-:W-:-:S02]  /*0390*/  @!UP0 UISETP.NE.U32.AND UP3, UPT, URZ, UR7, UPT ;  /* 0x000000073f00828c */ /* 0x000fc4000bf65070 */
[----:B------:R-:W-:Y:S02]  /*03a0*/  ULDC UR6, c[0x0][0x26c] ;  /* 0x00009b0000067ab9 */ /* 0x000fe40000000800 */
[----:B------:R-:W-:Y:S02]  /*03b0*/  @!UP0 UISETP.NE.AND.EX UP3, UPT, URZ, UR6, UPT, UP3 ;  /* 0x000000063f00828c */ /* 0x000fe4000bf65330 */
[----:B------:R-:W-:Y:S02]  /*03c0*/  ULDC UR5, c[0x0][0x21c] ;  /* 0x0000870000057ab9 */ /* 0x000fe40000000800 */
[----:B------:R-:W-:Y:S01]  /*03d0*/  @!UP0 USEL UR5, URZ, UR5, !UP3 ;  /* 0x000000053f058287 */ /* 0x000fe2000d800000 */
[----:B--2---:R-:W1:Y:S01]  /*03e0*/  @P0 R2UR UR13, R0 ;  /* 0x00000000000d03c2 */ /* 0x004e6200000e0000 */
[----:B------:R-:W-:Y:S01]  /*03f0*/  PLOP3.LUT P0, PT, PT, PT, UP2, 0x80, 0x0 ;  /* 0x000000000000781c */ /* 0x000fe20003f0f028 */
[----:B-1----:R-:W-:Y:S02]  /*0400*/  @UP1 UIADD3 UR13, UR13, -UR14, URZ ;  /* 0x8000000e0d0d1290 */ /* 0x002fe4000fffe03f */
[----:B------:R-:W-:-:S10]  /*0410*/  @!UP0 UIADD3 UR13, UR5, UR4, -UR14 ;  /* 0x00000004050d8290 */ /* 0x000fd4000fffe80e */
[----:B------:R-:W-:Y:S05]  /*0420*/  @!P0 EXIT ;  /* 0x000000000000894d */ /* 0x000fea0003800000 */
[----:B------:R-:W-:Y:S02]  /*0430*/  UISETP.GE.AND UP0, UPT, UR13, 0x1, UPT ;  /* 0x000000010d00788c */ /* 0x000fe4000bf06270 */
[----:B------:R-:W-:-:S04]  /*0440*/  UIADD3 UR4, UR13, 0x3f, URZ ;  /* 0x0000003f0d047890 */ /* 0x000fc8000fffe03f */
[----:B------:R-:W-:Y:S01]  /*0450*/  PLOP3.LUT P0, PT, PT, PT, UP0, 0x80, 0x0 ;  /* 0x000000000000781c */ /* 0x000fe20003f0f008 */
[----:B------:R-:W-:-:S04]  /*0460*/  USHF.R.S32.HI UR8, URZ, 0x1f, UR4 ;  /* 0x0000001f3f087899 */ /* 0x000fc80008011404 */
[----:B------:R-:W-:-:S08]  /*0470*/  ULEA.HI UR8, UR8, UR4, URZ, 0x6 ;  /* 0x0000000408087291 */ /* 0x000fd0000f8f303f */
[----:B------:R-:W-:Y:S05]  /*0480*/  @!P0 BRA `(.L_x_2) ;  /* 0x0000b8d000008947 */ /* 0x000fea0003800000 */
[----:B------:R-:W-:Y:S02]  /*0490*/  UISETP.NE.AND UP1, UPT, UR9, -0x1, UPT ;  /* 0xffffffff0900788c */ /* 0x000fe4000bf25270 */
[----:B------:R-:W-:Y:S02]  /*04a0*/  UISETP.NE.AND UP0, UPT, UR19, -0x1, UPT ;  /* 0xffffffff1300788c */ /* 0x000fe4000bf05270 */
[----:B------:R-:W-:Y:S02]  /*04b0*/  ULDC.64 UR4, c[0x0][0x190] ;  /* 0x0000640000047ab9 */ /* 0x000fe40000000a00 */
[----:B------:R-:W-:Y:S02]  /*04c0*/  ULDC.64 UR6, c[0x0][0x178] ;  /* 0x00005e0000067ab9 */ /* 0x000fe40000000a00 */
[----:B------:R-:W-:-:S03]  /*04d0*/  PLOP3.LUT P0, PT, PT, PT, UP0, 0x80, 0x0 ;  /* 0x000000000000781c */ /* 0x000fc60003f0f008 */
[----:B------:R-:W-:Y:S02]  /*04e0*/  @UP1 UIMAD.WIDE.U32 UR24, UR9, UR4, URZ ;  /* 0x00000004091812a5 */ /* 0x000fe4000f8e003f */
[----:B------:R-:W-:Y:S02]  /*04f0*/  @!UP1 USHF.R.S32.HI UR22, URZ, 0x1f, UR10 ;  /* 0x0000001f3f169899 */ /* 0x000fe4000801140a */
[----:B------:R-:W-:Y:S02]  /*0500*/  @UP0 UIADD3 UR23, UR14, UR19, URZ ;  /* 0x000000130e170290 */ /* 0x000fe4000fffe03f */
[----:B------:R-:W-:Y:S02]  /*0510*/  @UP1 UIMAD UR18, UR9, UR5, UR25 ;  /* 0x00000005091212a4 */ /* 0x000fe4000f8e0219 */
[----:B------:R-:W-:Y:S02]  /*0520*/  @!UP1 UIMAD.WIDE.U32 UR20, UR10, UR6, URZ ;  /* 0x000000060a1492a5 */ /* 0x000fe4000f8e003f */
[----:B------:R-:W-:-:S02]  /*0530*/  ULDC.64 UR4, c[0x0][0x198] ;  /* 0x0000660000047ab9 */ /* 0x000fc40000000a00 */
[----:B------:R-:W-:Y:S02]  /*0540*/  @!UP1 UIMAD UR22, UR22, UR6, URZ ;  /* 0x00000006161692a4 */ /* 0x000fe4000f8e023f */
[----:B------:R-:W-:Y:S02]  /*0550*/  @UP0 UIMAD.WIDE.U32 UR26, UR23, UR4, URZ ;  /* 0x00000004171a02a5 */ /* 0x000fe4000f8e003f */
[----:B------:R-:W-:Y:S02]  /*0560*/  @!UP1 UIMAD UR22, UR10, UR7, UR22 ;  /* 0x000000070a1692a4 */ /* 0x000fe4000f8e0216 */
[----:B------:R-:W-:Y:S02]  /*0570*/  @UP1 UMOV UR6, UR24 ;  /* 0x0000001800061c82 */ /* 0x000fe40008000000 */
[----:B------:R-:W-:Y:S02]  /*0580*/  @!UP1 UMOV UR6, UR20 ;  /* 0x0000001400069c82 */ /* 0x000fe40008000000 */
[----:B------:R-:W-:-:S02]  /*0590*/  @UP0 UIMAD UR7, UR23, UR5, UR27 ;  /* 0x00000005170702a4 */ /* 0x000fc4000f8e021b */
[----:B------:R-:W-:Y:S02]  /*05a0*/  @!UP1 UIADD3 UR18, UR21, UR22, URZ ;  /* 0x0000001615129290 */ /* 0x000fe4000fffe03f */
[----:B------:R-:W-:Y:S01]  /*05b0*/  @UP0 UMOV UR20, UR26 ;  /* 0x0000001a00140c82 */ /* 0x000fe20008000000 */
[----:B------:R-:W-:Y:S05]  /*05c0*/  @P0 BRA `(.L_x_3) ;  /* 0x000000d000000947 */ /* 0x000fea0003800000 */
[----:B------:R-:W-:Y:S02]  /*05d0*/  USHF.R.S32.HI UR20, URZ, 0x1f, UR14 ;  /* 0x0000001f3f147899 */ /* 0x000fe4000801140e */
[----:B------:R-:W-:Y:S02]  /*05e0*/  ULDC.64 UR4, c[0x0][0x198] ;  /* 0x0000660000047ab9 */ /* 0x000fe40000000a00 */
[----:B------:R-:W-:Y:S02]  /*05f0*/  UIMAD UR20, UR20, UR4, URZ ;  /* 0x00000004141472a4 */ /* 0x000fe4000f8e023f */
[----:B------:R-:W-:Y:S02]  /*0600*/  UIMAD.WIDE.U32 UR22, UR14, UR4, URZ ;  /* 0x000000040e1672a5 */ /* 0x000fe4000f8e003f */
[----:B------:R-:W-:-:S02]  /*0610*/  UIMAD UR20, UR14, UR5, UR20 ;  /* 0x000000050e1472a4 */ /* 0x000fc4000f8e0214 */
[----:B------:R-:W-:Y:S02]  /*0620*/  USHF.R.S32.HI UR7, URZ, 0x1f, UR10 ;  /* 0x0000001f3f077899 */ /* 0x000fe4000801140a */
[----:B------:R-:W-:Y:S02]  /*0630*/  ULDC.64 UR4, c[0x0][0x180] ;  /* 0x0000600000047ab9 */ /* 0x000fe40000000a00 */
[----:B------:R-:W-:Y:S02]  /*0640*/  UIADD3 UR21, UR23, UR20, URZ ;  /* 0x0000001417157290 */ /* 0x000fe4000fffe03f */
[----:B------:R-:W-:Y:S02]  /*0650*/  UIMAD UR7, UR7, UR4, URZ ;  /* 0x00000004070772a4 */ /* 0x000fe4000f8e023f */
[----:B------:R-:W-:Y:S02]  /*0660*/  UMOV UR20, UR22 ;  /* 0x0000001600147c82 */ /* 0x000fe40008000000 */
[----:B------:R-:W-:-:S02]  /*0670*/  UIMAD UR7, UR10, UR5, UR7 ;  /* 0x000000050a0772a4 */ /* 0x000fc4000f8e0207 */
[----:B------:R-:W-:-:S04]  /*0680*/  UIMAD.WIDE.U32 UR20, UR10, UR4, UR20 ;  /* 0x000000040a1472a5 */ /* 0x000fc8000f8e0014 */
[----:B------:R-:W-:Y:S02]  /*0690*/  UIADD3 UR7, UR21, UR7, URZ ;  /* 0x0000000715077290 */ /* 0x000fe4000fffe03f */
.L_x_3:
[----:B------:R-:W-:Y:S01]  /*06a0*/  IABS R0, c[0x0][0x1c8] ;  /* 0x0000720000007a13 */ /* 0x000fe20000000000 */
[----:B------:R-:W1:Y:S01]  /*06b0*/  S2R R5, SR_CTAID.Z ;  /* 0x0000000000057919 */ /* 0x000e620000002700 */
[----:B------:R-:W-:Y:S02]  /*06c0*/  ULDC UR4, c[0x0][0x1c8] ;  /* 0x0000720000047ab9 */ /* 0x000fe40000000800 */
[----:B------:R-:W-:Y:S01]  /*06d0*/  ULOP3.LUT UR4, UR11, UR4, URZ, 0x3c, !UPT ;  /* 0x000000040b047292 */ /* 0x000fe2000f8e3c3f */
[----:B------:R-:W-:Y:S01]  /*06e0*/  IMAD.MOV.U32 R4, RZ, RZ, R0 ;  /* 0x000000ffff047224 */ /* 0x000fe200078e0000 */
[----:B------:R-:W-:-:S03]  /*06f0*/  @UP0 UIADD3 UR19, UR14, UR19, URZ ;  /* 0x000000130e130290 */ /* 0x000fc6000fffe03f */
[----:B------:R-:W2:Y:S01]  /*0700*/  I2F.RP R2, R4 ;  /* 0x0000000400027306 */ /* 0x000ea20000209400 */
[----:B------:R-:W-:Y:S01]  /*0710*/  ISETP.LE.AND P1, PT, RZ, UR4, PT ;  /* 0x00000004ff007c0c */ /* 0x000fe2000bf23270 */
[----:B------:R-:W-:Y:S02]  /*0720*/  ULDC.64 UR4, c[0x0][0x1a0] ;  /* 0x0000680000047ab9 */ /* 0x000fe40000000a00 */
[----:B------:R-:W-:-:S04]  /*0730*/  @UP0 UIMAD.WIDE.U32 UR22, UR19, UR4, URZ ;  /* 0x00000004131602a5 */ /* 0x000fc8000f8e003f */
[----:B------:R-:W-:Y:S02]  /*0740*/  @UP0 UIMAD UR21, UR19, UR5, UR23 ;  /* 0x00000005131502a4 */ /* 0x000fe4000f8e0217 */
[----:B------:R-:W-:Y:S01]  /*0750*/  USHF.R.S32.HI UR19, URZ, 0x1f, UR11 ;  /* 0x0000001f3f137899 */ /* 0x000fe2000801140b */
[----:B--2---:R-:W2:Y:S01]  /*0760*/  MUFU.RCP R2, R2 ;  /* 0x0000000200027308 */ /* 0x004ea20000001000 */
[----:B-1----:R-:W-:Y:S02]  /*0770*/  IABS R5, R5 ;  /* 0x0000000500057213 */ /* 0x002fe40000000000 */
[----:B--2---:R-:W-:-:S05]  /*0780*/  IADD3 R2, R2, 0xffffffe, RZ ;  /* 0x0ffffffe02027810 */ /* 0x004fca0007ffe0ff */
[----:B------:R-:W1:Y:S02]  /*0790*/  F2I.FTZ.U32.TRUNC.NTZ R3, R2 ;  /* 0x0000000200037305 */ /* 0x000e64000021f000 */
[----:B-1----:R-:W-:Y:S02]  /*07a0*/  IMAD.MOV R0, RZ, RZ, -R3 ;  /* 0x000000ffff007224 */ /* 0x002fe400078e0a03 */
[----:B------:R-:W-:Y:S02]  /*07b0*/  IMAD.MOV.U32 R2, RZ, RZ, RZ ;  /* 0x000000ffff027224 */ /* 0x000fe400078e00ff */
[----:B------:R-:W-:-:S04]  /*07c0*/  IMAD R0, R0, R4, RZ ;  /* 0x0000000400007224 */ /* 0x000fc800078e02ff */
[----:B------:R-:W-:-:S04]  /*07d0*/  IMAD.HI.U32 R0, R3, R0, R2 ;  /* 0x0000000003007227 */ /* 0x000fc800078e0002 */
[----:B------:R-:W-:-:S04]  /*07e0*/  IMAD.MOV.U32 R3, RZ, RZ, R5 ;  /* 0x000000ffff037224 */ /* 0x000fc800078e0005 */
[----:B------:R-:W-:-:S05]  /*07f0*/  IMAD.HI.U32 R0, R0, R3, RZ ;  /* 0x0000000300007227 */ /* 0x000fca00078e00ff */
[----:B------:R-:W-:-:S05]  /*0800*/  IADD3 R2, -R0, RZ, RZ ;  /* 0x000000ff00027210 */ /* 0x000fca0007ffe1ff */
[----:B------:R-:W-:-:S05]  /*0810*/  IMAD R2, R4, R2, R3 ;  /* 0x0000000204027224 */ /* 0x000fca00078e0203 */
[----:B------:R-:W-:-:S13]  /*0820*/  ISETP.GT.U32.AND P2, PT, R4, R2, PT ;  /* 0x000000020400720c */ /* 0x000fda0003f44070 */
[----:B------:R-:W-:Y:S01]  /*0830*/  @!P2 IMAD.IADD R2, R2, 0x1, -R4 ;  /* 0x000000010202a824 */ /* 0x000fe200078e0a04 */
[----:B------:R-:W-:Y:S02]  /*0840*/  @!P2 IADD3 R0, R0, 0x1, RZ ;  /* 0x000000010000a810 */ /* 0x000fe40007ffe0ff */
[----:B------:R-:W-:Y:S02]  /*0850*/  ISETP.NE.AND P2, PT, RZ, c[0x0][0x1c8], PT ;  /* 0x00007200ff007a0c */ /* 0x000fe40003f45270 */
[----:B------:R-:W-:-:S13]  /*0860*/  ISETP.GE.U32.AND P3, PT, R2, R4, PT ;  /* 0x000000040200720c */ /* 0x000fda0003f66070 */
[----:B------:R-:W-:-:S05]  /*0870*/  @P3 IADD3 R0, R0, 0x1, RZ ;  /* 0x0000000100003810 */ /* 0x000fca0007ffe0ff */
[----:B------:R-:W-:-:S05]  /*0880*/  IMAD.MOV.U32 R22, RZ, RZ, R0 ;  /* 0x000000ffff167224 */ /* 0x000fca00078e0000 */
[----:B------:R-:W-:Y:S02]  /*0890*/  @!P1 IADD3 R22, -R22, RZ, RZ ;  /* 0x000000ff16169210 */ /* 0x000fe40007ffe1ff */
[----:B------:R-:W-:Y:S01]  /*08a0*/  @!P2 LOP3.LUT R22, RZ, c[0x0][0x1c8], RZ, 0x33, !PT ;  /* 0x00007200ff16aa12 */ /* 0x000fe200078e33ff */
        /* <DEDUP_REMOVED lines=10> */
[----:B------:R-:W-:Y:S02]  /*0950*/  UIMAD.WIDE.U32 UR22, UR10, UR4, UR22 ;  /* 0x000000040a1672a5 */ /* 0x000fe4000f8e0016 */
[----:B------:R-:W-:-:S04]  /*0960*/  UIMAD UR5, UR10, UR5, UR14 ;  /* 0x000000050a0572a4 */ /* 0x000fc8000f8e020e */
[----:B------:R-:W-:Y:S02]  /*0970*/  UIADD3 UR21, UR23, UR5, URZ ;  /* 0x0000000517157290 */ /* 0x000fe4000fffe03f */
.L_x_4:
[----:B------:R-:W1:Y:S01]  /*0980*/  S2R R4, SR_CTAID.X ;  /* 0x0000000000047919 */ /* 0x000e620000002500 */
[----:B------:R-:W-:Y:S01]  /*0990*/  SHF.R.S32.HI R24, RZ, 0x1f, R154 ;  /* 0x0000001fff187819 */ /* 0x000fe2000001149a */
[----:B------:R-:W-:Y:S01]  /*09a0*/  UIADD3 UR12, -UR12, UR15, URZ ;  /* 0x0000000f0c0c7290 */ /* 0x000fe2000fffe13f */
[----:B------:R-:W-:Y:S01]  /*09b0*/  IMAD.MOV.U32 R156, RZ, RZ, c[0x0][0x198] ;  /* 0x00006600ff9c7624 */ /* 0x000fe200078e00ff */
[----:B------:R-:W2:Y:S01]  /*09c0*/  S2R R7, SR_CTAID.Z ;  /* 0x0000000000077919 */ /* 0x000ea20000002700 */
[CC--:B------:R-:W-:Y:S01]  /*09d0*/  LEA.HI R0, R24.reuse, R154.reuse, RZ, 0x3 ;  /* 0x0000009a18007211 */ /* 0x0c0fe200078f18ff */
[----:B------:R-:W-:Y:S01]  /*09e0*/  ULDC.64 UR4, c[0x0][0x1a8] ;  /* 0x00006a0000047ab9 */ /* 0x000fe20000000a00 */
[----:B------:R-:W-:Y:S01]  /*09f0*/  LEA.HI R11, R24, R154, RZ, 0x6 ;  /* 0x0000009a180b7211 */ /* 0x000fe200078f30ff */
[----:B------:R-:W-:Y:S01]  /*0a00*/  UIMAD UR4, UR19, UR4, URZ ;  /* 0x00000004130472a4 */ /* 0x000fe2000f8e023f */
[----:B------:R-:W-:Y:S01]  /*0a10*/  SHF.R.S32.HI R2, RZ, 0x3, R0 ;  /* 0x00000003ff027819 */ /* 0x000fe20000011400 */
[----:B------:R-:W-:Y:S01]  /*0a20*/  ULEA.HI.SX32 UR10, UR8, 0xffffffff, 0x1a ;  /* 0xffffffff080a7891 */ /* 0x000fe2000f8fd23f */
[----:B------:R-:W-:Y:S01]  /*0a30*/  LOP3.LUT R0, R0, 0xfffffff8, RZ, 0xc0, !PT ;  /* 0xfffffff800007812 */ /* 0x000fe200078ec0ff */
[----:B------:R-:W-:Y:S01]  /*0a40*/  UIMAD UR4, UR11, UR5, UR4 ;  /* 0x000000050b0472a4 */ /* 0x000fe2000f8e0204 */
[----:B------:R-:W-:Y:S01]  /*0a50*/  IADD3 R23, R2, 0x10, RZ ;  /* 0x0000001002177810 */ /* 0x000fe20007ffe0ff */
[----:B------:R-:W-:Y:S01]  /*0a60*/  IMAD.SHL.U32 R11, R11, 0x8, RZ ;  /* 0x000000080b0b7824 */ /* 0x000fe200078e00ff */
[----:B------:R-:W-:Y:S01]  /*0a70*/  SHF.R.S32.HI R3, RZ, 0x1f, R2 ;  /* 0x0000001fff037819 */ /* 0x000fe20000011402 */
[----:B------:R-:W-:Y:S01]  /*0a80*/  IMAD.IADD R29, R154, 0x1, -R0 ;  /* 0x000000019a1d7824 */ /* 0x000fe200078e0a00 */
[----:B------:R-:W-:Y:S01]  /*0a90*/  ISETP.GE.AND P0, PT, R23, UR12, PT ;  /* 0x0000000c17007c0c */ /* 0x000fe2000bf06270 */
[C---:B------:R-:W-:Y:S01]  /*0aa0*/  IMAD.SHL.U32 R0, R2.reuse, 0x40, RZ ;  /* 0x0000004002007824 */ /* 0x040fe200078e00ff */
[C---:B------:R-:W-:Y:S01]  /*0ab0*/  IADD3 R25, R2.reuse, 0x20, RZ ;  /* 0x0000002002197810 */ /* 0x040fe20007ffe0ff */
[----:B------:R-:W-:Y:S01]  /*0ac0*/  IMAD.SHL.U32 R32, R29, 0x8, RZ ;  /* 0x000000081d207824 */ /* 0x000fe200078e00ff */
[----:B------:R-:W-:Y:S01]  /*0ad0*/  ISETP.GE.AND P1, PT, R2, UR12, PT ;  /* 0x0000000c02007c0c */ /* 0x000fe2000bf26270 */
[----:B------:R-:W-:Y:S01]  /*0ae0*/  IMAD.SHL.U32 R161, R156, 0x40, RZ ;  /* 0x000000409ca17824 */ /* 0x000fe200078e00ff */
[----:B------:R-:W-:Y:S01]  /*0af0*/  LOP3.LUT R0, R0, 0x1c0, RZ, 0xc0, !PT ;  /* 0x000001c000007812 */ /* 0x000fe200078ec0ff */
[----:B-1----:R-:W-:Y:S01]  /*0b00*/  IMAD.WIDE R30, R4, 0x80, R2 ;  /* 0x00000080041e7825 */ /* 0x002fe200078e0202 */
[----:B------:R-:W-:-:S02]  /*0b10*/  SHF.R.S32.HI R33, RZ, 0x1f, R32 ;  /* 0x0000001fff217819 */ /* 0x000fc40000011420 */
[----:B------:R-:W-:Y:S01]  /*0b20*/  IADD3 R4, P2, R32, UR6, RZ ;  /* 0x0000000620047c10 */ /* 0x000fe2000ff5e0ff */
[----:B------:R-:W-:Y:S01]  /*0b30*/  UIMAD UR6, UR10, -0x40, UR13 ;  /* 0xffffffc00a0678a4 */ /* 0x000fe2000f8e020d */
[----:B------:R-:W-:Y:S01]  /*0b40*/  ISETP.GE.AND P5, PT, R25, UR12, PT ;  /* 0x0000000c19007c0c */ /* 0x000fe2000bfa6270 */
[----:B------:R-:W-:Y:S01]  /*0b50*/  STL.64 [R1+0x18], R30 ;  /* 0x0000181e01007387 */ /* 0x000fe20000100a00 */
[----:B------:R-:W-:Y:S01]  /*0b60*/  IADD3.X R5, R33, UR18, RZ, P2, !PT ;  /* 0x0000001221057c10 */ /* 0x000fe200097fe4ff */
[----:B------:R-:W-:Y:S01]  /*0b70*/  IMAD.MOV.U32 R160, RZ, RZ, c[0x0][0x19c] ;  /* 0x00006700ffa07624 */ /* 0x000fe200078e00ff */
[----:B------:R-:W-:Y:S01]  /*0b80*/  SHF.R.U32.HI R6, RZ, 0x3, R0 ;  /* 0x00000003ff067819 */ /* 0x000fe20000011600 */
[----:B------:R-:W-:Y:S01]  /*0b90*/  STL.64 [R1+0x38], R32 ;  /* 0x0000382001007387 */ /* 0x000fe20000100a00 */
[----:B------:R-:W-:Y:S01]  /*0ba0*/  LOP3.LUT R0, R0, 0x38, R32, 0xf8, !PT ;  /* 0x0000003800007812 */ /* 0x000fe200078ef820 */
[----:B--2---:R-:W-:Y:S01]  /*0bb0*/  IMAD.WIDE.U32 R4, R7, c[0x0][0x1a8], R4 ;  /* 0x00006a0007047a25 */ /* 0x004fe200078e0004 */
[----:B------:R-:W-:Y:S01]  /*0bc0*/  @!P0 IADD3 R9, P2, R30, 0x10, RZ ;  /* 0x000000101e098810 */ /* 0x000fe20007f5e0ff */
[----:B------:R-:W-:Y:S01]  /*0bd0*/  STL [R1+0x44], R25 ;  /* 0x0000441901007387 */ /* 0x000fe20000100800 */
[----:B------:R-:W-:Y:S01]  /*0be0*/  LOP3.LUT R10, R0, R6, RZ, 0x3c, !PT ;  /* 0x00000006000a7212 */ /* 0x000fe200078e3cff */
[----:B------:R-:W-:Y:S01]  /*0bf0*/  @!P1 IMAD R0, R31, c[0x0][0x190], RZ ;  /* 0x000064001f009a24 */ /* 0x000fe200078e02ff */
[----:B------:R-:W-:Y:S01]  /*0c00*/  IADD3 R5, R5, UR4, RZ ;  /* 0x0000000405057c10 */ /* 0x000fe2000fffe0ff */
[----:B------:R-:W-:Y:S01]  /*0c10*/  @!P0 IMAD.X R6, RZ, RZ, R31, P2 ;  /* 0x000000ffff068224 */ /* 0x000fe200010e061f */
[C---:B------:R-:W-:Y:S01]  /*0c20*/  @!P5 IADD3 R12, P2, R30.reuse, 0x20, RZ ;  /* 0x000000201e0cd810 */ /* 0x040fe20007f5e0ff */
[----:B------:R-:W-:Y:S01]  /*0c30*/  @!P1 IMAD R0, R30, c[0x0][0x194], R0 ;  /* 0x000065001e009a24 */ /* 0x000fe200078e0200 */
[----:B------:R-:W-:Y:S01]  /*0c40*/  LOP3.LUT R235, R10, 0xfffffe00, R11, 0xf8, !PT ;  /* 0xfffffe000aeb7812 */ /* 0x000fe200078ef80b */
[----:B------:R-:W-:Y:S01]  /*0c50*/  @!P0 IMAD R8, R6, c[0x0][0x190], RZ ;  /* 0x0000640006088a24 */ /* 0x000fe200078e02ff */
[----:B------:R-:W-:Y:S01]  /*0c60*/  IADD3 R26, R2, 0x30, RZ ;  /* 0x00000030021a7810 */ /* 0x000fe20007ffe0ff */
[----:B------:R-:W-:Y:S01]  /*0c70*/  @!P1 IMAD.WIDE.U32 R6, R30, c[0x0][0x190], R4 ;  /* 0x000064001e069a25 */ /* 0x000fe200078e0004 */
[----:B------:R-:W-:Y:S01]  /*0c80*/  IADD3 R16, R2, 0x40, RZ ;  /* 0x0000004002107810 */ /* 0x000fe20007ffe0ff */
[----:B------:R-:W-:Y:S01]  /*0c90*/  ULDC.64 UR4, c[0x0][0x1a0] ;  /* 0x0000680000047ab9 */ /* 0x000fe20000000a00 */
[----:B------:R-:W-:Y:S01]  /*0ca0*/  ISETP.GE.AND P4, PT, R26, UR12, PT ;  /* 0x0000000c1a007c0c */ /* 0x000fe2000bf86270 */
[----:B------:R-:W-:Y:S01]  /*0cb0*/  @!P5 IMAD.X R13, RZ, RZ, R31, P2 ;  /* 0x000000ffff0dd224 */ /* 0x000fe200010e061f */
[----:B------:R-:W-:Y:S01]  /*0cc0*/  @!P1 LEA R10, P2, R6, c[0x0][0x160], 0x1 ;  /* 0x00005800060a9a11 */ /* 0x000fe200078408ff */
[----:B------:R-:W-:Y:S01]  /*0cd0*/  @!P1 IMAD.IADD R0, R7, 0x1, R0 ;  /* 0x0000000107009824 */ /* 0x000fe200078e0200 */
[----:B------:R-:W-:Y:S01]  /*0ce0*/  STL [R1+0x40], R26 ;  /* 0x0000401a01007387 */ /* 0x000fe20000100800 */
[----:B------:R-:W-:Y:S01]  /*0cf0*/  IMAD.SHL.U32 R235, R235, 0x2, RZ ;  /* 0x00000002ebeb7824 */ /* 0x000fe200078e00ff */
[----:B------:R-:W-:Y:S01]  /*0d00*/  ISETP.GE.AND P3, PT, R16, UR12, PT ;  /* 0x0000000c10007c0c */ /* 0x000fe2000bf66270 */
[----:B------:R-:W-:Y:S01]  /*0d10*/  @!P0 IMAD R14, R9, c[0x0][0x194], R8 ;  /* 0x00006500090e8a24 */ /* 0x000fe200078e0208 */
[----:B------:R-:W-:Y:S01]  /*0d20*/  @!P1 LEA.HI.X R11, R6, c[0x0][0x164], R0, 0x1, P2 ;  /* 0x00005900060b9a11 */ /* 0x000fe200010f0c00 */
[----:B------:R-:W-:Y:S01]  /*0d30*/  @!P5 IMAD R0, R13, c[0x0][0x190], RZ ;  /* 0x000064000d00da24 */ /* 0x000fe200078e02ff */
[----:B------:R1:W-:Y:S01]  /*0d40*/  STL [R1+0x4c], R16 ;  /* 0x00004c1001007387 */ /* 0x0003e20000100800 */
[----:B------:R-:W-:Y:S01]  /*0d50*/  @!P0 IMAD.WIDE.U32 R8, R9, c[0x0][0x190], R4 ;  /* 0x0000640009088a25 */ /* 0x000fe200078e0004 */
[----:B------:R-:W-:Y:S01]  /*0d60*/  IADD3 R15, R2, 0x50, RZ ;  /* 0x00000050020f7810 */ /* 0x000fe20007ffe0ff */
[----:B------:R-:W-:Y:S01]  /*0d70*/  UIMAD.WIDE.U32 UR14, UR10, UR4, URZ ;  /* 0x000000040a0e72a5 */ /* 0x000fe2000f8e003f */
[----:B------:R-:W-:Y:S01]  /*0d80*/  @!PT LDS RZ, [RZ] ;  /* 0x00000000fffff984 */ /* 0x000fe20000000800 */
[----:B------:R-:W-:Y:S01]  /*0d90*/  @!PT LDS RZ, [RZ] ;  /* 0x00000000fffff984 */ /* 0x000fe20000000800 */
[----:B------:R-:W-:Y:S01]  /*0da0*/  @!PT LDS RZ, [RZ] ;  /* 0x00000000fffff984 */ /* 0x000fe20000000800 */
[----:B------:R2:W-:Y:S01]  /*0db0*/  @!P1 LDGSTS.E.BYPASS.LTC128B.128 [R235], [R10.64] ;  /* 0x000000000aeb9fae */ /* 0x0005e2000b901d50 */
[C---:B------:R-:W-:Y:S01]  /*0dc0*/  @!P5 IMAD R13, R12.reuse, c[0x0][0x194], R0 ;  /* 0x000065000c0dda24 */ /* 0x040fe200078e0200 */
[----:B------:R-:W-:Y:S01]  /*0dd0*/  ISETP.GE.AND P2, PT, R15, UR12, PT ;  /* 0x0000000c0f007c0c */ /* 0x000fe2000bf46270 */
[----:B------:R-:W-:Y:S01]  /*0de0*/  @!P0 IMAD.IADD R0, R9, 0x1, R14 ;  /* 0x0000000109008824 */ /* 0x000fe200078e020e */
[----:B------:R2:W-:Y:S01]  /*0df0*/  @!P1 LDGSTS.E.BYPASS.LTC128B.128 [R235+0x4000], [R10.64+0x80] ;  /* 0x040000800aeb9fae */ /* 0x0005e2000b901d50 */
[----:B------:R-:W-:Y:S01]  /*0e00*/  @!P5 IMAD.WIDE.U32 R6, R12, c[0x0][0x190], R4 ;  /* 0x000064000c06da25 */ /* 0x000fe200078e0004 */
[----:B------:R-:W-:-:S02]  /*0e10*/  IADD3 R27, R2, 0x70, RZ ;  /* 0x00000070021b7810 */ /* 0x000fc40007ffe0ff */
[----:B------:R-:W-:Y:S01]  /*0e20*/  STL [R1+0x50], R15 ;  /* 0x0000500f01007387 */ /* 0x000fe20000100800 */
[----:B------:R-:W-:Y:S01]  /*0e30*/  @!P5 IMAD.IADD R9, R7, 0x1, R13 ;  /* 0x000000010709d824 */ /* 0x000fe200078e020d */
[----:B------:R-:W-:-:S04]  /*0e40*/  @!P5 LEA R18, P6, R6, c[0x0][0x160], 0x1 ;  /* 0x000058000612da11 */ /* 0x000fc800078c08ff */
[----:B------:R-:W-:Y:S02]  /*0e50*/  @!P5 LEA.HI.X R19, R6, c[0x0][0x164], R9, 0x1, P6 ;  /* 0x000059000613da11 */ /* 0x000fe400030f0c09 */
[----:B-1----:R-:W-:-:S04]  /*0e60*/  @!P0 LEA R16, P1, R8, c[0x0][0x160], 0x1 ;  /* 0x0000580008108a11 */ /* 0x002fc800078208ff */
[----:B------:R-:W-:Y:S02]  /*0e70*/  @!P0 LEA.HI.X R17, R8, c[0x0][0x164], R0, 0x1, P1 ;  /* 0x0000590008118a11 */ /* 0x000fe400008f0c00 */
[----:B------:R-:W-:-:S03]  /*0e80*/  @!P4 IADD3 R7, P1, R30, 0x30, RZ ;  /* 0x000000301e07c810 */ /* 0x000fc60007f3e0ff */
[----:B------:R1:W-:Y:S01]  /*0e90*/  @!P0 LDGSTS.E.BYPASS.LTC128B.128 [R235+0x800], [R16.64] ;  /* 0x0080000010eb8fae */ /* 0x0003e2000b901d50 */
[----:B--2---:R-:W-:Y:S01]  /*0ea0*/  IADD3 R11, R2, 0x60, RZ ;  /* 0x00000060020b7810 */ /* 0x004fe20007ffe0ff */
[--C-:B------:R-:W-:Y:S01]  /*0eb0*/  @!P4 IMAD.X R0, RZ, RZ, R31.reuse, P1 ;  /* 0x000000ffff00c224 */ /* 0x100fe200008e061f */
[----:B------:R-:W-:Y:S01]  /*0ec0*/  @!P3 IADD3 R10, P6, R30, 0x40, RZ ;  /* 0x000000401e0ab810 */ /* 0x000fe20007fde0ff */
[----:B------:R1:W-:Y:S01]  /*0ed0*/  @!P0 LDGSTS.E.BYPASS.LTC128B.128 [R235+0x4800], [R16.64+0x80] ;  /* 0x0480008010eb8fae */ /* 0x0003e2000b901d50 */
[----:B------:R-:W-:Y:S01]  /*0ee0*/  ISETP.GE.AND P1, PT, R11, UR12, PT ;  /* 0x0000000c0b007c0c */ /* 0x000fe2000bf26270 */
[----:B------:R-:W-:Y:S01]  /*0ef0*/  @!P4 IMAD R0, R0, c[0x0][0x190], RZ ;  /* 0x000064000000ca24 */ /* 0x000fe200078e02ff */
[----:B------:R-:W-:Y:S01]  /*0f00*/  ISETP.GE.AND P0, PT, R27, UR12, PT ;  /* 0x0000000c1b007c0c */ /* 0x000fe2000bf06270 */
[----:B------:R-:W-:Y:S01]  /*0f10*/  @!P3 IMAD.X R6, RZ, RZ, R31, P6 ;  /* 0x000000ffff06b224 */ /* 0x000fe200030e061f */
[----:B------:R-:W-:Y:S01]  /*0f20*/  @!P2 IADD3 R8, P6, R30, 0x50, RZ ;  /* 0x000000501e08a810 */ /* 0x000fe20007fde0ff */
[----:B------:R2:W-:Y:S01]  /*0f30*/  STL [R1+0x54], R11 ;  /* 0x0000540b01007387 */ /* 0x0005e20000100800 */
[----:B------:R-:W-:-:S03]  /*0f40*/  @!P4 IMAD R13, R7, c[0x0][0x194], R0 ;  /* 0x00006500070dca24 */ /* 0x000fc600078e0200 */
[--C-:B------:R-:W-:Y:S01]  /*0f50*/  @!P2 IMAD.X R9, RZ, RZ, R31.reuse, P6 ;  /* 0x000000ffff09a224 */ /* 0x100fe200030e061f */
[----:B------:R3:W-:Y:S03]  /*0f60*/  @!P5 LDGSTS.E.BYPASS.LTC128B.128 [R235+0x1000], [R18.64] ;  /* 0x0100000012ebdfae */ /* 0x0007e6000b901d50 */
[----:B------:R-:W-:Y:S01]  /*0f70*/  @!P1 IADD3 R0, P6, R30, 0x60, RZ ;  /* 0x000000601e009810 */ /* 0x000fe20007fde0ff */
[----:B------:R-:W-:Y:S01]  /*0f80*/  @!P2 IMAD R9, R9, c[0x0][0x190], RZ ;  /* 0x000064000909aa24 */ /* 0x000fe200078e02ff */
[----:B------:R3:W-:Y:S01]  /*0f90*/  @!P5 LDGSTS.E.BYPASS.LTC128B.128 [R235+0x5000], [R18.64+0x80] ;  /* 0x0500008012ebdfae */ /* 0x0007e2000b901d50 */
[----:B------:R-:W-:Y:S02]  /*0fa0*/  ISETP.GE.AND P5, PT, R23, UR6, PT ;  /* 0x0000000617007c0c */ /* 0x000fe4000bfa6270 */
[----:B------:R-:W-:Y:S01]  /*0fb0*/  @!P1 IMAD.X R12, RZ, RZ, R31, P6 ;  /* 0x000000ffff0c9224 */ /* 0x000fe200030e061f */
[----:B------:R-:W-:Y:S01]  /*0fc0*/  STL [R1+0x48], R27 ;  /* 0x0000481b01007387 */ /* 0x000fe20000100800 */
[----:B------:R-:W-:-:S02]  /*0fd0*/  @!P2 IMAD R21, R8, c[0x0][0x194], R9 ;  /* 0x000065000815aa24 */ /* 0x000fc400078e0209 */
[----:B------:R-:W-:-:S04]  /*0fe0*/  @!P2 IMAD.WIDE.U32 R8, R8, c[0x0][0x190], R4 ;  /* 0x000064000808aa25 */ /* 0x000fc800078e0004 */
[----:B--2---:R-:W-:Y:S02]  /*0ff0*/  @!P3 IMAD R11, R6, c[0x0][0x190], RZ ;  /* 0x00006400060bba24 */ /* 0x004fe400078e02ff */
[----:B------:R-:W-:-:S04]  /*1000*/  @!P4 IMAD.WIDE.U32 R6, R7, c[0x0][0x190], R4 ;  /* 0x000064000706ca25 */ /* 0x000fc800078e0004 */
[----:B------:R-:W-:Y:S01]  /*1010*/  @!P3 IMAD R20, R10, c[0x0][0x194], R11 ;  /* 0x000065000a14ba24 */ /* 0x000fe200078e020b */
[----:B------:R-:W-:Y:S01]  /*1020*/  @!P4 LEA R14, P6, R6, c[0x0][0x160], 0x1 ;  /* 0x00005800060eca11 */ /* 0x000fe200078c08ff */
[----:B------:R-:W-:Y:S02]  /*1030*/  @!P4 IMAD.IADD R7, R7, 0x1, R13 ;  /* 0x000000010707c824 */ /* 0x000fe400078e020d */
[----:B------:R-:W-:Y:S01]  /*1040*/  @!P3 IMAD.WIDE.U32 R10, R10, c[0x0][0x190], R4 ;  /* 0x000064000a0aba25 */ /* 0x000fe200078e0004 */
[----:B---3--:R-:W-:-:S03]  /*1050*/  SHF.R.S32.HI R18, RZ, 0x1f, R22 ;  /* 0x0000001fff127819 */ /* 0x008fc60000011416 */
[----:B------:R-:W-:Y:S01]  /*1060*/  @!P1 IMAD R13, R12, c[0x0][0x190], RZ ;  /* 0x000064000c0d9a24 */ /* 0x000fe200078e02ff */
[----:B------:R-:W-:Y:S01]  /*1070*/  @!P4 LEA.HI.X R15, R6, c[0x0][0x164], R7, 0x1, P6 ;  /* 0x00005900060fca11 */ /* 0x000fe200030f0c07 */
[----:B------:R-:W-:Y:S01]  /*1080*/  @!P3 IMAD.IADD R11, R11, 0x1, R20 ;  /* 0x000000010b0bb824 */ /* 0x000fe200078e0214 */
[----:B------:R-:W-:Y:S01]  /*1090*/  @!P3 LEA R12, P6, R10, c[0x0][0x160], 0x1 ;  /* 0x000058000a0cba11 */ /* 0x000fe200078c08ff */
[C---:B------:R-:W-:Y:S02]  /*10a0*/  @!P1 IMAD R20, R0.reuse, c[0x0][0x194], R13 ;  /* 0x0000650000149a24 */ /* 0x040fe400078e020d */
[----:B------:R-:W-:Y:S01]  /*10b0*/  @!P1 IMAD.WIDE.U32 R6, R0, c[0x0][0x190], R4 ;  /* 0x0000640000069a25 */ /* 0x000fe200078e0004 */
[----:B------:R-:W-:Y:S01]  /*10c0*/  @!P3 LEA.HI.X R13, R10, c[0x0][0x164], R11, 0x1, P6 ;  /* 0x000059000a0dba11 */ /* 0x000fe200030f0c0b */
[----:B------:R2:W-:Y:S01]  /*10d0*/  @!P4 LDGSTS.E.BYPASS.LTC128B.128 [R235+0x1800], [R14.64] ;  /* 0x018000000eebcfae */ /* 0x0005e2000b901d50 */
[----:B------:R-:W-:Y:S01]  /*10e0*/  @!P2 LEA R10, P6, R8, c[0x0][0x160], 0x1 ;  /* 0x00005800080aaa11 */ /* 0x000fe200078c08ff */
[----:B------:R-:W-:-:S02]  /*10f0*/  @!P2 IMAD.IADD R0, R9, 0x1, R21 ;  /* 0x000000010900a824 */ /* 0x000fc400078e0215 */
[----:B------:R2:W-:Y:S01]  /*1100*/  @!P4 LDGSTS.E.BYPASS.LTC128B.128 [R235+0x5800], [R14.64+0x80] ;  /* 0x058000800eebcfae */ /* 0x0005e2000b901d50 */
[----:B------:R-:W-:Y:S02]  /*1110*/  IMAD.U32 R19, RZ, RZ, UR15 ;  /* 0x0000000fff137e24 */ /* 0x000fe4000f8e00ff */
[----:B------:R-:W-:Y:S01]  /*1120*/  @!P2 LEA.HI.X R11, R8, c[0x0][0x164], R0, 0x1, P6 ;  /* 0x00005900080baa11 */ /* 0x000fe200030f0c00 */
[----:B------:R-:W-:Y:S01]  /*1130*/  @!P1 IMAD.IADD R0, R7, 0x1, R20 ;  /* 0x0000000107009824 */ /* 0x000fe200078e0214 */
[C---:B------:R-:W-:Y:S01]  /*1140*/  @!P1 LEA R20, P6, R6.reuse, c[0x0][0x160], 0x1 ;  /* 0x0000580006149a11 */ /* 0x040fe200078c08ff */
[----:B------:R3:W-:Y:S01]  /*1150*/  @!P3 LDGSTS.E.BYPASS.LTC128B.128 [R235+0x2000], [R12.64] ;  /* 0x020000000cebbfae */ /* 0x0007e2000b901d50 */
[----:B------:R-:W-:Y:S02]  /*1160*/  IMAD.U32 R19, RZ, RZ, UR5 ;  /* 0x00000005ff137e24 */ /* 0x000fe4000f8e00ff */
[----:B------:R-:W-:Y:S01]  /*1170*/  @!P1 LEA.HI.X R21, R6, c[0x0][0x164], R0, 0x1, P6 ;  /* 0x0000590006159a11 */ /* 0x000fe200030f0c00 */
[----:B------:R-:W-:Y:S01]  /*1180*/  IMAD R0, R3, c[0x0][0x198], RZ ;  /* 0x0000660003007a24 */ /* 0x000fe200078e02ff */
[----:B------:R-:W-:Y:S01]  /*1190*/  @!P0 IADD3 R8, P6, R30, 0x70, RZ ;  /* 0x000000701e088810 */ /* 0x000fe20007fde0ff */
[----:B------:R-:W-:Y:S01]  /*11a0*/  IMAD.WIDE.U32 R6, R2, c[0x0][0x198], R32 ;  /* 0x0000660002067a25 */ /* 0x000fe200078e0020 */
[----:B------:R3:W-:Y:S03]  /*11b0*/  @!P3 LDGSTS.E.BYPASS.LTC128B.128 [R235+0x6000], [R12.64+0x80] ;  /* 0x060000800cebbfae */ /* 0x0007e6000b901d50 */
[----:B------:R-:W-:Y:S01]  /*11c0*/  @!P0 IMAD.X R9, RZ, RZ, R31, P6 ;  /* 0x000000ffff098224 */ /* 0x000fe200030e061f */
[----:B------:R-:W-:Y:S01]  /*11d0*/  IADD3 R6, P6, R6, UR20, RZ ;  /* 0x0000001406067c10 */ /* 0x000fe2000ffde0ff */
[----:B------:R-:W-:Y:S01]  /*11e0*/  IMAD R0, R2, c[0x0][0x19c], R0 ;  /* 0x0000670002007a24 */ /* 0x000fe200078e0200 */
[----:B------:R4:W-:Y:S01]  /*11f0*/  @!P2 LDGSTS.E.BYPASS.LTC128B.128 [R235+0x2800], [R10.64] ;  /* 0x028000000aebafae */ /* 0x0009e2000b901d50 */
[----:B------:R-:W-:-:S03]  /*1200*/  @!P0 IMAD R9, R9, c[0x0][0x190], RZ ;  /* 0x0000640009098a24 */ /* 0x000fc600078e02ff */
[----:B------:R-:W-:Y:S01]  /*1210*/  IADD3.X R7, R7, UR7, R0, P6, !PT ;  /* 0x0000000707077c10 */ /* 0x000fe2000b7fe400 */
[----:B------:R-:W-:Y:S01]  /*1220*/  IMAD.MOV.U32 R0, RZ, RZ, 0x6 ;  /* 0x00000006ff007424 */ /* 0x000fe200078e00ff */
[----:B------:R-:W-:Y:S01]  /*1230*/  USHF.R.S32.HI UR7, URZ, 0x1f, UR10 ;  /* 0x0000001f3f077899 */ /* 0x000fe2000801140a */
[----:B-1----:R-:W-:Y:S01]  /*1240*/  @!P0 IMAD R16, R8, c[0x0][0x194], R9 ;  /* 0x0000650008108a24 */ /* 0x002fe200078e0209 */
[----:B------:R-:W-:Y:S01]  /*1250*/  ISETP.GE.AND P6, PT, R2, UR6, PT ;  /* 0x0000000602007c0c */ /* 0x000fe2000bfc6270 */
[----:B------:R-:W-:Y:S01]  /*1260*/  @!P0 IMAD.WIDE.U32 R8, R8, c[0x0][0x190], R4 ;  /* 0x0000640008088a25 */ /* 0x000fe200078e0004 */
[----:B------:R-:W-:Y:S01]  /*1270*/  SHF.L.U64.HI R155, R156, R0, c[0x0][0x19c] ;  /* 0x000067009c9b7619 */ /* 0x000fe20000010200 */
[----:B------:R4:W-:Y:S02]  /*1280*/  @!P2 LDGSTS.E.BYPASS.LTC128B.128 [R235+0x6800], [R10.64+0x80] ;  /* 0x068000800aebafae */ /* 0x0009e4000b901d50 */
[----:B------:R-:W-:Y:S02]  /*1290*/  IMAD R4, R18, c[0x0][0x1b0], RZ ;  /* 0x00006c0012047a24 */ /* 0x000fe400078e02ff */
[C---:B------:R-:W-:Y:S01]  /*12a0*/  IMAD.WIDE.U32 R30, R22.reuse, c[0x0][0x1b0], R6 ;  /* 0x00006c00161e7a25 */ /* 0x040fe200078e0006 */
[----:B------:R1:W-:Y:S03]  /*12b0*/  @!P1 LDGSTS.E.BYPASS.LTC128B.128 [R235+0x3000], [R20.64] ;  /* 0x0300000014eb9fae */ /* 0x0003e6000b901d50 */
[----:B------:R-:W-:Y:S01]  /*12c0*/  IMAD R4, R22, c[0x0][0x1b4], R4 ;  /* 0x00006d0016047a24 */ /* 0x000fe200078e0204 */
[----:B------:R5:W-:Y:S01]  /*12d0*/  STL.64 [R1+0x30], R30 ;  /* 0x0000301e01007387 */ /* 0x000be20000100a00 */
[----:B------:R-:W-:-:S02]  /*12e0*/  IMAD R0, R155, UR10, RZ ;  /* 0x0000000a9b007c24 */ /* 0x000fc4000f8e02ff */
[----:B------:R-:W-:Y:S01]  /*12f0*/  IMAD.IADD R163, R31, 0x1, R4 ;  /* 0x000000011fa37824 */ /* 0x000fe200078e0204 */
[----:B------:R1:W-:Y:S01]  /*1300*/  @!P1 LDGSTS.E.BYPASS.LTC128B.128 [R235+0x7000], [R20.64+0x80] ;  /* 0x0700008014eb9fae */ /* 0x0003e2000b901d50 */
[----:B------:R-:W-:Y:S02]  /*1310*/  IMAD.MOV.U32 R162, RZ, RZ, R30 ;  /* 0x000000ffffa27224 */ /* 0x000fe400078e001e */
[----:B------:R-:W-:Y:S01]  /*1320*/  @!P0 IMAD.IADD R9, R9, 0x1, R16 ;  /* 0x0000000109098824 */ /* 0x000fe200078e0210 */
[----:B------:R-:W-:Y:S01]  /*1330*/  @!P0 LEA R16, P4, R8, c[0x0][0x160], 0x1 ;  /* 0x0000580008108a11 */ /* 0x000fe200078808ff */
[----:B------:R-:W-:Y:S01]  /*1340*/  IMAD.WIDE.U32 R6, R2, c[0x0][0x1a0], R32 ;  /* 0x0000680002067a25 */ /* 0x000fe200078e0020 */
[----:B------:R-:W-:Y:S02]  /*1350*/  STL.64 [R1+0x20], R162 ;  /* 0x000020a201007387 */ /* 0x000fe40000100a00 */
[----:B------:R-:W-:Y:S01]  /*1360*/  @!P0 LEA.HI.X R17, R8, c[0x0][0x164], R9, 0x1, P4 ;  /* 0x0000590008118a11 */ /* 0x000fe200020f0c09 */
[----:B------:R-:W-:Y:S01]  /*1370*/  IMAD.WIDE.U32 R4, R161, UR10, R162 ;  /* 0x0000000aa1047c25 */ /* 0x000fe2000f8e00a2 */
[----:B------:R-:W-:-:S02]  /*1380*/  IADD3 R6, P3, R6, UR22, RZ ;  /* 0x0000001606067c10 */ /* 0x000fc4000ff7e0ff */
[----:B------:R-:W-:Y:S01]  /*1390*/  ISETP.GE.AND P4, PT, R25, UR6, PT ;  /* 0x0000000619007c0c */ /* 0x000fe2000bf86270 */
[----:B------:R-:W-:Y:S01]  /*13a0*/  IMAD.WIDE.U32 R8, R156, 0x20, RZ ;  /* 0x000000209c087825 */ /* 0x000fe200078e00ff */
[----:B------:R3:W-:Y:S03]  /*13b0*/  @!P0 LDGSTS.E.BYPASS.LTC128B.128 [R235+0x3800], [R16.64] ;  /* 0x0380000010eb8fae */ /* 0x0007e6000b901d50 */
[----:B----4-:R-:W-:Y:S01]  /*13c0*/  IMAD R10, R161, UR7, R0 ;  /* 0x00000007a10a7c24 */ /* 0x010fe2000f8e0200 */
[----:B------:R-:W-:Y:S01]  /*13d0*/  UIMAD UR7, UR7, UR4, URZ ;  /* 0x00000004070772a4 */ /* 0x000fe2000f8e023f */
[----:B------:R-:W-:Y:S01]  /*13e0*/  IMAD R0, R3, c[0x0][0x1a0], RZ ;  /* 0x0000680003007a24 */ /* 0x000fe200078e02ff */
[----:B------:R4:W-:Y:S01]  /*13f0*/  @!P0 LDGSTS.E.BYPASS.LTC128B.128 [R235+0x7800], [R16.64+0x80] ;  /* 0x0780008010eb8fae */ /* 0x0009e2000b901d50 */
[----:B------:R-:W-:Y:S01]  /*1400*/  IMAD.IADD R5, R5, 0x1, R10 ;  /* 0x0000000105057824 */ /* 0x000fe200078e020a */
[----:B------:R-:W-:Y:S01]  /*1410*/  UIMAD UR7, UR10, UR5, UR7 ;  /* 0x000000050a0772a4 */ /* 0x000fe2000f8e0207 */
[----:B------:R-:W-:Y:S01]  /*1420*/  IMAD R3, R2, c[0x0][0x1a4], R0 ;  /* 0x0000690002037a24 */ /* 0x000fe200078e0200 */
[----:B------:R-:W-:Y:S01]  /*1430*/  @!P5 LEA R0, P2, R156, R4, 0x4 ;  /* 0x000000049c00d211 */ /* 0x000fe200078420ff */
[----:B------:R-:W-:-:S02]  /*1440*/  IMAD.SHL.U32 R10, R160, 0x20, RZ ;  /* 0x00000020a00a7824 */ /* 0x000fc400078e00ff */
[----:B-1----:R-:W-:Y:S01]  /*1450*/  IMAD.U32 R20, RZ, RZ, UR4 ;  /* 0x00000004ff147e24 */ /* 0x002fe2000f8e00ff */
[----:B------:R-:W-:Y:S02]  /*1460*/  IADD3.X R7, R7, UR21, R3, P3, !PT ;  /* 0x0000001507077c10 */ /* 0x000fe40009ffe403 */
[----:B--2---:R-:W-:Y:S02]  /*1470*/  @!P6 LEA R14, P3, R4, c[0x0][0x168], 0x1 ;  /* 0x00005a00040eea11 */ /* 0x004fe400078608ff */
[----:B------:R-:W-:Y:S01]  /*1480*/  @!P5 LEA.HI.X R3, R156, R5, R160, 0x4, P2 ;  /* 0x000000059c03d211 */ /* 0x000fe200010f24a0 */
[----:B-----5:R-:W-:Y:S01]  /*1490*/  IMAD.WIDE.U32 R30, R22, c[0x0][0x1b8], R6 ;  /* 0x00006e00161e7a25 */ /* 0x020fe200078e0006 */
[----:B---3--:R-:W-:Y:S02]  /*14a0*/  @!P5 LEA R12, P2, R0, c[0x0][0x168], 0x1 ;  /* 0x00005a00000cda11 */ /* 0x008fe400078408ff */
[----:B------:R-:W-:Y:S02]  /*14b0*/  @!P6 LEA.HI.X R15, R4, c[0x0][0x16c], R5, 0x1, P3 ;  /* 0x00005b00040fea11 */ /* 0x000fe400018f0c05 */
[----:B------:R-:W-:Y:S01]  /*14c0*/  ISETP.GE.AND P3, PT, R26, UR6, PT ;  /* 0x000000061a007c0c */ /* 0x000fe2000bf66270 */
[----:B------:R-:W-:Y:S01]  /*14d0*/  STL.64 [R1+0x28], R30 ;  /* 0x0000281e01007387 */ /* 0x000fe20000100a00 */
[----:B------:R-:W-:Y:S01]  /*14e0*/  @!P5 LEA.HI.X R13, R0, c[0x0][0x16c], R3, 0x1, P2 ;  /* 0x00005b00000dda11 */ /* 0x000fe200010f0c03 */
[----:B------:R-:W-:Y:S01]  /*14f0*/  IMAD R3, R18, c[0x0][0x1b8], RZ ;  /* 0x00006e0012037a24 */ /* 0x000fe200078e02ff */
[----:B------:R-:W-:Y:S01]  /*1500*/  @!P4 IADD3 R0, P2, R4, R8, RZ ;  /* 0x000000080400c210 */ /* 0x000fe20007f5e0ff */
[----:B------:R-:W-:Y:S01]  /*1510*/  IMAD.U32 R18, RZ, RZ, UR14 ;  /* 0x0000000eff127e24 */ /* 0x000fe2000f8e00ff */
[----:B------:R1:W-:Y:S02]  /*1520*/  @!P6 LDGSTS.E.BYPASS.LTC128B.128 [R235+0x8000], [R14.64] ;  /* 0x080000000eebefae */ /* 0x0003e4000b901d50 */
[----:B------:R-:W-:Y:S01]  /*1530*/  @!P4 IADD3.X R8, R5, R9, R10, P2, !PT ;  /* 0x000000090508c210 */ /* 0x000fe200017fe40a */
[----:B------:R-:W-:Y:S01]  /*1540*/  IMAD R9, R22, c[0x0][0x1bc], R3 ;  /* 0x00006f0016097a24 */ /* 0x000fe200078e0203 */
[----:B------:R-:W-:Y:S01]  /*1550*/  @!P4 LEA R10, P2, R0, c[0x0][0x168], 0x1 ;  /* 0x00005a00000aca11 */ /* 0x000fe200078408ff */
[----:B------:R-:W-:Y:S01]  /*1560*/  IMAD.U32 R3, RZ, RZ, UR7 ;  /* 0x00000007ff037e24 */ /* 0x000fe2000f8e00ff */
[----:B------:R1:W-:Y:S01]  /*1570*/  @!P6 LDGSTS.E.BYPASS.LTC128B.128 [R235+0xa000], [R14.64+0x80] ;  /* 0x0a0000800eebefae */ /* 0x0003e2000b901d50 */
[----:B------:R-:W-:Y:S01]  /*1580*/  @!P3 IMAD.WIDE.U32 R6, R156, 0x30, R4 ;  /* 0x000000309c06b825 */ /* 0x000fe200078e0004 */
[----:B------:R-:W-:Y:S01]  /*1590*/  @!P4 LEA.HI.X R11, R0, c[0x0][0x16c], R8, 0x1, P2 ;  /* 0x00005b00000bca11 */ /* 0x000fe200010f0c08 */
[----:B------:R-:W-:Y:S01]  /*15a0*/  USHF.L.U32 UR7, UR5, 0x5, URZ ;  /* 0x0000000505077899 */ /* 0x000fe2000800063f */
[----:B------:R-:W-:Y:S01]  /*15b0*/  IADD3 R3, R3, UR15, RZ ;  /* 0x0000000f03037c10 */ /* 0x000fe2000fffe0ff */
[----:B------:R-:W-:Y:S01]  /*15c0*/  @!P3 IMAD R0, R160, 0x30, RZ ;  /* 0x00000030a000b824 */ /* 0x000fe200078e02ff */
[----:B------:R-:W-:Y:S01]  /*15d0*/  @!P3 LEA R8, P2, R6, c[0x0][0x168], 0x1 ;  /* 0x00005a000608ba11 */ /* 0x000fe200078408ff */
[----:B------:R-:W-:Y:S01]  /*15e0*/  IMAD.IADD R27, R31, 0x1, R9 ;  /* 0x000000011f1b7824 */ /* 0x000fe200078e0209 */
[----:B------:R-:W-:Y:S01]  /*15f0*/  LEA R4, P1, R18, R30, 0x6 ;  /* 0x0000001e12047211 */ /* 0x000fe200078230ff */
[----:B------:R-:W-:Y:S01]  /*1600*/  @!P3 IMAD.IADD R0, R7, 0x1, R0 ;  /* 0x000000010700b824 */ /* 0x000fe200078e0200 */
[----:B------:R-:W-:Y:S01]  /*1610*/  LEA.HI R7, R24, R154, RZ, 0x4 ;  /* 0x0000009a18077211 */ /* 0x000fe200078f20ff */
[----:B------:R2:W-:Y:S01]  /*1620*/  @!P5 LDGSTS.E.BYPASS.LTC128B.128 [R235+0x8800], [R12.64] ;  /* 0x088000000cebdfae */ /* 0x0005e2000b901d50 */
[----:B----4-:R-:W-:Y:S01]  /*1630*/  IMAD.SHL.U32 R16, R29, 0x40, RZ ;  /* 0x000000401d107824 */ /* 0x010fe200078e00ff */
[----:B------:R-:W-:Y:S01]  /*1640*/  LEA.HI.X R5, R18, R27, R3, 0x6, P1 ;  /* 0x0000001b12057211 */ /* 0x000fe200008f3403 */
[----:B------:R-:W-:Y:S01]  /*1650*/  IMAD.U32 R17, RZ, RZ, UR4 ;  /* 0x00000004ff117e24 */ /* 0x000fe2000f8e00ff */
[----:B------:R-:W-:Y:S01]  /*1660*/  @!P3 LEA.HI.X R9, R6, c[0x0][0x16c], R0, 0x1, P2 ;  /* 0x00005b000609ba11 */ /* 0x000fe200010f0c00 */
[----:B------:R2:W-:Y:S01]  /*1670*/  @!P5 LDGSTS.E.BYPASS.LTC128B.128 [R235+0xa800], [R12.64+0x80] ;  /* 0x0a8000800cebdfae */ /* 0x0005e2000b901d50 */
[----:B------:R-:W-:Y:S01]  /*1680*/  LOP3.LUT R0, R7, 0xfffffff0, RZ, 0xc0, !PT ;  /* 0xfffffff007007812 */ /* 0x000fe200078ec0ff */
[C---:B------:R-:W-:Y:S01]  /*1690*/  IMAD.SHL.U32 R6, R2.reuse, 0x8, RZ ;  /* 0x0000000802067824 */ /* 0x040fe200078e00ff */
[----:B------:R-:W-:Y:S01]  /*16a0*/  ISETP.GE.AND P2, PT, R23, UR6, PT ;  /* 0x0000000617007c0c */ /* 0x000fe2000bf46270 */
[----:B------:R3:W-:Y:S01]  /*16b0*/  @!P4 LDGSTS.E.BYPASS.LTC128B.128 [R235+0x9000], [R10.64] ;  /* 0x090000000aebcfae */ /* 0x0007e2000b901d50 */
[----:B------:R-:W-:Y:S01]  /*16c0*/  ISETP.GE.AND P1, PT, R2, UR6, PT ;  /* 0x0000000602007c0c */ /* 0x000fe2000bf26270 */
[----:B------:R-:W-:Y:S01]  /*16d0*/  IMAD.IADD R0, R154, 0x1, -R0 ;  /* 0x000000019a007824 */ /* 0x000fe200078e0a00 */
[----:B------:R-:W-:Y:S01]  /*16e0*/  LOP3.LUT R2, R16, 0x1c0, RZ, 0xc0, !PT ;  /* 0x000001c010027812 */ /* 0x000fe200078ec0ff */
[----:B------:R3:W-:Y:S01]  /*16f0*/  @!P4 LDGSTS.E.BYPASS.LTC128B.128 [R235+0xb000], [R10.64+0x80] ;  /* 0x0b0000800aebcfae */ /* 0x0007e2000b901d50 */
[----:B------:R-:W-:Y:S01]  /*1700*/  SHF.R.S32.HI R3, RZ, 0x4, R7 ;  /* 0x00000004ff037819 */ /* 0x000fe20000011407 */
[----:B------:R-:W-:Y:S01]  /*1710*/  UIMAD.WIDE.U32 UR14, UR4, 0x20, URZ ;  /* 0x00000020040e78a5 */ /* 0x000fe2000f8e003f */
[----:B------:R-:W-:Y:S01]  /*1720*/  SHF.R.S32.HI R18, RZ, 0x1f, R0 ;  /* 0x0000001fff127819 */ /* 0x000fe20000011400 */
[----:B------:R4:W-:Y:S01]  /*1730*/  @!P3 LDGSTS.E.BYPASS.LTC128B.128 [R235+0x9800], [R8.64] ;  /* 0x0980000008ebbfae */ /* 0x0009e2000b901d50 */
[----:B------:R-:W-:-:S02]  /*1740*/  LOP3.LUT R16, R2, 0x8, R6, 0xf8, !PT ;  /* 0x0000000802107812 */ /* 0x000fc400078ef806 */
[----:B------:R-:W-:Y:S01]  /*1750*/  LEA.HI R18, R18, R0, RZ, 0x3 ;  /* 0x0000000012127211 */ /* 0x000fe200078f18ff */
[----:B------:R4:W-:Y:S01]  /*1760*/  @!P3 LDGSTS.E.BYPASS.LTC128B.128 [R235+0xb800], [R8.64+0x80] ;  /* 0x0b80008008ebbfae */ /* 0x0009e2000b901d50 */
[----:B------:R-:W-:Y:S02]  /*1770*/  SHF.R.U32.HI R2, RZ, 0x3, R2 ;  /* 0x00000003ff027819 */ /* 0x000fe40000011602 */
[----:B------:R-:W-:Y:S01]  /*1780*/  LOP3.LUT R6, R18, 0xfffffff8, RZ, 0xc0, !PT ;  /* 0xfffffff812067812 */ /* 0x000fe200078ec0ff */
[----:B------:R-:W0:Y:S01]  /*1790*/  LDGDEPBAR ;  /* 0x00000000000079af */ /* 0x000e220000000000 */
[----:B------:R-:W-:Y:S02]  /*17a0*/  @!P2 LEA R17, P0, R17, R4, 0x4 ;  /* 0x000000041111a211 */ /* 0x000fe400078020ff */
[----:B------:R-:W-:Y:S01]  /*17b0*/  LEA.HI R7, R7, R3, RZ, 0x1 ;  /* 0x0000000307077211 */ /* 0x000fe200078f08ff */
[----:B------:R-:W-:Y:S01]  /*17c0*/  IMAD.IADD R28, R0, 0x1, -R6 ;  /* 0x00000001001c7824 */ /* 0x000fe200078e0a06 */
[----:B------:R-:W-:Y:S01]  /*17d0*/  LOP3.LUT R0, R16, R2, RZ, 0x3c, !PT ;  /* 0x0000000210007212 */ /* 0x000fe200078e3cff */
[----:B------:R-:W-:Y:S01]  /*17e0*/  STL [R1+0x14], R27 ;  /* 0x0000141b01007387 */ /* 0x000fe20000100800 */
[----:B------:R-:W-:Y:S01]  /*17f0*/  @!P2 LEA.HI.X R16, R20, R5, R19, 0x4, P0 ;  /* 0x000000051410a211 */ /* 0x000fe200000f2413 */
[----:B------:R-:W-:Y:S01]  /*1800*/  IMAD.SHL.U32 R2, R28, 0x40, RZ ;  /* 0x000000401c027824 */ /* 0x000fe200078e00ff */
[----:B------:R-:W-:Y:S01]  /*1810*/  ISETP.GE.AND P0, PT, R26, UR6, PT ;  /* 0x000000061a007c0c */ /* 0x000fe2000bf06270 */
[----:B--2---:R-:W-:Y:S01]  /*1820*/  IMAD.U32 R12, RZ, RZ, UR4 ;  /* 0x00000004ff0c7e24 */ /* 0x004fe2000f8e00ff */
[----:B------:R-:W-:Y:S01]  /*1830*/  LOP3.LUT R7, R7, 0xfffffffe, RZ, 0xc0, !PT ;  /* 0xfffffffe07077812 */ /* 0x000fe200078ec0ff */
[----:B------:R-:W-:Y:S01]  /*1840*/  IMAD.U32 R13, RZ, RZ, UR7 ;  /* 0x00000007ff0d7e24 */ /* 0x000fe2000f8e00ff */
[----:B------:R-:W-:-:S02]  /*1850*/  ISETP.GE.AND P5, PT, R25, UR6, PT ;  /* 0x0000000619007c0c */ /* 0x000fc4000bfa6270 */
[----:B------:R-:W-:Y:S01]  /*1860*/  LOP3.LUT R2, R2, 0x1c0, RZ, 0xc0, !PT ;  /* 0x000001c002027812 */ /* 0x000fe200078ec0ff */
[----:B------:R-:W-:-:S03]  /*1870*/  IMAD.IADD R3, R3, 0x1, -R7 ;  /* 0x0000000103037824 */ /* 0x000fc600078e0a07 */
[----:B------:R-:W-:Y:S01]  /*1880*/  SHF.R.U32.HI R7, RZ, 0x3, R2 ;  /* 0x00000003ff077819 */ /* 0x000fe20000011602 */
[C---:B------:R-:W-:Y:S02]  /*1890*/  IMAD R0, R3.reuse, 0x200, R0 ;  /* 0x0000020003007824 */ /* 0x040fe400078e0200 */
[----:B------:R-:W-:Y:S01]  /*18a0*/  IMAD.SHL.U32 R3, R3, 0x8, RZ ;  /* 0x0000000803037824 */ /* 0x000fe200078e00ff */
[----:B------:R-:W-:Y:S01]  /*18b0*/  VOTEU.ALL UP0, P0 ;  /* 0x00000000003f7886 */ /* 0x000fe20000000000 */
[----:B------:R-:W-:-:S04]  /*18c0*/  DEPBAR.LE SB0, 0x0 ;  /* 0x000080000000791a */ /* 0x000fc80000000000 */
[----:B------:R-:W-:Y:S01]  /*18d0*/  BAR.SYNC.DEFER_BLOCKING 0x0 ;  /* 0x0000000000007b1d */ /* 0x000fe20000010000 */
[----:B----4-:R-:W-:Y:S01]  /*18e0*/  @!P1 LEA R8, P4, R4, c[0x0][0x170], 0x1 ;  /* 0x00005c0004089a11 */ /* 0x010fe200078808ff */
[----:B------:R-:W-:Y:S01]  /*18f0*/  @!UP0 UIMAD UR6, UR5, 0x30, URZ ;  /* 0x00000030050688a4 */ /* 0x000fe2000f8e023f */
[----:B---3--:R-:W-:Y:S01]  /*1900*/  LOP3.LUT R10, R2, 0x8, R3, 0xf8, !PT ;  /* 0x00000008020a7812 */ /* 0x008fe200078ef803 */
[----:B------:R-:W-:Y:S01]  /*1910*/  @!P0 IMAD.WIDE.U32 R2, R12, 0x30, R4 ;  /* 0x000000300c028825 */ /* 0x000fe200078e0004 */
[----:B------:R-:W-:Y:S01]  /*1920*/  @!P1 LEA.HI.X R9, R4, c[0x0][0x174], R5, 0x1, P4 ;  /* 0x00005d0004099a11 */ /* 0x000fe200020f0c05 */
[----:B------:R-:W-:Y:S01]  /*1930*/  UISETP.GE.AND UP0, UPT, UR13, 0x41, UPT ;  /* 0x000000410d00788c */ /* 0x000fe2000bf06270 */
[----:B------:R-:W-:Y:S01]  /*1940*/  @!P2 LEA R6, P4, R17, c[0x0][0x170], 0x1 ;  /* 0x00005c001106aa11 */ /* 0x000fe200078808ff */
[----:B------:R-:W-:Y:S01]  /*1950*/  IMAD.SHL.U32 R12, R18, 0x40, RZ ;  /* 0x00000040120c7824 */ /* 0x000fe200078e00ff */
[----:B------:R-:W-:Y:S01]  /*1960*/  @!P5 IADD3 R11, P3, R4, UR14, RZ ;  /* 0x0000000e040bdc10 */ /* 0x000fe2000ff7e0ff */
[----:B------:R-:W-:Y:S01]  /*1970*/  IMAD.SHL.U32 R216, R0, 0x2, RZ ;  /* 0x0000000200d87824 */ /* 0x000fe200078e00ff */
[----:B------:R-:W-:-:S02]  /*1980*/  LOP3.LUT R153, R10, R7, RZ, 0x3c, !PT ;  /* 0x000000070a997212 */ /* 0x000fc400078e3cff */
[----:B------:R-:W-:Y:S02]  /*1990*/  @!P2 LEA.HI.X R7, R17, c[0x0][0x174], R16, 0x1, P4 ;  /* 0x00005d001107aa11 */ /* 0x000fe400020f0c10 */
[----:B------:R-:W-:Y:S02]  /*19a0*/  @!P5 IADD3.X R5, R5, UR15, R13, P3, !PT ;  /* 0x0000000f0505dc10 */ /* 0x000fe40009ffe40d */
[----:B------:R-:W-:Y:S02]  /*19b0*/  @!P5 LEA R4, P4, R11, c[0x0][0x170], 0x1 ;  /* 0x00005c000b04da11 */ /* 0x000fe400078808ff */
[----:B------:R-:W-:Y:S02]  /*19c0*/  @!P0 IADD3 R3, R3, UR6, RZ ;  /* 0x0000000603038c10 */ /* 0x000fe4000fffe0ff */
[----:B------:R-:W-:Y:S02]  /*19d0*/  @!P0 LEA R10, P3, R2, c[0x0][0x170], 0x1 ;  /* 0x00005c00020a8a11 */ /* 0x000fe400078608ff */
[----:B------:R-:W-:Y:S01]  /*19e0*/  LEA.HI R13, R24, R154, RZ, 0x5 ;  /* 0x0000009a180d7211 */ /* 0x000fe200078f28ff */
[----:B------:R-:W-:Y:S01]  /*19f0*/  @P1 STS.128 [R235+0xc000], RZ ;  /* 0x00c000ffeb001388 */ /* 0x000fe20000000c00 */
[----:B------:R-:W-:-:S02]  /*1a00*/  @!P5 LEA.HI.X R5, R11, c[0x0][0x174], R5, 0x1, P4 ;  /* 0x00005d000b05da11 */ /* 0x000fc400020f0c05 */
[----:B------:R-:W-:Y:S01]  /*1a10*/  @!P0 LEA.HI.X R11, R2, c[0x0][0x174], R3, 0x1, P3 ;  /* 0x00005d00020b8a11 */ /* 0x000fe200018f0c03 */
[----:B------:R-:W-:Y:S01]  /*1a20*/  @P1 STS.128 [R235+0xe000], RZ ;  /* 0x00e000ffeb001388 */ /* 0x000fe20000000c00 */
[----:B------:R-:W-:Y:S01]  /*1a30*/  SHF.R.S32.HI R2, RZ, 0x5, R13 ;  /* 0x00000005ff027819 */ /* 0x000fe2000001140d */
[----:B------:R-:W-:Y:S01]  /*1a40*/  IMAD.SHL.U32 R3, R154, 0x2, RZ ;  /* 0x000000029a037824 */ /* 0x000fe200078e00ff */
[----:B------:R-:W-:Y:S01]  /*1a50*/  LOP3.LUT R152, R12, 0xfffffe00, RZ, 0xc0, !PT ;  /* 0xfffffe000c987812 */ /* 0x000fe200078ec0ff */
[----:B------:R-:W-:Y:S01]  /*1a60*/  @!PT LDS RZ, [RZ] ;  /* 0x00000000fffff984 */ /* 0x000fe20000000800 */
[----:B------:R-:W-:Y:S01]  /*1a70*/  @!PT LDS RZ, [RZ] ;  /* 0x00000000fffff984 */ /* 0x000fe20000000800 */
[----:B------:R-:W-:Y:S01]  /*1a80*/  @!PT LDS RZ, [RZ] ;  /* 0x00000000fffff984 */ /* 0x000fe20000000800 */
[----:B------:R2:W-:Y:S01]  /*1a90*/  @!P1 LDGSTS.E.BYPASS.LTC128B.128 [R235+0xc000], [R8.64] ;  /* 0x0c00000008eb9fae */ /* 0x0005e2000b901d50 */
[C---:B------:R-:W-:Y:S02]  /*1aa0*/  IADD3 R0, R216.reuse, 0x8000, RZ ;  /* 0x00008000d8007810 */ /* 0x040fe40007ffe0ff */
[----:B------:R-:W-:Y:S01]  /*1ab0*/  IADD3 R227, R216, 0x8020, RZ ;  /* 0x00008020d8e37810 */ /* 0x000fe20007ffe0ff */
[----:B------:R-:W-:Y:S01]  /*1ac0*/  IMAD R2, R2, 0x400, R152 ;  /* 0x0000040002027824 */ /* 0x000fe200078e0298 */
[----:B------:R2:W-:Y:S01]  /*1ad0*/  @!P1 LDGSTS.E.BYPASS.LTC128B.128 [R235+0xe000], [R8.64+0x80] ;  /* 0x0e00008008eb9fae */ /* 0x0005e2000b901d50 */
[----:B------:R-:W-:-:S02]  /*1ae0*/  LOP3.LUT R3, R3, 0x6, RZ, 0xc0, !PT ;  /* 0x0000000603037812 */ /* 0x000fc400078ec0ff */
[----:B------:R-:W-:Y:S01]  /*1af0*/  IMAD.IADD R2, R153, 0x1, R2 ;  /* 0x0000000199027824 */ /* 0x000fe200078e0202 */
[----:B------:R-:W-:Y:S03]  /*1b00*/  @P2 STS.128 [R235+0xc800], RZ ;  /* 0x00c800ffeb002388 */ /* 0x000fe60000000c00 */
[----:B------:R-:W-:Y:S01]  /*1b10*/  IMAD.SHL.U32 R223, R2, 0x2, RZ ;  /* 0x0000000202df7824 */ /* 0x000fe200078e00ff */
[----:B------:R-:W-:Y:S01]  /*1b20*/  @P2 STS.128 [R235+0xe800], RZ ;  /* 0x00e800ffeb002388 */ /* 0x000fe20000000c00 */
[----:B------:R-:W-:-:S03]  /*1b30*/  IMAD.MOV.U32 R2, RZ, RZ, 0x20 ;  /* 0x00000020ff027424 */ /* 0x000fc600078e00ff */
[----:B------:R-:W-:Y:S01]  /*1b40*/  @!PT LDS RZ, [RZ] ;  /* 0x00000000fffff984 */ /* 0x000fe20000000800 */
[----:B------:R-:W-:Y:S01]  /*1b50*/  @!PT LDS RZ, [RZ] ;  /* 0x00000000fffff984 */ /* 0x000fe20000000800 */
[----:B------:R-:W-:Y:S01]  /*1b60*/  @!PT LDS RZ, [RZ] ;  /* 0x00000000fffff984 */ /* 0x000fe20000000800 */
[----:B------:R3:W-:Y:S04]  /*1b70*/  @!P2 LDGSTS.E.BYPASS.LTC128B.128 [R235+0xc800], [R6.64] ;  /* 0x0c80000006ebafae */ /* 0x0007e8000b901d50 */
[----:B------:R3:W-:Y:S01]  /*1b80*/  @!P2 LDGSTS.E.BYPASS.LTC128B.128 [R235+0xe800], [R6.64+0x80] ;  /* 0x0e80008006ebafae */ /* 0x0007e2000b901d50 */
[----:B------:R-:W-:-:S03]  /*1b90*/  R2P PR, R28, 0x6 ;  /* 0x000000061c007804 */ /* 0x000fc60000000000 */
[----:B------:R-:W-:Y:S02]  /*1ba0*/  @P5 STS.128 [R235+0xd000], RZ ;  /* 0x00d000ffeb005388 */ /* 0x000fe40000000c00 */
[----:B------:R-:W-:Y:S02]  /*1bb0*/  SEL R2, R2, 0xffffffe0, !P2 ;  /* 0xffffffe002027807 */ /* 0x000fe40005000000 */
[----:B------:R-:W-:Y:S03]  /*1bc0*/  @P5 STS.128 [R235+0xf000], RZ ;  /* 0x00f000ffeb005388 */ /* 0x000fe60000000c00 */
[----:B------:R-:W-:Y:S01]  /*1bd0*/  IMAD R226, R2, 0x2, R223 ;  /* 0x0000000202e27824 */ /* 0x000fe200078e02df */
[----:B------:R-:W-:Y:S01]  /*1be0*/  @!PT LDS RZ, [RZ] ;  /* 0x00000000fffff984 */ /* 0x000fe20000000800 */
[----:B------:R-:W-:Y:S01]  /*1bf0*/  @!PT LDS RZ, [RZ] ;  /* 0x00000000fffff984 */ /* 0x000fe20000000800 */
[----:B------:R-:W-:Y:S01]  /*1c00*/  @!PT LDS RZ, [RZ] ;  /* 0x00000000fffff984 */ /* 0x000fe20000000800 */
[----:B------:R3:W-:Y:S04]  /*1c10*/  @!P5 LDGSTS.E.BYPASS.LTC128B.128 [R235+0xd000], [R4.64] ;  /* 0x0d00000004ebdfae */ /* 0x0007e8000b901d50 */
[----:B------:R3:W-:Y:S04]  /*1c20*/  @!P5 LDGSTS.E.BYPASS.LTC128B.128 [R235+0xf000], [R4.64+0x80] ;  /* 0x0f00008004ebdfae */ /* 0x0007e8000b901d50 */
[----:B------:R-:W-:Y:S04]  /*1c30*/  @P0 STS.128 [R235+0xd800], RZ ;  /* 0x00d800ffeb000388 */ /* 0x000fe80000000c00 */
[----:B------:R-:W-:Y:S04]  /*1c40*/  @P0 STS.128 [R235+0xf800], RZ ;  /* 0x00f800ffeb000388 */ /* 0x000fe80000000c00 */
[----:B------:R-:W-:Y:S01]  /*1c50*/  @!PT LDS RZ, [RZ] ;  /* 0x00000000fffff984 */ /* 0x000fe20000000800 */
[----:B------:R-:W-:Y:S01]  /*1c60*/  @!PT LDS RZ, [RZ] ;  /* 0x00000000fffff984 */ /* 0x000fe20000000800 */
[----:B------:R-:W-:Y:S01]  /*1c70*/  @!PT LDS RZ, [RZ] ;  /* 0x00000000fffff984 */ /* 0x000fe20000000800 */
[----:B------:R2:W-:Y:S04]  /*1c80*/  @!P0 LDGSTS.E.BYPASS.LTC128B.128 [R235+0xd800], [R10.64] ;  /* 0x0d8000000aeb8fae */ /* 0x0005e8000b901d50 */
[----:B------:R2:W-:Y:S04]  /*1c90*/  @!P0 LDGSTS.E.BYPASS.LTC128B.128 [R235+0xf800], [R10.64+0x80] ;  /* 0x0f8000800aeb8fae */ /* 0x0005e8000b901d50 */
[----:B------:R-:W-:Y:S04]  /*1ca0*/  LDSM.16.M88.4 R20, [R223] ;  /* 0x00000000df14783b */ /* 0x000fe80000000200 */
[----:B------:R-:W4:Y:S04]  /*1cb0*/  LDSM.16.M88.4 R16, [R216+0x8800] ;  /* 0x00880000d810783b */ /* 0x000f280000000200 */
[----:B---3--:R-:W3:Y:S04]  /*1cc0*/  LDSM.16.M88.4 R4, [R216+0x8000] ;  /* 0x00800000d804783b */ /* 0x008ee80000000200 */
[----:B------:R-:W-:Y:S04]  /*1cd0*/  LDSM.16.M88.4 R24, [R216+0x9000] ;  /* 0x00900000d818783b */ /* 0x000fe80000000200 */
[----:B------:R-:W-:Y:S04]  /*1ce0*/  LDSM.16.M88.4 R48, [R216+0x9800] ;  /* 0x00980000d830783b */ /* 0x000fe80000000200 */
[----:B------:R-:W0:Y:S04]  /*1cf0*/  LDGDEPBAR ;  /* 0x00000000000079af */ /* 0x000e280000000000 */
[----:B--2---:R-:W2:Y:S01]  /*1d00*/  LDSM.16.M88.4 R8, [R223+0x2000] ;  /* 0x00200000df08783b */ /* 0x004ea20000000200 */
[C---:B----4-:R-:W-:Y:S08]  /*1d10*/  HMMA.16816.F32 R104, R20.reuse, R16, RZ ;  /* 0x000000101468723c */ /* 0x050ff000000018ff */
[C---:B---3--:R-:W-:Y:S08]  /*1d20*/  HMMA.16816.F32 R112, R20.reuse, R4, RZ ;  /* 0x000000041470723c */ /* 0x048ff000000018ff */
[----:B------:R-:W-:Y:S08]  /*1d30*/  HMMA.16816.F32 R132, R20, R18, RZ ;  /* 0x000000121484723c */ /* 0x000ff000000018ff */
[C---:B--2---:R-:W-:Y:S07]  /*1d40*/  HMMA.16816.F32 R68, R8.reuse, R4, RZ ;  /* 0x000000040844723c */ /* 0x044fee00000018ff */
[----:B------:R-:W-:Y:S01]  /*1d50*/  IMAD.MOV.U32 R4, RZ, RZ, 0x10 ;  /* 0x00000010ff047424 */ /* 0x000fe200078e00ff */
[----:B------:R-:W-:Y:S04]  /*1d60*/  HMMA.16816.F32 R64, R8, R16, RZ ;  /* 0x000000100840723c */ /* 0x000fe800000018ff */
[----:B------:R-:W-:-:S02]  /*1d70*/  SEL R4, R4, 0xfffffff0, !P1 ;  /* 0xfffffff004047807 */ /* 0x000fc40004800000 */
[----:B------:R-:W-:Y:S02]  /*1d80*/  R2P PR, R29, 0x6 ;  /* 0x000000061d007804 */ /* 0x000fe40000000000 */
[----:B------:R-:W-:Y:S01]  /*1d90*/  HMMA.16816.F32 R72, R8, R18, RZ ;  /* 0x000000120848723c */ /* 0x000fe200000018ff */
[----:B------:R-:W-:-:S04]  /*1da0*/  IMAD R224, R4, 0x2, R223 ;  /* 0x0000000204e07824 */ /* 0x000fc800078e02df */
[----:B------:R-:W-:Y:S01]  /*1db0*/  IMAD R225, R2, 0x2, R224 ;  /* 0x0000000202e17824 */ /* 0x000fe200078e02e0 */
[----:B-1----:R-:W-:Y:S02]  /*1dc0*/  LDSM.16.M88.4 R12, [R224+0x2000] ;  /* 0x00200000e00c783b */ /* 0x002fe40000000200 */
[----:B------:R-:W-:Y:S02]  /*1dd0*/  HMMA.16816.F32 R56, R8, R24, RZ ;  /* 0x000000180838723c */ /* 0x000fe400000018ff */
[----:B------:R-:W-:Y:S01]  /*1de0*/  LDSM.16.M88.4 R16, [R224] ;  /* 0x00000000e010783b */ /* 0x000fe20000000200 */
[----:B------:R-:W-:Y:S01]  /*1df0*/  @P1 IADD3 R227, R0, -0x20, RZ ;  /* 0xffffffe000e31810 */ /* 0x000fe20007ffe0ff */
[----:B------:R-:W-:-:S03]  /*1e00*/  IMAD.MOV.U32 R0, RZ, RZ, 0x40 ;  /* 0x00000040ff007424 */ /* 0x000fc600078e00ff */
[C---:B------:R-:W-:Y:S01]  /*1e10*/  IADD3 R234, R227.reuse, 0x800, RZ ;  /* 0x00000800e3ea7810 */ /* 0x040fe20007ffe0ff */
[----:B------:R-:W1:Y:S01]  /*1e20*/  LDSM.16.M88.4 R44, [R227] ;  /* 0x00000000e32c783b */ /* 0x000e620000000200 */
[----:B------:R-:W-:Y:S01]  /*1e30*/  SEL R0, R0, 0xffffffc0, !P2 ;  /* 0xffffffc000007807 */ /* 0x000fe20005000000 */
[C---:B------:R-:W-:Y:S01]  /*1e40*/  HMMA.16816.F32 R76, R8.reuse, R6, RZ ;  /* 0x00000006084c723c */ /* 0x040fe200000018ff */
[C---:B------:R-:W-:Y:S01]  /*1e50*/  IADD3 R233, R227.reuse, 0x1000, RZ ;  /* 0x00001000e3e97810 */ /* 0x040fe20007ffe0ff */
[----:B------:R-:W2:Y:S01]  /*1e60*/  LDSM.16.M88.4 R36, [R227+0x1000] ;  /* 0x00100000e324783b */ /* 0x000ea20000000200 */
[C---:B------:R-:W-:Y:S01]  /*1e70*/  IADD3 R232, R227.reuse, 0x1800, RZ ;  /* 0x00001800e3e87810 */ /* 0x040fe20007ffe0ff */
[----:B------:R-:W-:Y:S01]  /*1e80*/  IMAD.IADD R222, R216, 0x1, R0 ;  /* 0x00000001d8de7824 */ /* 0x000fe200078e0200 */
[C---:B------:R-:W-:Y:S01]  /*1e90*/  IADD3 R231, R227.reuse, 0x2000, RZ ;  /* 0x00002000e3e77810 */ /* 0x040fe20007ffe0ff */
[----:B------:R-:W3:Y:S01]  /*1ea0*/  LDSM.16.M88.4 R40, [R227+0x800] ;  /* 0x00080000e328783b */ /* 0x000ee20000000200 */
[----:B------:R-:W-:Y:S01]  /*1eb0*/  IMAD.IADD R221, R0, 0x1, R227 ;  /* 0x0000000100dd7824 */ /* 0x000fe200078e02e3 */
[----:B------:R-:W-:Y:S01]  /*1ec0*/  HMMA.16816.F32 R60, R8, R48, RZ ;  /* 0x00000030083c723c */ /* 0x000fe200000018ff */
[----:B------:R-:W-:Y:S01]  /*1ed0*/  IMAD.U32 R0, RZ, RZ, UR10 ;  /* 0x0000000aff007e24 */ /* 0x000fe2000f8e00ff */
[----:B------:R-:W4:Y:S01]  /*1ee0*/  LDSM.16.M88.4 R32, [R227+0x1800] ;  /* 0x00180000e320783b */ /* 0x000f220000000200 */
[----:B------:R-:W-:-:S02]  /*1ef0*/  IADD3 R230, R227, 0x2800, RZ ;  /* 0x00002800e3e67810 */ /* 0x000fc40007ffe0ff */
[----:B------:R-:W-:Y:S01]  /*1f00*/  IMAD R0, R0, 0x40, R3 ;  /* 0x0000004000007824 */ /* 0x000fe200078e0203 */
[----:B------:R-:W-:Y:S01]  /*1f10*/  LDSM.16.M88.4 R88, [R222+0x9800] ;  /* 0x00980000de58783b */ /* 0x000fe20000000200 */
[C---:B------:R-:W-:Y:S01]  /*1f20*/  IADD3 R229, R227.reuse, 0x3000, RZ ;  /* 0x00003000e3e57810 */ /* 0x040fe20007ffe0ff */
[C---:B------:R-:W-:Y:S01]  /*1f30*/  HMMA.16816.F32 R84, R8.reuse, R26, RZ ;  /* 0x0000001a0854723c */ /* 0x040fe200000018ff */
[----:B------:R-:W-:Y:S01]  /*1f40*/  IADD3 R228, R227, 0x3800, RZ ;  /* 0x00003800e3e47810 */ /* 0x000fe20007ffe0ff */
[----:B------:R-:W-:Y:S01]  /*1f50*/  LDSM.16.M88.4 R28, [R222+0x8800] ;  /* 0x00880000de1c783b */ /* 0x000fe20000000200 */
[C---:B------:R-:W-:Y:S02]  /*1f60*/  IADD3 R3, R0.reuse, 0x1, RZ ;  /* 0x0000000100037810 */ /* 0x040fe40007ffe0ff */
[C---:B------:R-:W-:Y:S01]  /*1f70*/  ISETP.GE.AND P1, PT, R0.reuse, UR13, PT ;  /* 0x0000000d00007c0c */ /* 0x040fe2000bf26270 */
[----:B------:R-:W-:Y:S01]  /*1f80*/  LDSM.16.M88.4 R52, [R222+0x9000] ;  /* 0x00900000de34783b */ /* 0x000fe20000000200 */
[----:B------:R-:W-:Y:S01]  /*1f90*/  ISETP.GE.AND P0, PT, R3, UR13, PT ;  /* 0x0000000d03007c0c */ /* 0x000fe2000bf06270 */
[----:B------:R-:W-:Y:S01]  /*1fa0*/  HMMA.16816.F32 R80, R8, R50, RZ ;  /* 0x000000320850723c */ /* 0x000fe200000018ff */
[C---:B------:R-:W-:Y:S01]  /*1fb0*/  IADD3 R3, R0.reuse, 0x9, RZ ;  /* 0x0000000900037810 */ /* 0x040fe20007ffe0ff */
[----:B------:R-:W5:Y:S01]  /*1fc0*/  LDSM.16.M88.4 R8, [R226+0x2000] ;  /* 0x00200000e208783b */ /* 0x000f620000000200 */
[----:B------:R-:W-:-:S02]  /*1fd0*/  IADD3 R5, R0, 0x8, RZ ;  /* 0x0000000800057810 */ /* 0x000fc40007ffe0ff */
[----:B------:R-:W-:Y:S02]  /*1fe0*/  ISETP.GE.AND P5, PT, R3, UR13, PT ;  /* 0x0000000d03007c0c */ /* 0x000fe4000bfa6270 */
[C---:B------:R-:W-:Y:S01]  /*1ff0*/  IADD3 R3, R0.reuse, 0x18, RZ ;  /* 0x0000001800037810 */ /* 0x040fe20007ffe0ff */
[C---:B------:R-:W-:Y:S01]  /*2000*/  HMMA.16816.F32 R108, R20.reuse, R6, RZ ;  /* 0x00000006146c723c */ /* 0x040fe200000018ff */
[----:B------:R-:W-:Y:S02]  /*2010*/  ISETP.GE.AND P6, PT, R5, UR13, PT ;  /* 0x0000000d05007c0c */ /* 0x000fe4000bfc6270 */
[----:B------:R-:W-:Y:S02]  /*2020*/  ISETP.GE.AND P2, PT, R3, UR13, PT ;  /* 0x0000000d03007c0c */ /* 0x000fe4000bf46270 */
[C---:B------:R-:W-:Y:S02]  /*2030*/  IADD3 R3, R0.reuse, 0x19, RZ ;  /* 0x0000001900037810 */ /* 0x040fe40007ffe0ff */
[C---:B------:R-:W-:Y:S01]  /*2040*/  IADD3 R6, R0.reuse, 0x10, RZ ;  /* 0x0000001000067810 */ /* 0x040fe20007ffe0ff */
[----:B------:R-:W-:Y:S01]  /*2050*/  HMMA.16816.F32 R100, R20, R24, RZ ;  /* 0x000000181464723c */ /* 0x000fe200000018ff */
[----:B------:R-:W-:-:S02]  /*2060*/  IADD3 R5, R0, 0x11, RZ ;  /* 0x0000001100057810 */ /* 0x000fc40007ffe0ff */
[----:B------:R-:W-:Y:S02]  /*2070*/  ISETP.GE.AND P4, PT, R6, UR13, PT ;  /* 0x0000000d06007c0c */ /* 0x000fe4000bf86270 */
[----:B------:R-:W-:-:S03]  /*2080*/  ISETP.GE.AND P3, PT, R5, UR13, PT ;  /* 0x0000000d05007c0c */ /* 0x000fc6000bf66270 */
[C---:B------:R-:W-:Y:S01]  /*2090*/  HMMA.16816.F32 R128, R20.reuse, R26, RZ ;  /* 0x0000001a1480723c */ /* 0x040fe200000018ff */
[----:B------:R-:W4:Y:S07]  /*20a0*/  LDSM.16.M88.4 R24, [R222+0x8000] ;  /* 0x00800000de18783b */ /* 0x000f2e0000000200 */
[C---:B------:R-:W-:Y:S08]  /*20b0*/  HMMA.16816.F32 R96, R20.reuse, R48, RZ ;  /* 0x000000301460723c */ /* 0x040ff000000018ff */
[----:B------:R-:W-:Y:S01]  /*20c0*/  HMMA.16816.F32 R124, R20, R50, RZ ;  /* 0x00000032147c723c */ /* 0x000fe200000018ff */
[----:B------:R-:W5:Y:S07]  /*20d0*/  LDSM.16.M88.4 R20, [R226] ;  /* 0x00000000e214783b */ /* 0x000f6e0000000200 */
[C---:B-1----:R-:W-:Y:S08]  /*20e0*/  HMMA.16816.F32 R120, R12.reuse, R44, R68 ;  /* 0x0000002c0c78723c */ /* 0x042ff00000001844 */
[C---:B--2---:R-:W-:Y:S08]  /*20f0*/  HMMA.16816.F32 R92, R12.reuse, R36, R56 ;  /* 0x000000240c5c723c */ /* 0x044ff00000001838 */
[C---:B---3--:R-:W-:Y:S08]  /*2100*/  HMMA.16816.F32 R116, R12.reuse, R40, R64 ;  /* 0x000000280c74723c */ /* 0x048ff00000001840 */
[C---:B----4-:R-:W-:Y:S08]  /*2110*/  HMMA.16816.F32 R60, R12.reuse, R32, R60 ;  /* 0x000000200c3c723c */ /* 0x050ff0000000183c */
[C---:B------:R-:W-:Y:S08]  /*2120*/  HMMA.16816.F32 R76, R12.reuse, R46, R76 ;  /* 0x0000002e0c4c723c */ /* 0x040ff0000000184c */
[C---:B------:R-:W-:Y:S08]  /*2130*/  HMMA.16816.F32 R72, R12.reuse, R42, R72 ;  /* 0x0000002a0c48723c */ /* 0x040ff00000001848 */
[C---:B------:R-:W-:Y:S08]  /*2140*/  HMMA.16816.F32 R68, R12.reuse, R38, R84 ;  /* 0x000000260c44723c */ /* 0x040ff00000001854 */
[----:B------:R-:W-:Y:S08]  /*2150*/  HMMA.16816.F32 R56, R12, R34, R80 ;  /* 0x000000220c38723c */ /* 0x000ff00000001850 */
[C---:B------:R-:W-:Y:S08]  /*2160*/  HMMA.16816.F32 R12, R16.reuse, R40, R104 ;  /* 0x00000028100c723c */ /* 0x040ff00000001868 */
[C---:B------:R-:W-:Y:S08]  /*2170*/  HMMA.16816.F32 R48, R16.reuse, R44, R112 ;  /* 0x0000002c1030723c */ /* 0x040ff00000001870 */
[C---:B------:R-:W-:Y:S08]  /*2180*/  HMMA.16816.F32 R40, R16.reuse, R42, R132 ;  /* 0x0000002a1028723c */ /* 0x040ff00000001884 */
[C---:B------:R-:W-:Y:S08]  /*2190*/  HMMA.16816.F32 R44, R16.reuse, R46, R108 ;  /* 0x0000002e102c723c */ /* 0x040ff0000000186c */
[C---:B------:R-:W-:Y:S08]  /*21a0*/  HMMA.16816.F32 R84, R16.reuse, R32, R96 ;  /* 0x000000201054723c */ /* 0x040ff00000001860 */
[C---:B------:R-:W-:Y:S08]  /*21b0*/  HMMA.16816.F32 R80, R16.reuse, R36, R100 ;  /* 0x000000241050723c */ /* 0x040ff00000001864 */
[C---:B------:R-:W-:Y:S01]  /*21c0*/  HMMA.16816.F32 R64, R16.reuse, R38, R128 ;  /* 0x000000261040723c */ /* 0x040fe20000001880 */
[----:B------:R-:W-:Y:S07]  /*21d0*/  LDSM.16.M88.4 R36, [R221] ;  /* 0x00000000dd24783b */ /* 0x000fee0000000200 */
[----:B------:R-:W-:Y:S01]  /*21e0*/  HMMA.16816.F32 R96, R16, R34, R124 ;  /* 0x000000221060723c */ /* 0x000fe2000000187c */
[----:B------:R-:W-:Y:S04]  /*21f0*/  LDSM.16.M88.4 R32, [R221+0x800] ;  /* 0x00080000dd20783b */ /* 0x000fe80000000200 */
[----:B------:R-:W-:Y:S03]  /*2200*/  LDSM.16.M88.4 R16, [R223+0x6000] ;  /* 0x00600000df10783b */ /* 0x000fe60000000200 */
[C---:B-----5:R-:W-:Y:S08]  /*2210*/  HMMA.16816.F32 R132, R8.reuse, R88, R60 ;  /* 0x000000580884723c */ /* 0x060ff0000000183c */
[C---:B------:R-:W-:Y:S08]  /*2220*/  HMMA.16816.F32 R100, R8.reuse, R24, R120 ;  /* 0x000000180864723c */ /* 0x040ff00000001878 */
[C---:B------:R-:W-:Y:S08]  /*2230*/  HMMA.16816.F32 R124, R8.reuse, R28, R116 ;  /* 0x0000001c087c723c */ /* 0x040ff00000001874 */
[C---:B------:R-:W-:Y:S08]  /*2240*/  HMMA.16816.F32 R128, R8.reuse, R52, R92 ;  /* 0x000000340880723c */ /* 0x040ff0000000185c */
[C---:B------:R-:W-:Y:S08]  /*2250*/  HMMA.16816.F32 R60, R8.reuse, R26, R76 ;  /* 0x0000001a083c723c */ /* 0x040ff0000000184c */
[C---:B------:R-:W-:Y:S08]  /*2260*/  HMMA.16816.F32 R72, R8.reuse, R30, R72 ;  /* 0x0000001e0848723c */ /* 0x040ff00000001848 */
[C---:B------:R-:W-:Y:S08]  /*2270*/  HMMA.16816.F32 R92, R8.reuse, R54, R68 ;  /* 0x00000036085c723c */ /* 0x040ff00000001844 */
[----:B------:R-:W-:Y:S01]  /*2280*/  HMMA.16816.F32 R76, R8, R90, R56 ;  /* 0x0000005a084c723c */ /* 0x000fe20000001838 */
[----:B------:R-:W1:Y:S04]  /*2290*/  LDSM.16.M88.4 R8, [R225+0x2000] ;  /* 0x00200000e108783b */ /* 0x000e680000000200 */
[----:B------:R-:W-:Y:S03]  /*22a0*/  LDSM.16.M88.4 R56, [R216+0xb000] ;  /* 0x00b00000d838783b */ /* 0x000fe60000000200 */
[C---:B------:R-:W-:Y:S08]  /*22b0*/  HMMA.16816.F32 R120, R20.reuse, R24, R48 ;  /* 0x000000181478723c */ /* 0x040ff00000001830 */
[C---:B------:R-:W-:Y:S01]  /*22c0*/  HMMA.16816.F32 R108, R20.reuse, R28, R12 ;  /* 0x0000001c146c723c */ /* 0x040fe2000000180c */
[----:B------:R-:W-:Y:S07]  /*22d0*/  LDSM.16.M88.4 R12, [R225] ;  /* 0x00000000e10c783b */ /* 0x000fee0000000200 */
[C---:B------:R-:W-:Y:S01]  /*22e0*/  HMMA.16816.F32 R116, R20.reuse, R30, R40 ;  /* 0x0000001e1474723c */ /* 0x040fe20000001828 */
[----:B------:R-:W2:Y:S04]  /*22f0*/  LDSM.16.M88.4 R28, [R221+0x1000] ;  /* 0x00100000dd1c783b */ /* 0x000ea80000000200 */
[----:B------:R-:W-:Y:S03]  /*2300*/  LDSM.16.M88.4 R40, [R216+0xa000] ;  /* 0x00a00000d828783b */ /* 0x000fe60000000200 */
[C---:B------:R-:W-:Y:S01]  /*2310*/  HMMA.16816.F32 R48, R20.reuse, R26, R44 ;  /* 0x0000001a1430723c */ /* 0x040fe2000000182c */
[----:B------:R-:W3:Y:S04]  /*2320*/  LDSM.16.M88.4 R24, [R221+0x1800] ;  /* 0x00180000dd18783b */ /* 0x000ee80000000200 */
[----:B------:R-:W4:Y:S03]  /*2330*/  LDSM.16.M88.4 R44, [R216+0xa800] ;  /* 0x00a80000d82c783b */ /* 0x000f260000000200 */
[C---:B------:R-:W-:Y:S08]  /*2340*/  HMMA.16816.F32 R112, R20.reuse, R52, R80 ;  /* 0x000000341470723c */ /* 0x040ff00000001850 */
[C---:B------:R-:W-:Y:S01]  /*2350*/  HMMA.16816.F32 R104, R20.reuse, R54, R64 ;  /* 0x000000361468723c */ /* 0x040fe20000001840 */
[----:B------:R-:W5:Y:S07]  /*2360*/  LDSM.16.M88.4 R52, [R216+0xb800] ;  /* 0x00b80000d834783b */ /* 0x000f6e0000000200 */
[C---:B------:R-:W-:Y:S08]  /*2370*/  HMMA.16816.F32 R84, R20.reuse, R88, R84 ;  /* 0x000000581454723c */ /* 0x040ff00000001854 */
[----:B------:R-:W-:Y:S01]  /*2380*/  HMMA.16816.F32 R68, R20, R90, R96 ;  /* 0x0000005a1444723c */ /* 0x000fe20000001860 */
[----:B------:R-:W3:Y:S07]  /*2390*/  LDSM.16.M88.4 R20, [R223+0x4000] ;  /* 0x00400000df14783b */ /* 0x000eee0000000200 */
[C---:B-1----:R-:W-:Y:S08]  /*23a0*/  HMMA.16816.F32 R64, R8.reuse, R36, R100 ;  /* 0x000000240840723c */ /* 0x042ff00000001864 */
[C---:B------:R-:W-:Y:S08]  /*23b0*/  HMMA.16816.F32 R60, R8.reuse, R38, R60 ;  /* 0x00000026083c723c */ /* 0x040ff0000000183c */
[C---:B--2---:R-:W-:Y:S08]  /*23c0*/  HMMA.16816.F32 R96, R8.reuse, R28, R128 ;  /* 0x0000001c0860723c */ /* 0x044ff00000001880 */
[C---:B------:R-:W-:Y:S08]  /*23d0*/  HMMA.16816.F32 R92, R8.reuse, R30, R92 ;  /* 0x0000001e085c723c */ /* 0x040ff0000000185c */
[C---:B------:R-:W-:Y:S08]  /*23e0*/  HMMA.16816.F32 R80, R8.reuse, R32, R124 ;  /* 0x000000200850723c */ /* 0x040ff0000000187c */
[C---:B------:R-:W-:Y:S08]  /*23f0*/  HMMA.16816.F32 R100, R8.reuse, R34, R72 ;  /* 0x000000220864723c */ /* 0x040ff00000001848 */
[C---:B---3--:R-:W-:Y:S08]  /*2400*/  HMMA.16816.F32 R88, R8.reuse, R24, R132 ;  /* 0x000000180858723c */ /* 0x048ff00000001884 */
[----:B------:R-:W-:Y:S01]  /*2410*/  HMMA.16816.F32 R76, R8, R26, R76 ;  /* 0x0000001a084c723c */ /* 0x000fe2000000184c */
[----:B------:R-:W-:Y:S07]  /*2420*/  LDSM.16.M88.4 R8, [R224+0x6000] ;  /* 0x00600000e008783b */ /* 0x000fee0000000200 */
[C---:B------:R-:W-:Y:S08]  /*2430*/  HMMA.16816.F32 R72, R12.reuse, R36, R120 ;  /* 0x000000240c48723c */ /* 0x040ff00000001878 */
[C---:B------:R-:W-:Y:S01]  /*2440*/  HMMA.16816.F32 R48, R12.reuse, R38, R48 ;  /* 0x000000260c30723c */ /* 0x040fe20000001830 */
[----:B------:R-:W1:Y:S07]  /*2450*/  LDSM.16.M88.4 R36, [R227+0x2000] ;  /* 0x00200000e324783b */ /* 0x000e6e0000000200 */
[C---:B------:R-:W-:Y:S08]  /*2460*/  HMMA.16816.F32 R108, R12.reuse, R32, R108 ;  /* 0x000000200c6c723c */ /* 0x040ff0000000186c */
[C---:B------:R-:W-:Y:S01]  /*2470*/  HMMA.16816.F32 R120, R12.reuse, R34, R116 ;  /* 0x000000220c78723c */ /* 0x040fe20000001874 */
[----:B------:R-:W2:Y:S07]  /*2480*/  LDSM.16.M88.4 R32, [R227+0x2800] ;  /* 0x00280000e320783b */ /* 0x000eae0000000200 */
[C---:B------:R-:W-:Y:S08]  /*2490*/  HMMA.16816.F32 R132, R12.reuse, R28, R112 ;  /* 0x0000001c0c84723c */ /* 0x040ff00000001870 */
[C---:B------:R-:W-:Y:S01]  /*24a0*/  HMMA.16816.F32 R128, R12.reuse, R30, R104 ;  /* 0x0000001e0c80723c */ /* 0x040fe20000001868 */
[----:B------:R-:W3:Y:S07]  /*24b0*/  LDSM.16.M88.4 R28, [R227+0x3000] ;  /* 0x00300000e31c783b */ /* 0x000eee0000000200 */
[C---:B------:R-:W-:Y:S08]  /*24c0*/  HMMA.16816.F32 R124, R12.reuse, R24, R84 ;  /* 0x000000180c7c723c */ /* 0x040ff00000001854 */
[----:B------:R-:W-:Y:S01]  /*24d0*/  HMMA.16816.F32 R112, R12, R26, R68 ;  /* 0x0000001a0c70723c */ /* 0x000fe20000001844 */
[----:B------:R-:W1:Y:S04]  /*24e0*/  LDSM.16.M88.4 R24, [R227+0x3800] ;  /* 0x00380000e318783b */ /* 0x000e680000000200 */
[----:B------:R-:W1:Y:S03]  /*24f0*/  LDSM.16.M88.4 R12, [R224+0x4000] ;  /* 0x00400000e00c783b */ /* 0x000e660000000200 */
[C---:B------:R-:W-:Y:S08]  /*2500*/  HMMA.16816.F32 R104, R16.reuse, R40, R64 ;  /* 0x000000281068723c */ /* 0x040ff00000001840 */
[C---:B------:R-:W-:Y:S08]  /*2510*/  HMMA.16816.F32 R136, R16.reuse, R42, R60 ;  /* 0x0000002a1088723c */ /* 0x040ff0000000183c */
[C---:B------:R-:W-:Y:S08]  /*2520*/  HMMA.16816.F32 R140, R16.reuse, R56, R96 ;  /* 0x00000038108c723c */ /* 0x040ff00000001860 */
[C---:B------:R-:W-:Y:S08]  /*2530*/  HMMA.16816.F32 R116, R16.reuse, R58, R92 ;  /* 0x0000003a1074723c */ /* 0x040ff0000000185c */
[C---:B----4-:R-:W-:Y:S08]  /*2540*/  HMMA.16816.F32 R148, R16.reuse, R44, R80 ;  /* 0x0000002c1094723c */ /* 0x050ff00000001850 */
[C---:B------:R-:W-:Y:S08]  /*2550*/  HMMA.16816.F32 R144, R16.reuse, R46, R100 ;  /* 0x0000002e1090723c */ /* 0x040ff00000001864 */
[C---:B-----5:R-:W-:Y:S08]  /*2560*/  HMMA.16816.F32 R96, R16.reuse, R52, R88 ;  /* 0x000000341060723c */ /* 0x060ff00000001858 */
[----:B------:R-:W-:Y:S01]  /*2570*/  HMMA.16816.F32 R92, R16, R54, R76 ;  /* 0x00000036105c723c */ /* 0x000fe2000000184c */
[----:B------:R-:W-:Y:S07]  /*2580*/  LDSM.16.M88.4 R16, [R226+0x6000] ;  /* 0x00600000e210783b */ /* 0x000fee0000000200 */
[C---:B------:R-:W-:Y:S08]  /*2590*/  HMMA.16816.F32 R88, R20.reuse, R40, R72 ;  /* 0x000000281458723c */ /* 0x040ff00000001848 */
[C---:B------:R-:W-:Y:S01]  /*25a0*/  HMMA.16816.F32 R84, R20.reuse, R42, R48 ;  /* 0x0000002a1454723c */ /* 0x040fe20000001830 */
[----:B------:R-:W-:Y:S04]  /*25b0*/  LDSM.16.M88.4 R40, [R222+0xa800] ;  /* 0x00a80000de28783b */ /* 0x000fe80000000200 */
[----:B------:R-:W-:Y:S03]  /*25c0*/  LDSM.16.M88.4 R48, [R222+0xb800] ;  /* 0x00b80000de30783b */ /* 0x000fe60000000200 */
[C---:B------:R-:W-:Y:S08]  /*25d0*/  HMMA.16816.F32 R80, R20.reuse, R44, R108 ;  /* 0x0000002c1450723c */ /* 0x040ff0000000186c */
[C---:B------:R-:W-:Y:S01]  /*25e0*/  HMMA.16816.F32 R76, R20.reuse, R46, R120 ;  /* 0x0000002e144c723c */ /* 0x040fe20000001878 */
[----:B------:R-:W4:Y:S07]  /*25f0*/  LDSM.16.M88.4 R44, [R222+0xa000] ;  /* 0x00a00000de2c783b */ /* 0x000f2e0000000200 */
[C---:B------:R-:W-:Y:S08]  /*2600*/  HMMA.16816.F32 R68, R20.reuse, R58, R128 ;  /* 0x0000003a1444723c */ /* 0x040ff00000001880 */
[C---:B------:R-:W-:Y:S08]  /*2610*/  HMMA.16816.F32 R64, R20.reuse, R52, R124 ;  /* 0x000000341440723c */ /* 0x040ff0000000187c */
[C---:B------:R-:W-:Y:S01]  /*2620*/  HMMA.16816.F32 R60, R20.reuse, R54, R112 ;  /* 0x00000036143c723c */ /* 0x040fe20000001870 */
[----:B------:R-:W5:Y:S07]  /*2630*/  LDSM.16.M88.4 R52, [R222+0xb000] ;  /* 0x00b00000de34783b */ /* 0x000f6e0000000200 */
[----:B------:R-:W-:Y:S01]  /*2640*/  HMMA.16816.F32 R72, R20, R56, R132 ;  /* 0x000000381448723c */ /* 0x000fe20000001884 */
[----:B------:R-:W4:Y:S07]  /*2650*/  LDSM.16.M88.4 R20, [R226+0x4000] ;  /* 0x00400000e214783b */ /* 0x000f2e0000000200 */
[C---:B-1----:R-:W-:Y:S08]  /*2660*/  HMMA.16816.F32 R56, R8.reuse, R36, R104 ;  /* 0x000000240838723c */ /* 0x042ff00000001868 */
[C---:B------:R-:W-:Y:S08]  /*2670*/  HMMA.16816.F32 R100, R8.reuse, R38, R136 ;  /* 0x000000260864723c */ /* 0x040ff00000001888 */
[C---:B--2---:R-:W-:Y:S08]  /*2680*/  HMMA.16816.F32 R112, R8.reuse, R32, R148 ;  /* 0x000000200870723c */ /* 0x044ff00000001894 */
[C---:B------:R-:W-:Y:S08]  /*2690*/  HMMA.16816.F32 R120, R8.reuse, R34, R144 ;  /* 0x000000220878723c */ /* 0x040ff00000001890 */
[C---:B---3--:R-:W-:Y:S08]  /*26a0*/  HMMA.16816.F32 R124, R8.reuse, R28, R140 ;  /* 0x0000001c087c723c */ /* 0x048ff0000000188c */
[C---:B------:R-:W-:Y:S08]  /*26b0*/  HMMA.16816.F32 R116, R8.reuse, R30, R116 ;  /* 0x0000001e0874723c */ /* 0x040ff00000001874 */
[C---:B------:R-:W-:Y:S08]  /*26c0*/  HMMA.16816.F32 R108, R8.reuse, R24, R96 ;  /* 0x00000018086c723c */ /* 0x040ff00000001860 */
[----:B------:R-:W-:Y:S01]  /*26d0*/  HMMA.16816.F32 R104, R8, R26, R92 ;  /* 0x0000001a0868723c */ /* 0x000fe2000000185c */
[----:B------:R-:W-:Y:S07]  /*26e0*/  LDSM.16.M88.4 R8, [R225+0x6000] ;  /* 0x00600000e108783b */ /* 0x000fee0000000200 */
[C---:B------:R-:W-:Y:S08]  /*26f0*/  HMMA.16816.F32 R92, R12.reuse, R36, R88 ;  /* 0x000000240c5c723c */ /* 0x040ff00000001858 */
[C---:B------:R-:W-:Y:S08]  /*2700*/  HMMA.16816.F32 R88, R12.reuse, R38, R84 ;  /* 0x000000260c58723c */ /* 0x040ff00000001854 */
[C---:B------:R-:W-:Y:S08]  /*2710*/  HMMA.16816.F32 R36, R12.reuse, R32, R80 ;  /* 0x000000200c24723c */ /* 0x040ff00000001850 */
[C---:B------:R-:W-:Y:S08]  /*2720*/  HMMA.16816.F32 R80, R12.reuse, R30, R68 ;  /* 0x0000001e0c50723c */ /* 0x040ff00000001844 */
[C---:B------:R-:W-:Y:S08]  /*2730*/  HMMA.16816.F32 R68, R12.reuse, R24, R64 ;  /* 0x000000180c44723c */ /* 0x040ff00000001840 */
[C---:B------:R-:W-:Y:S08]  /*2740*/  HMMA.16816.F32 R32, R12.reuse, R34, R76 ;  /* 0x000000220c20723c */ /* 0x040ff0000000184c */
[C---:B------:R-:W-:Y:S01]  /*2750*/  HMMA.16816.F32 R84, R12.reuse, R28, R72 ;  /* 0x0000001c0c54723c */ /* 0x040fe20000001848 */
[----:B------:R-:W-:Y:S07]  /*2760*/  LDSM.16.M88.4 R28, [R221+0x2800] ;  /* 0x00280000dd1c783b */ /* 0x000fee0000000200 */
[----:B------:R-:W-:Y:S01]  /*2770*/  HMMA.16816.F32 R64, R12, R26, R60 ;  /* 0x0000001a0c40723c */ /* 0x000fe2000000183c */
[----:B------:R-:W-:Y:S04]  /*2780*/  LDSM.16.M88.4 R24, [R221+0x2000] ;  /* 0x00200000dd18783b */ /* 0x000fe80000000200 */
[----:B------:R-:W1:Y:S03]  /*2790*/  LDSM.16.M88.4 R12, [R225+0x4000] ;  /* 0x00400000e10c783b */ /* 0x000e660000000200 */
[C---:B----4-:R-:W-:Y:S08]  /*27a0*/  HMMA.16816.F32 R60, R16.reuse, R46, R100 ;  /* 0x0000002e103c723c */ /* 0x050ff00000001864 */
[C---:B------:R-:W-:Y:S08]  /*27b0*/  HMMA.16816.F32 R56, R16.reuse, R44, R56 ;  /* 0x0000002c1038723c */ /* 0x040ff00000001838 */
[C---:B------:R-:W-:Y:S08]  /*27c0*/  HMMA.16816.F32 R76, R16.reuse, R40, R112 ;  /* 0x00000028104c723c */ /* 0x040ff00000001870 */
[C---:B------:R-:W-:Y:S08]  /*27d0*/  HMMA.16816.F32 R96, R16.reuse, R42, R120 ;  /* 0x0000002a1060723c */ /* 0x040ff00000001878 */
[C---:B-----5:R-:W-:Y:S08]  /*27e0*/  HMMA.16816.F32 R100, R16.reuse, R52, R124 ;  /* 0x000000341064723c */ /* 0x060ff0000000187c */
[C---:B------:R-:W-:Y:S08]  /*27f0*/  HMMA.16816.F32 R116, R16.reuse, R54, R116 ;  /* 0x000000361074723c */ /* 0x040ff00000001874 */
[C---:B------:R-:W-:Y:S08]  /*2800*/  HMMA.16816.F32 R108, R16.reuse, R48, R108 ;  /* 0x00000030106c723c */ /* 0x040ff0000000186c */
[----:B------:R-:W-:Y:S08]  /*2810*/  HMMA.16816.F32 R104, R16, R50, R104 ;  /* 0x000000321068723c */ /* 0x000ff00000001868 */
[C---:B------:R-:W-:Y:S08]  /*2820*/  HMMA.16816.F32 R16, R20.reuse, R44, R92 ;  /* 0x0000002c1410723c */ /* 0x040ff0000000185c */
[C---:B------:R-:W-:Y:S08]  /*2830*/  HMMA.16816.F32 R44, R20.reuse, R46, R88 ;  /* 0x0000002e142c723c */ /* 0x040ff00000001858 */
[C---:B------:R-:W-:Y:S01]  /*2840*/  HMMA.16816.F32 R72, R20.reuse, R42, R32 ;  /* 0x0000002a1448723c */ /* 0x040fe20000001820 */
[----:B------:R-:W2:Y:S07]  /*2850*/  LDSM.16.M88.4 R32, [R221+0x3000] ;  /* 0x00300000dd20783b */ /* 0x000eae0000000200 */
[C---:B------:R-:W-:Y:S08]  /*2860*/  HMMA.16816.F32 R36, R20.reuse, R40, R36 ;  /* 0x000000281424723c */ /* 0x040ff00000001824 */
[C---:B------:R-:W-:Y:S08]  /*2870*/  HMMA.16816.F32 R84, R20.reuse, R52, R84 ;  /* 0x000000341454723c */ /* 0x040ff00000001854 */
[C---:B------:R-:W-:Y:S08]  /*2880*/  HMMA.16816.F32 R80, R20.reuse, R54, R80 ;  /* 0x000000361450723c */ /* 0x040ff00000001850 */
[C---:B------:R-:W-:Y:S08]  /*2890*/  HMMA.16816.F32 R88, R20.reuse, R48, R68 ;  /* 0x000000301458723c */ /* 0x040ff00000001844 */
[----:B------:R-:W-:Y:S08]  /*28a0*/  HMMA.16816.F32 R92, R20, R50, R64 ;  /* 0x00000032145c723c */ /* 0x000ff00000001840 */
[----:B-1----:R-:W-:Y:S01]  /*28b0*/  HMMA.16816.F32 R20, R12, R24, R16 ;  /* 0x000000180c14723c */ /* 0x002fe20000001810 */
[----:B------:R-:W1:Y:S01]  /*28c0*/  LDSM.16.M88.4 R16, [R221+0x3800] ;  /* 0x00380000dd10783b */ /* 0x000e620000000200 */
[----:B------:R-:W-:-:S06]  /*28d0*/  DEPBAR.LE SB0, 0x0 ;  /* 0x000080000000791a */ /* 0x000fcc0000000000 */
[C---:B------:R-:W-:Y:S08]  /*28e0*/  HMMA.16816.F32 R56, R8.reuse, R24, R56 ;  /* 0x000000180838723c */ /* 0x040ff00000001838 */
[-C--:B------:R-:W-:Y:S08]  /*28f0*/  HMMA.16816.F32 R60, R8, R26.reuse, R60 ;  /* 0x0000001a083c723c */ /* 0x080ff0000000183c */
[----:B------:R-:W-:Y:S01]  /*2900*/  HMMA.16816.F32 R24, R12, R26, R44 ;  /* 0x0000001a0c18723c */ /* 0x000fe2000000182c */
[----:B------:R-:W-:-:S02]  /*2910*/  FSEL R66, R22, -INF , !P1 ;  /* 0xff80000016427808 */ /* 0x000fc40004800000 */
[----:B------:R-:W-:Y:S02]  /*2920*/  FSEL R64, R20, -INF , !P1 ;  /* 0xff80000014407808 */ /* 0x000fe40004800000 */
[----:B------:R-:W-:-:S03]  /*2930*/  FSEL R65, R23, -INF , !P0 ;  /* 0xff80000017417808 */ /* 0x000fc60004000000 */
[----:B------:R-:W-:Y:S01]  /*2940*/  HMMA.16816.F32 R40, R12, R28, R36 ;  /* 0x0000001c0c28723c */ /* 0x000fe20000001824 */
[----:B------:R-:W-:-:S07]  /*2950*/  FSEL R67, R57, -INF , !P0 ;  /* 0xff80000039437808 */ /* 0x000fce0004000000 */
[C---:B------:R-:W-:Y:S07]  /*2960*/  HMMA.16816.F32 R36, R8.reuse, R28, R76 ;  /* 0x0000001c0824723c */ /* 0x040fee000000184c */
[----:B------:R-:W-:Y:S01]  /*2970*/  FSEL R79, R58, -INF , !P1 ;  /* 0xff8000003a4f7808 */ /* 0x000fe20004800000 */
[----:B------:R-:W-:Y:S01]  /*2980*/  HMMA.16816.F32 R52, R8, R30, R96 ;  /* 0x0000001e0834723c */ /* 0x000fe20000001860 */
[----:B------:R-:W-:Y:S02]  /*2990*/  FSEL R76, R56, -INF , !P1 ;  /* 0xff800000384c7808 */ /* 0x000fe40004800000 */
[----:B------:R-:W-:-:S02]  /*29a0*/  ISETP.GE.AND P1, PT, R3, UR13, PT ;  /* 0x0000000d03007c0c */ /* 0x000fc4000bf26270 */
[C---:B------:R-:W-:Y:S02]  /*29b0*/  IADD3 R3, R0.reuse, 0x20, RZ ;  /* 0x0000002000037810 */ /* 0x040fe40007ffe0ff */
[----:B------:R-:W-:Y:S01]  /*29c0*/  FSEL R78, R59, -INF , !P0 ;  /* 0xff8000003b4e7808 */ /* 0x000fe20004000000 */
[C---:B------:R-:W-:Y:S01]  /*29d0*/  HMMA.16816.F32 R48, R12.reuse, R30, R72 ;  /* 0x0000001e0c30723c */ /* 0x040fe20000001848 */
[----:B------:R-:W-:Y:S02]  /*29e0*/  FSEL R56, R21, -INF , !P0 ;  /* 0xff80000015387808 */ /* 0x000fe40004000000 */
[----:B------:R-:W-:Y:S02]  /*29f0*/  ISETP.GE.AND P0, PT, R3, UR13, PT ;  /* 0x0000000d03007c0c */ /* 0x000fe4000bf06270 */
[----:B------:R-:W-:Y:S02]  /*2a00*/  IADD3 R3, R0, 0x21, RZ ;  /* 0x0000002100037810 */ /* 0x000fe40007ffe0ff */
[----:B------:R-:W-:Y:S01]  /*2a10*/  FSEL R75, R60, -INF , !P6 ;  /* 0xff8000003c4b7808 */ /* 0x000fe20007000000 */
[----:B--2---:R-:W-:Y:S01]  /*2a20*/  HMMA.16816.F32 R68, R12, R32, R84 ;  /* 0x000000200c44723c */ /* 0x004fe20000001854 */
[----:B------:R-:W-:-:S02]  /*2a30*/  FSEL R60, R26, -INF , !P6 ;  /* 0xff8000001a3c7808 */ /* 0x000fc40007000000 */
[----:B------:R-:W-:Y:S02]  /*2a40*/  FSEL R58, R24, -INF , !P6 ;  /* 0xff800000183a7808 */ /* 0x000fe40007000000 */
[----:B------:R-:W-:Y:S02]  /*2a50*/  FSEL R77, R63, -INF , !P5 ;  /* 0xff8000003f4d7808 */ /* 0x000fe40006800000 */
[----:B------:R-:W-:Y:S01]  /*2a60*/  FSEL R84, R62, -INF , !P6 ;  /* 0xff8000003e547808 */ /* 0x000fe20007000000 */
[----:B-1----:R-:W-:Y:S01]  /*2a70*/  HMMA.16816.F32 R20, R8, R16, R108 ;  /* 0x000000100814723c */ /* 0x002fe2000000186c */
[----:B------:R-:W-:Y:S02]  /*2a80*/  ISETP.GE.AND P6, PT, R3, UR13, PT ;  /* 0x0000000d03007c0c */ /* 0x000fe4000bfc6270 */
[----:B------:R-:W-:Y:S02]  /*2a90*/  IADD3 R3, R0, 0x28, RZ ;  /* 0x0000002800037810 */ /* 0x000fe40007ffe0ff */
[----:B------:R-:W-:-:S02]  /*2aa0*/  FSEL R63, R61, -INF , !P5 ;  /* 0xff8000003d3f7808 */ /* 0x000fc40006800000 */
[----:B------:R-:W-:Y:S01]  /*2ab0*/  FSEL R59, R27, -INF , !P5 ;  /* 0xff8000001b3b7808 */ /* 0x000fe20006800000 */
[C---:B------:R-:W-:Y:S01]  /*2ac0*/  HMMA.16816.F32 R44, R8.reuse, R32, R100 ;  /* 0x00000020082c723c */ /* 0x040fe20000001864 */
[----:B------:R-:W-:Y:S02]  /*2ad0*/  FSEL R57, R25, -INF , !P5 ;  /* 0xff80000019397808 */ /* 0x000fe40006800000 */
[----:B------:R-:W-:Y:S02]  /*2ae0*/  ISETP.GE.AND P5, PT, R3, UR13, PT ;  /* 0x0000000d03007c0c */ /* 0x000fe4000bfa6270 */
[----:B------:R-:W-:Y:S02]  /*2af0*/  IADD3 R3, R0, 0x29, RZ ;  /* 0x0000002900037810 */ /* 0x000fe40007ffe0ff */
[----:B------:R-:W-:Y:S01]  /*2b00*/  FSEL R73, R38, -INF , !P4 ;  /* 0xff80000026497808 */ /* 0x000fe20006000000 */
[----:B------:R-:W-:Y:S01]  /*2b10*/  HMMA.16816.F32 R28, R8, R34, R116 ;  /* 0x00000022081c723c */ /* 0x000fe20000001874 */
[----:B------:R-:W-:-:S02]  /*2b20*/  FSEL R42, R42, -INF , !P4 ;  /* 0xff8000002a2a7808 */ /* 0x000fc40006000000 */
[----:B------:R-:W-:Y:S02]  /*2b30*/  FSEL R62, R36, -INF , !P4 ;  /* 0xff800000243e7808 */ /* 0x000fe40006000000 */
[----:B------:R-:W-:Y:S02]  /*2b40*/  FSEL R38, R40, -INF , !P4 ;  /* 0xff80000028267808 */ /* 0x000fe40006000000 */
[----:B------:R-:W-:Y:S01]  /*2b50*/  ISETP.GE.AND P4, PT, R3, UR13, PT ;  /* 0x0000000d03007c0c */ /* 0x000fe2000bf86270 */
[----:B------:R-:W-:Y:S01]  /*2b60*/  HMMA.16816.F32 R8, R8, R18, R104 ;  /* 0x000000120808723c */ /* 0x000fe20000001868 */
[----:B------:R-:W-:Y:S02]  /*2b70*/  IADD3 R3, R0, 0x30, RZ ;  /* 0x0000003000037810 */ /* 0x000fe40007ffe0ff */
[----:B------:R-:W-:Y:S02]  /*2b80*/  FSEL R74, R39, -INF , !P3 ;  /* 0xff800000274a7808 */ /* 0x000fe40005800000 */
        /* <DEDUP_REMOVED lines=11> */
[----:B------:R-:W-:Y:S01]  /*2c40*/  FSEL R17, R48, -INF , !P2 ;  /* 0xff80000030117808 */ /* 0x000fe20005000000 */
[----:B------:R-:W-:Y:S01]  /*2c50*/  HMMA.16816.F32 R12, R12, R18, R92 ;  /* 0x000000120c0c723c */ /* 0x000fe2000000185c */
[----:B------:R-:W-:Y:S02]  /*2c60*/  ISETP.GE.AND P2, PT, R3, UR13, PT ;  /* 0x0000000d03007c0c */ /* 0x000fe4000bf46270 */
[----:B------:R-:W-:Y:S02]  /*2c70*/  IADD3 R3, R0, 0x38, RZ ;  /* 0x0000003800037810 */ /* 0x000fe40007ffe0ff */
[----:B------:R-:W-:-:S02]  /*2c80*/  FSEL R48, R55, -INF , !P1 ;  /* 0xff80000037307808 */ /* 0x000fc40004800000 */
[----:B------:R-:W-:Y:S02]  /*2c90*/  FSEL R37, R51, -INF , !P1 ;  /* 0xff80000033257808 */ /* 0x000fe40004800000 */
[----:B------:R-:W-:Y:S02]  /*2ca0*/  FSEL R16, R49, -INF , !P1 ;  /* 0xff80000031107808 */ /* 0x000fe40004800000 */
[----:B------:R-:W-:Y:S02]  /*2cb0*/  IADD3 R0, R0, 0x39, RZ ;  /* 0x0000003900007810 */ /* 0x000fe40007ffe0ff */
[----:B------:R-:W-:Y:S02]  /*2cc0*/  ISETP.GE.AND P1, PT, R3, UR13, PT ;  /* 0x0000000d03007c0c */ /* 0x000fe4000bf26270 */
[----:B------:R-:W-:Y:S02]  /*2cd0*/  FSEL R3, R23, -INF , !P2 ;  /* 0xff80000017037808 */ /* 0x000fe40005000000 */
[----:B------:R-:W-:-:S02]  /*2ce0*/  FSEL R145, R70, -INF , !P0 ;  /* 0xff80000046917808 */ /* 0x000fc40004000000 */
[----:B------:R-:W-:Y:S01]  /*2cf0*/  FSEL R147, R46, -INF , !P0 ;  /* 0xff8000002e937808 */ /* 0x000fe20004000000 */
[----:B------:R1:W-:Y:S01]  /*2d00*/  STL [R1+0x8], R3 ;  /* 0x0000080301007387 */ /* 0x0003e20000100800 */
[----:B------:R-:W-:Y:S02]  /*2d10*/  FSEL R146, R44, -INF , !P0 ;  /* 0xff8000002c927808 */ /* 0x000fe40004000000 */
[----:B------:R-:W-:Y:S02]  /*2d20*/  FSEL R141, R68, -INF , !P0 ;  /* 0xff800000448d7808 */ /* 0x000fe40004000000 */
[----:B------:R-:W-:Y:S01]  /*2d30*/  ISETP.GE.AND P0, PT, R0, UR13, PT ;  /* 0x0000000d00007c0c */ /* 0x000fe2000bf06270 */
[----:B------:R-:W-:Y:S01]  /*2d40*/  IMAD.IADD R0, R152, 0x1, R153 ;  /* 0x0000000198007824 */ /* 0x000fe200078e0299 */
[----:B------:R-:W-:Y:S02]  /*2d50*/  FSEL R5, R10, -INF , !P1 ;  /* 0xff8000000a057808 */ /* 0x000fe40004800000 */
[----:B------:R-:W-:-:S02]  /*2d60*/  FSEL R249, R9, -INF , !P0 ;  /* 0xff80000009f97808 */ /* 0x000fc40004000000 */
[----:B------:R-:W-:Y:S01]  /*2d70*/  FSEL R157, R15, -INF , !P0 ;  /* 0xff8000000f9d7808 */ /* 0x000fe20004000000 */
[----:B------:R2:W-:Y:S01]  /*2d80*/  STL [R1+0x4], R5 ;  /* 0x0000040501007387 */ /* 0x0005e20000100800 */
[----:B------:R-:W-:Y:S02]  /*2d90*/  FSEL R152, R13, -INF , !P0 ;  /* 0xff8000000d987808 */ /* 0x000fe40004000000 */
[----:B------:R-:W-:Y:S02]  /*2da0*/  FSEL R144, R47, -INF , !P6 ;  /* 0xff8000002f907808 */ /* 0x000fe40007000000 */
[----:B------:R-:W-:Y:S02]  /*2db0*/  FSEL R140, R45, -INF , !P6 ;  /* 0xff8000002d8c7808 */ /* 0x000fe40007000000 */
[----:B------:R-:W-:Y:S02]  /*2dc0*/  FSEL R137, R71, -INF , !P6 ;  /* 0xff80000047897808 */ /* 0x000fe40007000000 */
[----:B------:R-:W-:-:S02]  /*2dd0*/  FSEL R136, R69, -INF , !P6 ;  /* 0xff80000045887808 */ /* 0x000fc40007000000 */
[----:B------:R-:W-:Y:S02]  /*2de0*/  FSEL R143, R30, -INF , !P5 ;  /* 0xff8000001e8f7808 */ /* 0x000fe40006800000 */
[----:B-1----:R-:W-:Y:S02]  /*2df0*/  FSEL R3, R11, -INF , !P0 ;  /* 0xff8000000b037808 */ /* 0x002fe40004000000 */
[----:B------:R-:W-:Y:S02]  /*2e00*/  PLOP3.LUT P0, PT, PT, PT, UP0, 0x80, 0x0 ;  /* 0x000000000000781c */ /* 0x000fe40003f0f008 */
[----:B------:R-:W-:Y:S01]  /*2e10*/  FSEL R139, R28, -INF , !P5 ;  /* 0xff8000001c8b7808 */ /* 0x000fe20006800000 */
[----:B------:R2:W-:Y:S01]  /*2e20*/  STL [R1], R3 ;  /* 0x0000000301007387 */ /* 0x0005e20000100800 */
[----:B------:R-:W-:Y:S02]  /*2e30*/  FSEL R142, R31, -INF , !P4 ;  /* 0xff8000001f8e7808 */ /* 0x000fe40006000000 */
[----:B------:R-:W-:-:S02]  /*2e40*/  FSEL R138, R29, -INF , !P4 ;  /* 0xff8000001d8a7808 */ /* 0x000fc40006000000 */
[----:B------:R-:W-:Y:S02]  /*2e50*/  FSEL R135, R34, -INF , !P5 ;  /* 0xff80000022877808 */ /* 0x000fe40006800000 */
[----:B------:R-:W-:Y:S02]  /*2e60*/  FSEL R133, R32, -INF , !P5 ;  /* 0xff80000020857808 */ /* 0x000fe40006800000 */
[----:B------:R-:W-:Y:S02]  /*2e70*/  FSEL R134, R35, -INF , !P4 ;  /* 0xff80000023867808 */ /* 0x000fe40006000000 */
[----:B------:R-:W-:Y:S02]  /*2e80*/  FSEL R132, R33, -INF , !P4 ;  /* 0xff80000021847808 */ /* 0x000fe40006000000 */
        /* <DEDUP_REMOVED lines=9> */
[----:B------:R-:W-:Y:S01]  /*2f20*/  FSEL R153, R12, -INF , !P1 ;  /* 0xff8000000c997808 */ /* 0x000fe20004800000 */
[----:B------:R-:W-:Y:S06]  /*2f30*/  BAR.SYNC.DEFER_BLOCKING 0x0 ;  /* 0x0000000000007b1d */ /* 0x000fec0000010000 */
[----:B------:R-:W-:Y:S05]  /*2f40*/  @!P0 BRA `(.L_x_5) ;  /* 0x000001d000008947 */ /* 0x000fea0003800000 */
[----:B--2---:R-:W-:Y:S01]  /*2f50*/  ULEA.HI.SX32 UR6, UR8, 0xfffffffe, 0x1a ;  /* 0xfffffffe08067891 */ /* 0x004fe2000f8fd23f */
[----:B------:R-:W-:-:S05]  /*2f60*/  IMAD.SHL.U32 R12, R156, 0x20, RZ ;  /* 0x000000209c0c7824 */ /* 0x000fca00078e00ff */
[----:B------:R-:W-:Y:S02]  /*2f70*/  IMAD.U32 R3, RZ, RZ, UR6 ;  /* 0x00000006ff037e24 */ /* 0x000fe4000f8e00ff */
[----:B------:R-:W-:-:S03]  /*2f80*/  IMAD.WIDE.U32 R6, R161, UR6, R162 ;  /* 0x00000006a1067c25 */ /* 0x000fc6000f8e00a2 */
[----:B------:R-:W-:Y:S01]  /*2f90*/  SHF.R.S32.HI R5, RZ, 0x1f, R3 ;  /* 0x0000001fff057819 */ /* 0x000fe20000011403 */
[----:B------:R-:W-:Y:S01]  /*2fa0*/  IMAD R3, R155, UR6, RZ ;  /* 0x000000069b037c24 */ /* 0x000fe2000f8e02ff */
[----:B------:R-:W-:-:S03]  /*2fb0*/  LEA R10, P2, R6, c[0x0][0x168], 0x1 ;  /* 0x00005a00060a7a11 */ /* 0x000fc600078408ff */
[----:B------:R-:W-:Y:S01]  /*2fc0*/  IMAD R3, R5, R161, R3 ;  /* 0x000000a105037224 */ /* 0x000fe200078e0203 */
[----:B------:R-:W-:Y:S02]  /*2fd0*/  SHF.L.U64.HI R5, R156, 0x5, R160 ;  /* 0x000000059c057819 */ /* 0x000fe400000102a0 */
[----:B------:R-:W-:Y:S01]  /*2fe0*/  IADD3 R8, P1, R12, R10, RZ ;  /* 0x0000000a0c087210 */ /* 0x000fe20007f3e0ff */
[----:B------:R-:W-:-:S05]  /*2ff0*/  IMAD.IADD R3, R7, 0x1, R3 ;  /* 0x0000000107037824 */ /* 0x000fca00078e0203 */
[----:B------:R-:W-:Y:S02]  /*3000*/  LEA.HI.X R11, R6, c[0x0][0x16c], R3, 0x1, P2 ;  /* 0x00005b00060b7a11 */ /* 0x000fe400010f0c03 */
[-C--:B------:R-:W-:Y:S02]  /*3010*/  IADD3 R6, P2, R8, R12.reuse, RZ ;  /* 0x0000000c08067210 */ /* 0x080fe40007f5e0ff */
[----:B------:R-:W-:Y:S01]  /*3020*/  IADD3.X R9, R5, R11, RZ, P1, !PT ;  /* 0x0000000b05097210 */ /* 0x000fe20000ffe4ff */
[----:B------:R-:W-:Y:S01]  /*3030*/  @!PT LDS RZ, [RZ] ;  /* 0x00000000fffff984 */ /* 0x000fe20000000800 */
[----:B------:R-:W-:Y:S01]  /*3040*/  @!PT LDS RZ, [RZ] ;  /* 0x00000000fffff984 */ /* 0x000fe20000000800 */
[----:B------:R-:W-:Y:S01]  /*3050*/  @!PT LDS RZ, [RZ] ;  /* 0x00000000fffff984 */ /* 0x000fe20000000800 */
[----:B------:R1:W-:Y:S01]  /*3060*/  LDGSTS.E.BYPASS.LTC128B.128 [R235+0x8000], [R10.64] ;  /* 0x080000000aeb7fae */ /* 0x0003e2000b901d50 */
[----:B------:R-:W-:-:S03]  /*3070*/  IADD3 R12, P1, R6, R12, RZ ;  /* 0x0000000c060c7210 */ /* 0x000fc60007f3e0ff */
[----:B------:R-:W-:Y:S01]  /*3080*/  IMAD.X R7, R9, 0x1, R5, P2 ;  /* 0x0000000109077824 */ /* 0x000fe200010e0605 */
[----:B------:R1:W-:Y:S04]  /*3090*/  LDGSTS.E.BYPASS.LTC128B.128 [R235+0xa000], [R10.64+0x80] ;  /* 0x0a0000800aeb7fae */ /* 0x0003e8000b901d50 */
[----:B------:R-:W-:Y:S01]  /*30a0*/  IADD3.X R13, R7, R5, RZ, P1, !PT ;  /* 0x00000005070d7210 */ /* 0x000fe20000ffe4ff */
[----:B------:R1:W-:Y:S04]  /*30b0*/  LDGSTS.E.BYPASS.LTC128B.128 [R235+0x8800], [R8.64] ;  /* 0x0880000008eb7fae */ /* 0x0003e8000b901d50 */
[----:B------:R1:W-:Y:S04]  /*30c0*/  LDGSTS.E.BYPASS.LTC128B.128 [R235+0xa800], [R8.64+0x80] ;  /* 0x0a80008008eb7fae */ /* 0x0003e8000b901d50 */
[----:B------:R1:W-:Y:S04]  /*30d0*/  LDGSTS.E.BYPASS.LTC128B.128 [R235+0x9000], [R6.64] ;  /* 0x0900000006eb7fae */ /* 0x0003e8000b901d50 */
[----:B------:R1:W-:Y:S04]  /*30e0*/  LDGSTS.E.BYPASS.LTC128B.128 [R235+0xb000], [R6.64+0x80] ;  /* 0x0b00008006eb7fae */ /* 0x0003e8000b901d50 */
[----:B------:R1:W-:Y:S04]  /*30f0*/  LDGSTS.E.BYPASS.LTC128B.128 [R235+0x9800], [R12.64] ;  /* 0x098000000ceb7fae */ /* 0x0003e8000b901d50 */
[----:B------:R1:W-:Y:S04]  /*3100*/  LDGSTS.E.BYPASS.LTC128B.128 [R235+0xb800], [R12.64+0x80] ;  /* 0x0b8000800ceb7fae */ /* 0x0003e8000b901d50 */
[----:B------:R-:W0:Y:S02]  /*3110*/  LDGDEPBAR ;  /* 0x00000000000079af */ /* 0x000e240000000000 */
.L_x_5:
[----:B--2---:R-:W-:Y:S01]  /*3120*/  FMNMX.FTZ R156, R64, R56, !PT ;  /* 0x00000038409c7209 */ /* 0x004fe20007810000 */
[----:B------:R2:W-:Y:S03]  /*3130*/  STL [R1+0x94], R235 ;  /* 0x000094eb01007387 */ /* 0x0005e60000100800 */
[----:B------:R-:W-:-:S04]  /*3140*/  FMNMX.FTZ R156, R58, R156, !PT ;  /* 0x0000009c3a9c7209 */ /* 0x000fc80007810000 */
[----:B------:R-:W-:-:S04]  /*3150*/  FMNMX.FTZ R156, R57, R156, !PT ;  /* 0x0000009c399c7209 */ /* 0x000fc80007810000 */
[----:B------:R-:W-:-:S04]  /*3160*/  FMNMX.FTZ R156, R38, R156, !PT ;  /* 0x0000009c269c7209 */ /* 0x000fc80007810000 */
[----:B------:R-:W-:-:S04]  /*3170*/  FMNMX.FTZ R156, R36, R156, !PT ;  /* 0x0000009c249c7209 */ /* 0x000fc80007810000 */
[----:B------:R-:W-:-:S04]  /*3180*/  FMNMX.FTZ R156, R17, R156, !PT ;  /* 0x0000009c119c7209 */ /* 0x000fc80007810000 */
[----:B------:R-:W-:Y:S02]  /*3190*/  FMNMX.FTZ R156, R16, R156, !PT ;  /* 0x0000009c109c7209 */ /* 0x000fe40007810000 */
[----:B------:R-:W-:Y:S01]  /*31a0*/  FMNMX.FTZ R3, R66, R65, !PT ;  /* 0x0000004142037209 */ /* 0x000fe20007810000 */
[----:B-12---:R-:W2:Y:S01]  /*31b0*/  LDL.LU R235, [R1] ;  /* 0x0000000001eb7983 */ /* 0x006ea20000300800 */
[----:B------:R-:W-:Y:S02]  /*31c0*/  FMNMX.FTZ R156, R141, R156, !PT ;  /* 0x0000009c8d9c7209 */ /* 0x000fe40007810000 */
[----:B------:R-:W-:Y:S01]  /*31d0*/  FMNMX.FTZ R3, R60, R3, !PT ;  /* 0x000000033c037209 */ /* 0x000fe20007810000 */
[----:B------:R-:W-:Y:S01]  /*31e0*/  STL [R1+0x90], R234 ;  /* 0x000090ea01007387 */ /* 0x000fe20000100800 */
[----:B------:R-:W-:Y:S02]  /*31f0*/  FMNMX.FTZ R156, R136, R156, !PT ;  /* 0x0000009c889c7209 */ /* 0x000fe40007810000 */
[----:B------:R-:W-:Y:S01]  /*3200*/  FMNMX.FTZ R3, R59, R3, !PT ;  /* 0x000000033b037209 */ /* 0x000fe20007810000 */
[----:B------:R-:W-:Y:S01]  /*3210*/  STL [R1+0x8c], R233 ;  /* 0x00008ce901007387 */ /* 0x000fe20000100800 */
[----:B------:R-:W-:-:S02]  /*3220*/  FMNMX.FTZ R156, R133, R156, !PT ;  /* 0x0000009c859c7209 */ /* 0x000fc40007810000 */
[----:B------:R-:W-:Y:S01]  /*3230*/  FMNMX.FTZ R3, R42, R3, !PT ;  /* 0x000000032a037209 */ /* 0x000fe20007810000 */
[----:B------:R-:W-:Y:S01]  /*3240*/  STL [R1+0x88], R232 ;  /* 0x000088e801007387 */ /* 0x000fe20000100800 */
        /* <DEDUP_REMOVED lines=14> */
[----:B------:R-:W-:Y:S03]  /*3330*/  STL [R1+0x74], R227 ;  /* 0x000074e301007387 */ /* 0x000fe60000100800 */
[----:B------:R-:W-:Y:S01]  /*3340*/  FMNMX.FTZ R3, R135, R3, !PT ;  /* 0x0000000387037209 */ /* 0x000fe20007810000 */
[----:B------:R-:W1:Y:S03]  /*3350*/  SHFL.BFLY PT, R5, R156, 0x2, 0x1f ;  /* 0x0c401f009c057f89 */ /* 0x000e6600000e0000 */
[----:B------:R-:W-:Y:S01]  /*3360*/  FMNMX.FTZ R3, R134, R3, !PT ;  /* 0x0000000386037209 */ /* 0x000fe20007810000 */
[----:B------:R-:W-:Y:S04]  /*3370*/  STL [R1+0x70], R226 ;  /* 0x000070e201007387 */ /* 0x000fe80000100800 */
[----:B------:R-:W-:Y:S04]  /*3380*/  STL [R1+0x6c], R225 ;  /* 0x00006ce101007387 */ /* 0x000fe80000100800 */
[----:B------:R-:W-:Y:S04]  /*3390*/  STL [R1+0x68], R224 ;  /* 0x000068e001007387 */ /* 0x000fe80000100800 */
[----:B------:R-:W-:Y:S04]  /*33a0*/  STL [R1+0x64], R223 ;  /* 0x000064df01007387 */ /* 0x000fe80000100800 */
[----:B------:R-:W-:Y:S01]  /*33b0*/  STL [R1+0x60], R222 ;  /* 0x000060de01007387 */ /* 0x000fe20000100800 */
[----:B-1----:R-:W-:-:S03]  /*33c0*/  FMNMX.FTZ R156, R156, R5, !PT ;  /* 0x000000059c9c7209 */ /* 0x002fc60007810000 */
[----:B------:R-:W-:Y:S01]  /*33d0*/  STL [R1+0x5c], R221 ;  /* 0x00005cdd01007387 */ /* 0x000fe20000100800 */
[----:B------:R-:W-:Y:S02]  /*33e0*/  FMNMX.FTZ R5, R172, R3, !PT ;  /* 0x00000003ac057209 */ /* 0x000fe40007810000 */
[----:B------:R-:W-:Y:S01]  /*33f0*/  FMNMX.FTZ R3, R76, R67, !PT ;  /* 0x000000434c037209 */ /* 0x000fe20007810000 */
[----:B------:R-:W1:Y:S01]  /*3400*/  SHFL.BFLY PT, R6, R156, 0x1, 0x1f ;  /* 0x0c201f009c067f89 */ /* 0x000e6200000e0000 */
[----:B------:R-:W-:Y:S02]  /*3410*/  FMNMX.FTZ R5, R252, R5, !PT ;  /* 0x00000005fc057209 */ /* 0x000fe40007810000 */
[----:B------:R-:W-:Y:S01]  /*3420*/  FMNMX.FTZ R3, R75, R3, !PT ;  /* 0x000000034b037209 */ /* 0x000fe20007810000 */
[----:B------:R-:W-:Y:S01]  /*3430*/  STL [R1+0x58], R216 ;  /* 0x000058d801007387 */ /* 0x000fe20000100800 */
[----:B------:R-:W-:Y:S02]  /*3440*/  FMNMX.FTZ R5, R158, R5, !PT ;  /* 0x000000059e057209 */ /* 0x000fe40007810000 */
[----:B------:R-:W-:-:S02]  /*3450*/  FMNMX.FTZ R3, R63, R3, !PT ;  /* 0x000000033f037209 */ /* 0x000fc40007810000 */
[----:B------:R-:W-:Y:S02]  /*3460*/  FMNMX.FTZ R155, R157, R5, !PT ;  /* 0x000000059d9b7209 */ /* 0x000fe40007810000 */
[----:B-1----:R-:W-:-:S03]  /*3470*/  FMNMX.FTZ R156, R156, R6, !PT ;  /* 0x000000069c9c7209 */ /* 0x002fc60007810000 */
[----:B------:R-:W1:Y:S01]  /*3480*/  SHFL.BFLY PT, R6, R155, 0x2, 0x1f ;  /* 0x0c401f009b067f89 */ /* 0x000e6200000e0000 */
[C---:B------:R-:W-:Y:S01]  /*3490*/  FSETP.NEU.FTZ.AND P1, PT, R156.reuse, -INF , PT ;  /* 0xff8000009c00780b */ /* 0x040fe20003f3d000 */
[----:B------:R-:W-:Y:S02]  /*34a0*/  FMUL.FTZ R23, R156, c[0x0][0x23c] ;  /* 0x00008f009c177a20 */ /* 0x000fe40000410000 */
[----:B------:R3:W-:Y:S01]  /*34b0*/  STL [R1+0x98], R156 ;  /* 0x0000989c01007387 */ /* 0x0007e20000100800 */
[----:B-1----:R-:W-:-:S05]  /*34c0*/  FMNMX.FTZ R155, R155, R6, !PT ;  /* 0x000000069b9b7209 */ /* 0x002fca0007810000 */
[----:B------:R-:W1:Y:S01]  /*34d0*/  SHFL.BFLY PT, R7, R155, 0x1, 0x1f ;  /* 0x0c201f009b077f89 */ /* 0x000e6200000e0000 */
[----:B------:R-:W-:-:S03]  /*34e0*/  FSEL R23, R23, RZ, P1 ;  /* 0x000000ff17177208 */ /* 0x000fc60000800000 */
[----:B---3--:R-:W3:Y:S01]  /*34f0*/  LDL.LU R156, [R1+0x4] ;  /* 0x00000400019c7983 */ /* 0x008ee20000300800 */
[----:B------:R-:W-:Y:S01]  /*3500*/  FMNMX.FTZ R3, R62, R3, !PT ;  /* 0x000000033e037209 */ /* 0x000fe20007810000 */
[--C-:B------:R-:W-:Y:S02]  /*3510*/  FFMA.FTZ R5, R64, c[0x0][0x23c], -R23.reuse ;  /* 0x00008f0040057a23 */ /* 0x100fe40000010817 */
[----:B------:R-:W-:Y:S01]  /*3520*/  STL [R1+0xa4], R251 ;  /* 0x0000a4fb01007387 */ /* 0x000fe20000100800 */
[----:B------:R-:W-:Y:S01]  /*3530*/  FMNMX.FTZ R3, R61, R3, !PT ;  /* 0x000000033d037209 */ /* 0x000fe20007810000 */
[----:B------:R4:W-:Y:S01]  /*3540*/  MUFU.EX2 R186, R5 ;  /* 0x0000000500ba7308 */ /* 0x0009e20000000800 */
[----:B------:R-:W-:Y:S02]  /*3550*/  FFMA.FTZ R6, R57, c[0x0][0x23c], -R23 ;  /* 0x00008f0039067a23 */ /* 0x000fe40000010817 */
[----:B------:R-:W-:-:S04]  /*3560*/  FMNMX.FTZ R3, R41, R3, !PT ;  /* 0x0000000329037209 */ /* 0x000fc80007810000 */
[----:B------:R-:W-:Y:S01]  /*3570*/  FMNMX.FTZ R3, R40, R3, !PT ;  /* 0x0000000328037209 */ /* 0x000fe20007810000 */
[----:B------:R-:W-:Y:S03]  /*3580*/  MUFU.EX2 R225, R6 ;  /* 0x0000000600e17308 */ /* 0x000fe60000000800 */
[----:B------:R-:W-:Y:S02]  /*3590*/  FMNMX.FTZ R3, R146, R3, !PT ;  /* 0x0000000392037209 */ /* 0x000fe40007810000 */
[----:B-1----:R-:W-:Y:S01]  /*35a0*/  FMNMX.FTZ R155, R155, R7, !PT ;  /* 0x000000079b9b7209 */ /* 0x002fe20007810000 */
[----:B----4-:R-:W-:Y:S01]  /*35b0*/  FFMA.FTZ R5, R56, c[0x0][0x23c], -R23 ;  /* 0x00008f0038057a23 */ /* 0x010fe20000010817 */
[----:B------:R-:W-:-:S03]  /*35c0*/  FMNMX.FTZ R3, R140, R3, !PT ;  /* 0x000000038c037209 */ /* 0x000fc60007810000 */
[C---:B------:R-:W-:Y:S01]  /*35d0*/  FMUL.FTZ R22, R155.reuse, c[0x0][0x23c] ;  /* 0x00008f009b167a20 */ /* 0x040fe20000410000 */
[----:B------:R-:W-:Y:S01]  /*35e0*/  FSETP.NEU.FTZ.AND P1, PT, R155, -INF , PT ;  /* 0xff8000009b00780b */ /* 0x000fe20003f3d000 */
[----:B------:R1:W-:Y:S01]  /*35f0*/  STL [R1+0x9c], R155 ;  /* 0x00009c9b01007387 */ /* 0x0003e20000100800 */
[----:B------:R4:W1:Y:S01]  /*3600*/  MUFU.EX2 R185, R5 ;  /* 0x0000000500b97308 */ /* 0x0008620000000800 */
[----:B------:R-:W-:Y:S01]  /*3610*/  FMNMX.FTZ R3, R139, R3, !PT ;  /* 0x000000038b037209 */ /* 0x000fe20007810000 */
[----:B----4-:R-:W-:-:S06]  /*3620*/  FFMA.FTZ R5, R58, c[0x0][0x23c], -R23 ;  /* 0x00008f003a057a23 */ /* 0x010fcc0000010817 */
[----:B------:R4:W2:Y:S01]  /*3630*/  MUFU.EX2 R228, R5 ;  /* 0x0000000500e47308 */ /* 0x0008a20000000800 */
[----:B-1----:R-:W3:Y:S01]  /*3640*/  LDL.LU R155, [R1+0x8] ;  /* 0x00000800019b7983 */ /* 0x002ee20000300800 */
[----:B----4-:R-:W-:Y:S02]  /*3650*/  FMNMX.FTZ R5, R138, R3, !PT ;  /* 0x000000038a057209 */ /* 0x010fe40007810000 */
[----:B------:R-:W-:Y:S02]  /*3660*/  FMNMX.FTZ R3, R79, R78, !PT ;  /* 0x0000004e4f037209 */ /* 0x000fe40007810000 */
[----:B------:R-:W-:Y:S02]  /*3670*/  FMNMX.FTZ R5, R200, R5, !PT ;  /* 0x00000005c8057209 */ /* 0x000fe40007810000 */
[----:B------:R-:W-:Y:S02]  /*3680*/  FMNMX.FTZ R3, R84, R3, !PT ;  /* 0x0000000354037209 */ /* 0x000fe40007810000 */
[----:B------:R-:W-:-:S02]  /*3690*/  FMNMX.FTZ R154, R251, R5, !PT ;  /* 0x00000005fb9a7209 */ /* 0x000fc40007810000 */
[----:B------:R-:W-:Y:S01]  /*36a0*/  FMNMX.FTZ R5, R77, R3, !PT ;  /* 0x000000034d057209 */ /* 0x000fe20007810000 */
[----:B------:R-:W-:Y:S01]  /*36b0*/  FFMA.FTZ R3, R38, c[0x0][0x23c], -R23 ;  /* 0x00008f0026037a23 */ /* 0x000fe20000010817 */
[----:B------:R-:W-:Y:S02]  /*36c0*/  FMNMX.FTZ R154, R250, R154, !PT ;  /* 0x0000009afa9a7209 */ /* 0x000fe40007810000 */
[----:B------:R-:W-:Y:S01]  /*36d0*/  FMNMX.FTZ R5, R73, R5, !PT ;  /* 0x0000000549057209 */ /* 0x000fe20007810000 */
[----:B------:R1:W-:Y:S01]  /*36e0*/  MUFU.EX2 R221, R3 ;  /* 0x0000000300dd7308 */ /* 0x0003e20000000800 */
[----:B------:R-:W-:Y:S02]  /*36f0*/  FMNMX.FTZ R154, R249, R154, !PT ;  /* 0x0000009af99a7209 */ /* 0x000fe40007810000 */
[----:B------:R-:W-:Y:S02]  /*3700*/  FMNMX.FTZ R5, R74, R5, !PT ;  /* 0x000000054a057209 */ /* 0x000fe40007810000 */
[----:B------:R-:W-:Y:S01]  /*3710*/  FSEL R22, R22, RZ, P1 ;  /* 0x000000ff16167208 */ /* 0x000fe20000800000 */
[----:B------:R-:W4:Y:S01]  /*3720*/  SHFL.BFLY PT, R6, R154, 0x2, 0x1f ;  /* 0x0c401f009a067f89 */ /* 0x000f2200000e0000 */
[----:B------:R-:W-:-:S04]  /*3730*/  FMNMX.FTZ R5, R72, R5, !PT ;  /* 0x0000000548057209 */ /* 0x000fc80007810000 */
[----:B------:R-:W-:Y:S01]  /*3740*/  FMNMX.FTZ R5, R48, R5, !PT ;  /* 0x0000000530057209 */ /* 0x000fe20007810000 */
[----:B-1----:R-:W-:-:S04]  /*3750*/  FFMA.FTZ R3, R36, c[0x0][0x23c], -R23 ;  /* 0x00008f0024037a23 */ /* 0x002fc80000010817 */
[----:B------:R1:W-:Y:S02]  /*3760*/  MUFU.EX2 R123, R3 ;  /* 0x00000003007b7308 */ /* 0x0003e40000000800 */
[----:B-1----:R-:W-:-:S06]  /*3770*/  FFMA.FTZ R3, R17, c[0x0][0x23c], -R23 ;  /* 0x00008f0011037a23 */ /* 0x002fcc0000010817 */
[----:B------:R1:W-:Y:S02]  /*3780*/  MUFU.EX2 R127, R3 ;  /* 0x00000003007f7308 */ /* 0x0003e40000000800 */
[----:B-1----:R-:W-:Y:S01]  /*3790*/  FMNMX.FTZ R3, R147, R5, !PT ;  /* 0x0000000593037209 */ /* 0x002fe20007810000 */
[----:B------:R-:W-:-:S03]  /*37a0*/  FFMA.FTZ R5, R16, c[0x0][0x23c], -R23 ;  /* 0x00008f0010057a23 */ /* 0x000fc60000010817 */
[----:B------:R-:W-:Y:S02]  /*37b0*/  FMNMX.FTZ R3, R144, R3, !PT ;  /* 0x0000000390037209 */ /* 0x000fe40007810000 */
[----:B------:R1:W-:Y:S02]  /*37c0*/  MUFU.EX2 R226, R5 ;  /* 0x0000000500e27308 */ /* 0x0003e40000000800 */
[----:B------:R-:W-:-:S04]  /*37d0*/  FMNMX.FTZ R3, R143, R3, !PT ;  /* 0x000000038f037209 */ /* 0x000fc80007810000 */
[----:B------:R-:W-:Y:S01]  /*37e0*/  FMNMX.FTZ R3, R142, R3, !PT ;  /* 0x000000038e037209 */ /* 0x000fe20007810000 */
[----:B-1----:R-:W-:-:S04]  /*37f0*/  FFMA.FTZ R5, R66, c[0x0][0x23c], -R22 ;  /* 0x00008f0042057a23 */ /* 0x002fc80000010816 */
[----:B------:R1:W-:Y:S02]  /*3800*/  MUFU.EX2 R187, R5 ;  /* 0x0000000500bb7308 */ /* 0x0003e40000000800 */
[----:B-1----:R-:W-:Y:S01]  /*3810*/  FMNMX.FTZ R5, R170, R3, !PT ;  /* 0x00000003aa057209 */ /* 0x002fe20007810000 */
[----:B------:R-:W-:-:S05]  /*3820*/  FFMA.FTZ R3, R65, c[0x0][0x23c], -R22 ;  /* 0x00008f0041037a23 */ /* 0x000fca0000010816 */
[----:B------:R3:W1:Y:S01]  /*3830*/  MUFU.EX2 R168, R3 ;  /* 0x0000000300a87308 */ /* 0x0006620000000800 */
[----:B----4-:R-:W-:-:S05]  /*3840*/  FMNMX.FTZ R154, R154, R6, !PT ;  /* 0x000000069a9a7209 */ /* 0x010fca0007810000 */
[----:B------:R-:W4:Y:S02]  /*3850*/  SHFL.BFLY PT, R6, R154, 0x1, 0x1f ;  /* 0x0c201f009a067f89 */ /* 0x000f2400000e0000 */
[----:B----4-:R-:W-:-:S04]  /*3860*/  FMNMX.FTZ R154, R154, R6, !PT ;  /* 0x000000069a9a7209 */ /* 0x010fc80007810000 */
[C---:B------:R-:W-:Y:S01]  /*3870*/  FSETP.NEU.FTZ.AND P1, PT, R154.reuse, -INF , PT ;  /* 0xff8000009a00780b */ /* 0x040fe20003f3d000 */
[----:B------:R-:W-:-:S05]  /*3880*/  FMUL.FTZ R21, R154, c[0x0][0x23c] ;  /* 0x00008f009a157a20 */ /* 0x000fca0000410000 */
[----:B------:R-:W-:Y:S02]  /*3890*/  FSEL R21, R21, RZ, P1 ;  /* 0x000000ff15157208 */ /* 0x000fe40000800000 */
[----:B------:R-:W-:-:S05]  /*38a0*/  SHF.L.U32 R217, R0, 0x1, RZ ;  /* 0x0000000100d97819 */ /* 0x000fca00000006ff */
[----:B------:R-:W-:Y:S01]  /*38b0*/  LDSM.16.MT88.4 R44, [R217+0xc000] ;  /* 0x00c00000d92c783b */ /* 0x000fe20000004200 */
[----:B------:R-:W-:-:S05]  /*38c0*/  IMAD R218, R4, 0x2, R217 ;  /* 0x0000000204da7824 */ /* 0x000fca00078e02d9 */
[----:B------:R-:W-:Y:S01]  /*38d0*/  LDSM.16.MT88.4 R52, [R218+0xc000] ;  /* 0x00c00000da34783b */ /* 0x000fe20000004200 */
[----:B------:R-:W-:Y:S02]  /*38e0*/  F2FP.PACK_AB R16, R185, R186 ;  /* 0x000000bab910723e */ /* 0x000fe400000000ff */
[----:B--2---:R-:W-:Y:S02]  /*38f0*/  F2FP.PACK_AB R18, R225, R228 ;  /* 0x000000e4e112723e */ /* 0x004fe400000000ff */
[----:B---3--:R-:W-:Y:S01]  /*3900*/  FMNMX.FTZ R3, R155, R5, !PT ;  /* 0x000000059b037209 */ /* 0x008fe20007810000 */
[----:B------:R-:W-:Y:S03]  /*3910*/  STL [R1+0xa0], R155 ;  /* 0x0000a09b01007387 */ /* 0x000fe60000100800 */
[----:B------:R-:W-:Y:S01]  /*3920*/  FMNMX.FTZ R3, R156, R3, !PT ;  /* 0x000000039c037209 */ /* 0x000fe20007810000 */
[----:B------:R-:W-:Y:S03]  /*3930*/  LDSM.16.MT88.4 R68, [R218+0xe000] ;  /* 0x00e00000da44783b */ /* 0x000fe60000004200 */
[----:B------:R-:W-:Y:S01]  /*3940*/  FMNMX.FTZ R3, R235, R3, !PT ;  /* 0x00000003eb037209 */ /* 0x000fe20007810000 */
[----:B------:R-:W-:Y:S04]  /*3950*/  LDSM.16.MT88.4 R28, [R218+0xc800] ;  /* 0x00c80000da1c783b */ /* 0x000fe80000004200 */
[----:B------:R-:W2:Y:S01]  /*3960*/  SHFL.BFLY PT, R7, R3, 0x2, 0x1f ;  /* 0x0c401f0003077f89 */ /* 0x000ea200000e0000 */
[----:B------:R-:W-:Y:S01]  /*3970*/  FFMA.FTZ R5, R60, c[0x0][0x23c], -R22 ;  /* 0x00008f003c057a23 */ /* 0x000fe20000010816 */
[----:B-1----:R-:W-:-:S02]  /*3980*/  F2FP.PACK_AB R17, R168, R187 ;  /* 0x000000bba811723e */ /* 0x002fc400000000ff */
[----:B------:R-:W-:Y:S01]  /*3990*/  LEA R220, R2, R217, 0x1 ;  /* 0x000000d902dc7211 */ /* 0x000fe200078e08ff */
[----:B------:R1:W-:Y:S01]  /*39a0*/  MUFU.EX2 R227, R5 ;  /* 0x0000000500e37308 */ /* 0x0003e20000000800 */
[----:B------:R-:W-:Y:S01]  /*39b0*/  F2FP.PACK_AB R10, R226, R127 ;  /* 0x0000007fe20a723e */ /* 0x000fe200000000ff */
[----:B------:R-:W-:Y:S01]  /*39c0*/  LDSM.16.MT88.4 R80, [R218+0xe800] ;  /* 0x00e80000da50783b */ /* 0x000fe20000004200 */
[----:B--2---:R-:W-:-:S05]  /*39d0*/  FMNMX.FTZ R3, R3, R7, !PT ;  /* 0x0000000703037209 */ /* 0x004fca0007810000 */
[----:B------:R-:W2:Y:S01]  /*39e0*/  SHFL.BFLY PT, R6, R3, 0x1, 0x1f ;  /* 0x0c201f0003067f89 */ /* 0x000ea200000e0000 */
[----:B-1----:R-:W-:-:S03]  /*39f0*/  FFMA.FTZ R5, R59, c[0x0][0x23c], -R22 ;  /* 0x00008f003b057a23 */ /* 0x002fc60000010816 */
[----:B------:R-:W1:Y:S01]  /*3a00*/  LDSM.16.MT88.4 R56, [R217+0xc800] ;  /* 0x00c80000d938783b */ /* 0x000e620000004200 */
[----:B------:R3:W4:Y:S02]  /*3a10*/  MUFU.EX2 R128, R5 ;  /* 0x0000000500807308 */ /* 0x0007240000000800 */
[----:B---3--:R-:W-:Y:S01]  /*3a20*/  FFMA.FTZ R5, R42, c[0x0][0x23c], -R22 ;  /* 0x00008f002a057a23 */ /* 0x008fe20000010816 */
[----:B--2---:R-:W-:-:S05]  /*3a30*/  FMNMX.FTZ R3, R3, R6, !PT ;  /* 0x0000000603037209 */ /* 0x004fca0007810000 */
[----:B------:R2:W-:Y:S01]  /*3a40*/  MUFU.EX2 R216, R5 ;  /* 0x0000000500d87308 */ /* 0x0005e20000000800 */
[C---:B------:R-:W-:Y:S01]  /*3a50*/  FSETP.NEU.FTZ.AND P1, PT, R3.reuse, -INF , PT ;  /* 0xff8000000300780b */ /* 0x040fe20003f3d000 */
[----:B------:R-:W-:Y:S02]  /*3a60*/  FMUL.FTZ R20, R3, c[0x0][0x23c] ;  /* 0x00008f0003147a20 */ /* 0x000fe40000410000 */
[----:B--2---:R-:W-:-:S04]  /*3a70*/  FFMA.FTZ R5, R43, c[0x0][0x23c], -R22 ;  /* 0x00008f002b057a23 */ /* 0x004fc80000010816 */
[----:B------:R2:W3:Y:S01]  /*3a80*/  MUFU.EX2 R124, R5 ;  /* 0x00000005007c7308 */ /* 0x0004e20000000800 */
[----:B------:R-:W-:-:S05]  /*3a90*/  FSEL R20, R20, RZ, P1 ;  /* 0x000000ff14147208 */ /* 0x000fca0000800000 */
[----:B------:R-:W-:Y:S02]  /*3aa0*/  FFMA.FTZ R0, R79, c[0x0][0x23c], -R20 ;  /* 0x00008f004f007a23 */ /* 0x000fe40000010814 */
[----:B--2---:R-:W-:-:S04]  /*3ab0*/  FFMA.FTZ R5, R39, c[0x0][0x23c], -R22 ;  /* 0x00008f0027057a23 */ /* 0x004fc80000010816 */
[----:B------:R2:W-:Y:S02]  /*3ac0*/  MUFU.EX2 R224, R5 ;  /* 0x0000000500e07308 */ /* 0x0005e40000000800 */
[----:B--2---:R-:W-:-:S06]  /*3ad0*/  FFMA.FTZ R5, R37, c[0x0][0x23c], -R22 ;  /* 0x00008f0025057a23 */ /* 0x004fcc0000010816 */
[----:B------:R2:W-:Y:S01]  /*3ae0*/  MUFU.EX2 R122, R0 ;  /* 0x00000000007a7308 */ /* 0x0005e20000000800 */
[----:B----4-:R-:W-:Y:S01]  /*3af0*/  F2FP.PACK_AB R19, R128, R227 ;  /* 0x000000e38013723e */ /* 0x010fe200000000ff */
[----:B------:R-:W-:Y:S01]  /*3b00*/  IMAD R219, R2, 0x2, R218 ;  /* 0x0000000202db7824 */ /* 0x000fe200078e02da */
[----:B------:R-:W-:Y:S05]  /*3b10*/  LDSM.16.MT88.4 R36, [R217+0xe000] ;  /* 0x00e00000d924783b */ /* 0x000fea0000004200 */
[----:B------:R4:W-:Y:S01]  /*3b20*/  MUFU.EX2 R230, R5 ;  /* 0x0000000500e67308 */ /* 0x0009e20000000800 */
[----:B--2---:R-:W-:Y:S02]  /*3b30*/  FFMA.FTZ R0, R78, c[0x0][0x23c], -R20 ;  /* 0x00008f004e007a23 */ /* 0x004fe40000010814 */
[----:B----4-:R-:W-:-:S05]  /*3b40*/  FFMA.FTZ R5, R76, c[0x0][0x23c], -R21 ;  /* 0x00008f004c057a23 */ /* 0x010fca0000010815 */
[----:B------:R2:W-:Y:S08]  /*3b50*/  MUFU.EX2 R169, R5 ;  /* 0x0000000500a97308 */ /* 0x0005f00000000800 */
[----:B------:R4:W1:Y:S01]  /*3b60*/  MUFU.EX2 R8, R0 ;  /* 0x0000000000087308 */ /* 0x0008620000000800 */
[--C-:B--2---:R-:W-:Y:S01]  /*3b70*/  FFMA.FTZ R5, R67, c[0x0][0x23c], -R21.reuse ;  /* 0x00008f0043057a23 */ /* 0x104fe20000010815 */
[----:B------:R-:W-:Y:S01]  /*3b80*/  HMMA.16816.F32 R32, R16, R44, RZ ;  /* 0x0000002c1020723c */ /* 0x000fe200000018ff */
[----:B---3--:R-:W-:Y:S01]  /*3b90*/  F2FP.PACK_AB R9, R124, R216 ;  /* 0x000000d87c09723e */ /* 0x008fe200000000ff */
[----:B------:R-:W-:Y:S04]  /*3ba0*/  LDSM.16.MT88.4 R64, [R220+0xc800] ;  /* 0x00c80000dc40783b */ /* 0x000fe80000004200 */
[----:B------:R2:W3:Y:S01]  /*3bb0*/  MUFU.EX2 R120, R5 ;  /* 0x0000000500787308 */ /* 0x0004e20000000800 */
[----:B----4-:R-:W-:Y:S01]  /*3bc0*/  FFMA.FTZ R0, R84, c[0x0][0x23c], -R20 ;  /* 0x00008f0054007a23 */ /* 0x010fe20000010814 */
[----:B-1----:R-:W-:Y:S01]  /*3bd0*/  F2FP.PACK_AB R13, R8, R122 ;  /* 0x0000007a080d723e */ /* 0x002fe200000000ff */
[----:B------:R-:W-:Y:S05]  /*3be0*/  LDSM.16.MT88.4 R84, [R217+0xe800] ;  /* 0x00e80000d954783b */ /* 0x000fea0000004200 */
[----:B------:R1:W-:Y:S01]  /*3bf0*/  MUFU.EX2 R251, R0 ;  /* 0x0000000000fb7308 */ /* 0x0003e20000000800 */
[----:B--2---:R-:W-:-:S07]  /*3c00*/  FFMA.FTZ R5, R75, c[0x0][0x23c], -R21 ;  /* 0x00008f004b057a23 */ /* 0x004fce0000010815 */
[----:B------:R2:W-:Y:S01]  /*3c10*/  MUFU.EX2 R233, R5 ;  /* 0x0000000500e97308 */ /* 0x0005e20000000800 */
[----:B-1----:R-:W-:Y:S01]  /*3c20*/  FFMA.FTZ R0, R77, c[0x0][0x23c], -R20 ;  /* 0x00008f004d007a23 */ /* 0x002fe20000010814 */
[----:B---3--:R-:W-:Y:S01]  /*3c30*/  F2FP.PACK_AB R12, R120, R169 ;  /* 0x000000a9780c723e */ /* 0x008fe200000000ff */
[----:B------:R-:W-:Y:S05]  /*3c40*/  LDSM.16.MT88.4 R76, [R219+0xe000] ;  /* 0x00e00000db4c783b */ /* 0x000fea0000004200 */
[----:B------:R1:W-:Y:S01]  /*3c50*/  MUFU.EX2 R222, R0 ;  /* 0x0000000000de7308 */ /* 0x0003e20000000800 */
[----:B--2---:R-:W-:-:S07]  /*3c60*/  FFMA.FTZ R5, R63, c[0x0][0x23c], -R21 ;  /* 0x00008f003f057a23 */ /* 0x004fce0000010815 */
[----:B------:R2:W3:Y:S01]  /*3c70*/  MUFU.EX2 R223, R5 ;  /* 0x0000000500df7308 */ /* 0x0004e20000000800 */
[----:B-1----:R-:W-:-:S07]  /*3c80*/  FFMA.FTZ R0, R73, c[0x0][0x23c], -R20 ;  /* 0x00008f0049007a23 */ /* 0x002fce0000010814 */
[----:B------:R1:W-:Y:S01]  /*3c90*/  MUFU.EX2 R129, R0 ;  /* 0x0000000000817308 */ /* 0x0003e20000000800 */
[----:B--2---:R-:W-:-:S07]  /*3ca0*/  FFMA.FTZ R5, R62, c[0x0][0x23c], -R21 ;  /* 0x00008f003e057a23 */ /* 0x004fce0000010815 */
[----:B------:R2:W-:Y:S01]  /*3cb0*/  MUFU.EX2 R155, R5 ;  /* 0x00000005009b7308 */ /* 0x0005e20000000800 */
[----:B-1----:R-:W-:Y:S01]  /*3cc0*/  FFMA.FTZ R0, R74, c[0x0][0x23c], -R20 ;  /* 0x00008f004a007a23 */ /* 0x002fe20000010814 */
[----:B---3--:R-:W-:-:S06]  /*3cd0*/  F2FP.PACK_AB R14, R223, R233 ;  /* 0x000000e9df0e723e */ /* 0x008fcc00000000ff */
[----:B------:R1:W-:Y:S01]  /*3ce0*/  MUFU.EX2 R126, R0 ;  /* 0x00000000007e7308 */ /* 0x0003e20000000800 */
[----:B------:R-:W-:Y:S01]  /*3cf0*/  F2FP.PACK_AB R15, R222, R251 ;  /* 0x000000fbde0f723e */ /* 0x000fe200000000ff */
[----:B--2---:R-:W-:Y:S02]  /*3d00*/  FFMA.FTZ R5, R61, c[0x0][0x23c], -R21 ;  /* 0x00008f003d057a23 */ /* 0x004fe40000010815 */
[----:B-1----:R-:W-:-:S04]  /*3d10*/  FFMA.FTZ R0, R72, c[0x0][0x23c], -R20 ;  /* 0x00008f0048007a23 */ /* 0x002fc80000010814 */
[----:B------:R1:W2:Y:S01]  /*3d20*/  MUFU.EX2 R125, R5 ;  /* 0x00000005007d7308 */ /* 0x0002a20000000800 */
[----:B------:R-:W-:Y:S01]  /*3d30*/  HMMA.16816.F32 R24, R12, R44, RZ ;  /* 0x0000002c0c18723c */ /* 0x000fe200000018ff */
[----:B------:R-:W-:Y:S01]  /*3d40*/  MOV R2, R8 ;  /* 0x0000000800027202 */ /* 0x000fe20000000f00 */
[----:B------:R-:W-:Y:S01]  /*3d50*/  LDSM.16.MT88.4 R60, [R219+0xc800] ;  /* 0x00c80000db3c783b */ /* 0x000fe20000004200 */
[----:B------:R-:W-:-:S03]  /*3d60*/  F2FP.PACK_AB R11, R230, R224 ;  /* 0x000000e0e60b723e */ /* 0x000fc600000000ff */
[----:B------:R-:W-:Y:S01]  /*3d70*/  LDSM.16.MT88.4 R72, [R220+0xe000] ;  /* 0x00e00000dc48783b */ /* 0x000fe20000004200 */
[----:B------:R3:W-:Y:S01]  /*3d80*/  MUFU.EX2 R184, R0 ;  /* 0x0000000000b87308 */ /* 0x0007e20000000800 */
[----:B-1----:R-:W-:-:S07]  /*3d90*/  FFMA.FTZ R5, R41, c[0x0][0x23c], -R21 ;  /* 0x00008f0029057a23 */ /* 0x002fce0000010815 */
[----:B------:R1:W-:Y:S01]  /*3da0*/  MUFU.EX2 R171, R5 ;  /* 0x0000000500ab7308 */ /* 0x0003e20000000800 */
[----:B---3--:R-:W-:Y:S02]  /*3db0*/  FFMA.FTZ R0, R48, c[0x0][0x23c], -R20 ;  /* 0x00008f0030007a23 */ /* 0x008fe40000010814 */
[----:B------:R-:W3:Y:S05]  /*3dc0*/  LDSM.16.MT88.4 R48, [R220+0xc000] ;  /* 0x00c00000dc30783b */ /* 0x000eea0000004200 */
[----:B------:R-:W4:Y:S01]  /*3dd0*/  MUFU.EX2 R229, R0 ;  /* 0x0000000000e57308 */ /* 0x000f220000000800 */
[----:B-1----:R-:W-:Y:S02]  /*3de0*/  FFMA.FTZ R5, R40, c[0x0][0x23c], -R21 ;  /* 0x00008f0028057a23 */ /* 0x002fe40000010815 */
[----:B------:R-:W1:Y:S05]  /*3df0*/  LDSM.16.MT88.4 R40, [R219+0xc000] ;  /* 0x00c00000db28783b */ /* 0x000e6a0000004200 */
[----:B------:R3:W3:Y:S01]  /*3e00*/  MUFU.EX2 R121, R5 ;  /* 0x0000000500797308 */ /* 0x0006e20000000800 */
[----:B------:R-:W-:-:S02]  /*3e10*/  F2FP.PACK_AB R8, R123, R221 ;  /* 0x000000dd7b08723e */ /* 0x000fc400000000ff */
[----:B--2---:R-:W-:Y:S02]  /*3e20*/  F2FP.PACK_AB R4, R125, R155 ;  /* 0x0000009b7d04723e */ /* 0x004fe400000000ff */
[----:B----4-:R-:W-:-:S03]  /*3e30*/  F2FP.PACK_AB R7, R229, R184 ;  /* 0x000000b8e507723e */ /* 0x010fc600000000ff */
[----:B------:R-:W-:Y:S01]  /*3e40*/  HMMA.16816.F32 R164, R8, R56, R32 ;  /* 0x0000003808a4723c */ /* 0x000fe20000001820 */
[----:B---3--:R-:W-:Y:S02]  /*3e50*/  F2FP.PACK_AB R5, R126, R129 ;  /* 0x000000817e05723e */ /* 0x008fe400000000ff */
[----:B------:R-:W-:-:S05]  /*3e60*/  F2FP.PACK_AB R6, R121, R171 ;  /* 0x000000ab7906723e */ /* 0x000fca00000000ff */
[----:B------:R-:W-:Y:S08]  /*3e70*/  HMMA.16816.F32 R32, R16, R52, RZ ;  /* 0x000000341020723c */ /* 0x000ff000000018ff */
[----:B------:R-:W-:Y:S08]  /*3e80*/  HMMA.16816.F32 R160, R4, R56, R24 ;  /* 0x0000003804a0723c */ /* 0x000ff00000001818 */
[----:B------:R-:W-:Y:S08]  /*3e90*/  HMMA.16816.F32 R24, R12, R52, RZ ;  /* 0x000000340c18723c */ /* 0x000ff000000018ff */
[-C--:B------:R-:W-:Y:S08]  /*3ea0*/  HMMA.16816.F32 R116, R16, R48.reuse, RZ ;  /* 0x000000301074723c */ /* 0x080ff000000018ff */
[----:B------:R-:W-:Y:S08]  /*3eb0*/  HMMA.16816.F32 R112, R12, R48, RZ ;  /* 0x000000300c70723c */ /* 0x000ff000000018ff */
[-C--:B-1----:R-:W-:Y:S08]  /*3ec0*/  HMMA.16816.F32 R108, R16, R40.reuse, RZ ;  /* 0x00000028106c723c */ /* 0x082ff000000018ff */
[----:B------:R-:W-:Y:S08]  /*3ed0*/  HMMA.16816.F32 R104, R12, R40, RZ ;  /* 0x000000280c68723c */ /* 0x000ff000000018ff */
[-C--:B------:R-:W-:Y:S08]  /*3ee0*/  HMMA.16816.F32 R100, R16, R36.reuse, RZ ;  /* 0x000000241064723c */ /* 0x080ff000000018ff */
[----:B------:R-:W-:Y:S08]  /*3ef0*/  HMMA.16816.F32 R96, R12, R36, RZ ;  /* 0x000000240c60723c */ /* 0x000ff000000018ff */
[----:B------:R-:W-:Y:S08]  /*3f00*/  HMMA.16816.F32 R92, R16, R68, RZ ;  /* 0x00000044105c723c */ /* 0x000ff000000018ff */
[-C--:B------:R-:W-:Y:S01]  /*3f10*/  HMMA.16816.F32 R180, R8, R28.reuse, R32 ;  /* 0x0000001c08b4723c */ /* 0x080fe20000001820 */
[----:B------:R-:W1:Y:S07]  /*3f20*/  LDSM.16.MT88.4 R32, [R220+0xe800] ;  /* 0x00e80000dc20783b */ /* 0x000e6e0000004200 */
[----:B------:R-:W-:Y:S01]  /*3f30*/  HMMA.16816.F32 R176, R4, R28, R24 ;  /* 0x0000001c04b0723c */ /* 0x000fe20000001818 */
[----:B------:R-:W2:Y:S01]  /*3f40*/  LDSM.16.MT88.4 R24, [R219+0xe800] ;  /* 0x00e80000db18783b */ /* 0x000ea20000004200 */
[----:B------:R-:W-:Y:S01]  /*3f50*/  IMAD.MOV.U32 R56, RZ, RZ, R121 ;  /* 0x000000ffff387224 */ /* 0x000fe200078e0079 */
[----:B------:R-:W-:-:S05]  /*3f60*/  MOV R57, R120 ;  /* 0x0000007800397202 */ /* 0x000fca0000000f00 */
[----:B------:R-:W-:Y:S01]  /*3f70*/  HMMA.16816.F32 R88, R12, R68, RZ ;  /* 0x000000440c58723c */ /* 0x000fe200000018ff */
[----:B------:R-:W-:Y:S01]  /*3f80*/  IMAD.MOV.U32 R29, RZ, RZ, R128 ;  /* 0x000000ffff1d7224 */ /* 0x000fe200078e0080 */
[----:B------:R-:W-:-:S05]  /*3f90*/  MOV R28, R127 ;  /* 0x0000007f001c7202 */ /* 0x000fca0000000f00 */
[----:B------:R-:W-:Y:S01]  /*3fa0*/  IMAD.MOV.U32 R69, RZ, RZ, R172 ;  /* 0x000000ffff457224 */ /* 0x000fe200078e00ac */
[----:B------:R-:W-:Y:S01]  /*3fb0*/  HMMA.16816.F32 R196, R8, R64, R116 ;  /* 0x0000004008c4723c */ /* 0x000fe20000001874 */
[----:B------:R-:W-:-:S07]  /*3fc0*/  MOV R68, R129 ;  /* 0x0000008100447202 */ /* 0x000fce0000000f00 */
[----:B------:R-:W-:Y:S07]  /*3fd0*/  HMMA.16816.F32 R192, R4, R64, R112 ;  /* 0x0000004004c0723c */ /* 0x000fee0000001870 */
[----:B------:R-:W-:Y:S01]  /*3fe0*/  IMAD.MOV.U32 R65, RZ, RZ, R126 ;  /* 0x000000ffff417224 */ /* 0x000fe200078e007e */
[----:B------:R-:W-:Y:S01]  /*3ff0*/  HMMA.16816.F32 R188, R8, R60, R108 ;  /* 0x0000003c08bc723c */ /* 0x000fe2000000186c */
[----:B------:R-:W-:-:S07]  /*4000*/  MOV R64, R125 ;  /* 0x0000007d00407202 */ /* 0x000fce0000000f00 */
[----:B------:R-:W-:Y:S07]  /*4010*/  HMMA.16816.F32 R172, R4, R60, R104 ;  /* 0x0000003c04ac723c */ /* 0x000fee0000001868 */
[----:B------:R-:W-:Y:S01]  /*4020*/  MOV R61, R122 ;  /* 0x0000007a003d7202 */ /* 0x000fe20000000f00 */
[-C--:B------:R-:W-:Y:S08]  /*4030*/  HMMA.16816.F32 R208, R8, R84.reuse, R100 ;  /* 0x0000005408d0723c */ /* 0x080ff00000001864 */
[----:B------:R-:W-:Y:S07]  /*4040*/  HMMA.16816.F32 R204, R4, R84, R96 ;  /* 0x0000005404cc723c */ /* 0x000fee0000001860 */
[----:B------:R-:W-:Y:S01]  /*4050*/  IMAD.MOV.U32 R85, RZ, RZ, R124 ;  /* 0x000000ffff557224 */ /* 0x000fe200078e007c */
[----:B------:R-:W-:Y:S01]  /*4060*/  MOV R84, R123 ;  /* 0x0000007b00547202 */ /* 0x000fe20000000f00 */
[----:B------:R-:W-:Y:S08]  /*4070*/  HMMA.16816.F32 R236, R8, R80, R92 ;  /* 0x0000005008ec723c */ /* 0x000ff0000000185c */
[C---:B------:R-:W-:Y:S08]  /*4080*/  HMMA.16816.F32 R104, R12.reuse, R72, RZ ;  /* 0x000000480c68723c */ /* 0x040ff000000018ff */
        /* <DEDUP_REMOVED lines=8> */
[----:B------:R-:W-:Y:S08]  /*4110*/  HMMA.16816.F32 R92, R12, R78, RZ ;  /* 0x0000004e0c5c723c */ /* 0x000ff000000018ff */
[----:B------:R-:W-:Y:S01]  /*4120*/  HMMA.16816.F32 R12, R16, R76, RZ ;  /* 0x0000004c100c723c */ /* 0x000fe200000018ff */
[----:B------:R-:W-:-:S02]  /*4130*/  FFMA.FTZ R0, R141, c[0x0][0x23c], -R23 ;  /* 0x00008f008d007a23 */ /* 0x000fc40000010817 */
[----:B------:R-:W-:-:S05]  /*4140*/  IMAD.MOV.U32 R60, RZ, RZ, R200 ;  /* 0x000000ffff3c7224 */ /* 0x000fca00078e00c8 */
[C---:B-1----:R-:W-:Y:S08]  /*4150*/  HMMA.16816.F32 R244, R4.reuse, R32, R104 ;  /* 0x0000002004f4723c */ /* 0x042ff00000001868 */
[C---:B------:R-:W-:Y:S08]  /*4160*/  HMMA.16816.F32 R212, R4.reuse, R80, R88 ;  /* 0x0000005004d4723c */ /* 0x040ff00000001858 */
[C---:B--2---:R-:W-:Y:S08]  /*4170*/  HMMA.16816.F32 R240, R4.reuse, R24, R96 ;  /* 0x0000001804f0723c */ /* 0x044ff00000001860 */
[C---:B------:R-:W-:Y:S08]  /*4180*/  HMMA.16816.F32 R128, R4.reuse, R58, R128 ;  /* 0x0000003a0480723c */ /* 0x040ff00000001880 */
[C---:B------:R-:W-:Y:S08]  /*4190*/  HMMA.16816.F32 R124, R4.reuse, R30, R124 ;  /* 0x0000001e047c723c */ /* 0x040ff0000000187c */
[C---:B------:R-:W-:Y:S08]  /*41a0*/  HMMA.16816.F32 R120, R4.reuse, R66, R120 ;  /* 0x000000420478723c */ /* 0x040ff00000001878 */
[C---:B------:R-:W-:Y:S08]  /*41b0*/  HMMA.16816.F32 R116, R4.reuse, R62, R116 ;  /* 0x0000003e0474723c */ /* 0x040ff00000001874 */
[C---:B------:R-:W-:Y:S08]  /*41c0*/  HMMA.16816.F32 R112, R4.reuse, R86, R112 ;  /* 0x000000560470723c */ /* 0x040ff00000001870 */
[C---:B------:R-:W-:Y:S08]  /*41d0*/  HMMA.16816.F32 R108, R4.reuse, R82, R108 ;  /* 0x00000052046c723c */ /* 0x040ff0000000186c */
[C---:B------:R-:W-:Y:S08]  /*41e0*/  HMMA.16816.F32 R200, R4.reuse, R34, R100 ;  /* 0x0000002204c8723c */ /* 0x040ff00000001864 */
[----:B------:R-:W-:Y:S08]  /*41f0*/  HMMA.16816.F32 R104, R4, R26, R92 ;  /* 0x0000001a0468723c */ /* 0x000ff0000000185c */
[----:B------:R-:W-:Y:S01]  /*4200*/  HMMA.16816.F32 R4, R16, R74, RZ ;  /* 0x0000004a1004723c */ /* 0x000fe200000018ff */
[----:B------:R1:W-:Y:S07]  /*4210*/  MUFU.EX2 R74, R0 ;  /* 0x00000000004a7308 */ /* 0x0003ee0000000800 */
[----:B------:R-:W-:Y:S01]  /*4220*/  HMMA.16816.F32 R148, R8, R24, R12 ;  /* 0x000000180894723c */ /* 0x000fe2000000180c */
[----:B-1----:R-:W-:-:S07]  /*4230*/  FFMA.FTZ R0, R136, c[0x0][0x23c], -R23 ;  /* 0x00008f0088007a23 */ /* 0x002fce0000010817 */
[C---:B------:R-:W-:Y:S01]  /*4240*/  HMMA.16816.F32 R88, R16.reuse, R72, RZ ;  /* 0x000000481058723c */ /* 0x040fe200000018ff */
[----:B------:R1:W-:Y:S07]  /*4250*/  MUFU.EX2 R72, R0 ;  /* 0x0000000000487308 */ /* 0x0003ee0000000800 */
[C---:B------:R-:W-:Y:S08]  /*4260*/  HMMA.16816.F32 R44, R16.reuse, R46, RZ ;  /* 0x0000002e102c723c */ /* 0x040ff000000018ff */
[----:B------:R-:W-:Y:S01]  /*4270*/  HMMA.16816.F32 R52, R16, R54, RZ ;  /* 0x000000361034723c */ /* 0x000fe200000018ff */
[----:B-1----:R-:W-:-:S07]  /*4280*/  FFMA.FTZ R0, R133, c[0x0][0x23c], -R23 ;  /* 0x00008f0085007a23 */ /* 0x002fce0000010817 */
[C---:B------:R-:W-:Y:S01]  /*4290*/  HMMA.16816.F32 R48, R16.reuse, R50, RZ ;  /* 0x000000321030723c */ /* 0x040fe200000018ff */
[----:B------:R1:W-:Y:S07]  /*42a0*/  MUFU.EX2 R234, R0 ;  /* 0x0000000000ea7308 */ /* 0x0003ee0000000800 */
[C---:B------:R-:W-:Y:S08]  /*42b0*/  HMMA.16816.F32 R40, R16.reuse, R42, RZ ;  /* 0x0000002a1028723c */ /* 0x040ff000000018ff */
[----:B------:R-:W-:Y:S01]  /*42c0*/  HMMA.16816.F32 R36, R16, R38, RZ ;  /* 0x000000261024723c */ /* 0x000fe200000018ff */
[----:B-1----:R-:W-:-:S07]  /*42d0*/  FFMA.FTZ R0, R132, c[0x0][0x23c], -R23 ;  /* 0x00008f0084007a23 */ /* 0x002fce0000010817 */
[C---:B------:R-:W-:Y:S08]  /*42e0*/  HMMA.16816.F32 R12, R16.reuse, R70, RZ ;  /* 0x00000046100c723c */ /* 0x040ff000000018ff */
[----:B------:R-:W-:Y:S01]  /*42f0*/  HMMA.16816.F32 R16, R16, R78, RZ ;  /* 0x0000004e1010723c */ /* 0x000fe200000018ff */
[----:B------:R1:W-:Y:S02]  /*4300*/  MUFU.EX2 R77, R0 ;  /* 0x00000000004d7308 */ /* 0x0003e40000000800 */
[----:B-1----:R-:W-:-:S06]  /*4310*/  FFMA.FTZ R0, R145, c[0x0][0x23c], -R22 ;  /* 0x00008f0091007a23 */ /* 0x002fcc0000010816 */
[----:B------:R1:W-:Y:S11]  /*4320*/  MUFU.EX2 R73, R0 ;  /* 0x0000000000497308 */ /* 0x0003f60000000800 */
[----:B------:R-:W-:Y:S04]  /*4330*/  @!UPT UIADD3 URZ, URZ, URZ, URZ ;  /* 0x0000003f3f3ff290 */ /* 0x000fe8000fffe03f */
[----:B------:R-:W-:Y:S01]  /*4340*/  HMMA.16816.F32 R24, R8, R26, R16 ;  /* 0x0000001a0818723c */ /* 0x000fe20000001810 */
[----:B-1----:R-:W-:-:S04]  /*4350*/  FFMA.FTZ R0, R137, c[0x0][0x23c], -R22 ;  /* 0x00008f0089007a23 */ /* 0x002fc80000010816 */
[----:B------:R1:W-:Y:S02]  /*4360*/  MUFU.EX2 R231, R0 ;  /* 0x0000000000e77308 */ /* 0x0003e40000000800 */
[----:B-1----:R-:W-:-:S06]  /*4370*/  FFMA.FTZ R0, R135, c[0x0][0x23c], -R22 ;  /* 0x00008f0087007a23 */ /* 0x002fcc0000010816 */
[----:B------:R1:W-:Y:S02]  /*4380*/  MUFU.EX2 R18, R0 ;  /* 0x0000000000127308 */ /* 0x0003e40000000800 */
[----:B-1----:R-:W-:-:S06]  /*4390*/  FFMA.FTZ R0, R134, c[0x0][0x23c], -R22 ;  /* 0x00008f0086007a23 */ /* 0x002fcc0000010816 */
[----:B------:R1:W2:Y:S02]  /*43a0*/  MUFU.EX2 R232, R0 ;  /* 0x0000000000e87308 */ /* 0x0002a40000000800 */
[----:B-1----:R-:W-:-:S06]  /*43b0*/  FFMA.FTZ R0, R146, c[0x0][0x23c], -R21 ;  /* 0x00008f0092007a23 */ /* 0x002fcc0000010815 */
[----:B------:R1:W-:Y:S02]  /*43c0*/  MUFU.EX2 R75, R0 ;  /* 0x00000000004b7308 */ /* 0x0003e40000000800 */
[----:B-1----:R-:W-:Y:S01]  /*43d0*/  FFMA.FTZ R0, R140, c[0x0][0x23c], -R21 ;  /* 0x00008f008c007a23 */ /* 0x002fe20000010815 */
[----:B--2---:R-:W-:-:S05]  /*43e0*/  MOV R140, R232 ;  /* 0x000000e8008c7202 */ /* 0x004fca0000000f00 */
[----:B------:R1:W2:Y:S01]  /*43f0*/  MUFU.EX2 R232, R0 ;  /* 0x0000000000e87308 */ /* 0x0002a20000000800 */
[----:B------:R-:W-:Y:S01]  /*4400*/  HMMA.16816.F32 R80, R8, R82, R12 ;  /* 0x000000520850723c */ /* 0x000fe2000000180c */
[----:B------:R-:W3:Y:S01]  /*4410*/  LDSM.16.MT88.4 R12, [R217+0xd000] ;  /* 0x00d00000d90c783b */ /* 0x000ee20000004200 */
[----:B-1----:R-:W-:-:S05]  /*4420*/  FFMA.FTZ R0, R139, c[0x0][0x23c], -R21 ;  /* 0x00008f008b007a23 */ /* 0x002fca0000010815 */
[----:B------:R1:W-:Y:S01]  /*4430*/  MUFU.EX2 R19, R0 ;  /* 0x0000000000137308 */ /* 0x0003e20000000800 */
[----:B------:R-:W-:Y:S01]  /*4440*/  HMMA.16816.F32 R44, R8, R58, R44 ;  /* 0x0000003a082c723c */ /* 0x000fe2000000182c */
[----:B-1----:R-:W-:-:S06]  /*4450*/  FFMA.FTZ R0, R138, c[0x0][0x23c], -R21 ;  /* 0x00008f008a007a23 */ /* 0x002fcc0000010815 */
[----:B------:R1:W-:Y:S01]  /*4460*/  MUFU.EX2 R139, R0 ;  /* 0x00000000008b7308 */ /* 0x0003e20000000800 */
[----:B------:R-:W-:Y:S02]  /*4470*/  IMAD.MOV.U32 R59, RZ, RZ, R233 ;  /* 0x000000ffff3b7224 */ /* 0x000fe400078e00e9 */
[----:B-1----:R-:W-:-:S05]  /*4480*/  FFMA.FTZ R0, R147, c[0x0][0x23c], -R20 ;  /* 0x00008f0093007a23 */ /* 0x002fca0000010814 */
[----:B------:R1:W-:Y:S02]  /*4490*/  MUFU.EX2 R147, R0 ;  /* 0x0000000000937308 */ /* 0x0003e40000000800 */
[----:B-1----:R-:W-:-:S06]  /*44a0*/  FFMA.FTZ R0, R144, c[0x0][0x23c], -R20 ;  /* 0x00008f0090007a23 */ /* 0x002fcc0000010814 */
[----:B------:R1:W4:Y:S02]  /*44b0*/  MUFU.EX2 R233, R0 ;  /* 0x0000000000e97308 */ /* 0x0003240000000800 */
[----:B-1----:R-:W-:-:S06]  /*44c0*/  FFMA.FTZ R0, R143, c[0x0][0x23c], -R20 ;  /* 0x00008f008f007a23 */ /* 0x002fcc0000010814 */
[----:B------:R1:W-:Y:S01]  /*44d0*/  MUFU.EX2 R134, R0 ;  /* 0x0000000000867308 */ /* 0x0003e20000000800 */
[----:B------:R-:W-:Y:S02]  /*44e0*/  IMAD.MOV.U32 R146, RZ, RZ, R77 ;  /* 0x000000ffff927224 */ /* 0x000fe400078e004d */
[----:B-1----:R-:W-:-:S05]  /*44f0*/  FFMA.FTZ R0, R142, c[0x0][0x23c], -R20 ;  /* 0x00008f008e007a23 */ /* 0x002fca0000010814 */
[----:B------:R-:W1:Y:S01]  /*4500*/  MUFU.EX2 R138, R0 ;  /* 0x00000000008a7308 */ /* 0x000e620000000800 */
[----:B------:R-:W-:Y:S01]  /*4510*/  IMAD.MOV.U32 R144, RZ, RZ, R72 ;  /* 0x000000ffff907224 */ /* 0x000fe200078e0048 */
[----:B------:R-:W-:Y:S01]  /*4520*/  HMMA.16816.F32 R88, R8, R32, R88 ;  /* 0x000000200858723c */ /* 0x000fe20000001858 */
[----:B------:R-:W-:Y:S01]  /*4530*/  MOV R72, R84 ;  /* 0x0000005400487202 */ /* 0x000fe20000000f00 */
[----:B------:R-:W-:-:S06]  /*4540*/  IMAD.MOV.U32 R99, RZ, RZ, R85 ;  /* 0x000000ffff637224 */ /* 0x000fcc00078e0055 */
[----:B------:R-:W-:Y:S01]  /*4550*/  HMMA.16816.F32 R52, R8, R30, R52 ;  /* 0x0000001e0834723c */ /* 0x000fe20000001834 */
[----:B------:R-:W-:-:S07]  /*4560*/  MOV R98, R64 ;  /* 0x0000004000627202 */ /* 0x000fce0000000f00 */
[----:B------:R-:W-:Y:S01]  /*4570*/  HMMA.16816.F32 R48, R8, R66, R48 ;  /* 0x000000420830723c */ /* 0x000fe20000001830 */
[----:B------:R-:W-:-:S07]  /*4580*/  MOV R100, R2 ;  /* 0x0000000200647202 */ /* 0x000fce0000000f00 */
[----:B------:R-:W-:Y:S01]  /*4590*/  HMMA.16816.F32 R40, R8, R62, R40 ;  /* 0x0000003e0828723c */ /* 0x000fe20000001828 */
[----:B------:R-:W-:-:S07]  /*45a0*/  MOV R84, R171 ;  /* 0x000000ab00547202 */ /* 0x000fce0000000f00 */
[----:B------:R-:W-:Y:S01]  /*45b0*/  HMMA.16816.F32 R36, R8, R86, R36 ;  /* 0x000000560824723c */ /* 0x000fe20000001824 */
[----:B------:R-:W-:-:S07]  /*45c0*/  IMAD.MOV.U32 R2, RZ, RZ, R170 ;  /* 0x000000ffff027224 */ /* 0x000fce00078e00aa */
[----:B------:R-:W-:Y:S01]  /*45d0*/  HMMA.16816.F32 R32, R8, R34, R4 ;  /* 0x000000220820723c */ /* 0x000fe20000001804 */
[----:B------:R-:W-:-:S06]  /*45e0*/  MOV R85, R169 ;  /* 0x000000a900557202 */ /* 0x000fcc0000000f00 */
[----:B------:R-:W-:Y:S02]  /*45f0*/  F2FP.PACK_AB R8, R144, R74 ;  /* 0x0000004a9008723e */ /* 0x000fe400000000ff */
[----:B------:R-:W-:Y:S02]  /*4600*/  F2FP.PACK_AB R9, R231, R73 ;  /* 0x00000049e709723e */ /* 0x000fe400000000ff */
[----:B------:R-:W-:Y:S02]  /*4610*/  F2FP.PACK_AB R10, R146, R234 ;  /* 0x000000ea920a723e */ /* 0x000fe400000000ff */
[----:B------:R-:W-:Y:S02]  /*4620*/  F2FP.PACK_AB R11, R140, R18 ;  /* 0x000000128c0b723e */ /* 0x000fe400000000ff */
[----:B--2---:R-:W-:Y:S02]  /*4630*/  F2FP.PACK_AB R4, R232, R75 ;  /* 0x0000004be804723e */ /* 0x004fe400000000ff */
[----:B----4-:R-:W-:-:S02]  /*4640*/  F2FP.PACK_AB R5, R233, R147 ;  /* 0x00000093e905723e */ /* 0x010fc400000000ff */
[----:B------:R-:W-:Y:S02]  /*4650*/  F2FP.PACK_AB R6, R139, R19 ;  /* 0x000000138b06723e */ /* 0x000fe400000000ff */
[----:B-1----:R-:W-:Y:S01]  /*4660*/  F2FP.PACK_AB R7, R138, R134 ;  /* 0x000000868a07723e */ /* 0x002fe200000000ff */
[----:B------:R-:W-:Y:S01]  /*4670*/  IMAD.MOV.U32 R64, RZ, RZ, R168 ;  /* 0x000000ffff407224 */ /* 0x000fe200078e00a8 */
[-C--:B---3--:R-:W-:Y:S08]  /*4680*/  HMMA.16816.F32 R164, R8, R12.reuse, R164 ;  /* 0x0000000c08a4723c */ /* 0x088ff000000018a4 */
[C---:B------:R-:W-:Y:S08]  /*4690*/  HMMA.16816.F32 R160, R4.reuse, R12, R160 ;  /* 0x0000000c04a0723c */ /* 0x040ff000000018a0 */
[-C--:B------:R-:W-:Y:S08]  /*46a0*/  HMMA.16816.F32 R168, R4, R14.reuse, R128 ;  /* 0x0000000e04a8723c */ /* 0x080ff00000001880 */
[C---:B------:R-:W-:Y:S01]  /*46b0*/  HMMA.16816.F32 R44, R8.reuse, R14, R44 ;  /* 0x0000000e082c723c */ /* 0x040fe2000000182c */
[----:B------:R-:W1:Y:S01]  /*46c0*/  LDSM.16.MT88.4 R12, [R218+0xd000] ;  /* 0x00d00000da0c783b */ /* 0x000e620000004200 */
[----:B------:R-:W-:Y:S01]  /*46d0*/  IMAD.MOV.U32 R97, RZ, RZ, R65 ;  /* 0x000000ffff617224 */ /* 0x000fe200078e0041 */
[----:B------:R-:W-:Y:S01]  /*46e0*/  MOV R96, R28 ;  /* 0x0000001c00607202 */ /* 0x000fe20000000f00 */
[----:B------:R-:W-:Y:S01]  /*46f0*/  IMAD.MOV.U32 R103, RZ, RZ, R29 ;  /* 0x000000ffff677224 */ /* 0x000fe200078e001d */
[----:B------:R-:W-:Y:S01]  /*4700*/  MOV R29, R187 ;  /* 0x000000bb001d7202 */ /* 0x000fe20000000f00 */
[----:B------:R-:W-:Y:S01]  /*4710*/  IMAD.MOV.U32 R28, RZ, RZ, R186 ;  /* 0x000000ffff1c7224 */ /* 0x000fe200078e00ba */
[----:B------:R-:W-:Y:S01]  /*4720*/  MOV R65, R185 ;  /* 0x000000b900417202 */ /* 0x000fe20000000f00 */
[----:B------:R-:W-:Y:S01]  /*4730*/  IMAD.MOV.U32 R77, RZ, RZ, R184 ;  /* 0x000000ffff4d7224 */ /* 0x000fe200078e00b8 */
[-C--:B-1----:R-:W-:Y:S08]  /*4740*/  HMMA.16816.F32 R180, R8, R12.reuse, R180 ;  /* 0x0000000c08b4723c */ /* 0x082ff000000018b4 */
[C---:B------:R-:W-:Y:S08]  /*4750*/  HMMA.16816.F32 R176, R4.reuse, R12, R176 ;  /* 0x0000000c04b0723c */ /* 0x040ff000000018b0 */
[-C--:B------:R-:W-:Y:S08]  /*4760*/  HMMA.16816.F32 R184, R4, R14.reuse, R124 ;  /* 0x0000000e04b8723c */ /* 0x080ff0000000187c */
[----:B------:R-:W-:Y:S01]  /*4770*/  HMMA.16816.F32 R52, R8, R14, R52 ;  /* 0x0000000e0834723c */ /* 0x000fe20000001834 */
[----:B------:R-:W1:Y:S01]  /*4780*/  LDSM.16.MT88.4 R12, [R220+0xd000] ;  /* 0x00d00000dc0c783b */ /* 0x000e620000004200 */
[----:B------:R-:W-:Y:S01]  /*4790*/  MOV R102, R68 ;  /* 0x0000004400667202 */ /* 0x000fe20000000f00 */
[----:B------:R-:W-:-:S05]  /*47a0*/  IMAD.MOV.U32 R101, RZ, RZ, R69 ;  /* 0x000000ffff657224 */ /* 0x000fca00078e0045 */
[-C--:B-1----:R-:W-:Y:S08]  /*47b0*/  HMMA.16816.F32 R196, R8, R12.reuse, R196 ;  /* 0x0000000c08c4723c */ /* 0x082ff000000018c4 */
[C---:B------:R-:W-:Y:S08]  /*47c0*/  HMMA.16816.F32 R192, R4.reuse, R12, R192 ;  /* 0x0000000c04c0723c */ /* 0x040ff000000018c0 */
[-C--:B------:R-:W-:Y:S08]  /*47d0*/  HMMA.16816.F32 R68, R4, R14.reuse, R120 ;  /* 0x0000000e0444723c */ /* 0x080ff00000001878 */
[C---:B------:R-:W-:Y:S01]  /*47e0*/  HMMA.16816.F32 R48, R8.reuse, R14, R48 ;  /* 0x0000000e0830723c */ /* 0x040fe20000001830 */
[----:B------:R-:W1:Y:S01]  /*47f0*/  LDSM.16.MT88.4 R12, [R219+0xd000] ;  /* 0x00d00000db0c783b */ /* 0x000e620000004200 */
[----:B------:R-:W-:Y:S01]  /*4800*/  MOV R121, R77 ;  /* 0x0000004d00797202 */ /* 0x000fe20000000f00 */
[----:B------:R-:W-:Y:S01]  /*4810*/  IMAD.MOV.U32 R122, RZ, RZ, R84 ;  /* 0x000000ffff7a7224 */ /* 0x000fe200078e0054 */
[----:B------:R-:W-:Y:S01]  /*4820*/  MOV R143, R85 ;  /* 0x00000055008f7202 */ /* 0x000fe20000000f00 */
[----:B------:R-:W-:Y:S01]  /*4830*/  IMAD.MOV.U32 R130, RZ, RZ, R64 ;  /* 0x000000ffff827224 */ /* 0x000fe200078e0040 */
[----:B------:R-:W-:Y:S01]  /*4840*/  MOV R131, R65 ;  /* 0x0000004100837202 */ /* 0x000fe20000000f00 */
[----:B------:R-:W-:Y:S01]  /*4850*/  IMAD.MOV.U32 R0, RZ, RZ, R28 ;  /* 0x000000ffff007224 */ /* 0x000fe200078e001c */
[----:B------:R-:W-:Y:S01]  /*4860*/  MOV R142, R29 ;  /* 0x0000001d008e7202 */ /* 0x000fe20000000f00 */
[-C--:B-1----:R-:W-:Y:S08]  /*4870*/  HMMA.16816.F32 R76, R8, R12.reuse, R188 ;  /* 0x0000000c084c723c */ /* 0x082ff000000018bc */
[C---:B------:R-:W-:Y:S08]  /*4880*/  HMMA.16816.F32 R28, R4.reuse, R12, R172 ;  /* 0x0000000c041c723c */ /* 0x040ff000000018ac */
[-C--:B------:R-:W-:Y:S08]  /*4890*/  HMMA.16816.F32 R84, R4, R14.reuse, R116 ;  /* 0x0000000e0454723c */ /* 0x080ff00000001874 */
[----:B------:R-:W-:Y:S01]  /*48a0*/  HMMA.16816.F32 R64, R8, R14, R40 ;  /* 0x0000000e0840723c */ /* 0x000fe20000001828 */
        /* <DEDUP_REMOVED lines=8> */
[----:B------:R-:W-:-:S02]  /*4930*/  IMAD.MOV.U32 R145, RZ, RZ, R103 ;  /* 0x000000ffff917224 */ /* 0x000fc400078e0067 */
[----:B------:R-:W-:Y:S01]  /*4940*/  IMAD.MOV.U32 R72, RZ, RZ, R56 ;  /* 0x000000ffff487224 */ /* 0x000fe200078e0038 */
[-C--:B-1----:R-:W-:Y:S07]  /*4950*/  HMMA.16816.F32 R92, R8, R12.reuse, R208 ;  /* 0x0000000c085c723c */ /* 0x082fee00000018d0 */
[----:B------:R-:W-:Y:S01]  /*4960*/  IMAD.MOV.U32 R209, RZ, RZ, R59 ;  /* 0x000000ffffd17224 */ /* 0x000fe200078e003b */
[----:B------:R-:W-:Y:S01]  /*4970*/  HMMA.16816.F32 R96, R4, R12, R204 ;  /* 0x0000000c0460723c */ /* 0x000fe200000018cc */
[----:B------:R-:W-:-:S06]  /*4980*/  MOV R208, R100 ;  /* 0x0000006400d07202 */ /* 0x000fcc0000000f00 */
[----:B------:R-:W-:Y:S01]  /*4990*/  MOV R206, R57 ;  /* 0x0000003900ce7202 */ /* 0x000fe20000000f00 */
[-C--:B------:R-:W-:Y:S08]  /*49a0*/  HMMA.16816.F32 R100, R4, R14.reuse, R112 ;  /* 0x0000000e0464723c */ /* 0x080ff00000001870 */
[----:B------:R-:W-:Y:S01]  /*49b0*/  HMMA.16816.F32 R56, R8, R14, R36 ;  /* 0x0000000e0838723c */ /* 0x000fe20000001824 */
[----:B------:R-:W1:Y:S01]  /*49c0*/  LDSM.16.MT88.4 R12, [R218+0xf000] ;  /* 0x00f00000da0c783b */ /* 0x000e620000004200 */
[----:B------:R-:W-:-:S02]  /*49d0*/  IMAD.MOV.U32 R17, RZ, RZ, R60 ;  /* 0x000000ffff117224 */ /* 0x000fc400078e003c */
[----:B------:R-:W-:Y:S01]  /*49e0*/  IMAD.MOV.U32 R173, RZ, RZ, R139 ;  /* 0x000000ffffad7224 */ /* 0x000fe200078e008b */
[----:B------:R-:W-:Y:S01]  /*49f0*/  MOV R139, R136 ;  /* 0x00000088008b7202 */ /* 0x000fe20000000f00 */
[----:B------:R-:W-:Y:S01]  /*4a00*/  IMAD.MOV.U32 R189, RZ, RZ, R19 ;  /* 0x000000ffffbd7224 */ /* 0x000fe200078e0013 */
[----:B------:R-:W-:Y:S02]  /*4a10*/  MOV R136, R16 ;  /* 0x0000001000887202 */ /* 0x000fe40000000f00 */
[----:B------:R-:W-:Y:S02]  /*4a20*/  MOV R190, R18 ;  /* 0x0000001200be7202 */ /* 0x000fe40000000f00 */
[----:B------:R-:W-:Y:S01]  /*4a30*/  MOV R207, R61 ;  /* 0x0000003d00cf7202 */ /* 0x000fe20000000f00 */
[----:B-1----:R-:W-:Y:S07]  /*4a40*/  HMMA.16816.F32 R112, R4, R12, R212 ;  /* 0x0000000c0470723c */ /* 0x002fee00000018d4 */
[----:B------:R-:W-:-:S02]  /*4a50*/  IMAD.MOV.U32 R214, RZ, RZ, R17 ;  /* 0x000000ffffd67224 */ /* 0x000fc400078e0011 */
[----:B------:R-:W1:Y:S01]  /*4a60*/  LDSM.16.MT88.4 R16, [R220+0xf000] ;  /* 0x00f00000dc10783b */ /* 0x000e620000004200 */
[----:B------:R-:W-:Y:S07]  /*4a70*/  HMMA.16816.F32 R60, R8, R12, R236 ;  /* 0x0000000c083c723c */ /* 0x000fee00000018ec */
[----:B------:R-:W-:Y:S02]  /*4a80*/  IMAD.MOV.U32 R237, RZ, RZ, R0 ;  /* 0x000000ffffed7224 */ /* 0x000fe400078e0000 */
[----:B------:R-:W-:-:S04]  /*4a90*/  FFMA.FTZ R0, R248, c[0x0][0x23c], -R23 ;  /* 0x00008f00f8007a23 */ /* 0x000fc80000010817 */
[----:B------:R2:W-:Y:S01]  /*4aa0*/  MUFU.EX2 R204, R0 ;  /* 0x0000000000cc7308 */ /* 0x0005e20000000800 */
[----:B------:R-:W-:Y:S02]  /*4ab0*/  IMAD.MOV.U32 R213, RZ, RZ, R135 ;  /* 0x000000ffffd57224 */ /* 0x000fe400078e0087 */
[----:B--2---:R-:W-:-:S05]  /*4ac0*/  FFMA.FTZ R0, R159, c[0x0][0x23c], -R23 ;  /* 0x00008f009f007a23 */ /* 0x004fca0000010817 */
[----:B------:R2:W3:Y:S01]  /*4ad0*/  MUFU.EX2 R159, R0 ;  /* 0x00000000009f7308 */ /* 0x0004e20000000800 */
[----:B------:R-:W-:Y:S01]  /*4ae0*/  MOV R172, R138 ;  /* 0x0000008a00ac7202 */ /* 0x000fe20000000f00 */
[----:B------:R-:W-:Y:S01]  /*4af0*/  IMAD.MOV.U32 R138, RZ, RZ, R133 ;  /* 0x000000ffff8a7224 */ /* 0x000fe200078e0085 */
[----:B------:R-:W-:Y:S01]  /*4b00*/  MOV R188, R134 ;  /* 0x0000008600bc7202 */ /* 0x000fe20000000f00 */
[----:B--2---:R-:W-:-:S04]  /*4b10*/  FFMA.FTZ R0, R153, c[0x0][0x23c], -R23 ;  /* 0x00008f0099007a23 */ /* 0x004fc80000010817 */
[----:B------:R2:W-:Y:S01]  /*4b20*/  MUFU.EX2 R153, R0 ;  /* 0x0000000000997308 */ /* 0x0005e20000000800 */
[----:B------:R-:W-:Y:S01]  /*4b30*/  MOV R123, R132 ;  /* 0x00000084007b7202 */ /* 0x000fe20000000f00 */
[----:B-1----:R-:W-:Y:S01]  /*4b40*/  HMMA.16816.F32 R32, R8, R18, R32 ;  /* 0x000000120820723c */ /* 0x002fe20000001820 */
[----:B--2---:R-:W-:-:S05]  /*4b50*/  FFMA.FTZ R0, R152, c[0x0][0x23c], -R23 ;  /* 0x00008f0098007a23 */ /* 0x004fca0000010817 */
[----:B------:R1:W-:Y:S02]  /*4b60*/  MUFU.EX2 R205, R0 ;  /* 0x0000000000cd7308 */ /* 0x0003e40000000800 */
[----:B------:R-:W-:Y:S01]  /*4b70*/  HMMA.16816.F32 R132, R4, R18, R200 ;  /* 0x000000120484723c */ /* 0x000fe200000018c8 */
[----:B------:R-:W-:Y:S02]  /*4b80*/  IMAD.MOV.U32 R215, RZ, RZ, R143 ;  /* 0x000000ffffd77224 */ /* 0x000fe400078e008f */
[----:B-1----:R-:W-:-:S04]  /*4b90*/  FFMA.FTZ R0, R213, c[0x0][0x23c], -R22 ;  /* 0x00008f00d5007a23 */ /* 0x002fc80000010816 */
[----:B------:R1:W-:Y:S01]  /*4ba0*/  MUFU.EX2 R19, R0 ;  /* 0x0000000000137308 */ /* 0x0003e20000000800 */
[----:B------:R-:W-:Y:S02]  /*4bb0*/  MOV R236, R142 ;  /* 0x0000008e00ec7202 */ /* 0x000fe40000000f00 */
[----:B------:R-:W-:Y:S01]  /*4bc0*/  MOV R213, R214 ;  /* 0x000000d600d57202 */ /* 0x000fe20000000f00 */
[----:B------:R-:W-:Y:S01]  /*4bd0*/  IMAD.MOV.U32 R239, RZ, RZ, R130 ;  /* 0x000000ffffef7224 */ /* 0x000fe200078e0082 */
[----:B------:R-:W-:Y:S01]  /*4be0*/  MOV R238, R131 ;  /* 0x0000008300ee7202 */ /* 0x000fe20000000f00 */
[----:B-1----:R-:W-:-:S04]  /*4bf0*/  FFMA.FTZ R0, R252, c[0x0][0x23c], -R22 ;  /* 0x00008f00fc007a23 */ /* 0x002fc80000010816 */
[----:B------:R1:W2:Y:S01]  /*4c00*/  MUFU.EX2 R23, R0 ;  /* 0x0000000000177308 */ /* 0x0002a20000000800 */
[----:B------:R-:W-:Y:S01]  /*4c10*/  IMAD.MOV.U32 R214, RZ, RZ, R215 ;  /* 0x000000ffffd67224 */ /* 0x000fe200078e00d7 */
[----:B------:R-:W-:Y:S01]  /*4c20*/  MOV R215, R236 ;  /* 0x000000ec00d77202 */ /* 0x000fe20000000f00 */
[----:B------:R-:W-:Y:S01]  /*4c30*/  IMAD.MOV.U32 R236, RZ, RZ, R237 ;  /* 0x000000ffffec7224 */ /* 0x000fe200078e00ed */
[----:B------:R-:W-:Y:S01]  /*4c40*/  MOV R237, R238 ;  /* 0x000000ee00ed7202 */ /* 0x000fe20000000f00 */
[----:B------:R-:W-:Y:S02]  /*4c50*/  IMAD.MOV.U32 R238, RZ, RZ, R239 ;  /* 0x000000ffffee7224 */ /* 0x000fe400078e00ef */
[----:B-1----:R-:W-:-:S04]  /*4c60*/  FFMA.FTZ R0, R158, c[0x0][0x23c], -R22 ;  /* 0x00008f009e007a23 */ /* 0x002fc80000010816 */
[----:B------:R1:W-:Y:S01]  /*4c70*/  MUFU.EX2 R152, R0 ;  /* 0x0000000000987308 */ /* 0x0003e20000000800 */
[----:B------:R-:W-:Y:S01]  /*4c80*/  MOV R239, R206 ;  /* 0x000000ce00ef7202 */ /* 0x000fe20000000f00 */
[----:B------:R-:W-:Y:S01]  /*4c90*/  IMAD.MOV.U32 R206, RZ, RZ, R207 ;  /* 0x000000ffffce7224 */ /* 0x000fe200078e00cf */
[----:B------:R-:W-:Y:S01]  /*4ca0*/  MOV R207, R208 ;  /* 0x000000d000cf7202 */ /* 0x000fe20000000f00 */
[----:B------:R-:W-:Y:S01]  /*4cb0*/  IMAD.MOV.U32 R208, RZ, RZ, R209 ;  /* 0x000000ffffd07224 */ /* 0x000fe200078e00d1 */
[----:B------:R-:W-:Y:S01]  /*4cc0*/  MOV R209, R251 ;  /* 0x000000fb00d17202 */ /* 0x000fe20000000f00 */
[----:B------:R-:W-:Y:S01]  /*4cd0*/  IMAD.MOV.U32 R210, RZ, RZ, R145 ;  /* 0x000000ffffd27224 */ /* 0x000fe200078e0091 */
[----:B------:R-:W-:Y:S01]  /*4ce0*/  MOV R211, R137 ;  /* 0x0000008900d37202 */ /* 0x000fe20000000f00 */
[----:B------:R-:W4:Y:S01]  /*4cf0*/  LDL.LU R251, [R1+0xa4] ;  /* 0x0000a40001fb7983 */ /* 0x000f220000300800 */
[----:B-1----:R-:W-:-:S04]  /*4d00*/  FFMA.FTZ R0, R157, c[0x0][0x23c], -R22 ;  /* 0x00008f009d007a23 */ /* 0x002fc80000010816 */
[----:B------:R1:W1:Y:S02]  /*4d10*/  MUFU.EX2 R22, R0 ;  /* 0x0000000000167308 */ /* 0x0002640000000800 */
[----:B-1----:R-:W-:Y:S02]  /*4d20*/  FFMA.FTZ R0, R213, c[0x0][0x23c], -R21 ;  /* 0x00008f00d5007a23 */ /* 0x002fe40000010815 */
[----:B------:R-:W-:Y:S01]  /*4d30*/  IMAD.MOV.U32 R213, RZ, RZ, R214 ;  /* 0x000000ffffd57224 */ /* 0x000fe200078e00d6 */
[----:B------:R-:W-:Y:S01]  /*4d40*/  MOV R214, R215 ;  /* 0x000000d700d67202 */ /* 0x000fe20000000f00 */
        /* <DEDUP_REMOVED lines=11> */
[----:B------:R-:W4:Y:S01]  /*4e00*/  LDL.LU R155, [R1+0xa0] ;  /* 0x0000a000019b7983 */ /* 0x000f220000300800 */
[-C--:B------:R-:W-:Y:S08]  /*4e10*/  HMMA.16816.F32 R116, R4, R14.reuse, R108 ;  /* 0x0000000e0474723c */ /* 0x080ff0000000186c */
[----:B------:R-:W-:Y:S01]  /*4e20*/  HMMA.16816.F32 R40, R8, R14, R80 ;  /* 0x0000000e0828723c */ /* 0x000fe20000001850 */
[----:B------:R-:W1:Y:S01]  /*4e30*/  LDSM.16.MT88.4 R12, [R219+0xf000] ;  /* 0x00f00000db0c783b */ /* 0x000e620000004200 */
[----:B------:R-:W-:Y:S01]  /*4e40*/  MOV R110, R213 ;  /* 0x000000d5006e7202 */ /* 0x000fe20000000f00 */
[----:B------:R-:W-:Y:S01]  /*4e50*/  IMAD.MOV.U32 R109, RZ, RZ, R238 ;  /* 0x000000ffff6d7224 */ /* 0x000fe200078e00ee */
[----:B------:R-:W-:Y:S01]  /*4e60*/  MOV R191, R144 ;  /* 0x0000009000bf7202 */ /* 0x000fe20000000f00 */
[----:B------:R-:W-:-:S02]  /*4e70*/  IMAD.MOV.U32 R108, RZ, RZ, R214 ;  /* 0x000000ffff6c7224 */ /* 0x000fc400078e00d6 */
[----:B------:R-:W-:Y:S01]  /*4e80*/  IMAD.MOV.U32 R212, RZ, RZ, R206 ;  /* 0x000000ffffd47224 */ /* 0x000fe200078e00ce */
[----:B------:R-:W-:Y:S01]  /*4e90*/  HMMA.16816.F32 R128, R4, R16, R244 ;  /* 0x000000100480723c */ /* 0x000fe200000018f4 */
[----:B------:R-:W-:Y:S01]  /*4ea0*/  IMAD.MOV.U32 R120, RZ, RZ, R147 ;  /* 0x000000ffff787224 */ /* 0x000fe200078e0093 */
[----:B------:R-:W-:Y:S01]  /*4eb0*/  MOV R111, R239 ;  /* 0x000000ef006f7202 */ /* 0x000fe20000000f00 */
[----:B------:R-:W-:Y:S02]  /*4ec0*/  IMAD.MOV.U32 R175, RZ, RZ, R146 ;  /* 0x000000ffffaf7224 */ /* 0x000fe400078e0092 */
[----:B------:R-:W-:Y:S01]  /*4ed0*/  IMAD.MOV.U32 R214, RZ, RZ, R208 ;  /* 0x000000ffffd67224 */ /* 0x000fe200078e00d0 */
[----:B------:R-:W-:Y:S01]  /*4ee0*/  MOV R82, R215 ;  /* 0x000000d700527202 */ /* 0x000fe20000000f00 */
[----:B------:R-:W-:Y:S01]  /*4ef0*/  IMAD.MOV.U32 R81, RZ, RZ, R236 ;  /* 0x000000ffff517224 */ /* 0x000fe200078e00ec */
[----:B------:R-:W-:Y:S01]  /*4f00*/  MOV R213, R207 ;  /* 0x000000cf00d57202 */ /* 0x000fe20000000f00 */
[----:B------:R-:W-:Y:S01]  /*4f10*/  IMAD.MOV.U32 R236, RZ, RZ, R210 ;  /* 0x000000ffffec7224 */ /* 0x000fe200078e00d2 */
[----:B------:R-:W-:-:S02]  /*4f20*/  MOV R83, R237 ;  /* 0x000000ed00537202 */ /* 0x000fc40000000f00 */
[----:B------:R-:W-:Y:S01]  /*4f30*/  MOV R215, R209 ;  /* 0x000000d100d77202 */ /* 0x000fe20000000f00 */
[----:B------:R-:W-:Y:S01]  /*4f40*/  IMAD.MOV.U32 R207, RZ, RZ, R188 ;  /* 0x000000ffffcf7224 */ /* 0x000fe200078e00bc */
[----:B------:R-:W-:Y:S01]  /*4f50*/  MOV R237, R211 ;  /* 0x000000d300ed7202 */ /* 0x000fe20000000f00 */
[----:B------:R-:W-:Y:S01]  /*4f60*/  IMAD.MOV.U32 R239, RZ, RZ, R190 ;  /* 0x000000ffffef7224 */ /* 0x000fe200078e00be */
[----:B------:R-:W-:Y:S01]  /*4f70*/  MOV R206, R189 ;  /* 0x000000bd00ce7202 */ /* 0x000fe20000000f00 */
[----:B------:R-:W-:Y:S02]  /*4f80*/  IMAD.MOV.U32 R188, RZ, RZ, R233 ;  /* 0x000000ffffbc7224 */ /* 0x000fe400078e00e9 */
[----:B------:R-:W-:Y:S01]  /*4f90*/  IMAD.MOV.U32 R190, RZ, RZ, R231 ;  /* 0x000000ffffbe7224 */ /* 0x000fe200078e00e7 */
[----:B------:R-:W-:Y:S01]  /*4fa0*/  MOV R174, R140 ;  /* 0x0000008c00ae7202 */ /* 0x000fe20000000f00 */
[----:B------:R-:W-:Y:S01]  /*4fb0*/  IMAD.MOV.U32 R137, RZ, RZ, R141 ;  /* 0x000000ffff897224 */ /* 0x000fe200078e008d */
[----:B------:R-:W-:Y:S01]  /*4fc0*/  MOV R189, R232 ;  /* 0x000000e800bd7202 */ /* 0x000fe20000000f00 */
[----:B------:R-:W-:Y:S01]  /*4fd0*/  HMMA.16816.F32 R124, R8, R16, R88 ;  /* 0x00000010087c723c */ /* 0x000fe20000001858 */
[----:B------:R-:W-:-:S07]  /*4fe0*/  FFMA.FTZ R2, R2, c[0x0][0x23c], -R20 ;  /* 0x00008f0002027a23 */ /* 0x000fce0000010814 */
[C---:B-1----:R-:W-:Y:S08]  /*4ff0*/  HMMA.16816.F32 R144, R4.reuse, R12, R240 ;  /* 0x0000000c0490723c */ /* 0x042ff000000018f0 */
[-C--:B------:R-:W-:Y:S08]  /*5000*/  HMMA.16816.F32 R36, R4, R14.reuse, R104 ;  /* 0x0000000e0424723c */ /* 0x080ff00000001868 */
[C---:B------:R-:W-:Y:S01]  /*5010*/  HMMA.16816.F32 R24, R8.reuse, R14, R24 ;  /* 0x0000000e0818723c */ /* 0x040fe20000001818 */
[----:B------:R-:W-:Y:S01]  /*5020*/  FADD.FTZ R7, R110, R109 ;  /* 0x0000006d6e077221 */ /* 0x000fe20000010000 */
[----:B------:R-:W-:Y:S01]  /*5030*/  MOV R210, R173 ;  /* 0x000000ad00d27202 */ /* 0x000fe20000000f00 */
[----:B------:R-:W-:Y:S01]  /*5040*/  IMAD.MOV.U32 R109, RZ, RZ, R212 ;  /* 0x000000ffff6d7224 */ /* 0x000fe200078e00d4 */
[----:B------:R-:W-:Y:S01]  /*5050*/  MOV R110, R111 ;  /* 0x0000006f006e7202 */ /* 0x000fe20000000f00 */
[----:B------:R-:W-:Y:S01]  /*5060*/  IMAD.MOV.U32 R212, RZ, RZ, R214 ;  /* 0x000000ffffd47224 */ /* 0x000fe200078e00d6 */
[----:B------:R-:W-:Y:S01]  /*5070*/  MOV R111, R213 ;  /* 0x000000d5006f7202 */ /* 0x000fe20000000f00 */
[----:B------:R-:W-:Y:S01]  /*5080*/  IMAD.MOV.U32 R214, RZ, RZ, R236 ;  /* 0x000000ffffd67224 */ /* 0x000fe200078e00ec */
[----:B------:R-:W-:Y:S01]  /*5090*/  MOV R213, R215 ;  /* 0x000000d700d57202 */ /* 0x000fe20000000f00 */
[----:B------:R-:W-:Y:S01]  /*50a0*/  FADD.FTZ R6, R108, R83 ;  /* 0x000000536c067221 */ /* 0x000fe20000010000 */
[----:B------:R-:W-:Y:S01]  /*50b0*/  MOV R215, R237 ;  /* 0x000000ed00d77202 */ /* 0x000fe20000000f00 */
[----:B------:R-:W-:Y:S01]  /*50c0*/  HMMA.16816.F32 R140, R8, R12, R148 ;  /* 0x0000000c088c723c */ /* 0x000fe20000001894 */
[----:B------:R-:W-:Y:S01]  /*50d0*/  MOV R108, R212 ;  /* 0x000000d4006c7202 */ /* 0x000fe20000000f00 */
[----:B------:R-:W-:Y:S01]  /*50e0*/  IMAD.MOV.U32 R237, RZ, RZ, R188 ;  /* 0x000000ffffed7224 */ /* 0x000fe200078e00bc */
[----:B------:R-:W-:Y:S01]  /*50f0*/  MOV R188, R190 ;  /* 0x000000be00bc7202 */ /* 0x000fe20000000f00 */
[----:B------:R-:W-:Y:S01]  /*5100*/  IMAD.MOV.U32 R83, RZ, RZ, R111 ;  /* 0x000000ffff537224 */ /* 0x000fe200078e006f */
[----:B------:R-:W-:Y:S01]  /*5110*/  MOV R236, R189 ;  /* 0x000000bd00ec7202 */ /* 0x000fe20000000f00 */
[----:B------:R-:W-:Y:S01]  /*5120*/  FFMA.FTZ R4, R156, c[0x0][0x23c], -R20 ;  /* 0x00008f009c047a23 */ /* 0x000fe20000010814 */
[----:B------:R-:W-:Y:S01]  /*5130*/  MOV R208, R175 ;  /* 0x000000af00d07202 */ /* 0x000fe20000000f00 */
[----:B------:R-:W-:Y:S01]  /*5140*/  FADD.FTZ R8, R110, R109 ;  /* 0x0000006d6e087221 */ /* 0x000fe20000010000 */
[----:B------:R-:W-:Y:S01]  /*5150*/  MOV R109, R213 ;  /* 0x000000d5006d7202 */ /* 0x000fe20000000f00 */
[----:B------:R-:W-:Y:S01]  /*5160*/  IMAD.MOV.U32 R110, RZ, RZ, R214 ;  /* 0x000000ffff6e7224 */ /* 0x000fe200078e00d6 */
[----:B------:R-:W-:Y:S01]  /*5170*/  MOV R190, R120 ;  /* 0x0000007800be7202 */ /* 0x000fe20000000f00 */
[----:B------:R-:W-:Y:S01]  /*5180*/  IMAD.MOV.U32 R189, RZ, RZ, R191 ;  /* 0x000000ffffbd7224 */ /* 0x000fe200078e00bf */
[----:B------:R-:W-:Y:S01]  /*5190*/  MOV R111, R215 ;  /* 0x000000d7006f7202 */ /* 0x000fe20000000f00 */
[----:B------:R-:W-:Y:S01]  /*51a0*/  IMAD.MOV.U32 R120, RZ, RZ, R73 ;  /* 0x000000ffff787224 */ /* 0x000fe200078e0049 */
[----:B------:R1:W-:Y:S01]  /*51b0*/  MUFU.EX2 R11, R2 ;  /* 0x00000002000b7308 */ /* 0x0003e20000000800 */
[----:B------:R-:W-:Y:S01]  /*51c0*/  MOV R191, R75 ;  /* 0x0000004b00bf7202 */ /* 0x000fe20000000f00 */
[----:B------:R-:W-:Y:S01]  /*51d0*/  IMAD.MOV.U32 R247, RZ, RZ, R108 ;  /* 0x000000fffff77224 */ /* 0x000fe200078e006c */
[----:B------:R-:W-:Y:S01]  /*51e0*/  MOV R75, R229 ;  /* 0x000000e5004b7202 */ /* 0x000fe20000000f00 */
[----:B------:R-:W-:Y:S01]  /*51f0*/  IMAD.MOV.U32 R211, RZ, RZ, R172 ;  /* 0x000000ffffd37224 */ /* 0x000fe200078e00ac */
[----:B------:R-:W-:Y:S01]  /*5200*/  MOV R80, R109 ;  /* 0x0000006d00507202 */ /* 0x000fe20000000f00 */
[----:B------:R-:W-:Y:S01]  /*5210*/  FADD.FTZ R10, R247, R8 ;  /* 0x00000008f70a7221 */ /* 0x000fe20000010000 */
[----:B------:R-:W-:Y:S01]  /*5220*/  MOV R73, R230 ;  /* 0x000000e600497202 */ /* 0x000fe20000000f00 */
[----:B------:R-:W-:Y:S01]  /*5230*/  IMAD.MOV.U32 R109, RZ, RZ, R75 ;  /* 0x000000ffff6d7224 */ /* 0x000fe200078e004b */
[----:B------:R-:W-:Y:S01]  /*5240*/  MOV R108, R74 ;  /* 0x0000004a006c7202 */ /* 0x000fe20000000f00 */
[----:B------:R-:W-:Y:S01]  /*5250*/  IMAD.MOV.U32 R209, RZ, RZ, R174 ;  /* 0x000000ffffd17224 */ /* 0x000fe200078e00ae */
[----:B------:R-:W-:Y:S01]  /*5260*/  MOV R247, R80 ;  /* 0x0000005000f77202 */ /* 0x000fe20000000f00 */
[----:B------:R-:W-:Y:S01]  /*5270*/  FADD.FTZ R6, R227, R6 ;  /* 0x00000006e3067221 */ /* 0x000fe20000010000 */
[----:B------:R-:W-:Y:S01]  /*5280*/  MOV R158, R138 ;  /* 0x0000008a009e7202 */ /* 0x000fe20000000f00 */
[----:B------:R4:W-:Y:S01]  /*5290*/  MUFU.EX2 R15, R0 ;  /* 0x00000000000f7308 */ /* 0x0009e20000000800 */
[----:B------:R-:W-:Y:S01]  /*52a0*/  IMAD.MOV.U32 R252, RZ, RZ, R123 ;  /* 0x000000fffffc7224 */ /* 0x000fe200078e007b */
[----:B------:R-:W-:Y:S01]  /*52b0*/  MOV R157, R139 ;  /* 0x0000008b009d7202 */ /* 0x000fe20000000f00 */
[----:B-1----:R-:W-:Y:S01]  /*52c0*/  FADD.FTZ R2, R82, R81 ;  /* 0x0000005152027221 */ /* 0x002fe20000010000 */
[----:B------:R-:W-:Y:S01]  /*52d0*/  MOV R81, R110 ;  /* 0x0000006e00517202 */ /* 0x000fe20000000f00 */
[----:B------:R-:W-:Y:S01]  /*52e0*/  IMAD.MOV.U32 R82, RZ, RZ, R111 ;  /* 0x000000ffff527224 */ /* 0x000fe200078e006f */
[----:B------:R-:W-:Y:S01]  /*52f0*/  MOV R110, R72 ;  /* 0x00000048006e7202 */ /* 0x000fe20000000f00 */
[----:B------:R-:W1:Y:S01]  /*5300*/  LDSM.16.MT88.4 R88, [R219+0xd800] ;  /* 0x00d80000db58783b */ /* 0x000e620000004200 */
[----:B------:R-:W-:Y:S01]  /*5310*/  MOV R80, R81 ;  /* 0x0000005100507202 */ /* 0x000fe20000000f00 */
[----:B------:R-:W-:Y:S01]  /*5320*/  IMAD.MOV.U32 R81, RZ, RZ, R82 ;  /* 0x000000ffff517224 */ /* 0x000fe200078e0052 */
[----:B------:R-:W-:Y:S01]  /*5330*/  MOV R111, R73 ;  /* 0x00000049006f7202 */ /* 0x000fe20000000f00 */
[----:B------:R-:W-:Y:S01]  /*5340*/  FADD.FTZ R2, R228, R2 ;  /* 0x00000002e4027221 */ /* 0x000fe20000010000 */
[----:B------:R-:W-:Y:S01]  /*5350*/  MUFU.EX2 R12, R4 ;  /* 0x00000004000c7308 */ /* 0x000fe20000000800 */
[----:B------:R-:W-:Y:S01]  /*5360*/  MOV R215, R188 ;  /* 0x000000bc00d77202 */ /* 0x000fe20000000f00 */
[----:B------:R-:W-:Y:S01]  /*5370*/  IMAD.MOV.U32 R214, RZ, RZ, R189 ;  /* 0x000000ffffd67224 */ /* 0x000fe200078e00bd */
[----:B------:R-:W-:Y:S01]  /*5380*/  MOV R213, R190 ;  /* 0x000000be00d57202 */ /* 0x000fe20000000f00 */
[----:B------:R-:W-:Y:S01]  /*5390*/  FADD.FTZ R9, R225, R2 ;  /* 0x00000002e1097221 */ /* 0x000fe20000010000 */
[----:B------:R-:W-:Y:S01]  /*53a0*/  MOV R212, R191 ;  /* 0x000000bf00d47202 */ /* 0x000fe20000000f00 */
[----:B------:R-:W-:Y:S01]  /*53b0*/  FADD.FTZ R2, R247, R6 ;  /* 0x00000006f7027221 */ /* 0x000fe20000010000 */
[----:B------:R-:W1:Y:S04]  /*53c0*/  LDSM.16.MT88.4 R172, [R217+0xd800] ;  /* 0x00d80000d9ac783b */ /* 0x000e680000004200 */
[----:B------:R-:W1:Y:S04]  /*53d0*/  LDSM.16.MT88.4 R188, [R218+0xd800] ;  /* 0x00d80000dabc783b */ /* 0x000e680000004200 */
[----:B------:R-:W1:Y:S04]  /*53e0*/  LDSM.16.MT88.4 R72, [R220+0xd800] ;  /* 0x00d80000dc48783b */ /* 0x000e680000004200 */
[----:B------:R-:W1:Y:S01]  /*53f0*/  LDSM.16.MT88.4 R104, [R217+0xf800] ;  /* 0x00f80000d968783b */ /* 0x000e620000004200 */
[----:B---3--:R-:W-:-:S02]  /*5400*/  F2FP.PACK_AB R200, R159, R204 ;  /* 0x000000cc9fc8723e */ /* 0x008fc400000000ff */
[----:B--2---:R-:W-:Y:S02]  /*5410*/  F2FP.PACK_AB R201, R23, R19 ;  /* 0x0000001317c9723e */ /* 0x004fe400000000ff */
[----:B------:R-:W-:Y:S02]  /*5420*/  F2FP.PACK_AB R202, R205, R153 ;  /* 0x00000099cdca723e */ /* 0x000fe400000000ff */
[----:B------:R-:W-:Y:S01]  /*5430*/  F2FP.PACK_AB R203, R22, R152 ;  /* 0x0000009816cb723e */ /* 0x000fe200000000ff */
[----:B------:R-:W-:-:S06]  /*5440*/  FADD.FTZ R2, R216, R2 ;  /* 0x00000002d8027221 */ /* 0x000fcc0000010000 */
[C---:B-1----:R-:W-:Y:S08]  /*5450*/  HMMA.16816.F32 R76, R200.reuse, R88, R76 ;  /* 0x00000058c84c723c */ /* 0x042ff0000000184c */
[C---:B------:R-:W-:Y:S08]  /*5460*/  HMMA.16816.F32 R164, R200.reuse, R172, R164 ;  /* 0x000000acc8a4723c */ /* 0x040ff000000018a4 */
[C---:B------:R-:W-:Y:S08]  /*5470*/  HMMA.16816.F32 R180, R200.reuse, R188, R180 ;  /* 0x000000bcc8b4723c */ /* 0x040ff000000018b4 */
[C---:B------:R-:W-:Y:S08]  /*5480*/  HMMA.16816.F32 R196, R200.reuse, R72, R196 ;  /* 0x00000048c8c4723c */ /* 0x040ff000000018c4 */
[----:B------:R-:W-:Y:S01]  /*5490*/  HMMA.16816.F32 R92, R200, R104, R92 ;  /* 0x00000068c85c723c */ /* 0x000fe2000000185c */
[----:B------:R-:W-:Y:S01]  /*54a0*/  MOV R238, R234 ;  /* 0x000000ea00ee7202 */ /* 0x000fe20000000f00 */
[----:B----4-:R-:W-:-:S04]  /*54b0*/  FFMA.FTZ R0, R251, c[0x0][0x23c], -R21 ;  /* 0x00008f00fb007a23 */ /* 0x010fc80000010815 */
[----:B------:R1:W2:Y:S01]  /*54c0*/  MUFU.EX2 R16, R0 ;  /* 0x0000000000107308 */ /* 0x0002a20000000800 */
[----:B------:R-:W-:Y:S02]  /*54d0*/  IMAD.MOV.U32 R251, RZ, RZ, R137 ;  /* 0x000000fffffb7224 */ /* 0x000fe400078e0089 */
[----:B-1----:R-:W-:Y:S01]  /*54e0*/  FFMA.FTZ R0, R250, c[0x0][0x23c], -R21 ;  /* 0x00008f00fa007a23 */ /* 0x002fe20000010815 */
[----:B------:R-:W-:Y:S02]  /*54f0*/  MOV R250, R136 ;  /* 0x0000008800fa7202 */ /* 0x000fe40000000f00 */
[----:B------:R-:W1:Y:S01]  /*5500*/  LDSM.16.MT88.4 R136, [R220+0xf800] ;  /* 0x00f80000dc88783b */ /* 0x000e620000004200 */
[----:B------:R-:W-:Y:S01]  /*5510*/  FFMA.FTZ R5, R155, c[0x0][0x23c], -R20 ;  /* 0x00008f009b057a23 */ /* 0x000fe20000010814 */
[----:B------:R-:W-:Y:S01]  /*5520*/  MUFU.EX2 R17, R0 ;  /* 0x0000000000117308 */ /* 0x000fe20000000800 */
[----:B--2---:R-:W-:Y:S01]  /*5530*/  F2FP.PACK_AB R148, R16, R15 ;  /* 0x0000000f1094723e */ /* 0x004fe200000000ff */
[----:B------:R-:W-:Y:S01]  /*5540*/  FADD.FTZ R2, R251, R2 ;  /* 0x00000002fb027221 */ /* 0x000fe20000010000 */
[----:B------:R2:W5:Y:S04]  /*5550*/  LDL.LU R155, [R1+0x9c] ;  /* 0x00009c00019b7983 */ /* 0x0005680000300800 */
[----:B------:R2:W5:Y:S01]  /*5560*/  LDL.LU R156, [R1+0x98] ;  /* 0x00009800019c7983 */ /* 0x0005620000300800 */
[----:B------:R3:W4:Y:S02]  /*5570*/  MUFU.EX2 R13, R5 ;  /* 0x00000005000d7308 */ /* 0x0007240000000800 */
[----:B---3--:R-:W-:Y:S01]  /*5580*/  FADD.FTZ R5, R83, R7 ;  /* 0x0000000753057221 */ /* 0x008fe20000010000 */
[----:B------:R-:W-:Y:S01]  /*5590*/  MOV R83, R120 ;  /* 0x0000007800537202 */ /* 0x000fe20000000f00 */
[----:B------:R-:W-:-:S03]  /*55a0*/  IMAD.MOV.U32 R120, RZ, RZ, R226 ;  /* 0x000000ffff787224 */ /* 0x000fc600078e00e2 */
[----:B------:R-:W-:Y:S02]  /*55b0*/  MOV R82, R83 ;  /* 0x0000005300527202 */ /* 0x000fe40000000f00 */
[----:B------:R-:W-:Y:S01]  /*55c0*/  MOV R83, R108 ;  /* 0x0000006c00537202 */ /* 0x000fe20000000f00 */
[----:B------:R-:W-:Y:S01]  /*55d0*/  IMAD.MOV.U32 R108, RZ, RZ, R109 ;  /* 0x000000ffff6c7224 */ /* 0x000fe200078e006d */
[----:B------:R-:W-:Y:S02]  /*55e0*/  MOV R109, R110 ;  /* 0x0000006e006d7202 */ /* 0x000fe40000000f00 */
[----:B------:R-:W-:Y:S01]  /*55f0*/  MOV R110, R111 ;  /* 0x0000006f006e7202 */ /* 0x000fe20000000f00 */
[----:B------:R-:W-:Y:S01]  /*5600*/  IMAD.MOV.U32 R111, RZ, RZ, R120 ;  /* 0x000000ffff6f7224 */ /* 0x000fe200078e0078 */
[----:B------:R-:W-:Y:S01]  /*5610*/  MOV R120, R121 ;  /* 0x0000007900787202 */ /* 0x000fe20000000f00 */
[----:B------:R-:W-:Y:S01]  /*5620*/  FADD.FTZ R8, R223, R5 ;  /* 0x00000005df087221 */ /* 0x000fe20000010000 */
[----:B------:R-:W-:Y:S01]  /*5630*/  MOV R121, R122 ;  /* 0x0000007a00797202 */ /* 0x000fe20000000f00 */
[----:B------:R-:W3:Y:S01]  /*5640*/  LDSM.16.MT88.4 R4, [R219+0xf800] ;  /* 0x00f80000db04783b */ /* 0x000ee20000004200 */
[----:B------:R-:W-:-:S02]  /*5650*/  IMAD.MOV.U32 R122, RZ, RZ, R224 ;  /* 0x000000ffff7a7224 */ /* 0x000fc400078e00e0 */
[----:B------:R-:W-:Y:S01]  /*5660*/  IMAD.MOV.U32 R241, RZ, RZ, R120 ;  /* 0x000000fffff17224 */ /* 0x000fe200078e0078 */
[----:B------:R-:W-:Y:S02]  /*5670*/  MOV R240, R121 ;  /* 0x0000007900f07202 */ /* 0x000fe40000000f00 */
[----:B------:R-:W-:Y:S01]  /*5680*/  MOV R248, R122 ;  /* 0x0000007a00f87202 */ /* 0x000fe20000000f00 */
[----:B------:R-:W-:Y:S01]  /*5690*/  FFMA.FTZ R0, R249, c[0x0][0x23c], -R21 ;  /* 0x00008f00f9007a23 */ /* 0x000fe20000010815 */
[----:B------:R-:W2:Y:S03]  /*56a0*/  LDSM.16.MT88.4 R120, [R218+0xf800] ;  /* 0x00f80000da78783b */ /* 0x000ea60000004200 */
[----:B------:R1:W1:Y:S02]  /*56b0*/  MUFU.EX2 R18, R0 ;  /* 0x0000000000127308 */ /* 0x0002640000000800 */
[----:B-1----:R-:W-:Y:S01]  /*56c0*/  FFMA.FTZ R0, R235, c[0x0][0x23c], -R20 ;  /* 0x00008f00eb007a23 */ /* 0x002fe20000010814 */
[----:B----4-:R-:W-:Y:S01]  /*56d0*/  F2FP.PACK_AB R149, R13, R11 ;  /* 0x0000000b0d95723e */ /* 0x010fe200000000ff */
[----:B------:R-:W-:Y:S01]  /*56e0*/  IMAD.MOV.U32 R247, RZ, RZ, R82 ;  /* 0x000000fffff77224 */ /* 0x000fe200078e0052 */
[----:B------:R-:W-:-:S03]  /*56f0*/  F2FP.PACK_AB R150, R18, R17 ;  /* 0x000000111296723e */ /* 0x000fc600000000ff */
[----:B------:R-:W1:Y:S01]  /*5700*/  MUFU.EX2 R14, R0 ;  /* 0x00000000000e7308 */ /* 0x000e620000000800 */
[----:B------:R-:W-:Y:S01]  /*5710*/  MOV R20, R222 ;  /* 0x000000de00147202 */ /* 0x000fe20000000f00 */
[----:B------:R-:W-:Y:S01]  /*5720*/  IMAD.MOV.U32 R244, RZ, RZ, R109 ;  /* 0x000000fffff47224 */ /* 0x000fe200078e006d */
[----:B------:R-:W-:Y:S01]  /*5730*/  MOV R249, R81 ;  /* 0x0000005100f97202 */ /* 0x000fe20000000f00 */
[C---:B------:R-:W-:Y:S01]  /*5740*/  HMMA.16816.F32 R124, R200.reuse, R136, R124 ;  /* 0x00000088c87c723c */ /* 0x040fe2000000187c */
[----:B------:R-:W-:Y:S01]  /*5750*/  MOV R21, R80 ;  /* 0x0000005000157202 */ /* 0x000fe20000000f00 */
[----:B------:R4:W5:Y:S01]  /*5760*/  LDL.LU R235, [R1+0x94] ;  /* 0x0000940001eb7983 */ /* 0x0009620000300800 */
[----:B------:R-:W-:Y:S02]  /*5770*/  MOV R246, R83 ;  /* 0x0000005300f67202 */ /* 0x000fe40000000f00 */
[----:B------:R-:W-:Y:S01]  /*5780*/  MOV R245, R108 ;  /* 0x0000006c00f57202 */ /* 0x000fe20000000f00 */
[----:B------:R4:W5:Y:S02]  /*5790*/  LDL.LU R234, [R1+0x90] ;  /* 0x0000900001ea7983 */ /* 0x0009640000300800 */
[-C--:B---3--:R-:W-:Y:S01]  /*57a0*/  HMMA.16816.F32 R140, R200, R4.reuse, R140 ;  /* 0x00000004c88c723c */ /* 0x088fe2000000188c */
[----:B------:R-:W-:Y:S01]  /*57b0*/  MOV R243, R110 ;  /* 0x0000006e00f37202 */ /* 0x000fe20000000f00 */
[----:B------:R4:W5:Y:S01]  /*57c0*/  LDL.LU R233, [R1+0x8c] ;  /* 0x00008c0001e97983 */ /* 0x0009620000300800 */
[----:B-1----:R-:W-:Y:S01]  /*57d0*/  F2FP.PACK_AB R151, R14, R12 ;  /* 0x0000000c0e97723e */ /* 0x002fe200000000ff */
[----:B------:R-:W-:Y:S01]  /*57e0*/  FADD.FTZ R0, R221, R9 ;  /* 0x00000009dd007221 */ /* 0x000fe20000010000 */
[----:B------:R-:W-:Y:S01]  /*57f0*/  MOV R242, R111 ;  /* 0x0000006f00f27202 */ /* 0x000fe20000000f00 */
[----:B------:R4:W5:Y:S04]  /*5800*/  LDL.LU R232, [R1+0x88] ;  /* 0x0000880001e87983 */ /* 0x0009680000300800 */
[----:B------:R-:W-:Y:S01]  /*5810*/  HMMA.16816.F32 R144, R148, R4, R144 ;  /* 0x000000049490723c */ /* 0x000fe20000001890 */
[----:B------:R4:W5:Y:S04]  /*5820*/  LDL.LU R231, [R1+0x84] ;  /* 0x0000840001e77983 */ /* 0x0009680000300800 */
[----:B------:R4:W5:Y:S02]  /*5830*/  LDL.LU R230, [R1+0x80] ;  /* 0x0000800001e67983 */ /* 0x0009640000300800 */
[----:B------:R-:W-:-:S02]  /*5840*/  FADD.FTZ R4, R20, R10 ;  /* 0x0000000a14047221 */ /* 0x000fc40000010000 */
[----:B------:R-:W-:Y:S01]  /*5850*/  FADD.FTZ R5, R249, R8 ;  /* 0x00000008f9057221 */ /* 0x000fe20000010000 */
[C---:B------:R-:W-:Y:S01]  /*5860*/  HMMA.16816.F32 R160, R148.reuse, R172, R160 ;  /* 0x000000ac94a0723c */ /* 0x040fe200000018a0 */
[----:B------:R-:W-:Y:S01]  /*5870*/  FADD.FTZ R8, R21, R4 ;  /* 0x0000000415087221 */ /* 0x000fe20000010000 */
[----:B------:R4:W5:Y:S01]  /*5880*/  LDL.LU R229, [R1+0x7c] ;  /* 0x00007c0001e57983 */ /* 0x0009620000300800 */
[----:B------:R-:W-:Y:S02]  /*5890*/  FADD.FTZ R4, R250, R0 ;  /* 0x00000000fa047221 */ /* 0x000fe40000010000 */
[----:B------:R-:W-:Y:S01]  /*58a0*/  FADD.FTZ R0, R157, R5 ;  /* 0x000000059d007221 */ /* 0x000fe20000010000 */
[----:B------:R4:W5:Y:S02]  /*58b0*/  LDL.LU R228, [R1+0x78] ;  /* 0x0000780001e47983 */ /* 0x0009640000300800 */
[C---:B------:R-:W-:Y:S01]  /*58c0*/  HMMA.16816.F32 R168, R148.reuse, R174, R168 ;  /* 0x000000ae94a8723c */ /* 0x040fe200000018a8 */
[----:B------:R-:W-:Y:S01]  /*58d0*/  FADD.FTZ R5, R158, R8 ;  /* 0x000000089e057221 */ /* 0x000fe20000010000 */
[----:B------:R4:W5:Y:S04]  /*58e0*/  LDL.LU R227, [R1+0x74] ;  /* 0x0000740001e37983 */ /* 0x0009680000300800 */
[----:B------:R4:W5:Y:S02]  /*58f0*/  LDL.LU R226, [R1+0x70] ;  /* 0x0000700001e27983 */ /* 0x0009640000300800 */
[C---:B------:R-:W-:Y:S02]  /*5900*/  HMMA.16816.F32 R176, R148.reuse, R188, R176 ;  /* 0x000000bc94b0723c */ /* 0x040fe400000018b0 */
        /* <DEDUP_REMOVED lines=8> */
[C---:B------:R-:W-:Y:S08]  /*5990*/  HMMA.16816.F32 R68, R148.reuse, R74, R68 ;  /* 0x0000004a9444723c */ /* 0x040ff00000001844 */
[C---:B------:R-:W-:Y:S08]  /*59a0*/  HMMA.16816.F32 R80, R148.reuse, R88, R28 ;  /* 0x000000589450723c */ /* 0x040ff0000000181c */
[C---:B------:R-:W-:Y:S08]  /*59b0*/  HMMA.16816.F32 R84, R148.reuse, R90, R84 ;  /* 0x0000005a9454723c */ /* 0x040ff00000001854 */
[C---:B------:R-:W-:Y:S08]  /*59c0*/  HMMA.16816.F32 R96, R148.reuse, R104, R96 ;  /* 0x000000689460723c */ /* 0x040ff00000001860 */
[C---:B------:R-:W-:Y:S08]  /*59d0*/  HMMA.16816.F32 R100, R148.reuse, R106, R100 ;  /* 0x0000006a9464723c */ /* 0x040ff00000001864 */
[C---:B--2---:R-:W-:Y:S08]  /*59e0*/  HMMA.16816.F32 R112, R148.reuse, R120, R112 ;  /* 0x000000789470723c */ /* 0x044ff00000001870 */
        /* <DEDUP_REMOVED lines=11> */
[-C--:B------:R-:W-:Y:S08]  /*5aa0*/  HMMA.16816.F32 R148, R148, R6.reuse, R36 ;  /* 0x000000069494723c */ /* 0x080ff00000001824 */
[----:B------:R-:W-:Y:S07]  /*5ab0*/  HMMA.16816.F32 R200, R200, R6, R24 ;  /* 0x00000006c8c8723c */ /* 0x000fee0000001818 */
[----:B------:R-:W-:-:S02]  /*5ac0*/  FADD.FTZ R6, R252, R4 ;  /* 0x00000004fc067221 */ /* 0x000fc40000010000 */
[----:B------:R-:W-:Y:S02]  /*5ad0*/  FADD.FTZ R4, R248, R2 ;  /* 0x00000002f8047221 */ /* 0x000fe40000010000 */
[----:B------:R-:W-:Y:S02]  /*5ae0*/  FADD.FTZ R2, R240, R0 ;  /* 0x00000000f0027221 */ /* 0x000fe40000010000 */
[----:B------:R-:W-:Y:S02]  /*5af0*/  FADD.FTZ R0, R241, R5 ;  /* 0x00000005f1007221 */ /* 0x000fe40000010000 */
[----:B------:R-:W-:Y:S02]  /*5b00*/  FADD.FTZ R5, R242, R6 ;  /* 0x00000006f2057221 */ /* 0x000fe40000010000 */
[----:B------:R-:W-:Y:S02]  /*5b10*/  FADD.FTZ R4, R243, R4 ;  /* 0x00000004f3047221 */ /* 0x000fe40000010000 */
        /* <DEDUP_REMOVED lines=33> */
[----:B------:R-:W-:Y:S01]  /*5d30*/  FADD.FTZ R2, R18, R2 ;  /* 0x0000000212027221 */ /* 0x000fe20000010000 */
[----:B------:R4:W-:Y:S04]  /*5d40*/  STL [R1+0x8], R5 ;  /* 0x0000080501007387 */ /* 0x0009e80000100800 */
[----:B------:R4:W-:Y:S04]  /*5d50*/  STL [R1+0x4], R4 ;  /* 0x0000040401007387 */ /* 0x0009e80000100800 */
[----:B------:R4:W-:Y:S04]  /*5d60*/  STL [R1+0xc], R0 ;  /* 0x00000c0001007387 */ /* 0x0009e80000100800 */
[----:B------:R4:W-:Y:S01]  /*5d70*/  STL [R1+0x10], R2 ;  /* 0x0000100201007387 */ /* 0x0009e20000100800 */
[----:B------:R-:W-:Y:S05]  /*5d80*/  @!P0 BRA `(.L_x_6) ;  /* 0x00003af000008947 */ /* 0x000fea0003800000 */
[----:B-----5:R-:W-:Y:S01]  /*5d90*/  IMAD.MOV.U32 R157, RZ, RZ, R155 ;  /* 0x000000ffff9d7224 */ /* 0x020fe200078e009b */
[----:B------:R-:W-:Y:S01]  /*5da0*/  MOV R159, R3 ;  /* 0x00000003009f7202 */ /* 0x000fe20000000f00 */
[----:B------:R-:W-:Y:S01]  /*5db0*/  IMAD.MOV.U32 R152, RZ, RZ, R156 ;  /* 0x000000ffff987224 */ /* 0x000fe200078e009c */
[----:B------:R-:W-:Y:S01]  /*5dc0*/  MOV R158, R154 ;  /* 0x0000009a009e7202 */ /* 0x000fe20000000f00 */
[----:B------:R-:W-:-:S02]  /*5dd0*/  USHF.L.U64.HI UR10, UR4, 0x5, UR5 ;  /* 0x00000005040a7899 */ /* 0x000fc40008010205 */
[----:B------:R-:W-:Y:S02]  /*5de0*/  USHF.L.U32 UR11, UR4, 0x5, URZ ;  /* 0x00000005040b7899 */ /* 0x000fe4000800063f */
[----:B------:R-:W-:Y:S02]  /*5df0*/  ULEA.HI.SX32 UR14, UR8, 0xfffffffe, 0x1a ;  /* 0xfffffffe080e7891 */ /* 0x000fe4000f8fd23f */
[----:B------:R-:W-:Y:S01]  /*5e00*/  ULDC.64 UR6, c[0x0][0x1a0] ;  /* 0x0000680000067ab9 */ /* 0x000fe20000000a00 */
[----:B------:R-:W-:Y:S05]  /*5e10*/  BRA `(.L_x_7) ;  /* 0x0000025000007947 */ /* 0x000fea0003800000 */
.L_x_9:
[----:B------:R-:W2:Y:S01]  /*5e20*/  LDL.64 R238, [R1+0x30] ;  /* 0x0000300001ee7983 */ /* 0x000ea20000100a00 */
[----:B------:R-:W-:Y:S02]  /*5e30*/  ULDC.64 UR4, c[0x0][0x198] ;  /* 0x0000660000047ab9 */ /* 0x000fe40000000a00 */
[----:B------:R-:W-:Y:S01]  /*5e40*/  UIADD3 UR13, UR14, -0x1, URZ ;  /* 0xffffffff0e0d7890 */ /* 0x000fe2000fffe03f */
[----:B------:R-:W3:Y:S03]  /*5e50*/  LDL.64 R236, [R1+0x20] ;  /* 0x0000200001ec7983 */ /* 0x000ee60000100a00 */
[----:B------:R-:W-:Y:S02]  /*5e60*/  USHF.R.S32.HI UR8, URZ, 0x1f, UR13 ;  /* 0x0000001f3f087899 */ /* 0x000fe4000801140d */
[----:B------:R-:W-:Y:S02]  /*5e70*/  UIMAD.WIDE.U32 UR18, UR13, UR4, URZ ;  /* 0x000000040d1272a5 */ /* 0x000fe4000f8e003f */
[----:B------:R-:W-:Y:S04]  /*5e80*/  UIMAD UR8, UR8, UR4, URZ ;  /* 0x00000004080872a4 */ /* 0x000fe8000f8e023f */
[----:B------:R-:W-:Y:S01]  /*5e90*/  UIMAD UR8, UR13, UR5, UR8 ;  /* 0x000000050d0872a4 */ /* 0x000fe2000f8e0208 */
[----:B------:R-:W-:Y:S02]  /*5ea0*/  IMAD.U32 R0, RZ, RZ, UR18 ;  /* 0x00000012ff007e24 */ /* 0x000fe4000f8e00ff */
[----:B------:R-:W-:Y:S01]  /*5eb0*/  IMAD.U32 R3, RZ, RZ, UR18 ;  /* 0x00000012ff037e24 */ /* 0x000fe2000f8e00ff */
[----:B------:R-:W-:Y:S06]  /*5ec0*/  UIADD3 UR8, UR19, UR8, URZ ;  /* 0x0000000813087290 */ /* 0x000fec000fffe03f */
[----:B------:R-:W-:Y:S01]  /*5ed0*/  IMAD.U32 R2, RZ, RZ, UR8 ;  /* 0x00000008ff027e24 */ /* 0x000fe2000f8e00ff */
[----:B------:R-:W-:Y:S02]  /*5ee0*/  USHF.L.U32 UR8, UR4, 0x5, URZ ;  /* 0x0000000504087899 */ /* 0x000fe4000800063f */
[----:B------:R-:W-:Y:S01]  /*5ef0*/  USHF.L.U64.HI UR4, UR4, 0x5, UR5 ;  /* 0x0000000504047899 */ /* 0x000fe20008010205 */
[----:B--2---:R-:W-:Y:S04]  /*5f00*/  LEA R0, P1, R0, R238, 0x6 ;  /* 0x000000ee00007211 */ /* 0x004fe800078230ff */
[----:B------:R-:W-:Y:S02]  /*5f10*/  LEA R204, P2, R0, c[0x0][0x168], 0x1 ;  /* 0x00005a0000cc7a11 */ /* 0x000fe400078408ff */
[----:B---3--:R-:W-:Y:S02]  /*5f20*/  LEA.HI.X R2, R3, R237, R2, 0x6, P1 ;  /* 0x000000ed03027211 */ /* 0x008fe400008f3402 */
[----:B------:R-:W-:Y:S02]  /*5f30*/  IADD3 R154, P1, R204, UR8, RZ ;  /* 0x00000008cc9a7c10 */ /* 0x000fe4000ff3e0ff */
[----:B------:R-:W-:Y:S02]  /*5f40*/  LEA.HI.X R205, R0, c[0x0][0x16c], R2, 0x1, P2 ;  /* 0x00005b0000cd7a11 */ /* 0x000fe400010f0c02 */
[----:B------:R-:W-:Y:S02]  /*5f50*/  IADD3 R2, P2, R154, UR8, RZ ;  /* 0x000000089a027c10 */ /* 0x000fe4000ff5e0ff */
[----:B------:R-:W-:Y:S01]  /*5f60*/  IADD3.X R155, R205, UR4, RZ, P1, !PT ;  /* 0x00000004cd9b7c10 */ /* 0x000fe20008ffe4ff */
[----:B------:R-:W-:Y:S01]  /*5f70*/  @!PT LDS RZ, [RZ] ;  /* 0x00000000fffff984 */ /* 0x000fe20000000800 */
[----:B------:R-:W-:Y:S01]  /*5f80*/  @!PT LDS RZ, [RZ] ;  /* 0x00000000fffff984 */ /* 0x000fe20000000800 */
[----:B------:R-:W-:Y:S01]  /*5f90*/  @!PT LDS RZ, [RZ] ;  /* 0x00000000fffff984 */ /* 0x000fe20000000800 */
[----:B------:R1:W-:Y:S01]  /*5fa0*/  LDGSTS.E.BYPASS.LTC128B.128 [R235+0x8000], [R204.64] ;  /* 0x08000000cceb7fae */ /* 0x0003e2000b901d50 */
[----:B------:R-:W-:Y:S02]  /*5fb0*/  IADD3 R206, P1, R2, UR8, RZ ;  /* 0x0000000802ce7c10 */ /* 0x000fe4000ff3e0ff */
[----:B------:R-:W-:Y:S01]  /*5fc0*/  IADD3.X R3, R155, UR4, RZ, P2, !PT ;  /* 0x000000049b037c10 */ /* 0x000fe200097fe4ff */
[----:B------:R1:W-:Y:S03]  /*5fd0*/  LDGSTS.E.BYPASS.LTC128B.128 [R235+0xa000], [R204.64+0x80] ;  /* 0x0a000080cceb7fae */ /* 0x0003e6000b901d50 */
[----:B------:R-:W-:Y:S01]  /*5fe0*/  IADD3.X R207, R3, UR4, RZ, P1, !PT ;  /* 0x0000000403cf7c10 */ /* 0x000fe20008ffe4ff */
[----:B------:R1:W-:Y:S04]  /*5ff0*/  LDGSTS.E.BYPASS.LTC128B.128 [R235+0x8800], [R154.64] ;  /* 0x088000009aeb7fae */ /* 0x0003e8000b901d50 */
[----:B------:R1:W-:Y:S04]  /*6000*/  LDGSTS.E.BYPASS.LTC128B.128 [R235+0xa800], [R154.64+0x80] ;  /* 0x0a8000809aeb7fae */ /* 0x0003e8000b901d50 */
[----:B------:R1:W-:Y:S04]  /*6010*/  LDGSTS.E.BYPASS.LTC128B.128 [R235+0x9000], [R2.64] ;  /* 0x0900000002eb7fae */ /* 0x0003e8000b901d50 */
[----:B------:R1:W-:Y:S04]  /*6020*/  LDGSTS.E.BYPASS.LTC128B.128 [R235+0xb000], [R2.64+0x80] ;  /* 0x0b00008002eb7fae */ /* 0x0003e8000b901d50 */
[----:B------:R1:W-:Y:S04]  /*6030*/  LDGSTS.E.BYPASS.LTC128B.128 [R235+0x9800], [R206.64] ;  /* 0x09800000ceeb7fae */ /* 0x0003e8000b901d50 */
[----:B------:R1:W-:Y:S04]  /*6040*/  LDGSTS.E.BYPASS.LTC128B.128 [R235+0xb800], [R206.64+0x80] ;  /* 0x0b800080ceeb7fae */ /* 0x0003e8000b901d50 */
[----:B------:R-:W0:Y:S01]  /*6050*/  LDGDEPBAR ;  /* 0x00000000000079af */ /* 0x000e220000000000 */
[----:B------:R-:W-:-:S05]  /*6060*/  BRA `(.L_x_8) ;  /* 0x00000d6000007947 */ /* 0x000fca0003800000 */
.L_x_7:
[----:B------:R-:W2:Y:S01]  /*6070*/  LDL.64 R8, [R1+0x28] ;  /* 0x0000280001087983 */ /* 0x000ea20000100a00 */
[----:B------:R-:W-:Y:S01]  /*6080*/  USHF.R.S32.HI UR4, URZ, 0x1f, UR14 ;  /* 0x0000001f3f047899 */ /* 0x000fe2000801140e */
[----:B------:R-:W-:Y:S04]  /*6090*/  DEPBAR.LE SB0, 0x0 ;  /* 0x000080000000791a */ /* 0x000fe80000000000 */
[----:B----4-:R-:W3:Y:S01]  /*60a0*/  LDL R4, [R1+0x14] ;  /* 0x0000140001047983 */ /* 0x010ee20000100800 */
[----:B------:R-:W-:Y:S02]  /*60b0*/  UIMAD UR4, UR4, UR6, URZ ;  /* 0x00000006040472a4 */ /* 0x000fe4000f8e023f */
[----:B------:R-:W-:Y:S02]  /*60c0*/  UIMAD.WIDE.U32 UR18, UR14, UR6, URZ ;  /* 0x000000060e1272a5 */ /* 0x000fe4000f8e003f */
[----:B------:R-:W-:Y:S01]  /*60d0*/  UIMAD UR4, UR14, UR7, UR4 ;  /* 0x000000070e0472a4 */ /* 0x000fe2000f8e0204 */
[----:B------:R-:W-:Y:S03]  /*60e0*/  BAR.SYNC.DEFER_BLOCKING 0x0 ;  /* 0x0000000000007b1d */ /* 0x000fe60000010000 */
[----:B------:R-:W-:Y:S01]  /*60f0*/  UIADD3 UR4, UR19, UR4, URZ ;  /* 0x0000000413047290 */ /* 0x000fe2000fffe03f */
[----:B------:R-:W-:Y:S02]  /*6100*/  IMAD.U32 R2, RZ, RZ, UR18 ;  /* 0x00000012ff027e24 */ /* 0x000fe4000f8e00ff */
[----:B------:R-:W-:Y:S03]  /*6110*/  IMAD.U32 R3, RZ, RZ, UR19 ;  /* 0x00000013ff037e24 */ /* 0x000fe6000f8e00ff */
[----:B------:R-:W-:Y:S01]  /*6120*/  IMAD.U32 R3, RZ, RZ, UR4 ;  /* 0x00000004ff037e24 */ /* 0x000fe2000f8e00ff */
        /* <DEDUP_REMOVED lines=12> */
[----:B------:R-:W-:Y:S03]  /*61f0*/  IADD3.X R3, R5, UR10, RZ, P1, !PT ;  /* 0x0000000a05037c10 */ /* 0x000fe60008ffe4ff */
[----:B------:R1:W-:Y:S01]  /*6200*/  LDGSTS.E.BYPASS.LTC128B.128 [R235+0xe000], [R6.64+0x80] ;  /* 0x0e00008006eb7fae */ /* 0x0003e2000b901d50 */
[----:B------:R-:W-:Y:S02]  /*6210*/  IADD3.X R9, R3, UR10, RZ, P0, !PT ;  /* 0x0000000a03097c10 */ /* 0x000fe400087fe4ff */
[----:B------:R-:W-:Y:S03]  /*6220*/  ISETP.LT.AND P0, PT, RZ, UR14, PT ;  /* 0x0000000eff007c0c */ /* 0x000fe6000bf01270 */
[----:B------:R1:W-:Y:S06]  /*6230*/  LDGSTS.E.BYPASS.LTC128B.128 [R235+0xc800], [R4.64] ;  /* 0x0c80000004eb7fae */ /* 0x0003ec000b901d50 */
[----:B------:R1:W-:Y:S06]  /*6240*/  LDGSTS.E.BYPASS.LTC128B.128 [R235+0xe800], [R4.64+0x80] ;  /* 0x0e80008004eb7fae */ /* 0x0003ec000b901d50 */
[----:B------:R2:W-:Y:S06]  /*6250*/  LDGSTS.E.BYPASS.LTC128B.128 [R235+0xd000], [R2.64] ;  /* 0x0d00000002eb7fae */ /* 0x0005ec000b901d50 */
[----:B------:R2:W-:Y:S06]  /*6260*/  LDGSTS.E.BYPASS.LTC128B.128 [R235+0xf000], [R2.64+0x80] ;  /* 0x0f00008002eb7fae */ /* 0x0005ec000b901d50 */
[----:B------:R3:W-:Y:S06]  /*6270*/  LDGSTS.E.BYPASS.LTC128B.128 [R235+0xd800], [R8.64] ;  /* 0x0d80000008eb7fae */ /* 0x0007ec000b901d50 */
[----:B------:R3:W-:Y:S06]  /*6280*/  LDGSTS.E.BYPASS.LTC128B.128 [R235+0xf800], [R8.64+0x80] ;  /* 0x0f80008008eb7fae */ /* 0x0007ec000b901d50 */
[----:B------:R-:W-:Y:S06]  /*6290*/  LDSM.16.M88.4 R64, [R223] ;  /* 0x00000000df40783b */ /* 0x000fec0000000200 */
[----:B------:R-:W1:Y:S06]  /*62a0*/  LDSM.16.M88.4 R16, [R216+0x8000] ;  /* 0x00800000d810783b */ /* 0x000e6c0000000200 */
[----:B------:R-:W3:Y:S06]  /*62b0*/  LDSM.16.M88.4 R60, [R223+0x2000] ;  /* 0x00200000df3c783b */ /* 0x000eec0000000200 */
[----:B------:R-:W4:Y:S06]  /*62c0*/  LDSM.16.M88.4 R32, [R216+0x8800] ;  /* 0x00880000d820783b */ /* 0x000f2c0000000200 */
[----:B------:R-:W0:Y:S06]  /*62d0*/  LDGDEPBAR ;  /* 0x00000000000079af */ /* 0x000e2c0000000000 */
[----:B------:R-:W5:Y:S06]  /*62e0*/  LDSM.16.M88.4 R48, [R216+0x9000] ;  /* 0x00900000d830783b */ /* 0x000f6c0000000200 */
[----:B------:R-:W2:Y:S06]  /*62f0*/  LDSM.16.M88.4 R204, [R216+0x9800] ;  /* 0x00980000d8cc783b */ /* 0x000eac0000000200 */
[----:B------:R-:W-:Y:S01]  /*6300*/  LDSM.16.M88.4 R208, [R224] ;  /* 0x00000000e0d0783b */ /* 0x000fe20000000200 */
[-C--:B-1----:R-:W-:Y:S05]  /*6310*/  HMMA.16816.F32 R4, R64, R16.reuse, RZ ;  /* 0x000000104004723c */ /* 0x082fea00000018ff */
[----:B------:R-:W1:Y:S03]  /*6320*/  LDSM.16.M88.4 R212, [R227] ;  /* 0x00000000e3d4783b */ /* 0x000e660000000200 */
[C---:B---3--:R-:W-:Y:S08]  /*6330*/  HMMA.16816.F32 R8, R60.reuse, R16, RZ ;  /* 0x000000103c08723c */ /* 0x048ff000000018ff */
[-C--:B------:R-:W-:Y:S08]  /*6340*/  HMMA.16816.F32 R12, R60, R18.reuse, RZ ;  /* 0x000000123c0c723c */ /* 0x080ff000000018ff */
[C---:B------:R-:W-:Y:S08]  /*6350*/  HMMA.16816.F32 R16, R64.reuse, R18, RZ ;  /* 0x000000124010723c */ /* 0x040ff000000018ff */
[-C--:B----4-:R-:W-:Y:S08]  /*6360*/  HMMA.16816.F32 R20, R64, R32.reuse, RZ ;  /* 0x000000204014723c */ /* 0x090ff000000018ff */
[C---:B------:R-:W-:Y:S08]  /*6370*/  HMMA.16816.F32 R24, R60.reuse, R32, RZ ;  /* 0x000000203c18723c */ /* 0x040ff000000018ff */
[-C--:B------:R-:W-:Y:S08]  /*6380*/  HMMA.16816.F32 R28, R60, R34.reuse, RZ ;  /* 0x000000223c1c723c */ /* 0x080ff000000018ff */
[C---:B------:R-:W-:Y:S08]  /*6390*/  HMMA.16816.F32 R32, R64.reuse, R34, RZ ;  /* 0x000000224020723c */ /* 0x040ff000000018ff */
[-C--:B-----5:R-:W-:Y:S08]  /*63a0*/  HMMA.16816.F32 R36, R64, R48.reuse, RZ ;  /* 0x000000304024723c */ /* 0x0a0ff000000018ff */
[C---:B------:R-:W-:Y:S08]  /*63b0*/  HMMA.16816.F32 R40, R60.reuse, R48, RZ ;  /* 0x000000303c28723c */ /* 0x040ff000000018ff */
[-C--:B------:R-:W-:Y:S08]  /*63c0*/  HMMA.16816.F32 R44, R60, R50.reuse, RZ ;  /* 0x000000323c2c723c */ /* 0x080ff000000018ff */
[C---:B------:R-:W-:Y:S08]  /*63d0*/  HMMA.16816.F32 R48, R64.reuse, R50, RZ ;  /* 0x000000324030723c */ /* 0x040ff000000018ff */
[-C--:B--2---:R-:W-:Y:S08]  /*63e0*/  HMMA.16816.F32 R52, R64, R204.reuse, RZ ;  /* 0x000000cc4034723c */ /* 0x084ff000000018ff */
[C---:B------:R-:W-:Y:S08]  /*63f0*/  HMMA.16816.F32 R56, R60.reuse, R204, RZ ;  /* 0x000000cc3c38723c */ /* 0x040ff000000018ff */
[-C--:B------:R-:W-:Y:S08]  /*6400*/  HMMA.16816.F32 R60, R60, R206.reuse, RZ ;  /* 0x000000ce3c3c723c */ /* 0x080ff000000018ff */
[----:B------:R-:W-:Y:S01]  /*6410*/  HMMA.16816.F32 R64, R64, R206, RZ ;  /* 0x000000ce4040723c */ /* 0x000fe200000018ff */
[----:B------:R-:W2:Y:S07]  /*6420*/  LDSM.16.M88.4 R204, [R224+0x2000] ;  /* 0x00200000e0cc783b */ /* 0x000eae0000000200 */
[-C--:B-1----:R-:W-:Y:S08]  /*6430*/  HMMA.16816.F32 R4, R208, R212.reuse, R4 ;  /* 0x000000d4d004723c */ /* 0x082ff00000001804 */
[C---:B--2---:R-:W-:Y:S08]  /*6440*/  HMMA.16816.F32 R8, R204.reuse, R212, R8 ;  /* 0x000000d4cc08723c */ /* 0x044ff00000001808 */
[-C--:B------:R-:W-:Y:S08]  /*6450*/  HMMA.16816.F32 R12, R204, R214.reuse, R12 ;  /* 0x000000d6cc0c723c */ /* 0x080ff0000000180c */
[C---:B------:R-:W-:Y:S01]  /*6460*/  HMMA.16816.F32 R16, R208.reuse, R214, R16 ;  /* 0x000000d6d010723c */ /* 0x040fe20000001810 */
[----:B------:R-:W1:Y:S07]  /*6470*/  LDSM.16.M88.4 R212, [R234] ;  /* 0x00000000ead4783b */ /* 0x000e6e0000000200 */
[-C--:B-1----:R-:W-:Y:S08]  /*6480*/  HMMA.16816.F32 R20, R208, R212.reuse, R20 ;  /* 0x000000d4d014723c */ /* 0x082ff00000001814 */
[C---:B------:R-:W-:Y:S08]  /*6490*/  HMMA.16816.F32 R24, R204.reuse, R212, R24 ;  /* 0x000000d4cc18723c */ /* 0x040ff00000001818 */
        /* <DEDUP_REMOVED lines=10> */
[-C--:B------:R-:W-:Y:S01]  /*6540*/  HMMA.16816.F32 R60, R204, R214.reuse, R60 ;  /* 0x000000d6cc3c723c */ /* 0x080fe2000000183c */
[----:B------:R-:W-:Y:S07]  /*6550*/  LDSM.16.M88.4 R204, [R226] ;  /* 0x00000000e2cc783b */ /* 0x000fee0000000200 */
[----:B------:R-:W-:Y:S01]  /*6560*/  HMMA.16816.F32 R64, R208, R214, R64 ;  /* 0x000000d6d040723c */ /* 0x000fe20000001840 */
[----:B------:R-:W1:Y:S06]  /*6570*/  LDSM.16.M88.4 R208, [R222+0x8000] ;  /* 0x00800000ded0783b */ /* 0x000e6c0000000200 */
[----:B------:R-:W2:Y:S01]  /*6580*/  LDSM.16.M88.4 R212, [R226+0x2000] ;  /* 0x00200000e2d4783b */ /* 0x000ea20000000200 */
[-C--:B-1----:R-:W-:Y:S08]  /*6590*/  HMMA.16816.F32 R4, R204, R208.reuse, R4 ;  /* 0x000000d0cc04723c */ /* 0x082ff00000001804 */
[C---:B--2---:R-:W-:Y:S08]  /*65a0*/  HMMA.16816.F32 R8, R212.reuse, R208, R8 ;  /* 0x000000d0d408723c */ /* 0x044ff00000001808 */
[-C--:B------:R-:W-:Y:S08]  /*65b0*/  HMMA.16816.F32 R12, R212, R210.reuse, R12 ;  /* 0x000000d2d40c723c */ /* 0x080ff0000000180c */
[C---:B------:R-:W-:Y:S01]  /*65c0*/  HMMA.16816.F32 R16, R204.reuse, R210, R16 ;  /* 0x000000d2cc10723c */ /* 0x040fe20000001810 */
[----:B------:R-:W1:Y:S07]  /*65d0*/  LDSM.16.M88.4 R208, [R222+0x8800] ;  /* 0x00880000ded0783b */ /* 0x000e6e0000000200 */
[-C--:B-1----:R-:W-:Y:S08]  /*65e0*/  HMMA.16816.F32 R20, R204, R208.reuse, R20 ;  /* 0x000000d0cc14723c */ /* 0x082ff00000001814 */
[C---:B------:R-:W-:Y:S08]  /*65f0*/  HMMA.16816.F32 R24, R212.reuse, R208, R24 ;  /* 0x000000d0d418723c */ /* 0x040ff00000001818 */
        /* <DEDUP_REMOVED lines=10> */
[-C--:B------:R-:W-:Y:S01]  /*66a0*/  HMMA.16816.F32 R60, R212, R210.reuse, R60 ;  /* 0x000000d2d43c723c */ /* 0x080fe2000000183c */
[----:B------:R-:W-:Y:S07]  /*66b0*/  LDSM.16.M88.4 R212, [R225] ;  /* 0x00000000e1d4783b */ /* 0x000fee0000000200 */
[----:B------:R-:W-:Y:S01]  /*66c0*/  HMMA.16816.F32 R64, R204, R210, R64 ;  /* 0x000000d2cc40723c */ /* 0x000fe20000001840 */
[----:B------:R-:W1:Y:S06]  /*66d0*/  LDSM.16.M88.4 R204, [R221] ;  /* 0x00000000ddcc783b */ /* 0x000e6c0000000200 */
        /* <DEDUP_REMOVED lines=19> */
[----:B------:R-:W-:Y:S07]  /*6810*/  LDSM.16.M88.4 R208, [R223+0x4000] ;  /* 0x00400000dfd0783b */ /* 0x000fee0000000200 */
        /* <DEDUP_REMOVED lines=23> */
[----:B------:R-:W1:Y:S06]  /*6990*/  LDSM.16.M88.4 R204, [R231] ;  /* 0x00000000e7cc783b */ /* 0x000e6c0000000200 */
[----:B------:R-:W2:Y:S01]  /*69a0*/  LDSM.16.M88.4 R208, [R224+0x6000] ;  /* 0x00600000e0d0783b */ /* 0x000ea20000000200 */
        /* <DEDUP_REMOVED lines=58> */
[----:B------:R-:W1:Y:S01]  /*6d50*/  LDSM.16.M88.4 R204, [R221+0x3800] ;  /* 0x00380000ddcc783b */ /* 0x000e620000000200 */
[----:B------:R-:W-:Y:S05]  /*6d60*/  DEPBAR.LE SB0, 0x0 ;  /* 0x000080000000791a */ /* 0x000fea0000000000 */
[----:B------:R-:W-:Y:S01]  /*6d70*/  BAR.SYNC.DEFER_BLOCKING 0x0 ;  /* 0x0000000000007b1d */ /* 0x000fe20000010000 */
[-C--:B-1----:R-:W-:Y:S08]  /*6d80*/  HMMA.16816.F32 R52, R212, R204.reuse, R52 ;  /* 0x000000ccd434723c */ /* 0x082ff00000001834 */
[C---:B------:R-:W-:Y:S08]  /*6d90*/  HMMA.16816.F32 R56, R208.reuse, R204, R56 ;  /* 0x000000ccd038723c */ /* 0x040ff00000001838 */
[-C--:B------:R-:W-:Y:S08]  /*6da0*/  HMMA.16816.F32 R60, R208, R206.reuse, R60 ;  /* 0x000000ced03c723c */ /* 0x080ff0000000183c */
[----:B------:R-:W-:Y:S01]  /*6db0*/  HMMA.16816.F32 R64, R212, R206, R64 ;  /* 0x000000ced440723c */ /* 0x000fe20000001840 */
[----:B------:R-:W-:-:S07]  /*6dc0*/  @P0 BRA `(.L_x_9) ;  /* 0xfffff05000000947 */ /* 0x000fce000383ffff */
.L_x_8:
[----:B------:R-:W-:Y:S01]  /*6dd0*/  FMNMX.FTZ R0, R4, R152, !PT ;  /* 0x0000009804007209 */ /* 0x000fe20007810000 */
[----:B------:R-:W-:Y:S01]  /*6de0*/  STL [R1+0x68], R224 ;  /* 0x000068e001007387 */ /* 0x000fe20000100800 */
[----:B------:R-:W-:Y:S02]  /*6df0*/  UIADD3 UR14, UR14, -0x1, URZ ;  /* 0xffffffff0e0e7890 */ /* 0x000fe4000fffe03f */
[----:B-1----:R-:W-:Y:S01]  /*6e00*/  FMNMX.FTZ R2, R5, R0, !PT ;  /* 0x0000000005027209 */ /* 0x002fe20007810000 */
[----:B------:R-:W-:Y:S01]  /*6e10*/  STL [R1+0x64], R223 ;  /* 0x000064df01007387 */ /* 0x000fe20000100800 */
[----:B------:R-:W-:Y:S02]  /*6e20*/  FMNMX.FTZ R0, R6, R157, !PT ;  /* 0x0000009d06007209 */ /* 0x000fe40007810000 */
        /* <DEDUP_REMOVED lines=37> */
[----:B------:R-:W-:Y:S01]  /*7080*/  FMNMX.FTZ R0, R31, R0, !PT ;  /* 0x000000001f007209 */ /* 0x000fe20007810000 */
[----:B------:R-:W1:Y:S01]  /*7090*/  SHFL.BFLY PT, R204, R156, 0x2, 0x1f ;  /* 0x0c401f009ccc7f89 */ /* 0x000e6200000e0000 */
        /* <DEDUP_REMOVED lines=20> */
[----:B-1----:R-:W-:Y:S02]  /*71e0*/  FMNMX.FTZ R156, R156, R204, !PT ;  /* 0x000000cc9c9c7209 */ /* 0x002fe40007810000 */
[----:B------:R-:W-:Y:S02]  /*71f0*/  FMNMX.FTZ R0, R62, R0, !PT ;  /* 0x000000003e007209 */ /* 0x000fe40007810000 */
[----:B------:R-:W-:Y:S01]  /*7200*/  FMNMX.FTZ R2, R57, R2, !PT ;  /* 0x0000000239027209 */ /* 0x000fe20007810000 */
[----:B------:R-:W1:Y:S01]  /*7210*/  SHFL.BFLY PT, R204, R156, 0x1, 0x1f ;  /* 0x0c201f009ccc7f89 */ /* 0x000e6200000e0000 */
[----:B------:R-:W-:Y:S02]  /*7220*/  FMNMX.FTZ R3, R67, R3, !PT ;  /* 0x0000000343037209 */ /* 0x000fe40007810000 */
[----:B------:R-:W-:Y:S02]  /*7230*/  FMNMX.FTZ R0, R63, R0, !PT ;  /* 0x000000003f007209 */ /* 0x000fe40007810000 */
[----:B------:R-:W-:Y:S03]  /*7240*/  FMNMX.FTZ R153, R60, R2, !PT ;  /* 0x000000023c997209 */ /* 0x000fe60007810000 */
[----:B------:R-:W2:Y:S01]  /*7250*/  SHFL.BFLY PT, R155, R3, 0x2, 0x1f ;  /* 0x0c401f00039b7f89 */ /* 0x000ea200000e0000 */
[----:B------:R-:W-:Y:S07]  /*7260*/  FMNMX.FTZ R153, R61, R153, !PT ;  /* 0x000000993d997209 */ /* 0x000fee0007810000 */
[----:B------:R-:W3:Y:S08]  /*7270*/  SHFL.BFLY PT, R2, R0, 0x2, 0x1f ;  /* 0x0c401f0000027f89 */ /* 0x000ef000000e0000 */
[----:B------:R-:W4:Y:S01]  /*7280*/  SHFL.BFLY PT, R154, R153, 0x2, 0x1f ;  /* 0x0c401f00999a7f89 */ /* 0x000f2200000e0000 */
[----:B-1----:R-:W-:Y:S04]  /*7290*/  FMNMX.FTZ R156, R156, R204, !PT ;  /* 0x000000cc9c9c7209 */ /* 0x002fe80007810000 */
[----:B------:R-:W-:Y:S02]  /*72a0*/  FSETP.NEU.FTZ.AND P1, PT, R156, -INF , PT ;  /* 0xff8000009c00780b */ /* 0x000fe40003f3d000 */
[----:B--2---:R-:W-:Y:S05]  /*72b0*/  FMNMX.FTZ R155, R3, R155, !PT ;  /* 0x0000009b039b7209 */ /* 0x004fea0007810000 */
[----:B------:R-:W1:Y:S01]  /*72c0*/  SHFL.BFLY PT, R205, R155, 0x1, 0x1f ;  /* 0x0c201f009bcd7f89 */ /* 0x000e6200000e0000 */
[----:B---3--:R-:W-:Y:S01]  /*72d0*/  FMNMX.FTZ R2, R0, R2, !PT ;  /* 0x0000000200027209 */ /* 0x008fe20007810000 */
[----:B------:R-:W-:Y:S04]  /*72e0*/  FADD.FTZ R0, -R156, R152 ;  /* 0x000000989c007221 */ /* 0x000fe80000010100 */
[----:B------:R-:W-:Y:S02]  /*72f0*/  FMUL.FTZ R0, R0, c[0x0][0x23c] ;  /* 0x00008f0000007a20 */ /* 0x000fe40000410000 */
[----:B------:R-:W2:Y:S01]  /*7300*/  SHFL.BFLY PT, R3, R2, 0x1, 0x1f ;  /* 0x0c201f0002037f89 */ /* 0x000ea200000e0000 */
[----:B----4-:R-:W-:Y:S02]  /*7310*/  FMNMX.FTZ R154, R153, R154, !PT ;  /* 0x0000009a999a7209 */ /* 0x010fe40007810000 */
[----:B------:R3:W4:Y:S05]  /*7320*/  MUFU.EX2 R153, R0 ;  /* 0x0000000000997308 */ /* 0x00072a0000000800 */
[----:B------:R-:W4:Y:S01]  /*7330*/  SHFL.BFLY PT, R206, R154, 0x1, 0x1f ;  /* 0x0c201f009ace7f89 */ /* 0x000f2200000e0000 */
[----:B-1----:R-:W-:Y:S02]  /*7340*/  FMNMX.FTZ R155, R155, R205, !PT ;  /* 0x000000cd9b9b7209 */ /* 0x002fe40007810000 */
[----:B--2---:R-:W-:Y:S03]  /*7350*/  FMNMX.FTZ R3, R2, R3, !PT ;  /* 0x0000000302037209 */ /* 0x004fe60007810000 */
[----:B---3--:R-:W-:Y:S02]  /*7360*/  FADD.FTZ R0, -R155, R157 ;  /* 0x0000009d9b007221 */ /* 0x008fe40000010100 */
[----:B------:R-:W-:Y:S02]  /*7370*/  FMUL.FTZ R157, R156, c[0x0][0x23c] ;  /* 0x00008f009c9d7a20 */ /* 0x000fe40000410000 */
[----:B------:R-:W-:Y:S01]  /*7380*/  FMUL.FTZ R0, R0, c[0x0][0x23c] ;  /* 0x00008f0000007a20 */ /* 0x000fe20000410000 */
[----:B----4-:R-:W-:Y:S01]  /*7390*/  FMNMX.FTZ R154, R154, R206, !PT ;  /* 0x000000ce9a9a7209 */ /* 0x010fe20007810000 */
[----:B------:R-:W-:Y:S01]  /*73a0*/  FMUL.FTZ R72, R153, R72 ;  /* 0x0000004899487220 */ /* 0x000fe20000410000 */
[----:B------:R-:W-:Y:S01]  /*73b0*/  FSEL R157, R157, RZ, P1 ;  /* 0x000000ff9d9d7208 */ /* 0x000fe20000800000 */
[----:B------:R1:W-:Y:S01]  /*73c0*/  MUFU.EX2 R152, R0 ;  /* 0x0000000000987308 */ /* 0x0003e20000000800 */
[----:B------:R-:W-:Y:S01]  /*73d0*/  FSETP.NEU.FTZ.AND P1, PT, R155, -INF , PT ;  /* 0xff8000009b00780b */ /* 0x000fe20003f3d000 */
[----:B------:R-:W-:Y:S02]  /*73e0*/  FMUL.FTZ R73, R153, R73 ;  /* 0x0000004999497220 */ /* 0x000fe40000410000 */
[--C-:B------:R-:W-:Y:S02]  /*73f0*/  FFMA.FTZ R4, R4, c[0x0][0x23c], -R157.reuse ;  /* 0x00008f0004047a23 */ /* 0x100fe4000001089d */
[--C-:B------:R-:W-:Y:S02]  /*7400*/  FFMA.FTZ R5, R5, c[0x0][0x23c], -R157.reuse ;  /* 0x00008f0005057a23 */ /* 0x100fe4000001089d */
[--C-:B------:R-:W-:Y:S02]  /*7410*/  FFMA.FTZ R211, R20, c[0x0][0x23c], -R157.reuse ;  /* 0x00008f0014d37a23 */ /* 0x100fe4000001089d */
[----:B------:R2:W3:Y:S01]  /*7420*/  MUFU.EX2 R214, R4 ;  /* 0x0000000400d67308 */ /* 0x0004e20000000800 */
[--C-:B------:R-:W-:Y:S02]  /*7430*/  FFMA.FTZ R210, R21, c[0x0][0x23c], -R157.reuse ;  /* 0x00008f0015d27a23 */ /* 0x100fe4000001089d */
[--C-:B------:R-:W-:Y:S02]  /*7440*/  FFMA.FTZ R248, R52, c[0x0][0x23c], -R157.reuse ;  /* 0x00008f0034f87a23 */ /* 0x100fe4000001089d */
[--C-:B------:R-:W-:Y:S02]  /*7450*/  FFMA.FTZ R249, R53, c[0x0][0x23c], -R157.reuse ;  /* 0x00008f0035f97a23 */ /* 0x100fe4000001089d */
[--C-:B------:R-:W-:Y:S02]  /*7460*/  FFMA.FTZ R16, R16, c[0x0][0x23c], -R157.reuse ;  /* 0x00008f0010107a23 */ /* 0x100fe4000001089d */
[--C-:B------:R-:W-:Y:S01]  /*7470*/  FFMA.FTZ R17, R17, c[0x0][0x23c], -R157.reuse ;  /* 0x00008f0011117a23 */ /* 0x100fe2000001089d */
[----:B------:R4:W-:Y:S01]  /*7480*/  MUFU.EX2 R244, R5 ;  /* 0x0000000500f47308 */ /* 0x0009e20000000800 */
[--C-:B------:R-:W-:Y:S02]  /*7490*/  FFMA.FTZ R209, R32, c[0x0][0x23c], -R157.reuse ;  /* 0x00008f0020d17a23 */ /* 0x100fe4000001089d */
[--C-:B------:R-:W-:Y:S02]  /*74a0*/  FFMA.FTZ R239, R48, c[0x0][0x23c], -R157.reuse ;  /* 0x00008f0030ef7a23 */ /* 0x100fe4000001089d */
[----:B-1----:R-:W-:Y:S02]  /*74b0*/  FADD.FTZ R0, -R154, R158 ;  /* 0x0000009e9a007221 */ /* 0x002fe40000010100 */
[----:B------:R-:W-:Y:S02]  /*74c0*/  FMUL.FTZ R158, R3, c[0x0][0x23c] ;  /* 0x00008f00039e7a20 */ /* 0x000fe40000410000 */
[----:B------:R-:W-:Y:S01]  /*74d0*/  FMUL.FTZ R0, R0, c[0x0][0x23c] ;  /* 0x00008f0000007a20 */ /* 0x000fe20000410000 */
[----:B------:R-:W1:Y:S01]  /*74e0*/  MUFU.EX2 R212, R16 ;  /* 0x0000001000d47308 */ /* 0x000e620000000800 */
[--C-:B------:R-:W-:Y:S02]  /*74f0*/  FFMA.FTZ R208, R33, c[0x0][0x23c], -R157.reuse ;  /* 0x00008f0021d07a23 */ /* 0x100fe4000001089d */
[--C-:B------:R-:W-:Y:S02]  /*7500*/  FFMA.FTZ R241, R36, c[0x0][0x23c], -R157.reuse ;  /* 0x00008f0024f17a23 */ /* 0x100fe4000001089d */
[----:B--2---:R-:W-:Y:S02]  /*7510*/  FMUL.FTZ R4, R155, c[0x0][0x23c] ;  /* 0x00008f009b047a20 */ /* 0x004fe40000410000 */
[--C-:B------:R-:W-:Y:S02]  /*7520*/  FFMA.FTZ R240, R37, c[0x0][0x23c], -R157.reuse ;  /* 0x00008f0025f07a23 */ /* 0x100fe4000001089d */
[--C-:B------:R-:W-:Y:S01]  /*7530*/  FFMA.FTZ R238, R49, c[0x0][0x23c], -R157.reuse ;  /* 0x00008f0031ee7a23 */ /* 0x100fe2000001089d */
[----:B------:R2:W-:Y:S01]  /*7540*/  MUFU.EX2 R2, R0 ;  /* 0x0000000000027308 */ /* 0x0005e20000000800 */
[--C-:B------:R-:W-:Y:S01]  /*7550*/  FFMA.FTZ R250, R64, c[0x0][0x23c], -R157.reuse ;  /* 0x00008f0040fa7a23 */ /* 0x100fe2000001089d */
[----:B---3--:R-:W-:Y:S01]  /*7560*/  MOV R64, R214 ;  /* 0x000000d600407202 */ /* 0x008fe20000000f00 */
[----:B------:R-:W-:Y:S01]  /*7570*/  FFMA.FTZ R157, R65, c[0x0][0x23c], -R157 ;  /* 0x00008f00419d7a23 */ /* 0x000fe2000001089d */
[----:B----4-:R-:W-:Y:S01]  /*7580*/  FSEL R5, R4, RZ, P1 ;  /* 0x000000ff04057208 */ /* 0x010fe20000800000 */
[C---:B------:R-:W-:Y:S01]  /*7590*/  FMUL.FTZ R4, R154.reuse, c[0x0][0x23c] ;  /* 0x00008f009a047a20 */ /* 0x040fe20000410000 */
[----:B------:R-:W-:Y:S01]  /*75a0*/  FSETP.NEU.FTZ.AND P1, PT, R154, -INF , PT ;  /* 0xff8000009a00780b */ /* 0x000fe20003f3d000 */
[----:B------:R-:W-:Y:S02]  /*75b0*/  FMUL.FTZ R48, R153, R188 ;  /* 0x000000bc99307220 */ /* 0x000fe40000410000 */
[--C-:B------:R-:W-:Y:S01]  /*75c0*/  FFMA.FTZ R6, R6, c[0x0][0x23c], -R5.reuse ;  /* 0x00008f0006067a23 */ /* 0x100fe20000010805 */
[----:B------:R-:W-:Y:S01]  /*75d0*/  FSEL R4, R4, RZ, P1 ;  /* 0x000000ff04047208 */ /* 0x000fe20000800000 */
[--C-:B------:R-:W-:Y:S01]  /*75e0*/  FFMA.FTZ R206, R23, c[0x0][0x23c], -R5.reuse ;  /* 0x00008f0017ce7a23 */ /* 0x100fe20000010805 */
[----:B------:R-:W-:Y:S01]  /*75f0*/  FSETP.NEU.FTZ.AND P1, PT, R3, -INF , PT ;  /* 0xff8000000300780b */ /* 0x000fe20003f3d000 */
[----:B------:R-:W3:Y:S01]  /*7600*/  MUFU.EX2 R207, R6 ;  /* 0x0000000600cf7308 */ /* 0x000ee20000000800 */
[--C-:B------:R-:W-:Y:S01]  /*7610*/  FFMA.FTZ R7, R7, c[0x0][0x23c], -R5.reuse ;  /* 0x00008f0007077a23 */ /* 0x100fe20000010805 */
[----:B-1----:R-:W-:Y:S01]  /*7620*/  MOV R36, R212 ;  /* 0x000000d400247202 */ /* 0x002fe20000000f00 */
[--C-:B------:R-:W-:Y:S01]  /*7630*/  FFMA.FTZ R18, R18, c[0x0][0x23c], -R5.reuse ;  /* 0x00008f0012127a23 */ /* 0x100fe20000010805 */
[----:B------:R-:W-:Y:S01]  /*7640*/  FSEL R158, R158, RZ, P1 ;  /* 0x000000ff9e9e7208 */ /* 0x000fe20000800000 */
[----:B------:R-:W-:Y:S02]  /*7650*/  FFMA.FTZ R19, R19, c[0x0][0x23c], -R5 ;  /* 0x00008f0013137a23 */ /* 0x000fe40000010805 */
[----:B------:R-:W-:Y:S02]  /*7660*/  FFMA.FTZ R8, R8, c[0x0][0x23c], -R4 ;  /* 0x00008f0008087a23 */ /* 0x000fe40000010804 */
[----:B------:R-:W-:Y:S01]  /*7670*/  FFMA.FTZ R11, R11, c[0x0][0x23c], -R158 ;  /* 0x00008f000b0b7a23 */ /* 0x000fe2000001089e */
[----:B------:R-:W1:Y:S01]  /*7680*/  MUFU.EX2 R251, R7 ;  /* 0x0000000700fb7308 */ /* 0x000e620000000800 */
[----:B------:R-:W-:Y:S02]  /*7690*/  FFMA.FTZ R9, R9, c[0x0][0x23c], -R4 ;  /* 0x00008f0009097a23 */ /* 0x000fe40000010804 */
[----:B--2---:R-:W-:Y:S02]  /*76a0*/  FADD.FTZ R0, -R3, R159 ;  /* 0x0000009f03007221 */ /* 0x004fe40000010100 */
[----:B------:R-:W-:Y:S02]  /*76b0*/  FFMA.FTZ R10, R10, c[0x0][0x23c], -R158 ;  /* 0x00008f000a0a7a23 */ /* 0x000fe4000001089e */
[----:B------:R-:W-:Y:S02]  /*76c0*/  FMUL.FTZ R0, R0, c[0x0][0x23c] ;  /* 0x00008f0000007a20 */ /* 0x000fe40000410000 */
[--C-:B------:R-:W-:Y:S01]  /*76d0*/  FFMA.FTZ R12, R12, c[0x0][0x23c], -R4.reuse ;  /* 0x00008f000c0c7a23 */ /* 0x100fe20000010804 */
[----:B------:R-:W2:Y:S01]  /*76e0*/  MUFU.EX2 R213, R18 ;  /* 0x0000001200d57308 */ /* 0x000ea20000000800 */
[----:B------:R-:W-:Y:S02]  /*76f0*/  FFMA.FTZ R13, R13, c[0x0][0x23c], -R4 ;  /* 0x00008f000d0d7a23 */ /* 0x000fe40000010804 */
[--C-:B------:R-:W-:Y:S01]  /*7700*/  FFMA.FTZ R14, R14, c[0x0][0x23c], -R158.reuse ;  /* 0x00008f000e0e7a23 */ /* 0x100fe2000001089e */
[----:B---3--:R-:W-:Y:S01]  /*7710*/  MOV R65, R207 ;  /* 0x000000cf00417202 */ /* 0x008fe20000000f00 */
[--C-:B------:R-:W-:Y:S02]  /*7720*/  FFMA.FTZ R207, R22, c[0x0][0x23c], -R5.reuse ;  /* 0x00008f0016cf7a23 */ /* 0x100fe40000010805 */
[----:B------:R-:W3:Y:S01]  /*7730*/  LDSM.16.MT88.4 R20, [R217+0xc000] ;  /* 0x00c00000d914783b */ /* 0x000ee20000004200 */
[----:B------:R-:W-:Y:S02]  /*7740*/  FFMA.FTZ R15, R15, c[0x0][0x23c], -R158 ;  /* 0x00008f000f0f7a23 */ /* 0x000fe4000001089e */
[----:B------:R-:W-:Y:S01]  /*7750*/  MUFU.EX2 R223, R17 ;  /* 0x0000001100df7308 */ /* 0x000fe20000000800 */
[--C-:B------:R-:W-:Y:S01]  /*7760*/  FFMA.FTZ R243, R56, c[0x0][0x23c], -R4.reuse ;  /* 0x00008f0038f37a23 */ /* 0x100fe20000010804 */
[----:B------:R-:W-:Y:S01]  /*7770*/  MOV R56, R244 ;  /* 0x000000f400387202 */ /* 0x000fe20000000f00 */
[--C-:B------:R-:W-:Y:S01]  /*7780*/  FFMA.FTZ R244, R57, c[0x0][0x23c], -R4.reuse ;  /* 0x00008f0039f47a23 */ /* 0x100fe20000010804 */
[----:B-1----:R-:W-:Y:S01]  /*7790*/  MOV R57, R251 ;  /* 0x000000fb00397202 */ /* 0x002fe20000000f00 */
[--C-:B------:R-:W-:Y:S02]  /*77a0*/  FFMA.FTZ R205, R34, c[0x0][0x23c], -R5.reuse ;  /* 0x00008f0022cd7a23 */ /* 0x100fe40000010805 */
[--C-:B------:R-:W-:Y:S02]  /*77b0*/  FFMA.FTZ R246, R54, c[0x0][0x23c], -R5.reuse ;  /* 0x00008f0036f67a23 */ /* 0x100fe40000010805 */
[--C-:B------:R-:W-:Y:S01]  /*77c0*/  FFMA.FTZ R242, R55, c[0x0][0x23c], -R5.reuse ;  /* 0x00008f0037f27a23 */ /* 0x100fe20000010805 */
[----:B------:R-:W1:Y:S01]  /*77d0*/  MUFU.EX2 R222, R19 ;  /* 0x0000001300de7308 */ /* 0x000e620000000800 */
[--C-:B------:R-:W-:Y:S01]  /*77e0*/  FFMA.FTZ R40, R40, c[0x0][0x23c], -R4.reuse ;  /* 0x00008f0028287a23 */ /* 0x100fe20000010804 */
[----:B------:R-:W4:Y:S01]  /*77f0*/  LDSM.16.MT88.4 R52, [R218+0xc000] ;  /* 0x00c00000da34783b */ /* 0x000f220000004200 */
[--C-:B------:R-:W-:Y:S01]  /*7800*/  FFMA.FTZ R41, R41, c[0x0][0x23c], -R4.reuse ;  /* 0x00008f0029297a23 */ /* 0x100fe20000010804 */
[----:B--2---:R-:W-:Y:S01]  /*7810*/  MOV R33, R213 ;  /* 0x000000d500217202 */ /* 0x004fe20000000f00 */
[--C-:B------:R-:W-:Y:S02]  /*7820*/  FFMA.FTZ R212, R44, c[0x0][0x23c], -R4.reuse ;  /* 0x00008f002cd47a23 */ /* 0x100fe40000010804 */
[--C-:B------:R-:W-:Y:S02]  /*7830*/  FFMA.FTZ R204, R35, c[0x0][0x23c], -R5.reuse ;  /* 0x00008f0023cc7a23 */ /* 0x100fe40000010805 */
[--C-:B------:R-:W-:Y:S01]  /*7840*/  FFMA.FTZ R214, R50, c[0x0][0x23c], -R5.reuse ;  /* 0x00008f0032d67a23 */ /* 0x100fe20000010805 */
[----:B------:R-:W2:Y:S01]  /*7850*/  MUFU.EX2 R215, R8 ;  /* 0x0000000800d77308 */ /* 0x000ea20000000800 */
[--C-:B------:R-:W-:Y:S02]  /*7860*/  FFMA.FTZ R29, R29, c[0x0][0x23c], -R4.reuse ;  /* 0x00008f001d1d7a23 */ /* 0x100fe40000010804 */
[--C-:B------:R-:W-:Y:S02]  /*7870*/  FFMA.FTZ R251, R60, c[0x0][0x23c], -R4.reuse ;  /* 0x00008f003cfb7a23 */ /* 0x100fe40000010804 */
[----:B------:R-:W-:Y:S02]  /*7880*/  FMUL.FTZ R7, R152, R167 ;  /* 0x000000a798077220 */ /* 0x000fe40000410000 */
[--C-:B------:R-:W-:Y:S02]  /*7890*/  FFMA.FTZ R237, R38, c[0x0][0x23c], -R5.reuse ;  /* 0x00008f0026ed7a23 */ /* 0x100fe40000010805 */
[--C-:B------:R-:W-:Y:S01]  /*78a0*/  FFMA.FTZ R236, R39, c[0x0][0x23c], -R5.reuse ;  /* 0x00008f0027ec7a23 */ /* 0x100fe20000010805 */
[----:B------:R-:W3:Y:S01]  /*78b0*/  MUFU.EX2 R252, R9 ;  /* 0x0000000900fc7308 */ /* 0x000ee20000000800 */
[--C-:B------:R-:W-:Y:S02]  /*78c0*/  FFMA.FTZ R213, R51, c[0x0][0x23c], -R5.reuse ;  /* 0x00008f0033d57a23 */ /* 0x100fe40000010805 */
[--C-:B------:R-:W-:Y:S01]  /*78d0*/  FFMA.FTZ R247, R66, c[0x0][0x23c], -R5.reuse ;  /* 0x00008f0042f77a23 */ /* 0x100fe20000010805 */
[----:B-1----:R-:W-:Y:S01]  /*78e0*/  F2FP.PACK_AB R167, R222, R33 ;  /* 0x00000021dea7723e */ /* 0x002fe200000000ff */
[----:B------:R-:W-:Y:S02]  /*78f0*/  FFMA.FTZ R245, R67, c[0x0][0x23c], -R5 ;  /* 0x00008f0043f57a23 */ /* 0x000fe40000010805 */
[----:B------:R-:W-:Y:S01]  /*7900*/  FMUL.FTZ R5, R153, R165 ;  /* 0x000000a599057220 */ /* 0x000fe20000410000 */
[----:B------:R-:W-:Y:S01]  /*7910*/  F2FP.PACK_AB R165, R57, R65 ;  /* 0x0000004139a5723e */ /* 0x000fe200000000ff */
[--C-:B------:R-:W-:Y:S01]  /*7920*/  FFMA.FTZ R24, R24, c[0x0][0x23c], -R4.reuse ;  /* 0x00008f0018187a23 */ /* 0x100fe20000010804 */
[----:B------:R-:W1:Y:S01]  /*7930*/  MUFU.EX2 R6, R11 ;  /* 0x0000000b00067308 */ /* 0x000e620000000800 */
[--C-:B------:R-:W-:Y:S02]  /*7940*/  FFMA.FTZ R25, R25, c[0x0][0x23c], -R4.reuse ;  /* 0x00008f0019197a23 */ /* 0x100fe40000010804 */
[--C-:B------:R-:W-:Y:S01]  /*7950*/  FFMA.FTZ R28, R28, c[0x0][0x23c], -R4.reuse ;  /* 0x00008f001c1c7a23 */ /* 0x100fe20000010804 */
[----:B--2---:R-:W-:Y:S01]  /*7960*/  MOV R50, R215 ;  /* 0x000000d700327202 */ /* 0x004fe20000000f00 */
[--C-:B------:R-:W-:Y:S02]  /*7970*/  FFMA.FTZ R215, R45, c[0x0][0x23c], -R4.reuse ;  /* 0x00008f002dd77a23 */ /* 0x100fe40000010804 */
[----:B------:R-:W-:Y:S01]  /*7980*/  FMUL.FTZ R8, R2, R160 ;  /* 0x000000a002087220 */ /* 0x000fe20000410000 */
[----:B------:R-:W2:Y:S01]  /*7990*/  LDL.LU R45, [R1+0x10] ;  /* 0x00001000012d7983 */ /* 0x000ea20000300800 */
[C---:B------:R-:W-:Y:S01]  /*79a0*/  FMUL.FTZ R16, R153.reuse, R172 ;  /* 0x000000ac99107220 */ /* 0x040fe20000410000 */
[----:B------:R4:W-:Y:S01]  /*79b0*/  MUFU.EX2 R221, R13 ;  /* 0x0000000d00dd7308 */ /* 0x0009e20000000800 */
[----:B------:R-:W-:Y:S01]  /*79c0*/  FMUL.FTZ R17, R153, R173 ;  /* 0x000000ad99117220 */ /* 0x000fe20000410000 */
[----:B------:R-:W2:Y:S01]  /*79d0*/  LDL.LU R188, [R1+0xc] ;  /* 0x00000c0001bc7983 */ /* 0x000ea20000300800 */
[----:B------:R-:W-:Y:S01]  /*79e0*/  FMUL.FTZ R18, R152, R174 ;  /* 0x000000ae98127220 */ /* 0x000fe20000410000 */
[----:B---3--:R-:W-:Y:S01]  /*79f0*/  MOV R60, R252 ;  /* 0x000000fc003c7202 */ /* 0x008fe20000000f00 */
[----:B------:R-:W-:Y:S01]  /*7a00*/  FFMA.FTZ R252, R61, c[0x0][0x23c], -R4 ;  /* 0x00008f003dfc7a23 */ /* 0x000fe20000010804 */
[----:B------:R-:W-:Y:S01]  /*7a10*/  MOV R174, R33 ;  /* 0x0000002100ae7202 */ /* 0x000fe20000000f00 */
[----:B------:R-:W-:Y:S01]  /*7a20*/  FMUL.FTZ R4, R153, R164 ;  /* 0x000000a499047220 */ /* 0x000fe20000410000 */
[----:B------:R-:W-:Y:S01]  /*7a30*/  F2FP.PACK_AB R164, R56, R64 ;  /* 0x0000004038a4723e */ /* 0x000fe200000000ff */
[----:B------:R-:W-:Y:S01]  /*7a40*/  FMUL.FTZ R9, R2, R161 ;  /* 0x000000a102097220 */ /* 0x000fe20000410000 */
[----:B------:R-:W-:Y:S01]  /*7a50*/  MUFU.EX2 R224, R14 ;  /* 0x0000000e00e07308 */ /* 0x000fe20000000800 */
[----:B------:R-:W-:Y:S01]  /*7a60*/  F2FP.PACK_AB R160, R60, R50 ;  /* 0x000000323ca0723e */ /* 0x000fe200000000ff */
[----:B------:R-:W-:Y:S01]  /*7a70*/  FMUL.FTZ R19, R152, R175 ;  /* 0x000000af98137220 */ /* 0x000fe20000410000 */
[----:B------:R-:W-:Y:S01]  /*7a80*/  MOV R175, R36 ;  /* 0x0000002400af7202 */ /* 0x000fe20000000f00 */
[----:B------:R-:W-:Y:S01]  /*7a90*/  FMUL.FTZ R33, R2, R177 ;  /* 0x000000b102217220 */ /* 0x000fe20000410000 */
[----:B-1----:R-:W-:Y:S01]  /*7aa0*/  MOV R61, R6 ;  /* 0x00000006003d7202 */ /* 0x002fe20000000f00 */
[----:B------:R-:W-:Y:S01]  /*7ab0*/  FMUL.FTZ R6, R152, R166 ;  /* 0x000000a698067220 */ /* 0x000fe20000410000 */
[----:B------:R-:W-:Y:S01]  /*7ac0*/  F2FP.PACK_AB R166, R223, R36 ;  /* 0x00000024dfa6723e */ /* 0x000fe200000000ff */
[----:B------:R-:W3:Y:S01]  /*7ad0*/  LDL.LU R172, [R1+0x4] ;  /* 0x0000040001ac7983 */ /* 0x000ee20000300800 */
[--C-:B------:R-:W-:Y:S01]  /*7ae0*/  FFMA.FTZ R42, R42, c[0x0][0x23c], -R158.reuse ;  /* 0x00008f002a2a7a23 */ /* 0x100fe2000001089e */
[----:B------:R-:W-:Y:S01]  /*7af0*/  MUFU.EX2 R216, R15 ;  /* 0x0000000f00d87308 */ /* 0x000fe20000000800 */
[----:B------:R-:W-:Y:S01]  /*7b00*/  FFMA.FTZ R43, R43, c[0x0][0x23c], -R158 ;  /* 0x00008f002b2b7a23 */ /* 0x000fe2000001089e */
[----:B------:R-:W2:Y:S01]  /*7b10*/  LDL.LU R44, [R1+0x8] ;  /* 0x00000800012c7983 */ /* 0x000ea20000300800 */
[C---:B------:R-:W-:Y:S01]  /*7b20*/  FMUL.FTZ R36, R2.reuse, R184 ;  /* 0x000000b802247220 */ /* 0x040fe20000410000 */
[-C--:B------:R-:W-:Y:S05]  /*7b30*/  HMMA.16816.F32 R4, R164, R20.reuse, R4 ;  /* 0x00000014a404723c */ /* 0x080fea0000001804 */
[C---:B----4-:R-:W-:Y:S01]  /*7b40*/  FMUL.FTZ R13, R2.reuse, R169 ;  /* 0x000000a9020d7220 */ /* 0x050fe20000410000 */
[----:B------:R-:W1:Y:S01]  /*7b50*/  MUFU.EX2 R0, R0 ;  /* 0x0000000000007308 */ /* 0x000e620000000800 */
[----:B------:R-:W-:Y:S02]  /*7b60*/  FMUL.FTZ R37, R2, R185 ;  /* 0x000000b902257220 */ /* 0x000fe40000410000 */
[----:B------:R-:W-:Y:S03]  /*7b70*/  FMUL.FTZ R49, R153, R189 ;  /* 0x000000bd99317220 */ /* 0x000fe60000410000 */
[----:B------:R-:W-:Y:S01]  /*7b80*/  MOV R189, R50 ;  /* 0x0000003200bd7202 */ /* 0x000fe20000000f00 */
[C---:B------:R-:W-:Y:S01]  /*7b90*/  FMUL.FTZ R50, R152.reuse, R190 ;  /* 0x000000be98327220 */ /* 0x040fe20000410000 */
[----:B------:R-:W-:Y:S01]  /*7ba0*/  MOV R190, R65 ;  /* 0x0000004100be7202 */ /* 0x000fe20000000f00 */
[----:B------:R-:W-:Y:S01]  /*7bb0*/  FMUL.FTZ R51, R152, R191 ;  /* 0x000000bf98337220 */ /* 0x000fe20000410000 */
[----:B------:R-:W4:Y:S01]  /*7bc0*/  MUFU.EX2 R159, R10 ;  /* 0x0000000a009f7308 */ /* 0x000f220000000800 */
[----:B------:R-:W-:Y:S01]  /*7bd0*/  MOV R191, R64 ;  /* 0x0000004000bf7202 */ /* 0x000fe20000000f00 */
[C---:B------:R-:W-:Y:S02]  /*7be0*/  FMUL.FTZ R64, R2.reuse, R192 ;  /* 0x000000c002407220 */ /* 0x040fe40000410000 */
[C---:B------:R-:W-:Y:S02]  /*7bf0*/  FMUL.FTZ R65, R2.reuse, R193 ;  /* 0x000000c102417220 */ /* 0x040fe40000410000 */
[C---:B------:R-:W-:Y:S02]  /*7c00*/  FMUL.FTZ R68, R2.reuse, R68 ;  /* 0x0000004402447220 */ /* 0x040fe40000410000 */
[----:B------:R-:W-:Y:S02]  /*7c10*/  FMUL.FTZ R69, R2, R69 ;  /* 0x0000004502457220 */ /* 0x000fe40000410000 */
[----:B------:R-:W4:Y:S01]  /*7c20*/  MUFU.EX2 R32, R12 ;  /* 0x0000000c00207308 */ /* 0x000f220000000800 */
[C---:B------:R-:W-:Y:S02]  /*7c30*/  FMUL.FTZ R74, R152.reuse, R74 ;  /* 0x0000004a984a7220 */ /* 0x040fe40000410000 */
[----:B------:R-:W-:Y:S02]  /*7c40*/  FMUL.FTZ R75, R152, R75 ;  /* 0x0000004b984b7220 */ /* 0x000fe40000410000 */
[----:B-1----:R-:W-:Y:S01]  /*7c50*/  FMUL.FTZ R11, R0, R163 ;  /* 0x000000a3000b7220 */ /* 0x002fe20000410000 */
[----:B------:R-:W-:Y:S01]  /*7c60*/  F2FP.PACK_AB R163, R216, R224 ;  /* 0x000000e0d8a3723e */ /* 0x000fe200000000ff */
[C---:B------:R-:W-:Y:S02]  /*7c70*/  FMUL.FTZ R14, R0.reuse, R170 ;  /* 0x000000aa000e7220 */ /* 0x040fe40000410000 */
[C---:B------:R-:W-:Y:S01]  /*7c80*/  FMUL.FTZ R15, R0.reuse, R171 ;  /* 0x000000ab000f7220 */ /* 0x040fe20000410000 */
[----:B------:R-:W-:Y:S01]  /*7c90*/  MUFU.EX2 R207, R207 ;  /* 0x000000cf00cf7308 */ /* 0x000fe20000000800 */
[C---:B------:R-:W-:Y:S02]  /*7ca0*/  FMUL.FTZ R34, R0.reuse, R178 ;  /* 0x000000b200227220 */ /* 0x040fe40000410000 */
[C---:B------:R-:W-:Y:S01]  /*7cb0*/  FMUL.FTZ R35, R0.reuse, R179 ;  /* 0x000000b300237220 */ /* 0x040fe20000410000 */
[----:B----4-:R-:W-:Y:S01]  /*7cc0*/  F2FP.PACK_AB R161, R61, R159 ;  /* 0x0000009f3da1723e */ /* 0x010fe200000000ff */
[C---:B------:R-:W-:Y:S02]  /*7cd0*/  FMUL.FTZ R10, R0.reuse, R162 ;  /* 0x000000a2000a7220 */ /* 0x040fe40000410000 */
[C---:B------:R-:W-:Y:S02]  /*7ce0*/  FMUL.FTZ R38, R0.reuse, R186 ;  /* 0x000000ba00267220 */ /* 0x040fe40000410000 */
[C---:B------:R-:W-:Y:S01]  /*7cf0*/  FMUL.FTZ R39, R0.reuse, R187 ;  /* 0x000000bb00277220 */ /* 0x040fe20000410000 */
[----:B------:R-:W1:Y:S01]  /*7d00*/  MUFU.EX2 R206, R206 ;  /* 0x000000ce00ce7308 */ /* 0x000e620000000800 */
[C---:B------:R-:W-:Y:S02]  /*7d10*/  FMUL.FTZ R66, R0.reuse, R194 ;  /* 0x000000c200427220 */ /* 0x040fe40000410000 */
[----:B------:R-:W-:Y:S01]  /*7d20*/  FMUL.FTZ R67, R0, R195 ;  /* 0x000000c300437220 */ /* 0x000fe20000410000 */
[----:B------:R-:W-:Y:S01]  /*7d30*/  F2FP.PACK_AB R162, R221, R32 ;  /* 0x00000020dda2723e */ /* 0x000fe200000000ff */
[C---:B------:R-:W-:Y:S01]  /*7d40*/  FMUL.FTZ R12, R2.reuse, R168 ;  /* 0x000000a8020c7220 */ /* 0x040fe20000410000 */
[----:B------:R-:W-:Y:S01]  /*7d50*/  MOV R173, R32 ;  /* 0x0000002000ad7202 */ /* 0x000fe20000000f00 */
[----:B------:R-:W4:Y:S01]  /*7d60*/  LDSM.16.MT88.4 R168, [R220+0xc000] ;  /* 0x00c00000dca8783b */ /* 0x000f220000004200 */
[----:B------:R-:W-:Y:S02]  /*7d70*/  FMUL.FTZ R32, R2, R176 ;  /* 0x000000b002207220 */ /* 0x000fe40000410000 */
[----:B------:R-:W-:Y:S01]  /*7d80*/  MUFU.EX2 R194, R40 ;  /* 0x0000002800c27308 */ /* 0x000fe20000000800 */
[C---:B------:R-:W-:Y:S04]  /*7d90*/  HMMA.16816.F32 R8, R160.reuse, R20, R8 ;  /* 0x00000014a008723c */ /* 0x040fe80000001808 */
[C---:B------:R-:W-:Y:S02]  /*7da0*/  FMUL.FTZ R70, R0.reuse, R70 ;  /* 0x0000004600467220 */ /* 0x040fe40000410000 */
[----:B------:R-:W-:Y:S02]  /*7db0*/  FMUL.FTZ R71, R0, R71 ;  /* 0x0000004700477220 */ /* 0x000fe40000410000 */
[-C--:B------:R-:W-:Y:S01]  /*7dc0*/  HMMA.16816.F32 R12, R160, R22.reuse, R12 ;  /* 0x00000016a00c723c */ /* 0x080fe2000000180c */
[----:B------:R-:W-:Y:S03]  /*7dd0*/  MUFU.EX2 R195, R42 ;  /* 0x0000002a00c37308 */ /* 0x000fe60000000800 */
[C---:B------:R-:W-:Y:S02]  /*7de0*/  FMUL.FTZ R20, R153.reuse, R180 ;  /* 0x000000b499147220 */ /* 0x040fe40000410000 */
[C---:B------:R-:W-:Y:S02]  /*7df0*/  FMUL.FTZ R21, R153.reuse, R181 ;  /* 0x000000b599157220 */ /* 0x040fe40000410000 */
[C---:B------:R-:W-:Y:S03]  /*7e00*/  HMMA.16816.F32 R16, R164.reuse, R22, R16 ;  /* 0x00000016a410723c */ /* 0x040fe60000001810 */
[----:B------:R1:W-:Y:S01]  /*7e10*/  MUFU.EX2 R177, R211 ;  /* 0x000000d300b17308 */ /* 0x0003e20000000800 */
[C---:B------:R-:W-:Y:S02]  /*7e20*/  FMUL.FTZ R76, R153.reuse, R76 ;  /* 0x0000004c994c7220 */ /* 0x040fe40000410000 */
[C---:B------:R-:W-:Y:S02]  /*7e30*/  FMUL.FTZ R77, R153.reuse, R77 ;  /* 0x0000004d994d7220 */ /* 0x040fe40000410000 */
[C---:B------:R-:W-:Y:S04]  /*7e40*/  FMUL.FTZ R22, R152.reuse, R182 ;  /* 0x000000b698167220 */ /* 0x040fe80000410000 */
[C---:B------:R-:W-:Y:S01]  /*7e50*/  FMUL.FTZ R23, R152.reuse, R183 ;  /* 0x000000b798177220 */ /* 0x040fe20000410000 */
[----:B------:R4:W4:Y:S01]  /*7e60*/  MUFU.EX2 R179, R210 ;  /* 0x000000d200b37308 */ /* 0x0009220000000800 */
[C---:B------:R-:W-:Y:S02]  /*7e70*/  FMUL.FTZ R78, R152.reuse, R78 ;  /* 0x0000004e984e7220 */ /* 0x040fe40000410000 */
[----:B------:R-:W-:Y:S02]  /*7e80*/  FMUL.FTZ R79, R152, R79 ;  /* 0x0000004f984f7220 */ /* 0x000fe40000410000 */
[C---:B------:R-:W-:Y:S01]  /*7e90*/  FMUL.FTZ R80, R2.reuse, R80 ;  /* 0x0000005002507220 */ /* 0x040fe20000410000 */
[-C--:B------:R-:W-:Y:S03]  /*7ea0*/  HMMA.16816.F32 R20, R164, R52.reuse, R20 ;  /* 0x00000034a414723c */ /* 0x080fe60000001814 */
[----:B------:R-:W-:Y:S01]  /*7eb0*/  FMUL.FTZ R81, R2, R81 ;  /* 0x0000005102517220 */ /* 0x000fe20000410000 */
[----:B------:R-:W-:Y:S01]  /*7ec0*/  MUFU.EX2 R183, R205 ;  /* 0x000000cd00b77308 */ /* 0x000fe20000000800 */
[C---:B------:R-:W-:Y:S02]  /*7ed0*/  FMUL.FTZ R82, R0.reuse, R82 ;  /* 0x0000005200527220 */ /* 0x040fe40000410000 */
[----:B------:R-:W-:Y:S01]  /*7ee0*/  FMUL.FTZ R83, R0, R83 ;  /* 0x0000005300537220 */ /* 0x000fe20000410000 */
[C---:B------:R-:W-:Y:S04]  /*7ef0*/  HMMA.16816.F32 R32, R160.reuse, R52, R32 ;  /* 0x00000034a020723c */ /* 0x040fe80000001820 */
[----:B-1----:R-:W-:Y:S01]  /*7f00*/  MOV R211, R61 ;  /* 0x0000003d00d37202 */ /* 0x002fe20000000f00 */
[C---:B------:R-:W-:Y:S01]  /*7f10*/  FMUL.FTZ R84, R2.reuse, R84 ;  /* 0x0000005402547220 */ /* 0x040fe20000410000 */
[----:B------:R1:W-:Y:S01]  /*7f20*/  MUFU.EX2 R186, R209 ;  /* 0x000000d100ba7308 */ /* 0x0003e20000000800 */
[C---:B------:R-:W-:Y:S01]  /*7f30*/  FMUL.FTZ R52, R153.reuse, R196 ;  /* 0x000000c499347220 */ /* 0x040fe20000410000 */
[-C--:B------:R-:W-:Y:S04]  /*7f40*/  HMMA.16816.F32 R36, R160, R54.reuse, R36 ;  /* 0x00000036a024723c */ /* 0x080fe80000001824 */
[----:B----4-:R-:W-:Y:S01]  /*7f50*/  MOV R210, R60 ;  /* 0x0000003c00d27202 */ /* 0x010fe20000000f00 */
[C---:B------:R-:W-:Y:S02]  /*7f60*/  FMUL.FTZ R53, R153.reuse, R197 ;  /* 0x000000c599357220 */ /* 0x040fe40000410000 */
[----:B------:R-:W-:Y:S01]  /*7f70*/  FMUL.FTZ R85, R2, R85 ;  /* 0x0000005502557220 */ /* 0x000fe20000410000 */
[C---:B------:R-:W-:Y:S01]  /*7f80*/  HMMA.16816.F32 R48, R164.reuse, R54, R48 ;  /* 0x00000036a430723c */ /* 0x040fe20000001830 */
[----:B------:R-:W-:Y:S03]  /*7f90*/  MUFU.EX2 R185, R204 ;  /* 0x000000cc00b97308 */ /* 0x000fe60000000800 */
[C---:B------:R-:W-:Y:S02]  /*7fa0*/  FMUL.FTZ R86, R0.reuse, R86 ;  /* 0x0000005600567220 */ /* 0x040fe40000410000 */
[----:B------:R-:W-:Y:S02]  /*7fb0*/  FMUL.FTZ R87, R0, R87 ;  /* 0x0000005700577220 */ /* 0x000fe40000410000 */
[C---:B------:R-:W-:Y:S03]  /*7fc0*/  FMUL.FTZ R54, R152.reuse, R198 ;  /* 0x000000c698367220 */ /* 0x040fe60000410000 */
[----:B------:R-:W4:Y:S01]  /*7fd0*/  MUFU.EX2 R204, R215 ;  /* 0x000000d700cc7308 */ /* 0x000f220000000800 */
[C---:B------:R-:W-:Y:S01]  /*7fe0*/  FMUL.FTZ R55, R152.reuse, R199 ;  /* 0x000000c798377220 */ /* 0x040fe20000410000 */
[----:B-1----:R-:W-:Y:S01]  /*7ff0*/  MOV R209, R57 ;  /* 0x0000003900d17202 */ /* 0x002fe20000000f00 */
[C---:B------:R-:W-:Y:S02]  /*8000*/  FMUL.FTZ R88, R153.reuse, R88 ;  /* 0x0000005899587220 */ /* 0x040fe40000410000 */
[C---:B------:R-:W-:Y:S03]  /*8010*/  FMUL.FTZ R89, R153.reuse, R89 ;  /* 0x0000005999597220 */ /* 0x040fe60000410000 */
[-C--:B------:R-:W-:Y:S02]  /*8020*/  HMMA.16816.F32 R52, R164, R168.reuse, R52 ;  /* 0x000000a8a434723c */ /* 0x080fe40000001834 */
[----:B------:R1:W-:Y:S01]  /*8030*/  MUFU.EX2 R196, R29 ;  /* 0x0000001d00c47308 */ /* 0x0003e20000000800 */
[C---:B------:R-:W-:Y:S02]  /*8040*/  FMUL.FTZ R90, R152.reuse, R90 ;  /* 0x0000005a985a7220 */ /* 0x040fe40000410000 */
[C---:B------:R-:W-:Y:S02]  /*8050*/  FMUL.FTZ R91, R152.reuse, R91 ;  /* 0x0000005b985b7220 */ /* 0x040fe40000410000 */
[C---:B------:R-:W-:Y:S01]  /*8060*/  FMUL.FTZ R92, R153.reuse, R92 ;  /* 0x0000005c995c7220 */ /* 0x040fe20000410000 */
[C---:B------:R-:W-:Y:S04]  /*8070*/  HMMA.16816.F32 R64, R160.reuse, R168, R64 ;  /* 0x000000a8a040723c */ /* 0x040fe80000001840 */
[C---:B------:R-:W-:Y:S01]  /*8080*/  FMUL.FTZ R93, R153.reuse, R93 ;  /* 0x0000005d995d7220 */ /* 0x040fe20000410000 */
[----:B------:R-:W-:Y:S01]  /*8090*/  MUFU.EX2 R178, R24 ;  /* 0x0000001800b27308 */ /* 0x000fe20000000800 */
[C---:B------:R-:W-:Y:S02]  /*80a0*/  FMUL.FTZ R94, R152.reuse, R94 ;  /* 0x0000005e985e7220 */ /* 0x040fe40000410000 */
[-C--:B------:R-:W-:Y:S04]  /*80b0*/  HMMA.16816.F32 R68, R160, R170.reuse, R68 ;  /* 0x000000aaa044723c */ /* 0x080fe80000001844 */
[----:B------:R-:W-:Y:S02]  /*80c0*/  FMUL.FTZ R95, R152, R95 ;  /* 0x0000005f985f7220 */ /* 0x000fe40000410000 */
[----:B------:R-:W-:Y:S01]  /*80d0*/  FMUL.FTZ R96, R2, R96 ;  /* 0x0000006002607220 */ /* 0x000fe20000410000 */
[----:B------:R-:W-:Y:S01]  /*80e0*/  MUFU.EX2 R180, R25 ;  /* 0x0000001900b47308 */ /* 0x000fe20000000800 */
[C---:B------:R-:W-:Y:S01]  /*80f0*/  HMMA.16816.F32 R72, R164.reuse, R170, R72 ;  /* 0x000000aaa448723c */ /* 0x040fe20000001848 */
[----:B------:R-:W4:Y:S03]  /*8100*/  LDSM.16.MT88.4 R168, [R219+0xc000] ;  /* 0x00c00000dba8783b */ /* 0x000f260000004200 */
[----:B-1----:R-:W-:Y:S01]  /*8110*/  F2FP.PACK_AB R29, R206, R207 ;  /* 0x000000cfce1d723e */ /* 0x002fe200000000ff */
[----:B------:R-:W-:Y:S02]  /*8120*/  FMUL.FTZ R97, R2, R97 ;  /* 0x0000006102617220 */ /* 0x000fe40000410000 */
[C---:B------:R-:W-:Y:S02]  /*8130*/  FMUL.FTZ R98, R0.reuse, R98 ;  /* 0x0000006200627220 */ /* 0x040fe40000410000 */
[----:B------:R-:W-:Y:S01]  /*8140*/  FMUL.FTZ R99, R0, R99 ;  /* 0x0000006300637220 */ /* 0x000fe20000410000 */
[----:B------:R-:W-:Y:S02]  /*8150*/  MUFU.EX2 R181, R208 ;  /* 0x000000d000b57308 */ /* 0x000fe40000000800 */
[C---:B------:R-:W-:Y:S02]  /*8160*/  FMUL.FTZ R100, R2.reuse, R100 ;  /* 0x0000006402647220 */ /* 0x040fe40000410000 */
[----:B------:R-:W-:Y:S02]  /*8170*/  FMUL.FTZ R101, R2, R101 ;  /* 0x0000006502657220 */ /* 0x000fe40000410000 */
[C---:B------:R-:W-:Y:S02]  /*8180*/  FMUL.FTZ R102, R0.reuse, R102 ;  /* 0x0000006600667220 */ /* 0x040fe40000410000 */
[----:B------:R-:W-:Y:S02]  /*8190*/  FMUL.FTZ R103, R0, R103 ;  /* 0x0000006700677220 */ /* 0x000fe40000410000 */
[C---:B------:R-:W-:Y:S01]  /*81a0*/  FMUL.FTZ R104, R153.reuse, R104 ;  /* 0x0000006899687220 */ /* 0x040fe20000410000 */
[----:B------:R1:W-:Y:S01]  /*81b0*/  MUFU.EX2 R184, R28 ;  /* 0x0000001c00b87308 */ /* 0x0003e20000000800 */
[C---:B------:R-:W-:Y:S02]  /*81c0*/  FMUL.FTZ R105, R153.reuse, R105 ;  /* 0x0000006999697220 */ /* 0x040fe40000410000 */
[C---:B------:R-:W-:Y:S02]  /*81d0*/  FMUL.FTZ R106, R152.reuse, R106 ;  /* 0x0000006a986a7220 */ /* 0x040fe40000410000 */
[C---:B------:R-:W-:Y:S02]  /*81e0*/  FMUL.FTZ R107, R152.reuse, R107 ;  /* 0x0000006b986b7220 */ /* 0x040fe40000410000 */
[C---:B------:R-:W-:Y:S02]  /*81f0*/  FMUL.FTZ R108, R153.reuse, R108 ;  /* 0x0000006c996c7220 */ /* 0x040fe40000410000 */
[----:B------:R-:W-:Y:S01]  /*8200*/  FMUL.FTZ R109, R153, R109 ;  /* 0x0000006d996d7220 */ /* 0x000fe20000410000 */
[----:B------:R-:W-:Y:S01]  /*8210*/  MUFU.EX2 R192, R241 ;  /* 0x000000f100c07308 */ /* 0x000fe20000000800 */
[C---:B------:R-:W-:Y:S02]  /*8220*/  FMUL.FTZ R110, R152.reuse, R110 ;  /* 0x0000006e986e7220 */ /* 0x040fe40000410000 */
[----:B------:R-:W-:Y:S02]  /*8230*/  FMUL.FTZ R111, R152, R111 ;  /* 0x0000006f986f7220 */ /* 0x000fe40000410000 */
[C---:B------:R-:W-:Y:S02]  /*8240*/  FMUL.FTZ R112, R2.reuse, R112 ;  /* 0x0000007002707220 */ /* 0x040fe40000410000 */
[----:B------:R-:W-:Y:S02]  /*8250*/  FMUL.FTZ R113, R2, R113 ;  /* 0x0000007102717220 */ /* 0x000fe40000410000 */
[C---:B------:R-:W-:Y:S01]  /*8260*/  FMUL.FTZ R114, R0.reuse, R114 ;  /* 0x0000007200727220 */ /* 0x040fe20000410000 */
[-C--:B----4-:R-:W-:Y:S01]  /*8270*/  HMMA.16816.F32 R76, R164, R168.reuse, R76 ;  /* 0x000000a8a44c723c */ /* 0x090fe2000000184c */
[----:B------:R-:W-:Y:S02]  /*8280*/  MUFU.EX2 R241, R245 ;  /* 0x000000f500f17308 */ /* 0x000fe40000000800 */
[----:B------:R-:W-:Y:S01]  /*8290*/  FMUL.FTZ R115, R0, R115 ;  /* 0x0000007300737220 */ /* 0x000fe20000410000 */
[----:B-1----:R-:W-:Y:S01]  /*82a0*/  F2FP.PACK_AB R28, R179, R177 ;  /* 0x000000b1b31c723e */ /* 0x002fe200000000ff */
[C---:B------:R-:W-:Y:S02]  /*82b0*/  FMUL.FTZ R116, R2.reuse, R116 ;  /* 0x0000007402747220 */ /* 0x040fe40000410000 */
[----:B------:R-:W-:Y:S01]  /*82c0*/  FMUL.FTZ R117, R2, R117 ;  /* 0x0000007502757220 */ /* 0x000fe20000410000 */
[C---:B------:R-:W-:Y:S03]  /*82d0*/  HMMA.16816.F32 R80, R160.reuse, R168, R80 ;  /* 0x000000a8a050723c */ /* 0x040fe60000001850 */
[----:B------:R-:W-:Y:S01]  /*82e0*/  MUFU.EX2 R198, R240 ;  /* 0x000000f000c67308 */ /* 0x000fe20000000800 */
[C---:B------:R-:W-:Y:S02]  /*82f0*/  FMUL.FTZ R118, R0.reuse, R118 ;  /* 0x0000007600767220 */ /* 0x040fe40000410000 */
[----:B------:R-:W-:Y:S02]  /*8300*/  FMUL.FTZ R119, R0, R119 ;  /* 0x0000007700777220 */ /* 0x000fe40000410000 */
[-C--:B------:R-:W-:Y:S04]  /*8310*/  HMMA.16816.F32 R84, R160, R170.reuse, R84 ;  /* 0x000000aaa054723c */ /* 0x080fe80000001854 */
[C---:B------:R-:W-:Y:S01]  /*8320*/  FMUL.FTZ R120, R153.reuse, R120 ;  /* 0x0000007899787220 */ /* 0x040fe20000410000 */
[----:B------:R-:W-:Y:S01]  /*8330*/  MUFU.EX2 R193, R237 ;  /* 0x000000ed00c17308 */ /* 0x000fe20000000800 */
[C---:B------:R-:W-:Y:S02]  /*8340*/  FMUL.FTZ R121, R153.reuse, R121 ;  /* 0x0000007999797220 */ /* 0x040fe40000410000 */
[C---:B------:R-:W-:Y:S01]  /*8350*/  HMMA.16816.F32 R88, R164.reuse, R170, R88 ;  /* 0x000000aaa458723c */ /* 0x040fe20000001858 */
[----:B------:R-:W1:Y:S03]  /*8360*/  LDSM.16.MT88.4 R168, [R217+0xe000] ;  /* 0x00e00000d9a8783b */ /* 0x000e660000004200 */
[C---:B------:R-:W-:Y:S02]  /*8370*/  FMUL.FTZ R122, R152.reuse, R122 ;  /* 0x0000007a987a7220 */ /* 0x040fe40000410000 */
[C---:B------:R-:W-:Y:S01]  /*8380*/  FMUL.FTZ R123, R152.reuse, R123 ;  /* 0x0000007b987b7220 */ /* 0x040fe20000410000 */
[----:B------:R4:W-:Y:S01]  /*8390*/  MUFU.EX2 R237, R249 ;  /* 0x000000f900ed7308 */ /* 0x0009e20000000800 */
[C---:B------:R-:W-:Y:S04]  /*83a0*/  FMUL.FTZ R124, R153.reuse, R124 ;  /* 0x0000007c997c7220 */ /* 0x040fe80000410000 */
        /* <DEDUP_REMOVED lines=9> */
[----:B------:R-:W-:Y:S01]  /*8440*/  MUFU.EX2 R236, R243 ;  /* 0x000000f300ec7308 */ /* 0x000fe20000000800 */
[----:B------:R-:W-:Y:S02]  /*8450*/  FMUL.FTZ R133, R2, R133 ;  /* 0x0000008502857220 */ /* 0x000fe40000410000 */
[C---:B------:R-:W-:Y:S01]  /*8460*/  FMUL.FTZ R134, R0.reuse, R134 ;  /* 0x0000008600867220 */ /* 0x040fe20000410000 */
[----:B----4-:R-:W-:Y:S01]  /*8470*/  MOV R249, R204 ;  /* 0x000000cc00f97202 */ /* 0x010fe20000000f00 */
[----:B------:R-:W-:Y:S02]  /*8480*/  FMUL.FTZ R135, R0, R135 ;  /* 0x0000008700877220 */ /* 0x000fe40000410000 */
[C---:B------:R-:W-:Y:S02]  /*8490*/  FMUL.FTZ R136, R153.reuse, R136 ;  /* 0x0000008899887220 */ /* 0x040fe40000410000 */
[C---:B------:R-:W-:Y:S01]  /*84a0*/  FMUL.FTZ R137, R153.reuse, R137 ;  /* 0x0000008999897220 */ /* 0x040fe20000410000 */
[----:B------:R-:W-:Y:S01]  /*84b0*/  MUFU.EX2 R215, R246 ;  /* 0x000000f600d77308 */ /* 0x000fe20000000800 */
[C---:B------:R-:W-:Y:S02]  /*84c0*/  FMUL.FTZ R138, R152.reuse, R138 ;  /* 0x0000008a988a7220 */ /* 0x040fe40000410000 */
[C---:B------:R-:W-:Y:S01]  /*84d0*/  FMUL.FTZ R139, R152.reuse, R139 ;  /* 0x0000008b988b7220 */ /* 0x040fe20000410000 */
[-C--:B-1----:R-:W-:Y:S03]  /*84e0*/  HMMA.16816.F32 R92, R164, R168.reuse, R92 ;  /* 0x000000a8a45c723c */ /* 0x082fe6000000185c */
[C---:B------:R-:W-:Y:S02]  /*84f0*/  FMUL.FTZ R140, R153.reuse, R140 ;  /* 0x0000008c998c7220 */ /* 0x040fe40000410000 */
[----:B------:R-:W-:Y:S01]  /*8500*/  FMUL.FTZ R141, R153, R141 ;  /* 0x0000008d998d7220 */ /* 0x000fe20000410000 */
[----:B------:R-:W-:Y:S01]  /*8510*/  MUFU.EX2 R240, R247 ;  /* 0x000000f700f07308 */ /* 0x000fe20000000800 */
[C---:B------:R-:W-:Y:S01]  /*8520*/  FMUL.FTZ R142, R152.reuse, R142 ;  /* 0x0000008e988e7220 */ /* 0x040fe20000410000 */
[C---:B------:R-:W-:Y:S04]  /*8530*/  HMMA.16816.F32 R96, R160.reuse, R168, R96 ;  /* 0x000000a8a060723c */ /* 0x040fe80000001860 */
[----:B------:R-:W-:Y:S02]  /*8540*/  FMUL.FTZ R143, R152, R143 ;  /* 0x0000008f988f7220 */ /* 0x000fe40000410000 */
[C---:B------:R-:W-:Y:S02]  /*8550*/  FMUL.FTZ R144, R2.reuse, R144 ;  /* 0x0000009002907220 */ /* 0x040fe40000410000 */
[-C--:B------:R-:W-:Y:S04]  /*8560*/  HMMA.16816.F32 R100, R160, R170.reuse, R100 ;  /* 0x000000aaa064723c */ /* 0x080fe80000001864 */
[----:B------:R-:W-:Y:S02]  /*8570*/  FMUL.FTZ R145, R2, R145 ;  /* 0x0000009102917220 */ /* 0x000fe40000410000 */
[C---:B------:R-:W-:Y:S02]  /*8580*/  FMUL.FTZ R146, R0.reuse, R146 ;  /* 0x0000009200927220 */ /* 0x040fe40000410000 */
[C---:B------:R-:W-:Y:S01]  /*8590*/  HMMA.16816.F32 R104, R164.reuse, R170, R104 ;  /* 0x000000aaa468723c */ /* 0x040fe20000001868 */
[----:B------:R-:W1:Y:S03]  /*85a0*/  LDSM.16.MT88.4 R168, [R218+0xe000] ;  /* 0x00e00000daa8783b */ /* 0x000e660000004200 */
[----:B------:R-:W-:Y:S02]  /*85b0*/  FMUL.FTZ R147, R0, R147 ;  /* 0x0000009300937220 */ /* 0x000fe40000410000 */
[----:B---3--:R-:W-:Y:S02]  /*85c0*/  FFMA.FTZ R172, R152, R172, R190 ;  /* 0x000000ac98ac7223 */ /* 0x008fe400000100be */
[----:B------:R-:W-:Y:S01]  /*85d0*/  MUFU.EX2 R190, R239 ;  /* 0x000000ef00be7308 */ /* 0x000fe20000000800 */
[C---:B------:R-:W-:Y:S03]  /*85e0*/  FMUL.FTZ R148, R2.reuse, R148 ;  /* 0x0000009402947220 */ /* 0x040fe60000410000 */
[----:B------:R-:W-:Y:S02]  /*85f0*/  FMUL.FTZ R149, R2, R149 ;  /* 0x0000009502957220 */ /* 0x000fe40000410000 */
[C---:B------:R-:W-:Y:S02]  /*8600*/  FMUL.FTZ R150, R0.reuse, R150 ;  /* 0x0000009600967220 */ /* 0x040fe40000410000 */
[----:B------:R-:W-:Y:S02]  /*8610*/  FMUL.FTZ R151, R0, R151 ;  /* 0x0000009700977220 */ /* 0x000fe40000410000 */
[--C-:B------:R-:W-:Y:S01]  /*8620*/  FFMA.FTZ R26, R26, c[0x0][0x23c], -R158.reuse ;  /* 0x00008f001a1a7a23 */ /* 0x100fe2000001089e */
[----:B------:R-:W-:Y:S01]  /*8630*/  MUFU.EX2 R239, R250 ;  /* 0x000000fa00ef7308 */ /* 0x000fe20000000800 */
[--C-:B------:R-:W-:Y:S02]  /*8640*/  FFMA.FTZ R27, R27, c[0x0][0x23c], -R158.reuse ;  /* 0x00008f001b1b7a23 */ /* 0x100fe4000001089e */
[--C-:B------:R-:W-:Y:S02]  /*8650*/  FFMA.FTZ R30, R30, c[0x0][0x23c], -R158.reuse ;  /* 0x00008f001e1e7a23 */ /* 0x100fe4000001089e */
[----:B------:R-:W-:Y:S02]  /*8660*/  FFMA.FTZ R31, R31, c[0x0][0x23c], -R158 ;  /* 0x00008f001f1f7a23 */ /* 0x000fe4000001089e */
[C---:B------:R-:W-:Y:S02]  /*8670*/  FMUL.FTZ R24, R153.reuse, R200 ;  /* 0x000000c899187220 */ /* 0x040fe40000410000 */
[----:B------:R-:W-:Y:S01]  /*8680*/  FMUL.FTZ R25, R153, R201 ;  /* 0x000000c999197220 */ /* 0x000fe20000410000 */
[----:B------:R-:W3:Y:S01]  /*8690*/  MUFU.EX2 R200, R212 ;  /* 0x000000d400c87308 */ /* 0x000ee20000000800 */
[----:B--2---:R-:W-:Y:S02]  /*86a0*/  FFMA.FTZ R45, R2, R45, R189 ;  /* 0x0000002d022d7223 */ /* 0x004fe400000100bd */
[----:B------:R-:W-:Y:S02]  /*86b0*/  FFMA.FTZ R159, R0, R188, R159 ;  /* 0x000000bc009f7223 */ /* 0x000fe4000001009f */
[----:B------:R-:W-:Y:S02]  /*86c0*/  FADD.FTZ R0, R209, R172 ;  /* 0x000000acd1007221 */ /* 0x000fe40000010000 */
[----:B------:R-:W-:Y:S02]  /*86d0*/  FFMA.FTZ R44, R153, R44, R191 ;  /* 0x0000002c992c7223 */ /* 0x000fe400000100bf */
[----:B------:R-:W-:Y:S01]  /*86e0*/  FFMA.FTZ R153, R59, c[0x0][0x23c], -R158 ;  /* 0x00008f003b997a23 */ /* 0x000fe2000001089e */
[----:B------:R-:W-:Y:S01]  /*86f0*/  MUFU.EX2 R188, R41 ;  /* 0x0000002900bc7308 */ /* 0x000fe20000000800 */
[----:B------:R-:W-:Y:S01]  /*8700*/  FADD.FTZ R2, R56, R44 ;  /* 0x0000002c38027221 */ /* 0x000fe20000010000 */
[-C--:B-1----:R-:W-:Y:S03]  /*8710*/  HMMA.16816.F32 R108, R164, R168.reuse, R108 ;  /* 0x000000a8a46c723c */ /* 0x082fe6000000186c */
[--C-:B------:R-:W-:Y:S02]  /*8720*/  FFMA.FTZ R46, R46, c[0x0][0x23c], -R158.reuse ;  /* 0x00008f002e2e7a23 */ /* 0x100fe4000001089e */
[--C-:B------:R-:W-:Y:S02]  /*8730*/  FFMA.FTZ R47, R47, c[0x0][0x23c], -R158.reuse ;  /* 0x00008f002f2f7a23 */ /* 0x100fe4000001089e */
[----:B------:R-:W-:Y:S01]  /*8740*/  FADD.FTZ R44, R210, R45 ;  /* 0x0000002dd22c7221 */ /* 0x000fe20000010000 */
[C---:B------:R-:W-:Y:S01]  /*8750*/  HMMA.16816.F32 R112, R160.reuse, R168, R112 ;  /* 0x000000a8a070723c */ /* 0x040fe20000001870 */
[----:B------:R1:W2:Y:S03]  /*8760*/  MUFU.EX2 R189, R43 ;  /* 0x0000002b00bd7308 */ /* 0x0002a60000000800 */
[----:B------:R-:W-:Y:S01]  /*8770*/  FADD.FTZ R159, R211, R159 ;  /* 0x0000009fd39f7221 */ /* 0x000fe20000010000 */
[-C--:B---3--:R-:W-:Y:S03]  /*8780*/  MOV R245, R200.reuse ;  /* 0x000000c800f57202 */ /* 0x088fe60000000f00 */
[-C--:B------:R-:W-:Y:S03]  /*8790*/  HMMA.16816.F32 R116, R160, R170.reuse, R116 ;  /* 0x000000aaa074723c */ /* 0x080fe60000001874 */
[----:B------:R-:W3:Y:S05]  /*87a0*/  MUFU.EX2 R191, R214 ;  /* 0x000000d600bf7308 */ /* 0x000eea0000000800 */
[C---:B------:R-:W-:Y:S01]  /*87b0*/  HMMA.16816.F32 R120, R164.reuse, R170, R120 ;  /* 0x000000aaa478723c */ /* 0x040fe20000001878 */
[----:B------:R-:W4:Y:S04]  /*87c0*/  LDSM.16.MT88.4 R168, [R220+0xe000] ;  /* 0x00e00000dca8783b */ /* 0x000f280000004200 */
[----:B------:R3:W3:Y:S04]  /*87d0*/  MUFU.EX2 R201, R46 ;  /* 0x0000002e00c97308 */ /* 0x0006e80000000800 */
[----:B-1----:R-:W-:Y:S03]  /*87e0*/  LDSM.16.MT88.4 R40, [R217+0xd000] ;  /* 0x00d00000d928783b */ /* 0x002fe60000004200 */
[----:B--2---:R-:W-:Y:S03]  /*87f0*/  F2FP.PACK_AB R45, R189, R195 ;  /* 0x000000c3bd2d723e */ /* 0x004fe600000000ff */
[----:B------:R1:W-:Y:S01]  /*8800*/  MUFU.EX2 R210, R251 ;  /* 0x000000fb00d27308 */ /* 0x0003e20000000800 */
[----:B---3--:R-:W-:Y:S09]  /*8810*/  MOV R243, R191 ;  /* 0x000000bf00f37202 */ /* 0x008ff20000000f00 */
[----:B------:R2:W-:Y:S01]  /*8820*/  MUFU.EX2 R209, R252 ;  /* 0x000000fc00d17308 */ /* 0x0005e20000000800 */
[----:B------:R-:W-:Y:S02]  /*8830*/  F2FP.PACK_AB R46, R204, R200 ;  /* 0x000000c8cc2e723e */ /* 0x000fe400000000ff */
[----:B------:R-:W-:Y:S07]  /*8840*/  MOV R247, R201 ;  /* 0x000000c900f77202 */ /* 0x000fee0000000f00 */
[----:B------:R3:W-:Y:S01]  /*8850*/  MUFU.EX2 R176, R26 ;  /* 0x0000001a00b07308 */ /* 0x0007e20000000800 */
[----:B-1----:R-:W-:Y:S01]  /*8860*/  MOV R251, R189 ;  /* 0x000000bd00fb7202 */ /* 0x002fe20000000f00 */
[-C--:B----4-:R-:W-:Y:S08]  /*8870*/  HMMA.16816.F32 R124, R164, R168.reuse, R124 ;  /* 0x000000a8a47c723c */ /* 0x090ff0000000187c */
[----:B------:R1:W-:Y:S01]  /*8880*/  MUFU.EX2 R187, R27 ;  /* 0x0000001b00bb7308 */ /* 0x0003e20000000800 */
[C---:B------:R-:W-:Y:S04]  /*8890*/  HMMA.16816.F32 R128, R160.reuse, R168, R128 ;  /* 0x000000a8a080723c */ /* 0x040fe80000001880 */
[----:B--2---:R-:W-:Y:S05]  /*88a0*/  MOV R252, R188 ;  /* 0x000000bc00fc7202 */ /* 0x004fea0000000f00 */
[----:B------:R2:W-:Y:S01]  /*88b0*/  MUFU.EX2 R182, R30 ;  /* 0x0000001e00b67308 */ /* 0x0005e20000000800 */
[-C--:B------:R-:W-:Y:S03]  /*88c0*/  HMMA.16816.F32 R132, R160, R170.reuse, R132 ;  /* 0x000000aaa084723c */ /* 0x080fe60000001884 */
[C---:B---3--:R-:W-:Y:S05]  /*88d0*/  FMUL.FTZ R26, R152.reuse, R202 ;  /* 0x000000ca981a7220 */ /* 0x048fea0000410000 */
[C---:B------:R-:W-:Y:S01]  /*88e0*/  HMMA.16816.F32 R136, R164.reuse, R170, R136 ;  /* 0x000000aaa488723c */ /* 0x040fe20000001888 */
[----:B------:R-:W3:Y:S01]  /*88f0*/  LDSM.16.MT88.4 R168, [R219+0xe000] ;  /* 0x00e00000dba8783b */ /* 0x000ee20000004200 */
[----:B------:R-:W4:Y:S02]  /*8900*/  MUFU.EX2 R202, R238 ;  /* 0x000000ee00ca7308 */ /* 0x000f240000000800 */
[----:B-1----:R-:W-:Y:S02]  /*8910*/  FMUL.FTZ R27, R152, R203 ;  /* 0x000000cb981b7220 */ /* 0x002fe40000410000 */
[--C-:B------:R-:W-:Y:S03]  /*8920*/  FFMA.FTZ R152, R58, c[0x0][0x23c], -R158.reuse ;  /* 0x00008f003a987a23 */ /* 0x100fe6000001089e */
[----:B------:R-:W-:Y:S03]  /*8930*/  LDSM.16.MT88.4 R56, [R218+0xd000] ;  /* 0x00d00000da38783b */ /* 0x000fe60000004200 */
[----:B------:R-:W1:Y:S01]  /*8940*/  MUFU.EX2 R203, R213 ;  /* 0x000000d500cb7308 */ /* 0x000e620000000800 */
[----:B--2---:R-:W-:Y:S09]  /*8950*/  F2FP.PACK_AB R30, R181, R186 ;  /* 0x000000bab51e723e */ /* 0x004ff200000000ff */
[----:B------:R2:W-:Y:S01]  /*8960*/  MUFU.EX2 R213, R244 ;  /* 0x000000f400d57308 */ /* 0x0005e20000000800 */
[----:B----4-:R-:W-:Y:S09]  /*8970*/  MOV R250, R202 ;  /* 0x000000ca00fa7202 */ /* 0x010ff20000000f00 */
[----:B------:R-:W-:Y:S01]  /*8980*/  MUFU.EX2 R212, R152 ;  /* 0x0000009800d47308 */ /* 0x000fe20000000800 */
[----:B-1----:R-:W-:Y:S01]  /*8990*/  MOV R246, R203 ;  /* 0x000000cb00f67202 */ /* 0x002fe20000000f00 */
[-C--:B---3--:R-:W-:Y:S08]  /*89a0*/  HMMA.16816.F32 R140, R164, R168.reuse, R140 ;  /* 0x000000a8a48c723c */ /* 0x088ff0000000188c */
[----:B------:R1:W3:Y:S01]  /*89b0*/  MUFU.EX2 R197, R31 ;  /* 0x0000001f00c57308 */ /* 0x0002e20000000800 */
[----:B--2---:R-:W-:Y:S01]  /*89c0*/  MOV R244, R190 ;  /* 0x000000be00f47202 */ /* 0x004fe20000000f00 */
[C---:B------:R-:W-:Y:S08]  /*89d0*/  HMMA.16816.F32 R144, R160.reuse, R168, R144 ;  /* 0x000000a8a090723c */ /* 0x040ff00000001890 */
[----:B------:R-:W2:Y:S01]  /*89e0*/  MUFU.EX2 R214, R248 ;  /* 0x000000f800d67308 */ /* 0x000ea20000000800 */
[-C--:B------:R-:W-:Y:S01]  /*89f0*/  HMMA.16816.F32 R148, R160, R170.reuse, R148 ;  /* 0x000000aaa094723c */ /* 0x080fe20000001894 */
[----:B------:R-:W4:Y:S08]  /*8a00*/  LDSM.16.MT88.4 R160, [R217+0xc800] ;  /* 0x00c80000d9a0783b */ /* 0x000f300000004200 */
[----:B------:R-:W-:Y:S01]  /*8a10*/  MUFU.EX2 R238, R242 ;  /* 0x000000f200ee7308 */ /* 0x000fe20000000800 */
[----:B------:R-:W-:Y:S01]  /*8a20*/  HMMA.16816.F32 R24, R164, R170, R24 ;  /* 0x000000aaa418723c */ /* 0x000fe20000001818 */
[----:B------:R-:W4:Y:S03]  /*8a30*/  LDSM.16.MT88.4 R168, [R218+0xc800] ;  /* 0x00c80000daa8783b */ /* 0x000f260000004200 */
[----:B-1----:R-:W-:Y:S03]  /*8a40*/  F2FP.PACK_AB R31, R185, R183 ;  /* 0x000000b7b91f723e */ /* 0x002fe600000000ff */
[----:B------:R-:W-:Y:S02]  /*8a50*/  F2FP.PACK_AB R164, R180, R178 ;  /* 0x000000b2b4a4723e */ /* 0x000fe400000000ff */
[----:B------:R-:W-:Y:S03]  /*8a60*/  MUFU.EX2 R242, R157 ;  /* 0x0000009d00f27308 */ /* 0x000fe60000000800 */
[----:B------:R-:W-:Y:S02]  /*8a70*/  F2FP.PACK_AB R165, R187, R176 ;  /* 0x000000b0bba5723e */ /* 0x000fe400000000ff */
[----:B------:R-:W-:Y:S02]  /*8a80*/  F2FP.PACK_AB R166, R196, R184 ;  /* 0x000000b8c4a6723e */ /* 0x000fe400000000ff */
[----:B---3--:R-:W-:Y:S02]  /*8a90*/  F2FP.PACK_AB R167, R197, R182 ;  /* 0x000000b6c5a7723e */ /* 0x008fe400000000ff */
[----:B--2---:R-:W-:Y:S01]  /*8aa0*/  F2FP.PACK_AB R200, R237, R214 ;  /* 0x000000d6edc8723e */ /* 0x004fe200000000ff */
[----:B------:R-:W-:Y:S01]  /*8ab0*/  MUFU.EX2 R211, R153 ;  /* 0x0000009900d37308 */ /* 0x000fe20000000800 */
[-C--:B----4-:R-:W-:Y:S08]  /*8ac0*/  HMMA.16816.F32 R4, R28, R160.reuse, R4 ;  /* 0x000000a01c04723c */ /* 0x090ff00000001804 */
[C---:B------:R-:W-:Y:S08]  /*8ad0*/  HMMA.16816.F32 R8, R164.reuse, R160, R8 ;  /* 0x000000a0a408723c */ /* 0x040ff00000001808 */
[-C--:B------:R-:W-:Y:S08]  /*8ae0*/  HMMA.16816.F32 R12, R164, R162.reuse, R12 ;  /* 0x000000a2a40c723c */ /* 0x080ff0000000180c */
[C---:B------:R-:W-:Y:S01]  /*8af0*/  HMMA.16816.F32 R16, R28.reuse, R162, R16 ;  /* 0x000000a21c10723c */ /* 0x040fe20000001810 */
[----:B------:R-:W1:Y:S07]  /*8b00*/  LDSM.16.MT88.4 R160, [R220+0xc800] ;  /* 0x00c80000dca0783b */ /* 0x000e6e0000004200 */
[-C--:B------:R-:W-:Y:S08]  /*8b10*/  HMMA.16816.F32 R20, R28, R168.reuse, R20 ;  /* 0x000000a81c14723c */ /* 0x080ff00000001814 */
[C---:B------:R-:W-:Y:S08]  /*8b20*/  HMMA.16816.F32 R32, R164.reuse, R168, R32 ;  /* 0x000000a8a420723c */ /* 0x040ff00000001820 */
[-C--:B------:R-:W-:Y:S08]  /*8b30*/  HMMA.16816.F32 R36, R164, R170.reuse, R36 ;  /* 0x000000aaa424723c */ /* 0x080ff00000001824 */
[C---:B------:R-:W-:Y:S01]  /*8b40*/  HMMA.16816.F32 R48, R28.reuse, R170, R48 ;  /* 0x000000aa1c30723c */ /* 0x040fe20000001830 */
[----:B------:R-:W2:Y:S07]  /*8b50*/  LDSM.16.MT88.4 R168, [R219+0xc800] ;  /* 0x00c80000dba8783b */ /* 0x000eae0000004200 */
[-C--:B-1----:R-:W-:Y:S08]  /*8b60*/  HMMA.16816.F32 R52, R28, R160.reuse, R52 ;  /* 0x000000a01c34723c */ /* 0x082ff00000001834 */
[C---:B------:R-:W-:Y:S08]  /*8b70*/  HMMA.16816.F32 R64, R164.reuse, R160, R64 ;  /* 0x000000a0a440723c */ /* 0x040ff00000001840 */
[-C--:B------:R-:W-:Y:S08]  /*8b80*/  HMMA.16816.F32 R68, R164, R162.reuse, R68 ;  /* 0x000000a2a444723c */ /* 0x080ff00000001844 */
[C---:B------:R-:W-:Y:S01]  /*8b90*/  HMMA.16816.F32 R72, R28.reuse, R162, R72 ;  /* 0x000000a21c48723c */ /* 0x040fe20000001848 */
[----:B------:R-:W1:Y:S07]  /*8ba0*/  LDSM.16.MT88.4 R160, [R217+0xe800] ;  /* 0x00e80000d9a0783b */ /* 0x000e6e0000004200 */
[-C--:B--2---:R-:W-:Y:S08]  /*8bb0*/  HMMA.16816.F32 R76, R28, R168.reuse, R76 ;  /* 0x000000a81c4c723c */ /* 0x084ff0000000184c */
        /* <DEDUP_REMOVED lines=18> */
[----:B------:R-:W-:Y:S07]  /*8ce0*/  LDSM.16.MT88.4 R160, [R219+0xd000] ;  /* 0x00d00000dba0783b */ /* 0x000fee0000004200 */
[-C--:B--2---:R-:W-:Y:S08]  /*8cf0*/  HMMA.16816.F32 R140, R28, R168.reuse, R140 ;  /* 0x000000a81c8c723c */ /* 0x084ff0000000188c */
[C---:B------:R-:W-:Y:S01]  /*8d00*/  HMMA.16816.F32 R144, R164.reuse, R168, R144 ;  /* 0x000000a8a490723c */ /* 0x040fe20000001890 */
[----:B------:R-:W1:Y:S06]  /*8d10*/  MUFU.EX2 R169, R47 ;  /* 0x0000002f00a97308 */ /* 0x000e6c0000000800 */
[--C-:B------:R-:W-:Y:S01]  /*8d20*/  FFMA.FTZ R168, R62, c[0x0][0x23c], -R158.reuse ;  /* 0x00008f003ea87a23 */ /* 0x100fe2000001089e */
[-C--:B------:R-:W-:Y:S03]  /*8d30*/  HMMA.16816.F32 R148, R164, R170.reuse, R148 ;  /* 0x000000aaa494723c */ /* 0x080fe60000001894 */
[----:B------:R-:W-:Y:S01]  /*8d40*/  MUFU.EX2 R208, R168 ;  /* 0x000000a800d07308 */ /* 0x000fe20000000800 */
[----:B------:R-:W-:Y:S02]  /*8d50*/  FFMA.FTZ R158, R63, c[0x0][0x23c], -R158 ;  /* 0x00008f003f9e7a23 */ /* 0x000fe4000001089e */
[----:B------:R-:W2:Y:S01]  /*8d60*/  LDSM.16.MT88.4 R60, [R220+0xd000] ;  /* 0x00d00000dc3c783b */ /* 0x000ea20000004200 */
[----:B------:R-:W-:Y:S01]  /*8d70*/  FADD.FTZ R165, R175, R2 ;  /* 0x00000002afa57221 */ /* 0x000fe20000010000 */
[----:B------:R-:W-:Y:S04]  /*8d80*/  HMMA.16816.F32 R24, R28, R170, R24 ;  /* 0x000000aa1c18723c */ /* 0x000fe80000001818 */
[----:B------:R-:W-:Y:S01]  /*8d90*/  FADD.FTZ R2, R173, R44 ;  /* 0x0000002cad027221 */ /* 0x000fe20000010000 */
[----:B------:R-:W-:Y:S01]  /*8da0*/  F2FP.PACK_AB R44, R188, R194 ;  /* 0x000000c2bc2c723e */ /* 0x000fe200000000ff */
[----:B------:R-:W-:Y:S01]  /*8db0*/  FADD.FTZ R164, R174, R0 ;  /* 0x00000000aea47221 */ /* 0x000fe20000010000 */
[----:B------:R-:W-:Y:S01]  /*8dc0*/  F2FP.PACK_AB R30, R202, R190 ;  /* 0x000000beca1e723e */ /* 0x000fe200000000ff */
[----:B------:R-:W-:Y:S01]  /*8dd0*/  LDSM.16.MT88.4 R172, [R217+0xd800] ;  /* 0x00d80000d9ac783b */ /* 0x000fe20000004200 */
[----:B------:R-:W-:Y:S03]  /*8de0*/  F2FP.PACK_AB R31, R203, R191 ;  /* 0x000000bfcb1f723e */ /* 0x000fe600000000ff */
[----:B------:R-:W-:Y:S01]  /*8df0*/  F2FP.PACK_AB R28, R198, R192 ;  /* 0x000000c0c61c723e */ /* 0x000fe200000000ff */
[----:B------:R-:W-:Y:S01]  /*8e00*/  FADD.FTZ R0, R224, R159 ;  /* 0x0000009fe0007221 */ /* 0x000fe20000010000 */
[----:B------:R-:W-:Y:S01]  /*8e10*/  F2FP.PACK_AB R29, R199, R193 ;  /* 0x000000c1c71d723e */ /* 0x000fe200000000ff */
[----:B------:R-:W-:Y:S01]  /*8e20*/  FADD.FTZ R152, R221, R2 ;  /* 0x00000002dd987221 */ /* 0x000fe20000010000 */
[----:B------:R-:W-:Y:S01]  /*8e30*/  LDSM.16.MT88.4 R188, [R218+0xd800] ;  /* 0x00d80000dabc783b */ /* 0x000fe20000004200 */
[----:B-1----:R-:W-:Y:S01]  /*8e40*/  F2FP.PACK_AB R47, R169, R201 ;  /* 0x000000c9a92f723e */ /* 0x002fe200000000ff */
[----:B------:R-:W-:Y:S01]  /*8e50*/  FADD.FTZ R2, R216, R0 ;  /* 0x00000000d8027221 */ /* 0x000fe20000010000 */
[----:B------:R1:W3:Y:S01]  /*8e60*/  MUFU.EX2 R159, R158 ;  /* 0x0000009e009f7308 */ /* 0x0002e20000000800 */
[----:B------:R-:W-:Y:S01]  /*8e70*/  F2FP.PACK_AB R201, R238, R215 ;  /* 0x000000d7eec9723e */ /* 0x000fe200000000ff */
[-C--:B------:R-:W-:Y:S03]  /*8e80*/  HMMA.16816.F32 R4, R28, R40.reuse, R4 ;  /* 0x000000281c04723c */ /* 0x080fe60000001804 */
[----:B------:R4:W5:Y:S01]  /*8e90*/  LDL.LU R224, [R1+0x68] ;  /* 0x0000680001e07983 */ /* 0x0009620000300800 */
[----:B------:R-:W-:Y:S01]  /*8ea0*/  F2FP.PACK_AB R202, R242, R239 ;  /* 0x000000eff2ca723e */ /* 0x000fe200000000ff */
[----:B------:R-:W-:Y:S01]  /*8eb0*/  FADD.FTZ R152, R178, R152 ;  /* 0x00000098b2987221 */ /* 0x000fe20000010000 */
[----:B------:R-:W-:Y:S01]  /*8ec0*/  F2FP.PACK_AB R203, R241, R240 ;  /* 0x000000f0f1cb723e */ /* 0x000fe200000000ff */
[----:B------:R-:W-:Y:S01]  /*8ed0*/  FADD.FTZ R153, R176, R2 ;  /* 0x00000002b0997221 */ /* 0x000fe20000010000 */
[C---:B------:R-:W-:Y:S04]  /*8ee0*/  HMMA.16816.F32 R8, R44.reuse, R40, R8 ;  /* 0x000000282c08723c */ /* 0x040fe80000001808 */
[----:B------:R-:W-:Y:S01]  /*8ef0*/  MOV R248, R169 ;  /* 0x000000a900f87202 */ /* 0x000fe20000000f00 */
[----:B------:R-:W-:Y:S01]  /*8f00*/  FADD.FTZ R2, R180, R152 ;  /* 0x00000098b4027221 */ /* 0x000fe20000010000 */
[----:B------:R-:W-:Y:S02]  /*8f10*/  MOV R152, R199 ;  /* 0x000000c700987202 */ /* 0x000fe40000000f00 */
[-C--:B------:R-:W-:Y:S08]  /*8f20*/  HMMA.16816.F32 R12, R44, R42.reuse, R12 ;  /* 0x0000002a2c0c723c */ /* 0x080ff0000000180c */
[C---:B------:R-:W-:Y:S01]  /*8f30*/  HMMA.16816.F32 R16, R28.reuse, R42, R16 ;  /* 0x0000002a1c10723c */ /* 0x040fe20000001810 */
[----:B------:R-:W1:Y:S07]  /*8f40*/  LDSM.16.MT88.4 R40, [R217+0xf000] ;  /* 0x00f00000d928783b */ /* 0x000e6e0000004200 */
[-C--:B------:R-:W-:Y:S08]  /*8f50*/  HMMA.16816.F32 R20, R28, R56.reuse, R20 ;  /* 0x000000381c14723c */ /* 0x080ff00000001814 */
        /* <DEDUP_REMOVED lines=9> */
[-C--:B------:R-:W-:Y:S08]  /*8ff0*/  HMMA.16816.F32 R76, R28, R160.reuse, R76 ;  /* 0x000000a01c4c723c */ /* 0x080ff0000000184c */
[C---:B------:R-:W-:Y:S08]  /*9000*/  HMMA.16816.F32 R80, R44.reuse, R160, R80 ;  /* 0x000000a02c50723c */ /* 0x040ff00000001850 */
[-C--:B------:R-:W-:Y:S08]  /*9010*/  HMMA.16816.F32 R84, R44, R162.reuse, R84 ;  /* 0x000000a22c54723c */ /* 0x080ff00000001854 */
[C---:B------:R-:W-:Y:S01]  /*9020*/  HMMA.16816.F32 R88, R28.reuse, R162, R88 ;  /* 0x000000a21c58723c */ /* 0x040fe20000001858 */
[----:B------:R-:W2:Y:S07]  /*9030*/  LDSM.16.MT88.4 R160, [R219+0xf000] ;  /* 0x00f00000dba0783b */ /* 0x000eae0000004200 */
[-C--:B-1----:R-:W-:Y:S08]  /*9040*/  HMMA.16816.F32 R92, R28, R40.reuse, R92 ;  /* 0x000000281c5c723c */ /* 0x082ff0000000185c */
[C---:B------:R-:W-:Y:S07]  /*9050*/  HMMA.16816.F32 R96, R44.reuse, R40, R96 ;  /* 0x000000282c60723c */ /* 0x040fee0000001860 */
[----:B------:R-:W-:Y:S01]  /*9060*/  FADD.FTZ R40, R222, R164 ;  /* 0x000000a4de287221 */ /* 0x000fe20000010000 */
[-C--:B------:R-:W-:Y:S04]  /*9070*/  HMMA.16816.F32 R100, R44, R42.reuse, R100 ;  /* 0x0000002a2c64723c */ /* 0x080fe80000001864 */
[----:B------:R-:W-:Y:S04]  /*9080*/  FADD.FTZ R0, R207, R40 ;  /* 0x00000028cf007221 */ /* 0x000fe80000010000 */
[C---:B------:R-:W-:Y:S01]  /*9090*/  HMMA.16816.F32 R104, R28.reuse, R42, R104 ;  /* 0x0000002a1c68723c */ /* 0x040fe20000001868 */
[----:B------:R-:W1:Y:S03]  /*90a0*/  LDSM.16.MT88.4 R40, [R220+0xd800] ;  /* 0x00d80000dc28783b */ /* 0x000e660000004200 */
[----:B------:R-:W-:Y:S01]  /*90b0*/  FADD.FTZ R158, R206, R0 ;  /* 0x00000000ce9e7221 */ /* 0x000fe20000010000 */
[----:B------:R-:W-:Y:S03]  /*90c0*/  MOV R0, R187 ;  /* 0x000000bb00007202 */ /* 0x000fe60000000f00 */
[-C--:B------:R-:W-:Y:S01]  /*90d0*/  HMMA.16816.F32 R108, R28, R56.reuse, R108 ;  /* 0x000000381c6c723c */ /* 0x080fe2000000186c */
[----:B------:R-:W-:Y:S03]  /*90e0*/  LDSM.16.MT88.4 R204, [R220+0xf800] ;  /* 0x00f80000dccc783b */ /* 0x000fe60000004200 */
[----:B------:R-:W-:Y:S04]  /*90f0*/  FADD.FTZ R0, R0, R153 ;  /* 0x0000009900007221 */ /* 0x000fe80000010000 */
[C---:B------:R-:W-:Y:S07]  /*9100*/  HMMA.16816.F32 R112, R44.reuse, R56, R112 ;  /* 0x000000382c70723c */ /* 0x040fee0000001870 */
[----:B------:R-:W-:Y:S01]  /*9110*/  FADD.FTZ R56, R223, R165 ;  /* 0x000000a5df387221 */ /* 0x000fe20000010000 */
[-C--:B------:R-:W-:Y:S01]  /*9120*/  HMMA.16816.F32 R116, R44, R58.reuse, R116 ;  /* 0x0000003a2c74723c */ /* 0x080fe20000001874 */
[----:B------:R4:W5:Y:S03]  /*9130*/  LDL.LU R223, [R1+0x64] ;  /* 0x0000640001df7983 */ /* 0x0009660000300800 */
[----:B------:R-:W-:Y:S01]  /*9140*/  FADD.FTZ R56, R177, R56 ;  /* 0x00000038b1387221 */ /* 0x000fe20000010000 */
[----:B------:R4:W5:Y:S03]  /*9150*/  LDL.LU R222, [R1+0x60] ;  /* 0x0000600001de7983 */ /* 0x0009660000300800 */
[C---:B------:R-:W-:Y:S01]  /*9160*/  HMMA.16816.F32 R120, R28.reuse, R58, R120 ;  /* 0x0000003a1c78723c */ /* 0x040fe20000001878 */
[----:B------:R4:W5:Y:S03]  /*9170*/  LDL.LU R221, [R1+0x5c] ;  /* 0x00005c0001dd7983 */ /* 0x0009660000300800 */
[----:B------:R-:W-:Y:S01]  /*9180*/  FADD.FTZ R157, R179, R56 ;  /* 0x00000038b39d7221 */ /* 0x000fe20000010000 */
[----:B------:R4:W5:Y:S03]  /*9190*/  LDL.LU R216, [R1+0x58] ;  /* 0x0000580001d87983 */ /* 0x0009660000300800 */
[-C--:B--2---:R-:W-:Y:S01]  /*91a0*/  HMMA.16816.F32 R124, R28, R60.reuse, R124 ;  /* 0x0000003c1c7c723c */ /* 0x084fe2000000187c */
[----:B------:R-:W-:Y:S07]  /*91b0*/  LDSM.16.MT88.4 R56, [R217+0xf800] ;  /* 0x00f80000d938783b */ /* 0x000fee0000004200 */
[C---:B------:R-:W-:Y:S08]  /*91c0*/  HMMA.16816.F32 R128, R44.reuse, R60, R128 ;  /* 0x0000003c2c80723c */ /* 0x040ff00000001880 */
[-C--:B------:R-:W-:Y:S08]  /*91d0*/  HMMA.16816.F32 R132, R44, R62.reuse, R132 ;  /* 0x0000003e2c84723c */ /* 0x080ff00000001884 */
[C---:B------:R-:W-:Y:S01]  /*91e0*/  HMMA.16816.F32 R136, R28.reuse, R62, R136 ;  /* 0x0000003e1c88723c */ /* 0x040fe20000001888 */
[----:B------:R-:W-:Y:S07]  /*91f0*/  LDSM.16.MT88.4 R60, [R218+0xf800] ;  /* 0x00f80000da3c783b */ /* 0x000fee0000004200 */
[-C--:B------:R-:W-:Y:S08]  /*9200*/  HMMA.16816.F32 R140, R28, R160.reuse, R140 ;  /* 0x000000a01c8c723c */ /* 0x080ff0000000188c */
[C---:B------:R-:W-:Y:S08]  /*9210*/  HMMA.16816.F32 R144, R44.reuse, R160, R144 ;  /* 0x000000a02c90723c */ /* 0x040ff00000001890 */
[-C--:B------:R-:W-:Y:S01]  /*9220*/  HMMA.16816.F32 R148, R44, R162.reuse, R148 ;  /* 0x000000a22c94723c */ /* 0x080fe20000001894 */
[----:B------:R-:W2:Y:S07]  /*9230*/  LDSM.16.MT88.4 R44, [R219+0xd800] ;  /* 0x00d80000db2c783b */ /* 0x000eae0000004200 */
[----:B------:R-:W-:Y:S07]  /*9240*/  HMMA.16816.F32 R24, R28, R162, R24 ;  /* 0x000000a21c18723c */ /* 0x000fee0000001818 */
[----:B------:R-:W-:Y:S01]  /*9250*/  F2FP.PACK_AB R28, R213, R236 ;  /* 0x000000ecd51c723e */ /* 0x000fe200000000ff */
[-C--:B------:R-:W-:Y:S01]  /*9260*/  HMMA.16816.F32 R164, R200, R172.reuse, R4 ;  /* 0x000000acc8a4723c */ /* 0x080fe20000001804 */
[----:B------:R-:W1:Y:S04]  /*9270*/  LDSM.16.MT88.4 R4, [R219+0xf800] ;  /* 0x00f80000db04783b */ /* 0x000e680000004200 */
[----:B------:R-:W-:Y:S02]  /*9280*/  F2FP.PACK_AB R29, R211, R212 ;  /* 0x000000d4d31d723e */ /* 0x000fe400000000ff */
[----:B------:R-:W-:Y:S02]  /*9290*/  F2FP.PACK_AB R30, R209, R210 ;  /* 0x000000d2d11e723e */ /* 0x000fe400000000ff */
[----:B---3--:R-:W-:Y:S07]  /*92a0*/  F2FP.PACK_AB R31, R159, R208 ;  /* 0x000000d09f1f723e */ /* 0x008fee00000000ff */
[C---:B------:R-:W-:Y:S07]  /*92b0*/  HMMA.16816.F32 R160, R28.reuse, R172, R8 ;  /* 0x000000ac1ca0723c */ /* 0x040fee0000001808 */
[----:B------:R-:W-:Y:S01]  /*92c0*/  MOV R8, R183 ;  /* 0x000000b700087202 */ /* 0x000fe20000000f00 */
[-C--:B------:R-:W-:Y:S04]  /*92d0*/  HMMA.16816.F32 R168, R28, R174.reuse, R12 ;  /* 0x000000ae1ca8723c */ /* 0x080fe8000000180c */
[----:B------:R-:W-:Y:S01]  /*92e0*/  MOV R9, R197 ;  /* 0x000000c500097202 */ /* 0x000fe20000000f00 */
[----:B------:R-:W-:Y:S01]  /*92f0*/  FADD.FTZ R8, R8, R158 ;  /* 0x0000009e08087221 */ /* 0x000fe20000010000 */
[----:B------:R-:W-:Y:S02]  /*9300*/  MOV R10, R196 ;  /* 0x000000c4000a7202 */ /* 0x000fe40000000f00 */
[C---:B------:R-:W-:Y:S04]  /*9310*/  HMMA.16816.F32 R172, R200.reuse, R174, R16 ;  /* 0x000000aec8ac723c */ /* 0x040fe80000001810 */
[----:B------:R-:W-:Y:S02]  /*9320*/  MOV R12, R186 ;  /* 0x000000ba000c7202 */ /* 0x000fe40000000f00 */
[----:B------:R-:W-:Y:S02]  /*9330*/  MOV R11, R185 ;  /* 0x000000b9000b7202 */ /* 0x000fe40000000f00 */
[----:B------:R-:W-:Y:S01]  /*9340*/  MOV R16, R182 ;  /* 0x000000b600107202 */ /* 0x000fe20000000f00 */
[----:B------:R-:W-:Y:S03]  /*9350*/  FADD.FTZ R12, R12, R157 ;  /* 0x0000009d0c0c7221 */ /* 0x000fe60000010000 */
[----:B------:R-:W-:Y:S01]  /*9360*/  MOV R17, R181 ;  /* 0x000000b500117202 */ /* 0x000fe20000000f00 */
[----:B------:R-:W-:Y:S01]  /*9370*/  FADD.FTZ R0, R16, R0 ;  /* 0x0000000010007221 */ /* 0x000fe20000010000 */
[-C--:B------:R-:W-:Y:S03]  /*9380*/  HMMA.16816.F32 R180, R200, R188.reuse, R20 ;  /* 0x000000bcc8b4723c */ /* 0x080fe60000001814 */
[----:B------:R-:W-:Y:S01]  /*9390*/  MOV R15, R198 ;  /* 0x000000c6000f7202 */ /* 0x000fe20000000f00 */
[----:B------:R-:W-:Y:S01]  /*93a0*/  FADD.FTZ R12, R17, R12 ;  /* 0x0000000c110c7221 */ /* 0x000fe20000010000 */
[----:B------:R-:W-:Y:S01]  /*93b0*/  MOV R13, R194 ;  /* 0x000000c2000d7202 */ /* 0x000fe20000000f00 */
[----:B------:R-:W-:Y:S01]  /*93c0*/  FADD.FTZ R11, R11, R8 ;  /* 0x000000080b0b7221 */ /* 0x000fe20000010000 */
[----:B------:R-:W-:Y:S01]  /*93d0*/  MOV R23, R184 ;  /* 0x000000b800177202 */ /* 0x000fe20000000f00 */
[C---:B------:R-:W-:Y:S04]  /*93e0*/  HMMA.16816.F32 R176, R28.reuse, R188, R32 ;  /* 0x000000bc1cb0723c */ /* 0x040fe80000001820 */
[----:B------:R-:W-:Y:S01]  /*93f0*/  MOV R18, R192 ;  /* 0x000000c000127202 */ /* 0x000fe20000000f00 */
[----:B------:R-:W-:Y:S01]  /*9400*/  FADD.FTZ R2, R23, R2 ;  /* 0x0000000217027221 */ /* 0x000fe20000010000 */
[----:B------:R-:W-:Y:S01]  /*9410*/  MOV R14, R195 ;  /* 0x000000c3000e7202 */ /* 0x000fe20000000f00 */
[----:B------:R-:W-:Y:S01]  /*9420*/  FADD.FTZ R9, R9, R0 ;  /* 0x0000000009097221 */ /* 0x000fe20000010000 */
[-C--:B------:R-:W-:Y:S04]  /*9430*/  HMMA.16816.F32 R184, R28, R190.reuse, R36 ;  /* 0x000000be1cb8723c */ /* 0x080fe80000001824 */
[----:B------:R-:W-:Y:S01]  /*9440*/  FADD.FTZ R10, R10, R2 ;  /* 0x000000020a0a7221 */ /* 0x000fe20000010000 */
[----:B------:R-:W-:Y:S01]  /*9450*/  MOV R19, R193 ;  /* 0x000000c100137202 */ /* 0x000fe20000000f00 */
[----:B------:R-:W-:Y:S01]  /*9460*/  FADD.FTZ R8, R18, R12 ;  /* 0x0000000c12087221 */ /* 0x000fe20000010000 */
[----:B------:R-:W-:Y:S01]  /*9470*/  MOV R157, R155 ;  /* 0x0000009b009d7202 */ /* 0x000fe20000000f00 */
[C---:B------:R-:W-:Y:S04]  /*9480*/  HMMA.16816.F32 R188, R200.reuse, R190, R48 ;  /* 0x000000bec8bc723c */ /* 0x040fe80000001830 */
[----:B------:R-:W-:Y:S01]  /*9490*/  FADD.FTZ R0, R13, R10 ;  /* 0x0000000a0d007221 */ /* 0x000fe20000010000 */
[----:B------:R-:W-:Y:S01]  /*94a0*/  MOV R158, R154 ;  /* 0x0000009a009e7202 */ /* 0x000fe20000000f00 */
[----:B------:R-:W-:Y:S02]  /*94b0*/  FADD.FTZ R10, R15, R8 ;  /* 0x000000080f0a7221 */ /* 0x000fe40000010000 */
[-C--:B-1----:R-:W-:Y:S04]  /*94c0*/  HMMA.16816.F32 R196, R200, R40.reuse, R52 ;  /* 0x00000028c8c4723c */ /* 0x082fe80000001834 */
[----:B------:R-:W-:Y:S02]  /*94d0*/  FADD.FTZ R8, R252, R0 ;  /* 0x00000000fc087221 */ /* 0x000fe40000010000 */
[----:B------:R-:W-:Y:S02]  /*94e0*/  FADD.FTZ R9, R14, R9 ;  /* 0x000000090e097221 */ /* 0x000fe40000010000 */
[C---:B------:R-:W-:Y:S04]  /*94f0*/  HMMA.16816.F32 R192, R28.reuse, R40, R64 ;  /* 0x000000281cc0723c */ /* 0x040fe80000001840 */
[----:B------:R-:W-:Y:S02]  /*9500*/  FADD.FTZ R0, R251, R9 ;  /* 0x00000009fb007221 */ /* 0x000fe40000010000 */
[----:B------:R-:W-:Y:S02]  /*9510*/  FADD.FTZ R2, R19, R11 ;  /* 0x0000000b13027221 */ /* 0x000fe40000010000 */
[-C--:B------:R-:W-:Y:S04]  /*9520*/  HMMA.16816.F32 R68, R28, R42.reuse, R68 ;  /* 0x0000002a1c44723c */ /* 0x080fe80000001844 */
[----:B------:R-:W-:Y:S02]  /*9530*/  FADD.FTZ R0, R247, R0 ;  /* 0x00000000f7007221 */ /* 0x000fe40000010000 */
[----:B------:R-:W-:Y:S01]  /*9540*/  FADD.FTZ R2, R152, R2 ;  /* 0x0000000298027221 */ /* 0x000fe20000010000 */
[----:B------:R-:W-:Y:S01]  /*9550*/  MOV R152, R156 ;  /* 0x0000009c00987202 */ /* 0x000fe20000000f00 */
[C---:B------:R-:W-:Y:S04]  /*9560*/  HMMA.16816.F32 R72, R200.reuse, R42, R72 ;  /* 0x0000002ac848723c */ /* 0x040fe80000001848 */
[----:B------:R-:W-:Y:S02]  /*9570*/  FADD.FTZ R0, R248, R0 ;  /* 0x00000000f8007221 */ /* 0x000fe40000010000 */
[----:B------:R-:W-:Y:S02]  /*9580*/  FADD.FTZ R2, R243, R2 ;  /* 0x00000002f3027221 */ /* 0x000fe40000010000 */
[-C--:B--2---:R-:W-:Y:S04]  /*9590*/  HMMA.16816.F32 R76, R200, R44.reuse, R76 ;  /* 0x0000002cc84c723c */ /* 0x084fe8000000184c */
[----:B------:R-:W-:Y:S04]  /*95a0*/  FADD.FTZ R9, R246, R2 ;  /* 0x00000002f6097221 */ /* 0x000fe80000010000 */
[C---:B------:R-:W-:Y:S04]  /*95b0*/  HMMA.16816.F32 R80, R28.reuse, R44, R80 ;  /* 0x0000002c1c50723c */ /* 0x040fe80000001850 */
[----:B------:R-:W-:Y:S04]  /*95c0*/  FADD.FTZ R9, R215, R9 ;  /* 0x00000009d7097221 */ /* 0x000fe80000010000 */
[-C--:B------:R-:W-:Y:S08]  /*95d0*/  HMMA.16816.F32 R84, R28, R46.reuse, R84 ;  /* 0x0000002e1c54723c */ /* 0x080ff00000001854 */
[C---:B------:R-:W-:Y:S08]  /*95e0*/  HMMA.16816.F32 R88, R200.reuse, R46, R88 ;  /* 0x0000002ec858723c */ /* 0x040ff00000001858 */
        /* <DEDUP_REMOVED lines=13> */
[C---:B------:R-:W-:Y:S07]  /*96c0*/  HMMA.16816.F32 R144, R28.reuse, R4, R144 ;  /* 0x000000041c90723c */ /* 0x040fee0000001890 */
[----:B------:R-:W-:Y:S01]  /*96d0*/  FADD.FTZ R4, R244, R10 ;  /* 0x0000000af4047221 */ /* 0x000fe20000010000 */
[-C--:B------:R-:W-:Y:S04]  /*96e0*/  HMMA.16816.F32 R148, R28, R6.reuse, R148 ;  /* 0x000000061c94723c */ /* 0x080fe80000001894 */
[----:B------:R-:W-:Y:S02]  /*96f0*/  FADD.FTZ R4, R250, R4 ;  /* 0x00000004fa047221 */ /* 0x000fe40000010000 */
[----:B------:R-:W-:Y:S02]  /*9700*/  FADD.FTZ R5, R245, R8 ;  /* 0x00000008f5057221 */ /* 0x000fe40000010000 */
[----:B------:R-:W-:Y:S01]  /*9710*/  FADD.FTZ R4, R214, R4 ;  /* 0x00000004d6047221 */ /* 0x000fe20000010000 */
[----:B------:R-:W-:Y:S04]  /*9720*/  HMMA.16816.F32 R200, R200, R6, R24 ;  /* 0x00000006c8c8723c */ /* 0x000fe80000001818 */
[----:B------:R-:W-:Y:S02]  /*9730*/  FADD.FTZ R2, R249, R5 ;  /* 0x00000005f9027221 */ /* 0x000fe40000010000 */
[----:B------:R-:W-:Y:S02]  /*9740*/  FADD.FTZ R10, R237, R4 ;  /* 0x00000004ed0a7221 */ /* 0x000fe40000010000 */
[----:B------:R-:W-:Y:S04]  /*9750*/  FADD.FTZ R8, R236, R2 ;  /* 0x00000002ec087221 */ /* 0x000fe80000010000 */
[----:B------:R-:W-:Y:S02]  /*9760*/  FADD.FTZ R5, R212, R0 ;  /* 0x00000000d4057221 */ /* 0x000fe40000010000 */
[----:B------:R-:W-:Y:S02]  /*9770*/  FADD.FTZ R2, R238, R9 ;  /* 0x00000009ee027221 */ /* 0x000fe40000010000 */
[----:B------:R-:W-:Y:S02]  /*9780*/  FADD.FTZ R6, R239, R10 ;  /* 0x0000000aef067221 */ /* 0x000fe40000010000 */
[----:B------:R-:W-:Y:S02]  /*9790*/  FADD.FTZ R0, R213, R8 ;  /* 0x00000008d5007221 */ /* 0x000fe40000010000 */
[----:B------:R-:W-:Y:S02]  /*97a0*/  FADD.FTZ R6, R242, R6 ;  /* 0x00000006f2067221 */ /* 0x000fe40000010000 */
[----:B------:R-:W-:Y:S02]  /*97b0*/  FADD.FTZ R4, R211, R5 ;  /* 0x00000005d3047221 */ /* 0x000fe40000010000 */
[----:B------:R-:W-:Y:S01]  /*97c0*/  FADD.FTZ R5, R240, R2 ;  /* 0x00000002f0057221 */ /* 0x000fe20000010000 */
[----:B------:R4:W-:Y:S01]  /*97d0*/  STL [R1+0x8], R6 ;  /* 0x0000080601007387 */ /* 0x0009e20000100800 */
[----:B------:R-:W-:Y:S02]  /*97e0*/  FADD.FTZ R2, R210, R0 ;  /* 0x00000000d2027221 */ /* 0x000fe40000010000 */
[----:B------:R-:W-:Y:S02]  /*97f0*/  FADD.FTZ R0, R208, R4 ;  /* 0x00000004d0007221 */ /* 0x000fe40000010000 */
[----:B------:R-:W-:Y:S02]  /*9800*/  FADD.FTZ R4, R241, R5 ;  /* 0x00000005f1047221 */ /* 0x000fe40000010000 */
[----:B------:R-:W-:Y:S02]  /*9810*/  FADD.FTZ R2, R209, R2 ;  /* 0x00000002d1027221 */ /* 0x000fe40000010000 */
[----:B------:R-:W-:Y:S01]  /*9820*/  FADD.FTZ R0, R159, R0 ;  /* 0x000000009f007221 */ /* 0x000fe20000010000 */
[----:B------:R4:W-:Y:S01]  /*9830*/  STL [R1+0x4], R4 ;  /* 0x0000040401007387 */ /* 0x0009e20000100800 */
[----:B------:R-:W-:Y:S03]  /*9840*/  MOV R159, R3 ;  /* 0x00000003009f7202 */ /* 0x000fe60000000f00 */
[----:B------:R4:W-:Y:S04]  /*9850*/  STL [R1+0x10], R2 ;  /* 0x0000100201007387 */ /* 0x0009e80000100800 */
[----:B------:R4:W-:Y:S02]  /*9860*/  STL [R1+0xc], R0 ;  /* 0x00000c0001007387 */ /* 0x0009e40000100800 */
[----:B----45:R-:W-:-:S05]  /*9870*/  @P0 BRA `(.L_x_7) ;  /* 0xffffc7f000000947 */ /* 0x030fca000383ffff */
.L_x_6:
[----:B----4-:R-:W2:Y:S04]  /*9880*/  LDL.LU R2, [R1+0x8] ;  /* 0x0000080001027983 */ /* 0x010ea80000300800 */
[----:B------:R-:W1:Y:S01]  /*9890*/  S2R R159, SR_TID.X ;  /* 0x00000000009f7919 */ /* 0x000e620000002100 */
[----:B------:R-:W3:Y:S01]  /*98a0*/  S2UR UR6, SR_CTAID.Y ;  /* 0x00000000000679c3 */ /* 0x000ee20000002600 */
[----:B------:R-:W-:-:S02]  /*98b0*/  UISETP.NE.AND UP0, UPT, UR9, -0x1, UPT ;  /* 0xffffffff0900788c */ /* 0x000fc4000bf05270 */
[----:B------:R-:W4:Y:S01]  /*98c0*/  LDL.LU R8, [R1+0x4] ;  /* 0x0000040001087983 */ /* 0x000f220000300800 */
[----:B------:R-:W-:-:S03]  /*98d0*/  ULDC.64 UR4, c[0x0][0x1e8] ;  /* 0x00007a0000047ab9 */ /* 0x000fc60000000a00 */
[----:B------:R-:W4:Y:S04]  /*98e0*/  LDL.LU R7, [R1+0x10] ;  /* 0x0000100001077983 */ /* 0x000f280000300800 */
[----:B------:R-:W4:Y:S01]  /*98f0*/  LDL.LU R6, [R1+0xc] ;  /* 0x00000c0001067983 */ /* 0x000f220000300800 */
[----:B------:R-:W-:Y:S01]  /*9900*/  @UP0 UIMAD.WIDE.U32 UR14, UR9, UR4, URZ ;  /* 0x00000004090e02a5 */ /* 0x000fe2000f8e003f */
[----:B------:R-:W3:Y:S01]  /*9910*/  S2UR UR10, SR_CTAID.X ;  /* 0x00000000000a79c3 */ /* 0x000ee20000002500 */
[----:B------:R-:W-:Y:S01]  /*9920*/  ULDC UR8, c[0x0][0x214] ;  /* 0x0000850000087ab9 */ /* 0x000fe20000000800 */
[----:B------:R-:W-:Y:S01]  /*9930*/  BSSY B0, `(.L_x_10) ;  /* 0x00001b2000007945 */ /* 0x000fe20003800000 */
[----:B------:R-:W-:Y:S02]  /*9940*/  @UP0 UIMAD UR7, UR9, UR5, UR15 ;  /* 0x00000005090702a4 */ /* 0x000fe4000f8e020f */
[----:B------:R-:W-:-:S02]  /*9950*/  UMOV UR24, URZ ;  /* 0x0000003f00187c82 */ /* 0x000fc40008000000 */
[----:B------:R-:W-:Y:S01]  /*9960*/  ULDC.64 UR4, c[0x0][0x1e0] ;  /* 0x0000780000047ab9 */ /* 0x000fe20000000a00 */
[----:B------:R-:W3:Y:S01]  /*9970*/  S2UR UR11, SR_CTAID.Z ;  /* 0x00000000000b79c3 */ /* 0x000ee20000002700 */
[----:B------:R-:W-:Y:S01]  /*9980*/  UMOV UR25, URZ ;  /* 0x0000003f00197c82 */ /* 0x000fe20008000000 */
[----:B-1----:R-:W-:Y:S01]  /*9990*/  SHF.R.S32.HI R28, RZ, 0x1f, R159 ;  /* 0x0000001fff1c7819 */ /* 0x002fe2000001149f */
[----:B---3--:R-:W-:Y:S02]  /*99a0*/  @!UP0 USHF.R.S32.HI UR13, URZ, 0x1f, UR6 ;  /* 0x0000001f3f0d8899 */ /* 0x008fe40008011406 */
[----:B------:R-:W-:Y:S02]  /*99b0*/  @!UP0 UIMAD.WIDE.U32 UR22, UR6, UR4, URZ ;  /* 0x00000004061682a5 */ /* 0x000fe4000f8e003f */
[----:B------:R-:W-:-:S03]  /*99c0*/  @!UP0 UIMAD UR13, UR13, UR4, URZ ;  /* 0x000000040d0d82a4 */ /* 0x000fc6000f8e023f */
[----:B------:R-:W-:Y:S02]  /*99d0*/  ULDC.U8 UR4, c[0x0][0x329] ;  /* 0x0000ca4000047ab9 */ /* 0x000fe40000000000 */
[----:B------:R-:W-:Y:S02]  /*99e0*/  UISETP.NE.AND UP1, UPT, UR4, URZ, UPT ;  /* 0x0000003f0400728c */ /* 0x000fe4000bf25270 */
[----:B------:R-:W-:Y:S02]  /*99f0*/  @!UP0 UIMAD UR13, UR6, UR5, UR13 ;  /* 0x00000005060d82a4 */ /* 0x000fe4000f8e020d */
[----:B------:R-:W-:Y:S02]  /*9a00*/  @!UP0 UMOV UR14, UR22 ;  /* 0x00000016000e8c82 */ /* 0x000fe40008000000 */
[----:B------:R-:W-:Y:S02]  /*9a10*/  ULDC.U8 UR5, c[0x0][0x328] ;  /* 0x0000ca0000057ab9 */ /* 0x000fe40000000000 */
[----:B------:R-:W-:-:S02]  /*9a20*/  UISETP.NE.AND UP2, UPT, UR5, URZ, UPT ;  /* 0x0000003f0500728c */ /* 0x000fc4000bf45270 */
[----:B------:R-:W-:Y:S02]  /*9a30*/  @!UP0 UIADD3 UR7, UR23, UR13, URZ ;  /* 0x0000000d17078290 */ /* 0x000fe4000fffe03f */
[----:B------:R-:W-:Y:S02]  /*9a40*/  UISETP.NE.OR UP3, UPT, UR4, URZ, !UP2 ;  /* 0x0000003f0400728c */ /* 0x000fe4000d765670 */
[----:B------:R-:W-:Y:S02]  /*9a50*/  @UP1 ULDC UR15, c[0x0][0x210] ;  /* 0x00008400000f1ab9 */ /* 0x000fe40000000800 */
[----:B------:R-:W-:Y:S02]  /*9a60*/  ULDC UR5, c[0x0][0x234] ;  /* 0x00008d0000057ab9 */ /* 0x000fe40000000800 */
[----:B------:R-:W-:Y:S02]  /*9a70*/  @UP1 UIMAD UR15, UR15, UR8, URZ ;  /* 0x000000080f0f12a4 */ /* 0x000fe4000f8e023f */
[----:B------:R-:W-:-:S02]  /*9a80*/  @!UP1 USEL UR15, UR8, UR5, !UP2 ;  /* 0x00000005080f9287 */ /* 0x000fc4000d000000 */
[----:B------:R-:W-:Y:S02]  /*9a90*/  ULDC UR4, c[0x0][0x1c0] ;  /* 0x0000700000047ab9 */ /* 0x000fe40000000800 */
[----:B------:R-:W-:Y:S02]  /*9aa0*/  @UP1 UMOV UR18, 0x1 ;  /* 0x0000000100121882 */ /* 0x000fe40000000000 */
[----:B------:R-:W-:Y:S02]  /*9ab0*/  @!UP1 UIMAD UR18, UR15, UR4, URZ ;  /* 0x000000040f1292a4 */ /* 0x000fe4000f8e023f */
[----:B------:R-:W-:Y:S02]  /*9ac0*/  @!UP3 UIMAD UR20, UR6, UR8, URZ ;  /* 0x000000080614b2a4 */ /* 0x000fe4000f8e023f */
[----:B------:R-:W-:Y:S02]  /*9ad0*/  @UP1 ULDC UR19, c[0x0][0x210] ;  /* 0x0000840000131ab9 */ /* 0x000fe40000000800 */
[----:B------:R-:W-:-:S02]  /*9ae0*/  UIMAD UR4, UR6, UR18, URZ ;  /* 0x00000012060472a4 */ /* 0x000fc4000f8e023f */
[----:B------:R-:W-:Y:S02]  /*9af0*/  @!UP1 UMOV UR19, 0x1 ;  /* 0x0000000100139882 */ /* 0x000fe40000000000 */
[----:B------:R-:W-:Y:S02]  /*9b00*/  @!UP3 USEL UR20, UR20, UR9, !UP0 ;  /* 0x000000091414b287 */ /* 0x000fe4000c000000 */
[----:B------:R-:W-:Y:S02]  /*9b10*/  UIMAD UR10, UR10, UR19, URZ ;  /* 0x000000130a0a72a4 */ /* 0x000fe4000f8e023f */
[----:B------:R-:W-:Y:S02]  /*9b20*/  USEL UR4, UR4, URZ, UP3 ;  /* 0x0000003f04047287 */ /* 0x000fe40009800000 */
[----:B------:R-:W-:Y:S02]  /*9b30*/  USHF.L.U32 UR10, UR10, 0x7, URZ ;  /* 0x000000070a0a7899 */ /* 0x000fe4000800063f */
[----:B------:R-:W-:-:S02]  /*9b40*/  UIMAD UR15, UR11, UR15, UR4 ;  /* 0x0000000f0b0f72a4 */ /* 0x000fc4000f8e0204 */
[----:B------:R-:W-:Y:S02]  /*9b50*/  @!UP3 UMOV UR24, UR20 ;  /* 0x000000140018bc82 */ /* 0x000fe40008000000 */
[----:B------:R-:W-:Y:S02]  /*9b60*/  USHF.R.S32.HI UR4, URZ, 0x1f, UR10 ;  /* 0x0000001f3f047899 */ /* 0x000fe4000801140a */
[----:B------:R-:W-:Y:S02]  /*9b70*/  @!UP3 USHF.R.S32.HI UR25, URZ, 0x1f, UR20 ;  /* 0x0000001f3f19b899 */ /* 0x000fe40008011414 */
[----:B------:R-:W-:Y:S02]  /*9b80*/  USHF.R.S32.HI UR5, URZ, 0x1f, UR15 ;  /* 0x0000001f3f057899 */ /* 0x000fe4000801140f */
[----:B------:R-:W-:-:S04]  /*9b90*/  UIADD3 UR10, UP2, UP1, UR10, UR24, UR15 ;  /* 0x000000180a0a7290 */ /* 0x000fc8000f95e00f */
[----:B------:R-:W-:Y:S01]  /*9ba0*/  UIADD3.X UR4, UR4, UR25, UR5, UP2, UP1 ;  /* 0x0000001904047290 */ /* 0x000fe200097e2405 */
[----:B--2---:R-:W1:Y:S04]  /*9bb0*/  SHFL.BFLY PT, R0, R2, 0x2, 0x1f ;  /* 0x0c401f0002007f89 */ /* 0x004e6800000e0000 */
[----:B----4-:R-:W2:Y:S04]  /*9bc0*/  SHFL.BFLY PT, R5, R8, 0x2, 0x1f ;  /* 0x0c401f0008057f89 */ /* 0x010ea800000e0000 */
[----:B------:R-:W3:Y:S01]  /*9bd0*/  SHFL.BFLY PT, R4, R7, 0x2, 0x1f ;  /* 0x0c401f0007047f89 */ /* 0x000ee200000e0000 */
[----:B-1----:R-:W-:-:S03]  /*9be0*/  FADD.FTZ R0, R0, R2 ;  /* 0x0000000200007221 */ /* 0x002fc60000010000 */
[----:B------:R-:W1:Y:S04]  /*9bf0*/  SHFL.BFLY PT, R2, R6, 0x2, 0x1f ;  /* 0x0c401f0006027f89 */ /* 0x000e6800000e0000 */
[----:B------:R-:W4:Y:S01]  /*9c00*/  SHFL.BFLY PT, R153, R0, 0x1, 0x1f ;  /* 0x0c201f0000997f89 */ /* 0x000f2200000e0000 */
[----:B--2---:R-:W-:Y:S02]  /*9c10*/  FADD.FTZ R5, R5, R8 ;  /* 0x0000000805057221 */ /* 0x004fe40000010000 */
[----:B---3--:R-:W-:-:S03]  /*9c20*/  FADD.FTZ R4, R4, R7 ;  /* 0x0000000704047221 */ /* 0x008fc60000010000 */
[----:B------:R-:W2:Y:S01]  /*9c30*/  SHFL.BFLY PT, R152, R5, 0x1, 0x1f ;  /* 0x0c201f0005987f89 */ /* 0x000ea200000e0000 */
[----:B-1----:R-:W-:-:S03]  /*9c40*/  FADD.FTZ R2, R2, R6 ;  /* 0x0000000602027221 */ /* 0x002fc60000010000 */
[----:B------:R-:W1:Y:S01]  /*9c50*/  SHFL.BFLY PT, R6, R4, 0x1, 0x1f ;  /* 0x0c201f0004067f89 */ /* 0x000e6200000e0000 */
[----:B----4-:R-:W-:Y:S01]  /*9c60*/  FADD.FTZ R153, R0, R153 ;  /* 0x0000009900997221 */ /* 0x010fe20000010000 */
[----:B------:R-:W-:Y:S02]  /*9c70*/  MOV R0, 0x3f800000 ;  /* 0x3f80000000007802 */ /* 0x000fe40000000f00 */
[----:B------:R-:W3:Y:S02]  /*9c80*/  SHFL.BFLY PT, R7, R2, 0x1, 0x1f ;  /* 0x0c201f0002077f89 */ /* 0x000ee400000e0000 */
[----:B------:R-:W-:Y:S01]  /*9c90*/  FSETP.NE.FTZ.AND P5, PT, R153, RZ, PT ;  /* 0x000000ff9900720b */ /* 0x000fe20003fb5000 */
[----:B--2---:R-:W-:Y:S01]  /*9ca0*/  FADD.FTZ R152, R5, R152 ;  /* 0x0000009805987221 */ /* 0x004fe20000010000 */
[CC--:B------:R-:W-:Y:S02]  /*9cb0*/  LEA.HI R5, R28.reuse, R159.reuse, RZ, 0x2 ;  /* 0x0000009f1c057211 */ /* 0x0c0fe400078f10ff */
[----:B------:R-:W-:-:S02]  /*9cc0*/  LEA.HI R28, R28, R159, RZ, 0x5 ;  /* 0x0000009f1c1c7211 */ /* 0x000fc400078f28ff */
[----:B------:R-:W-:-:S07]  /*9cd0*/  FSETP.NE.FTZ.AND P4, PT, R152, RZ, PT ;  /* 0x000000ff9800720b */ /* 0x000fce0003f95000 */
[----:B------:R-:W2:Y:S01]  /*9ce0*/  @P5 MUFU.RCP R0, R153 ;  /* 0x0000009900005308 */ /* 0x000ea20000001000 */
[----:B-1----:R-:W-:Y:S01]  /*9cf0*/  FADD.FTZ R157, R4, R6 ;  /* 0x00000006049d7221 */ /* 0x002fe20000010000 */
[----:B------:R-:W-:Y:S02]  /*9d00*/  MOV R4, 0x3f800000 ;  /* 0x3f80000000047802 */ /* 0x000fe40000000f00 */
[----:B------:R-:W-:Y:S01]  /*9d10*/  LOP3.LUT R6, R5, 0x3ffffffc, RZ, 0xc0, !PT ;  /* 0x3ffffffc05067812 */ /* 0x000fe200078ec0ff */
[----:B---3--:R-:W-:Y:S01]  /*9d20*/  FADD.FTZ R158, R2, R7 ;  /* 0x00000007029e7221 */ /* 0x008fe20000010000 */
[----:B------:R-:W-:Y:S02]  /*9d30*/  FSETP.NE.FTZ.AND P3, PT, R157, RZ, PT ;  /* 0x000000ff9d00720b */ /* 0x000fe40003f75000 */
[----:B------:R-:W-:Y:S01]  /*9d40*/  MOV R2, 0x3f800000 ;  /* 0x3f80000000027802 */ /* 0x000fe20000000f00 */
[----:B------:R-:W1:Y:S01]  /*9d50*/  @P4 MUFU.RCP R4, R152 ;  /* 0x0000009800044308 */ /* 0x000e620000001000 */
[----:B------:R-:W-:-:S02]  /*9d60*/  FSETP.NE.FTZ.AND P0, PT, R158, RZ, PT ;  /* 0x000000ff9e00720b */ /* 0x000fc40003f15000 */
[----:B------:R-:W-:Y:S01]  /*9d70*/  IADD3 R159, -R6, R159, RZ ;  /* 0x0000009f069f7210 */ /* 0x000fe20007ffe1ff */
[C---:B--2---:R-:W-:Y:S02]  /*9d80*/  FMUL.FTZ R164, R0.reuse, R164 ;  /* 0x000000a400a47220 */ /* 0x044fe40000410000 */
[C---:B------:R-:W-:Y:S02]  /*9d90*/  FMUL.FTZ R7, R0.reuse, R165 ;  /* 0x000000a500077220 */ /* 0x040fe40000410000 */
[C---:B------:R-:W-:Y:S02]  /*9da0*/  FMUL.FTZ R172, R0.reuse, R172 ;  /* 0x000000ac00ac7220 */ /* 0x040fe40000410000 */
[----:B------:R-:W2:Y:S01]  /*9db0*/  @P3 MUFU.RCP R2, R157 ;  /* 0x0000009d00023308 */ /* 0x000ea20000001000 */
[C---:B------:R-:W-:Y:S01]  /*9dc0*/  FMUL.FTZ R173, R0.reuse, R173 ;  /* 0x000000ad00ad7220 */ /* 0x040fe20000410000 */
[----:B------:R-:W-:Y:S01]  /*9dd0*/  F2FP.PACK_AB R7, R7, R164 ;  /* 0x000000a40707723e */ /* 0x000fe200000000ff */
[----:B------:R-:W-:-:S02]  /*9de0*/  FMUL.FTZ R180, R0, R180 ;  /* 0x000000b400b47220 */ /* 0x000fc40000410000 */
[C---:B------:R-:W-:Y:S02]  /*9df0*/  FMUL.FTZ R13, R0.reuse, R181 ;  /* 0x000000b5000d7220 */ /* 0x040fe40000410000 */
[C---:B------:R-:W-:Y:S02]  /*9e00*/  FMUL.FTZ R188, R0.reuse, R188 ;  /* 0x000000bc00bc7220 */ /* 0x040fe40000410000 */
[C---:B------:R-:W-:Y:S01]  /*9e10*/  FMUL.FTZ R16, R0.reuse, R189 ;  /* 0x000000bd00107220 */ /* 0x040fe20000410000 */
[----:B------:R-:W-:Y:S01]  /*9e20*/  F2FP.PACK_AB R13, R13, R180 ;  /* 0x000000b40d0d723e */ /* 0x000fe200000000ff */
[C---:B------:R-:W-:Y:S02]  /*9e30*/  FMUL.FTZ R196, R0.reuse, R196 ;  /* 0x000000c400c47220 */ /* 0x040fe40000410000 */
[----:B------:R-:W-:Y:S01]  /*9e40*/  FMUL.FTZ R24, R0, R197 ;  /* 0x000000c500187220 */ /* 0x000fe20000410000 */
[----:B------:R-:W-:Y:S01]  /*9e50*/  F2FP.PACK_AB R16, R16, R188 ;  /* 0x000000bc1010723e */ /* 0x000fe200000000ff */
[----:B------:R-:W-:-:S02]  /*9e60*/  FMUL.FTZ R72, R0, R72 ;  /* 0x0000004800487220 */ /* 0x000fc40000410000 */
[----:B------:R-:W-:Y:S01]  /*9e70*/  FMUL.FTZ R21, R0, R73 ;  /* 0x0000004900157220 */ /* 0x000fe20000410000 */
[----:B------:R-:W-:Y:S01]  /*9e80*/  F2FP.PACK_AB R24, R24, R196 ;  /* 0x000000c41818723e */ /* 0x000fe200000000ff */
[C---:B------:R-:W-:Y:S02]  /*9e90*/  FMUL.FTZ R76, R0.reuse, R76 ;  /* 0x0000004c004c7220 */ /* 0x040fe40000410000 */
[C---:B------:R-:W-:Y:S01]  /*9ea0*/  FMUL.FTZ R67, R0.reuse, R77 ;  /* 0x0000004d00437220 */ /* 0x040fe20000410000 */
[----:B------:R-:W-:Y:S01]  /*9eb0*/  F2FP.PACK_AB R21, R21, R72 ;  /* 0x000000481515723e */ /* 0x000fe200000000ff */
[C---:B------:R-:W-:Y:S02]  /*9ec0*/  FMUL.FTZ R88, R0.reuse, R88 ;  /* 0x0000005800587220 */ /* 0x040fe40000410000 */
[C---:B------:R-:W-:Y:S01]  /*9ed0*/  FMUL.FTZ R63, R0.reuse, R89 ;  /* 0x00000059003f7220 */ /* 0x040fe20000410000 */
[----:B------:R-:W-:Y:S01]  /*9ee0*/  F2FP.PACK_AB R67, R67, R76 ;  /* 0x0000004c4343723e */ /* 0x000fe200000000ff */
[----:B------:R-:W-:-:S02]  /*9ef0*/  FMUL.FTZ R92, R0, R92 ;  /* 0x0000005c005c7220 */ /* 0x000fc40000410000 */
[C---:B------:R-:W-:Y:S01]  /*9f00*/  FMUL.FTZ R59, R0.reuse, R93 ;  /* 0x0000005d003b7220 */ /* 0x040fe20000410000 */
        /* <DEDUP_REMOVED lines=20> */
[----:B------:R-:W-:Y:S01]  /*a050*/  FMUL.FTZ R31, R0, R201 ;  /* 0x000000c9001f7220 */ /* 0x000fe20000410000 */
[----:B------:R-:W-:Y:S01]  /*a060*/  MOV R0, 0x3f800000 ;  /* 0x3f80000000007802 */ /* 0x000fe20000000f00 */
[C---:B-1----:R-:W-:Y:S01]  /*a070*/  FMUL.FTZ R166, R4.reuse, R166 ;  /* 0x000000a604a67220 */ /* 0x042fe20000410000 */
[----:B------:R-:W-:Y:S01]  /*a080*/  F2FP.PACK_AB R35, R35, R140 ;  /* 0x0000008c2323723e */ /* 0x000fe200000000ff */
[C---:B------:R-:W-:Y:S01]  /*a090*/  FMUL.FTZ R6, R4.reuse, R167 ;  /* 0x000000a704067220 */ /* 0x040fe20000410000 */
[----:B------:R-:W-:Y:S01]  /*a0a0*/  F2FP.PACK_AB R31, R31, R200 ;  /* 0x000000c81f1f723e */ /* 0x000fe200000000ff */
[C---:B------:R-:W-:Y:S01]  /*a0b0*/  FMUL.FTZ R174, R4.reuse, R174 ;  /* 0x000000ae04ae7220 */ /* 0x040fe20000410000 */
[----:B------:R-:W1:Y:S01]  /*a0c0*/  @P0 MUFU.RCP R0, R158 ;  /* 0x0000009e00000308 */ /* 0x000e620000001000 */
[----:B------:R-:W-:Y:S01]  /*a0d0*/  FMUL.FTZ R8, R4, R175 ;  /* 0x000000af04087220 */ /* 0x000fe20000410000 */
[----:B------:R-:W-:Y:S01]  /*a0e0*/  F2FP.PACK_AB R6, R6, R166 ;  /* 0x000000a60606723e */ /* 0x000fe200000000ff */
[----:B------:R-:W-:-:S02]  /*a0f0*/  FMUL.FTZ R182, R4, R182 ;  /* 0x000000b604b67220 */ /* 0x000fc40000410000 */
[----:B------:R-:W-:Y:S01]  /*a100*/  FMUL.FTZ R12, R4, R183 ;  /* 0x000000b7040c7220 */ /* 0x000fe20000410000 */
[----:B------:R-:W-:Y:S01]  /*a110*/  F2FP.PACK_AB R8, R8, R174 ;  /* 0x000000ae0808723e */ /* 0x000fe200000000ff */
[C---:B------:R-:W-:Y:S02]  /*a120*/  FMUL.FTZ R190, R4.reuse, R190 ;  /* 0x000000be04be7220 */ /* 0x040fe40000410000 */
[----:B------:R-:W-:Y:S01]  /*a130*/  FMUL.FTZ R15, R4, R191 ;  /* 0x000000bf040f7220 */ /* 0x000fe20000410000 */
        /* <DEDUP_REMOVED lines=36> */
[----:B------:R-:W-:Y:S01]  /*a380*/  SHF.R.S32.HI R4, RZ, 0x1f, R5 ;  /* 0x0000001fff047819 */ /* 0x000fe20000011405 */
[----:B--2---:R-:W-:Y:S01]  /*a390*/  FMUL.FTZ R160, R2, R160 ;  /* 0x000000a002a07220 */ /* 0x004fe20000410000 */
[----:B------:R-:W-:Y:S01]  /*a3a0*/  F2FP.PACK_AB R34, R34, R142 ;  /* 0x0000008e2222723e */ /* 0x000fe200000000ff */
        /* <DEDUP_REMOVED lines=20> */
[C---:B------:R-:W-:Y:S01]  /*a4f0*/  FMUL.FTZ R84, R2.reuse, R84 ;  /* 0x0000005402547220 */ /* 0x040fe20000410000 */
[----:B------:R-:W-:Y:S01]  /*a500*/  SHF.R.S32.HI R19, RZ, 0x5, R28 ;  /* 0x00000005ff137819 */ /* 0x000fe2000001141c */
        /* <DEDUP_REMOVED lines=25> */
[----:B------:R-:W-:Y:S01]  /*a6a0*/  SHF.R.S32.HI R2, RZ, 0x2, R5 ;  /* 0x00000002ff027819 */ /* 0x000fe20000011405 */
[C---:B-1----:R-:W-:Y:S01]  /*a6b0*/  FMUL.FTZ R163, R0.reuse, R163 ;  /* 0x000000a300a37220 */ /* 0x042fe20000410000 */
[----:B------:R-:W-:Y:S01]  /*a6c0*/  F2FP.PACK_AB R5, R173, R172 ;  /* 0x000000acad05723e */ /* 0x000fe200000000ff */
[----:B------:R-:W-:Y:S01]  /*a6d0*/  FMUL.FTZ R9, R0, R162 ;  /* 0x000000a200097220 */ /* 0x000fe20000410000 */
[----:B------:R-:W-:Y:S01]  /*a6e0*/  LEA.HI R4, R4, R2, RZ, 0x3 ;  /* 0x0000000204047211 */ /* 0x000fe200078f18ff */
[C---:B------:R-:W-:Y:S01]  /*a6f0*/  FMUL.FTZ R171, R0.reuse, R171 ;  /* 0x000000ab00ab7220 */ /* 0x040fe20000410000 */
[----:B------:R-:W-:Y:S01]  /*a700*/  F2FP.PACK_AB R33, R33, R144 ;  /* 0x000000902121723e */ /* 0x000fe200000000ff */
[----:B------:R-:W-:Y:S01]  /*a710*/  FMUL.FTZ R14, R0, R170 ;  /* 0x000000aa000e7220 */ /* 0x000fe20000410000 */
[----:B------:R-:W-:Y:S01]  /*a720*/  LOP3.LUT R4, R4, 0xfffffff8, RZ, 0xc0, !PT ;  /* 0xfffffff804047812 */ /* 0x000fe200078ec0ff */
[C---:B------:R-:W-:Y:S01]  /*a730*/  FMUL.FTZ R179, R0.reuse, R179 ;  /* 0x000000b300b37220 */ /* 0x040fe20000410000 */
[----:B------:R-:W-:Y:S01]  /*a740*/  F2FP.PACK_AB R9, R163, R9 ;  /* 0x00000009a309723e */ /* 0x000fe200000000ff */
[----:B------:R-:W-:Y:S01]  /*a750*/  FMUL.FTZ R18, R0, R178 ;  /* 0x000000b200127220 */ /* 0x000fe20000410000 */
[----:B------:R-:W-:Y:S01]  /*a760*/  IADD3 R4, R2, -R4, RZ ;  /* 0x8000000402047210 */ /* 0x000fe20007ffe0ff */
[C---:B------:R-:W-:Y:S01]  /*a770*/  FMUL.FTZ R187, R0.reuse, R187 ;  /* 0x000000bb00bb7220 */ /* 0x040fe20000410000 */
[----:B------:R-:W-:Y:S01]  /*a780*/  LEA R2, R19, R159, 0x9 ;  /* 0x0000009f13027211 */ /* 0x000fe200078e48ff */
[----:B------:R-:W-:Y:S01]  /*a790*/  FMUL.FTZ R25, R0, R186 ;  /* 0x000000ba00197220 */ /* 0x000fe20000410000 */
[----:B------:R-:W-:Y:S01]  /*a7a0*/  LOP3.LUT R28, R4, 0x1, RZ, 0xc0, !PT ;  /* 0x00000001041c7812 */ /* 0x000fe200078ec0ff */
[C---:B------:R-:W-:Y:S01]  /*a7b0*/  FMUL.FTZ R195, R0.reuse, R195 ;  /* 0x000000c300c37220 */ /* 0x040fe20000410000 */
[----:B------:R-:W-:Y:S01]  /*a7c0*/  F2FP.PACK_AB R14, R171, R14 ;  /* 0x0000000eab0e723e */ /* 0x000fe200000000ff */
[----:B------:R-:W-:Y:S01]  /*a7d0*/  FMUL.FTZ R27, R0, R194 ;  /* 0x000000c2001b7220 */ /* 0x000fe20000410000 */
[----:B------:R-:W-:Y:S01]  /*a7e0*/  ISETP.NE.U32.AND P1, PT, R28, 0x1, PT ;  /* 0x000000011c00780c */ /* 0x000fe20003f25070 */
[C---:B------:R-:W-:Y:S01]  /*a7f0*/  FMUL.FTZ R71, R0.reuse, R71 ;  /* 0x0000004700477220 */ /* 0x040fe20000410000 */
[----:B------:R-:W-:Y:S01]  /*a800*/  F2FP.PACK_AB R18, R179, R18 ;  /* 0x00000012b312723e */ /* 0x000fe200000000ff */
        /* <DEDUP_REMOVED lines=33> */
[----:B------:R-:W-:Y:S02]  /*aa20*/  SHF.L.U32 R0, R4, 0x6, RZ ;  /* 0x0000000604007819 */ /* 0x000fe400000006ff */
[----:B------:R-:W-:Y:S02]  /*aa30*/  F2FP.PACK_AB R32, R147, R32 ;  /* 0x000000209320723e */ /* 0x000fe400000000ff */
[----:B------:R-:W-:Y:S02]  /*aa40*/  LOP3.LUT R0, R0, 0x1c0, RZ, 0xc0, !PT ;  /* 0x000001c000007812 */ /* 0x000fe400078ec0ff */
[----:B------:R-:W-:-:S02]  /*aa50*/  F2FP.PACK_AB R28, R151, R150 ;  /* 0x00000096971c723e */ /* 0x000fc400000000ff */
[----:B------:R-:W-:-:S04]  /*aa60*/  LEA.HI R0, R0, R0, RZ, 0x1d ;  /* 0x0000000000007211 */ /* 0x000fc800078fe8ff */
[----:B------:R-:W-:-:S04]  /*aa70*/  LEA R0, R2, R0, 0x1 ;  /* 0x0000000002007211 */ /* 0x000fc800078e08ff */
[----:B------:R-:W-:-:S04]  /*aa80*/  SHF.L.U32 R0, R0, 0x1, RZ ;  /* 0x0000000100007819 */ /* 0x000fc800000006ff */
[C---:B------:R-:W-:Y:S01]  /*aa90*/  IADD3 R2, R0.reuse, -0x10, RZ ;  /* 0xfffffff000027810 */ /* 0x040fe20007ffe0ff */
[----:B------:R1:W-:Y:S01]  /*aaa0*/  STS [R0+0x400], R6 ;  /* 0x0004000600007388 */ /* 0x0003e20000000800 */
[----:B------:R-:W-:Y:S02]  /*aab0*/  @P1 IADD3 R2, R0, 0x10, RZ ;  /* 0x0000001000021810 */ /* 0x000fe40007ffe0ff */
[----:B------:R-:W-:Y:S01]  /*aac0*/  R2P PR, R4, 0x6 ;  /* 0x0000000604007804 */ /* 0x000fe20000000000 */
[----:B------:R-:W-:Y:S01]  /*aad0*/  STS [R0], R7 ;  /* 0x0000000700007388 */ /* 0x000fe20000000800 */
[----:B------:R-:W-:-:S03]  /*aae0*/  MOV R4, 0x20 ;  /* 0x0000002000047802 */ /* 0x000fc60000000f00 */
[----:B------:R2:W-:Y:S01]  /*aaf0*/  STS [R2], R5 ;  /* 0x0000000502007388 */ /* 0x0005e20000000800 */
[----:B------:R-:W-:-:S03]  /*ab00*/  SEL R4, R4, 0xffffffe0, !P1 ;  /* 0xffffffe004047807 */ /* 0x000fc60004800000 */
[----:B------:R3:W-:Y:S04]  /*ab10*/  STS [R2+0x400], R8 ;  /* 0x0004000802007388 */ /* 0x0007e80000000800 */
[----:B------:R-:W-:Y:S04]  /*ab20*/  STS [R0+0x2000], R10 ;  /* 0x0020000a00007388 */ /* 0x000fe80000000800 */
[----:B------:R4:W-:Y:S04]  /*ab30*/  STS [R0+0x2400], R9 ;  /* 0x0024000900007388 */ /* 0x0009e80000000800 */
[----:B------:R-:W-:Y:S01]  /*ab40*/  STS [R2+0x2000], R11 ;  /* 0x0020000b02007388 */ /* 0x000fe20000000800 */
[----:B-1----:R-:W-:-:S03]  /*ab50*/  MOV R6, 0x40 ;  /* 0x0000004000067802 */ /* 0x002fc60000000f00 */
[----:B------:R1:W-:Y:S01]  /*ab60*/  STS [R2+0x2400], R14 ;  /* 0x0024000e02007388 */ /* 0x0003e20000000800 */
[----:B------:R-:W-:Y:S02]  /*ab70*/  SEL R6, R6, 0xffffffc0, !P2 ;  /* 0xffffffc006067807 */ /* 0x000fe40005000000 */
[----:B--2---:R-:W-:Y:S02]  /*ab80*/  IADD3 R5, R0, R4, RZ ;  /* 0x0000000400057210 */ /* 0x004fe40007ffe0ff */
[----:B------:R-:W-:Y:S02]  /*ab90*/  IADD3 R4, R4, R2, RZ ;  /* 0x0000000204047210 */ /* 0x000fe40007ffe0ff */
[-C--:B---3--:R-:W-:Y:S01]  /*aba0*/  IADD3 R8, R0, R6.reuse, RZ ;  /* 0x0000000600087210 */ /* 0x088fe20007ffe0ff */
[----:B------:R2:W-:Y:S01]  /*abb0*/  STS [R5], R13 ;  /* 0x0000000d05007388 */ /* 0x0005e20000000800 */
[----:B------:R-:W-:-:S03]  /*abc0*/  IADD3 R7, R5, R6, RZ ;  /* 0x0000000605077210 */ /* 0x000fc60007ffe0ff */
[----:B------:R3:W-:Y:S01]  /*abd0*/  STS [R5+0x400], R12 ;  /* 0x0004000c05007388 */ /* 0x0007e20000000800 */
[----:B----4-:R-:W-:-:S03]  /*abe0*/  IADD3 R9, R6, R2, RZ ;  /* 0x0000000206097210 */ /* 0x010fc60007ffe0ff */
[----:B------:R-:W-:Y:S01]  /*abf0*/  STS [R4], R16 ;  /* 0x0000001004007388 */ /* 0x000fe20000000800 */
[----:B------:R-:W-:-:S03]  /*ac00*/  IADD3 R6, R4, R6, RZ ;  /* 0x0000000604067210 */ /* 0x000fc60007ffe0ff */
[----:B------:R-:W-:Y:S01]  /*ac10*/  STS [R4+0x400], R15 ;  /* 0x0004000f04007388 */ /* 0x000fe20000000800 */
[----:B-1----:R-:W-:-:S03]  /*ac20*/  MOV R14, 0x7f800000 ;  /* 0x7f800000000e7802 */ /* 0x002fc60000000f00 */
[----:B------:R-:W-:Y:S04]  /*ac30*/  STS [R5+0x2000], R17 ;  /* 0x0020001105007388 */ /* 0x000fe80000000800 */
[----:B------:R-:W-:Y:S04]  /*ac40*/  STS [R5+0x2400], R18 ;  /* 0x0024001205007388 */ /* 0x000fe80000000800 */
[----:B------:R-:W-:Y:S01]  /*ac50*/  STS [R4+0x2000], R26 ;  /* 0x0020001a04007388 */ /* 0x000fe20000000800 */
[----:B--2---:R-:W-:-:S03]  /*ac60*/  MOV R13, 0x7f800000 ;  /* 0x7f800000000d7802 */ /* 0x004fc60000000f00 */
[----:B------:R-:W-:Y:S01]  /*ac70*/  STS [R4+0x2400], R25 ;  /* 0x0024001904007388 */ /* 0x000fe20000000800 */
[----:B---3--:R-:W-:-:S03]  /*ac80*/  MOV R12, 0x7f800000 ;  /* 0x7f800000000c7802 */ /* 0x008fc60000000f00 */
[----:B------:R-:W-:Y:S04]  /*ac90*/  STS [R8], R24 ;  /* 0x0000001808007388 */ /* 0x000fe80000000800 */
[----:B------:R-:W-:Y:S04]  /*aca0*/  STS [R8+0x400], R23 ;  /* 0x0004001708007388 */ /* 0x000fe80000000800 */
[----:B------:R-:W-:Y:S04]  /*acb0*/  STS [R9], R21 ;  /* 0x0000001509007388 */ /* 0x000fe80000000800 */
[----:B------:R-:W-:Y:S04]  /*acc0*/  STS [R9+0x400], R20 ;  /* 0x0004001409007388 */ /* 0x000fe80000000800 */
[----:B------:R-:W-:Y:S04]  /*acd0*/  STS [R8+0x2000], R22 ;  /* 0x0020001608007388 */ /* 0x000fe80000000800 */
[----:B------:R-:W-:Y:S04]  /*ace0*/  STS [R8+0x2400], R27 ;  /* 0x0024001b08007388 */ /* 0x000fe80000000800 */
[----:B------:R-:W-:Y:S04]  /*acf0*/  STS [R9+0x2000], R69 ;  /* 0x0020004509007388 */ /* 0x000fe80000000800 */
[----:B------:R-:W-:Y:S04]  /*ad00*/  STS [R9+0x2400], R68 ;  /* 0x0024004409007388 */ /* 0x000fe80000000800 */
        /* <DEDUP_REMOVED lines=15> */
[----:B------:R1:W-:Y:S04]  /*ae00*/  STS [R2+0x6400], R52 ;  /* 0x0064003402007388 */ /* 0x0003e80000000800 */
[----:B------:R-:W-:Y:S04]  /*ae10*/  STS [R5+0x4000], R51 ;  /* 0x0040003305007388 */ /* 0x000fe80000000800 */
[----:B------:R-:W-:Y:S04]  /*ae20*/  STS [R5+0x4400], R50 ;  /* 0x0044003205007388 */ /* 0x000fe80000000800 */
[----:B------:R-:W-:Y:S04]  /*ae30*/  STS [R4+0x4000], R47 ;  /* 0x0040002f04007388 */ /* 0x000fe80000000800 */
[----:B------:R-:W-:Y:S04]  /*ae40*/  STS [R4+0x4400], R46 ;  /* 0x0044002e04007388 */ /* 0x000fe80000000800 */
[----:B------:R-:W-:Y:S04]  /*ae50*/  STS [R5+0x6000], R49 ;  /* 0x0060003105007388 */ /* 0x000fe80000000800 */
[----:B------:R2:W-:Y:S01]  /*ae60*/  STS [R5+0x6400], R48 ;  /* 0x0064003005007388 */ /* 0x0005e20000000800 */
[----:B-1----:R-:W2:Y:S03]  /*ae70*/  @P4 MUFU.LG2 R2, R152 ;  /* 0x0000009800024308 */ /* 0x002ea60000000c00 */
[----:B------:R-:W-:Y:S04]  /*ae80*/  STS [R4+0x6000], R45 ;  /* 0x0060002d04007388 */ /* 0x000fe80000000800 */
[----:B------:R1:W-:Y:S04]  /*ae90*/  STS [R4+0x6400], R44 ;  /* 0x0064002c04007388 */ /* 0x0003e80000000800 */
[----:B------:R-:W-:Y:S04]  /*aea0*/  STS [R8+0x4000], R43 ;  /* 0x0040002b08007388 */ /* 0x000fe80000000800 */
[----:B------:R-:W-:Y:S04]  /*aeb0*/  STS [R8+0x4400], R42 ;  /* 0x0044002a08007388 */ /* 0x000fe80000000800 */
[----:B------:R-:W-:Y:S04]  /*aec0*/  STS [R9+0x4000], R39 ;  /* 0x0040002709007388 */ /* 0x000fe80000000800 */
[----:B------:R-:W-:Y:S01]  /*aed0*/  STS [R9+0x4400], R38 ;  /* 0x0044002609007388 */ /* 0x000fe20000000800 */
[----:B--2---:R-:W-:-:S03]  /*aee0*/  @P4 FMUL.FTZ R5, R2, 0.69314718246459960938 ;  /* 0x3f31721802054820 */ /* 0x004fc60000410000 */
[----:B------:R-:W-:Y:S01]  /*aef0*/  STS [R8+0x6000], R41 ;  /* 0x0060002908007388 */ /* 0x000fe20000000800 */
[----:B-----5:R-:W-:-:S03]  /*af00*/  @P4 FFMA.FTZ R13, R155, c[0x0][0x238], R5 ;  /* 0x00008e009b0d4a23 */ /* 0x020fc60000010005 */
[----:B------:R2:W-:Y:S01]  /*af10*/  STS [R8+0x6400], R40 ;  /* 0x0064002808007388 */ /* 0x0005e20000000800 */
[----:B-1----:R-:W-:Y:S03]  /*af20*/  @P5 MUFU.LG2 R4, R153 ;  /* 0x0000009900045308 */ /* 0x002fe60000000c00 */
[----:B------:R-:W-:Y:S04]  /*af30*/  STS [R9+0x6000], R37 ;  /* 0x0060002509007388 */ /* 0x000fe80000000800 */
[----:B------:R1:W-:Y:S04]  /*af40*/  STS [R9+0x6400], R36 ;  /* 0x0064002409007388 */ /* 0x0003e80000000800 */
[----:B------:R-:W-:Y:S04]  /*af50*/  STS [R7+0x4000], R35 ;  /* 0x0040002307007388 */ /* 0x000fe80000000800 */
[----:B------:R-:W-:Y:S04]  /*af60*/  STS [R7+0x4400], R34 ;  /* 0x0044002207007388 */ /* 0x000fe80000000800 */
[----:B------:R-:W-:Y:S04]  /*af70*/  STS [R6+0x4000], R31 ;  /* 0x0040001f06007388 */ /* 0x000fe80000000800 */
[----:B------:R-:W-:Y:S01]  /*af80*/  STS [R6+0x4400], R30 ;  /* 0x0044001e06007388 */ /* 0x000fe20000000800 */
[----:B--2---:R-:W2:Y:S03]  /*af90*/  @P0 MUFU.LG2 R8, R158 ;  /* 0x0000009e00080308 */ /* 0x004ea60000000c00 */
[----:B------:R-:W-:Y:S04]  /*afa0*/  STS [R7+0x6000], R33 ;  /* 0x0060002107007388 */ /* 0x000fe80000000800 */
[----:B------:R3:W-:Y:S01]  /*afb0*/  STS [R7+0x6400], R32 ;  /* 0x0064002007007388 */ /* 0x0007e20000000800 */
[----:B-1----:R-:W-:-:S03]  /*afc0*/  MOV R9, 0x7f800000 ;  /* 0x7f80000000097802 */ /* 0x002fc60000000f00 */
[----:B------:R-:W-:Y:S04]  /*afd0*/  STS [R6+0x6000], R29 ;  /* 0x0060001d06007388 */ /* 0x000fe80000000800 */
[----:B------:R1:W-:Y:S01]  /*afe0*/  STS [R6+0x6400], R28 ;  /* 0x0064001c06007388 */ /* 0x0003e20000000800 */
[----:B--2---:R-:W-:-:S03]  /*aff0*/  @P0 FMUL.FTZ R2, R8, 0.69314718246459960938 ;  /* 0x3f31721808020820 */ /* 0x004fc60000410000 */
[----:B------:R-:W-:Y:S01]  /*b000*/  BAR.SYNC.DEFER_BLOCKING 0x0 ;  /* 0x0000000000007b1d */ /* 0x000fe20000010000 */
[----:B------:R-:W-:-:S05]  /*b010*/  @P0 FFMA.FTZ R9, R3, c[0x0][0x238], R2 ;  /* 0x00008e0003090a23 */ /* 0x000fca0000010002 */
[----:B------:R-:W2:Y:S01]  /*b020*/  S2R R15, SR_TID.X ;  /* 0x00000000000f7919 */ /* 0x000ea20000002100 */
[----:B---3--:R-:W-:-:S04]  /*b030*/  @P5 FMUL.FTZ R7, R4, 0.69314718246459960938 ;  /* 0x3f31721804075820 */ /* 0x008fc80000410000 */
[----:B------:R-:W-:Y:S01]  /*b040*/  @P5 FFMA.FTZ R14, R156, c[0x0][0x238], R7 ;  /* 0x00008e009c0e5a23 */ /* 0x000fe20000010007 */
[----:B-1----:R-:W1:Y:S01]  /*b050*/  @P3 MUFU.LG2 R6, R157 ;  /* 0x0000009d00063308 */ /* 0x002e620000000c00 */
[----:B------:R3:W4:Y:S04]  /*b060*/  LDS.128 R24, [R235] ;  /* 0x00000000eb187984 */ /* 0x0007280000000c00 */
[----:B------:R3:W3:Y:S01]  /*b070*/  LDS.128 R32, [R235+0x800] ;  /* 0x00080000eb207984 */ /* 0x0006e20000000c00 */
[----:B--2---:R-:W-:-:S03]  /*b080*/  SHF.R.S32.HI R16, RZ, 0x1f, R15 ;  /* 0x0000001fff107819 */ /* 0x004fc6000001140f */
[----:B------:R2:W2:Y:S01]  /*b090*/  LDS.128 R40, [R235+0x1000] ;  /* 0x00100000eb287984 */ /* 0x0004a20000000c00 */
[----:B------:R-:W-:-:S03]  /*b0a0*/  LEA.HI R0, R16, R15, RZ, 0x5 ;  /* 0x0000000f10007211 */ /* 0x000fc600078f28ff */
[----:B------:R2:W2:Y:S01]  /*b0b0*/  LDS.128 R48, [R235+0x1800] ;  /* 0x00180000eb307984 */ /* 0x0004a20000000c00 */
[----:B-1----:R-:W-:Y:S01]  /*b0c0*/  @P3 FMUL.FTZ R4, R6, 0.69314718246459960938 ;  /* 0x3f31721806043820 */ /* 0x002fe20000410000 */
[----:B------:R-:W-:Y:S02]  /*b0d0*/  LOP3.LUT R0, R0, 0xffffffe0, RZ, 0xc0, !PT ;  /* 0xffffffe000007812 */ /* 0x000fe400078ec0ff */
[----:B------:R1:W1:Y:S01]  /*b0e0*/  LDS.128 R56, [R235+0x2000] ;  /* 0x00200000eb387984 */ /* 0x0002620000000c00 */
[----:B------:R-:W-:Y:S01]  /*b0f0*/  @P3 FFMA.FTZ R12, R154, c[0x0][0x238], R4 ;  /* 0x00008e009a0c3a23 */ /* 0x000fe20000010004 */
[----:B------:R-:W-:Y:S02]  /*b100*/  IADD3 R0, -R0, R15, RZ ;  /* 0x0000000f00007210 */ /* 0x000fe40007ffe1ff */
[----:B------:R1:W1:Y:S02]  /*b110*/  LDS.128 R64, [R235+0x2800] ;  /* 0x00280000eb407984 */ /* 0x0002640000000c00 */
[----:B------:R-:W-:-:S02]  /*b120*/  LOP3.LUT P1, RZ, R0, 0x3, RZ, 0xc0, !PT ;  /* 0x0000000300ff7812 */ /* 0x000fc4000782c0ff */
[----:B------:R1:W1:Y:S04]  /*b130*/  LDS.128 R72, [R235+0x3000] ;  /* 0x00300000eb487984 */ /* 0x0002680000000c00 */
        /* <DEDUP_REMOVED lines=8> */
[----:B------:R1:W1:Y:S01]  /*b1c0*/  LDS.128 R76, [R235+0x7800] ;  /* 0x00780000eb4c7984 */ /* 0x0002620000000c00 */
[----:B------:R-:W-:Y:S05]  /*b1d0*/  @P1 BRA `(.L_x_11) ;  /* 0x0000027000001947 */ /* 0x000fea0003800000 */
[----:B--234-:R-:W-:Y:S02]  /*b1e0*/  SHF.R.S32.HI R2, RZ, 0x1f, R19 ;  /* 0x0000001fff027819 */ /* 0x01cfe40000011413 */
[----:B------:R-:W-:-:S02]  /*b1f0*/  SHF.R.S32.HI R3, RZ, 0x1f, R0 ;  /* 0x0000001fff037819 */ /* 0x000fc40000011400 */
[----:B------:R-:W-:Y:S02]  /*b200*/  LEA.HI R2, R2, R19, RZ, 0x2 ;  /* 0x0000001302027211 */ /* 0x000fe400078f10ff */
[----:B------:R-:W-:Y:S02]  /*b210*/  LEA.HI R0, R3, R0, RZ, 0x2 ;  /* 0x0000000003007211 */ /* 0x000fe400078f10ff */
[----:B------:R-:W-:Y:S02]  /*b220*/  LOP3.LUT R2, R2, 0xffffffc, RZ, 0xc0, !PT ;  /* 0x0ffffffc02027812 */ /* 0x000fe400078ec0ff */
[----:B------:R-:W-:-:S03]  /*b230*/  SHF.R.S32.HI R0, RZ, 0x2, R0 ;  /* 0x00000002ff007819 */ /* 0x000fc60000011400 */
[----:B------:R-:W-:-:S04]  /*b240*/  IMAD.IADD R2, R19, 0x1, -R2 ;  /* 0x0000000113027824 */ /* 0x000fc800078e0a02 */
[----:B------:R-:W-:-:S05]  /*b250*/  IMAD R0, R2, 0x10, R0 ;  /* 0x0000001002007824 */ /* 0x000fca00078e0200 */
[C---:B------:R-:W-:Y:S02]  /*b260*/  ISETP.GE.AND P6, PT, R0.reuse, UR12, PT ;  /* 0x0000000c00007c0c */ /* 0x040fe4000bfc6270 */
[C---:B------:R-:W-:Y:S02]  /*b270*/  IADD3 R2, R0.reuse, 0x8, RZ ;  /* 0x0000000800027810 */ /* 0x040fe40007ffe0ff */
[----:B------:R-:W-:Y:S02]  /*b280*/  IADD3 R5, R0, 0x40, RZ ;  /* 0x0000004000057810 */ /* 0x000fe40007ffe0ff */
[----:B------:R-:W-:Y:S02]  /*b290*/  ISETP.GE.AND P5, PT, R2, UR12, PT ;  /* 0x0000000c02007c0c */ /* 0x000fe4000bfa6270 */
[----:B------:R-:W-:Y:S02]  /*b2a0*/  IADD3 R4, R0, 0x48, RZ ;  /* 0x0000004800047810 */ /* 0x000fe40007ffe0ff */
[----:B------:R-:W-:-:S02]  /*b2b0*/  ISETP.GE.AND P4, PT, R5, UR12, PT ;  /* 0x0000000c05007c0c */ /* 0x000fc4000bf86270 */
[----:B------:R-:W-:Y:S01]  /*b2c0*/  ISETP.GE.AND P3, PT, R4, UR12, PT ;  /* 0x0000000c04007c0c */ /* 0x000fe2000bf66270 */
[----:B------:R-:W-:-:S05]  /*b2d0*/  @!P6 IMAD R3, R0, UR19, RZ ;  /* 0x000000130003ec24 */ /* 0x000fca000f8e02ff */
[----:B------:R-:W-:Y:S01]  /*b2e0*/  @!P6 IADD3 R0, P0, R3, UR10, RZ ;  /* 0x0000000a0300ec10 */ /* 0x000fe2000ff1e0ff */
[----:B------:R-:W-:-:S03]  /*b2f0*/  @!P5 IMAD R2, R2, UR19, RZ ;  /* 0x000000130202dc24 */ /* 0x000fc6000f8e02ff */
[----:B------:R-:W-:Y:S01]  /*b300*/  @!P6 LEA.HI.X.SX32 R6, R3, UR4, 0x1, P0 ;  /* 0x000000040306ec11 */ /* 0x000fe200080f0eff */
[----:B------:R-:W-:Y:S01]  /*b310*/  @!P4 IMAD R5, R5, UR19, RZ ;  /* 0x000000130505cc24 */ /* 0x000fe2000f8e02ff */
[----:B------:R-:W-:Y:S01]  /*b320*/  @!P6 LEA R10, P1, R0, c[0x0][0x200], 0x2 ;  /* 0x00008000000aea11 */ /* 0x000fe200078210ff */
[----:B------:R-:W-:Y:S01]  /*b330*/  @!P3 IMAD R3, R4, UR19, RZ ;  /* 0x000000130403bc24 */ /* 0x000fe2000f8e02ff */
[----:B------:R-:W-:Y:S02]  /*b340*/  @!P5 IADD3 R7, P0, R2, UR10, RZ ;  /* 0x0000000a0207dc10 */ /* 0x000fe4000ff1e0ff */
[----:B------:R-:W-:Y:S02]  /*b350*/  @!P6 LEA.HI.X R11, R0, c[0x0][0x204], R6, 0x2, P1 ;  /* 0x00008100000bea11 */ /* 0x000fe400008f1406 */
[----:B------:R-:W-:Y:S02]  /*b360*/  @!P5 LEA.HI.X.SX32 R2, R2, UR4, 0x1, P0 ;  /* 0x000000040202dc11 */ /* 0x000fe400080f0eff */
[----:B------:R-:W-:Y:S01]  /*b370*/  @!P4 IADD3 R0, P1, R5, UR10, RZ ;  /* 0x0000000a0500cc10 */ /* 0x000fe2000ff3e0ff */
[----:B------:R2:W-:Y:S01]  /*b380*/  @!P6 STG.E [R10.64], R14 ;  /* 0x0000000e0a00e986 */ /* 0x0005e2000c101910 */
[----:B------:R-:W-:-:S02]  /*b390*/  @!P5 LEA R6, P2, R7, c[0x0][0x200], 0x2 ;  /* 0x000080000706da11 */ /* 0x000fc400078410ff */
[----:B------:R-:W-:Y:S02]  /*b3a0*/  @!P3 IADD3 R8, P0, R3, UR10, RZ ;  /* 0x0000000a0308bc10 */ /* 0x000fe4000ff1e0ff */
[----:B------:R-:W-:Y:S02]  /*b3b0*/  @!P4 LEA.HI.X.SX32 R5, R5, UR4, 0x1, P1 ;  /* 0x000000040505cc11 */ /* 0x000fe400088f0eff */
[----:B------:R-:W-:Y:S02]  /*b3c0*/  @!P5 LEA.HI.X R7, R7, c[0x0][0x204], R2, 0x2, P2 ;  /* 0x000081000707da11 */ /* 0x000fe400010f1402 */
[----:B------:R-:W-:Y:S02]  /*b3d0*/  @!P3 LEA.HI.X.SX32 R3, R3, UR4, 0x1, P0 ;  /* 0x000000040303bc11 */ /* 0x000fe400080f0eff */
[----:B------:R-:W-:Y:S01]  /*b3e0*/  @!P4 LEA R4, P1, R0, c[0x0][0x200], 0x2 ;  /* 0x000080000004ca11 */ /* 0x000fe200078210ff */
[----:B------:R2:W-:Y:S01]  /*b3f0*/  @!P5 STG.E [R6.64], R13 ;  /* 0x0000000d0600d986 */ /* 0x0005e2000c101910 */
[----:B------:R-:W-:-:S02]  /*b400*/  @!P3 LEA R2, P0, R8, c[0x0][0x200], 0x2 ;  /* 0x000080000802ba11 */ /* 0x000fc400078010ff */
[----:B------:R-:W-:Y:S02]  /*b410*/  @!P4 LEA.HI.X R5, R0, c[0x0][0x204], R5, 0x2, P1 ;  /* 0x000081000005ca11 */ /* 0x000fe400008f1405 */
[----:B------:R-:W-:-:S03]  /*b420*/  @!P3 LEA.HI.X R3, R8, c[0x0][0x204], R3, 0x2, P0 ;  /* 0x000081000803ba11 */ /* 0x000fc600000f1403 */
[----:B------:R2:W-:Y:S04]  /*b430*/  @!P4 STG.E [R4.64], R12 ;  /* 0x0000000c0400c986 */ /* 0x0005e8000c101910 */
[----:B------:R2:W-:Y:S02]  /*b440*/  @!P3 STG.E [R2.64], R9 ;  /* 0x000000090200b986 */ /* 0x0005e4000c101910 */
.L_x_11:
[----:B--234-:R-:W-:Y:S05]  /*b450*/  BSYNC B0 ;  /* 0x0000000000007941 */ /* 0x01cfea0003800000 */
.L_x_10:
[----:B------:R-:W2:Y:S04]  /*b460*/  LDL.LU.64 R4, [R1+0x38] ;  /* 0x0000380001047983 */ /* 0x000ea80000300a00 */
[----:B------:R-:W3:Y:S01]  /*b470*/  S2R R8, SR_CTAID.Z ;  /* 0x0000000000087919 */ /* 0x000ee20000002700 */
[----:B------:R-:W-:Y:S01]  /*b480*/  LEA.HI R0, R16, R15, RZ, 0x3 ;  /* 0x0000000f10007211 */ /* 0x000fe200078f18ff */
[----:B------:R-:W-:-:S02]  /*b490*/  USHF.R.S32.HI UR6, URZ, 0x1f, UR11 ;  /* 0x0000001f3f067899 */ /* 0x000fc4000801140b */
[----:B------:R4:W5:Y:S01]  /*b4a0*/  LDL.64 R12, [R1+0x18] ;  /* 0x00001800010c7983 */ /* 0x0009620000100a00 */
[----:B------:R-:W-:Y:S01]  /*b4b0*/  SHF.R.S32.HI R10, RZ, 0x3, R0 ;  /* 0x00000003ff0a7819 */ /* 0x000fe20000011400 */
[----:B------:R-:W-:Y:S01]  /*b4c0*/  ULDC.64 UR4, c[0x0][0x1f0] ;  /* 0x00007c0000047ab9 */ /* 0x000fe20000000a00 */
[----:B------:R-:W-:Y:S01]  /*b4d0*/  BSSY B0, `(.L_x_12) ;  /* 0x0000012000007945 */ /* 0x000fe20003800000 */
[----:B------:R-:W-:-:S04]  /*b4e0*/  UIMAD UR4, UR6, UR4, URZ ;  /* 0x00000004060472a4 */ /* 0x000fc8000f8e023f */
[----:B------:R-:W-:Y:S01]  /*b4f0*/  UIMAD UR4, UR11, UR5, UR4 ;  /* 0x000000050b0472a4 */ /* 0x000fe2000f8e0204 */
[----:B--2---:R-:W-:-:S04]  /*b500*/  IADD3 R2, P0, R4, UR14, RZ ;  /* 0x0000000e04027c10 */ /* 0x004fc8000ff1e0ff */
[----:B------:R-:W-:Y:S02]  /*b510*/  IADD3.X R3, R5, UR7, RZ, P0, !PT ;  /* 0x0000000705037c10 */ /* 0x000fe400087fe4ff */
[----:B------:R-:W-:-:S03]  /*b520*/  ISETP.GE.AND P0, PT, R10, UR12, PT ;  /* 0x0000000c0a007c0c */ /* 0x000fc6000bf06270 */
[----:B---3--:R-:W-:-:S05]  /*b530*/  IMAD.WIDE.U32 R8, R8, c[0x0][0x1f0], R2 ;  /* 0x00007c0008087a25 */ /* 0x008fca00078e0002 */
[----:B------:R-:W-:-:S05]  /*b540*/  IADD3 R7, R9, UR4, RZ ;  /* 0x0000000409077c10 */ /* 0x000fca000fffe0ff */
[----:B------:R-:W-:Y:S05]  /*b550*/  @P0 BRA `(.L_x_13) ;  /* 0x0000009000000947 */ /* 0x000fea0003800000 */
[----:B----4-:R-:W-:Y:S01]  /*b560*/  MOV R6, R8 ;  /* 0x0000000800067202 */ /* 0x010fe20000000f00 */
[----:B-----5:R-:W-:-:S04]  /*b570*/  IMAD R0, R13, c[0x0][0x1e8], RZ ;  /* 0x00007a000d007a24 */ /* 0x020fc800078e02ff */
[----:B------:R-:W-:-:S04]  /*b580*/  IMAD.WIDE.U32 R2, R12, c[0x0][0x1e8], R6 ;  /* 0x00007a000c027a25 */ /* 0x000fc800078e0006 */
[----:B------:R-:W-:Y:S01]  /*b590*/  IMAD R0, R12, c[0x0][0x1ec], R0 ;  /* 0x00007b000c007a24 */ /* 0x000fe200078e0200 */
[----:B------:R-:W-:-:S04]  /*b5a0*/  LEA R4, P0, R2, c[0x0][0x1d0], 0x1 ;  /* 0x0000740002047a11 */ /* 0x000fc800078008ff */
[----:B------:R-:W-:-:S04]  /*b5b0*/  IADD3 R0, R3, R0, RZ ;  /* 0x0000000003007210 */ /* 0x000fc80007ffe0ff */
[----:B------:R-:W-:-:S05]  /*b5c0*/  LEA.HI.X R5, R2, c[0x0][0x1d4], R0, 0x1, P0 ;  /* 0x0000750002057a11 */ /* 0x000fca00000f0c00 */
[----:B------:R2:W-:Y:S04]  /*b5d0*/  STG.E.128 [R4.64], R24 ;  /* 0x0000001804007986 */ /* 0x0005e8000c101d10 */
[----:B-1----:R2:W-:Y:S02]  /*b5e0*/  STG.E.128 [R4.64+0x80], R20 ;  /* 0x0000801404007986 */ /* 0x0025e4000c101d10 */
.L_x_13:
[----:B----4-:R-:W-:Y:S05]  /*b5f0*/  BSYNC B0 ;  /* 0x0000000000007941 */ /* 0x010fea0003800000 */
.L_x_12:
[----:B------:R-:W-:Y:S01]  /*b600*/  IADD3 R0, R10, 0x10, RZ ;  /* 0x000000100a007810 */ /* 0x000fe20007ffe0ff */
[----:B------:R-:W-:Y:S03]  /*b610*/  BSSY B0, `(.L_x_14) ;  /* 0x000000f000007945 */ /* 0x000fe60003800000 */
[----:B------:R-:W-:-:S13]  /*b620*/  ISETP.GE.AND P0, PT, R0, UR12, PT ;  /* 0x0000000c00007c0c */ /* 0x000fda000bf06270 */
[----:B------:R-:W-:Y:S05]  /*b630*/  @P0 BRA `(.L_x_15) ;  /* 0x000000c000000947 */ /* 0x000fea0003800000 */
[----:B--2--5:R-:W-:Y:S01]  /*b640*/  IADD3 R4, P0, R12, 0x10, RZ ;  /* 0x000000100c047810 */ /* 0x024fe20007f1e0ff */
[----:B------:R-:W-:Y:S01]  /*b650*/  IMAD.MOV.U32 R2, RZ, RZ, R8 ;  /* 0x000000ffff027224 */ /* 0x000fe200078e0008 */
[----:B------:R-:W-:-:S03]  /*b660*/  MOV R3, R7 ;  /* 0x0000000700037202 */ /* 0x000fc60000000f00 */
[----:B------:R-:W-:Y:S02]  /*b670*/  IMAD.X R0, RZ, RZ, R13, P0 ;  /* 0x000000ffff007224 */ /* 0x000fe400000e060d */
[----:B------:R-:W-:-:S04]  /*b680*/  IMAD.WIDE.U32 R2, R4, c[0x0][0x1e8], R2 ;  /* 0x00007a0004027a25 */ /* 0x000fc800078e0002 */
[----:B------:R-:W-:-:S04]  /*b690*/  IMAD R0, R0, c[0x0][0x1e8], RZ ;  /* 0x00007a0000007a24 */ /* 0x000fc800078e02ff */
[----:B------:R-:W-:Y:S01]  /*b6a0*/  IMAD R0, R4, c[0x0][0x1ec], R0 ;  /* 0x00007b0004007a24 */ /* 0x000fe200078e0200 */
[----:B------:R-:W-:-:S04]  /*b6b0*/  LEA R4, P0, R2, c[0x0][0x1d0], 0x1 ;  /* 0x0000740002047a11 */ /* 0x000fc800078008ff */
[----:B------:R-:W-:-:S04]  /*b6c0*/  IADD3 R0, R3, R0, RZ ;  /* 0x0000000003007210 */ /* 0x000fc80007ffe0ff */
[----:B------:R-:W-:-:S05]  /*b6d0*/  LEA.HI.X R5, R2, c[0x0][0x1d4], R0, 0x1, P0 ;  /* 0x0000750002057a11 */ /* 0x000fca00000f0c00 */
[----:B------:R2:W-:Y:S04]  /*b6e0*/  STG.E.128 [R4.64], R32 ;  /* 0x0000002004007986 */ /* 0x0005e8000c101d10 */
[----:B-1----:R2:W-:Y:S02]  /*b6f0*/  STG.E.128 [R4.64+0x80], R28 ;  /* 0x0000801c04007986 */ /* 0x0025e4000c101d10 */
.L_x_15:
[----:B------:R-:W-:Y:S05]  /*b700*/  BSYNC B0 ;  /* 0x0000000000007941 */ /* 0x000fea0003800000 */
.L_x_14:
[----:B------:R-:W3:Y:S01]  /*b710*/  LDL.LU R0, [R1+0x44] ;  /* 0x0000440001007983 */ /* 0x000ee20000300800 */
[----:B------:R-:W-:Y:S01]  /*b720*/  BSSY B0, `(.L_x_16) ;  /* 0x000000f000007945 */ /* 0x000fe20003800000 */
[----:B---3--:R-:W-:-:S13]  /*b730*/  ISETP.GE.AND P0, PT, R0, UR12, PT ;  /* 0x0000000c00007c0c */ /* 0x008fda000bf06270 */
        /* <DEDUP_REMOVED lines=13> */
.L_x_17:
[----:B------:R-:W-:Y:S05]  /*b810*/  BSYNC B0 ;  /* 0x0000000000007941 */ /* 0x000fea0003800000 */
.L_x_16:
        /* <DEDUP_REMOVED lines=16> */
.L_x_19:
[----:B------:R-:W-:Y:S05]  /*b920*/  BSYNC B0 ;  /* 0x0000000000007941 */ /* 0x000fea0003800000 */
.L_x_18:
        /* <DEDUP_REMOVED lines=14> */
[----:B-1----:R1:W-:Y:S04]  /*ba10*/  STG.E.128 [R4.64], R56 ;  /* 0x0000003804007986 */ /* 0x0023e8000c101d10 */
[----:B------:R1:W-:Y:S02]  /*ba20*/  STG.E.128 [R4.64+0x80], R52 ;  /* 0x0000803404007986 */ /* 0x0003e4000c101d10 */
.L_x_21:
[----:B------:R-:W-:Y:S05]  /*ba30*/  BSYNC B0 ;  /* 0x0000000000007941 */ /* 0x000fea0003800000 */
.L_x_20:
[----:B------:R-:W3:Y:S01]  /*ba40*/  LDL.LU R0, [R1+0x50] ;  /* 0x0000500001007983 */ /* 0x000ee20000300800 */
[----:B------:R-:W-:Y:S01]  /*ba50*/  BSSY B0, `(.L_x_22) ;  /* 0x000000f000007945 */ /* 0x000fe20003800000 */
[----:B---3--:R-:W-:-:S13]  /*ba60*/  ISETP.GE.AND P0, PT, R0, UR12, PT ;  /* 0x0000000c00007c0c */ /* 0x008fda000bf06270 */
[----:B------:R-:W-:Y:S05]  /*ba70*/  @P0 BRA `(.L_x_23) ;  /* 0x000000c000000947 */ /* 0x000fea0003800000 */
[----:B-12--5:R-:W-:Y:S01]  /*ba80*/  IADD3 R4, P0, R12, 0x50, RZ ;  /* 0x000000500c047810 */ /* 0x026fe20007f1e0ff */
        /* <DEDUP_REMOVED lines=10> */
[----:B------:R1:W-:Y:S02]  /*bb30*/  STG.E.128 [R4.64+0x80], R60 ;  /* 0x0000803c04007986 */ /* 0x0003e4000c101d10 */
.L_x_23:
[----:B------:R-:W-:Y:S05]  /*bb40*/  BSYNC B0 ;  /* 0x0000000000007941 */ /* 0x000fea0003800000 */
.L_x_22:
        /* <DEDUP_REMOVED lines=16> */
.L_x_25:
[----:B------:R-:W-:Y:S05]  /*bc50*/  BSYNC B0 ;  /* 0x0000000000007941 */ /* 0x000fea0003800000 */
.L_x_24:
[----:B------:R-:W3:Y:S02]  /*bc60*/  LDL.LU R0, [R1+0x48] ;  /* 0x0000480001007983 */ /* 0x000ee40000300800 */
[----:B---3--:R-:W-:-:S13]  /*bc70*/  ISETP.GE.AND P0, PT, R0, UR12, PT ;  /* 0x0000000c00007c0c */ /* 0x008fda000bf06270 */
[----:B------:R-:W-:Y:S05]  /*bc80*/  @P0 EXIT ;  /* 0x000000000000094d */ /* 0x000fea0003800000 */
[----:B-----5:R-:W-:Y:S01]  /*bc90*/  IADD3 R6, P0, R12, 0x70, RZ ;  /* 0x000000700c067810 */ /* 0x020fe20007f1e0ff */
[----:B------:R-:W-:Y:S01]  /*bca0*/  IMAD.MOV.U32 R2, RZ, RZ, R8 ;  /* 0x000000ffff027224 */ /* 0x000fe200078e0008 */
[----:B------:R-:W-:-:S03]  /*bcb0*/  MOV R3, R7 ;  /* 0x0000000700037202 */ /* 0x000fc60000000f00 */
[----:B------:R-:W-:Y:S02]  /*bcc0*/  IMAD.X R0, RZ, RZ, R13, P0 ;  /* 0x000000ffff007224 */ /* 0x000fe400000e060d */
[----:B-12---:R-:W-:-:S04]  /*bcd0*/  IMAD.WIDE.U32 R4, R6, c[0x0][0x1e8], R2 ;  /* 0x00007a0006047a25 */ /* 0x006fc800078e0002 */
[----:B------:R-:W-:Y:S01]  /*bce0*/  IMAD R0, R0, c[0x0][0x1e8], RZ ;  /* 0x00007a0000007a24 */ /* 0x000fe200078e02ff */
[----:B------:R-:W-:-:S03]  /*bcf0*/  LEA R2, P0, R4, c[0x0][0x1d0], 0x1 ;  /* 0x0000740004027a11 */ /* 0x000fc600078008ff */
[----:B------:R-:W-:-:S05]  /*bd00*/  IMAD R0, R6, c[0x0][0x1ec], R0 ;  /* 0x00007b0006007a24 */ /* 0x000fca00078e0200 */
[----:B------:R-:W-:-:S04]  /*bd10*/  IADD3 R0, R5, R0, RZ ;  /* 0x0000000005007210 */ /* 0x000fc80007ffe0ff */
[----:B------:R-:W-:-:S05]  /*bd20*/  LEA.HI.X R3, R4, c[0x0][0x1d4], R0, 0x1, P0 ;  /* 0x0000750004037a11 */ /* 0x000fca00000f0c00 */
[----:B------:R-:W-:Y:S04]  /*bd30*/  STG.E.128 [R2.64], R80 ;  /* 0x0000005002007986 */ /* 0x000fe8000c101d10 */
[----:B------:R-:W-:Y:S01]  /*bd40*/  STG.E.128 [R2.64+0x80], R76 ;  /* 0x0000804c02007986 */ /* 0x000fe2000c101d10 */
[----:B------:R-:W-:Y:S05]  /*bd50*/  EXIT ;  /* 0x000000000000794d */ /* 0x000fea0003800000 */
.L_x_2:
[----:B------:R-:W-:Y:S01]  /*bd60*/  UISETP.NE.AND UP4, UPT, UR9, -0x1, UPT ;  /* 0xffffffff0900788c */ /* 0x000fe2000bf85270 */
[----:B------:R-:W-:Y:S01]  /*bd70*/  SHF.R.S32.HI R8, RZ, 0x1f, R154 ;  /* 0x0000001fff087819 */ /* 0x000fe2000001149a */
[----:B------:R-:W-:Y:S01]  /*bd80*/  ULDC.64 UR6, c[0x0][0x1e8] ;  /* 0x00007a0000067ab9 */ /* 0x000fe20000000a00 */
[----:B------:R-:W1:Y:S01]  /*bd90*/  S2R R12, SR_CTAID.Z ;  /* 0x00000000000c7919 */ /* 0x000e620000002700 */
[----:B------:R-:W-:Y:S01]  /*bda0*/  ULDC.64 UR4, c[0x0][0x1e0] ;  /* 0x0000780000047ab9 */ /* 0x000fe20000000a00 */
[----:B------:R-:W-:Y:S01]  /*bdb0*/  LEA.HI R8, R8, R154, RZ, 0x3 ;  /* 0x0000009a08087211 */ /* 0x000fe200078f18ff */
[----:B------:R-:W-:Y:S01]  /*bdc0*/  ULDC.U8 UR20, c[0x0][0x328] ;  /* 0x0000ca0000147ab9 */ /* 0x000fe20000000000 */
[----:B------:R-:W2:Y:S01]  /*bdd0*/  S2R R6, SR_CTAID.X ;  /* 0x0000000000067919 */ /* 0x000ea20000002500 */
[----:B------:R-:W-:Y:S01]  /*bde0*/  USHF.R.S32.HI UR14, URZ, 0x1f, UR11 ;  /* 0x0000001f3f0e7899 */ /* 0x000fe2000801140b */
[----:B------:R-:W-:Y:S01]  /*bdf0*/  LOP3.LUT R0, R8, 0x1ffffff8, RZ, 0xc0, !PT ;  /* 0x1ffffff808007812 */ /* 0x000fe200078ec0ff */
[----:B------:R-:W-:Y:S01]  /*be00*/  UISETP.NE.AND UP3, UPT, UR20, URZ, UPT ;  /* 0x0000003f1400728c */ /* 0x000fe2000bf65270 */
[----:B------:R-:W-:Y:S01]  /*be10*/  SHF.R.S32.HI R8, RZ, 0x3, R8 ;  /* 0x00000003ff087819 */ /* 0x000fe20000011408 */
[----:B------:R-:W-:Y:S01]  /*be20*/  @UP4 UIMAD.WIDE.U32 UR18, UR9, UR6, URZ ;  /* 0x00000006091242a5 */ /* 0x000fe2000f8e003f */
[----:B------:R-:W-:Y:S01]  /*be30*/  BSSY B0, `(.L_x_26) ;  /* 0x000003a000007945 */ /* 0x000fe20003800000 */
[----:B------:R-:W-:Y:S01]  /*be40*/  @!UP4 USHF.R.S32.HI UR21, URZ, 0x1f, UR10 ;  /* 0x0000001f3f15c899 */ /* 0x000fe2000801140a */
[----:B------:R-:W-:Y:S01]  /*be50*/  IMAD.IADD R0, R154, 0x1, -R0 ;  /* 0x000000019a007824 */ /* 0x000fe200078e0a00 */
[----:B------:R-:W-:Y:S01]  /*be60*/  @UP4 UIMAD UR7, UR9, UR7, UR19 ;  /* 0x00000007090742a4 */ /* 0x000fe2000f8e0213 */
[----:B------:R-:W-:Y:S01]  /*be70*/  SHF.R.S32.HI R9, RZ, 0x1f, R8 ;  /* 0x0000001fff097819 */ /* 0x000fe20000011408 */
[----:B------:R-:W-:Y:S01]  /*be80*/  @!UP4 UIMAD UR21, UR21, UR4, URZ ;  /* 0x000000041515c2a4 */ /* 0x000fe2000f8e023f */
[----:B------:R-:W-:Y:S01]  /*be90*/  IMAD.SHL.U32 R0, R0, 0x8, RZ ;  /* 0x0000000800007824 */ /* 0x000fe200078e00ff */
[----:B------:R-:W-:-:S02]  /*bea0*/  ULDC.U8 UR19, c[0x0][0x329] ;  /* 0x0000ca4000137ab9 */ /* 0x000fc40000000000 */
[----:B------:R-:W-:Y:S02]  /*beb0*/  UISETP.NE.AND UP1, UPT, UR19, URZ, UPT ;  /* 0x0000003f1300728c */ /* 0x000fe4000bf25270 */
[----:B------:R-:W-:Y:S02]  /*bec0*/  @!UP4 UIMAD.WIDE.U32 UR22, UR10, UR4, URZ ;  /* 0x000000040a16c2a5 */ /* 0x000fe4000f8e003f */
[----:B------:R-:W-:Y:S02]  /*bed0*/  @!UP4 UIMAD UR21, UR10, UR5, UR21 ;  /* 0x000000050a15c2a4 */ /* 0x000fe4000f8e0215 */
[----:B------:R-:W-:Y:S02]  /*bee0*/  UISETP.NE.OR UP2, UPT, UR19, URZ, !UP3 ;  /* 0x0000003f1300728c */ /* 0x000fe4000df45670 */
[----:B------:R-:W-:Y:S01]  /*bef0*/  ULDC.64 UR4, c[0x0][0x1f0] ;  /* 0x00007c0000047ab9 */ /* 0x000fe20000000a00 */
[----:B--2---:R-:W-:Y:S01]  /*bf00*/  IMAD.WIDE R6, R6, 0x80, R8 ;  /* 0x0000008006067825 */ /* 0x004fe200078e0208 */
[----:B------:R-:W-:-:S02]  /*bf10*/  UIMAD UR4, UR14, UR4, URZ ;  /* 0x000000040e0472a4 */ /* 0x000fc4000f8e023f */
[----:B------:R-:W-:Y:S02]  /*bf20*/  ULDC UR13, c[0x0][0x214] ;  /* 0x00008500000d7ab9 */ /* 0x000fe40000000800 */
[----:B------:R-:W-:Y:S02]  /*bf30*/  @UP1 ULDC UR14, c[0x0][0x210] ;  /* 0x00008400000e1ab9 */ /* 0x000fe40000000800 */
[----:B------:R-:W-:Y:S02]  /*bf40*/  ULDC UR8, c[0x0][0x234] ;  /* 0x00008d0000087ab9 */ /* 0x000fe40000000800 */
[----:B------:R-:W-:Y:S02]  /*bf50*/  @UP1 UIMAD UR14, UR14, UR13, URZ ;  /* 0x0000000d0e0e12a4 */ /* 0x000fe4000f8e023f */
[----:B------:R-:W-:Y:S02]  /*bf60*/  UISETP.NE.OR UP0, UPT, UR9, -0x1, UP2 ;  /* 0xffffffff0900788c */ /* 0x000fe40009705670 */
[----:B------:R-:W-:-:S02]  /*bf70*/  @!UP1 USEL UR14, UR13, UR8, !UP3 ;  /* 0x000000080d0e9287 */ /* 0x000fc4000d800000 */
[----:B------:R-:W-:Y:S02]  /*bf80*/  ULDC UR6, c[0x0][0x1c0] ;  /* 0x0000700000067ab9 */ /* 0x000fe40000000800 */
[----:B------:R-:W-:Y:S02]  /*bf90*/  @UP1 UMOV UR19, 0x1 ;  /* 0x0000000100131882 */ /* 0x000fe40000000000 */
[----:B------:R-:W-:Y:S02]  /*bfa0*/  @!UP1 UIMAD UR19, UR14, UR6, URZ ;  /* 0x000000060e1392a4 */ /* 0x000fe4000f8e023f */
[----:B------:R-:W-:Y:S02]  /*bfb0*/  @!UP4 UMOV UR18, UR22 ;  /* 0x000000160012cc82 */ /* 0x000fe40008000000 */
[----:B------:R-:W-:Y:S01]  /*bfc0*/  @!UP4 UIADD3 UR7, UR23, UR21, URZ ;  /* 0x000000151707c290 */ /* 0x000fe2000fffe03f */
[----:B------:R-:W-:Y:S01]  /*bfd0*/  IADD3 R2, P0, R0, UR18, RZ ;  /* 0x0000001200027c10 */ /* 0x000fe2000ff1e0ff */
[----:B------:R-:W-:-:S02]  /*bfe0*/  UIADD3 UR15, -UR12, UR15, URZ ;  /* 0x0000000f0c0f7290 */ /* 0x000fc4000fffe13f */
[----:B------:R-:W-:Y:S02]  /*bff0*/  UIMAD UR19, UR10, UR19, URZ ;  /* 0x000000130a1372a4 */ /* 0x000fe4000f8e023f */
[----:B------:R-:W-:Y:S01]  /*c000*/  @!UP0 UIMAD UR9, UR10, UR13, URZ ;  /* 0x0000000d0a0982a4 */ /* 0x000fe2000f8e023f */
[----:B------:R-:W-:Y:S01]  /*c010*/  LEA.HI.X.SX32 R3, R0, UR7, 0x1, P0 ;  /* 0x0000000700037c11 */ /* 0x000fe200080f0eff */
[----:B------:R-:W-:Y:S01]  /*c020*/  @UP1 ULDC UR20, c[0x0][0x210] ;  /* 0x0000840000141ab9 */ /* 0x000fe20000000800 */
[----:B------:R-:W-:Y:S01]  /*c030*/  ISETP.GE.AND P0, PT, R8, UR15, PT ;  /* 0x0000000f08007c0c */ /* 0x000fe2000bf06270 */
[----:B------:R-:W-:Y:S02]  /*c040*/  USEL UR19, UR19, URZ, UP2 ;  /* 0x0000003f13137287 */ /* 0x000fe40009000000 */
[----:B------:R-:W-:Y:S01]  /*c050*/  @!UP1 UMOV UR20, 0x1 ;  /* 0x0000000100149882 */ /* 0x000fe20000000000 */
[----:B-1----:R-:W-:Y:S01]  /*c060*/  IMAD.WIDE.U32 R12, R12, c[0x0][0x1f0], R2 ;  /* 0x00007c000c0c7a25 */ /* 0x002fe200078e0002 */
[----:B------:R-:W-:-:S02]  /*c070*/  UIMAD UR12, UR12, UR20, URZ ;  /* 0x000000140c0c72a4 */ /* 0x000fc4000f8e023f */
[----:B------:R-:W-:Y:S02]  /*c080*/  UIMAD UR19, UR11, UR14, UR19 ;  /* 0x0000000e0b1372a4 */ /* 0x000fe4000f8e0213 */
[----:B------:R-:W-:Y:S02]  /*c090*/  UMOV UR24, URZ ;  /* 0x0000003f00187c82 */ /* 0x000fe40008000000 */
[----:B------:R-:W-:Y:S02]  /*c0a0*/  @!UP2 UMOV UR24, UR9 ;  /* 0x000000090018ac82 */ /* 0x000fe40008000000 */
[----:B------:R-:W-:Y:S02]  /*c0b0*/  UIMAD UR4, UR11, UR5, UR4 ;  /* 0x000000050b0472a4 */ /* 0x000fe4000f8e0204 */
[----:B------:R-:W-:Y:S02]  /*c0c0*/  UMOV UR25, URZ ;  /* 0x0000003f00197c82 */ /* 0x000fe40008000000 */
[----:B------:R-:W-:-:S02]  /*c0d0*/  USHF.R.S32.HI UR6, URZ, 0x1f, UR12 ;  /* 0x0000001f3f067899 */ /* 0x000fc4000801140c */
[----:B------:R-:W-:Y:S01]  /*c0e0*/  @!UP2 USHF.R.S32.HI UR25, URZ, 0x1f, UR9 ;  /* 0x0000001f3f19a899 */ /* 0x000fe20008011409 */
[----:B------:R-:W-:Y:S01]  /*c0f0*/  IADD3 R11, R13, UR4, RZ ;  /* 0x000000040d0b7c10 */ /* 0x000fe2000fffe0ff */
[----:B------:R-:W-:Y:S02]  /*c100*/  USHF.R.S32.HI UR7, URZ, 0x1f, UR19 ;  /* 0x0000001f3f077899 */ /* 0x000fe40008011413 */
[----:B------:R-:W-:-:S04]  /*c110*/  UIADD3 UR12, UP1, UP0, UR12, UR24, UR19 ;  /* 0x000000180c0c7290 */ /* 0x000fc8000f83e013 */
[----:B------:R-:W-:Y:S01]  /*c120*/  UIADD3.X UR6, UR6, UR25, UR7, UP1, UP0 ;  /* 0x0000001906067290 */ /* 0x000fe20008fe0407 */
[----:B------:R-:W-:Y:S06]  /*c130*/  @P0 BRA `(.L_x_27) ;  /* 0x0000009000000947 */ /* 0x000fec0003800000 */
[----:B------:R-:W-:Y:S01]  /*c140*/  MOV R10, R12 ;  /* 0x0000000c000a7202 */ /* 0x000fe20000000f00 */
[----:B------:R-:W-:-:S04]  /*c150*/  IMAD R0, R7, c[0x0][0x1e8], RZ ;  /* 0x00007a0007007a24 */ /* 0x000fc800078e02ff */
[----:B------:R-:W-:-:S04]  /*c160*/  IMAD.WIDE.U32 R2, R6, c[0x0][0x1e8], R10 ;  /* 0x00007a0006027a25 */ /* 0x000fc800078e000a */
[----:B------:R-:W-:Y:S01]  /*c170*/  IMAD R0, R6, c[0x0][0x1ec], R0 ;  /* 0x00007b0006007a24 */ /* 0x000fe200078e0200 */
[----:B------:R-:W-:-:S04]  /*c180*/  LEA R4, P0, R2, c[0x0][0x1d0], 0x1 ;  /* 0x0000740002047a11 */ /* 0x000fc800078008ff */
[----:B------:R-:W-:-:S04]  /*c190*/  IADD3 R0, R0, R3, RZ ;  /* 0x0000000300007210 */ /* 0x000fc80007ffe0ff */
[----:B------:R-:W-:-:S05]  /*c1a0*/  LEA.HI.X R5, R2, c[0x0][0x1d4], R0, 0x1, P0 ;  /* 0x0000750002057a11 */ /* 0x000fca00000f0c00 */
[----:B------:R1:W-:Y:S04]  /*c1b0*/  STG.E.128 [R4.64], RZ ;  /* 0x000000ff04007986 */ /* 0x0003e8000c101d10 */
[----:B------:R1:W-:Y:S02]  /*c1c0*/  STG.E.128 [R4.64+0x80], RZ ;  /* 0x000080ff04007986 */ /* 0x0003e4000c101d10 */
.L_x_27:
[----:B------:R-:W-:Y:S05]  /*c1d0*/  BSYNC B0 ;  /* 0x0000000000007941 */ /* 0x000fea0003800000 */
.L_x_26:
[----:B------:R-:W-:Y:S01]  /*c1e0*/  IADD3 R20, R8, 0x10, RZ ;  /* 0x0000001008147810 */ /* 0x000fe20007ffe0ff */
[----:B------:R-:W-:Y:S03]  /*c1f0*/  BSSY B0, `(.L_x_28) ;  /* 0x000000f000007945 */ /* 0x000fe60003800000 */
[----:B------:R-:W-:-:S13]  /*c200*/  ISETP.GE.AND P0, PT, R20, UR15, PT ;  /* 0x0000000f14007c0c */ /* 0x000fda000bf06270 */
[----:B------:R-:W-:Y:S05]  /*c210*/  @P0 BRA `(.L_x_29) ;  /* 0x000000c000000947 */ /* 0x000fea0003800000 */
[----:B------:R-:W-:Y:S02]  /*c220*/  IADD3 R0, P0, R6, 0x10, RZ ;  /* 0x0000001006007810 */ /* 0x000fe40007f1e0ff */
[----:B------:R-:W-:-:S03]  /*c230*/  MOV R3, R11 ;  /* 0x0000000b00037202 */ /* 0x000fc60000000f00 */
[----:B------:R-:W-:-:S04]  /*c240*/  IMAD.X R2, RZ, RZ, R7, P0 ;  /* 0x000000ffff027224 */ /* 0x000fc800000e0607 */
[----:B-1----:R-:W-:Y:S02]  /*c250*/  IMAD R4, R2, c[0x0][0x1e8], RZ ;  /* 0x00007a0002047a24 */ /* 0x002fe400078e02ff */
[----:B------:R-:W-:-:S04]  /*c260*/  IMAD.MOV.U32 R2, RZ, RZ, R12 ;  /* 0x000000ffff027224 */ /* 0x000fc800078e000c */
[----:B------:R-:W-:-:S04]  /*c270*/  IMAD.WIDE.U32 R2, R0, c[0x0][0x1e8], R2 ;  /* 0x00007a0000027a25 */ /* 0x000fc800078e0002 */
[----:B------:R-:W-:Y:S01]  /*c280*/  IMAD R0, R0, c[0x0][0x1ec], R4 ;  /* 0x00007b0000007a24 */ /* 0x000fe200078e0204 */
[----:B------:R-:W-:-:S04]  /*c290*/  LEA R4, P0, R2, c[0x0][0x1d0], 0x1 ;  /* 0x0000740002047a11 */ /* 0x000fc800078008ff */
[----:B------:R-:W-:-:S04]  /*c2a0*/  IADD3 R0, R0, R3, RZ ;  /* 0x0000000300007210 */ /* 0x000fc80007ffe0ff */
[----:B------:R-:W-:-:S05]  /*c2b0*/  LEA.HI.X R5, R2, c[0x0][0x1d4], R0, 0x1, P0 ;  /* 0x0000750002057a11 */ /* 0x000fca00000f0c00 */
[----:B------:R1:W-:Y:S04]  /*c2c0*/  STG.E.128 [R4.64], RZ ;  /* 0x000000ff04007986 */ /* 0x0003e8000c101d10 */
[----:B------:R1:W-:Y:S02]  /*c2d0*/  STG.E.128 [R4.64+0x80], RZ ;  /* 0x000080ff04007986 */ /* 0x0003e4000c101d10 */
.L_x_29:
[----:B------:R-:W-:Y:S05]  /*c2e0*/  BSYNC B0 ;  /* 0x0000000000007941 */ /* 0x000fea0003800000 */
.L_x_28:
        /* <DEDUP_REMOVED lines=16> */
.L_x_31:
[----:B------:R-:W-:Y:S05]  /*c3f0*/  BSYNC B0 ;  /* 0x0000000000007941 */ /* 0x000fea0003800000 */
.L_x_30:
        /* <DEDUP_REMOVED lines=16> */
.L_x_33:
[----:B------:R-:W-:Y:S05]  /*c500*/  BSYNC B0 ;  /* 0x0000000000007941 */ /* 0x000fea0003800000 */
.L_x_32:
        /* <DEDUP_REMOVED lines=16> */
.L_x_35:
[----:B------:R-:W-:Y:S05]  /*c610*/  BSYNC B0 ;  /* 0x0000000000007941 */ /* 0x000fea0003800000 */
.L_x_34:
        /* <DEDUP_REMOVED lines=16> */
.L_x_37:
[----:B------:R-:W-:Y:S05]  /*c720*/  BSYNC B0 ;  /* 0x0000000000007941 */ /* 0x000fea0003800000 */
.L_x_36:
        /* <DEDUP_REMOVED lines=16> */
.L_x_39:
[----:B------:R-:W-:Y:S05]  /*c830*/  BSYNC B0 ;  /* 0x0000000000007941 */ /* 0x000fea0003800000 */
.L_x_38:
[----:B------:R-:W-:Y:S01]  /*c840*/  IADD3 R15, R8, 0x70, RZ ;  /* 0x00000070080f7810 */ /* 0x000fe20007ffe0ff */
[----:B------:R-:W-:Y:S03]  /*c850*/  BSSY B0, `(.L_x_40) ;  /* 0x000000f000007945 */ /* 0x000fe60003800000 */
[----:B------:R-:W-:-:S13]  /*c860*/  ISETP.GE.AND P0, PT, R15, UR15, PT ;  /* 0x0000000f0f007c0c */ /* 0x000fda000bf06270 */
[----:B------:R-:W-:Y:S05]  /*c870*/  @P0 BRA `(.L_x_41) ;  /* 0x000000c000000947 */ /* 0x000fea0003800000 */
[----:B------:R-:W-:Y:S01]  /*c880*/  IADD3 R0, P0, R6, 0x70, RZ ;  /* 0x0000007006007810 */ /* 0x000fe20007f1e0ff */
[----:B------:R-:W-:Y:S01]  /*c890*/  IMAD.MOV.U32 R2, RZ, RZ, R12 ;  /* 0x000000ffff027224 */ /* 0x000fe200078e000c */
[----:B------:R-:W-:-:S03]  /*c8a0*/  MOV R3, R11 ;  /* 0x0000000b00037202 */ /* 0x000fc60000000f00 */
[----:B------:R-:W-:Y:S02]  /*c8b0*/  IMAD.X R6, RZ, RZ, R7, P0 ;  /* 0x000000ffff067224 */ /* 0x000fe400000e0607 */
[----:B-1----:R-:W-:-:S04]  /*c8c0*/  IMAD.WIDE.U32 R4, R0, c[0x0][0x1e8], R2 ;  /* 0x00007a0000047a25 */ /* 0x002fc800078e0002 */
[----:B------:R-:W-:Y:S01]  /*c8d0*/  IMAD R6, R6, c[0x0][0x1e8], RZ ;  /* 0x00007a0006067a24 */ /* 0x000fe200078e02ff */
[----:B------:R-:W-:-:S03]  /*c8e0*/  LEA R2, P0, R4, c[0x0][0x1d0], 0x1 ;  /* 0x0000740004027a11 */ /* 0x000fc600078008ff */
[----:B------:R-:W-:-:S05]  /*c8f0*/  IMAD R0, R0, c[0x0][0x1ec], R6 ;  /* 0x00007b0000007a24 */ /* 0x000fca00078e0206 */
[----:B------:R-:W-:-:S04]  /*c900*/  IADD3 R0, R0, R5, RZ ;  /* 0x0000000500007210 */ /* 0x000fc80007ffe0ff */
[----:B------:R-:W-:-:S05]  /*c910*/  LEA.HI.X R3, R4, c[0x0][0x1d4], R0, 0x1, P0 ;  /* 0x0000750004037a11 */ /* 0x000fca00000f0c00 */
[----:B------:R1:W-:Y:S04]  /*c920*/  STG.E.128 [R2.64], RZ ;  /* 0x000000ff02007986 */ /* 0x0003e8000c101d10 */
[----:B------:R1:W-:Y:S02]  /*c930*/  STG.E.128 [R2.64+0x80], RZ ;  /* 0x000080ff02007986 */ /* 0x0003e4000c101d10 */
.L_x_41:
[----:B------:R-:W-:Y:S05]  /*c940*/  BSYNC B0 ;  /* 0x0000000000007941 */ /* 0x000fea0003800000 */
.L_x_40:
[----:B------:R-:W-:-:S04]  /*c950*/  LOP3.LUT P6, RZ, R154, 0x7, RZ, 0xc0, !PT ;  /* 0x000000079aff7812 */ /* 0x000fc800078cc0ff */
[----:B------:R-:W-:Y:S02]  /*c960*/  ISETP.GE.OR P2, PT, R8, UR15, P6 ;  /* 0x0000000f08007c0c */ /* 0x000fe4000b746670 */
[----:B------:R-:W-:Y:S02]  /*c970*/  ISETP.GE.OR P1, PT, R20, UR15, P6 ;  /* 0x0000000f14007c0c */ /* 0x000fe4000b726670 */
[----:B------:R-:W-:Y:S02]  /*c980*/  ISETP.GE.OR P5, PT, R19, UR15, P6 ;  /* 0x0000000f13007c0c */ /* 0x000fe4000b7a6670 */
[----:B------:R-:W-:Y:S02]  /*c990*/  ISETP.GE.OR P4, PT, R18, UR15, P6 ;  /* 0x0000000f12007c0c */ /* 0x000fe4000b786670 */
[----:B------:R-:W-:-:S05]  /*c9a0*/  ISETP.GE.OR P3, PT, R17, UR15, P6 ;  /* 0x0000000f11007c0c */ /* 0x000fca000b766670 */
[----:B------:R-:W-:Y:S02]  /*c9b0*/  @!P2 IMAD R0, R8, UR20, RZ ;  /* 0x000000140800ac24 */ /* 0x000fe4000f8e02ff */
[----:B-1----:R-:W-:Y:S02]  /*c9c0*/  @!P2 IMAD.MOV.U32 R5, RZ, RZ, 0x7f800000 ;  /* 0x7f800000ff05a424 */ /* 0x002fe400078e00ff */
[----:B------:R-:W-:Y:S01]  /*c9d0*/  @!P5 IMAD R6, R19, UR20, RZ ;  /* 0x000000141306dc24 */ /* 0x000fe2000f8e02ff */
[----:B------:R-:W-:Y:S01]  /*c9e0*/  @!P2 IADD3 R3, P0, R0, UR12, RZ ;  /* 0x0000000c0003ac10 */ /* 0x000fe2000ff1e0ff */
[----:B------:R-:W-:-:S03]  /*c9f0*/  @!P5 IMAD.MOV.U32 R12, RZ, RZ, 0x7f800000 ;  /* 0x7f800000ff0cd424 */ /* 0x000fc600078e00ff */
[----:B------:R-:W-:Y:S01]  /*ca00*/  @!P2 LEA.HI.X.SX32 R4, R0, UR6, 0x1, P0 ;  /* 0x000000060004ac11 */ /* 0x000fe200080f0eff */
[----:B------:R-:W-:Y:S01]  /*ca10*/  @!P1 IMAD R0, R20, UR20, RZ ;  /* 0x0000001414009c24 */ /* 0x000fe2000f8e02ff */
[----:B------:R-:W-:-:S04]  /*ca20*/  @!P2 LEA R2, P0, R3, c[0x0][0x200], 0x2 ;  /* 0x000080000302aa11 */ /* 0x000fc800078010ff */
[----:B------:R-:W-:Y:S02]  /*ca30*/  @!P2 LEA.HI.X R3, R3, c[0x0][0x204], R4, 0x2, P0 ;  /* 0x000081000303aa11 */ /* 0x000fe400000f1404 */
[----:B------:R-:W-:-:S03]  /*ca40*/  @!P1 IADD3 R4, P0, R0, UR12, RZ ;  /* 0x0000000c00049c10 */ /* 0x000fc6000ff1e0ff */
[----:B------:R1:W-:Y:S02]  /*ca50*/  @!P2 STG.E [R2.64], R5 ;  /* 0x000000050200a986 */ /* 0x0003e4000c101910 */
[----:B-1----:R-:W-:Y:S01]  /*ca60*/  @!P1 LEA.HI.X.SX32 R3, R0, UR6, 0x1, P0 ;  /* 0x0000000600039c11 */ /* 0x002fe200080f0eff */
[----:B------:R-:W-:Y:S01]  /*ca70*/  @!P4 IMAD R5, R18, UR20, RZ ;  /* 0x000000141205cc24 */ /* 0x000fe2000f8e02ff */
[----:B------:R-:W-:Y:S02]  /*ca80*/  @!P1 LEA R2, P2, R4, c[0x0][0x200], 0x2 ;  /* 0x0000800004029a11 */ /* 0x000fe400078410ff */
[----:B------:R-:W-:Y:S02]  /*ca90*/  @!P5 IADD3 R0, P0, R6, UR12, RZ ;  /* 0x0000000c0600dc10 */ /* 0x000fe4000ff1e0ff */
[----:B------:R-:W-:Y:S02]  /*caa0*/  @!P1 LEA.HI.X R3, R4, c[0x0][0x204], R3, 0x2, P2 ;  /* 0x0000810004039a11 */ /* 0x000fe400010f1403 */
[----:B------:R-:W-:-:S02]  /*cab0*/  @!P5 LEA.HI.X.SX32 R6, R6, UR6, 0x1, P0 ;  /* 0x000000060606dc11 */ /* 0x000fc400080f0eff */
[C---:B------:R-:W-:Y:S02]  /*cac0*/  @!P5 LEA R10, P2, R0.reuse, c[0x0][0x200], 0x2 ;  /* 0x00008000000ada11 */ /* 0x040fe400078410ff */
[C---:B------:R-:W-:Y:S02]  /*cad0*/  @!P4 IADD3 R4, P0, R5.reuse, UR12, RZ ;  /* 0x0000000c0504cc10 */ /* 0x040fe4000ff1e0ff */
[----:B------:R-:W-:Y:S01]  /*cae0*/  @!P5 LEA.HI.X R11, R0, c[0x0][0x204], R6, 0x2, P2 ;  /* 0x00008100000bda11 */ /* 0x000fe200010f1406 */
[----:B------:R-:W-:Y:S01]  /*caf0*/  @!P1 IMAD.MOV.U32 R6, RZ, RZ, 0x7f800000 ;  /* 0x7f800000ff069424 */ /* 0x000fe200078e00ff */
[----:B------:R-:W-:Y:S02]  /*cb00*/  ISETP.GE.OR P2, PT, R16, UR15, P6 ;  /* 0x0000000f10007c0c */ /* 0x000fe4000b746670 */
[----:B------:R-:W-:Y:S01]  /*cb10*/  @!P4 LEA.HI.X.SX32 R0, R5, UR6, 0x1, P0 ;  /* 0x000000060500cc11 */ /* 0x000fe200080f0eff */
[----:B------:R-:W-:Y:S01]  /*cb20*/  @!P3 IMAD R5, R17, UR20, RZ ;  /* 0x000000141105bc24 */ /* 0x000fe2000f8e02ff */
[----:B------:R-:W-:Y:S01]  /*cb30*/  @!P4 LEA R8, P0, R4, c[0x0][0x200], 0x2 ;  /* 0x000080000408ca11 */ /* 0x000fe200078010ff */
[----:B------:R1:W-:Y:S01]  /*cb40*/  @!P1 STG.E [R2.64], R6 ;  /* 0x0000000602009986 */ /* 0x0003e2000c101910 */
[----:B------:R-:W-:-:S02]  /*cb50*/  ISETP.GE.OR P1, PT, R14, UR15, P6 ;  /* 0x0000000f0e007c0c */ /* 0x000fc4000b726670 */
[----:B------:R-:W-:Y:S01]  /*cb60*/  @!P4 LEA.HI.X R9, R4, c[0x0][0x204], R0, 0x2, P0 ;  /* 0x000081000409ca11 */ /* 0x000fe200000f1400 */
[----:B------:R2:W-:Y:S01]  /*cb70*/  @!P5 STG.E [R10.64], R12 ;  /* 0x0000000c0a00d986 */ /* 0x0005e2000c101910 */
[----:B------:R-:W-:Y:S02]  /*cb80*/  @!P3 IADD3 R0, P0, R5, UR12, RZ ;  /* 0x0000000c0500bc10 */ /* 0x000fe4000ff1e0ff */
[----:B------:R-:W-:Y:S02]  /*cb90*/  ISETP.GE.OR P6, PT, R15, UR15, P6 ;  /* 0x0000000f0f007c0c */ /* 0x000fe4000b7c6670 */
[----:B-1----:R-:W-:Y:S01]  /*cba0*/  @!P3 LEA.HI.X.SX32 R3, R5, UR6, 0x1, P0 ;  /* 0x000000060503bc11 */ /* 0x002fe200080f0eff */
[----:B------:R-:W-:Y:S01]  /*cbb0*/  @!P2 IMAD R2, R16, UR20, RZ ;  /* 0x000000141002ac24 */ /* 0x000fe2000f8e02ff */
[----:B------:R-:W-:Y:S01]  /*cbc0*/  @!P3 LEA R6, P0, R0, c[0x0][0x200], 0x2 ;  /* 0x000080000006ba11 */ /* 0x000fe200078010ff */
[----:B--2---:R-:W-:-:S03]  /*cbd0*/  @!P3 IMAD.MOV.U32 R10, RZ, RZ, 0x7f800000 ;  /* 0x7f800000ff0ab424 */ /* 0x004fc600078e00ff */
[----:B------:R-:W-:Y:S01]  /*cbe0*/  @!P3 LEA.HI.X R7, R0, c[0x0][0x204], R3, 0x2, P0 ;  /* 0x000081000007ba11 */ /* 0x000fe200000f1403 */
[----:B------:R-:W-:Y:S01]  /*cbf0*/  @!P1 IMAD R3, R14, UR20, RZ ;  /* 0x000000140e039c24 */ /* 0x000fe2000f8e02ff */
[----:B------:R-:W-:-:S04]  /*cc00*/  @!P2 IADD3 R0, P0, R2, UR12, RZ ;  /* 0x0000000c0200ac10 */ /* 0x000fc8000ff1e0ff */
[----:B------:R-:W-:Y:S02]  /*cc10*/  @!P2 LEA.HI.X.SX32 R2, R2, UR6, 0x1, P0 ;  /* 0x000000060202ac11 */ /* 0x000fe400080f0eff */
[----:B------:R-:W-:-:S04]  /*cc20*/  @!P2 LEA R4, P0, R0, c[0x0][0x200], 0x2 ;  /* 0x000080000004aa11 */ /* 0x000fc800078010ff */
[----:B------:R-:W-:Y:S02]  /*cc30*/  @!P2 LEA.HI.X R5, R0, c[0x0][0x204], R2, 0x2, P0 ;  /* 0x000081000005aa11 */ /* 0x000fe400000f1402 */
[----:B------:R-:W-:-:S04]  /*cc40*/  @!P1 IADD3 R0, P0, R3, UR12, RZ ;  /* 0x0000000c03009c10 */ /* 0x000fc8000ff1e0ff */
[----:B------:R-:W-:Y:S02]  /*cc50*/  @!P1 LEA.HI.X.SX32 R3, R3, UR6, 0x1, P0 ;  /* 0x0000000603039c11 */ /* 0x000fe400080f0eff */
[----:B------:R-:W-:-:S04]  /*cc60*/  @!P1 LEA R2, P0, R0, c[0x0][0x200], 0x2 ;  /* 0x0000800000029a11 */ /* 0x000fc800078010ff */
[----:B------:R-:W-:Y:S01]  /*cc70*/  @!P1 LEA.HI.X R3, R0, c[0x0][0x204], R3, 0x2, P0 ;  /* 0x0000810000039a11 */ /* 0x000fe200000f1403 */
[----:B------:R-:W-:-:S05]  /*cc80*/  @!P4 IMAD.MOV.U32 R0, RZ, RZ, 0x7f800000 ;  /* 0x7f800000ff00c424 */ /* 0x000fca00078e00ff */
[----:B------:R1:W-:Y:S04]  /*cc90*/  @!P4 STG.E [R8.64], R0 ;  /* 0x000000000800c986 */ /* 0x0003e8000c101910 */
[----:B------:R2:W-:Y:S01]  /*cca0*/  @!P3 STG.E [R6.64], R10 ;  /* 0x0000000a0600b986 */ /* 0x0005e2000c101910 */
[----:B-1----:R-:W-:Y:S02]  /*ccb0*/  @!P2 IMAD.MOV.U32 R8, RZ, RZ, 0x7f800000 ;  /* 0x7f800000ff08a424 */ /* 0x002fe400078e00ff */
[----:B------:R-:W-:-:S03]  /*ccc0*/  @!P1 IMAD.MOV.U32 R0, RZ, RZ, 0x7f800000 ;  /* 0x7f800000ff009424 */ /* 0x000fc600078e00ff */
[----:B------:R2:W-:Y:S04]  /*ccd0*/  @!P2 STG.E [R4.64], R8 ;  /* 0x000000080400a986 */ /* 0x0005e8000c101910 */
[----:B------:R2:W-:Y:S01]  /*cce0*/  @!P1 STG.E [R2.64], R0 ;  /* 0x0000000002009986 */ /* 0x0005e2000c101910 */
[----:B------:R-:W-:Y:S05]  /*ccf0*/  @P6 EXIT ;  /* 0x000000000000694d */ /* 0x000fea0003800000 */
[----:B--2---:R-:W-:-:S05]  /*cd00*/  IMAD R0, R15, UR20, RZ ;  /* 0x000000140f007c24 */ /* 0x004fca000f8e02ff */
[----:B------:R-:W-:-:S04]  /*cd10*/  IADD3 R3, P0, R0, UR12, RZ ;  /* 0x0000000c00037c10 */ /* 0x000fc8000ff1e0ff */
[----:B------:R-:W-:Y:S02]  /*cd20*/  LEA.HI.X.SX32 R0, R0, UR6, 0x1, P0 ;  /* 0x0000000600007c11 */ /* 0x000fe400080f0eff */
[----:B------:R-:W-:-:S04]  /*cd30*/  LEA R2, P0, R3, c[0x0][0x200], 0x2 ;  /* 0x0000800003027a11 */ /* 0x000fc800078010ff */
[----:B------:R-:W-:Y:S01]  /*cd40*/  LEA.HI.X R3, R3, c[0x0][0x204], R0, 0x2, P0 ;  /* 0x0000810003037a11 */ /* 0x000fe200000f1400 */
[----:B------:R-:W-:-:S05]  /*cd50*/  IMAD.MOV.U32 R0, RZ, RZ, 0x7f800000 ;  /* 0x7f800000ff007424 */ /* 0x000fca00078e00ff */
[----:B------:R-:W-:Y:S01]  /*cd60*/  STG.E [R2.64], R0 ;  /* 0x0000000002007986 */ /* 0x000fe2000c101910 */
[----:B------:R-:W-:Y:S05]  /*cd70*/  EXIT ;  /* 0x000000000000794d */ /* 0x000fea0003800000 */
.L_x_42:
[----:B------:R-:W-:-:S00]  /*cd80*/  BRA `(.L_x_42) ;  /* 0xfffffff000007947 */ /* 0x000fc0000383ffff */
[----:B------:R-:W-:-:S00]  /*cd90*/  NOP ;  /* 0x0000000000007918 */ /* 0x000fc00000000000 */
        /* <DEDUP_REMOVED lines=14> */
.L_x_2372:


//--------------------- .text._ZN5flash16flash_fwd_kernelI23Flash_fwd_kernel_traitsILi128ELi128ELi64ELi4ELb0ELb0EN7cutlass6half_tE19Flash_kernel_traitsILi128ELi128ELi64ELi4ES3_EELb0ELb0ELb0ELb0ELb0ELb1ELb1ELb0EEEvNS_16Flash_fwd_paramsE --------------------------
	.section	.text._ZN5flash16flash_fwd_kernelI23Flash_fwd_kernel_traitsILi128ELi128ELi64ELi4ELb0ELb0EN7cutlass6half_tE19Flash_kernel_traitsILi128ELi128ELi64ELi4ES3_EELb0ELb0ELb0ELb0ELb0ELb1ELb1ELb0EEEvNS_16Flash_fwd_paramsE,"ax",@progbits
	.sectioninfo	@"SHI_REGISTERS=255"
	.align	128
        .global         _ZN5flash16flash_fwd_kernelI23Flash_fwd_kernel_traitsILi128ELi128ELi64ELi4ELb0ELb0EN7cutlass6half_tE19Flash_kernel_traitsILi128ELi128ELi64ELi4ES3_EELb0ELb0ELb0ELb0ELb0ELb1ELb1ELb0EEEvNS_16Flash_fwd_paramsE
        .type           _ZN5flash16flash_fwd_kernelI23Flash_fwd_kernel_traitsILi128ELi128ELi64ELi4ELb0ELb0EN7cutlass6half_tE19Flash_kernel_traitsILi128ELi128ELi64ELi4ES3_EELb0ELb0ELb0ELb0ELb0ELb1ELb1ELb0EEEvNS_16Flash_fwd_paramsE,@function
        .size           _ZN5flash16flash_fwd_kernelI23Flash_fwd_kernel_traitsILi128ELi128ELi64ELi4ELb0ELb0EN7cutlass6half_tE19Flash_kernel_traitsILi128ELi128ELi64ELi4ES3_EELb0ELb0ELb0ELb0ELb0ELb1ELb1ELb0EEEvNS_16Flash_fwd_paramsE,(.L_x_2373 - _ZN5flash16flash_fwd_kernelI23Flash_fwd_kernel_traitsILi128ELi128ELi64ELi4ELb0ELb0EN7cutlass6half_tE19Flash_kernel_traitsILi128ELi128ELi64ELi4ES3_EELb0ELb0ELb0ELb0ELb0ELb1ELb1ELb0EEEvNS_16Flash_fwd_paramsE)
        .other          _ZN5flash16flash_fwd_kernelI23Flash_fwd_kernel_traitsILi128ELi128ELi64ELi4ELb0ELb0EN7cutlass6half_tE19Flash_kernel_traitsILi128ELi128ELi64ELi4ES3_EELb0ELb0ELb0ELb0ELb0ELb1ELb1ELb0EEEvNS_16Flash_fwd_paramsE,@"STO_CUDA_ENTRY STV_DEFAULT"
_ZN5flash16flash_fwd_kernelI23Flash_fwd_kernel_traitsILi128ELi128ELi64ELi4ELb0ELb0EN7cutlass6half_tE19Flash_kernel_traitsILi128ELi128ELi64ELi4ES3_EELb0ELb0ELb0ELb0ELb0ELb1ELb1ELb0EEEvNS_16Flash_fwd_paramsE:
.text._ZN5flash16flash_fwd_kernelI23Flash_fwd_kernel_traitsILi128ELi128ELi64ELi4ELb0ELb0EN7cutlass6half_tE19Flash_kernel_traitsILi128ELi128ELi64ELi4ES3_EELb0ELb0ELb0ELb0ELb0ELb1ELb1ELb0EEEvNS_16Flash_fwd_paramsE:
        /* <DEDUP_REMOVED lines=47> */
.L_x_43:
[----:B------:R-:W-:Y:S02]  /*02f0*/  ULDC UR4, c[0x0][0x218] ;  /* 0x0000860000047ab9 */ /* 0x000fe40000000800 */
.L_x_44:
        /* <DEDUP_REMOVED lines=58> */
.L_x_46:
        /* <DEDUP_REMOVED lines=46> */
.L_x_47:
[----:B------:R-:W-:Y:S01]  /*0980*/  SHF.R.S32.HI R27, RZ, 0x1f, R160 ;  /* 0x0000001fff1b7819 */ /* 0x000fe200000114a0 */
[----:B------:R-:W1:Y:S01]  /*0990*/  S2R R5, SR_CTAID.X ;  /* 0x0000000000057919 */ /* 0x000e620000002500 */
[----:B------:R-:W-:Y:S01]  /*09a0*/  UIADD3 UR12, -UR12, UR15, URZ ;  /* 0x0000000f0c0c7290 */ /* 0x000fe2000fffe13f */
[----:B------:R-:W-:Y:S01]  /*09b0*/  IMAD.MOV.U32 R165, RZ, RZ, c[0x0][0x198] ;  /* 0x00006600ffa57624 */ /* 0x000fe200078e00ff */
[----:B------:R-:W-:Y:S01]  /*09c0*/  LEA.HI R0, R27, R160, RZ, 0x3 ;  /* 0x000000a01b007211 */ /* 0x000fe200078f18ff */
[----:B------:R-:W2:Y:S01]  /*09d0*/  S2R R6, SR_CTAID.Z ;  /* 0x0000000000067919 */ /* 0x000ea20000002700 */
[----:B------:R-:W-:Y:S01]  /*09e0*/  ULDC.64 UR4, c[0x0][0x1a8] ;  /* 0x00006a0000047ab9 */ /* 0x000fe20000000a00 */
[----:B------:R-:W-:Y:S01]  /*09f0*/  IMAD.SHL.U32 R172, R165, 0x40, RZ ;  /* 0x00000040a5ac7824 */ /* 0x000fe200078e00ff */
[----:B------:R-:W-:Y:S01]  /*0a00*/  SHF.R.S32.HI R2, RZ, 0x3, R0 ;  /* 0x00000003ff027819 */ /* 0x000fe20000011400 */
[----:B------:R-:W-:Y:S01]  /*0a10*/  UIMAD UR4, UR19, UR4, URZ ;  /* 0x00000004130472a4 */ /* 0x000fe2000f8e023f */
[----:B------:R-:W-:Y:S01]  /*0a20*/  LOP3.LUT R0, R0, 0xfffffff8, RZ, 0xc0, !PT ;  /* 0xfffffff800007812 */ /* 0x000fe200078ec0ff */
[----:B------:R-:W-:Y:S01]  /*0a30*/  ULEA.HI.SX32 UR10, UR8, 0xffffffff, 0x1a ;  /* 0xffffffff080a7891 */ /* 0x000fe2000f8fd23f */
[----:B------:R-:W-:Y:S01]  /*0a40*/  IADD3 R24, R2, 0x10, RZ ;  /* 0x0000001002187810 */ /* 0x000fe20007ffe0ff */
[----:B------:R-:W-:Y:S01]  /*0a50*/  UIMAD UR4, UR11, UR5, UR4 ;  /* 0x000000050b0472a4 */ /* 0x000fe2000f8e0204 */
[----:B------:R-:W-:Y:S01]  /*0a60*/  SHF.R.S32.HI R3, RZ, 0x1f, R2 ;  /* 0x0000001fff037819 */ /* 0x000fe20000011402 */
[----:B------:R-:W-:Y:S01]  /*0a70*/  IMAD.IADD R25, R160, 0x1, -R0 ;  /* 0x00000001a0197824 */ /* 0x000fe200078e0a00 */
[----:B------:R-:W-:Y:S01]  /*0a80*/  ISETP.GE.AND P0, PT, R24, UR12, PT ;  /* 0x0000000c18007c0c */ /* 0x000fe2000bf06270 */
[----:B------:R-:W-:Y:S01]  /*0a90*/  IMAD.MOV.U32 R166, RZ, RZ, c[0x0][0x19c] ;  /* 0x00006700ffa67624 */ /* 0x000fe200078e00ff */
[C---:B------:R-:W-:Y:S01]  /*0aa0*/  ISETP.GE.AND P1, PT, R2.reuse, UR12, PT ;  /* 0x0000000c02007c0c */ /* 0x040fe2000bf26270 */
[----:B------:R-:W-:Y:S01]  /*0ab0*/  IMAD.SHL.U32 R30, R25, 0x8, RZ ;  /* 0x00000008191e7824 */ /* 0x000fe200078e00ff */
[----:B------:R-:W-:-:S02]  /*0ac0*/  IADD3 R26, R2, 0x20, RZ ;  /* 0x00000020021a7810 */ /* 0x000fc40007ffe0ff */
[----:B------:R-:W-:Y:S02]  /*0ad0*/  IADD3 R28, R2, 0x30, RZ ;  /* 0x00000030021c7810 */ /* 0x000fe40007ffe0ff */
[----:B------:R-:W-:Y:S01]  /*0ae0*/  SHF.R.S32.HI R31, RZ, 0x1f, R30 ;  /* 0x0000001fff1f7819 */ /* 0x000fe2000001141e */
[----:B-1----:R-:W-:Y:S01]  /*0af0*/  IMAD.WIDE R32, R5, 0x80, R2 ;  /* 0x0000008005207825 */ /* 0x002fe200078e0202 */
[----:B------:R-:W-:Y:S01]  /*0b00*/  IADD3 R4, P2, R30, UR6, RZ ;  /* 0x000000061e047c10 */ /* 0x000fe2000ff5e0ff */
[----:B------:R-:W-:Y:S01]  /*0b10*/  UIMAD UR6, UR10, -0x40, UR13 ;  /* 0xffffffc00a0678a4 */ /* 0x000fe2000f8e020d */
[----:B------:R-:W-:Y:S01]  /*0b20*/  ISETP.GE.AND P5, PT, R26, UR12, PT ;  /* 0x0000000c1a007c0c */ /* 0x000fe2000bfa6270 */
[----:B------:R-:W-:Y:S01]  /*0b30*/  STL.64 [R1+0x58], R30 ;  /* 0x0000581e01007387 */ /* 0x000fe20000100a00 */
[----:B------:R-:W-:Y:S01]  /*0b40*/  IADD3.X R5, R31, UR18, RZ, P2, !PT ;  /* 0x000000121f057c10 */ /* 0x000fe200097fe4ff */
[----:B------:R-:W-:Y:S01]  /*0b50*/  @!P1 IMAD R0, R33, c[0x0][0x190], RZ ;  /* 0x0000640021009a24 */ /* 0x000fe200078e02ff */
[----:B------:R-:W-:Y:S01]  /*0b60*/  @!P0 IADD3 R7, P2, R32, 0x10, RZ ;  /* 0x0000001020078810 */ /* 0x000fe20007f5e0ff */
[----:B------:R-:W-:Y:S01]  /*0b70*/  STL.64 [R1+0x30], R32 ;  /* 0x0000302001007387 */ /* 0x000fe20000100a00 */
[----:B------:R-:W-:Y:S01]  /*0b80*/  ISETP.GE.AND P4, PT, R28, UR12, PT ;  /* 0x0000000c1c007c0c */ /* 0x000fe2000bf86270 */
[----:B--2---:R-:W-:Y:S01]  /*0b90*/  IMAD.WIDE.U32 R4, R6, c[0x0][0x1a8], R4 ;  /* 0x00006a0006047a25 */ /* 0x004fe200078e0004 */
[C---:B------:R-:W-:Y:S01]  /*0ba0*/  IADD3 R12, R2.reuse, 0x40, RZ ;  /* 0x00000040020c7810 */ /* 0x040fe20007ffe0ff */
[----:B------:R-:W-:Y:S01]  /*0bb0*/  STL [R1+0x60], R28 ;  /* 0x0000601c01007387 */ /* 0x000fe20000100800 */
[----:B------:R-:W-:Y:S01]  /*0bc0*/  IADD3 R11, R2, 0x50, RZ ;  /* 0x00000050020b7810 */ /* 0x000fe20007ffe0ff */
[----:B------:R-:W-:Y:S01]  /*0bd0*/  @!P0 IMAD.X R6, RZ, RZ, R33, P2 ;  /* 0x000000ffff068224 */ /* 0x000fe200010e0621 */
[----:B------:R-:W-:Y:S01]  /*0be0*/  IADD3 R5, R5, UR4, RZ ;  /* 0x0000000405057c10 */ /* 0x000fe2000fffe0ff */
[----:B------:R-:W-:Y:S01]  /*0bf0*/  @!P1 IMAD R0, R32, c[0x0][0x194], R0 ;  /* 0x0000650020009a24 */ /* 0x000fe200078e0200 */
[----:B------:R1:W-:Y:S01]  /*0c00*/  STL [R1+0x6c], R12 ;  /* 0x00006c0c01007387 */ /* 0x0003e20000100800 */
[----:B------:R-:W-:Y:S01]  /*0c10*/  @!P0 IMAD R6, R6, c[0x0][0x190], RZ ;  /* 0x0000640006068a24 */ /* 0x000fe200078e02ff */
[----:B------:R-:W-:Y:S01]  /*0c20*/  ISETP.GE.AND P3, PT, R12, UR12, PT ;  /* 0x0000000c0c007c0c */ /* 0x000fe2000bf66270 */
[----:B------:R-:W-:Y:S01]  /*0c30*/  @!P1 IMAD.WIDE.U32 R8, R32, c[0x0][0x190], R4 ;  /* 0x0000640020089a25 */ /* 0x000fe200078e0004 */
[----:B------:R2:W-:Y:S01]  /*0c40*/  STL [R1+0x70], R11 ;  /* 0x0000700b01007387 */ /* 0x0005e20000100800 */
[----:B------:R-:W-:Y:S01]  /*0c50*/  IADD3 R34, R2, 0x60, RZ ;  /* 0x0000006002227810 */ /* 0x000fe20007ffe0ff */
[----:B------:R-:W-:Y:S01]  /*0c60*/  ULDC.64 UR4, c[0x0][0x1a0] ;  /* 0x0000680000047ab9 */ /* 0x000fe20000000a00 */
[----:B------:R-:W-:Y:S01]  /*0c70*/  @!P1 IMAD.IADD R0, R9, 0x1, R0 ;  /* 0x0000000109009824 */ /* 0x000fe200078e0200 */
[----:B------:R-:W-:Y:S01]  /*0c80*/  @!P1 LEA R16, P2, R8, c[0x0][0x160], 0x1 ;  /* 0x0000580008109a11 */ /* 0x000fe200078408ff */
[C---:B------:R-:W-:Y:S01]  /*0c90*/  @!P0 IMAD R10, R7.reuse, c[0x0][0x194], R6 ;  /* 0x00006500070a8a24 */ /* 0x040fe200078e0206 */
[----:B------:R-:W-:Y:S01]  /*0ca0*/  IADD3 R29, R2, 0x70, RZ ;  /* 0x00000070021d7810 */ /* 0x000fe20007ffe0ff */
[----:B------:R-:W-:Y:S01]  /*0cb0*/  @!P0 IMAD.WIDE.U32 R6, R7, c[0x0][0x190], R4 ;  /* 0x0000640007068a25 */ /* 0x000fe200078e0004 */
[----:B------:R-:W-:Y:S01]  /*0cc0*/  @!P1 LEA.HI.X R17, R8, c[0x0][0x164], R0, 0x1, P2 ;  /* 0x0000590008119a11 */ /* 0x000fe200010f0c00 */
[----:B------:R-:W-:Y:S01]  /*0cd0*/  UIMAD.WIDE.U32 UR14, UR10, UR4, URZ ;  /* 0x000000040a0e72a5 */ /* 0x000fe2000f8e003f */
[----:B------:R-:W-:Y:S01]  /*0ce0*/  STL [R1+0x64], R34 ;  /* 0x0000642201007387 */ /* 0x000fe20000100800 */
[----:B------:R-:W-:Y:S01]  /*0cf0*/  @!P0 IMAD.IADD R0, R7, 0x1, R10 ;  /* 0x0000000107008824 */ /* 0x000fe200078e020a */
[----:B------:R-:W-:Y:S01]  /*0d00*/  @!P0 LEA R14, P2, R6, c[0x0][0x160], 0x1 ;  /* 0x00005800060e8a11 */ /* 0x000fe200078408ff */
[----:B------:R-:W-:Y:S01]  /*0d10*/  IMAD.SHL.U32 R7, R2, 0x40, RZ ;  /* 0x0000004002077824 */ /* 0x000fe200078e00ff */
[----:B------:R-:W-:Y:S02]  /*0d20*/  STL [R1+0x68], R29 ;  /* 0x0000681d01007387 */ /* 0x000fe40000100800 */
[----:B------:R-:W-:-:S02]  /*0d30*/  @!P0 LEA.HI.X R15, R6, c[0x0][0x164], R0, 0x1, P2 ;  /* 0x00005900060f8a11 */ /* 0x000fc400010f0c00 */
[----:B------:R-:W-:Y:S02]  /*0d40*/  LOP3.LUT R0, R7, 0x1c0, RZ, 0xc0, !PT ;  /* 0x000001c007007812 */ /* 0x000fe400078ec0ff */
[----:B------:R-:W-:Y:S02]  /*0d50*/  LEA.HI R7, R27, R160, RZ, 0x6 ;  /* 0x000000a01b077211 */ /* 0x000fe400078f30ff */
[----:B-1----:R-:W-:Y:S02]  /*0d60*/  @!P5 IADD3 R12, P6, R32, 0x20, RZ ;  /* 0x00000020200cd810 */ /* 0x002fe40007fde0ff */
[----:B------:R-:W-:Y:S02]  /*0d70*/  SHF.R.U32.HI R6, RZ, 0x3, R0 ;  /* 0x00000003ff067819 */ /* 0x000fe40000011600 */
[----:B------:R-:W-:Y:S01]  /*0d80*/  ISETP.GE.AND P2, PT, R11, UR12, PT ;  /* 0x0000000c0b007c0c */ /* 0x000fe2000bf46270 */
[----:B------:R-:W-:Y:S01]  /*0d90*/  @!P5 IMAD.X R9, RZ, RZ, R33, P6 ;  /* 0x000000ffff09d224 */ /* 0x000fe200030e0621 */
[----:B------:R-:W-:-:S02]  /*0da0*/  LOP3.LUT R0, R0, 0x38, R30, 0xf8, !PT ;  /* 0x0000003800007812 */ /* 0x000fc400078ef81e */
[----:B------:R-:W-:Y:S02]  /*0db0*/  @!P4 IADD3 R10, P6, R32, 0x30, RZ ;  /* 0x00000030200ac810 */ /* 0x000fe40007fde0ff */
[----:B------:R-:W-:Y:S01]  /*0dc0*/  LOP3.LUT R0, R0, R6, RZ, 0x3c, !PT ;  /* 0x0000000600007212 */ /* 0x000fe200078e3cff */
[----:B------:R-:W-:Y:S02]  /*0dd0*/  IMAD.SHL.U32 R6, R7, 0x8, RZ ;  /* 0x0000000807067824 */ /* 0x000fe400078e00ff */
[--C-:B------:R-:W-:Y:S01]  /*0de0*/  @!P4 IMAD.X R7, RZ, RZ, R33.reuse, P6 ;  /* 0x000000ffff07c224 */ /* 0x100fe200030e0621 */
[----:B------:R-:W-:Y:S02]  /*0df0*/  @!P3 IADD3 R8, P6, R32, 0x40, RZ ;  /* 0x000000402008b810 */ /* 0x000fe40007fde0ff */
[----:B------:R-:W-:Y:S01]  /*0e00*/  LOP3.LUT R243, R0, 0xfffffe00, R6, 0xf8, !PT ;  /* 0xfffffe0000f37812 */ /* 0x000fe200078ef806 */
[----:B------:R-:W-:Y:S02]  /*0e10*/  @!P5 IMAD R0, R9, c[0x0][0x190], RZ ;  /* 0x000064000900da24 */ /* 0x000fe400078e02ff */
[----:B------:R-:W-:Y:S01]  /*0e20*/  @!P3 IMAD.X R6, RZ, RZ, R33, P6 ;  /* 0x000000ffff06b224 */ /* 0x000fe200030e0621 */
[----:B------:R-:W-:Y:S01]  /*0e30*/  @!P2 IADD3 R19, P6, R32, 0x50, RZ ;  /* 0x000000502013a810 */ /* 0x000fe20007fde0ff */
[----:B------:R-:W-:-:S02]  /*0e40*/  @!P4 IMAD R9, R7, c[0x0][0x190], RZ ;  /* 0x000064000709ca24 */ /* 0x000fc400078e02ff */
[----:B------:R-:W-:Y:S02]  /*0e50*/  @!P5 IMAD R7, R12, c[0x0][0x194], R0 ;  /* 0x000065000c07da24 */ /* 0x000fe400078e0200 */
[----:B------:R-:W-:Y:S02]  /*0e60*/  @!P3 IMAD R6, R6, c[0x0][0x190], RZ ;  /* 0x000064000606ba24 */ /* 0x000fe400078e02ff */
[----:B------:R-:W-:Y:S02]  /*0e70*/  @!P2 IMAD.X R0, RZ, RZ, R33, P6 ;  /* 0x000000ffff00a224 */ /* 0x000fe400030e0621 */
[----:B------:R-:W-:-:S04]  /*0e80*/  @!P5 IMAD.WIDE.U32 R12, R12, c[0x0][0x190], R4 ;  /* 0x000064000c0cda25 */ /* 0x000fc800078e0004 */
[----:B------:R-:W-:Y:S01]  /*0e90*/  @!P3 IMAD R21, R8, c[0x0][0x194], R6 ;  /* 0x000065000815ba24 */ /* 0x000fe200078e0206 */
[----:B------:R-:W-:Y:S01]  /*0ea0*/  @!P5 LEA R18, P6, R12, c[0x0][0x160], 0x1 ;  /* 0x000058000c12da11 */ /* 0x000fe200078c08ff */
[----:B------:R-:W-:Y:S02]  /*0eb0*/  IMAD.SHL.U32 R243, R243, 0x2, RZ ;  /* 0x00000002f3f37824 */ /* 0x000fe400078e00ff */
[----:B------:R-:W-:Y:S02]  /*0ec0*/  @!P2 IMAD R6, R0, c[0x0][0x190], RZ ;  /* 0x000064000006aa24 */ /* 0x000fe400078e02ff */
[----:B------:R-:W-:Y:S01]  /*0ed0*/  @!P5 IMAD.IADD R0, R13, 0x1, R7 ;  /* 0x000000010d00d824 */ /* 0x000fe200078e0207 */
[----:B------:R-:W-:Y:S01]  /*0ee0*/  @!PT LDS RZ, [RZ] ;  /* 0x00000000fffff984 */ /* 0x000fe20000000800 */
[----:B------:R-:W-:Y:S01]  /*0ef0*/  @!PT LDS RZ, [RZ] ;  /* 0x00000000fffff984 */ /* 0x000fe20000000800 */
[----:B------:R-:W-:Y:S01]  /*0f00*/  @!PT LDS RZ, [RZ] ;  /* 0x00000000fffff984 */ /* 0x000fe20000000800 */
[----:B------:R1:W-:Y:S01]  /*0f10*/  @!P1 LDGSTS.E.BYPASS.LTC128B.128 [R243], [R16.64] ;  /* 0x0000000010f39fae */ /* 0x0003e2000b901d50 */
[C---:B------:R-:W-:Y:S02]  /*0f20*/  @!P4 IMAD R20, R10.reuse, c[0x0][0x194], R9 ;  /* 0x000065000a14ca24 */ /* 0x040fe400078e0209 */
[----:B--2---:R-:W-:Y:S01]  /*0f30*/  @!P4 IMAD.WIDE.U32 R10, R10, c[0x0][0x190], R4 ;  /* 0x000064000a0aca25 */ /* 0x004fe200078e0004 */
[----:B------:R1:W-:Y:S01]  /*0f40*/  @!P1 LDGSTS.E.BYPASS.LTC128B.128 [R243+0x4000], [R16.64+0x80] ;  /* 0x0400008010f39fae */ /* 0x0003e2000b901d50 */
[----:B------:R-:W-:-:S02]  /*0f50*/  ISETP.GE.AND P1, PT, R34, UR12, PT ;  /* 0x0000000c22007c0c */ /* 0x000fc4000bf26270 */
[----:B------:R-:W-:Y:S01]  /*0f60*/  @!P2 IMAD R23, R19, c[0x0][0x194], R6 ;  /* 0x000065001317aa24 */ /* 0x000fe200078e0206 */
[----:B------:R2:W-:Y:S01]  /*0f70*/  @!P0 LDGSTS.E.BYPASS.LTC128B.128 [R243+0x800], [R14.64] ;  /* 0x008000000ef38fae */ /* 0x0005e2000b901d50 */
[----:B------:R-:W-:-:S03]  /*0f80*/  @!P3 IMAD.WIDE.U32 R8, R8, c[0x0][0x190], R4 ;  /* 0x000064000808ba25 */ /* 0x000fc600078e0004 */
[----:B------:R2:W-:Y:S01]  /*0f90*/  @!P0 LDGSTS.E.BYPASS.LTC128B.128 [R243+0x4800], [R14.64+0x80] ;  /* 0x048000800ef38fae */ /* 0x0005e2000b901d50 */
[----:B------:R-:W-:Y:S01]  /*0fa0*/  @!P2 IMAD.WIDE.U32 R6, R19, c[0x0][0x190], R4 ;  /* 0x000064001306aa25 */ /* 0x000fe200078e0004 */
[----:B------:R-:W-:Y:S02]  /*0fb0*/  @!P5 LEA.HI.X R19, R12, c[0x0][0x164], R0, 0x1, P6 ;  /* 0x000059000c13da11 */ /* 0x000fe400030f0c00 */
[----:B------:R-:W-:Y:S01]  /*0fc0*/  @!P3 LEA R12, P6, R8, c[0x0][0x160], 0x1 ;  /* 0x00005800080cba11 */ /* 0x000fe200078c08ff */
[----:B------:R-:W-:Y:S01]  /*0fd0*/  @!P4 IMAD.IADD R0, R11, 0x1, R20 ;  /* 0x000000010b00c824 */ /* 0x000fe200078e0214 */
[C---:B------:R-:W-:Y:S01]  /*0fe0*/  @!P4 LEA R20, P0, R10.reuse, c[0x0][0x160], 0x1 ;  /* 0x000058000a14ca11 */ /* 0x040fe200078008ff */
[----:B------:R-:W-:Y:S01]  /*0ff0*/  @!P3 IMAD.IADD R9, R9, 0x1, R21 ;  /* 0x000000010909b824 */ /* 0x000fe200078e0215 */
[----:B------:R3:W-:Y:S02]  /*1000*/  @!P5 LDGSTS.E.BYPASS.LTC128B.128 [R243+0x1000], [R18.64] ;  /* 0x0100000012f3dfae */ /* 0x0007e4000b901d50 */
[----:B------:R-:W-:Y:S01]  /*1010*/  @!P4 LEA.HI.X R21, R10, c[0x0][0x164], R0, 0x1, P0 ;  /* 0x000059000a15ca11 */ /* 0x000fe200000f0c00 */
[----:B------:R-:W-:Y:S01]  /*1020*/  @!P2 IMAD.IADD R0, R7, 0x1, R23 ;  /* 0x000000010700a824 */ /* 0x000fe200078e0217 */
[----:B------:R-:W-:Y:S01]  /*1030*/  ISETP.GE.AND P0, PT, R29, UR12, PT ;  /* 0x0000000c1d007c0c */ /* 0x000fe2000bf06270 */
[----:B------:R3:W-:Y:S01]  /*1040*/  @!P5 LDGSTS.E.BYPASS.LTC128B.128 [R243+0x5000], [R18.64+0x80] ;  /* 0x0500008012f3dfae */ /* 0x0007e2000b901d50 */
[----:B------:R-:W-:Y:S01]  /*1050*/  @!P3 LEA.HI.X R13, R8, c[0x0][0x164], R9, 0x1, P6 ;  /* 0x00005900080dba11 */ /* 0x000fe200030f0c09 */
[----:B------:R-:W-:Y:S01]  /*1060*/  IMAD R8, R3, c[0x0][0x198], RZ ;  /* 0x0000660003087a24 */ /* 0x000fe200078e02ff */
[----:B------:R-:W-:Y:S01]  /*1070*/  @!P2 LEA R10, P6, R6, c[0x0][0x160], 0x1 ;  /* 0x00005800060aaa11 */ /* 0x000fe200078c08ff */
[----:B------:R4:W-:Y:S01]  /*1080*/  @!P4 LDGSTS.E.BYPASS.LTC128B.128 [R243+0x1800], [R20.64] ;  /* 0x0180000014f3cfae */ /* 0x0009e2000b901d50 */
[----:B------:R-:W-:Y:S01]  /*1090*/  SHF.R.S32.HI R23, RZ, 0x1f, R22 ;  /* 0x0000001fff177819 */ /* 0x000fe20000011416 */
[----:B------:R-:W-:Y:S01]  /*10a0*/  IMAD R9, R2, c[0x0][0x19c], R8 ;  /* 0x0000670002097a24 */ /* 0x000fe200078e0208 */
[----:B------:R-:W-:Y:S01]  /*10b0*/  @!P2 LEA.HI.X R11, R6, c[0x0][0x164], R0, 0x1, P6 ;  /* 0x00005900060baa11 */ /* 0x000fe200030f0c00 */
[----:B------:R-:W-:Y:S01]  /*10c0*/  IMAD.WIDE.U32 R6, R2, c[0x0][0x198], R30 ;  /* 0x0000660002067a25 */ /* 0x000fe200078e001e */
[----:B------:R-:W-:Y:S01]  /*10d0*/  @!P1 IADD3 R0, P6, R32, 0x60, RZ ;  /* 0x0000006020009810 */ /* 0x000fe20007fde0ff */
[----:B------:R4:W-:Y:S01]  /*10e0*/  @!P4 LDGSTS.E.BYPASS.LTC128B.128 [R243+0x5800], [R20.64+0x80] ;  /* 0x0580008014f3cfae */ /* 0x0009e2000b901d50 */
[----:B------:R-:W-:-:S02]  /*10f0*/  ISETP.GE.AND P5, PT, R24, UR6, PT ;  /* 0x0000000618007c0c */ /* 0x000fc4000bfa6270 */
[----:B------:R-:W-:Y:S01]  /*1100*/  ISETP.GE.AND P4, PT, R26, UR6, PT ;  /* 0x000000061a007c0c */ /* 0x000fe2000bf86270 */
[--C-:B-1----:R-:W-:Y:S01]  /*1110*/  @!P1 IMAD.X R16, RZ, RZ, R33.reuse, P6 ;  /* 0x000000ffff109224 */ /* 0x102fe200030e0621 */
[----:B--2---:R-:W-:Y:S01]  /*1120*/  @!P0 IADD3 R14, P6, R32, 0x70, RZ ;  /* 0x00000070200e8810 */ /* 0x004fe20007fde0ff */
[----:B------:R1:W-:Y:S02]  /*1130*/  @!P3 LDGSTS.E.BYPASS.LTC128B.128 [R243+0x2000], [R12.64] ;  /* 0x020000000cf3bfae */ /* 0x0003e4000b901d50 */
[----:B------:R-:W-:Y:S02]  /*1140*/  @!P1 IMAD R16, R16, c[0x0][0x190], RZ ;  /* 0x0000640010109a24 */ /* 0x000fe400078e02ff */
[----:B------:R-:W-:Y:S01]  /*1150*/  @!P0 IMAD.X R15, RZ, RZ, R33, P6 ;  /* 0x000000ffff0f8224 */ /* 0x000fe200030e0621 */
[----:B------:R-:W-:Y:S01]  /*1160*/  IADD3 R8, P6, R6, UR20, RZ ;  /* 0x0000001406087c10 */ /* 0x000fe2000ffde0ff */
[----:B------:R-:W-:Y:S01]  /*1170*/  @!P0 IMAD.MOV.U32 R6, RZ, RZ, R4 ;  /* 0x000000ffff068224 */ /* 0x000fe200078e0004 */
[----:B------:R1:W-:Y:S01]  /*1180*/  @!P3 LDGSTS.E.BYPASS.LTC128B.128 [R243+0x6000], [R12.64+0x80] ;  /* 0x060000800cf3bfae */ /* 0x0003e2000b901d50 */
[----:B------:R-:W-:Y:S01]  /*1190*/  @!P0 IMAD R17, R15, c[0x0][0x190], RZ ;  /* 0x000064000f118a24 */ /* 0x000fe200078e02ff */
[----:B------:R-:W-:Y:S01]  /*11a0*/  IADD3.X R9, R7, UR7, R9, P6, !PT ;  /* 0x0000000707097c10 */ /* 0x000fe2000b7fe409 */
[----:B------:R-:W-:Y:S01]  /*11b0*/  @!P0 IMAD.MOV.U32 R7, RZ, RZ, R5 ;  /* 0x000000ffff078224 */ /* 0x000fe200078e0005 */
[----:B------:R-:W-:Y:S01]  /*11c0*/  USHF.R.S32.HI UR7, URZ, 0x1f, UR10 ;  /* 0x0000001f3f077899 */ /* 0x000fe2000801140a */
[C---:B------:R-:W-:Y:S01]  /*11d0*/  @!P0 IMAD R17, R14.reuse, c[0x0][0x194], R17 ;  /* 0x000065000e118a24 */ /* 0x040fe200078e0211 */
[----:B------:R2:W-:Y:S01]  /*11e0*/  @!P2 LDGSTS.E.BYPASS.LTC128B.128 [R243+0x2800], [R10.64] ;  /* 0x028000000af3afae */ /* 0x0005e2000b901d50 */
[----:B------:R-:W-:Y:S01]  /*11f0*/  @!P0 IMAD.WIDE.U32 R6, R14, c[0x0][0x190], R6 ;  /* 0x000064000e068a25 */ /* 0x000fe200078e0006 */
[----:B------:R-:W-:-:S02]  /*1200*/  ISETP.GE.AND P3, PT, R28, UR6, PT ;  /* 0x000000061c007c0c */ /* 0x000fc4000bf66270 */
[----:B------:R2:W-:Y:S01]  /*1210*/  @!P2 LDGSTS.E.BYPASS.LTC128B.128 [R243+0x6800], [R10.64+0x80] ;  /* 0x068000800af3afae */ /* 0x0005e2000b901d50 */
[----:B------:R-:W-:Y:S01]  /*1220*/  IMAD.MOV.U32 R14, RZ, RZ, 0x6 ;  /* 0x00000006ff0e7424 */ /* 0x000fe200078e00ff */
[----:B---3--:R-:W-:Y:S01]  /*1230*/  LEA.HI R18, R27, R160, RZ, 0x4 ;  /* 0x000000a01b127211 */ /* 0x008fe200078f20ff */
[C---:B------:R-:W-:Y:S02]  /*1240*/  @!P1 IMAD R15, R0.reuse, c[0x0][0x194], R16 ;  /* 0x00006500000f9a24 */ /* 0x040fe400078e0210 */
[----:B------:R-:W-:Y:S01]  /*1250*/  @!P1 IMAD.WIDE.U32 R4, R0, c[0x0][0x190], R4 ;  /* 0x0000640000049a25 */ /* 0x000fe200078e0004 */
[----:B------:R-:W-:Y:S02]  /*1260*/  SHF.L.U64.HI R164, R165, R14, c[0x0][0x19c] ;  /* 0x00006700a5a47619 */ /* 0x000fe4000001020e */
[----:B------:R-:W-:Y:S01]  /*1270*/  SHF.R.S32.HI R19, RZ, 0x4, R18 ;  /* 0x00000004ff137819 */ /* 0x000fe20000011412 */
[----:B------:R-:W-:Y:S02]  /*1280*/  IMAD R0, R23, c[0x0][0x1b0], RZ ;  /* 0x00006c0017007a24 */ /* 0x000fe400078e02ff */
[----:B------:R-:W-:Y:S01]  /*1290*/  IMAD.WIDE.U32 R32, R22, c[0x0][0x1b0], R8 ;  /* 0x00006c0016207a25 */ /* 0x000fe200078e0008 */
[----:B------:R-:W-:-:S03]  /*12a0*/  @!P1 LEA R8, P6, R4, c[0x0][0x160], 0x1 ;  /* 0x0000580004089a11 */ /* 0x000fc600078c08ff */
[----:B------:R-:W-:Y:S01]  /*12b0*/  IMAD R14, R22, c[0x0][0x1b4], R0 ;  /* 0x00006d00160e7a24 */ /* 0x000fe200078e0200 */
[----:B------:R-:W-:Y:S01]  /*12c0*/  STL.64 [R1+0x48], R32 ;  /* 0x0000482001007387 */ /* 0x000fe20000100a00 */
[----:B------:R-:W-:Y:S02]  /*12d0*/  @!P1 IMAD.IADD R0, R5, 0x1, R15 ;  /* 0x0000000105009824 */ /* 0x000fe400078e020f */
[----:B------:R-:W-:Y:S02]  /*12e0*/  IMAD R16, R164, UR10, RZ ;  /* 0x0000000aa4107c24 */ /* 0x000fe4000f8e02ff */
[----:B------:R-:W-:Y:S01]  /*12f0*/  IMAD.IADD R175, R33, 0x1, R14 ;  /* 0x0000000121af7824 */ /* 0x000fe200078e020e */
[----:B------:R-:W-:Y:S01]  /*1300*/  @!P1 LEA.HI.X R9, R4, c[0x0][0x164], R0, 0x1, P6 ;  /* 0x0000590004099a11 */ /* 0x000fe200030f0c00 */
[----:B------:R-:W-:Y:S01]  /*1310*/  IMAD.MOV.U32 R174, RZ, RZ, R32 ;  /* 0x000000ffffae7224 */ /* 0x000fe200078e0020 */
[----:B------:R-:W-:Y:S01]  /*1320*/  @!P0 LEA R14, P6, R6, c[0x0][0x160], 0x1 ;  /* 0x00005800060e8a11 */ /* 0x000fe200078c08ff */
[----:B------:R-:W-:-:S02]  /*1330*/  @!P0 IMAD.IADD R0, R7, 0x1, R17 ;  /* 0x0000000107008824 */ /* 0x000fc400078e0211 */
[C---:B------:R-:W-:Y:S01]  /*1340*/  IMAD R16, R172.reuse, UR7, R16 ;  /* 0x00000007ac107c24 */ /* 0x040fe2000f8e0210 */
[----:B------:R3:W-:Y:S01]  /*1350*/  @!P1 LDGSTS.E.BYPASS.LTC128B.128 [R243+0x3000], [R8.64] ;  /* 0x0300000008f39fae */ /* 0x0007e2000b901d50 */
[----:B------:R-:W-:Y:S01]  /*1360*/  IMAD.WIDE.U32 R4, R172, UR10, R174 ;  /* 0x0000000aac047c25 */ /* 0x000fe2000f8e00ae */
[----:B------:R-:W-:Y:S01]  /*1370*/  @!P0 LEA.HI.X R15, R6, c[0x0][0x164], R0, 0x1, P6 ;  /* 0x00005900060f8a11 */ /* 0x000fe200030f0c00 */
[----:B------:R-:W-:Y:S01]  /*1380*/  UIMAD UR7, UR7, UR4, URZ ;  /* 0x00000004070772a4 */ /* 0x000fe2000f8e023f */
[----:B------:R3:W-:Y:S01]  /*1390*/  @!P1 LDGSTS.E.BYPASS.LTC128B.128 [R243+0x7000], [R8.64+0x80] ;  /* 0x0700008008f39fae */ /* 0x0007e2000b901d50 */
[----:B------:R-:W-:Y:S01]  /*13a0*/  IMAD.IADD R5, R5, 0x1, R16 ;  /* 0x0000000105057824 */ /* 0x000fe200078e0210 */
[C---:B------:R-:W-:Y:S01]  /*13b0*/  @!P5 LEA R0, P6, R165.reuse, R4, 0x4 ;  /* 0x00000004a500d211 */ /* 0x040fe200078c20ff */
[C---:B--2---:R-:W-:Y:S01]  /*13c0*/  IMAD.WIDE.U32 R10, R165.reuse, 0x20, RZ ;  /* 0x00000020a50a7825 */ /* 0x044fe200078e00ff */
[----:B------:R-:W-:Y:S01]  /*13d0*/  UIMAD UR7, UR10, UR5, UR7 ;  /* 0x000000050a0772a4 */ /* 0x000fe2000f8e0207 */
[----:B------:R2:W-:Y:S01]  /*13e0*/  @!P0 LDGSTS.E.BYPASS.LTC128B.128 [R243+0x3800], [R14.64] ;  /* 0x038000000ef38fae */ /* 0x0005e2000b901d50 */
[----:B------:R-:W-:-:S02]  /*13f0*/  @!P5 LEA.HI.X R6, R165, R5, R166, 0x4, P6 ;  /* 0x00000005a506d211 */ /* 0x000fc400030f24a6 */
[C---:B------:R-:W-:Y:S01]  /*1400*/  @!P5 LEA R16, P6, R0.reuse, c[0x0][0x168], 0x1 ;  /* 0x00005a000010da11 */ /* 0x040fe200078c08ff */
[----:B------:R2:W-:Y:S03]  /*1410*/  @!P0 LDGSTS.E.BYPASS.LTC128B.128 [R243+0x7800], [R14.64+0x80] ;  /* 0x078000800ef38fae */ /* 0x0005e6000b901d50 */
[----:B------:R-:W-:Y:S01]  /*1420*/  @!P5 LEA.HI.X R17, R0, c[0x0][0x16c], R6, 0x1, P6 ;  /* 0x00005b000011da11 */ /* 0x000fe200030f0c06 */
[----:B------:R-:W-:Y:S01]  /*1430*/  IMAD R0, R3, c[0x0][0x1a0], RZ ;  /* 0x0000680003007a24 */ /* 0x000fe200078e02ff */
[C---:B------:R-:W-:Y:S01]  /*1440*/  ISETP.GE.AND P6, PT, R2.reuse, UR6, PT ;  /* 0x0000000602007c0c */ /* 0x040fe2000bfc6270 */
[C---:B------:R-:W-:Y:S01]  /*1450*/  IMAD.WIDE.U32 R6, R2.reuse, c[0x0][0x1a0], R30 ;  /* 0x0000680002067a25 */ /* 0x040fe200078e001e */
[----:B------:R-:W-:Y:S03]  /*1460*/  STL.64 [R1+0x38], R174 ;  /* 0x000038ae01007387 */ /* 0x000fe60000100a00 */
[----:B------:R-:W-:Y:S01]  /*1470*/  IMAD R0, R2, c[0x0][0x1a4], R0 ;  /* 0x0000690002007a24 */ /* 0x000fe200078e0200 */
[----:B------:R-:W-:Y:S01]  /*1480*/  IADD3 R6, P2, R6, UR22, RZ ;  /* 0x0000001606067c10 */ /* 0x000fe2000ff5e0ff */
[----:B------:R-:W-:-:S03]  /*1490*/  IMAD R3, R23, c[0x0][0x1b8], RZ ;  /* 0x00006e0017037a24 */ /* 0x000fc600078e02ff */
[----:B------:R-:W-:Y:S02]  /*14a0*/  IADD3.X R7, R7, UR21, R0, P2, !PT ;  /* 0x0000001507077c10 */ /* 0x000fe400097fe400 */
[----:B------:R-:W-:Y:S01]  /*14b0*/  ISETP.GE.AND P2, PT, R24, UR6, PT ;  /* 0x0000000618007c0c */ /* 0x000fe2000bf46270 */
[----:B---3--:R-:W-:Y:S01]  /*14c0*/  IMAD.SHL.U32 R8, R166, 0x20, RZ ;  /* 0x00000020a6087824 */ /* 0x008fe200078e00ff */
[----:B-1----:R-:W-:Y:S01]  /*14d0*/  @!P6 LEA R12, P1, R4, c[0x0][0x168], 0x1 ;  /* 0x00005a00040cea11 */ /* 0x002fe200078208ff */
[C---:B------:R-:W-:Y:S02]  /*14e0*/  IMAD R9, R22.reuse, c[0x0][0x1bc], R3 ;  /* 0x00006f0016097a24 */ /* 0x040fe400078e0203 */
[----:B------:R-:W-:Y:S01]  /*14f0*/  IMAD.WIDE.U32 R30, R22, c[0x0][0x1b8], R6 ;  /* 0x00006e00161e7a25 */ /* 0x000fe200078e0006 */
[C-C-:B------:R-:W-:Y:S02]  /*1500*/  @!P6 LEA.HI.X R13, R4.reuse, c[0x0][0x16c], R5.reuse, 0x1, P1 ;  /* 0x00005b00040dea11 */ /* 0x140fe400008f0c05 */
[----:B------:R-:W-:Y:S01]  /*1510*/  @!P4 IADD3 R0, P1, R4, R10, RZ ;  /* 0x0000000a0400c210 */ /* 0x000fe20007f3e0ff */
[----:B------:R-:W-:Y:S01]  /*1520*/  @!P3 IMAD.WIDE.U32 R6, R165, 0x30, R4 ;  /* 0x00000030a506b825 */ /* 0x000fe200078e0004 */
[----:B------:R-:W-:Y:S02]  /*1530*/  STL.64 [R1+0x40], R30 ;  /* 0x0000401e01007387 */ /* 0x000fe40000100a00 */
[----:B------:R-:W-:Y:S01]  /*1540*/  @!P4 IADD3.X R3, R5, R11, R8, P1, !PT ;  /* 0x0000000b0503c210 */ /* 0x000fe20000ffe408 */
[----:B--2---:R-:W-:Y:S01]  /*1550*/  IMAD.U32 R14, RZ, RZ, UR14 ;  /* 0x0000000eff0e7e24 */ /* 0x004fe2000f8e00ff */
[----:B------:R-:W-:Y:S01]  /*1560*/  @!P4 LEA R10, P1, R0, c[0x0][0x168], 0x1 ;  /* 0x00005a00000aca11 */ /* 0x000fe200078208ff */
[----:B----4-:R-:W-:Y:S01]  /*1570*/  IMAD.IADD R20, R31, 0x1, R9 ;  /* 0x000000011f147824 */ /* 0x010fe200078e0209 */
[----:B------:R-:W-:Y:S01]  /*1580*/  LEA.HI R8, R18, R19, RZ, 0x1 ;  /* 0x0000001312087211 */ /* 0x000fe200078f08ff */
[----:B------:R1:W-:Y:S01]  /*1590*/  @!P6 LDGSTS.E.BYPASS.LTC128B.128 [R243+0x8000], [R12.64] ;  /* 0x080000000cf3efae */ /* 0x0003e2000b901d50 */
[----:B------:R-:W-:Y:S01]  /*15a0*/  @!P4 LEA.HI.X R11, R0, c[0x0][0x16c], R3, 0x1, P1 ;  /* 0x00005b00000bca11 */ /* 0x000fe200008f0c03 */
[----:B------:R-:W-:Y:S01]  /*15b0*/  @!P3 IMAD R3, R166, 0x30, RZ ;  /* 0x00000030a603b824 */ /* 0x000fe200078e02ff */
[----:B------:R-:W-:Y:S01]  /*15c0*/  LOP3.LUT R5, R8, 0xfffffffe, RZ, 0xc0, !PT ;  /* 0xfffffffe08057812 */ /* 0x000fe200078ec0ff */
[----:B------:R-:W-:Y:S01]  /*15d0*/  IMAD.U32 R0, RZ, RZ, UR7 ;  /* 0x00000007ff007e24 */ /* 0x000fe2000f8e00ff */
[----:B------:R-:W-:Y:S01]  /*15e0*/  @!P3 LEA R8, P1, R6, c[0x0][0x168], 0x1 ;  /* 0x00005a000608ba11 */ /* 0x000fe200078208ff */
[----:B------:R-:W-:Y:S01]  /*15f0*/  @!P3 IMAD.IADD R3, R7, 0x1, R3 ;  /* 0x000000010703b824 */ /* 0x000fe200078e0203 */
[----:B------:R-:W-:Y:S01]  /*1600*/  LEA R4, P0, R14, R30, 0x6 ;  /* 0x0000001e0e047211 */ /* 0x000fe200078030ff */
[----:B------:R-:W-:Y:S01]  /*1610*/  IMAD.IADD R7, R19, 0x1, -R5 ;  /* 0x0000000113077824 */ /* 0x000fe200078e0a05 */
[----:B------:R-:W-:Y:S01]  /*1620*/  IADD3 R0, R0, UR15, RZ ;  /* 0x0000000f00007c10 */ /* 0x000fe2000fffe0ff */
[----:B------:R1:W-:Y:S01]  /*1630*/  @!P6 LDGSTS.E.BYPASS.LTC128B.128 [R243+0xa000], [R12.64+0x80] ;  /* 0x0a0000800cf3efae */ /* 0x0003e2000b901d50 */
[----:B------:R-:W-:Y:S01]  /*1640*/  @!P3 LEA.HI.X R9, R6, c[0x0][0x16c], R3, 0x1, P1 ;  /* 0x00005b000609ba11 */ /* 0x000fe200008f0c03 */
[----:B------:R-:W-:Y:S01]  /*1650*/  IMAD.SHL.U32 R6, R25, 0x40, RZ ;  /* 0x0000004019067824 */ /* 0x000fe200078e00ff */
[----:B------:R-:W-:Y:S01]  /*1660*/  LEA.HI.X R5, R14, R20, R0, 0x6, P0 ;  /* 0x000000140e057211 */ /* 0x000fe200000f3400 */
[----:B------:R2:W-:Y:S01]  /*1670*/  @!P5 LDGSTS.E.BYPASS.LTC128B.128 [R243+0x8800], [R16.64] ;  /* 0x0880000010f3dfae */ /* 0x0005e2000b901d50 */
[----:B------:R-:W-:Y:S01]  /*1680*/  LOP3.LUT R0, R18, 0xfffffff0, RZ, 0xc0, !PT ;  /* 0xfffffff012007812 */ /* 0x000fe200078ec0ff */
[----:B------:R-:W-:Y:S01]  /*1690*/  IMAD.U32 R15, RZ, RZ, UR15 ;  /* 0x0000000fff0f7e24 */ /* 0x000fe2000f8e00ff */
[C---:B------:R-:W-:Y:S01]  /*16a0*/  ISETP.GE.AND P6, PT, R2.reuse, UR6, PT ;  /* 0x0000000602007c0c */ /* 0x040fe2000bfc6270 */
[----:B------:R2:W-:Y:S01]  /*16b0*/  @!P5 LDGSTS.E.BYPASS.LTC128B.128 [R243+0xa800], [R16.64+0x80] ;  /* 0x0a80008010f3dfae */ /* 0x0005e2000b901d50 */
[----:B------:R-:W-:Y:S01]  /*16c0*/  IMAD.SHL.U32 R3, R2, 0x8, RZ ;  /* 0x0000000802037824 */ /* 0x000fe200078e00ff */
[----:B------:R-:W-:Y:S01]  /*16d0*/  LOP3.LUT R2, R6, 0x1c0, RZ, 0xc0, !PT ;  /* 0x000001c006027812 */ /* 0x000fe200078ec0ff */
[----:B------:R-:W-:Y:S01]  /*16e0*/  IMAD.IADD R0, R160, 0x1, -R0 ;  /* 0x00000001a0007824 */ /* 0x000fe200078e0a00 */
[----:B------:R3:W-:Y:S01]  /*16f0*/  @!P4 LDGSTS.E.BYPASS.LTC128B.128 [R243+0x9000], [R10.64] ;  /* 0x090000000af3cfae */ /* 0x0007e2000b901d50 */
[----:B------:R-:W-:Y:S01]  /*1700*/  ISETP.GE.AND P5, PT, R28, UR6, PT ;  /* 0x000000061c007c0c */ /* 0x000fe2000bfa6270 */
[----:B------:R-:W-:Y:S01]  /*1710*/  UIMAD.WIDE.U32 UR14, UR4, 0x20, URZ ;  /* 0x00000020040e78a5 */ /* 0x000fe2000f8e003f */
[----:B------:R-:W-:Y:S01]  /*1720*/  LOP3.LUT R6, R2, 0x8, R3, 0xf8, !PT ;  /* 0x0000000802067812 */ /* 0x000fe200078ef803 */
[----:B------:R3:W-:Y:S01]  /*1730*/  @!P4 LDGSTS.E.BYPASS.LTC128B.128 [R243+0xb000], [R10.64+0x80] ;  /* 0x0b0000800af3cfae */ /* 0x0007e2000b901d50 */
[----:B------:R-:W-:-:S02]  /*1740*/  SHF.R.S32.HI R15, RZ, 0x1f, R0 ;  /* 0x0000001fff0f7819 */ /* 0x000fc40000011400 */
[----:B------:R-:W-:Y:S01]  /*1750*/  SHF.R.U32.HI R2, RZ, 0x3, R2 ;  /* 0x00000003ff027819 */ /* 0x000fe20000011602 */
[----:B------:R4:W-:Y:S01]  /*1760*/  @!P3 LDGSTS.E.BYPASS.LTC128B.128 [R243+0x9800], [R8.64] ;  /* 0x0980000008f3bfae */ /* 0x0009e2000b901d50 */
[----:B------:R-:W-:Y:S02]  /*1770*/  LEA.HI R15, R15, R0, RZ, 0x3 ;  /* 0x000000000f0f7211 */ /* 0x000fe400078f18ff */
[----:B------:R-:W-:Y:S01]  /*1780*/  ISETP.GE.AND P1, PT, R26, UR6, PT ;  /* 0x000000061a007c0c */ /* 0x000fe2000bf26270 */
[----:B------:R4:W-:Y:S01]  /*1790*/  @!P3 LDGSTS.E.BYPASS.LTC128B.128 [R243+0xb800], [R8.64+0x80] ;  /* 0x0b80008008f3bfae */ /* 0x0009e2000b901d50 */
[----:B------:R-:W-:Y:S01]  /*17a0*/  LOP3.LUT R3, R15, 0xfffffff8, RZ, 0xc0, !PT ;  /* 0xfffffff80f037812 */ /* 0x000fe200078ec0ff */
[----:B------:R-:W-:Y:S01]  /*17b0*/  USHF.L.U32 UR6, UR5, 0x5, URZ ;  /* 0x0000000505067899 */ /* 0x000fe2000800063f */
[----:B-1----:R-:W-:Y:S01]  /*17c0*/  IMAD.U32 R13, RZ, RZ, UR4 ;  /* 0x00000004ff0d7e24 */ /* 0x002fe2000f8e00ff */
[----:B------:R-:W0:Y:S01]  /*17d0*/  LDGDEPBAR ;  /* 0x00000000000079af */ /* 0x000e220000000000 */
[----:B------:R-:W-:Y:S01]  /*17e0*/  IMAD.U32 R12, RZ, RZ, UR4 ;  /* 0x00000004ff0c7e24 */ /* 0x000fe2000f8e00ff */
[----:B------:R-:W-:-:S02]  /*17f0*/  VOTEU.ALL UP0, P5 ;  /* 0x00000000003f7886 */ /* 0x000fc40002800000 */
[----:B------:R1:W-:Y:S01]  /*1800*/  STL [R1+0x50], R20 ;  /* 0x0000501401007387 */ /* 0x0003e20000100800 */
[----:B------:R-:W-:Y:S01]  /*1810*/  @!P2 LEA R13, P0, R13, R4, 0x4 ;  /* 0x000000040d0da211 */ /* 0x000fe200078020ff */
[----:B------:R-:W-:Y:S01]  /*1820*/  IMAD.U32 R14, RZ, RZ, UR6 ;  /* 0x00000006ff0e7e24 */ /* 0x000fe2000f8e00ff */
[----:B------:R-:W-:Y:S01]  /*1830*/  @!UP0 UIMAD UR6, UR5, 0x30, URZ ;  /* 0x00000030050688a4 */ /* 0x000fe2000f8e023f */
[----:B--2---:R-:W-:Y:S01]  /*1840*/  IMAD.U32 R16, RZ, RZ, UR5 ;  /* 0x00000005ff107e24 */ /* 0x004fe2000f8e00ff */
[----:B------:R-:W-:-:S04]  /*1850*/  UISETP.GE.AND UP0, UPT, UR13, 0x41, UPT ;  /* 0x000000410d00788c */ /* 0x000fc8000bf06270 */
[----:B------:R-:W-:Y:S02]  /*1860*/  @!P2 LEA.HI.X R16, R12, R5, R16, 0x4, P0 ;  /* 0x000000050c10a211 */ /* 0x000fe400000f2410 */
[C---:B---3--:R-:W-:Y:S02]  /*1870*/  @!P1 IADD3 R11, P0, R4.reuse, UR14, RZ ;  /* 0x0000000e040b9c10 */ /* 0x048fe4000ff1e0ff */
[----:B----4-:R-:W-:Y:S01]  /*1880*/  @!P6 LEA R8, P3, R4, c[0x0][0x170], 0x1 ;  /* 0x00005c000408ea11 */ /* 0x010fe200078608ff */
[----:B------:R-:W-:-:S04]  /*1890*/  DEPBAR.LE SB0, 0x0 ;  /* 0x000080000000791a */ /* 0x000fc80000000000 */
[----:B------:R-:W-:Y:S01]  /*18a0*/  BAR.SYNC.DEFER_BLOCKING 0x0 ;  /* 0x0000000000007b1d */ /* 0x000fe20000010000 */
[----:B-1----:R-:W-:Y:S01]  /*18b0*/  IMAD.IADD R20, R0, 0x1, -R3 ;  /* 0x0000000100147824 */ /* 0x002fe200078e0a03 */
[----:B------:R-:W-:Y:S01]  /*18c0*/  LOP3.LUT R0, R6, R2, RZ, 0x3c, !PT ;  /* 0x0000000206007212 */ /* 0x000fe200078e3cff */
[----:B------:R-:W-:Y:S01]  /*18d0*/  IMAD.SHL.U32 R3, R7, 0x8, RZ ;  /* 0x0000000807037824 */ /* 0x000fe200078e00ff */
[----:B------:R-:W-:Y:S01]  /*18e0*/  @!P6 LEA.HI.X R9, R4, c[0x0][0x174], R5, 0x1, P3 ;  /* 0x00005d000409ea11 */ /* 0x000fe200018f0c05 */
[----:B------:R-:W-:Y:S01]  /*18f0*/  IMAD.SHL.U32 R2, R20, 0x40, RZ ;  /* 0x0000004014027824 */ /* 0x000fe200078e00ff */
[----:B------:R-:W-:Y:S01]  /*1900*/  @!P2 LEA R6, P3, R13, c[0x0][0x170], 0x1 ;  /* 0x00005c000d06aa11 */ /* 0x000fe200078608ff */
[----:B------:R-:W-:-:S03]  /*1910*/  IMAD R0, R7, 0x200, R0 ;  /* 0x0000020007007824 */ /* 0x000fc600078e0200 */
[----:B------:R-:W-:Y:S01]  /*1920*/  LOP3.LUT R2, R2, 0x1c0, RZ, 0xc0, !PT ;  /* 0x000001c002027812 */ /* 0x000fe200078ec0ff */
[----:B------:R-:W-:Y:S02]  /*1930*/  IMAD.SHL.U32 R224, R0, 0x2, RZ ;  /* 0x0000000200e07824 */ /* 0x000fe400078e00ff */
[----:B------:R-:W-:Y:S01]  /*1940*/  IMAD.MOV.U32 R0, RZ, RZ, 0x20 ;  /* 0x00000020ff007424 */ /* 0x000fe200078e00ff */
[----:B------:R-:W-:Y:S02]  /*1950*/  LOP3.LUT R10, R2, 0x8, R3, 0xf8, !PT ;  /* 0x00000008020a7812 */ /* 0x000fe400078ef803 */
[----:B------:R-:W-:Y:S01]  /*1960*/  SHF.R.U32.HI R7, RZ, 0x3, R2 ;  /* 0x00000003ff077819 */ /* 0x000fe20000011602 */
[----:B------:R-:W-:Y:S01]  /*1970*/  @!P5 IMAD.WIDE.U32 R2, R12, 0x30, R4 ;  /* 0x000000300c02d825 */ /* 0x000fe200078e0004 */
[----:B------:R-:W-:Y:S02]  /*1980*/  @!P1 IADD3.X R5, R5, UR15, R14, P0, !PT ;  /* 0x0000000f05059c10 */ /* 0x000fe400087fe40e */
[----:B------:R-:W-:Y:S01]  /*1990*/  LOP3.LUT R159, R10, R7, RZ, 0x3c, !PT ;  /* 0x000000070a9f7212 */ /* 0x000fe200078e3cff */
[----:B------:R-:W-:Y:S01]  /*19a0*/  IMAD.SHL.U32 R12, R15, 0x40, RZ ;  /* 0x000000400f0c7824 */ /* 0x000fe200078e00ff */
[----:B------:R-:W-:-:S02]  /*19b0*/  @!P2 LEA.HI.X R7, R13, c[0x0][0x174], R16, 0x1, P3 ;  /* 0x00005d000d07aa11 */ /* 0x000fc400018f0c10 */
[----:B------:R-:W-:Y:S01]  /*19c0*/  @!P1 LEA R4, P3, R11, c[0x0][0x170], 0x1 ;  /* 0x00005c000b049a11 */ /* 0x000fe200078608ff */
[----:B------:R-:W-:Y:S01]  /*19d0*/  @P6 STS.128 [R243+0xc000], RZ ;  /* 0x00c000fff3006388 */ /* 0x000fe20000000c00 */
[----:B------:R-:W-:Y:S02]  /*19e0*/  @!P5 IADD3 R3, R3, UR6, RZ ;  /* 0x000000060303dc10 */ /* 0x000fe4000fffe0ff */
[C---:B------:R-:W-:Y:S01]  /*19f0*/  @!P5 LEA R10, P0, R2.reuse, c[0x0][0x170], 0x1 ;  /* 0x00005c00020ada11 */ /* 0x040fe200078008ff */
[----:B------:R-:W-:Y:S01]  /*1a00*/  @P6 STS.128 [R243+0xe000], RZ ;  /* 0x00e000fff3006388 */ /* 0x000fe20000000c00 */
[----:B------:R-:W-:Y:S02]  /*1a10*/  LEA.HI R13, R27, R160, RZ, 0x5 ;  /* 0x000000a01b0d7211 */ /* 0x000fe400078f28ff */
[----:B------:R-:W-:Y:S01]  /*1a20*/  @!P1 LEA.HI.X R5, R11, c[0x0][0x174], R5, 0x1, P3 ;  /* 0x00005d000b059a11 */ /* 0x000fe200018f0c05 */
[----:B------:R-:W-:Y:S01]  /*1a30*/  @!PT LDS RZ, [RZ] ;  /* 0x00000000fffff984 */ /* 0x000fe20000000800 */
[----:B------:R-:W-:Y:S01]  /*1a40*/  @!PT LDS RZ, [RZ] ;  /* 0x00000000fffff984 */ /* 0x000fe20000000800 */
[----:B------:R-:W-:Y:S01]  /*1a50*/  @!PT LDS RZ, [RZ] ;  /* 0x00000000fffff984 */ /* 0x000fe20000000800 */
[----:B------:R1:W-:Y:S01]  /*1a60*/  @!P6 LDGSTS.E.BYPASS.LTC128B.128 [R243+0xc000], [R8.64] ;  /* 0x0c00000008f3efae */ /* 0x0003e2000b901d50 */
[----:B------:R-:W-:-:S02]  /*1a70*/  @!P5 LEA.HI.X R11, R2, c[0x0][0x174], R3, 0x1, P0 ;  /* 0x00005d00020bda11 */ /* 0x000fc400000f0c03 */
[----:B------:R-:W-:Y:S01]  /*1a80*/  SHF.R.S32.HI R2, RZ, 0x5, R13 ;  /* 0x00000005ff027819 */ /* 0x000fe2000001140d */
[----:B------:R1:W-:Y:S01]  /*1a90*/  @!P6 LDGSTS.E.BYPASS.LTC128B.128 [R243+0xe000], [R8.64+0x80] ;  /* 0x0e00008008f3efae */ /* 0x0003e2000b901d50 */
[----:B------:R-:W-:Y:S02]  /*1aa0*/  LOP3.LUT R158, R12, 0xfffffe00, RZ, 0xc0, !PT ;  /* 0xfffffe000c9e7812 */ /* 0x000fe400078ec0ff */
[----:B------:R-:W-:Y:S01]  /*1ab0*/  IADD3 R235, R224, 0x8020, RZ ;  /* 0x00008020e0eb7810 */ /* 0x000fe20007ffe0ff */
[----:B------:R-:W-:Y:S02]  /*1ac0*/  @P2 STS.128 [R243+0xc800], RZ ;  /* 0x00c800fff3002388 */ /* 0x000fe40000000c00 */
[----:B------:R-:W-:Y:S02]  /*1ad0*/  IMAD R2, R2, 0x400, R158 ;  /* 0x0000040002027824 */ /* 0x000fe400078e029e */
[----:B------:R-:W-:Y:S02]  /*1ae0*/  @P2 STS.128 [R243+0xe800], RZ ;  /* 0x00e800fff3002388 */ /* 0x000fe40000000c00 */
[----:B------:R-:W-:-:S02]  /*1af0*/  IMAD.IADD R2, R159, 0x1, R2 ;  /* 0x000000019f027824 */ /* 0x000fc400078e0202 */
[----:B------:R-:W-:Y:S01]  /*1b00*/  @!PT LDS RZ, [RZ] ;  /* 0x00000000fffff984 */ /* 0x000fe20000000800 */
[----:B------:R-:W-:Y:S01]  /*1b10*/  @!PT LDS RZ, [RZ] ;  /* 0x00000000fffff984 */ /* 0x000fe20000000800 */
[----:B------:R-:W-:Y:S01]  /*1b20*/  @!PT LDS RZ, [RZ] ;  /* 0x00000000fffff984 */ /* 0x000fe20000000800 */
[----:B------:R2:W-:Y:S02]  /*1b30*/  @!P2 LDGSTS.E.BYPASS.LTC128B.128 [R243+0xc800], [R6.64] ;  /* 0x0c80000006f3afae */ /* 0x0005e4000b901d50 */
[----:B------:R-:W-:Y:S01]  /*1b40*/  IMAD.SHL.U32 R231, R2, 0x2, RZ ;  /* 0x0000000202e77824 */ /* 0x000fe200078e00ff */
[----:B------:R-:W-:Y:S01]  /*1b50*/  IADD3 R2, R224, 0x8000, RZ ;  /* 0x00008000e0027810 */ /* 0x000fe20007ffe0ff */
[----:B------:R2:W-:Y:S04]  /*1b60*/  @!P2 LDGSTS.E.BYPASS.LTC128B.128 [R243+0xe800], [R6.64+0x80] ;  /* 0x0e80008006f3afae */ /* 0x0005e8000b901d50 */
[----:B------:R-:W-:Y:S04]  /*1b70*/  @P1 STS.128 [R243+0xd000], RZ ;  /* 0x00d000fff3001388 */ /* 0x000fe80000000c00 */
[----:B------:R-:W-:Y:S04]  /*1b80*/  @P1 STS.128 [R243+0xf000], RZ ;  /* 0x00f000fff3001388 */ /* 0x000fe80000000c00 */
        /* <DEDUP_REMOVED lines=15> */
[----:B------:R-:W-:Y:S04]  /*1c80*/  LDSM.16.M88.4 R12, [R231] ;  /* 0x00000000e70c783b */ /* 0x000fe80000000200 */
[----:B------:R-:W4:Y:S01]  /*1c90*/  LDSM.16.M88.4 R16, [R224+0x8000] ;  /* 0x00800000e010783b */ /* 0x000f220000000200 */
[----:B---3--:R-:W-:-:S03]  /*1ca0*/  IMAD.MOV.U32 R4, RZ, RZ, 0x10 ;  /* 0x00000010ff047424 */ /* 0x008fc600078e00ff */
[----:B------:R-:W-:Y:S01]  /*1cb0*/  LDSM.16.M88.4 R28, [R224+0x9000] ;  /* 0x00900000e01c783b */ /* 0x000fe20000000200 */
[----:B------:R-:W-:Y:S01]  /*1cc0*/  IMAD.SHL.U32 R5, R160, 0x2, RZ ;  /* 0x00000002a0057824 */ /* 0x000fe200078e00ff */
[----:B------:R-:W-:Y:S02]  /*1cd0*/  SEL R4, R4, 0xfffffff0, !P1 ;  /* 0xfffffff004047807 */ /* 0x000fe40004800000 */
[----:B------:R-:W3:Y:S01]  /*1ce0*/  LDSM.16.M88.4 R32, [R224+0x8800] ;  /* 0x00880000e020783b */ /* 0x000ee20000000200 */
[----:B------:R-:W-:Y:S02]  /*1cf0*/  R2P PR, R25, 0x6 ;  /* 0x0000000619007804 */ /* 0x000fe40000000000 */
[----:B------:R-:W-:Y:S01]  /*1d00*/  LOP3.LUT R5, R5, 0x6, RZ, 0xc0, !PT ;  /* 0x0000000605057812 */ /* 0x000fe200078ec0ff */
[----:B------:R-:W-:Y:S01]  /*1d10*/  IMAD R232, R4, 0x2, R231 ;  /* 0x0000000204e87824 */ /* 0x000fe200078e02e7 */
[----:B------:R-:W-:Y:S03]  /*1d20*/  LDSM.16.M88.4 R24, [R224+0x9800] ;  /* 0x00980000e018783b */ /* 0x000fe60000000200 */
[----:B------:R-:W-:Y:S01]  /*1d30*/  IMAD R233, R0, 0x2, R232 ;  /* 0x0000000200e97824 */ /* 0x000fe200078e02e8 */
[----:B------:R-:W-:Y:S04]  /*1d40*/  LDSM.16.M88.4 R20, [R232+0x2000] ;  /* 0x00200000e814783b */ /* 0x000fe80000000200 */
[----:B-1----:R-:W1:Y:S01]  /*1d50*/  LDSM.16.M88.4 R8, [R231+0x2000] ;  /* 0x00200000e708783b */ /* 0x002e620000000200 */
[----:B------:R-:W-:Y:S01]  /*1d60*/  @P1 IADD3 R235, R2, -0x20, RZ ;  /* 0xffffffe002eb1810 */ /* 0x000fe20007ffe0ff */
[----:B------:R-:W-:-:S02]  /*1d70*/  IMAD.MOV.U32 R2, RZ, RZ, 0x40 ;  /* 0x00000040ff027424 */ /* 0x000fc400078e00ff */
[----:B------:R-:W0:Y:S01]  /*1d80*/  LDGDEPBAR ;  /* 0x00000000000079af */ /* 0x000e220000000000 */
[C---:B------:R-:W-:Y:S02]  /*1d90*/  IADD3 R242, R235.reuse, 0x800, RZ ;  /* 0x00000800ebf27810 */ /* 0x040fe40007ffe0ff */
[----:B------:R-:W-:Y:S01]  /*1da0*/  SEL R2, R2, 0xffffffc0, !P2 ;  /* 0xffffffc002027807 */ /* 0x000fe20005000000 */
[----:B------:R-:W5:Y:S01]  /*1db0*/  LDSM.16.M88.4 R64, [R235+0x1000] ;  /* 0x00100000eb40783b */ /* 0x000f620000000200 */
[C---:B------:R-:W-:Y:S02]  /*1dc0*/  IADD3 R241, R235.reuse, 0x1000, RZ ;  /* 0x00001000ebf17810 */ /* 0x040fe40007ffe0ff */
[C---:B------:R-:W-:Y:S01]  /*1dd0*/  IADD3 R240, R235.reuse, 0x1800, RZ ;  /* 0x00001800ebf07810 */ /* 0x040fe20007ffe0ff */
[----:B------:R-:W2:Y:S01]  /*1de0*/  LDSM.16.M88.4 R60, [R235+0x800] ;  /* 0x00080000eb3c783b */ /* 0x000ea20000000200 */
[----:B------:R-:W-:Y:S01]  /*1df0*/  IMAD.IADD R230, R224, 0x1, R2 ;  /* 0x00000001e0e67824 */ /* 0x000fe200078e0202 */
[C---:B------:R-:W-:Y:S01]  /*1e00*/  IADD3 R239, R235.reuse, 0x2000, RZ ;  /* 0x00002000ebef7810 */ /* 0x040fe20007ffe0ff */
[----:B------:R-:W-:Y:S01]  /*1e10*/  IMAD.IADD R229, R2, 0x1, R235 ;  /* 0x0000000102e57824 */ /* 0x000fe200078e02eb */
[----:B------:R-:W-:Y:S01]  /*1e20*/  LDSM.16.M88.4 R56, [R235] ;  /* 0x00000000eb38783b */ /* 0x000fe20000000200 */
[C---:B------:R-:W-:Y:S01]  /*1e30*/  IADD3 R238, R235.reuse, 0x2800, RZ ;  /* 0x00002800ebee7810 */ /* 0x040fe20007ffe0ff */
[----:B----4-:R-:W-:Y:S01]  /*1e40*/  HMMA.16816.F32 R88, R12, R16, RZ ;  /* 0x000000100c58723c */ /* 0x010fe200000018ff */
[C---:B------:R-:W-:Y:S01]  /*1e50*/  IADD3 R237, R235.reuse, 0x3000, RZ ;  /* 0x00003000ebed7810 */ /* 0x040fe20007ffe0ff */
[----:B------:R-:W-:Y:S01]  /*1e60*/  LDSM.16.M88.4 R68, [R235+0x1800] ;  /* 0x00180000eb44783b */ /* 0x000fe20000000200 */
[----:B------:R-:W-:-:S05]  /*1e70*/  IADD3 R236, R235, 0x3800, RZ ;  /* 0x00003800ebec7810 */ /* 0x000fca0007ffe0ff */
[C---:B------:R-:W-:Y:S08]  /*1e80*/  HMMA.16816.F32 R120, R12.reuse, R18, RZ ;  /* 0x000000120c78723c */ /* 0x040ff000000018ff */
[----:B---3--:R-:W-:Y:S08]  /*1e90*/  HMMA.16816.F32 R80, R12, R32, RZ ;  /* 0x000000200c50723c */ /* 0x008ff000000018ff */
[C---:B-1----:R-:W-:Y:S08]  /*1ea0*/  HMMA.16816.F32 R40, R8.reuse, R16, RZ ;  /* 0x000000100828723c */ /* 0x042ff000000018ff */
[C---:B------:R-:W-:Y:S08]  /*1eb0*/  HMMA.16816.F32 R52, R8.reuse, R18, RZ ;  /* 0x000000120834723c */ /* 0x040ff000000018ff */
[C---:B------:R-:W-:Y:S08]  /*1ec0*/  HMMA.16816.F32 R16, R8.reuse, R28, RZ ;  /* 0x0000001c0810723c */ /* 0x040ff000000018ff */
[C---:B------:R-:W-:Y:S08]  /*1ed0*/  HMMA.16816.F32 R36, R8.reuse, R32, RZ ;  /* 0x000000200824723c */ /* 0x040ff000000018ff */
[----:B------:R-:W-:Y:S08]  /*1ee0*/  HMMA.16816.F32 R44, R8, R24, RZ ;  /* 0x00000018082c723c */ /* 0x000ff000000018ff */
[----:B-----5:R-:W-:Y:S01]  /*1ef0*/  HMMA.16816.F32 R96, R20, R64, R16 ;  /* 0x000000401460723c */ /* 0x020fe20000001810 */
[----:B------:R-:W1:Y:S07]  /*1f00*/  LDSM.16.M88.4 R16, [R232] ;  /* 0x00000000e810783b */ /* 0x000e6e0000000200 */
[C---:B------:R-:W-:Y:S08]  /*1f10*/  HMMA.16816.F32 R48, R8.reuse, R34, RZ ;  /* 0x000000220830723c */ /* 0x040ff000000018ff */
[C---:B------:R-:W-:Y:S08]  /*1f20*/  HMMA.16816.F32 R72, R8.reuse, R30, RZ ;  /* 0x0000001e0848723c */ /* 0x040ff000000018ff */
[----:B------:R-:W-:Y:S01]  /*1f30*/  HMMA.16816.F32 R76, R8, R26, RZ ;  /* 0x0000001a084c723c */ /* 0x000fe200000018ff */
[----:B------:R-:W-:Y:S07]  /*1f40*/  LDSM.16.M88.4 R8, [R234+0x2000] ;  /* 0x00200000ea08783b */ /* 0x000fee0000000200 */
[C---:B------:R-:W-:Y:S01]  /*1f50*/  HMMA.16816.F32 R116, R12.reuse, R34, RZ ;  /* 0x000000220c74723c */ /* 0x040fe200000018ff */
[----:B------:R-:W-:Y:S07]  /*1f60*/  LDSM.16.M88.4 R32, [R230+0x8800] ;  /* 0x00880000e620783b */ /* 0x000fee0000000200 */
[C---:B------:R-:W-:Y:S08]  /*1f70*/  HMMA.16816.F32 R84, R12.reuse, R28, RZ ;  /* 0x0000001c0c54723c */ /* 0x040ff000000018ff */
[C---:B------:R-:W-:Y:S01]  /*1f80*/  HMMA.16816.F32 R112, R12.reuse, R30, RZ ;  /* 0x0000001e0c70723c */ /* 0x040fe200000018ff */
[----:B------:R-:W-:Y:S07]  /*1f90*/  LDSM.16.M88.4 R28, [R230+0x9000] ;  /* 0x00900000e61c783b */ /* 0x000fee0000000200 */
[C---:B------:R-:W-:Y:S08]  /*1fa0*/  HMMA.16816.F32 R92, R12.reuse, R24, RZ ;  /* 0x000000180c5c723c */ /* 0x040ff000000018ff */
[----:B------:R-:W-:Y:S01]  /*1fb0*/  HMMA.16816.F32 R104, R12, R26, RZ ;  /* 0x0000001a0c68723c */ /* 0x000fe200000018ff */
[----:B------:R-:W-:Y:S04]  /*1fc0*/  LDSM.16.M88.4 R24, [R230+0x8000] ;  /* 0x00800000e618783b */ /* 0x000fe80000000200 */
[----:B------:R-:W3:Y:S03]  /*1fd0*/  LDSM.16.M88.4 R12, [R234] ;  /* 0x00000000ea0c783b */ /* 0x000ee60000000200 */
[----:B--2---:R-:W-:Y:S08]  /*1fe0*/  HMMA.16816.F32 R108, R20, R60, R36 ;  /* 0x0000003c146c723c */ /* 0x004ff00000001824 */
[-C--:B-1----:R-:W-:Y:S08]  /*1ff0*/  HMMA.16816.F32 R36, R16, R56.reuse, R88 ;  /* 0x000000381024723c */ /* 0x082ff00000001858 */
[C---:B------:R-:W-:Y:S01]  /*2000*/  HMMA.16816.F32 R100, R20.reuse, R56, R40 ;  /* 0x000000381464723c */ /* 0x040fe20000001828 */
[----:B------:R-:W-:Y:S07]  /*2010*/  LDSM.16.M88.4 R40, [R233] ;  /* 0x00000000e928783b */ /* 0x000fee0000000200 */
[C---:B------:R-:W-:Y:S08]  /*2020*/  HMMA.16816.F32 R128, R20.reuse, R68, R44 ;  /* 0x000000441480723c */ /* 0x040ff0000000182c */
[C---:B------:R-:W-:Y:S08]  /*2030*/  HMMA.16816.F32 R140, R20.reuse, R58, R52 ;  /* 0x0000003a148c723c */ /* 0x040ff00000001834 */
[C---:B------:R-:W-:Y:S01]  /*2040*/  HMMA.16816.F32 R136, R20.reuse, R62, R48 ;  /* 0x0000003e1488723c */ /* 0x040fe20000001830 */
[----:B------:R-:W-:Y:S07]  /*2050*/  LDSM.16.M88.4 R48, [R229] ;  /* 0x00000000e530783b */ /* 0x000fee0000000200 */
[C---:B------:R-:W-:Y:S08]  /*2060*/  HMMA.16816.F32 R132, R20.reuse, R66, R72 ;  /* 0x000000421484723c */ /* 0x040ff00000001848 */
[----:B------:R-:W-:Y:S01]  /*2070*/  HMMA.16816.F32 R124, R20, R70, R76 ;  /* 0x00000046147c723c */ /* 0x000fe2000000184c */
[----:B------:R-:W1:Y:S04]  /*2080*/  LDSM.16.M88.4 R20, [R230+0x9800] ;  /* 0x00980000e614783b */ /* 0x000e680000000200 */
[----:B------:R-:W-:Y:S03]  /*2090*/  LDSM.16.M88.4 R76, [R224+0xa000] ;  /* 0x00a00000e04c783b */ /* 0x000fe60000000200 */
[C---:B------:R-:W-:Y:S08]  /*20a0*/  HMMA.16816.F32 R80, R16.reuse, R60, R80 ;  /* 0x0000003c1050723c */ /* 0x040ff00000001850 */
[C---:B------:R-:W-:Y:S08]  /*20b0*/  HMMA.16816.F32 R72, R16.reuse, R64, R84 ;  /* 0x000000401048723c */ /* 0x040ff00000001854 */
[C---:B------:R-:W-:Y:S08]  /*20c0*/  HMMA.16816.F32 R92, R16.reuse, R68, R92 ;  /* 0x00000044105c723c */ /* 0x040ff0000000185c */
[C---:B------:R-:W-:Y:S08]  /*20d0*/  HMMA.16816.F32 R56, R16.reuse, R58, R120 ;  /* 0x0000003a1038723c */ /* 0x040ff00000001878 */
[C---:B------:R-:W-:Y:S08]  /*20e0*/  HMMA.16816.F32 R60, R16.reuse, R62, R116 ;  /* 0x0000003e103c723c */ /* 0x040ff00000001874 */
[C---:B------:R-:W-:Y:S08]  /*20f0*/  HMMA.16816.F32 R52, R16.reuse, R66, R112 ;  /* 0x000000421034723c */ /* 0x040ff00000001870 */
[----:B------:R-:W-:Y:S01]  /*2100*/  HMMA.16816.F32 R88, R16, R70, R104 ;  /* 0x000000461058723c */ /* 0x000fe20000001868 */
[----:B------:R-:W2:Y:S04]  /*2110*/  LDSM.16.M88.4 R16, [R233+0x2000] ;  /* 0x00200000e910783b */ /* 0x000ea80000000200 */
[----:B------:R-:W-:Y:S03]  /*2120*/  LDSM.16.M88.4 R68, [R229+0x1000] ;  /* 0x00100000e544783b */ /* 0x000fe60000000200 */
[-C--:B---3--:R-:W-:Y:S01]  /*2130*/  HMMA.16816.F32 R44, R12, R24.reuse, R36 ;  /* 0x000000180c2c723c */ /* 0x088fe20000001824 */
[----:B------:R-:W3:Y:S07]  /*2140*/  LDSM.16.M88.4 R36, [R231+0x4000] ;  /* 0x00400000e724783b */ /* 0x000eee0000000200 */
[C---:B------:R-:W-:Y:S08]  /*2150*/  HMMA.16816.F32 R84, R8.reuse, R24, R100 ;  /* 0x000000180854723c */ /* 0x040ff00000001864 */
[C---:B------:R-:W-:Y:S08]  /*2160*/  HMMA.16816.F32 R112, R8.reuse, R32, R108 ;  /* 0x000000200870723c */ /* 0x040ff0000000186c */
[C---:B-1----:R-:W-:Y:S08]  /*2170*/  HMMA.16816.F32 R116, R8.reuse, R22, R124 ;  /* 0x000000160874723c */ /* 0x042ff0000000187c */
[C---:B------:R-:W-:Y:S08]  /*2180*/  HMMA.16816.F32 R104, R8.reuse, R28, R96 ;  /* 0x0000001c0868723c */ /* 0x040ff00000001860 */
[----:B------:R-:W-:Y:S01]  /*2190*/  HMMA.16816.F32 R108, R8, R34, R136 ;  /* 0x00000022086c723c */ /* 0x000fe20000001888 */
[----:B------:R-:W-:Y:S07]  /*21a0*/  LDSM.16.M88.4 R136, [R229+0x1800] ;  /* 0x00180000e588783b */ /* 0x000fee0000000200 */
[C---:B------:R-:W-:Y:S08]  /*21b0*/  HMMA.16816.F32 R124, R12.reuse, R32, R80 ;  /* 0x000000200c7c723c */ /* 0x040ff00000001850 */
[----:B------:R-:W-:Y:S01]  /*21c0*/  HMMA.16816.F32 R120, R12, R34, R60 ;  /* 0x000000220c78723c */ /* 0x000fe2000000183c */
[----:B------:R-:W1:Y:S04]  /*21d0*/  LDSM.16.M88.4 R32, [R231+0x6000] ;  /* 0x00600000e720783b */ /* 0x000e680000000200 */
[----:B------:R-:W-:Y:S03]  /*21e0*/  LDSM.16.M88.4 R60, [R235+0x2000] ;  /* 0x00200000eb3c783b */ /* 0x000fe60000000200 */
[C---:B------:R-:W-:Y:S08]  /*21f0*/  HMMA.16816.F32 R96, R8.reuse, R20, R128 ;  /* 0x000000140860723c */ /* 0x040ff00000001880 */
[C---:B------:R-:W-:Y:S08]  /*2200*/  HMMA.16816.F32 R64, R8.reuse, R26, R140 ;  /* 0x0000001a0840723c */ /* 0x040ff0000000188c */
[----:B------:R-:W-:Y:S08]  /*2210*/  HMMA.16816.F32 R100, R8, R30, R132 ;  /* 0x0000001e0864723c */ /* 0x000ff00000001884 */
[----:B------:R-:W-:Y:S01]  /*2220*/  HMMA.16816.F32 R8, R40, R48, R44 ;  /* 0x000000302808723c */ /* 0x000fe2000000182c */
[----:B------:R-:W-:Y:S07]  /*2230*/  LDSM.16.M88.4 R44, [R229+0x2000] ;  /* 0x00200000e52c783b */ /* 0x000fee0000000200 */
[C---:B------:R-:W-:Y:S08]  /*2240*/  HMMA.16816.F32 R56, R12.reuse, R26, R56 ;  /* 0x0000001a0c38723c */ /* 0x040ff00000001838 */
[C---:B------:R-:W-:Y:S08]  /*2250*/  HMMA.16816.F32 R132, R12.reuse, R28, R72 ;  /* 0x0000001c0c84723c */ /* 0x040ff00000001848 */
[----:B------:R-:W-:Y:S01]  /*2260*/  HMMA.16816.F32 R128, R12, R30, R52 ;  /* 0x0000001e0c80723c */ /* 0x000fe20000001834 */
[----:B------:R-:W4:Y:S04]  /*2270*/  LDSM.16.M88.4 R28, [R232+0x4000] ;  /* 0x00400000e81c783b */ /* 0x000f280000000200 */
[----:B------:R-:W-:Y:S03]  /*2280*/  LDSM.16.M88.4 R52, [R229+0x800] ;  /* 0x00080000e534783b */ /* 0x000fe60000000200 */
[----:B--2---:R-:W-:Y:S08]  /*2290*/  HMMA.16816.F32 R24, R16, R48, R84 ;  /* 0x000000301018723c */ /* 0x004ff00000001854 */
[C---:B------:R-:W-:Y:S08]  /*22a0*/  HMMA.16816.F32 R148, R12.reuse, R20, R92 ;  /* 0x000000140c94723c */ /* 0x040ff0000000185c */
[----:B------:R-:W-:Y:S01]  /*22b0*/  HMMA.16816.F32 R152, R12, R22, R88 ;  /* 0x000000160c98723c */ /* 0x000fe20000001858 */
[----:B------:R-:W2:Y:S07]  /*22c0*/  LDSM.16.M88.4 R12, [R232+0x6000] ;  /* 0x00600000e80c783b */ /* 0x000eae0000000200 */
[----:B---3--:R-:W-:Y:S01]  /*22d0*/  HMMA.16816.F32 R20, R36, R76, R8 ;  /* 0x0000004c2414723c */ /* 0x008fe20000001808 */
[----:B------:R-:W-:Y:S07]  /*22e0*/  LDSM.16.M88.4 R8, [R234+0x4000] ;  /* 0x00400000ea08783b */ /* 0x000fee0000000200 */
[-C--:B------:R-:W-:Y:S08]  /*22f0*/  HMMA.16816.F32 R84, R16, R50.reuse, R64 ;  /* 0x000000321054723c */ /* 0x080ff00000001840 */
[----:B------:R-:W-:Y:S01]  /*2300*/  HMMA.16816.F32 R80, R40, R50, R56 ;  /* 0x000000322850723c */ /* 0x000fe20000001838 */
[----:B------:R-:W3:Y:S04]  /*2310*/  LDSM.16.M88.4 R48, [R230+0xa000] ;  /* 0x00a00000e630783b */ /* 0x000ee80000000200 */
[----:B------:R-:W-:Y:S03]  /*2320*/  LDSM.16.M88.4 R56, [R224+0xa800] ;  /* 0x00a80000e038783b */ /* 0x000fe60000000200 */
[----:B-1----:R-:W-:Y:S01]  /*2330*/  HMMA.16816.F32 R64, R32, R76, R24 ;  /* 0x0000004c2040723c */ /* 0x002fe20000001818 */
[----:B------:R-:W1:Y:S07]  /*2340*/  LDSM.16.M88.4 R24, [R234+0x6000] ;  /* 0x00600000ea18783b */ /* 0x000e6e0000000200 */
[----:B----4-:R-:W-:Y:S01]  /*2350*/  HMMA.16816.F32 R72, R28, R60, R20 ;  /* 0x0000003c1c48723c */ /* 0x010fe20000001814 */
[----:B------:R-:W4:Y:S07]  /*2360*/  LDSM.16.M88.4 R20, [R233+0x4000] ;  /* 0x00400000e914783b */ /* 0x000f2e0000000200 */
[----:B------:R-:W-:Y:S08]  /*2370*/  HMMA.16816.F32 R80, R36, R78, R80 ;  /* 0x0000004e2450723c */ /* 0x000ff00000001850 */
[----:B--2---:R-:W-:Y:S08]  /*2380*/  HMMA.16816.F32 R64, R12, R60, R64 ;  /* 0x0000003c0c40723c */ /* 0x004ff00000001840 */
[C---:B------:R-:W-:Y:S08]  /*2390*/  HMMA.16816.F32 R112, R16.reuse, R52, R112 ;  /* 0x000000341070723c */ /* 0x040ff00000001870 */
[C---:B------:R-:W-:Y:S08]  /*23a0*/  HMMA.16816.F32 R108, R16.reuse, R54, R108 ;  /* 0x00000036106c723c */ /* 0x040ff0000000186c */
[C---:B------:R-:W-:Y:S08]  /*23b0*/  HMMA.16816.F32 R104, R16.reuse, R68, R104 ;  /* 0x000000441068723c */ /* 0x040ff00000001868 */
[C---:B------:R-:W-:Y:S08]  /*23c0*/  HMMA.16816.F32 R140, R16.reuse, R70, R100 ;  /* 0x00000046108c723c */ /* 0x040ff00000001864 */
[C---:B------:R-:W-:Y:S08]  /*23d0*/  HMMA.16816.F32 R144, R16.reuse, R136, R96 ;  /* 0x000000881090723c */ /* 0x040ff00000001860 */
[----:B------:R-:W-:Y:S01]  /*23e0*/  HMMA.16816.F32 R116, R16, R138, R116 ;  /* 0x0000008a1074723c */ /* 0x000fe20000001874 */
[----:B------:R-:W2:Y:S07]  /*23f0*/  LDSM.16.M88.4 R16, [R233+0x6000] ;  /* 0x00600000e910783b */ /* 0x000eae0000000200 */
[----:B------:R-:W-:Y:S08]  /*2400*/  HMMA.16816.F32 R76, R32, R78, R84 ;  /* 0x0000004e204c723c */ /* 0x000ff00000001854 */
[----:B---3--:R-:W-:Y:S08]  /*2410*/  HMMA.16816.F32 R72, R8, R48, R72 ;  /* 0x000000300848723c */ /* 0x008ff00000001848 */
[C---:B------:R-:W-:Y:S08]  /*2420*/  HMMA.16816.F32 R88, R40.reuse, R52, R124 ;  /* 0x000000342858723c */ /* 0x040ff0000000187c */
[----:B------:R-:W-:Y:S01]  /*2430*/  HMMA.16816.F32 R96, R40, R54, R120 ;  /* 0x000000362860723c */ /* 0x000fe20000001878 */
[----:B------:R-:W3:Y:S07]  /*2440*/  LDSM.16.M88.4 R52, [R235+0x2800] ;  /* 0x00280000eb34783b */ /* 0x000eee0000000200 */
[----:B-1----:R-:W-:Y:S08]  /*2450*/  HMMA.16816.F32 R64, R24, R48, R64 ;  /* 0x000000301840723c */ /* 0x002ff00000001840 */
[-C--:B------:R-:W-:Y:S08]  /*2460*/  HMMA.16816.F32 R80, R28, R62.reuse, R80 ;  /* 0x0000003e1c50723c */ /* 0x080ff00000001850 */
[----:B------:R-:W-:Y:S08]  /*2470*/  HMMA.16816.F32 R76, R12, R62, R76 ;  /* 0x0000003e0c4c723c */ /* 0x000ff0000000184c */
[----:B----4-:R-:W-:Y:S08]  /*2480*/  HMMA.16816.F32 R84, R20, R44, R72 ;  /* 0x0000002c1454723c */ /* 0x010ff00000001848 */
[----:B------:R-:W-:Y:S08]  /*2490*/  HMMA.16816.F32 R72, R36, R56, R88 ;  /* 0x000000382448723c */ /* 0x000ff00000001858 */
[C---:B------:R-:W-:Y:S08]  /*24a0*/  HMMA.16816.F32 R100, R40.reuse, R68, R132 ;  /* 0x000000442864723c */ /* 0x040ff00000001884 */
[----:B------:R-:W-:Y:S01]  /*24b0*/  HMMA.16816.F32 R128, R40, R70, R128 ;  /* 0x000000462880723c */ /* 0x000fe20000001880 */
[----:B------:R-:W-:-:S04]  /*24c0*/  FMUL.FTZ R2, R84, c[0x0][0x2ec] ;  /* 0x0000bb0054027a20 */ /* 0x000fc80000410000 */
[----:B------:R1:W-:Y:S03]  /*24d0*/  MUFU.TANH R126, R2 ;  /* 0x00000002007e7308 */ /* 0x0003e60000002400 */
[----:B--2---:R-:W-:Y:S01]  /*24e0*/  HMMA.16816.F32 R92, R16, R44, R64 ;  /* 0x0000002c105c723c */ /* 0x004fe20000001840 */
[----:B------:R-:W2:Y:S07]  /*24f0*/  LDSM.16.M88.4 R64, [R230+0xa800] ;  /* 0x00a80000e640783b */ /* 0x000eae0000000200 */
[----:B------:R-:W-:Y:S01]  /*2500*/  HMMA.16816.F32 R68, R8, R50, R80 ;  /* 0x000000320844723c */ /* 0x000fe20000001850 */
[----:B-1----:R-:W-:-:S07]  /*2510*/  FMUL.FTZ R2, R85, c[0x0][0x2ec] ;  /* 0x0000bb0055027a20 */ /* 0x002fce0000410000 */
[----:B------:R-:W-:Y:S01]  /*2520*/  HMMA.16816.F32 R60, R32, R56, R112 ;  /* 0x00000038203c723c */ /* 0x000fe20000001870 */
[----:B------:R1:W-:Y:S07]  /*2530*/  MUFU.TANH R125, R2 ;  /* 0x00000002007d7308 */ /* 0x0003ee0000002400 */
[----:B------:R-:W-:Y:S01]  /*2540*/  HMMA.16816.F32 R76, R24, R50, R76 ;  /* 0x00000032184c723c */ /* 0x000fe2000000184c */
[----:B------:R-:W4:Y:S07]  /*2550*/  LDSM.16.M88.4 R48, [R229+0x2800] ;  /* 0x00280000e530783b */ /* 0x000f2e0000000200 */
[----:B---3--:R-:W-:Y:S01]  /*2560*/  HMMA.16816.F32 R72, R28, R52, R72 ;  /* 0x000000341c48723c */ /* 0x008fe20000001848 */
[----:B-1----:R-:W-:-:S04]  /*2570*/  FMUL.FTZ R2, R86, c[0x0][0x2ec] ;  /* 0x0000bb0056027a20 */ /* 0x002fc80000410000 */
[----:B------:R1:W-:Y:S03]  /*2580*/  MUFU.TANH R157, R2 ;  /* 0x00000002009d7308 */ /* 0x0003e60000002400 */
[----:B------:R-:W-:Y:S08]  /*2590*/  HMMA.16816.F32 R80, R20, R46, R68 ;  /* 0x0000002e1450723c */ /* 0x000ff00000001844 */
[----:B------:R-:W-:Y:S01]  /*25a0*/  HMMA.16816.F32 R60, R12, R52, R60 ;  /* 0x000000340c3c723c */ /* 0x000fe2000000183c */
[----:B-1----:R-:W-:-:S07]  /*25b0*/  FMUL.FTZ R2, R87, c[0x0][0x2ec] ;  /* 0x0000bb0057027a20 */ /* 0x002fce0000410000 */
[----:B------:R-:W-:Y:S01]  /*25c0*/  HMMA.16816.F32 R84, R16, R46, R76 ;  /* 0x0000002e1054723c */ /* 0x000fe2000000184c */
[----:B------:R1:W-:Y:S01]  /*25d0*/  MUFU.TANH R156, R2 ;  /* 0x00000002009c7308 */ /* 0x0003e20000002400 */
[----:B------:R-:W3:Y:S06]  /*25e0*/  LDSM.16.M88.4 R44, [R224+0xb000] ;  /* 0x00b00000e02c783b */ /* 0x000eec0000000200 */
[----:B------:R-:W-:Y:S08]  /*25f0*/  HMMA.16816.F32 R68, R36, R58, R96 ;  /* 0x0000003a2444723c */ /* 0x000ff00000001860 */
[----:B--2---:R-:W-:Y:S01]  /*2600*/  HMMA.16816.F32 R72, R8, R64, R72 ;  /* 0x000000400848723c */ /* 0x004fe20000001848 */
[----:B-1----:R-:W-:-:S04]  /*2610*/  FMUL.FTZ R2, R92, c[0x0][0x2ec] ;  /* 0x0000bb005c027a20 */ /* 0x002fc80000410000 */
[----:B------:R1:W-:Y:S03]  /*2620*/  MUFU.TANH R124, R2 ;  /* 0x00000002007c7308 */ /* 0x0003e60000002400 */
[----:B------:R-:W-:Y:S08]  /*2630*/  HMMA.16816.F32 R76, R32, R58, R108 ;  /* 0x0000003a204c723c */ /* 0x000ff0000000186c */
[----:B------:R-:W-:Y:S01]  /*2640*/  HMMA.16816.F32 R56, R24, R64, R60 ;  /* 0x000000401838723c */ /* 0x000fe2000000183c */
[----:B------:R-:W2:Y:S01]  /*2650*/  LDSM.16.M88.4 R60, [R235+0x3000] ;  /* 0x00300000eb3c783b */ /* 0x000ea20000000200 */
[----:B-1----:R-:W-:-:S06]  /*2660*/  FMUL.FTZ R2, R93, c[0x0][0x2ec] ;  /* 0x0000bb005d027a20 */ /* 0x002fcc0000410000 */
[----:B------:R-:W-:Y:S01]  /*2670*/  HMMA.16816.F32 R68, R28, R54, R68 ;  /* 0x000000361c44723c */ /* 0x000fe20000001844 */
[----:B------:R1:W-:-:S15]  /*2680*/  MUFU.TANH R123, R2 ;  /* 0x00000002007b7308 */ /* 0x0003de0000002400 */
[----:B----4-:R-:W-:Y:S01]  /*2690*/  HMMA.16816.F32 R88, R16, R48, R56 ;  /* 0x000000301058723c */ /* 0x010fe20000001838 */
[----:B-1----:R-:W-:-:S04]  /*26a0*/  FMUL.FTZ R2, R94, c[0x0][0x2ec] ;  /* 0x0000bb005e027a20 */ /* 0x002fc80000410000 */
[----:B------:R1:W4:Y:S03]  /*26b0*/  MUFU.TANH R120, R2 ;  /* 0x0000000200787308 */ /* 0x0003260000002400 */
[----:B---3--:R-:W-:Y:S08]  /*26c0*/  HMMA.16816.F32 R56, R32, R44, R104 ;  /* 0x0000002c2038723c */ /* 0x008ff00000001868 */
[----:B------:R-:W-:Y:S01]  /*26d0*/  HMMA.16816.F32 R68, R8, R66, R68 ;  /* 0x000000420844723c */ /* 0x000fe20000001844 */
[----:B-1----:R-:W-:-:S04]  /*26e0*/  FMUL.FTZ R2, R95, c[0x0][0x2ec] ;  /* 0x0000bb005f027a20 */ /* 0x002fc80000410000 */
[----:B------:R1:W3:Y:S02]  /*26f0*/  MUFU.TANH R115, R2 ;  /* 0x0000000200737308 */ /* 0x0002e40000002400 */
[----:B-1----:R-:W-:-:S06]  /*2700*/  FMUL.FTZ R2, R80, c[0x0][0x2ec] ;  /* 0x0000bb0050027a20 */ /* 0x002fcc0000410000 */
[----:B------:R1:W-:Y:S02]  /*2710*/  MUFU.TANH R122, R2 ;  /* 0x00000002007a7308 */ /* 0x0003e40000002400 */
[----:B-1----:R-:W-:-:S06]  /*2720*/  FMUL.FTZ R2, R81, c[0x0][0x2ec] ;  /* 0x0000bb0051027a20 */ /* 0x002fcc0000410000 */
[----:B------:R1:W-:Y:S02]  /*2730*/  MUFU.TANH R121, R2 ;  /* 0x0000000200797308 */ /* 0x0003e40000002400 */
[----:B-1----:R-:W-:-:S06]  /*2740*/  FMUL.FTZ R2, R82, c[0x0][0x2ec] ;  /* 0x0000bb0052027a20 */ /* 0x002fcc0000410000 */
[----:B------:R1:W-:Y:S02]  /*2750*/  MUFU.TANH R113, R2 ;  /* 0x0000000200717308 */ /* 0x0003e40000002400 */
[----:B-1----:R-:W-:Y:S02]  /*2760*/  FMUL.FTZ R2, R83, c[0x0][0x2ec] ;  /* 0x0000bb0053027a20 */ /* 0x002fe40000410000 */
[----:B------:R-:W-:Y:S04]  /*2770*/  HMMA.16816.F32 R80, R20, R48, R72 ;  /* 0x000000301450723c */ /* 0x000fe80000001848 */
[----:B------:R1:W-:Y:S04]  /*2780*/  MUFU.TANH R114, R2 ;  /* 0x0000000200727308 */ /* 0x0003e80000002400 */
[----:B------:R-:W-:Y:S01]  /*2790*/  HMMA.16816.F32 R72, R12, R54, R76 ;  /* 0x000000360c48723c */ /* 0x000fe2000000184c */
[----:B------:R-:W5:Y:S07]  /*27a0*/  LDSM.16.M88.4 R52, [R230+0xb000] ;  /* 0x00b00000e634783b */ /* 0x000f6e0000000200 */
[----:B------:R-:W-:Y:S01]  /*27b0*/  HMMA.16816.F32 R76, R36, R44, R100 ;  /* 0x0000002c244c723c */ /* 0x000fe20000001864 */
[----:B-1----:R-:W-:-:S04]  /*27c0*/  FMUL.FTZ R2, R84, c[0x0][0x2ec] ;  /* 0x0000bb0054027a20 */ /* 0x002fc80000410000 */
[----:B------:R1:W-:Y:S11]  /*27d0*/  MUFU.TANH R112, R2 ;  /* 0x0000000200707308 */ /* 0x0003f60000002400 */
[----:B------:R-:W-:Y:S01]  /*27e0*/  HMMA.16816.F32 R72, R24, R66, R72 ;  /* 0x000000421848723c */ /* 0x000fe20000001848 */
[----:B-1----:R-:W-:-:S07]  /*27f0*/  FMUL.FTZ R2, R85, c[0x0][0x2ec] ;  /* 0x0000bb0055027a20 */ /* 0x002fce0000410000 */
[-C--:B--2---:R-:W-:Y:S01]  /*2800*/  HMMA.16816.F32 R76, R28, R60.reuse, R76 ;  /* 0x0000003c1c4c723c */ /* 0x084fe2000000184c */
[----:B------:R1:W-:Y:S07]  /*2810*/  MUFU.TANH R111, R2 ;  /* 0x00000002006f7308 */ /* 0x0003ee0000002400 */
[----:B------:R-:W-:Y:S01]  /*2820*/  HMMA.16816.F32 R64, R12, R60, R56 ;  /* 0x0000003c0c40723c */ /* 0x000fe20000001838 */
[----:B------:R-:W-:Y:S01]  /*2830*/  LDSM.16.M88.4 R56, [R229+0x3000] ;  /* 0x00300000e538783b */ /* 0x000fe20000000200 */
[----:B-1----:R-:W-:-:S04]  /*2840*/  FMUL.FTZ R2, R86, c[0x0][0x2ec] ;  /* 0x0000bb0056027a20 */ /* 0x002fc80000410000 */
[----:B------:R1:W2:Y:S02]  /*2850*/  MUFU.TANH R108, R2 ;  /* 0x00000002006c7308 */ /* 0x0002a40000002400 */
[----:B-1----:R-:W-:Y:S02]  /*2860*/  FMUL.FTZ R2, R87, c[0x0][0x2ec] ;  /* 0x0000bb0057027a20 */ /* 0x002fe40000410000 */
[----:B------:R-:W-:Y:S04]  /*2870*/  HMMA.16816.F32 R84, R16, R50, R72 ;  /* 0x000000321054723c */ /* 0x000fe80000001848 */
[----:B------:R1:W1:Y:S04]  /*2880*/  MUFU.TANH R109, R2 ;  /* 0x00000002006d7308 */ /* 0x0002680000002400 */
[-C--:B-----5:R-:W-:Y:S08]  /*2890*/  HMMA.16816.F32 R72, R8, R52.reuse, R76 ;  /* 0x000000340848723c */ /* 0x0a0ff0000000184c */
[----:B------:R-:W-:Y:S01]  /*28a0*/  HMMA.16816.F32 R76, R24, R52, R64 ;  /* 0x00000034184c723c */ /* 0x000fe20000001840 */
[----:B-1----:R-:W-:-:S04]  /*28b0*/  FMUL.FTZ R2, R80, c[0x0][0x2ec] ;  /* 0x0000bb0050027a20 */ /* 0x002fc80000410000 */
[----:B------:R1:W-:Y:S02]  /*28c0*/  MUFU.TANH R110, R2 ;  /* 0x00000002006e7308 */ /* 0x0003e40000002400 */
[----:B-1----:R-:W-:-:S06]  /*28d0*/  FMUL.FTZ R2, R81, c[0x0][0x2ec] ;  /* 0x0000bb0051027a20 */ /* 0x002fcc0000410000 */
[----:B------:R1:W-:Y:S02]  /*28e0*/  MUFU.TANH R107, R2 ;  /* 0x00000002006b7308 */ /* 0x0003e40000002400 */
[----:B-1----:R-:W-:-:S06]  /*28f0*/  FMUL.FTZ R2, R82, c[0x0][0x2ec] ;  /* 0x0000bb0052027a20 */ /* 0x002fcc0000410000 */
[----:B------:R1:W-:Y:S02]  /*2900*/  MUFU.TANH R105, R2 ;  /* 0x0000000200697308 */ /* 0x0003e40000002400 */
[----:B-1----:R-:W-:Y:S02]  /*2910*/  FMUL.FTZ R2, R83, c[0x0][0x2ec] ;  /* 0x0000bb0053027a20 */ /* 0x002fe40000410000 */
[----:B------:R-:W-:Y:S01]  /*2920*/  HMMA.16816.F32 R80, R20, R50, R68 ;  /* 0x000000321450723c */ /* 0x000fe20000001844 */
[----:B------:R-:W1:Y:S03]  /*2930*/  LDSM.16.M88.4 R48, [R224+0xb800] ;  /* 0x00b80000e030783b */ /* 0x000e660000000200 */
[----:B------:R5:W-:Y:S04]  /*2940*/  MUFU.TANH R106, R2 ;  /* 0x00000002006a7308 */ /* 0x000be80000002400 */
[-C--:B------:R-:W-:Y:S08]  /*2950*/  HMMA.16816.F32 R68, R36, R46.reuse, R128 ;  /* 0x0000002e2444723c */ /* 0x080ff00000001880 */
[----:B------:R-:W-:Y:S01]  /*2960*/  HMMA.16816.F32 R44, R32, R46, R140 ;  /* 0x0000002e202c723c */ /* 0x000fe2000000188c */
[----:B-----5:R-:W-:-:S04]  /*2970*/  FMUL.FTZ R2, R88, c[0x0][0x2ec] ;  /* 0x0000bb0058027a20 */ /* 0x020fc80000410000 */
[----:B------:R5:W-:Y:S11]  /*2980*/  MUFU.TANH R104, R2 ;  /* 0x0000000200687308 */ /* 0x000bf60000002400 */
[----:B------:R-:W-:Y:S01]  /*2990*/  HMMA.16816.F32 R64, R28, R62, R68 ;  /* 0x0000003e1c40723c */ /* 0x000fe20000001844 */
[----:B-----5:R-:W-:-:S07]  /*29a0*/  FMUL.FTZ R2, R89, c[0x0][0x2ec] ;  /* 0x0000bb0059027a20 */ /* 0x020fce0000410000 */
[----:B------:R-:W-:Y:S01]  /*29b0*/  HMMA.16816.F32 R68, R40, R136, R148 ;  /* 0x000000882844723c */ /* 0x000fe20000001894 */
[----:B------:R5:W-:-:S15]  /*29c0*/  MUFU.TANH R103, R2 ;  /* 0x0000000200677308 */ /* 0x000bde0000002400 */
[----:B------:R-:W-:Y:S01]  /*29d0*/  HMMA.16816.F32 R64, R8, R54, R64 ;  /* 0x000000360840723c */ /* 0x000fe20000001840 */
[----:B-----5:R-:W-:-:S04]  /*29e0*/  FMUL.FTZ R2, R90, c[0x0][0x2ec] ;  /* 0x0000bb005a027a20 */ /* 0x020fc80000410000 */
[----:B------:R5:W2:Y:S03]  /*29f0*/  MUFU.TANH R99, R2 ;  /* 0x0000000200637308 */ /* 0x000aa60000002400 */
[----:B-1----:R-:W-:Y:S01]  /*2a00*/  HMMA.16816.F32 R68, R36, R48, R68 ;  /* 0x000000302444723c */ /* 0x002fe20000001844 */
[----:B-----5:R-:W-:-:S07]  /*2a10*/  FMUL.FTZ R2, R91, c[0x0][0x2ec] ;  /* 0x0000bb005b027a20 */ /* 0x020fce0000410000 */
[----:B------:R-:W-:Y:S01]  /*2a20*/  HMMA.16816.F32 R88, R16, R56, R76 ;  /* 0x000000381058723c */ /* 0x000fe2000000184c */
[----:B------:R1:W5:Y:S07]  /*2a30*/  MUFU.TANH R100, R2 ;  /* 0x0000000200647308 */ /* 0x00036e0000002400 */
[C---:B------:R-:W-:Y:S08]  /*2a40*/  HMMA.16816.F32 R76, R32.reuse, R48, R144 ;  /* 0x00000030204c723c */ /* 0x040ff00000001890 */
        /* <DEDUP_REMOVED lines=11> */
[----:B------:R-:W2:Y:S04]  /*2b00*/  LDSM.16.M88.4 R44, [R235+0x3800] ;  /* 0x00380000eb2c783b */ /* 0x000ea80000000200 */
[----:B------:R-:W3:Y:S01]  /*2b10*/  LDSM.16.M88.4 R60, [R230+0xb800] ;  /* 0x00b80000e63c783b */ /* 0x000ee20000000200 */
[----:B-1----:R-:W-:-:S04]  /*2b20*/  FMUL.FTZ R2, R84, c[0x0][0x2ec] ;  /* 0x0000bb0054027a20 */ /* 0x002fc80000410000 */
[----:B------:R1:W-:-:S14]  /*2b30*/  MUFU.TANH R96, R2 ;  /* 0x0000000200607308 */ /* 0x0003dc0000002400 */
[----:B------:R-:W-:Y:S01]  /*2b40*/  HMMA.16816.F32 R72, R24, R54, R72 ;  /* 0x000000361848723c */ /* 0x000fe20000001848 */
[----:B-1----:R-:W-:-:S07]  /*2b50*/  FMUL.FTZ R2, R85, c[0x0][0x2ec] ;  /* 0x0000bb0055027a20 */ /* 0x002fce0000410000 */
[----:B------:R-:W-:Y:S01]  /*2b60*/  HMMA.16816.F32 R52, R40, R138, R152 ;  /* 0x0000008a2834723c */ /* 0x000fe20000001898 */
[----:B------:R-:W1:Y:S01]  /*2b70*/  LDSM.16.M88.4 R40, [R229+0x3800] ;  /* 0x00380000e528783b */ /* 0x000e620000000200 */
[----:B------:R3:W-:Y:S01]  /*2b80*/  MUFU.TANH R95, R2 ;  /* 0x00000002005f7308 */ /* 0x0007e20000002400 */
[----:B------:R-:W-:-:S05]  /*2b90*/  DEPBAR.LE SB0, 0x0 ;  /* 0x000080000000791a */ /* 0x000fca0000000000 */
[----:B--2---:R-:W-:Y:S08]  /*2ba0*/  HMMA.16816.F32 R68, R28, R44, R68 ;  /* 0x0000002c1c44723c */ /* 0x004ff00000001844 */
[----:B------:R-:W-:Y:S01]  /*2bb0*/  HMMA.16816.F32 R72, R16, R58, R72 ;  /* 0x0000003a1048723c */ /* 0x000fe20000001848 */
[----:B---3--:R-:W-:-:S04]  /*2bc0*/  FMUL.FTZ R2, R86, c[0x0][0x2ec] ;  /* 0x0000bb0056027a20 */ /* 0x008fc80000410000 */
[----:B------:R2:W3:Y:S03]  /*2bd0*/  MUFU.TANH R93, R2 ;  /* 0x00000002005d7308 */ /* 0x0004e60000002400 */
[----:B------:R-:W-:Y:S08]  /*2be0*/  HMMA.16816.F32 R36, R36, R50, R52 ;  /* 0x000000322424723c */ /* 0x000ff00000001834 */
[----:B------:R-:W-:Y:S01]  /*2bf0*/  HMMA.16816.F32 R68, R8, R60, R68 ;  /* 0x0000003c0844723c */ /* 0x000fe20000001844 */
[----:B--2---:R-:W-:-:S07]  /*2c00*/  FMUL.FTZ R2, R87, c[0x0][0x2ec] ;  /* 0x0000bb0057027a20 */ /* 0x004fce0000410000 */
[----:B------:R-:W-:Y:S01]  /*2c10*/  FMUL.FTZ R72, R72, c[0x0][0x2ec] ;  /* 0x0000bb0048487a20 */ /* 0x000fe20000410000 */
[----:B------:R2:W-:Y:S01]  /*2c20*/  MUFU.TANH R92, R2 ;  /* 0x00000002005c7308 */ /* 0x0005e20000002400 */
[----:B------:R-:W-:Y:S02]  /*2c30*/  FMUL.FTZ R73, R73, c[0x0][0x2ec] ;  /* 0x0000bb0049497a20 */ /* 0x000fe40000410000 */
[----:B------:R-:W-:Y:S02]  /*2c40*/  FMUL.FTZ R74, R74, c[0x0][0x2ec] ;  /* 0x0000bb004a4a7a20 */ /* 0x000fe40000410000 */
[----:B------:R-:W-:Y:S02]  /*2c50*/  FMUL.FTZ R75, R75, c[0x0][0x2ec] ;  /* 0x0000bb004b4b7a20 */ /* 0x000fe40000410000 */
[----:B------:R-:W-:Y:S01]  /*2c60*/  HMMA.16816.F32 R28, R28, R46, R36 ;  /* 0x0000002e1c1c723c */ /* 0x000fe20000001824 */
[----:B------:R-:W-:Y:S07]  /*2c70*/  MUFU.TANH R72, R72 ;  /* 0x0000004800487308 */ /* 0x000fee0000002400 */
[----:B-1----:R-:W-:Y:S01]  /*2c80*/  HMMA.16816.F32 R68, R20, R40, R68 ;  /* 0x000000281444723c */ /* 0x002fe20000001844 */
[----:B--2---:R-:W-:Y:S01]  /*2c90*/  FMUL.FTZ R2, R80, c[0x0][0x2ec] ;  /* 0x0000bb0050027a20 */ /* 0x004fe20000410000 */
[----:B------:R-:W-:Y:S08]  /*2ca0*/  MUFU.TANH R73, R73 ;  /* 0x0000004900497308 */ /* 0x000ff00000002400 */
[----:B------:R1:W-:Y:S06]  /*2cb0*/  MUFU.TANH R94, R2 ;  /* 0x00000002005e7308 */ /* 0x0003ec0000002400 */
[----:B------:R-:W-:Y:S02]  /*2cc0*/  HMMA.16816.F32 R8, R8, R62, R28 ;  /* 0x0000003e0808723c */ /* 0x000fe4000000181c */
[----:B------:R-:W-:Y:S06]  /*2cd0*/  MUFU.TANH R74, R74 ;  /* 0x0000004a004a7308 */ /* 0x000fec0000002400 */
[----:B------:R-:W-:-:S02]  /*2ce0*/  FMUL.FTZ R3, R70, c[0x0][0x2ec] ;  /* 0x0000bb0046037a20 */ /* 0x000fc40000410000 */
[----:B-1----:R-:W-:Y:S01]  /*2cf0*/  FMUL.FTZ R2, R81, c[0x0][0x2ec] ;  /* 0x0000bb0051027a20 */ /* 0x002fe20000410000 */
[----:B------:R-:W-:Y:S08]  /*2d00*/  MUFU.TANH R75, R75 ;  /* 0x0000004b004b7308 */ /* 0x000ff00000002400 */
[----:B------:R1:W-:Y:S08]  /*2d10*/  MUFU.TANH R163, R2 ;  /* 0x0000000200a37308 */ /* 0x0003f00000002400 */
[----:B------:R-:W-:Y:S01]  /*2d20*/  MUFU.TANH R36, R3 ;  /* 0x0000000300247308 */ /* 0x000fe20000002400 */
[----:B-1----:R-:W-:-:S07]  /*2d30*/  FMUL.FTZ R2, R82, c[0x0][0x2ec] ;  /* 0x0000bb0052027a20 */ /* 0x002fce0000410000 */
[----:B------:R1:W-:Y:S02]  /*2d40*/  MUFU.TANH R86, R2 ;  /* 0x0000000200567308 */ /* 0x0003e40000002400 */
[----:B-1----:R-:W-:Y:S02]  /*2d50*/  FMUL.FTZ R2, R83, c[0x0][0x2ec] ;  /* 0x0000bb0053027a20 */ /* 0x002fe40000410000 */
[----:B------:R-:W-:Y:S04]  /*2d60*/  HMMA.16816.F32 R80, R20, R58, R64 ;  /* 0x0000003a1450723c */ /* 0x000fe80000001840 */
[----:B------:R1:W-:Y:S04]  /*2d70*/  MUFU.TANH R87, R2 ;  /* 0x0000000200577308 */ /* 0x0003e80000002400 */
[C---:B------:R-:W-:Y:S08]  /*2d80*/  HMMA.16816.F32 R64, R12.reuse, R44, R76 ;  /* 0x0000002c0c40723c */ /* 0x040ff0000000184c */
[----:B------:R-:W-:Y:S01]  /*2d90*/  HMMA.16816.F32 R12, R12, R46, R32 ;  /* 0x0000002e0c0c723c */ /* 0x000fe20000001820 */
[----:B-1----:R-:W-:-:S04]  /*2da0*/  FMUL.FTZ R2, R88, c[0x0][0x2ec] ;  /* 0x0000bb0058027a20 */ /* 0x002fc80000410000 */
[----:B------:R1:W-:Y:S03]  /*2db0*/  MUFU.TANH R84, R2 ;  /* 0x0000000200547308 */ /* 0x0003e60000002400 */
[----:B------:R-:W-:Y:S08]  /*2dc0*/  HMMA.16816.F32 R20, R20, R42, R8 ;  /* 0x0000002a1414723c */ /* 0x000ff00000001808 */
[----:B------:R-:W-:Y:S01]  /*2dd0*/  HMMA.16816.F32 R52, R24, R60, R64 ;  /* 0x0000003c1834723c */ /* 0x000fe20000001840 */
[----:B-1----:R-:W-:-:S07]  /*2de0*/  FMUL.FTZ R2, R89, c[0x0][0x2ec] ;  /* 0x0000bb0059027a20 */ /* 0x002fce0000410000 */
[----:B------:R-:W-:Y:S01]  /*2df0*/  HMMA.16816.F32 R24, R24, R62, R12 ;  /* 0x0000003e1818723c */ /* 0x000fe2000000180c */
[----:B------:R1:W-:Y:S07]  /*2e00*/  MUFU.TANH R85, R2 ;  /* 0x0000000200557308 */ /* 0x0003ee0000002400 */
[----:B------:R-:W-:Y:S02]  /*2e10*/  FMUL.FTZ R22, R22, c[0x0][0x2ec] ;  /* 0x0000bb0016167a20 */ /* 0x000fe40000410000 */
[----:B------:R-:W-:-:S02]  /*2e20*/  FMUL.FTZ R20, R20, c[0x0][0x2ec] ;  /* 0x0000bb0014147a20 */ /* 0x000fc40000410000 */
[----:B------:R-:W-:Y:S04]  /*2e30*/  MUFU.TANH R8, R22 ;  /* 0x0000001600087308 */ /* 0x000fe80000002400 */
[----:B------:R-:W-:Y:S01]  /*2e40*/  HMMA.16816.F32 R52, R16, R40, R52 ;  /* 0x000000281034723c */ /* 0x000fe20000001834 */
[----:B-1----:R-:W-:-:S03]  /*2e50*/  FMUL.FTZ R2, R90, c[0x0][0x2ec] ;  /* 0x0000bb005a027a20 */ /* 0x002fc60000410000 */
[----:B------:R-:W-:Y:S04]  /*2e60*/  MUFU.TANH R9, R20 ;  /* 0x0000001400097308 */ /* 0x000fe80000002400 */
[----:B------:R-:W-:Y:S04]  /*2e70*/  HMMA.16816.F32 R16, R16, R42, R24 ;  /* 0x0000002a1010723c */ /* 0x000fe80000001818 */
[----:B------:R1:W-:-:S12]  /*2e80*/  MUFU.TANH R48, R2 ;  /* 0x0000000200307308 */ /* 0x0003d80000002400 */
[----:B------:R-:W-:Y:S02]  /*2e90*/  FMUL.FTZ R7, R54, c[0x0][0x2ec] ;  /* 0x0000bb0036077a20 */ /* 0x000fe40000410000 */
[----:B------:R-:W-:Y:S02]  /*2ea0*/  FMUL.FTZ R52, R52, c[0x0][0x2ec] ;  /* 0x0000bb0034347a20 */ /* 0x000fe40000410000 */
[----:B-1----:R-:W-:Y:S01]  /*2eb0*/  FMUL.FTZ R2, R91, c[0x0][0x2ec] ;  /* 0x0000bb005b027a20 */ /* 0x002fe20000410000 */
[----:B------:R-:W-:Y:S03]  /*2ec0*/  MUFU.TANH R35, R7 ;  /* 0x0000000700237308 */ /* 0x000fe60000002400 */
[----:B------:R-:W-:Y:S02]  /*2ed0*/  FMUL.FTZ R16, R16, c[0x0][0x2ec] ;  /* 0x0000bb0010107a20 */ /* 0x000fe40000410000 */
[----:B------:R-:W-:-:S02]  /*2ee0*/  FMUL.FTZ R18, R18, c[0x0][0x2ec] ;  /* 0x0000bb0012127a20 */ /* 0x000fc40000410000 */
[----:B------:R-:W-:Y:S01]  /*2ef0*/  FMUL.FTZ R19, R19, c[0x0][0x2ec] ;  /* 0x0000bb0013137a20 */ /* 0x000fe20000410000 */
[----:B------:R1:W2:Y:S08]  /*2f00*/  MUFU.TANH R49, R2 ;  /* 0x0000000200317308 */ /* 0x0002b00000002400 */
[----:B------:R-:W-:Y:S01]  /*2f10*/  MUFU.TANH R52, R52 ;  /* 0x0000003400347308 */ /* 0x000fe20000002400 */
[----:B-1----:R-:W-:-:S07]  /*2f20*/  FMUL.FTZ R2, R80, c[0x0][0x2ec] ;  /* 0x0000bb0050027a20 */ /* 0x002fce0000410000 */
[----:B------:R-:W-:Y:S08]  /*2f30*/  MUFU.TANH R16, R16 ;  /* 0x0000001000107308 */ /* 0x000ff00000002400 */
[----:B------:R1:W-:Y:S08]  /*2f40*/  MUFU.TANH R57, R2 ;  /* 0x0000000200397308 */ /* 0x0003f00000002400 */
[----:B------:R-:W-:Y:S01]  /*2f50*/  MUFU.TANH R18, R18 ;  /* 0x0000001200127308 */ /* 0x000fe20000002400 */
[----:B-1----:R-:W-:-:S07]  /*2f60*/  FMUL.FTZ R2, R81, c[0x0][0x2ec] ;  /* 0x0000bb0051027a20 */ /* 0x002fce0000410000 */
[----:B------:R1:W-:Y:S02]  /*2f70*/  MUFU.TANH R56, R2 ;  /* 0x0000000200387308 */ /* 0x0003e40000002400 */
[----:B-1----:R-:W-:-:S06]  /*2f80*/  FMUL.FTZ R2, R82, c[0x0][0x2ec] ;  /* 0x0000bb0052027a20 */ /* 0x002fcc0000410000 */
[----:B------:R1:W1:Y:S02]  /*2f90*/  MUFU.TANH R45, R2 ;  /* 0x00000002002d7308 */ /* 0x0002640000002400 */
[----:B-1----:R-:W-:-:S06]  /*2fa0*/  FMUL.FTZ R2, R83, c[0x0][0x2ec] ;  /* 0x0000bb0053027a20 */ /* 0x002fcc0000410000 */
[----:B------:R1:W1:Y:S02]  /*2fb0*/  MUFU.TANH R44, R2 ;  /* 0x00000002002c7308 */ /* 0x0002640000002400 */
[----:B-1----:R-:W-:-:S06]  /*2fc0*/  FMUL.FTZ R2, R68, c[0x0][0x2ec] ;  /* 0x0000bb0044027a20 */ /* 0x002fcc0000410000 */
[----:B------:R1:W1:Y:S02]  /*2fd0*/  MUFU.TANH R37, R2 ;  /* 0x0000000200257308 */ /* 0x0002640000002400 */
[----:B-1----:R-:W-:-:S04]  /*2fe0*/  IMAD.U32 R2, RZ, RZ, UR10 ;  /* 0x0000000aff027e24 */ /* 0x002fc8000f8e00ff */
[----:B------:R-:W-:-:S05]  /*2ff0*/  IMAD R2, R2, 0x40, R5 ;  /* 0x0000004002027824 */ /* 0x000fca00078e0205 */
[C---:B------:R-:W-:Y:S01]  /*3000*/  IADD3 R3, R2.reuse, 0x9, RZ ;  /* 0x0000000902037810 */ /* 0x040fe20007ffe0ff */
[----:B------:R-:W-:Y:S01]  /*3010*/  BAR.SYNC.DEFER_BLOCKING 0x0 ;  /* 0x0000000000007b1d */ /* 0x000fe20000010000 */
[C---:B------:R-:W-:Y:S02]  /*3020*/  ISETP.GE.AND P2, PT, R2.reuse, UR13, PT ;  /* 0x0000000d02007c0c */ /* 0x040fe4000bf46270 */
[----:B------:R-:W-:Y:S02]  /*3030*/  ISETP.GE.AND P6, PT, R3, UR13, PT ;  /* 0x0000000d03007c0c */ /* 0x000fe4000bfc6270 */
[C---:B------:R-:W-:Y:S02]  /*3040*/  IADD3 R3, R2.reuse, 0x18, RZ ;  /* 0x0000001802037810 */ /* 0x040fe40007ffe0ff */
[----:B------:R-:W-:Y:S02]  /*3050*/  IADD3 R6, R2, 0x1, RZ ;  /* 0x0000000102067810 */ /* 0x000fe40007ffe0ff */
[----:B------:R-:W-:Y:S01]  /*3060*/  ISETP.GE.AND P3, PT, R3, UR13, PT ;  /* 0x0000000d03007c0c */ /* 0x000fe2000bf66270 */
[----:B------:R-:W-:Y:S01]  /*3070*/  FMUL.FTZ R3, R69, c[0x0][0x2ec] ;  /* 0x0000bb0045037a20 */ /* 0x000fe20000410000 */
[----:B----4-:R-:W-:-:S02]  /*3080*/  FSEL R30, R120, -INF , !P2 ;  /* 0xff800000781e7808 */ /* 0x010fc40005000000 */
[----:B------:R-:W-:Y:S01]  /*3090*/  FSEL R29, R124, -INF , !P2 ;  /* 0xff8000007c1d7808 */ /* 0x000fe20005000000 */
[----:B------:R1:W-:Y:S01]  /*30a0*/  MUFU.TANH R13, R3 ;  /* 0x00000003000d7308 */ /* 0x0003e20000002400 */
[----:B------:R-:W-:Y:S02]  /*30b0*/  FSEL R157, R157, -INF , !P2 ;  /* 0xff8000009d9d7808 */ /* 0x000fe40005000000 */
[----:B------:R-:W-:Y:S02]  /*30c0*/  FSEL R152, R126, -INF , !P2 ;  /* 0xff8000007e987808 */ /* 0x000fe40005000000 */
[----:B------:R-:W-:Y:S02]  /*30d0*/  ISETP.GE.AND P1, PT, R6, UR13, PT ;  /* 0x0000000d06007c0c */ /* 0x000fe4000bf26270 */
[----:B------:R-:W-:Y:S02]  /*30e0*/  IADD3 R5, R2, 0x8, RZ ;  /* 0x0000000802057810 */ /* 0x000fe40007ffe0ff */
[----:B------:R-:W-:-:S02]  /*30f0*/  FSEL R31, R115, -INF , !P1 ;  /* 0xff800000731f7808 */ /* 0x000fc40004800000 */
[----:B------:R-:W-:Y:S02]  /*3100*/  FSEL R28, R123, -INF , !P1 ;  /* 0xff8000007b1c7808 */ /* 0x000fe40004800000 */
[----:B------:R-:W-:Y:S02]  /*3110*/  FSEL R156, R156, -INF , !P1 ;  /* 0xff8000009c9c7808 */ /* 0x000fe40004800000 */
[----:B------:R-:W-:Y:S02]  /*3120*/  FSEL R151, R125, -INF , !P1 ;  /* 0xff8000007d977808 */ /* 0x000fe40004800000 */
[----:B-1----:R-:W-:Y:S02]  /*3130*/  IADD3 R3, R2, 0x19, RZ ;  /* 0x0000001902037810 */ /* 0x002fe40007ffe0ff */
[----:B------:R-:W-:Y:S02]  /*3140*/  ISETP.GE.AND P0, PT, R5, UR13, PT ;  /* 0x0000000d05007c0c */ /* 0x000fe4000bf06270 */
[----:B------:R-:W-:-:S02]  /*3150*/  ISETP.GE.AND P2, PT, R3, UR13, PT ;  /* 0x0000000d03007c0c */ /* 0x000fc4000bf46270 */
[----:B------:R-:W-:Y:S02]  /*3160*/  IADD3 R3, R2, 0x20, RZ ;  /* 0x0000002002037810 */ /* 0x000fe40007ffe0ff */
[----:B------:R-:W-:Y:S02]  /*3170*/  FSEL R27, R108, -INF , !P0 ;  /* 0xff8000006c1b7808 */ /* 0x000fe40004000000 */
[----:B------:R-:W-:Y:S02]  /*3180*/  ISETP.GE.AND P1, PT, R3, UR13, PT ;  /* 0x0000000d03007c0c */ /* 0x000fe4000bf26270 */
[----:B------:R-:W-:Y:S02]  /*3190*/  IADD3 R3, R2, 0x21, RZ ;  /* 0x0000002102037810 */ /* 0x000fe40007ffe0ff */
[----:B------:R-:W-:Y:S02]  /*31a0*/  FSEL R15, R112, -INF , !P0 ;  /* 0xff800000700f7808 */ /* 0x000fe40004000000 */
[----:B------:R-:W-:-:S02]  /*31b0*/  FSEL R155, R113, -INF , !P0 ;  /* 0xff800000719b7808 */ /* 0x000fc40004000000 */
[----:B------:R-:W-:Y:S02]  /*31c0*/  FSEL R147, R122, -INF , !P0 ;  /* 0xff8000007a937808 */ /* 0x000fe40004000000 */
[----:B------:R-:W-:Y:S02]  /*31d0*/  ISETP.GE.AND P0, PT, R3, UR13, PT ;  /* 0x0000000d03007c0c */ /* 0x000fe4000bf06270 */
[C---:B------:R-:W-:Y:S02]  /*31e0*/  IADD3 R6, R2.reuse, 0x10, RZ ;  /* 0x0000001002067810 */ /* 0x040fe40007ffe0ff */
[----:B------:R-:W-:Y:S02]  /*31f0*/  IADD3 R3, R2, 0x28, RZ ;  /* 0x0000002802037810 */ /* 0x000fe40007ffe0ff */
[----:B------:R-:W-:Y:S02]  /*3200*/  FSEL R25, R109, -INF , !P6 ;  /* 0xff8000006d197808 */ /* 0x000fe40007000000 */
[----:B------:R-:W-:-:S02]  /*3210*/  FSEL R14, R111, -INF , !P6 ;  /* 0xff8000006f0e7808 */ /* 0x000fc40007000000 */
[----:B------:R-:W-:Y:S02]  /*3220*/  FSEL R154, R114, -INF , !P6 ;  /* 0xff800000729a7808 */ /* 0x000fe40007000000 */
[----:B------:R-:W-:Y:S02]  /*3230*/  FSEL R146, R121, -INF , !P6 ;  /* 0xff80000079927808 */ /* 0x000fe40007000000 */
[----:B------:R-:W-:Y:S01]  /*3240*/  ISETP.GE.AND P5, PT, R6, UR13, PT ;  /* 0x0000000d06007c0c */ /* 0x000fe2000bfa6270 */
[----:B------:R-:W-:Y:S01]  /*3250*/  FMUL.FTZ R6, R53, c[0x0][0x2ec] ;  /* 0x0000bb0035067a20 */ /* 0x000fe20000410000 */
[----:B------:R-:W-:Y:S02]  /*3260*/  ISETP.GE.AND P6, PT, R3, UR13, PT ;  /* 0x0000000d03007c0c */ /* 0x000fe4000bfc6270 */
[C---:B------:R-:W-:Y:S01]  /*3270*/  IADD3 R5, R2.reuse, 0x11, RZ ;  /* 0x0000001102057810 */ /* 0x040fe20007ffe0ff */
[----:B------:R-:W-:Y:S01]  /*3280*/  MUFU.TANH R11, R6 ;  /* 0x00000006000b7308 */ /* 0x000fe20000002400 */
[----:B------:R-:W-:-:S02]  /*3290*/  IADD3 R3, R2, 0x29, RZ ;  /* 0x0000002902037810 */ /* 0x000fc40007ffe0ff */
[----:B------:R-:W-:Y:S02]  /*32a0*/  FSEL R32, R99, -INF , !P5 ;  /* 0xff80000063207808 */ /* 0x000fe40006800000 */
[----:B------:R-:W-:Y:S02]  /*32b0*/  FSEL R26, R104, -INF , !P5 ;  /* 0xff800000681a7808 */ /* 0x000fe40006800000 */
[----:B------:R-:W-:Y:S02]  /*32c0*/  FSEL R153, R105, -INF , !P5 ;  /* 0xff80000069997808 */ /* 0x000fe40006800000 */
[----:B------:R-:W-:Y:S02]  /*32d0*/  FSEL R137, R110, -INF , !P5 ;  /* 0xff8000006e897808 */ /* 0x000fe40006800000 */
[----:B------:R-:W-:Y:S01]  /*32e0*/  ISETP.GE.AND P4, PT, R5, UR13, PT ;  /* 0x0000000d05007c0c */ /* 0x000fe2000bf86270 */
[----:B------:R-:W-:Y:S01]  /*32f0*/  FMUL.FTZ R5, R71, c[0x0][0x2ec] ;  /* 0x0000bb0047057a20 */ /* 0x000fe20000410000 */
[----:B------:R-:W-:-:S02]  /*3300*/  ISETP.GE.AND P5, PT, R3, UR13, PT ;  /* 0x0000000d03007c0c */ /* 0x000fc4000bfa6270 */
[----:B------:R-:W-:Y:S01]  /*3310*/  IADD3 R3, R2, 0x30, RZ ;  /* 0x0000003002037810 */ /* 0x000fe20007ffe0ff */
[----:B------:R1:W-:Y:S01]  /*3320*/  MUFU.TANH R12, R5 ;  /* 0x00000005000c7308 */ /* 0x0003e20000002400 */
[----:B-----5:R-:W-:Y:S02]  /*3330*/  FSEL R33, R100, -INF , !P4 ;  /* 0xff80000064217808 */ /* 0x020fe40006000000 */
[----:B------:R-:W-:Y:S02]  /*3340*/  FSEL R24, R103, -INF , !P4 ;  /* 0xff80000067187808 */ /* 0x000fe40006000000 */
[----:B------:R-:W-:Y:S02]  /*3350*/  FSEL R150, R106, -INF , !P4 ;  /* 0xff8000006a967808 */ /* 0x000fe40006000000 */
[----:B------:R-:W-:Y:S02]  /*3360*/  FSEL R145, R107, -INF , !P4 ;  /* 0xff8000006b917808 */ /* 0x000fe40006000000 */
[----:B------:R-:W-:-:S02]  /*3370*/  ISETP.GE.AND P4, PT, R3, UR13, PT ;  /* 0x0000000d03007c0c */ /* 0x000fc4000bf86270 */
[----:B------:R-:W-:Y:S02]  /*3380*/  IADD3 R3, R2, 0x31, RZ ;  /* 0x0000003102037810 */ /* 0x000fe40007ffe0ff */
[----:B---3--:R-:W-:Y:S02]  /*3390*/  FSEL R34, R93, -INF , !P3 ;  /* 0xff8000005d227808 */ /* 0x008fe40005800000 */
[----:B------:R-:W-:Y:S01]  /*33a0*/  FSEL R22, R96, -INF , !P3 ;  /* 0xff80000060167808 */ /* 0x000fe20005800000 */
[----:B-1----:R-:W-:Y:S01]  /*33b0*/  FMUL.FTZ R5, R55, c[0x0][0x2ec] ;  /* 0x0000bb0037057a20 */ /* 0x002fe20000410000 */
[----:B------:R-:W-:Y:S02]  /*33c0*/  FSEL R148, R97, -INF , !P3 ;  /* 0xff80000061947808 */ /* 0x000fe40005800000 */
[----:B------:R-:W-:Y:S01]  /*33d0*/  FSEL R144, R102, -INF , !P3 ;  /* 0xff80000066907808 */ /* 0x000fe20005800000 */
[----:B------:R1:W3:Y:S01]  /*33e0*/  MUFU.TANH R10, R5 ;  /* 0x00000005000a7308 */ /* 0x0002e20000002400 */
[----:B------:R-:W-:-:S02]  /*33f0*/  ISETP.GE.AND P3, PT, R3, UR13, PT ;  /* 0x0000000d03007c0c */ /* 0x000fc4000bf66270 */
[----:B------:R-:W-:Y:S02]  /*3400*/  IADD3 R3, R2, 0x38, RZ ;  /* 0x0000003802037810 */ /* 0x000fe40007ffe0ff */
[----:B------:R-:W-:Y:S02]  /*3410*/  FSEL R20, R95, -INF , !P2 ;  /* 0xff8000005f147808 */ /* 0x000fe40005000000 */
[----:B------:R-:W-:Y:S02]  /*3420*/  FSEL R149, R98, -INF , !P2 ;  /* 0xff80000062957808 */ /* 0x000fe40005000000 */
[----:B------:R-:W-:Y:S02]  /*3430*/  FSEL R139, R101, -INF , !P2 ;  /* 0xff800000658b7808 */ /* 0x000fe40005000000 */
[----:B--2---:R-:W-:Y:S02]  /*3440*/  FSEL R186, R49, -INF , !P0 ;  /* 0xff80000031ba7808 */ /* 0x004fe40004000000 */
[----:B------:R-:W-:-:S02]  /*3450*/  FSEL R177, R85, -INF , !P0 ;  /* 0xff80000055b17808 */ /* 0x000fc40004000000 */
[----:B------:R-:W-:Y:S01]  /*3460*/  FSEL R170, R87, -INF , !P0 ;  /* 0xff80000057aa7808 */ /* 0x000fe20004000000 */
[----:B-1----:R-:W-:Y:S01]  /*3470*/  FMUL.FTZ R5, R21, c[0x0][0x2ec] ;  /* 0x0000bb0015057a20 */ /* 0x002fe20000410000 */
[----:B------:R-:W-:Y:S02]  /*3480*/  FSEL R21, R92, -INF , !P2 ;  /* 0xff8000005c157808 */ /* 0x000fe40005000000 */
[----:B------:R-:W-:Y:S01]  /*3490*/  ISETP.GE.AND P2, PT, R3, UR13, PT ;  /* 0x0000000d03007c0c */ /* 0x000fe2000bf46270 */
[----:B------:R1:W-:Y:S01]  /*34a0*/  MUFU.TANH R7, R5 ;  /* 0x0000000500077308 */ /* 0x0003e20000002400 */
[----:B------:R-:W-:Y:S01]  /*34b0*/  FMUL.FTZ R3, R23, c[0x0][0x2ec] ;  /* 0x0000bb0017037a20 */ /* 0x000fe20000410000 */
[----:B------:R-:W-:Y:S02]  /*34c0*/  FSEL R163, R163, -INF , !P0 ;  /* 0xff800000a3a37808 */ /* 0x000fe40004000000 */
[----:B------:R-:W-:Y:S02]  /*34d0*/  PLOP3.LUT P0, PT, PT, PT, UP0, 0x80, 0x0 ;  /* 0x000000000000781c */ /* 0x000fe40003f0f008 */
[----:B------:R-:W-:-:S02]  /*34e0*/  IADD3 R2, R2, 0x39, RZ ;  /* 0x0000003902027810 */ /* 0x000fc40007ffe0ff */
[----:B------:R-:W-:Y:S01]  /*34f0*/  MUFU.TANH R6, R3 ;  /* 0x0000000300067308 */ /* 0x000fe20000002400 */
[----:B------:R-:W-:Y:S02]  /*3500*/  FSEL R187, R48, -INF , !P1 ;  /* 0xff80000030bb7808 */ /* 0x000fe40004800000 */
[----:B------:R-:W-:Y:S02]  /*3510*/  FSEL R179, R84, -INF , !P1 ;  /* 0xff80000054b37808 */ /* 0x000fe40004800000 */
[----:B------:R-:W-:Y:S02]  /*3520*/  FSEL R178, R86, -INF , !P1 ;  /* 0xff80000056b27808 */ /* 0x000fe40004800000 */
[----:B------:R-:W-:Y:S01]  /*3530*/  FSEL R171, R94, -INF , !P1 ;  /* 0xff8000005eab7808 */ /* 0x000fe20004800000 */
[----:B-1----:R-:W-:Y:S01]  /*3540*/  FMUL.FTZ R5, R17, c[0x0][0x2ec] ;  /* 0x0000bb0011057a20 */ /* 0x002fe20000410000 */
[----:B------:R-:W1:Y:S01]  /*3550*/  MUFU.TANH R3, R19 ;  /* 0x0000001300037308 */ /* 0x000e620000002400 */
[----:B------:R-:W-:Y:S01]  /*3560*/  ISETP.GE.AND P1, PT, R2, UR13, PT ;  /* 0x0000000d02007c0c */ /* 0x000fe2000bf26270 */
[----:B------:R-:W-:Y:S01]  /*3570*/  IMAD.IADD R2, R158, 0x1, R159 ;  /* 0x000000019e027824 */ /* 0x000fe200078e029f */
[----:B------:R-:W-:-:S02]  /*3580*/  FSEL R185, R74, -INF , !P6 ;  /* 0xff8000004ab97808 */ /* 0x000fc40007000000 */
[----:B------:R-:W-:Y:S02]  /*3590*/  FSEL R176, R72, -INF , !P6 ;  /* 0xff80000048b07808 */ /* 0x000fe40007000000 */
[----:B------:R-:W-:Y:S01]  /*35a0*/  FSEL R168, R45, -INF , !P6 ;  /* 0xff8000002da87808 */ /* 0x000fe20007000000 */
[----:B------:R-:W2:Y:S01]  /*35b0*/  MUFU.TANH R5, R5 ;  /* 0x0000000500057308 */ /* 0x000ea20000002400 */
        /* <DEDUP_REMOVED lines=9> */
[----:B---3--:R-:W-:-:S02]  /*3650*/  FSEL R223, R10, -INF , !P3 ;  /* 0xff8000000adf7808 */ /* 0x008fc40005800000 */
[----:B------:R-:W-:Y:S02]  /*3660*/  FSEL R218, R11, -INF , !P3 ;  /* 0xff8000000bda7808 */ /* 0x000fe40005800000 */
[----:B------:R-:W-:Y:S02]  /*3670*/  FSEL R211, R12, -INF , !P3 ;  /* 0xff8000000cd37808 */ /* 0x000fe40005800000 */
[----:B------:R-:W-:Y:S02]  /*3680*/  FSEL R207, R13, -INF , !P3 ;  /* 0xff8000000dcf7808 */ /* 0x000fe40005800000 */
[----:B------:R-:W-:Y:S02]  /*3690*/  FSEL R221, R18, -INF , !P2 ;  /* 0xff80000012dd7808 */ /* 0x000fe40005000000 */
[----:B------:R-:W-:Y:S02]  /*36a0*/  FSEL R216, R16, -INF , !P2 ;  /* 0xff80000010d87808 */ /* 0x000fe40005000000 */
[----:B------:R-:W-:-:S02]  /*36b0*/  FSEL R208, R8, -INF , !P2 ;  /* 0xff80000008d07808 */ /* 0x000fc40005000000 */
[----:B------:R-:W-:Y:S02]  /*36c0*/  FSEL R205, R9, -INF , !P2 ;  /* 0xff80000009cd7808 */ /* 0x000fe40005000000 */
[----:B-1----:R-:W-:Y:S02]  /*36d0*/  FSEL R219, R3, -INF , !P1 ;  /* 0xff80000003db7808 */ /* 0x002fe40004800000 */
[----:B--2---:R-:W-:Y:S02]  /*36e0*/  FSEL R210, R5, -INF , !P1 ;  /* 0xff80000005d27808 */ /* 0x004fe40004800000 */
[----:B------:R-:W-:Y:S02]  /*36f0*/  FSEL R206, R6, -INF , !P1 ;  /* 0xff80000006ce7808 */ /* 0x000fe40004800000 */
[----:B------:R-:W-:Y:S01]  /*3700*/  FSEL R204, R7, -INF , !P1 ;  /* 0xff80000007cc7808 */ /* 0x000fe20004800000 */
[----:B------:R-:W-:Y:S05]  /*3710*/  @!P0 BRA `(.L_x_48) ;  /* 0x000001d000008947 */ /* 0x000fea0003800000 */
[----:B------:R-:W-:Y:S01]  /*3720*/  ULEA.HI.SX32 UR6, UR8, 0xfffffffe, 0x1a ;  /* 0xfffffffe08067891 */ /* 0x000fe2000f8fd23f */
        /* <DEDUP_REMOVED lines=28> */
.L_x_48:
[----:B------:R-:W-:Y:S01]  /*38f0*/  FMNMX.FTZ R3, R29, R28, !PT ;  /* 0x0000001c1d037209 */ /* 0x000fe20007810000 */
[----:B------:R-:W-:Y:S01]  /*3900*/  STL [R1+0xb0], R243 ;  /* 0x0000b0f301007387 */ /* 0x000fe20000100800 */
[----:B------:R-:W-:-:S02]  /*3910*/  SHF.L.U32 R225, R2, 0x1, RZ ;  /* 0x0000000102e17819 */ /* 0x000fc400000006ff */
[----:B------:R-:W-:Y:S01]  /*3920*/  FMNMX.FTZ R3, R15, R3, !PT ;  /* 0x000000030f037209 */ /* 0x000fe20007810000 */
[----:B------:R-:W-:Y:S01]  /*3930*/  STL [R1+0xac], R242 ;  /* 0x0000acf201007387 */ /* 0x000fe20000100800 */
[----:B------:R-:W-:Y:S01]  /*3940*/  LEA R228, R0, R225, 0x1 ;  /* 0x000000e100e47211 */ /* 0x000fe200078e08ff */
[----:B------:R-:W-:Y:S01]  /*3950*/  IMAD R226, R4, 0x2, R225 ;  /* 0x0000000204e27824 */ /* 0x000fe200078e02e1 */
[----:B------:R-:W-:Y:S01]  /*3960*/  FMNMX.FTZ R3, R14, R3, !PT ;  /* 0x000000030e037209 */ /* 0x000fe20007810000 */
[----:B------:R-:W-:Y:S02]  /*3970*/  STL [R1+0xa8], R241 ;  /* 0x0000a8f101007387 */ /* 0x000fe40000100800 */
[----:B------:R-:W-:Y:S01]  /*3980*/  IMAD R227, R0, 0x2, R226 ;  /* 0x0000000200e37824 */ /* 0x000fe200078e02e2 */
[----:B------:R-:W-:Y:S01]  /*3990*/  FMNMX.FTZ R3, R26, R3, !PT ;  /* 0x000000031a037209 */ /* 0x000fe20007810000 */
[----:B------:R-:W-:Y:S03]  /*39a0*/  STL [R1+0xa4], R240 ;  /* 0x0000a4f001007387 */ /* 0x000fe60000100800 */
        /* <DEDUP_REMOVED lines=32> */
[----:B------:R-:W-:-:S03]  /*3bb0*/  FMNMX.FTZ R3, R184, R3, !PT ;  /* 0x00000003b8037209 */ /* 0x000fc60007810000 */
[----:B-1----:R-:W1:Y:S01]  /*3bc0*/  SHFL.BFLY PT, R6, R136, 0x2, 0x1f ;  /* 0x0c401f0088067f89 */ /* 0x002e6200000e0000 */
[----:B------:R-:W-:-:S03]  /*3bd0*/  FMNMX.FTZ R3, R222, R3, !PT ;  /* 0x00000003de037209 */ /* 0x000fc60007810000 */
[----:B------:R-:W-:Y:S01]  /*3be0*/  LDSM.16.MT88.4 R88, [R226+0xc000] ;  /* 0x00c00000e258783b */ /* 0x000fe20000004200 */
[----:B------:R-:W-:-:S03]  /*3bf0*/  FMNMX.FTZ R3, R223, R3, !PT ;  /* 0x00000003df037209 */ /* 0x000fc60007810000 */
[----:B------:R-:W-:Y:S01]  /*3c00*/  LDSM.16.MT88.4 R108, [R225+0xe000] ;  /* 0x00e00000e16c783b */ /* 0x000fe20000004200 */
[----:B------:R-:W-:-:S03]  /*3c10*/  FMNMX.FTZ R3, R221, R3, !PT ;  /* 0x00000003dd037209 */ /* 0x000fc60007810000 */
[----:B------:R-:W-:Y:S01]  /*3c20*/  STL [R1+0x74], R224 ;  /* 0x000074e001007387 */ /* 0x000fe20000100800 */
[----:B------:R-:W-:-:S03]  /*3c30*/  FMNMX.FTZ R3, R219, R3, !PT ;  /* 0x00000003db037209 */ /* 0x000fc60007810000 */
[----:B------:R-:W-:Y:S04]  /*3c40*/  STL [R1+0xb4], R220 ;  /* 0x0000b4dc01007387 */ /* 0x000fe80000100800 */
[----:B------:R-:W2:Y:S01]  /*3c50*/  SHFL.BFLY PT, R5, R3, 0x2, 0x1f ;  /* 0x0c401f0003057f89 */ /* 0x000ea200000e0000 */
[----:B-1----:R-:W-:-:S03]  /*3c60*/  FMNMX.FTZ R136, R136, R6, !PT ;  /* 0x0000000688887209 */ /* 0x002fc60007810000 */
[----:B------:R-:W-:Y:S04]  /*3c70*/  STL [R1+0xb8], R218 ;  /* 0x0000b8da01007387 */ /* 0x000fe80000100800 */
[----:B------:R-:W1:Y:S04]  /*3c80*/  SHFL.BFLY PT, R6, R136, 0x1, 0x1f ;  /* 0x0c201f0088067f89 */ /* 0x000e6800000e0000 */
[----:B------:R-:W-:Y:S04]  /*3c90*/  STL [R1+0xbc], R216 ;  /* 0x0000bcd801007387 */ /* 0x000fe80000100800 */
[----:B------:R-:W-:Y:S04]  /*3ca0*/  STL [R1+0xc0], R210 ;  /* 0x0000c0d201007387 */ /* 0x000fe80000100800 */
[----:B------:R-:W-:Y:S01]  /*3cb0*/  STL [R1+0xc4], R222 ;  /* 0x0000c4de01007387 */ /* 0x000fe20000100800 */
[----:B--2---:R-:W-:-:S03]  /*3cc0*/  FMNMX.FTZ R3, R3, R5, !PT ;  /* 0x0000000503037209 */ /* 0x004fc60007810000 */
[----:B------:R-:W-:Y:S04]  /*3cd0*/  LDSM.16.MT88.4 R96, [R228+0xc000] ;  /* 0x00c00000e460783b */ /* 0x000fe80000004200 */
[----:B------:R-:W2:Y:S01]  /*3ce0*/  SHFL.BFLY PT, R7, R3, 0x1, 0x1f ;  /* 0x0c201f0003077f89 */ /* 0x000ea200000e0000 */
[----:B-1----:R-:W-:-:S03]  /*3cf0*/  FMNMX.FTZ R136, R136, R6, !PT ;  /* 0x0000000688887209 */ /* 0x002fc60007810000 */
[----:B------:R-:W-:Y:S01]  /*3d00*/  LDSM.16.MT88.4 R80, [R226+0xc800] ;  /* 0x00c80000e250783b */ /* 0x000fe20000004200 */
[C---:B------:R-:W-:Y:S01]  /*3d10*/  FSETP.NEU.FTZ.AND P1, PT, R136.reuse, -INF , PT ;  /* 0xff8000008800780b */ /* 0x040fe20003f3d000 */
[----:B------:R-:W-:Y:S02]  /*3d20*/  FMUL.FTZ R13, R136, c[0x0][0x23c] ;  /* 0x00008f00880d7a20 */ /* 0x000fe40000410000 */
[----:B------:R-:W-:Y:S03]  /*3d30*/  LDSM.16.MT88.4 R112, [R225+0xe800] ;  /* 0x00e80000e170783b */ /* 0x000fe60000004200 */
[----:B------:R-:W-:Y:S01]  /*3d40*/  FSEL R13, R13, RZ, P1 ;  /* 0x000000ff0d0d7208 */ /* 0x000fe20000800000 */
[----:B------:R-:W1:Y:S04]  /*3d50*/  LDSM.16.MT88.4 R116, [R226+0xe000] ;  /* 0x00e00000e274783b */ /* 0x000e680000004200 */
[--C-:B------:R-:W-:Y:S01]  /*3d60*/  FFMA.FTZ R5, R29, c[0x0][0x23c], -R13.reuse ;  /* 0x00008f001d057a23 */ /* 0x100fe2000001080d */
[----:B------:R-:W-:Y:S03]  /*3d70*/  LDSM.16.MT88.4 R92, [R228+0xc800] ;  /* 0x00c80000e45c783b */ /* 0x000fe60000004200 */
[----:B------:R3:W-:Y:S01]  /*3d80*/  MUFU.EX2 R233, R5 ;  /* 0x0000000500e97308 */ /* 0x0007e20000000800 */
[----:B--2---:R-:W-:Y:S01]  /*3d90*/  FMNMX.FTZ R3, R3, R7, !PT ;  /* 0x0000000703037209 */ /* 0x004fe20007810000 */
[----:B------:R-:W2:Y:S03]  /*3da0*/  LDSM.16.MT88.4 R100, [R227+0xc000] ;  /* 0x00c00000e364783b */ /* 0x000ea60000004200 */
[C---:B------:R-:W-:Y:S01]  /*3db0*/  FSETP.NEU.FTZ.AND P1, PT, R3.reuse, -INF , PT ;  /* 0xff8000000300780b */ /* 0x040fe20003f3d000 */
[----:B------:R-:W-:Y:S01]  /*3dc0*/  FMUL.FTZ R12, R3, c[0x0][0x23c] ;  /* 0x00008f00030c7a20 */ /* 0x000fe20000410000 */
[----:B------:R-:W4:Y:S04]  /*3dd0*/  LDSM.16.MT88.4 R84, [R225+0xc000] ;  /* 0x00c00000e154783b */ /* 0x000f280000004200 */
[----:B------:R-:W-:Y:S01]  /*3de0*/  FSEL R12, R12, RZ, P1 ;  /* 0x000000ff0c0c7208 */ /* 0x000fe20000800000 */
[----:B------:R-:W-:Y:S04]  /*3df0*/  LDSM.16.MT88.4 R120, [R226+0xe800] ;  /* 0x00e80000e278783b */ /* 0x000fe80000004200 */
[----:B------:R-:W-:Y:S01]  /*3e00*/  FFMA.FTZ R0, R27, c[0x0][0x23c], -R12 ;  /* 0x00008f001b007a23 */ /* 0x000fe2000001080c */
[----:B------:R-:W1:Y:S01]  /*3e10*/  LDSM.16.MT88.4 R124, [R228+0xe000] ;  /* 0x00e00000e47c783b */ /* 0x000e620000004200 */
[----:B---3--:R-:W-:-:S02]  /*3e20*/  FFMA.FTZ R5, R28, c[0x0][0x23c], -R13 ;  /* 0x00008f001c057a23 */ /* 0x008fc4000001080d */
[----:B------:R3:W-:Y:S01]  /*3e30*/  MUFU.EX2 R229, R0 ;  /* 0x0000000000e57308 */ /* 0x0007e20000000800 */
[--C-:B------:R-:W-:Y:S01]  /*3e40*/  FFMA.FTZ R2, R31, c[0x0][0x23c], -R12.reuse ;  /* 0x00008f001f027a23 */ /* 0x100fe2000001080c */
[----:B------:R-:W1:Y:S04]  /*3e50*/  LDSM.16.MT88.4 R140, [R227+0xe000] ;  /* 0x00e00000e38c783b */ /* 0x000e680000004200 */
[----:B------:R-:W1:Y:S02]  /*3e60*/  LDSM.16.MT88.4 R104, [R227+0xc800] ;  /* 0x00c80000e368783b */ /* 0x000e640000004200 */
[----:B------:R2:W2:Y:S02]  /*3e70*/  MUFU.EX2 R232, R5 ;  /* 0x0000000500e87308 */ /* 0x0004a40000000800 */
[----:B------:R-:W1:Y:S04]  /*3e80*/  LDSM.16.MT88.4 R76, [R225+0xc800] ;  /* 0x00c80000e14c783b */ /* 0x000e680000004200 */
[----:B------:R-:W-:Y:S01]  /*3e90*/  LDSM.16.MT88.4 R128, [R228+0xe800] ;  /* 0x00e80000e480783b */ /* 0x000fe20000004200 */
[----:B---3--:R-:W-:Y:S01]  /*3ea0*/  FFMA.FTZ R0, R25, c[0x0][0x23c], -R12 ;  /* 0x00008f0019007a23 */ /* 0x008fe2000001080c */
[----:B------:R-:W-:Y:S02]  /*3eb0*/  MUFU.EX2 R234, R2 ;  /* 0x0000000200ea7308 */ /* 0x000fe40000000800 */
[----:B------:R-:W3:Y:S04]  /*3ec0*/  LDSM.16.MT88.4 R132, [R227+0xe800] ;  /* 0x00e80000e384783b */ /* 0x000ee80000004200 */
[----:B------:R-:W-:Y:S01]  /*3ed0*/  STL [R1+0xc8], R223 ;  /* 0x0000c8df01007387 */ /* 0x000fe20000100800 */
[--C-:B--2---:R-:W-:Y:S01]  /*3ee0*/  FFMA.FTZ R5, R15, c[0x0][0x23c], -R13.reuse ;  /* 0x00008f000f057a23 */ /* 0x104fe2000001080d */
[----:B------:R2:W2:Y:S01]  /*3ef0*/  MUFU.EX2 R237, R0 ;  /* 0x0000000000ed7308 */ /* 0x0004a20000000800 */
[----:B------:R-:W-:Y:S01]  /*3f00*/  F2FP.PACK_AB R8, R232, R233 ;  /* 0x000000e9e808723e */ /* 0x000fe200000000ff */
[----:B------:R-:W-:Y:S04]  /*3f10*/  STL [R1+0xcc], R221 ;  /* 0x0000ccdd01007387 */ /* 0x000fe80000100800 */
[----:B------:R-:W-:Y:S02]  /*3f20*/  STL [R1+0xd0], R219 ;  /* 0x0000d0db01007387 */ /* 0x000fe40000100800 */
[----:B------:R4:W-:Y:S02]  /*3f30*/  MUFU.EX2 R224, R5 ;  /* 0x0000000500e07308 */ /* 0x0009e40000000800 */
[----:B------:R1:W-:Y:S01]  /*3f40*/  STL [R1+0xd4], R136 ;  /* 0x0000d48801007387 */ /* 0x0003e20000100800 */
[----:B--2---:R-:W-:Y:S01]  /*3f50*/  FFMA.FTZ R0, R26, c[0x0][0x23c], -R13 ;  /* 0x00008f001a007a23 */ /* 0x004fe2000001080d */
[----:B------:R-:W-:-:S04]  /*3f60*/  F2FP.PACK_AB R11, R237, R229 ;  /* 0x000000e5ed0b723e */ /* 0x000fc800000000ff */
[----:B------:R2:W-:Y:S01]  /*3f70*/  MUFU.EX2 R218, R0 ;  /* 0x0000000000da7308 */ /* 0x0005e20000000800 */
[----:B----4-:R-:W-:-:S07]  /*3f80*/  FFMA.FTZ R5, R14, c[0x0][0x23c], -R13 ;  /* 0x00008f000e057a23 */ /* 0x010fce000001080d */
[----:B------:R4:W1:Y:S01]  /*3f90*/  MUFU.EX2 R222, R5 ;  /* 0x0000000500de7308 */ /* 0x0008620000000800 */
[----:B--2---:R-:W-:-:S07]  /*3fa0*/  FFMA.FTZ R0, R24, c[0x0][0x23c], -R13 ;  /* 0x00008f0018007a23 */ /* 0x004fce000001080d */
[----:B------:R2:W2:Y:S01]  /*3fb0*/  MUFU.EX2 R174, R0 ;  /* 0x0000000000ae7308 */ /* 0x0004a20000000800 */
[----:B----4-:R-:W-:Y:S01]  /*3fc0*/  FFMA.FTZ R5, R30, c[0x0][0x23c], -R12 ;  /* 0x00008f001e057a23 */ /* 0x010fe2000001080c */
[----:B-1----:R-:W-:-:S06]  /*3fd0*/  F2FP.PACK_AB R10, R222, R224 ;  /* 0x000000e0de0a723e */ /* 0x002fcc00000000ff */
[----:B------:R-:W1:Y:S01]  /*3fe0*/  MUFU.EX2 R235, R5 ;  /* 0x0000000500eb7308 */ /* 0x000e620000000800 */
[----:B--2---:R-:W-:Y:S01]  /*3ff0*/  FFMA.FTZ R0, R22, c[0x0][0x23c], -R13 ;  /* 0x00008f0016007a23 */ /* 0x004fe2000001080d */
[----:B------:R-:W-:-:S06]  /*4000*/  F2FP.PACK_AB R4, R174, R218 ;  /* 0x000000daae04723e */ /* 0x000fcc00000000ff */
[----:B------:R2:W-:Y:S01]  /*4010*/  MUFU.EX2 R241, R0 ;  /* 0x0000000000f17308 */ /* 0x0005e20000000800 */
[----:B-1----:R-:W-:-:S07]  /*4020*/  F2FP.PACK_AB R9, R234, R235 ;  /* 0x000000ebea09723e */ /* 0x002fce00000000ff */
[----:B------:R-:W-:Y:S01]  /*4030*/  HMMA.16816.F32 R68, R8, R88, RZ ;  /* 0x000000580844723c */ /* 0x000fe200000018ff */
[----:B--2---:R-:W-:-:S07]  /*4040*/  FFMA.FTZ R0, R20, c[0x0][0x23c], -R13 ;  /* 0x00008f0014007a23 */ /* 0x004fce000001080d */
[C---:B------:R-:W-:Y:S01]  /*4050*/  HMMA.16816.F32 R56, R8.reuse, R108, RZ ;  /* 0x0000006c0838723c */ /* 0x040fe200000018ff */
[----:B------:R1:W2:Y:S07]  /*4060*/  MUFU.EX2 R239, R0 ;  /* 0x0000000000ef7308 */ /* 0x0002ae0000000800 */
[C---:B------:R-:W-:Y:S08]  /*4070*/  HMMA.16816.F32 R64, R8.reuse, R96, RZ ;  /* 0x000000600840723c */ /* 0x040ff000000018ff */
[----:B------:R-:W-:Y:S01]  /*4080*/  HMMA.16816.F32 R52, R8, R116, RZ ;  /* 0x000000740834723c */ /* 0x000fe200000018ff */
[----:B-1----:R-:W-:Y:S01]  /*4090*/  FFMA.FTZ R0, R32, c[0x0][0x23c], -R12 ;  /* 0x00008f0020007a23 */ /* 0x002fe2000001080c */
[----:B--2---:R-:W-:-:S03]  /*40a0*/  F2FP.PACK_AB R6, R239, R241 ;  /* 0x000000f1ef06723e */ /* 0x004fc600000000ff */
[----:B------:R1:W-:Y:S03]  /*40b0*/  MUFU.EX2 R173, R0 ;  /* 0x0000000000ad7308 */ /* 0x0003e60000000800 */
[C---:B------:R-:W-:Y:S08]  /*40c0*/  HMMA.16816.F32 R60, R8.reuse, R100, RZ ;  /* 0x00000064083c723c */ /* 0x040ff000000018ff */
[----:B------:R-:W-:Y:S01]  /*40d0*/  HMMA.16816.F32 R72, R8, R84, RZ ;  /* 0x000000540848723c */ /* 0x000fe200000018ff */
[----:B-1----:R-:W-:-:S07]  /*40e0*/  FFMA.FTZ R0, R33, c[0x0][0x23c], -R12 ;  /* 0x00008f0021007a23 */ /* 0x002fce000001080c */
        /* <DEDUP_REMOVED lines=11> */
[----:B------:R-:W1:Y:S07]  /*41a0*/  MUFU.EX2 R238, R0 ;  /* 0x0000000000ee7308 */ /* 0x000e6e0000000800 */
[C---:B------:R-:W-:Y:S08]  /*41b0*/  HMMA.16816.F32 R24, R8.reuse, R110, RZ ;  /* 0x0000006e0818723c */ /* 0x040ff000000018ff */
[----:B------:R-:W-:Y:S01]  /*41c0*/  HMMA.16816.F32 R20, R8, R118, RZ ;  /* 0x000000760814723c */ /* 0x000fe200000018ff */
[----:B-1----:R-:W-:-:S02]  /*41d0*/  F2FP.PACK_AB R7, R238, R172 ;  /* 0x000000acee07723e */ /* 0x002fc400000000ff */
[----:B------:R-:W-:-:S04]  /*41e0*/  FMNMX.FTZ R0, R152, R151, !PT ;  /* 0x0000009798007209 */ /* 0x000fc80007810000 */
[----:B------:R-:W-:Y:S01]  /*41f0*/  FMNMX.FTZ R0, R147, R0, !PT ;  /* 0x0000000093007209 */ /* 0x000fe20007810000 */
[----:B------:R-:W-:Y:S03]  /*4200*/  HMMA.16816.F32 R200, R4, R80, R68 ;  /* 0x0000005004c8723c */ /* 0x000fe60000001844 */
[----:B------:R-:W-:-:S04]  /*4210*/  FMNMX.FTZ R0, R146, R0, !PT ;  /* 0x0000000092007209 */ /* 0x000fc80007810000 */
[----:B------:R-:W-:Y:S01]  /*4220*/  FMNMX.FTZ R0, R137, R0, !PT ;  /* 0x0000000089007209 */ /* 0x000fe20007810000 */
[----:B------:R-:W-:Y:S03]  /*4230*/  HMMA.16816.F32 R68, R4, R112, R56 ;  /* 0x000000700444723c */ /* 0x000fe60000001838 */
[----:B------:R-:W-:-:S04]  /*4240*/  FMNMX.FTZ R0, R145, R0, !PT ;  /* 0x0000000091007209 */ /* 0x000fc80007810000 */
[----:B------:R-:W-:Y:S01]  /*4250*/  FMNMX.FTZ R0, R144, R0, !PT ;  /* 0x0000000090007209 */ /* 0x000fe20007810000 */
[----:B------:R-:W-:Y:S01]  /*4260*/  HMMA.16816.F32 R244, R4, R92, R64 ;  /* 0x0000005c04f4723c */ /* 0x000fe20000001840 */
[----:B------:R-:W-:Y:S02]  /*4270*/  IMAD.MOV.U32 R59, RZ, RZ, R174 ;  /* 0x000000ffff3b7224 */ /* 0x000fe400078e00ae */
[----:B------:R-:W-:-:S04]  /*4280*/  FMNMX.FTZ R0, R139, R0, !PT ;  /* 0x000000008b007209 */ /* 0x000fc80007810000 */
[----:B------:R-:W-:Y:S01]  /*4290*/  FMNMX.FTZ R0, R171, R0, !PT ;  /* 0x00000000ab007209 */ /* 0x000fe20007810000 */
[----:B------:R-:W-:Y:S03]  /*42a0*/  HMMA.16816.F32 R16, R8, R126, RZ ;  /* 0x0000007e0810723c */ /* 0x000fe600000018ff */
[----:B------:R-:W-:-:S04]  /*42b0*/  FMNMX.FTZ R0, R163, R0, !PT ;  /* 0x00000000a3007209 */ /* 0x000fc80007810000 */
[----:B------:R-:W-:Y:S01]  /*42c0*/  FMNMX.FTZ R0, R161, R0, !PT ;  /* 0x00000000a1007209 */ /* 0x000fe20007810000 */
[----:B------:R-:W-:Y:S01]  /*42d0*/  IMAD.MOV.U32 R58, RZ, RZ, R71 ;  /* 0x000000ffff3a7224 */ /* 0x000fe200078e0047 */
[----:B------:R-:W-:Y:S01]  /*42e0*/  MOV R64, R68 ;  /* 0x0000004400407202 */ /* 0x000fe20000000f00 */
[----:B------:R-:W-:Y:S01]  /*42f0*/  IMAD.MOV.U32 R56, RZ, RZ, R70 ;  /* 0x000000ffff387224 */ /* 0x000fe200078e0046 */
[----:B------:R-:W-:Y:S01]  /*4300*/  MOV R57, R69 ;  /* 0x0000004500397202 */ /* 0x000fe20000000f00 */
[----:B------:R-:W-:Y:S01]  /*4310*/  HMMA.16816.F32 R8, R8, R142, RZ ;  /* 0x0000008e0808723c */ /* 0x000fe200000018ff */
[----:B------:R-:W-:Y:S02]  /*4320*/  FMNMX.FTZ R2, R160, R0, !PT ;  /* 0x00000000a0027209 */ /* 0x000fe40007810000 */
[----:B------:R-:W-:Y:S02]  /*4330*/  FMNMX.FTZ R0, R157, R156, !PT ;  /* 0x0000009c9d007209 */ /* 0x000fe40007810000 */
[----:B------:R-:W-:-:S02]  /*4340*/  FMNMX.FTZ R2, R209, R2, !PT ;  /* 0x00000002d1027209 */ /* 0x000fc40007810000 */
[----:B------:R-:W-:Y:S01]  /*4350*/  FMNMX.FTZ R0, R155, R0, !PT ;  /* 0x000000009b007209 */ /* 0x000fe20007810000 */
[----:B------:R-:W-:Y:S01]  /*4360*/  HMMA.16816.F32 R68, R4, R120, R52 ;  /* 0x000000780444723c */ /* 0x000fe20000001834 */
[----:B------:R-:W-:Y:S02]  /*4370*/  FMNMX.FTZ R2, R207, R2, !PT ;  /* 0x00000002cf027209 */ /* 0x000fe40007810000 */
[----:B------:R-:W-:-:S04]  /*4380*/  FMNMX.FTZ R0, R154, R0, !PT ;  /* 0x000000009a007209 */ /* 0x000fc80007810000 */
[----:B------:R-:W-:Y:S01]  /*4390*/  MOV R54, R173 ;  /* 0x000000ad00367202 */ /* 0x000fe20000000f00 */
[C---:B------:R-:W-:Y:S08]  /*43a0*/  HMMA.16816.F32 R164, R4.reuse, R104, R60 ;  /* 0x0000006804a4723c */ /* 0x040ff0000000183c */
[C---:B------:R-:W-:Y:S08]  /*43b0*/  HMMA.16816.F32 R192, R4.reuse, R76, R72 ;  /* 0x0000004c04c0723c */ /* 0x040ff00000001848 */
[----:B------:R-:W-:Y:S01]  /*43c0*/  MOV R60, R71 ;  /* 0x00000047003c7202 */ /* 0x000fe20000000f00 */
[----:B------:R-:W-:Y:S01]  /*43d0*/  IMAD.MOV.U32 R55, RZ, RZ, R69 ;  /* 0x000000ffff377224 */ /* 0x000fe200078e0045 */
[----:B------:R-:W-:Y:S01]  /*43e0*/  MOV R53, R70 ;  /* 0x0000004600357202 */ /* 0x000fe20000000f00 */
[----:B------:R-:W-:Y:S01]  /*43f0*/  IMAD.MOV.U32 R52, RZ, RZ, R68 ;  /* 0x000000ffff347224 */ /* 0x000fe200078e0044 */
[C---:B---3--:R-:W-:Y:S04]  /*4400*/  HMMA.16816.F32 R44, R4.reuse, R132, R44 ;  /* 0x00000084042c723c */ /* 0x048fe8000000182c */
[----:B------:R-:W-:Y:S01]  /*4410*/  MOV R65, R164 ;  /* 0x000000a400417202 */ /* 0x000fe20000000f00 */
[----:B------:R-:W-:Y:S01]  /*4420*/  IMAD.MOV.U32 R63, RZ, RZ, R165 ;  /* 0x000000ffff3f7224 */ /* 0x000fe200078e00a5 */
[----:B------:R-:W-:Y:S01]  /*4430*/  MOV R62, R166 ;  /* 0x000000a6003e7202 */ /* 0x000fe20000000f00 */
[----:B------:R-:W-:Y:S01]  /*4440*/  IMAD.MOV.U32 R61, RZ, RZ, R167 ;  /* 0x000000ffff3d7224 */ /* 0x000fe200078e00a7 */
[C---:B------:R-:W-:Y:S07]  /*4450*/  HMMA.16816.F32 R68, R4.reuse, R128, R48 ;  /* 0x000000800444723c */ /* 0x040fee0000001830 */
[----:B------:R-:W-:Y:S01]  /*4460*/  MOV R51, R60 ;  /* 0x0000003c00337202 */ /* 0x000fe20000000f00 */
[----:B------:R-:W-:Y:S01]  /*4470*/  HMMA.16816.F32 R72, R4, R78, R40 ;  /* 0x0000004e0448723c */ /* 0x000fe20000001828 */
[----:B------:R-:W-:Y:S01]  /*4480*/  IMAD.MOV.U32 R50, RZ, RZ, R55 ;  /* 0x000000ffff327224 */ /* 0x000fe200078e0037 */
[----:B------:R-:W-:-:S06]  /*4490*/  MOV R55, R64 ;  /* 0x0000004000377202 */ /* 0x000fcc0000000f00 */
[C---:B------:R-:W-:Y:S01]  /*44a0*/  HMMA.16816.F32 R188, R4.reuse, R82, R36 ;  /* 0x0000005204bc723c */ /* 0x040fe20000001824 */
[----:B------:R-:W-:Y:S01]  /*44b0*/  MOV R136, R44 ;  /* 0x0000002c00887202 */ /* 0x000fe20000000f00 */
[----:B------:R-:W-:Y:S01]  /*44c0*/  IMAD.MOV.U32 R223, RZ, RZ, R47 ;  /* 0x000000ffffdf7224 */ /* 0x000fe200078e002f */
[----:B------:R-:W-:Y:S01]  /*44d0*/  MOV R221, R46 ;  /* 0x0000002e00dd7202 */ /* 0x000fe20000000f00 */
[----:B------:R-:W-:Y:S01]  /*44e0*/  IMAD.MOV.U32 R47, RZ, RZ, R63 ;  /* 0x000000ffff2f7224 */ /* 0x000fe200078e003f */
[----:B------:R-:W-:Y:S01]  /*44f0*/  MOV R46, R65 ;  /* 0x00000041002e7202 */ /* 0x000fe20000000f00 */
[----:B------:R-:W-:Y:S02]  /*4500*/  IMAD.MOV.U32 R219, RZ, RZ, R45 ;  /* 0x000000ffffdb7224 */ /* 0x000fe400078e002d */
[C---:B------:R-:W-:Y:S01]  /*4510*/  HMMA.16816.F32 R196, R4.reuse, R94, R32 ;  /* 0x0000005e04c4723c */ /* 0x040fe20000001820 */
[----:B------:R-:W-:Y:S01]  /*4520*/  MOV R49, R70 ;  /* 0x0000004600317202 */ /* 0x000fe20000000f00 */
[----:B------:R-:W-:Y:S01]  /*4530*/  IMAD.MOV.U32 R48, RZ, RZ, R68 ;  /* 0x000000ffff307224 */ /* 0x000fe200078e0044 */
[----:B------:R-:W-:Y:S01]  /*4540*/  MOV R159, R69 ;  /* 0x00000045009f7202 */ /* 0x000fe20000000f00 */
[----:B------:R-:W-:Y:S01]  /*4550*/  IMAD.MOV.U32 R158, RZ, RZ, R71 ;  /* 0x000000ffff9e7224 */ /* 0x000fe200078e0047 */
[----:B------:R-:W-:Y:S01]  /*4560*/  MOV R43, R49 ;  /* 0x00000031002b7202 */ /* 0x000fe20000000f00 */
[----:B------:R-:W-:Y:S01]  /*4570*/  IMAD.MOV.U32 R44, RZ, RZ, R48 ;  /* 0x000000ffff2c7224 */ /* 0x000fe200078e0030 */
[----:B------:R-:W-:Y:S01]  /*4580*/  MOV R48, R62 ;  /* 0x0000003e00307202 */ /* 0x000fe20000000f00 */
[----:B------:R-:W-:Y:S01]  /*4590*/  HMMA.16816.F32 R212, R4, R106, R28 ;  /* 0x0000006a04d4723c */ /* 0x000fe2000000181c */
[----:B------:R-:W-:-:S02]  /*45a0*/  IMAD.MOV.U32 R49, RZ, RZ, R61 ;  /* 0x000000ffff317224 */ /* 0x000fc400078e003d */
[----:B------:R-:W-:-:S05]  /*45b0*/  IMAD.MOV.U32 R45, RZ, RZ, R172 ;  /* 0x000000ffff2d7224 */ /* 0x000fca00078e00ac */
[C---:B------:R-:W-:Y:S08]  /*45c0*/  HMMA.16816.F32 R248, R4.reuse, R114, R24 ;  /* 0x0000007204f8723c */ /* 0x040ff00000001818 */
[C---:B------:R-:W-:Y:S08]  /*45d0*/  HMMA.16816.F32 R20, R4.reuse, R122, R20 ;  /* 0x0000007a0414723c */ /* 0x040ff00000001814 */
[C---:B------:R-:W-:Y:S08]  /*45e0*/  HMMA.16816.F32 R16, R4.reuse, R130, R16 ;  /* 0x000000820410723c */ /* 0x040ff00000001810 */
[----:B------:R-:W-:Y:S08]  /*45f0*/  HMMA.16816.F32 R4, R4, R134, R8 ;  /* 0x000000860404723c */ /* 0x000ff00000001808 */
[----:B------:R-:W-:Y:S01]  /*4600*/  MOV R37, R21 ;  /* 0x0000001500257202 */ /* 0x000fe20000000f00 */
[----:B------:R-:W-:Y:S01]  /*4610*/  IMAD.MOV.U32 R36, RZ, RZ, R22 ;  /* 0x000000ffff247224 */ /* 0x000fe200078e0016 */
[----:B------:R-:W-:Y:S01]  /*4620*/  MOV R35, R23 ;  /* 0x0000001700237202 */ /* 0x000fe20000000f00 */
[----:B------:R-:W-:-:S05]  /*4630*/  IMAD.MOV.U32 R34, RZ, RZ, R20 ;  /* 0x000000ffff227224 */ /* 0x000fca00078e0014 */
[----:B------:R-:W-:Y:S01]  /*4640*/  MOV R41, R19 ;  /* 0x0000001300297202 */ /* 0x000fe20000000f00 */
[----:B------:R-:W-:Y:S01]  /*4650*/  IMAD.MOV.U32 R40, RZ, RZ, R17 ;  /* 0x000000ffff287224 */ /* 0x000fe200078e0011 */
[----:B------:R-:W-:Y:S01]  /*4660*/  MOV R39, R18 ;  /* 0x0000001200277202 */ /* 0x000fe20000000f00 */
[----:B------:R-:W-:-:S05]  /*4670*/  IMAD.MOV.U32 R38, RZ, RZ, R16 ;  /* 0x000000ffff267224 */ /* 0x000fca00078e0010 */
[----:B------:R-:W-:Y:S01]  /*4680*/  MOV R29, R4 ;  /* 0x00000004001d7202 */ /* 0x000fe20000000f00 */
[----:B------:R-:W-:Y:S01]  /*4690*/  IMAD.MOV.U32 R28, RZ, RZ, R5 ;  /* 0x000000ffff1c7224 */ /* 0x000fe200078e0005 */
[----:B------:R-:W-:Y:S01]  /*46a0*/  FMNMX.FTZ R4, R205, R2, !PT ;  /* 0x00000002cd047209 */ /* 0x000fe20007810000 */
[----:B------:R-:W-:Y:S01]  /*46b0*/  IMAD.MOV.U32 R30, RZ, RZ, R7 ;  /* 0x000000ffff1e7224 */ /* 0x000fe200078e0007 */
[----:B------:R-:W-:Y:S02]  /*46c0*/  FMNMX.FTZ R2, R153, R0, !PT ;  /* 0x0000000099027209 */ /* 0x000fe40007810000 */
[----:B------:R-:W-:Y:S02]  /*46d0*/  FMNMX.FTZ R0, R204, R4, !PT ;  /* 0x00000004cc007209 */ /* 0x000fe40007810000 */
[----:B------:R-:W-:Y:S02]  /*46e0*/  FMNMX.FTZ R2, R150, R2, !PT ;  /* 0x0000000296027209 */ /* 0x000fe40007810000 */
[----:B------:R-:W-:Y:S01]  /*46f0*/  MOV R31, R6 ;  /* 0x00000006001f7202 */ /* 0x000fe20000000f00 */
[----:B------:R-:W1:Y:S01]  /*4700*/  SHFL.BFLY PT, R4, R0, 0x2, 0x1f ;  /* 0x0c401f0000047f89 */ /* 0x000e6200000e0000 */
[----:B------:R-:W-:-:S04]  /*4710*/  FMNMX.FTZ R2, R148, R2, !PT ;  /* 0x0000000294027209 */ /* 0x000fc80007810000 */
[----:B------:R-:W-:-:S04]  /*4720*/  FMNMX.FTZ R2, R149, R2, !PT ;  /* 0x0000000295027209 */ /* 0x000fc80007810000 */
[----:B------:R-:W-:-:S04]  /*4730*/  FMNMX.FTZ R2, R178, R2, !PT ;  /* 0x00000002b2027209 */ /* 0x000fc80007810000 */
[----:B------:R-:W-:-:S04]  /*4740*/  FMNMX.FTZ R2, R170, R2, !PT ;  /* 0x00000002aa027209 */ /* 0x000fc80007810000 */
[----:B------:R-:W-:-:S04]  /*4750*/  FMNMX.FTZ R2, R168, R2, !PT ;  /* 0x00000002a8027209 */ /* 0x000fc80007810000 */
[----:B------:R-:W-:Y:S02]  /*4760*/  FMNMX.FTZ R2, R162, R2, !PT ;  /* 0x00000002a2027209 */ /* 0x000fe40007810000 */
[----:B-1----:R-:W-:Y:S02]  /*4770*/  FMNMX.FTZ R0, R0, R4, !PT ;  /* 0x0000000400007209 */ /* 0x002fe40007810000 */
[----:B------:R-:W-:-:S03]  /*4780*/  FMNMX.FTZ R2, R217, R2, !PT ;  /* 0x00000002d9027209 */ /* 0x000fc60007810000 */
[----:B------:R-:W1:Y:S01]  /*4790*/  SHFL.BFLY PT, R6, R0, 0x1, 0x1f ;  /* 0x0c201f0000067f89 */ /* 0x000e6200000e0000 */
[----:B------:R-:W-:-:S04]  /*47a0*/  FMNMX.FTZ R2, R211, R2, !PT ;  /* 0x00000002d3027209 */ /* 0x000fc80007810000 */
[----:B------:R-:W-:-:S04]  /*47b0*/  FMNMX.FTZ R2, R208, R2, !PT ;  /* 0x00000002d0027209 */ /* 0x000fc80007810000 */
[----:B------:R-:W-:-:S05]  /*47c0*/  FMNMX.FTZ R4, R206, R2, !PT ;  /* 0x00000002ce047209 */ /* 0x000fca0007810000 */
[----:B------:R-:W2:Y:S01]  /*47d0*/  SHFL.BFLY PT, R5, R4, 0x2, 0x1f ;  /* 0x0c401f0004057f89 */ /* 0x000ea200000e0000 */
[----:B-1----:R-:W-:-:S04]  /*47e0*/  FMNMX.FTZ R138, R0, R6, !PT ;  /* 0x00000006008a7209 */ /* 0x002fc80007810000 */
[C---:B------:R-:W-:Y:S01]  /*47f0*/  FSETP.NEU.FTZ.AND P1, PT, R138.reuse, -INF , PT ;  /* 0xff8000008a00780b */ /* 0x040fe20003f3d000 */
[----:B------:R-:W-:-:S05]  /*4800*/  FMUL.FTZ R2, R138, c[0x0][0x23c] ;  /* 0x00008f008a027a20 */ /* 0x000fca0000410000 */
[----:B------:R-:W-:Y:S02]  /*4810*/  FSEL R2, R2, RZ, P1 ;  /* 0x000000ff02027208 */ /* 0x000fe40000800000 */
[----:B--2---:R-:W-:-:S03]  /*4820*/  FMNMX.FTZ R0, R4, R5, !PT ;  /* 0x0000000504007209 */ /* 0x004fc60007810000 */
[--C-:B------:R-:W-:Y:S02]  /*4830*/  FFMA.FTZ R4, R152, c[0x0][0x23c], -R2.reuse ;  /* 0x00008f0098047a23 */ /* 0x100fe40000010802 */
[----:B------:R-:W1:Y:S02]  /*4840*/  SHFL.BFLY PT, R5, R0, 0x1, 0x1f ;  /* 0x0c201f0000057f89 */ /* 0x000e6400000e0000 */
[----:B------:R2:W-:Y:S02]  /*4850*/  MUFU.EX2 R14, R4 ;  /* 0x00000004000e7308 */ /* 0x0005e40000000800 */
[----:B--2---:R-:W-:-:S06]  /*4860*/  FFMA.FTZ R4, R151, c[0x0][0x23c], -R2 ;  /* 0x00008f0097047a23 */ /* 0x004fcc0000010802 */
[----:B------:R2:W3:Y:S02]  /*4870*/  MUFU.EX2 R15, R4 ;  /* 0x00000004000f7308 */ /* 0x0004e40000000800 */
[----:B--2---:R-:W-:Y:S01]  /*4880*/  FFMA.FTZ R4, R147, c[0x0][0x23c], -R2 ;  /* 0x00008f0093047a23 */ /* 0x004fe20000010802 */
[----:B---3--:R-:W-:-:S05]  /*4890*/  F2FP.PACK_AB R8, R15, R14 ;  /* 0x0000000e0f08723e */ /* 0x008fca00000000ff */
[----:B------:R2:W-:Y:S02]  /*48a0*/  MUFU.EX2 R236, R4 ;  /* 0x0000000400ec7308 */ /* 0x0005e40000000800 */
[----:B--2---:R-:W-:-:S06]  /*48b0*/  FFMA.FTZ R4, R146, c[0x0][0x23c], -R2 ;  /* 0x00008f0092047a23 */ /* 0x004fcc0000010802 */
[----:B------:R2:W3:Y:S02]  /*48c0*/  MUFU.EX2 R230, R4 ;  /* 0x0000000400e67308 */ /* 0x0004e40000000800 */
[--C-:B--2---:R-:W-:Y:S01]  /*48d0*/  FFMA.FTZ R4, R137, c[0x0][0x23c], -R2.reuse ;  /* 0x00008f0089047a23 */ /* 0x104fe20000010802 */
[----:B-1----:R-:W-:Y:S01]  /*48e0*/  FMNMX.FTZ R137, R0, R5, !PT ;  /* 0x0000000500897209 */ /* 0x002fe20007810000 */
[----:B------:R-:W-:Y:S01]  /*48f0*/  FFMA.FTZ R0, R145, c[0x0][0x23c], -R2 ;  /* 0x00008f0091007a23 */ /* 0x000fe20000010802 */
[----:B---3--:R-:W-:-:S03]  /*4900*/  F2FP.PACK_AB R10, R230, R236 ;  /* 0x000000ece60a723e */ /* 0x008fc600000000ff */
[----:B------:R1:W-:Y:S01]  /*4910*/  MUFU.EX2 R210, R4 ;  /* 0x0000000400d27308 */ /* 0x0003e20000000800 */
[----:B------:R-:W-:-:S07]  /*4920*/  FSETP.NEU.FTZ.AND P1, PT, R137, -INF , PT ;  /* 0xff8000008900780b */ /* 0x000fce0003f3d000 */
[----:B------:R2:W-:Y:S01]  /*4930*/  MUFU.EX2 R33, R0 ;  /* 0x0000000000217308 */ /* 0x0005e20000000800 */
[----:B-1----:R-:W-:-:S07]  /*4940*/  FFMA.FTZ R4, R144, c[0x0][0x23c], -R2 ;  /* 0x00008f0090047a23 */ /* 0x002fce0000010802 */
[----:B------:R1:W-:Y:S01]  /*4950*/  MUFU.EX2 R243, R4 ;  /* 0x0000000400f37308 */ /* 0x0003e20000000800 */
[----:B--2---:R-:W-:-:S05]  /*4960*/  FMUL.FTZ R0, R137, c[0x0][0x23c] ;  /* 0x00008f0089007a20 */ /* 0x004fca0000410000 */
[----:B------:R-:W-:Y:S01]  /*4970*/  FSEL R0, R0, RZ, P1 ;  /* 0x000000ff00007208 */ /* 0x000fe20000800000 */
[----:B-1----:R-:W-:-:S04]  /*4980*/  FFMA.FTZ R4, R139, c[0x0][0x23c], -R2 ;  /* 0x00008f008b047a23 */ /* 0x002fc80000010802 */
[----:B------:R1:W2:Y:S02]  /*4990*/  MUFU.EX2 R240, R4 ;  /* 0x0000000400f07308 */ /* 0x0002a40000000800 */
[----:B-1----:R-:W-:Y:S01]  /*49a0*/  FFMA.FTZ R4, R157, c[0x0][0x23c], -R0 ;  /* 0x00008f009d047a23 */ /* 0x002fe20000010800 */
[----:B--2---:R-:W-:-:S05]  /*49b0*/  F2FP.PACK_AB R6, R240, R243 ;  /* 0x000000f3f006723e */ /* 0x004fca00000000ff */
[----:B------:R1:W-:Y:S02]  /*49c0*/  MUFU.EX2 R252, R4 ;  /* 0x0000000400fc7308 */ /* 0x0003e40000000800 */
[----:B-1----:R-:W-:-:S06]  /*49d0*/  FFMA.FTZ R4, R156, c[0x0][0x23c], -R0 ;  /* 0x00008f009c047a23 */ /* 0x002fcc0000010800 */
        /* <DEDUP_REMOVED lines=9> */
[C---:B------:R-:W-:Y:S07]  /*4a70*/  HMMA.16816.F32 R20, R8.reuse, R84, RZ ;  /* 0x000000540814723c */ /* 0x040fee00000018ff */
[----:B------:R-:W-:Y:S01]  /*4a80*/  IMAD.MOV.U32 R85, RZ, RZ, R30 ;  /* 0x000000ffff557224 */ /* 0x000fe200078e001e */
[----:B------:R-:W-:Y:S01]  /*4a90*/  HMMA.16816.F32 R16, R8, R88, RZ ;  /* 0x000000580810723c */ /* 0x000fe200000018ff */
[----:B-1----:R-:W-:-:S06]  /*4aa0*/  FFMA.FTZ R4, R150, c[0x0][0x23c], -R0 ;  /* 0x00008f0096047a23 */ /* 0x002fcc0000010800 */
[----:B------:R-:W-:Y:S01]  /*4ab0*/  MOV R89, R50 ;  /* 0x0000003200597202 */ /* 0x000fe20000000f00 */
[----:B------:R1:W2:Y:S01]  /*4ac0*/  MUFU.EX2 R32, R4 ;  /* 0x0000000400207308 */ /* 0x0002a20000000800 */
[----:B------:R-:W-:Y:S01]  /*4ad0*/  HMMA.16816.F32 R24, R8, R96, RZ ;  /* 0x000000600818723c */ /* 0x000fe200000018ff */
[----:B------:R-:W-:-:S06]  /*4ae0*/  IMAD.MOV.U32 R88, RZ, RZ, R52 ;  /* 0x000000ffff587224 */ /* 0x000fcc00078e0034 */
[----:B------:R-:W-:Y:S02]  /*4af0*/  MOV R97, R29 ;  /* 0x0000001d00617202 */ /* 0x000fe40000000f00 */
[----:B------:R-:W-:Y:S01]  /*4b00*/  MOV R96, R42 ;  /* 0x0000002a00607202 */ /* 0x000fe20000000f00 */
[----:B-1----:R-:W-:Y:S01]  /*4b10*/  FFMA.FTZ R4, R148, c[0x0][0x23c], -R0 ;  /* 0x00008f0094047a23 */ /* 0x002fe20000010800 */
[----:B--2---:R-:W-:-:S03]  /*4b20*/  F2FP.PACK_AB R5, R32, R216 ;  /* 0x000000d82005723e */ /* 0x004fc600000000ff */
[----:B------:R1:W-:Y:S02]  /*4b30*/  MUFU.EX2 R242, R4 ;  /* 0x0000000400f27308 */ /* 0x0003e40000000800 */
[----:B-1----:R-:W-:-:S06]  /*4b40*/  FFMA.FTZ R4, R149, c[0x0][0x23c], -R0 ;  /* 0x00008f0095047a23 */ /* 0x002fcc0000010800 */
[----:B------:R1:W2:Y:S02]  /*4b50*/  MUFU.EX2 R84, R4 ;  /* 0x0000000400547308 */ /* 0x0002a40000000800 */
[----:B-1----:R-:W-:Y:S02]  /*4b60*/  F2FP.PACK_AB R4, R33, R210 ;  /* 0x000000d22104723e */ /* 0x002fe400000000ff */
[----:B--2---:R-:W-:-:S07]  /*4b70*/  F2FP.PACK_AB R7, R84, R242 ;  /* 0x000000f25407723e */ /* 0x004fce00000000ff */
[----:B------:R-:W-:Y:S07]  /*4b80*/  HMMA.16816.F32 R148, R4, R76, R20 ;  /* 0x0000004c0494723c */ /* 0x000fee0000001814 */
[----:B------:R-:W-:Y:S01]  /*4b90*/  MOV R77, R31 ;  /* 0x0000001f004d7202 */ /* 0x000fe20000000f00 */
[----:B------:R-:W-:Y:S01]  /*4ba0*/  HMMA.16816.F32 R20, R8, R100, RZ ;  /* 0x000000640814723c */ /* 0x000fe200000018ff */
[----:B------:R-:W-:-:S06]  /*4bb0*/  IMAD.MOV.U32 R76, RZ, RZ, R28 ;  /* 0x000000ffff4c7224 */ /* 0x000fcc00078e001c */
[----:B------:R-:W-:Y:S01]  /*4bc0*/  MOV R101, R41 ;  /* 0x0000002900657202 */ /* 0x000fe20000000f00 */
[----:B------:R-:W-:Y:S08]  /*4bd0*/  HMMA.16816.F32 R164, R4, R80, R16 ;  /* 0x0000005004a4723c */ /* 0x000ff00000001810 */
[----:B------:R-:W-:Y:S07]  /*4be0*/  HMMA.16816.F32 R16, R8, R108, RZ ;  /* 0x0000006c0810723c */ /* 0x000fee00000018ff */
[----:B------:R-:W-:Y:S01]  /*4bf0*/  IMAD.MOV.U32 R108, RZ, RZ, R38 ;  /* 0x000000ffff6c7224 */ /* 0x000fe200078e0026 */
[----:B------:R-:W-:Y:S01]  /*4c00*/  HMMA.16816.F32 R180, R4, R92, R24 ;  /* 0x0000005c04b4723c */ /* 0x000fe20000001818 */
[----:B------:R-:W-:-:S06]  /*4c10*/  IMAD.MOV.U32 R109, RZ, RZ, R40 ;  /* 0x000000ffff6d7224 */ /* 0x000fcc00078e0028 */
[----:B------:R-:W-:Y:S01]  /*4c20*/  IMAD.MOV.U32 R93, RZ, RZ, R37 ;  /* 0x000000ffff5d7224 */ /* 0x000fe200078e0025 */
[----:B------:R-:W-:Y:S01]  /*4c30*/  HMMA.16816.F32 R60, R4, R104, R20 ;  /* 0x00000068043c723c */ /* 0x000fe20000001814 */
[----:B------:R-:W-:-:S06]  /*4c40*/  MOV R92, R34 ;  /* 0x00000022005c7202 */ /* 0x000fcc0000000f00 */
[----:B------:R-:W-:Y:S01]  /*4c50*/  IMAD.MOV.U32 R105, RZ, RZ, R159 ;  /* 0x000000ffff697224 */ /* 0x000fe200078e009f */
[C---:B------:R-:W-:Y:S01]  /*4c60*/  HMMA.16816.F32 R24, R8.reuse, R116, RZ ;  /* 0x000000740818723c */ /* 0x040fe200000018ff */
[----:B------:R-:W-:Y:S02]  /*4c70*/  MOV R104, R44 ;  /* 0x0000002c00687202 */ /* 0x000fe40000000f00 */
[----:B------:R-:W-:Y:S02]  /*4c80*/  MOV R44, R46 ;  /* 0x0000002e002c7202 */ /* 0x000fe40000000f00 */
[----:B------:R-:W-:Y:S02]  /*4c90*/  MOV R46, R48 ;  /* 0x00000030002e7202 */ /* 0x000fe40000000f00 */
[----:B------:R-:W-:Y:S01]  /*4ca0*/  IMAD.MOV.U32 R116, RZ, RZ, R45 ;  /* 0x000000ffff747224 */ /* 0x000fe200078e002d */
[----:B------:R-:W-:Y:S01]  /*4cb0*/  HMMA.16816.F32 R20, R8, R124, RZ ;  /* 0x0000007c0814723c */ /* 0x000fe200000018ff */
[----:B------:R-:W-:-:S02]  /*4cc0*/  IMAD.MOV.U32 R45, RZ, RZ, R47 ;  /* 0x000000ffff2d7224 */ /* 0x000fc400078e002f */
[----:B------:R-:W-:-:S04]  /*4cd0*/  IMAD.MOV.U32 R47, RZ, RZ, R49 ;  /* 0x000000ffff2f7224 */ /* 0x000fc800078e0031 */
[----:B------:R-:W-:Y:S01]  /*4ce0*/  IMAD.MOV.U32 R125, RZ, RZ, R33 ;  /* 0x000000ffff7d7224 */ /* 0x000fe200078e0021 */
[----:B------:R-:W-:Y:S01]  /*4cf0*/  HMMA.16816.F32 R68, R4, R112, R16 ;  /* 0x000000700444723c */ /* 0x000fe20000001810 */
[----:B------:R-:W-:-:S06]  /*4d00*/  MOV R124, R32 ;  /* 0x00000020007c7202 */ /* 0x000fcc0000000f00 */
[----:B------:R-:W-:Y:S01]  /*4d10*/  MOV R112, R54 ;  /* 0x0000003600707202 */ /* 0x000fe20000000f00 */
[----:B------:R-:W-:Y:S01]  /*4d20*/  HMMA.16816.F32 R16, R8, R140, RZ ;  /* 0x0000008c0810723c */ /* 0x000fe200000018ff */
[----:B------:R-:W-:-:S07]  /*4d30*/  MOV R113, R39 ;  /* 0x0000002700717202 */ /* 0x000fce0000000f00 */
[C---:B------:R-:W-:Y:S07]  /*4d40*/  HMMA.16816.F32 R64, R4.reuse, R120, R24 ;  /* 0x000000780440723c */ /* 0x040fee0000001818 */
[----:B------:R-:W-:Y:S01]  /*4d50*/  MOV R120, R36 ;  /* 0x0000002400787202 */ /* 0x000fe20000000f00 */
[----:B------:R-:W-:Y:S01]  /*4d60*/  HMMA.16816.F32 R172, R4, R128, R20 ;  /* 0x0000008004ac723c */ /* 0x000fe20000001814 */
[----:B------:R-:W-:-:S06]  /*4d70*/  IMAD.MOV.U32 R121, RZ, RZ, R35 ;  /* 0x000000ffff797224 */ /* 0x000fcc00078e0023 */
[----:B------:R-:W-:Y:S01]  /*4d80*/  MOV R128, R158 ;  /* 0x0000009e00807202 */ /* 0x000fe20000000f00 */
[----:B------:R-:W-:Y:S01]  /*4d90*/  HMMA.16816.F32 R24, R8, R86, RZ ;  /* 0x000000560818723c */ /* 0x000fe200000018ff */
[----:B------:R-:W-:-:S06]  /*4da0*/  IMAD.MOV.U32 R129, RZ, RZ, R59 ;  /* 0x000000ffff817224 */ /* 0x000fcc00078e003b */
[----:B------:R-:W-:Y:S01]  /*4db0*/  IMAD.MOV.U32 R86, RZ, RZ, R51 ;  /* 0x000000ffff567224 */ /* 0x000fe200078e0033 */
[----:B------:R-:W-:Y:S01]  /*4dc0*/  HMMA.16816.F32 R156, R4, R132, R16 ;  /* 0x00000084049c723c */ /* 0x000fe20000001810 */
[----:B------:R-:W-:-:S07]  /*4dd0*/  IMAD.MOV.U32 R87, RZ, RZ, R43 ;  /* 0x000000ffff577224 */ /* 0x000fce00078e002b */
[C---:B------:R-:W-:Y:S07]  /*4de0*/  HMMA.16816.F32 R20, R8.reuse, R90, RZ ;  /* 0x0000005a0814723c */ /* 0x040fee00000018ff */
[----:B------:R-:W-:Y:S01]  /*4df0*/  MOV R90, R58 ;  /* 0x0000003a005a7202 */ /* 0x000fe20000000f00 */
[----:B------:R-:W-:Y:S01]  /*4e00*/  HMMA.16816.F32 R16, R8, R98, RZ ;  /* 0x000000620810723c */ /* 0x000fe200000018ff */
[----:B------:R-:W-:-:S06]  /*4e10*/  MOV R91, R53 ;  /* 0x00000035005b7202 */ /* 0x000fcc0000000f00 */
[----:B------:R-:W-:Y:S01]  /*4e20*/  IMAD.MOV.U32 R98, RZ, RZ, R57 ;  /* 0x000000ffff627224 */ /* 0x000fe200078e0039 */
[----:B------:R-:W-:Y:S01]  /*4e30*/  MOV R99, R56 ;  /* 0x0000003800637202 */ /* 0x000fe20000000f00 */
[----:B------:R-:W-:Y:S08]  /*4e40*/  HMMA.16816.F32 R28, R8, R102, RZ ;  /* 0x00000066081c723c */ /* 0x000ff000000018ff */
[C---:B------:R-:W-:Y:S07]  /*4e50*/  HMMA.16816.F32 R56, R4.reuse, R78, R24 ;  /* 0x0000004e0438723c */ /* 0x040fee0000001818 */
[----:B------:R-:W-:Y:S01]  /*4e60*/  IMAD.MOV.U32 R79, RZ, RZ, R55 ;  /* 0x000000ffff4f7224 */ /* 0x000fe200078e0037 */
[C---:B------:R-:W-:Y:S08]  /*4e70*/  HMMA.16816.F32 R48, R4.reuse, R94, R16 ;  /* 0x0000005e0430723c */ /* 0x040ff00000001810 */
[----:B------:R-:W-:Y:S08]  /*4e80*/  HMMA.16816.F32 R52, R4, R82, R20 ;  /* 0x000000520434723c */ /* 0x000ff00000001814 */
[C---:B------:R-:W-:Y:S08]  /*4e90*/  HMMA.16816.F32 R24, R8.reuse, R110, RZ ;  /* 0x0000006e0818723c */ /* 0x040ff000000018ff */
[C---:B------:R-:W-:Y:S08]  /*4ea0*/  HMMA.16816.F32 R20, R8.reuse, R118, RZ ;  /* 0x000000760814723c */ /* 0x040ff000000018ff */
[C---:B------:R-:W-:Y:S08]  /*4eb0*/  HMMA.16816.F32 R16, R8.reuse, R126, RZ ;  /* 0x0000007e0810723c */ /* 0x040ff000000018ff */
[----:B------:R-:W-:Y:S08]  /*4ec0*/  HMMA.16816.F32 R8, R8, R142, RZ ;  /* 0x0000008e0808723c */ /* 0x000ff000000018ff */
[C---:B------:R-:W-:Y:S07]  /*4ed0*/  HMMA.16816.F32 R36, R4.reuse, R114, R24 ;  /* 0x000000720424723c */ /* 0x040fee0000001818 */
[----:B------:R-:W-:Y:S01]  /*4ee0*/  MOV R24, R44 ;  /* 0x0000002c00187202 */ /* 0x000fe20000000f00 */
[----:B------:R-:W-:Y:S01]  /*4ef0*/  HMMA.16816.F32 R40, R4, R106, R28 ;  /* 0x0000006a0428723c */ /* 0x000fe2000000181c */
[----:B------:R-:W-:Y:S01]  /*4f00*/  IMAD.MOV.U32 R25, RZ, RZ, R45 ;  /* 0x000000ffff197224 */ /* 0x000fe200078e002d */
[----:B------:R-:W-:Y:S01]  /*4f10*/  MOV R26, R46 ;  /* 0x0000002e001a7202 */ /* 0x000fe20000000f00 */
[----:B------:R-:W-:-:S05]  /*4f20*/  IMAD.MOV.U32 R27, RZ, RZ, R47 ;  /* 0x000000ffff1b7224 */ /* 0x000fca00078e002f */
[C---:B------:R-:W-:Y:S01]  /*4f30*/  HMMA.16816.F32 R44, R4.reuse, R122, R20 ;  /* 0x0000007a042c723c */ /* 0x040fe20000001814 */
[----:B------:R-:W1:Y:S07]  /*4f40*/  LDSM.16.MT88.4 R20, [R226+0xd000] ;  /* 0x00d00000e214783b */ /* 0x000e6e0000004200 */
[C---:B------:R-:W-:Y:S01]  /*4f50*/  HMMA.16816.F32 R32, R4.reuse, R130, R16 ;  /* 0x000000820420723c */ /* 0x040fe20000001810 */
[----:B------:R-:W2:Y:S07]  /*4f60*/  LDSM.16.MT88.4 R16, [R225+0xd000] ;  /* 0x00d00000e110783b */ /* 0x000eae0000004200 */
[----:B------:R-:W-:Y:S07]  /*4f70*/  HMMA.16816.F32 R28, R4, R134, R8 ;  /* 0x00000086041c723c */ /* 0x000fee0000001808 */
[----:B------:R-:W-:-:S04]  /*4f80*/  FFMA.FTZ R4, R171, c[0x0][0x23c], -R2 ;  /* 0x00008f00ab047a23 */ /* 0x000fc80000010802 */
[----:B------:R3:W-:Y:S02]  /*4f90*/  MUFU.EX2 R115, R4 ;  /* 0x0000000400737308 */ /* 0x0007e40000000800 */
[----:B---3--:R-:W-:-:S06]  /*4fa0*/  FFMA.FTZ R4, R163, c[0x0][0x23c], -R2 ;  /* 0x00008f00a3047a23 */ /* 0x008fcc0000010802 */
[----:B------:R3:W4:Y:S02]  /*4fb0*/  MUFU.EX2 R131, R4 ;  /* 0x0000000400837308 */ /* 0x0007240000000800 */
[----:B---3--:R-:W-:Y:S01]  /*4fc0*/  FFMA.FTZ R4, R161, c[0x0][0x23c], -R2 ;  /* 0x00008f00a1047a23 */ /* 0x008fe20000010802 */
[----:B----4-:R-:W-:-:S05]  /*4fd0*/  F2FP.PACK_AB R8, R131, R115 ;  /* 0x000000738308723e */ /* 0x010fca00000000ff */
        /* <DEDUP_REMOVED lines=16> */
[C---:B-1----:R-:W-:Y:S08]  /*50e0*/  HMMA.16816.F32 R164, R8.reuse, R20, R164 ;  /* 0x0000001408a4723c */ /* 0x042ff000000018a4 */
[----:B------:R-:W-:Y:S01]  /*50f0*/  HMMA.16816.F32 R52, R8, R22, R52 ;  /* 0x000000160834723c */ /* 0x000fe20000001834 */
[----:B---3--:R-:W-:-:S04]  /*5100*/  FFMA.FTZ R4, R177, c[0x0][0x23c], -R13 ;  /* 0x00008f00b1047a23 */ /* 0x008fc8000001080d */
[----:B------:R1:W-:Y:S03]  /*5110*/  MUFU.EX2 R141, R4 ;  /* 0x00000004008d7308 */ /* 0x0003e60000000800 */
[C---:B--2---:R-:W-:Y:S08]  /*5120*/  HMMA.16816.F32 R148, R8.reuse, R16, R148 ;  /* 0x000000100894723c */ /* 0x044ff00000001894 */
[----:B------:R-:W-:Y:S01]  /*5130*/  HMMA.16816.F32 R56, R8, R18, R56 ;  /* 0x000000120838723c */ /* 0x000fe20000001838 */
[----:B-1----:R-:W-:-:S04]  /*5140*/  FFMA.FTZ R4, R176, c[0x0][0x23c], -R13 ;  /* 0x00008f00b0047a23 */ /* 0x002fc8000001080d */
        /* <DEDUP_REMOVED lines=13> */
[----:B-1----:R-:W-:Y:S02]  /*5220*/  F2FP.PACK_AB R4, R141, R140 ;  /* 0x0000008c8d04723e */ /* 0x002fe400000000ff */
[----:B--2---:R-:W-:-:S07]  /*5230*/  F2FP.PACK_AB R7, R135, R134 ;  /* 0x000000868707723e */ /* 0x004fce00000000ff */
[C---:B------:R-:W-:Y:S08]  /*5240*/  HMMA.16816.F32 R160, R4.reuse, R20, R200 ;  /* 0x0000001404a0723c */ /* 0x040ff000000018c8 */
[C---:B------:R-:W-:Y:S01]  /*5250*/  HMMA.16816.F32 R168, R4.reuse, R22, R188 ;  /* 0x0000001604a8723c */ /* 0x040fe200000018bc */
[----:B------:R-:W1:Y:S07]  /*5260*/  LDSM.16.MT88.4 R20, [R227+0xd000] ;  /* 0x00d00000e314783b */ /* 0x000e6e0000004200 */
[C---:B------:R-:W-:Y:S08]  /*5270*/  HMMA.16816.F32 R144, R4.reuse, R16, R192 ;  /* 0x000000100490723c */ /* 0x040ff000000018c0 */
[C---:B------:R-:W-:Y:S01]  /*5280*/  HMMA.16816.F32 R152, R4.reuse, R18, R72 ;  /* 0x000000120498723c */ /* 0x040fe20000001848 */
[----:B------:R-:W2:Y:S07]  /*5290*/  LDSM.16.MT88.4 R16, [R228+0xd000] ;  /* 0x00d00000e410783b */ /* 0x000eae0000004200 */
[----:B-1----:R-:W-:Y:S07]  /*52a0*/  HMMA.16816.F32 R192, R4, R20, R24 ;  /* 0x0000001404c0723c */ /* 0x002fee0000001818 */
        /* <DEDUP_REMOVED lines=14> */
[----:B------:R1:W5:Y:S01]  /*5390*/  LDL.LU R136, [R1+0xd4] ;  /* 0x0000d40001887983 */ /* 0x0003620000300800 */
[----:B------:R-:W-:Y:S01]  /*53a0*/  MOV R87, R113 ;  /* 0x0000007100577202 */ /* 0x000fe20000000f00 */
[----:B------:R-:W-:Y:S01]  /*53b0*/  IMAD.MOV.U32 R113, RZ, RZ, R221 ;  /* 0x000000ffff717224 */ /* 0x000fe200078e00dd */
[----:B------:R-:W-:Y:S01]  /*53c0*/  MOV R121, R219 ;  /* 0x000000db00797202 */ /* 0x000fe20000000f00 */
[-C--:B--2---:R-:W-:Y:S01]  /*53d0*/  HMMA.16816.F32 R180, R8, R16.reuse, R180 ;  /* 0x0000001008b4723c */ /* 0x084fe200000018b4 */
[----:B------:R-:W-:Y:S01]  /*53e0*/  MOV R102, R98 ;  /* 0x0000006200667202 */ /* 0x000fe20000000f00 */
[----:B------:R-:W2:Y:S01]  /*53f0*/  LDL.LU R219, [R1+0xd0] ;  /* 0x0000d00001db7983 */ /* 0x000ea20000300800 */
[----:B------:R-:W-:Y:S01]  /*5400*/  MOV R82, R128 ;  /* 0x0000008000527202 */ /* 0x000fe20000000f00 */
[----:B------:R-:W-:Y:S01]  /*5410*/  IMAD.MOV.U32 R94, RZ, RZ, R99 ;  /* 0x000000ffff5e7224 */ /* 0x000fe200078e0063 */
[----:B------:R-:W-:Y:S01]  /*5420*/  MOV R98, R96 ;  /* 0x0000006000627202 */ /* 0x000fe20000000f00 */
[----:B------:R-:W3:Y:S01]  /*5430*/  LDL.LU R221, [R1+0xcc] ;  /* 0x0000cc0001dd7983 */ /* 0x000ee20000300800 */
[----:B------:R-:W-:Y:S01]  /*5440*/  MOV R128, R85 ;  /* 0x0000005500807202 */ /* 0x000fe20000000f00 */
[----:B------:R-:W-:Y:S01]  /*5450*/  IMAD.MOV.U32 R99, RZ, RZ, R97 ;  /* 0x000000ffff637224 */ /* 0x000fe200078e0061 */
[----:B------:R-:W-:Y:S01]  /*5460*/  MOV R97, R210 ;  /* 0x000000d200617202 */ /* 0x000fe20000000f00 */
[----:B------:R-:W4:Y:S01]  /*5470*/  LDL.LU R223, [R1+0xc8] ;  /* 0x0000c80001df7983 */ /* 0x000f220000300800 */
[----:B------:R-:W-:Y:S01]  /*5480*/  IMAD.MOV.U32 R85, RZ, RZ, R222 ;  /* 0x000000ffff557224 */ /* 0x000fe200078e00de */
[----:B------:R-:W-:Y:S01]  /*5490*/  MOV R107, R102 ;  /* 0x00000066006b7202 */ /* 0x000fe20000000f00 */
[----:B------:R-:W-:Y:S01]  /*54a0*/  IMAD.MOV.U32 R83, RZ, RZ, R113 ;  /* 0x000000ffff537224 */ /* 0x000fe200078e0071 */
[----:B------:R-:W2:Y:S01]  /*54b0*/  LDL.LU R222, [R1+0xc4] ;  /* 0x0000c40001de7983 */ /* 0x000ea20000300800 */
[----:B------:R-:W-:Y:S01]  /*54c0*/  IMAD.MOV.U32 R96, RZ, RZ, R216 ;  /* 0x000000ffff607224 */ /* 0x000fe200078e00d8 */
[----:B------:R-:W-:Y:S01]  /*54d0*/  MOV R102, R98 ;  /* 0x0000006200667202 */ /* 0x000fe20000000f00 */
[----:B------:R-:W-:Y:S01]  /*54e0*/  HMMA.16816.F32 R176, R4, R16, R244 ;  /* 0x0000001004b0723c */ /* 0x000fe200000018f4 */
[----:B------:R-:W2:Y:S01]  /*54f0*/  LDL.LU R210, [R1+0xc0] ;  /* 0x0000c00001d27983 */ /* 0x000ea20000300800 */
[----:B------:R-:W-:-:S02]  /*5500*/  MOV R113, R218 ;  /* 0x000000da00717202 */ /* 0x000fc40000000f00 */
[----:B------:R-:W-:Y:S01]  /*5510*/  MOV R98, R128 ;  /* 0x0000008000627202 */ /* 0x000fe20000000f00 */
[----:B------:R-:W2:Y:S01]  /*5520*/  LDL.LU R216, [R1+0xbc] ;  /* 0x0000bc0001d87983 */ /* 0x000ea20000300800 */
[----:B------:R-:W-:Y:S02]  /*5530*/  IMAD.MOV.U32 R128, RZ, RZ, R220 ;  /* 0x000000ffff807224 */ /* 0x000fe400078e00dc */
[-C--:B------:R-:W-:Y:S01]  /*5540*/  HMMA.16816.F32 R184, R4, R18.reuse, R196 ;  /* 0x0000001204b8723c */ /* 0x080fe200000018c4 */
[----:B------:R-:W2:Y:S04]  /*5550*/  LDL.LU R218, [R1+0xb8] ;  /* 0x0000b80001da7983 */ /* 0x000ea80000300800 */
[----:B------:R-:W2:Y:S03]  /*5560*/  LDL.LU R220, [R1+0xb4] ;  /* 0x0000b40001dc7983 */ /* 0x000ea60000300800 */
[----:B------:R-:W-:Y:S01]  /*5570*/  HMMA.16816.F32 R48, R8, R18, R48 ;  /* 0x000000120830723c */ /* 0x000fe20000001830 */
[----:B------:R-:W1:Y:S01]  /*5580*/  LDSM.16.MT88.4 R16, [R225+0xf000] ;  /* 0x00f00000e110783b */ /* 0x000e620000004200 */
[----:B------:R-:W-:Y:S01]  /*5590*/  MOV R95, R86 ;  /* 0x00000056005f7202 */ /* 0x000fe20000000f00 */
[----:B------:R-:W-:Y:S01]  /*55a0*/  IMAD.MOV.U32 R103, RZ, RZ, R87 ;  /* 0x000000ffff677224 */ /* 0x000fe200078e0057 */
[----:B------:R-:W-:Y:S01]  /*55b0*/  MOV R86, R76 ;  /* 0x0000004c00567202 */ /* 0x000fe20000000f00 */
[----:B------:R-:W-:-:S02]  /*55c0*/  IMAD.MOV.U32 R111, RZ, RZ, R79 ;  /* 0x000000ffff6f7224 */ /* 0x000fc400078e004f */
[----:B------:R-:W-:Y:S01]  /*55d0*/  IMAD.MOV.U32 R87, RZ, RZ, R77 ;  /* 0x000000ffff577224 */ /* 0x000fe200078e004d */
[C---:B------:R-:W-:Y:S08]  /*55e0*/  HMMA.16816.F32 R196, R8.reuse, R20, R60 ;  /* 0x0000001408c4723c */ /* 0x040ff0000000183c */
[-C--:B------:R-:W-:Y:S08]  /*55f0*/  HMMA.16816.F32 R60, R8, R22.reuse, R40 ;  /* 0x00000016083c723c */ /* 0x080ff00000001828 */
[----:B------:R-:W-:Y:S01]  /*5600*/  HMMA.16816.F32 R200, R4, R22, R212 ;  /* 0x0000001604c8723c */ /* 0x000fe200000018d4 */
[----:B------:R-:W-:Y:S07]  /*5610*/  LDSM.16.MT88.4 R20, [R228+0xf000] ;  /* 0x00f00000e414783b */ /* 0x000fee0000004200 */
[-C--:B-1----:R-:W-:Y:S08]  /*5620*/  HMMA.16816.F32 R68, R8, R16.reuse, R68 ;  /* 0x000000100844723c */ /* 0x082ff00000001844 */
[C---:B------:R-:W-:Y:S01]  /*5630*/  HMMA.16816.F32 R72, R4.reuse, R16, R24 ;  /* 0x000000100448723c */ /* 0x040fe20000001818 */
[----:B------:R-:W1:Y:S07]  /*5640*/  LDSM.16.MT88.4 R24, [R226+0xf000] ;  /* 0x00f00000e218783b */ /* 0x000e6e0000004200 */
[-C--:B------:R-:W-:Y:S08]  /*5650*/  HMMA.16816.F32 R76, R4, R18.reuse, R248 ;  /* 0x00000012044c723c */ /* 0x080ff000000018f8 */
[----:B------:R-:W-:Y:S01]  /*5660*/  HMMA.16816.F32 R40, R8, R18, R36 ;  /* 0x000000120828723c */ /* 0x000fe20000001824 */
[----:B------:R-:W1:Y:S01]  /*5670*/  LDSM.16.MT88.4 R16, [R227+0xf000] ;  /* 0x00f00000e310783b */ /* 0x000e620000004200 */
[----:B------:R-:W-:Y:S01]  /*5680*/  IMAD.MOV.U32 R106, RZ, RZ, R111 ;  /* 0x000000ffff6a7224 */ /* 0x000fe200078e006f */
[----:B------:R-:W-:Y:S01]  /*5690*/  MOV R111, R82 ;  /* 0x00000052006f7202 */ /* 0x000fe20000000f00 */
[----:B------:R-:W-:Y:S01]  /*56a0*/  IMAD.MOV.U32 R110, RZ, RZ, R103 ;  /* 0x000000ffff6e7224 */ /* 0x000fe200078e0067 */
[----:B------:R-:W-:Y:S01]  /*56b0*/  MOV R82, R86 ;  /* 0x0000005600527202 */ /* 0x000fe20000000f00 */
[----:B------:R-:W-:-:S02]  /*56c0*/  IMAD.MOV.U32 R119, RZ, RZ, R83 ;  /* 0x000000ffff777224 */ /* 0x000fc400078e0053 */
[----:B------:R-:W-:Y:S02]  /*56d0*/  IMAD.MOV.U32 R103, RZ, RZ, R99 ;  /* 0x000000ffff677224 */ /* 0x000fe400078e0063 */
        /* <DEDUP_REMOVED lines=17> */
[C---:B-1----:R-:W-:Y:S08]  /*57f0*/  HMMA.16816.F32 R88, R4.reuse, R24, R88 ;  /* 0x000000180458723c */ /* 0x042ff00000001858 */
[C---:B------:R-:W-:Y:S08]  /*5800*/  HMMA.16816.F32 R104, R4.reuse, R20, R104 ;  /* 0x000000140468723c */ /* 0x040ff00000001868 */
[C---:B------:R-:W-:Y:S08]  /*5810*/  HMMA.16816.F32 R92, R4.reuse, R26, R92 ;  /* 0x0000001a045c723c */ /* 0x040ff0000000185c */
[C---:B------:R-:W-:Y:S08]  /*5820*/  HMMA.16816.F32 R108, R4.reuse, R22, R108 ;  /* 0x00000016046c723c */ /* 0x040ff0000000186c */
[C---:B------:R-:W-:Y:S08]  /*5830*/  HMMA.16816.F32 R120, R4.reuse, R16, R120 ;  /* 0x000000100478723c */ /* 0x040ff00000001878 */
[----:B------:R-:W-:Y:S07]  /*5840*/  HMMA.16816.F32 R36, R4, R18, R244 ;  /* 0x000000120424723c */ /* 0x000fee00000018f4 */
[--C-:B------:R-:W-:Y:S01]  /*5850*/  FFMA.FTZ R4, R209, c[0x0][0x23c], -R2.reuse ;  /* 0x00008f00d1047a23 */ /* 0x100fe20000010802 */
[C---:B------:R-:W-:Y:S03]  /*5860*/  HMMA.16816.F32 R32, R8.reuse, R22, R32 ;  /* 0x000000160820723c */ /* 0x040fe60000001820 */
[----:B------:R1:W-:Y:S05]  /*5870*/  MUFU.EX2 R22, R4 ;  /* 0x0000000400167308 */ /* 0x0003ea0000000800 */
[----:B------:R-:W-:Y:S01]  /*5880*/  HMMA.16816.F32 R64, R8, R24, R64 ;  /* 0x000000180840723c */ /* 0x000fe20000001840 */
[----:B-1----:R-:W-:-:S04]  /*5890*/  FFMA.FTZ R4, R207, c[0x0][0x23c], -R2 ;  /* 0x00008f00cf047a23 */ /* 0x002fc80000010802 */
[----:B------:R1:W-:Y:S01]  /*58a0*/  MUFU.EX2 R23, R4 ;  /* 0x0000000400177308 */ /* 0x0003e20000000800 */
[----:B------:R-:W-:Y:S01]  /*58b0*/  IMAD.MOV.U32 R102, RZ, RZ, R236 ;  /* 0x000000ffff667224 */ /* 0x000fe200078e00ec */
[----:B------:R-:W-:Y:S01]  /*58c0*/  MOV R103, R235 ;  /* 0x000000eb00677202 */ /* 0x000fe20000000f00 */
[----:B------:R-:W-:Y:S01]  /*58d0*/  HMMA.16816.F32 R28, R8, R18, R28 ;  /* 0x00000012081c723c */ /* 0x000fe2000000181c */
[--C-:B-1----:R-:W-:Y:S02]  /*58e0*/  FFMA.FTZ R4, R205, c[0x0][0x23c], -R2.reuse ;  /* 0x00008f00cd047a23 */ /* 0x102fe40000010802 */
[----:B------:R-:W-:-:S04]  /*58f0*/  FFMA.FTZ R2, R204, c[0x0][0x23c], -R2 ;  /* 0x00008f00cc027a23 */ /* 0x000fc80000010802 */
[----:B------:R1:W-:Y:S01]  /*5900*/  MUFU.EX2 R25, R2 ;  /* 0x0000000200197308 */ /* 0x0003e20000000800 */
[----:B------:R-:W-:Y:S01]  /*5910*/  MOV R190, R102 ;  /* 0x0000006600be7202 */ /* 0x000fe20000000f00 */
[----:B------:R-:W-:Y:S01]  /*5920*/  IMAD.MOV.U32 R189, RZ, RZ, R103 ;  /* 0x000000ffffbd7224 */ /* 0x000fe200078e0067 */
[----:B------:R-:W-:Y:S01]  /*5930*/  MOV R103, R229 ;  /* 0x000000e500677202 */ /* 0x000fe20000000f00 */
[----:B------:R-:W-:Y:S02]  /*5940*/  IMAD.MOV.U32 R191, RZ, RZ, R233 ;  /* 0x000000ffffbf7224 */ /* 0x000fe400078e00e9 */
[----:B------:R-:W-:Y:S02]  /*5950*/  IMAD.MOV.U32 R102, RZ, RZ, R230 ;  /* 0x000000ffff667224 */ /* 0x000fe400078e00e6 */
[----:B-1----:R-:W-:-:S04]  /*5960*/  FFMA.FTZ R2, R217, c[0x0][0x23c], -R0 ;  /* 0x00008f00d9027a23 */ /* 0x002fc80000010800 */
[----:B------:R1:W-:Y:S01]  /*5970*/  MUFU.EX2 R18, R2 ;  /* 0x0000000200127308 */ /* 0x0003e20000000800 */
        /* <DEDUP_REMOVED lines=8> */
[----:B-1----:R-:W-:-:S04]  /*5a00*/  FFMA.FTZ R2, R211, c[0x0][0x23c], -R0 ;  /* 0x00008f00d3027a23 */ /* 0x002fc80000010800 */
[----:B------:R1:W-:Y:S01]  /*5a10*/  MUFU.EX2 R19, R2 ;  /* 0x0000000200137308 */ /* 0x0003e20000000800 */
[C---:B------:R-:W-:Y:S01]  /*5a20*/  HMMA.16816.F32 R100, R8.reuse, R20, R172 ;  /* 0x000000140864723c */ /* 0x040fe200000018ac */
[----:B------:R-:W-:Y:S01]  /*5a30*/  IMAD.MOV.U32 R84, RZ, RZ, R238 ;  /* 0x000000ffff547224 */ /* 0x000fe200078e00ee */
[----:B------:R-:W-:Y:S01]  /*5a40*/  MOV R118, R116 ;  /* 0x0000007400767202 */ /* 0x000fe20000000f00 */
[----:B------:R-:W-:Y:S02]  /*5a50*/  IMAD.MOV.U32 R116, RZ, RZ, R234 ;  /* 0x000000ffff747224 */ /* 0x000fe400078e00ea */
[----:B------:R-:W-:Y:S01]  /*5a60*/  IMAD.MOV.U32 R251, RZ, RZ, R14 ;  /* 0x000000fffffb7224 */ /* 0x000fe200078e000e */
[----:B------:R-:W-:Y:S01]  /*5a70*/  MOV R250, R15 ;  /* 0x0000000f00fa7202 */ /* 0x000fe20000000f00 */
[--C-:B-1----:R-:W-:Y:S02]  /*5a80*/  FFMA.FTZ R2, R208, c[0x0][0x23c], -R0.reuse ;  /* 0x00008f00d0027a23 */ /* 0x102fe40000010800 */
[----:B------:R-:W-:Y:S01]  /*5a90*/  IMAD.MOV.U32 R246, RZ, RZ, R117 ;  /* 0x000000fffff67224 */ /* 0x000fe200078e0075 */
[----:B------:R4:W-:Y:S01]  /*5aa0*/  MUFU.EX2 R24, R4 ;  /* 0x0000000400187308 */ /* 0x0009e20000000800 */
[----:B------:R-:W-:Y:S01]  /*5ab0*/  FFMA.FTZ R0, R206, c[0x0][0x23c], -R0 ;  /* 0x00008f00ce007a23 */ /* 0x000fe20000010800 */
[----:B------:R-:W-:Y:S01]  /*5ac0*/  HMMA.16816.F32 R44, R8, R26, R44 ;  /* 0x0000001a082c723c */ /* 0x000fe2000000182c */
[----:B------:R-:W-:Y:S01]  /*5ad0*/  IMAD.MOV.U32 R119, RZ, RZ, R84 ;  /* 0x000000ffff777224 */ /* 0x000fe200078e0054 */
[----:B------:R-:W-:Y:S01]  /*5ae0*/  MOV R127, R118 ;  /* 0x00000076007f7202 */ /* 0x000fe20000000f00 */
[----:B------:R-:W-:Y:S01]  /*5af0*/  FADD.FTZ R6, R252, R139 ;  /* 0x0000008bfc067221 */ /* 0x000fe20000010000 */
[----:B------:R-:W-:Y:S01]  /*5b00*/  MOV R188, R116 ;  /* 0x0000007400bc7202 */ /* 0x000fe20000000f00 */
[----:B------:R-:W-:Y:S01]  /*5b10*/  FADD.FTZ R5, R251, R250 ;  /* 0x000000fafb057221 */ /* 0x000fe20000010000 */
[----:B------:R2:W-:Y:S01]  /*5b20*/  MUFU.EX2 R21, R0 ;  /* 0x0000000000157308 */ /* 0x0005e20000000800 */
[----:B------:R-:W-:Y:S01]  /*5b30*/  IMAD.MOV.U32 R126, RZ, RZ, R119 ;  /* 0x000000ffff7e7224 */ /* 0x000fe200078e0077 */
[----:B------:R-:W-:Y:S01]  /*5b40*/  MOV R118, R232 ;  /* 0x000000e800767202 */ /* 0x000fe20000000f00 */
[----:B------:R-:W-:Y:S01]  /*5b50*/  IMAD.MOV.U32 R86, RZ, RZ, R242 ;  /* 0x000000ffff567224 */ /* 0x000fe200078e00f2 */
[----:B------:R-:W-:Y:S01]  /*5b60*/  MOV R119, R231 ;  /* 0x000000e700777202 */ /* 0x000fe20000000f00 */
[----:B------:R-:W-:Y:S01]  /*5b70*/  LDSM.16.MT88.4 R172, [R226+0xd800] ;  /* 0x00d80000e2ac783b */ /* 0x000fe20000004200 */
[----:B------:R-:W-:-:S02]  /*5b80*/  MOV R116, R224 ;  /* 0x000000e000747202 */ /* 0x000fc40000000f00 */
[----:B------:R-:W-:Y:S01]  /*5b90*/  MOV R212, R118 ;  /* 0x0000007600d47202 */ /* 0x000fe20000000f00 */
[----:B------:R-:W1:Y:S01]  /*5ba0*/  MUFU.EX2 R20, R2 ;  /* 0x0000000200147308 */ /* 0x000e620000000800 */
[----:B------:R-:W-:Y:S01]  /*5bb0*/  MOV R245, R119 ;  /* 0x0000007700f57202 */ /* 0x000fe20000000f00 */
[----:B------:R-:W-:Y:S01]  /*5bc0*/  LDSM.16.MT88.4 R204, [R227+0xd800] ;  /* 0x00d80000e3cc783b */ /* 0x000fe20000004200 */
[----:B------:R-:W-:Y:S02]  /*5bd0*/  MOV R214, R116 ;  /* 0x0000007400d67202 */ /* 0x000fe40000000f00 */
[----:B------:R-:W-:Y:S01]  /*5be0*/  HMMA.16816.F32 R116, R8, R16, R156 ;  /* 0x000000100874723c */ /* 0x000fe2000000189c */
[----:B------:R-:W-:Y:S01]  /*5bf0*/  FADD.FTZ R7, R189, R188 ;  /* 0x000000bcbd077221 */ /* 0x000fe20000010000 */
[----:B------:R-:W-:Y:S01]  /*5c00*/  MOV R99, R241 ;  /* 0x000000f100637202 */ /* 0x000fe20000000f00 */
[----:B------:R-:W-:Y:S01]  /*5c10*/  FADD.FTZ R5, R190, R5 ;  /* 0x00000005be057221 */ /* 0x000fe20000010000 */
[----:B------:R-:W-:Y:S01]  /*5c20*/  MOV R83, R240 ;  /* 0x000000f000537202 */ /* 0x000fe20000000f00 */
[----:B------:R-:W-:Y:S02]  /*5c30*/  LDSM.16.MT88.4 R156, [R225+0xd800] ;  /* 0x00d80000e19c783b */ /* 0x000fe40000004200 */
[----:B------:R-:W-:-:S02]  /*5c40*/  FADD.FTZ R8, R213, R212 ;  /* 0x000000d4d5087221 */ /* 0x000fc40000010000 */
[----:B----4-:R-:W-:Y:S02]  /*5c50*/  FFMA.FTZ R4, R223, c[0x0][0x23c], -R12 ;  /* 0x00008f00df047a23 */ /* 0x010fe4000001080c */
[----:B--2---:R-:W-:-:S04]  /*5c60*/  FFMA.FTZ R0, R220, c[0x0][0x23c], -R13 ;  /* 0x00008f00dc007a23 */ /* 0x004fc8000001080d */
[----:B------:R2:W-:Y:S02]  /*5c70*/  MUFU.EX2 R14, R0 ;  /* 0x00000000000e7308 */ /* 0x0005e40000000800 */
[----:B--2---:R-:W-:-:S06]  /*5c80*/  FFMA.FTZ R0, R218, c[0x0][0x23c], -R13 ;  /* 0x00008f00da007a23 */ /* 0x004fcc000001080d */
[----:B------:R2:W-:Y:S01]  /*5c90*/  MUFU.EX2 R15, R0 ;  /* 0x00000000000f7308 */ /* 0x0005e20000000800 */
[----:B---3--:R-:W-:Y:S02]  /*5ca0*/  FFMA.FTZ R2, R221, c[0x0][0x23c], -R12 ;  /* 0x00008f00dd027a23 */ /* 0x008fe4000001080c */
[----:B--2---:R-:W-:-:S05]  /*5cb0*/  FFMA.FTZ R0, R216, c[0x0][0x23c], -R13 ;  /* 0x00008f00d8007a23 */ /* 0x004fca000001080d */
[----:B------:R2:W-:Y:S01]  /*5cc0*/  MUFU.EX2 R16, R0 ;  /* 0x0000000000107308 */ /* 0x0005e20000000800 */
[----:B------:R-:W-:Y:S01]  /*5cd0*/  MOV R212, R244 ;  /* 0x000000f400d47202 */ /* 0x000fe20000000f00 */
[----:B------:R-:W-:Y:S01]  /*5ce0*/  IMAD.MOV.U32 R213, RZ, RZ, R245 ;  /* 0x000000ffffd57224 */ /* 0x000fe200078e00f5 */
[----:B------:R-:W-:Y:S01]  /*5cf0*/  MOV R245, R246 ;  /* 0x000000f600f57202 */ /* 0x000fe20000000f00 */
[----:B--2---:R-:W-:-:S04]  /*5d00*/  FFMA.FTZ R0, R210, c[0x0][0x23c], -R13 ;  /* 0x00008f00d2007a23 */ /* 0x004fc8000001080d */
[----:B------:R2:W-:Y:S01]  /*5d10*/  MUFU.EX2 R17, R0 ;  /* 0x0000000000117308 */ /* 0x0005e20000000800 */
[----:B------:R-:W-:Y:S01]  /*5d20*/  MOV R244, R247 ;  /* 0x000000f700f47202 */ /* 0x000fe20000000f00 */
[----:B------:R-:W-:Y:S01]  /*5d30*/  FADD.FTZ R9, R214, R8 ;  /* 0x00000008d6097221 */ /* 0x000fe20000010000 */
[----:B------:R-:W-:-:S05]  /*5d40*/  MOV R87, R243 ;  /* 0x000000f300577202 */ /* 0x000fca0000000f00 */
[----:B------:R3:W-:Y:S01]  /*5d50*/  MUFU.EX2 R10, R4 ;  /* 0x00000004000a7308 */ /* 0x0007e20000000800 */
[----:B--2---:R-:W-:-:S07]  /*5d60*/  FFMA.FTZ R0, R222, c[0x0][0x23c], -R12 ;  /* 0x00008f00de007a23 */ /* 0x004fce000001080c */
[----:B------:R2:W-:Y:S01]  /*5d70*/  MUFU.EX2 R11, R2 ;  /* 0x00000002000b7308 */ /* 0x0005e20000000800 */
[----:B------:R-:W-:Y:S01]  /*5d80*/  MOV R246, R114 ;  /* 0x0000007200f67202 */ /* 0x000fe20000000f00 */
[----:B------:R-:W-:Y:S01]  /*5d90*/  IMAD.MOV.U32 R247, RZ, RZ, R115 ;  /* 0x000000fffff77224 */ /* 0x000fe200078e0073 */
[----:B------:R-:W-:Y:S01]  /*5da0*/  MOV R216, R112 ;  /* 0x0000007000d87202 */ /* 0x000fe20000000f00 */
[----:B------:R-:W-:Y:S01]  /*5db0*/  FADD.FTZ R8, R215, R7 ;  /* 0x00000007d7087221 */ /* 0x000fe20000010000 */
[----:B------:R-:W-:Y:S02]  /*5dc0*/  MOV R210, R113 ;  /* 0x0000007100d27202 */ /* 0x000fe40000000f00 */
[----:B------:R-:W-:Y:S01]  /*5dd0*/  MOV R223, R97 ;  /* 0x0000006100df7202 */ /* 0x000fe20000000f00 */
[----:B------:R4:W1:Y:S01]  /*5de0*/  MUFU.EX2 R13, R0 ;  /* 0x00000000000d7308 */ /* 0x0008620000000800 */
[----:B---3--:R-:W-:Y:S01]  /*5df0*/  FADD.FTZ R4, R191, R6 ;  /* 0x00000006bf047221 */ /* 0x008fe20000010000 */
[----:B------:R-:W-:Y:S01]  /*5e00*/  MOV R114, R126 ;  /* 0x0000007e00727202 */ /* 0x000fe20000000f00 */
[----:B------:R-:W-:Y:S01]  /*5e10*/  IMAD.MOV.U32 R126, RZ, RZ, R82 ;  /* 0x000000ffff7e7224 */ /* 0x000fe200078e0052 */
[----:B------:R-:W-:Y:S01]  /*5e20*/  MOV R115, R127 ;  /* 0x0000007f00737202 */ /* 0x000fe20000000f00 */
[----:B------:R-:W-:Y:S01]  /*5e30*/  IMAD.MOV.U32 R222, RZ, RZ, R96 ;  /* 0x000000ffffde7224 */ /* 0x000fe200078e0060 */
[----:B------:R-:W-:Y:S01]  /*5e40*/  MOV R127, R83 ;  /* 0x00000053007f7202 */ /* 0x000fe20000000f00 */
[----:B------:R-:W-:Y:S01]  /*5e50*/  LDSM.16.MT88.4 R188, [R228+0xd800] ;  /* 0x00d80000e4bc783b */ /* 0x000fe20000004200 */
[----:B--2---:R-:W-:Y:S01]  /*5e60*/  FADD.FTZ R2, R213, R4 ;  /* 0x00000004d5027221 */ /* 0x004fe20000010000 */
[----:B------:R-:W-:Y:S01]  /*5e70*/  MOV R82, R98 ;  /* 0x0000006200527202 */ /* 0x000fe20000000f00 */
[----:B------:R-:W-:Y:S01]  /*5e80*/  IMAD.MOV.U32 R218, RZ, RZ, R125 ;  /* 0x000000ffffda7224 */ /* 0x000fe200078e007d */
[----:B------:R-:W-:Y:S01]  /*5e90*/  MOV R214, R131 ;  /* 0x0000008300d67202 */ /* 0x000fe20000000f00 */
[----:B------:R2:W5:Y:S01]  /*5ea0*/  LDL.LU R243, [R1+0xb0] ;  /* 0x0000b00001f37983 */ /* 0x0005620000300800 */
[----:B----4-:R-:W-:Y:S01]  /*5eb0*/  FFMA.FTZ R0, R219, c[0x0][0x23c], -R12 ;  /* 0x00008f00db007a23 */ /* 0x010fe2000001080c */
[----:B------:R-:W-:Y:S01]  /*5ec0*/  MOV R98, R86 ;  /* 0x0000005600627202 */ /* 0x000fe20000000f00 */
[----:B------:R-:W-:Y:S01]  /*5ed0*/  IMAD.MOV.U32 R83, RZ, RZ, R99 ;  /* 0x000000ffff537224 */ /* 0x000fe200078e0063 */
[----:B------:R-:W-:Y:S01]  /*5ee0*/  MOV R213, R246 ;  /* 0x000000f600d57202 */ /* 0x000fe20000000f00 */
[----:B------:R3:W4:Y:S01]  /*5ef0*/  MUFU.EX2 R12, R0 ;  /* 0x00000000000c7308 */ /* 0x0007220000000800 */
[----:B------:R-:W-:Y:S01]  /*5f00*/  MOV R99, R87 ;  /* 0x0000005700637202 */ /* 0x000fe20000000f00 */
[----:B------:R-:W-:Y:S01]  /*5f10*/  IMAD.MOV.U32 R26, RZ, RZ, R83 ;  /* 0x000000ffff1a7224 */ /* 0x000fe200078e0053 */
[----:B------:R-:W-:Y:S01]  /*5f20*/  MOV R251, R114 ;  /* 0x0000007200fb7202 */ /* 0x000fe20000000f00 */
[----:B------:R-:W-:Y:S01]  /*5f30*/  IMAD.MOV.U32 R246, RZ, RZ, R81 ;  /* 0x000000fffff67224 */ /* 0x000fe200078e0051 */
[----:B------:R-:W-:Y:S01]  /*5f40*/  MOV R250, R115 ;  /* 0x0000007300fa7202 */ /* 0x000fe20000000f00 */
[----:B------:R-:W-:Y:S01]  /*5f50*/  IMAD.MOV.U32 R215, RZ, RZ, R130 ;  /* 0x000000ffffd77224 */ /* 0x000fe200078e0082 */
[----:B------:R-:W-:Y:S01]  /*5f60*/  MOV R27, R82 ;  /* 0x00000052001b7202 */ /* 0x000fe20000000f00 */
[----:B------:R-:W-:Y:S01]  /*5f70*/  LDSM.16.MT88.4 R112, [R228+0xf800] ;  /* 0x00f80000e470783b */ /* 0x000fe20000004200 */
[----:B------:R-:W-:Y:S01]  /*5f80*/  IMAD.MOV.U32 R249, RZ, RZ, R126 ;  /* 0x000000fffff97224 */ /* 0x000fe200078e007e */
[----:B------:R-:W-:-:S02]  /*5f90*/  MOV R248, R127 ;  /* 0x0000007f00f87202 */ /* 0x000fc40000000f00 */
[----:B------:R-:W-:Y:S02]  /*5fa0*/  MOV R220, R124 ;  /* 0x0000007c00dc7202 */ /* 0x000fe40000000f00 */
[----:B------:R-:W-:Y:S01]  /*5fb0*/  MOV R84, R237 ;  /* 0x000000ed00547202 */ /* 0x000fe20000000f00 */
[----:B------:R-:W-:Y:S01]  /*5fc0*/  FADD.FTZ R2, R222, R2 ;  /* 0x00000002de027221 */ /* 0x000fe20000010000 */
[----:B-1----:R-:W-:Y:S01]  /*5fd0*/  F2FP.PACK_AB R131, R21, R20 ;  /* 0x000000141583723e */ /* 0x002fe200000000ff */
[----:B---3--:R-:W-:Y:S01]  /*5fe0*/  FADD.FTZ R0, R212, R5 ;  /* 0x00000005d4007221 */ /* 0x008fe20000010000 */
[----:B------:R-:W-:Y:S01]  /*5ff0*/  F2FP.PACK_AB R125, R10, R13 ;  /* 0x0000000d0a7d723e */ /* 0x000fe200000000ff */
[----:B------:R-:W1:Y:S01]  /*6000*/  LDSM.16.MT88.4 R4, [R227+0xf800] ;  /* 0x00f80000e304783b */ /* 0x000e620000004200 */
[----:B------:R-:W-:Y:S01]  /*6010*/  IMAD.MOV.U32 R212, RZ, RZ, R247 ;  /* 0x000000ffffd47224 */ /* 0x000fe200078e00f7 */
[----:B------:R-:W-:Y:S02]  /*6020*/  MOV R209, R98 ;  /* 0x0000006200d17202 */ /* 0x000fe40000000f00 */
[----:B------:R-:W-:Y:S01]  /*6030*/  MOV R217, R99 ;  /* 0x0000006300d97202 */ /* 0x000fe20000000f00 */
[----:B------:R2:W5:Y:S01]  /*6040*/  LDL.LU R242, [R1+0xac] ;  /* 0x0000ac0001f27983 */ /* 0x0005620000300800 */
[----:B------:R-:W-:-:S03]  /*6050*/  MOV R247, R80 ;  /* 0x0000005000f77202 */ /* 0x000fc60000000f00 */
[----:B------:R-:W3:Y:S04]  /*6060*/  LDSM.16.MT88.4 R80, [R225+0xf800] ;  /* 0x00f80000e150783b */ /* 0x000ee80000004200 */
[----:B------:R-:W2:Y:S01]  /*6070*/  LDSM.16.MT88.4 R96, [R226+0xf800] ;  /* 0x00f80000e260783b */ /* 0x000ea20000004200 */
[----:B------:R-:W-:Y:S01]  /*6080*/  IMAD.MOV.U32 R86, RZ, RZ, R128 ;  /* 0x000000ffff567224 */ /* 0x000fe200078e0080 */
[----:B------:R-:W-:Y:S02]  /*6090*/  MOV R87, R129 ;  /* 0x0000008100577202 */ /* 0x000fe40000000f00 */
[----:B------:R-:W-:Y:S02]  /*60a0*/  F2FP.PACK_AB R128, R23, R22 ;  /* 0x000000161780723e */ /* 0x000fe400000000ff */
[----:B------:R-:W-:-:S02]  /*60b0*/  F2FP.PACK_AB R130, R25, R24 ;  /* 0x000000181982723e */ /* 0x000fc400000000ff */
[----:B------:R-:W-:Y:S02]  /*60c0*/  F2FP.PACK_AB R124, R15, R14 ;  /* 0x0000000e0f7c723e */ /* 0x000fe400000000ff */
[----:B------:R-:W-:Y:S02]  /*60d0*/  F2FP.PACK_AB R126, R17, R16 ;  /* 0x00000010117e723e */ /* 0x000fe400000000ff */
[----:B----4-:R-:W-:Y:S02]  /*60e0*/  F2FP.PACK_AB R127, R12, R11 ;  /* 0x0000000b0c7f723e */ /* 0x010fe400000000ff */
[----:B------:R-:W-:Y:S02]  /*60f0*/  MOV R219, R85 ;  /* 0x0000005500db7202 */ /* 0x000fe40000000f00 */
[----:B------:R-:W-:Y:S01]  /*6100*/  MOV R221, R84 ;  /* 0x0000005400dd7202 */ /* 0x000fe20000000f00 */
[----:B------:R-:W-:Y:S01]  /*6110*/  FADD.FTZ R0, R223, R0 ;  /* 0x00000000df007221 */ /* 0x000fe20000010000 */
[----:B------:R-:W-:Y:S01]  /*6120*/  F2FP.PACK_AB R129, R19, R18 ;  /* 0x000000121381723e */ /* 0x000fe200000000ff */
[----:B------:R-:W-:Y:S01]  /*6130*/  FADD.FTZ R2, R220, R2 ;  /* 0x00000002dc027221 */ /* 0x000fe20000010000 */
[----:B------:R-:W-:Y:S01]  /*6140*/  MOV R208, R87 ;  /* 0x0000005700d07202 */ /* 0x000fe20000000f00 */
[----:B------:R-:W-:Y:S01]  /*6150*/  IMAD.MOV.U32 R211, RZ, RZ, R86 ;  /* 0x000000ffffd37224 */ /* 0x000fe200078e0056 */
[----:B------:R4:W5:Y:S01]  /*6160*/  LDL.LU R241, [R1+0xa8] ;  /* 0x0000a80001f17983 */ /* 0x0009620000300800 */
[-C--:B-1----:R-:W-:Y:S03]  /*6170*/  HMMA.16816.F32 R120, R124, R4.reuse, R120 ;  /* 0x000000047c78723c */ /* 0x082fe60000001878 */
[----:B------:R4:W5:Y:S04]  /*6180*/  LDL.LU R240, [R1+0xa4] ;  /* 0x0000a40001f07983 */ /* 0x0009680000300800 */
[----:B------:R4:W5:Y:S01]  /*6190*/  LDL.LU R239, [R1+0xa0] ;  /* 0x0000a00001ef7983 */ /* 0x0009620000300800 */
[----:B------:R-:W-:Y:S03]  /*61a0*/  HMMA.16816.F32 R116, R128, R4, R116 ;  /* 0x000000048074723c */ /* 0x000fe60000001874 */
[----:B------:R4:W5:Y:S04]  /*61b0*/  LDL.LU R238, [R1+0x9c] ;  /* 0x00009c0001ee7983 */ /* 0x0009680000300800 */
[----:B------:R4:W5:Y:S01]  /*61c0*/  LDL.LU R237, [R1+0x98] ;  /* 0x0000980001ed7983 */ /* 0x0009620000300800 */
[----:B------:R-:W-:-:S02]  /*61d0*/  FADD.FTZ R5, R219, R9 ;  /* 0x00000009db057221 */ /* 0x000fc40000010000 */
[----:B------:R-:W-:Y:S01]  /*61e0*/  FADD.FTZ R4, R221, R8 ;  /* 0x00000008dd047221 */ /* 0x000fe20000010000 */
[-C--:B------:R-:W-:Y:S01]  /*61f0*/  HMMA.16816.F32 R148, R128, R156.reuse, R148 ;  /* 0x0000009c8094723c */ /* 0x080fe20000001894 */
[----:B------:R-:W-:Y:S01]  /*6200*/  FADD.FTZ R5, R210, R5 ;  /* 0x00000005d2057221 */ /* 0x000fe20000010000 */
[----:B------:R4:W5:Y:S01]  /*6210*/  LDL.LU R236, [R1+0x94] ;  /* 0x0000940001ec7983 */ /* 0x0009620000300800 */
[----:B------:R-:W-:Y:S02]  /*6220*/  FADD.FTZ R8, R216, R4 ;  /* 0x00000004d8087221 */ /* 0x000fe40000010000 */
[----:B------:R-:W-:Y:S01]  /*6230*/  FADD.FTZ R4, R218, R0 ;  /* 0x00000000da047221 */ /* 0x000fe20000010000 */
[----:B------:R4:W5:Y:S01]  /*6240*/  LDL.LU R235, [R1+0x90] ;  /* 0x0000900001eb7983 */ /* 0x0009620000300800 */
[----:B------:R-:W-:Y:S01]  /*6250*/  FADD.FTZ R0, R208, R5 ;  /* 0x00000005d0007221 */ /* 0x000fe20000010000 */
[C---:B------:R-:W-:Y:S01]  /*6260*/  HMMA.16816.F32 R144, R124.reuse, R156, R144 ;  /* 0x0000009c7c90723c */ /* 0x040fe20000001890 */
[----:B------:R-:W-:Y:S01]  /*6270*/  FADD.FTZ R5, R211, R8 ;  /* 0x00000008d3057221 */ /* 0x000fe20000010000 */
[----:B------:R4:W5:Y:S04]  /*6280*/  LDL.LU R234, [R1+0x8c] ;  /* 0x00008c0001ea7983 */ /* 0x0009680000300800 */
[----:B------:R4:W5:Y:S02]  /*6290*/  LDL.LU R233, [R1+0x88] ;  /* 0x0000880001e97983 */ /* 0x0009640000300800 */
[----:B------:R-:W-:Y:S02]  /*62a0*/  HMMA.16816.F32 R152, R124, R158, R152 ;  /* 0x0000009e7c98723c */ /* 0x000fe40000001898 */
[----:B------:R4:W5:Y:S04]  /*62b0*/  LDL.LU R232, [R1+0x84] ;  /* 0x0000840001e87983 */ /* 0x0009680000300800 */
[----:B------:R4:W5:Y:S02]  /*62c0*/  LDL.LU R231, [R1+0x80] ;  /* 0x0000800001e77983 */ /* 0x0009640000300800 */
[-C--:B------:R-:W-:Y:S02]  /*62d0*/  HMMA.16816.F32 R164, R128, R172.reuse, R164 ;  /* 0x000000ac80a4723c */ /* 0x080fe400000018a4 */
[----:B------:R4:W5:Y:S04]  /*62e0*/  LDL.LU R230, [R1+0x7c] ;  /* 0x00007c0001e67983 */ /* 0x0009680000300800 */
[----:B------:R4:W5:Y:S02]  /*62f0*/  LDL.LU R229, [R1+0x78] ;  /* 0x0000780001e57983 */ /* 0x0009640000300800 */
[C---:B------:R-:W-:Y:S02]  /*6300*/  HMMA.16816.F32 R160, R124.reuse, R172, R160 ;  /* 0x000000ac7ca0723c */ /* 0x040fe400000018a0 */
[----:B------:R4:W5:Y:S06]  /*6310*/  LDL.LU R224, [R1+0x74] ;  /* 0x0000740001e07983 */ /* 0x00096c0000300800 */
[----:B------:R-:W-:Y:S08]  /*6320*/  HMMA.16816.F32 R168, R124, R174, R168 ;  /* 0x000000ae7ca8723c */ /* 0x000ff000000018a8 */
[-C--:B------:R-:W-:Y:S08]  /*6330*/  HMMA.16816.F32 R180, R128, R188.reuse, R180 ;  /* 0x000000bc80b4723c */ /* 0x080ff000000018b4 */
[C---:B------:R-:W-:Y:S08]  /*6340*/  HMMA.16816.F32 R176, R124.reuse, R188, R176 ;  /* 0x000000bc7cb0723c */ /* 0x040ff000000018b0 */
[C---:B------:R-:W-:Y:S08]  /*6350*/  HMMA.16816.F32 R184, R124.reuse, R190, R184 ;  /* 0x000000be7cb8723c */ /* 0x040ff000000018b8 */
[C---:B------:R-:W-:Y:S08]  /*6360*/  HMMA.16816.F32 R192, R124.reuse, R204, R192 ;  /* 0x000000cc7cc0723c */ /* 0x040ff000000018c0 */
[C---:B------:R-:W-:Y:S08]  /*6370*/  HMMA.16816.F32 R200, R124.reuse, R206, R200 ;  /* 0x000000ce7cc8723c */ /* 0x040ff000000018c8 */
[C---:B---3--:R-:W-:Y:S08]  /*6380*/  HMMA.16816.F32 R72, R124.reuse, R80, R72 ;  /* 0x000000507c48723c */ /* 0x048ff00000001848 */
        /* <DEDUP_REMOVED lines=63> */
[----:B------:R-:W-:Y:S01]  /*6780*/  IMAD.MOV.U32 R139, RZ, RZ, R137 ;  /* 0x000000ffff8b7224 */ /* 0x000fe200078e0089 */
[----:B------:R-:W-:Y:S01]  /*6790*/  MOV R141, R3 ;  /* 0x00000003008d7202 */ /* 0x000fe20000000f00 */
[----:B------:R-:W-:Y:S01]  /*67a0*/  IMAD.MOV.U32 R132, RZ, RZ, R138 ;  /* 0x000000ffff847224 */ /* 0x000fe200078e008a */
[----:B-----5:R-:W-:Y:S01]  /*67b0*/  MOV R140, R136 ;  /* 0x00000088008c7202 */ /* 0x020fe20000000f00 */
[----:B------:R-:W-:-:S02]  /*67c0*/  USHF.L.U64.HI UR10, UR4, 0x5, UR5 ;  /* 0x00000005040a7899 */ /* 0x000fc40008010205 */
[----:B------:R-:W-:Y:S02]  /*67d0*/  USHF.L.U32 UR11, UR4, 0x5, URZ ;  /* 0x00000005040b7899 */ /* 0x000fe4000800063f */
[----:B------:R-:W-:Y:S02]  /*67e0*/  ULEA.HI.SX32 UR14, UR8, 0xfffffffe, 0x1a ;  /* 0xfffffffe080e7891 */ /* 0x000fe4000f8fd23f */
[----:B------:R-:W-:Y:S01]  /*67f0*/  ULDC.64 UR6, c[0x0][0x1a0] ;  /* 0x0000680000067ab9 */ /* 0x000fe20000000a00 */
[----:B------:R-:W-:Y:S05]  /*6800*/  BRA `(.L_x_50) ;  /* 0x0000025000007947 */ /* 0x000fea0003800000 */
.L_x_52:
        /* <DEDUP_REMOVED lines=37> */
.L_x_50:
[----:B------:R-:W2:Y:S01]  /*6a60*/  LDL.64 R8, [R1+0x40] ;  /* 0x0000400001087983 */ /* 0x000ea20000100a00 */
[----:B------:R-:W-:Y:S01]  /*6a70*/  USHF.R.S32.HI UR4, URZ, 0x1f, UR14 ;  /* 0x0000001f3f047899 */ /* 0x000fe2000801140e */
[----:B------:R-:W-:Y:S04]  /*6a80*/  DEPBAR.LE SB0, 0x0 ;  /* 0x000080000000791a */ /* 0x000fe80000000000 */
[----:B----4-:R-:W3:Y:S01]  /*6a90*/  LDL R4, [R1+0x50] ;  /* 0x0000500001047983 */ /* 0x010ee20000100800 */
[----:B------:R-:W-:Y:S02]  /*6aa0*/  UIMAD UR4, UR4, UR6, URZ ;  /* 0x00000006040472a4 */ /* 0x000fe4000f8e023f */
[----:B------:R-:W-:Y:S01]  /*6ab0*/  UIMAD.WIDE.U32 UR18, UR14, UR6, URZ ;  /* 0x000000060e1272a5 */ /* 0x000fe2000f8e003f */
[----:B------:R-:W-:Y:S01]  /*6ac0*/  BAR.SYNC.DEFER_BLOCKING 0x0 ;  /* 0x0000000000007b1d */ /* 0x000fe20000010000 */
[----:B------:R-:W-:Y:S04]  /*6ad0*/  UIMAD UR4, UR14, UR7, UR4 ;  /* 0x000000070e0472a4 */ /* 0x000fe8000f8e0204 */
[----:B------:R-:W-:Y:S01]  /*6ae0*/  UIADD3 UR4, UR19, UR4, URZ ;  /* 0x0000000413047290 */ /* 0x000fe2000fffe03f */
[----:B------:R-:W-:Y:S02]  /*6af0*/  MOV R2, UR18 ;  /* 0x0000001200027c02 */ /* 0x000fe40008000f00 */
[----:B------:R-:W-:Y:S03]  /*6b00*/  MOV R3, UR19 ;  /* 0x0000001300037c02 */ /* 0x000fe60008000f00 */
[----:B------:R-:W-:Y:S02]  /*6b10*/  MOV R3, UR4 ;  /* 0x0000000400037c02 */ /* 0x000fe40008000f00 */
        /* <DEDUP_REMOVED lines=12> */
[----:B------:R-:W-:Y:S04]  /*6be0*/  IADD3.X R3, R5, UR10, RZ, P1, !PT ;  /* 0x0000000a05037c10 */ /* 0x000fe80008ffe4ff */
[----:B------:R-:W-:Y:S01]  /*6bf0*/  IADD3.X R9, R3, UR10, RZ, P0, !PT ;  /* 0x0000000a03097c10 */ /* 0x000fe200087fe4ff */
[----:B------:R1:W-:Y:S01]  /*6c00*/  LDGSTS.E.BYPASS.LTC128B.128 [R243+0xe000], [R6.64+0x80] ;  /* 0x0e00008006f37fae */ /* 0x0003e2000b901d50 */
[----:B------:R-:W-:Y:S07]  /*6c10*/  ISETP.LT.AND P0, PT, RZ, UR14, PT ;  /* 0x0000000eff007c0c */ /* 0x000fee000bf01270 */
[----:B------:R1:W-:Y:S08]  /*6c20*/  LDGSTS.E.BYPASS.LTC128B.128 [R243+0xc800], [R4.64] ;  /* 0x0c80000004f37fae */ /* 0x0003f0000b901d50 */
[----:B------:R1:W-:Y:S08]  /*6c30*/  LDGSTS.E.BYPASS.LTC128B.128 [R243+0xe800], [R4.64+0x80] ;  /* 0x0e80008004f37fae */ /* 0x0003f0000b901d50 */
[----:B------:R2:W-:Y:S08]  /*6c40*/  LDGSTS.E.BYPASS.LTC128B.128 [R243+0xd000], [R2.64] ;  /* 0x0d00000002f37fae */ /* 0x0005f0000b901d50 */
[----:B------:R2:W-:Y:S08]  /*6c50*/  LDGSTS.E.BYPASS.LTC128B.128 [R243+0xf000], [R2.64+0x80] ;  /* 0x0f00008002f37fae */ /* 0x0005f0000b901d50 */
[----:B------:R3:W-:Y:S08]  /*6c60*/  LDGSTS.E.BYPASS.LTC128B.128 [R243+0xd800], [R8.64] ;  /* 0x0d80000008f37fae */ /* 0x0007f0000b901d50 */
[----:B------:R3:W-:Y:S08]  /*6c70*/  LDGSTS.E.BYPASS.LTC128B.128 [R243+0xf800], [R8.64+0x80] ;  /* 0x0f80008008f37fae */ /* 0x0007f0000b901d50 */
[----:B------:R-:W-:Y:S08]  /*6c80*/  LDSM.16.M88.4 R64, [R231] ;  /* 0x00000000e740783b */ /* 0x000ff00000000200 */
[----:B------:R-:W1:Y:S08]  /*6c90*/  LDSM.16.M88.4 R16, [R224+0x8000] ;  /* 0x00800000e010783b */ /* 0x000e700000000200 */
[----:B------:R-:W3:Y:S08]  /*6ca0*/  LDSM.16.M88.4 R60, [R231+0x2000] ;  /* 0x00200000e73c783b */ /* 0x000ef00000000200 */
[----:B------:R-:W4:Y:S08]  /*6cb0*/  LDSM.16.M88.4 R32, [R224+0x8800] ;  /* 0x00880000e020783b */ /* 0x000f300000000200 */
[----:B------:R-:W0:Y:S08]  /*6cc0*/  LDGDEPBAR ;  /* 0x00000000000079af */ /* 0x000e300000000000 */
[----:B------:R-:W5:Y:S01]  /*6cd0*/  LDSM.16.M88.4 R48, [R224+0x9000] ;  /* 0x00900000e030783b */ /* 0x000f620000000200 */
[-C--:B-1----:R-:W-:Y:S07]  /*6ce0*/  HMMA.16816.F32 R4, R64, R16.reuse, RZ ;  /* 0x000000104004723c */ /* 0x082fee00000018ff */
[----:B------:R-:W1:Y:S01]  /*6cf0*/  LDSM.16.M88.4 R208, [R224+0x9800] ;  /* 0x00980000e0d0783b */ /* 0x000e620000000200 */
[C---:B---3--:R-:W-:Y:S07]  /*6d00*/  HMMA.16816.F32 R8, R60.reuse, R16, RZ ;  /* 0x000000103c08723c */ /* 0x048fee00000018ff */
[----:B------:R-:W-:Y:S01]  /*6d10*/  LDSM.16.M88.4 R212, [R232] ;  /* 0x00000000e8d4783b */ /* 0x000fe20000000200 */
[-C--:B------:R-:W-:Y:S07]  /*6d20*/  HMMA.16816.F32 R12, R60, R18.reuse, RZ ;  /* 0x000000123c0c723c */ /* 0x080fee00000018ff */
[----:B------:R-:W3:Y:S01]  /*6d30*/  LDSM.16.M88.4 R216, [R235] ;  /* 0x00000000ebd8783b */ /* 0x000ee20000000200 */
[C---:B------:R-:W-:Y:S07]  /*6d40*/  HMMA.16816.F32 R16, R64.reuse, R18, RZ ;  /* 0x000000124010723c */ /* 0x040fee00000018ff */
[----:B------:R-:W1:Y:S01]  /*6d50*/  LDSM.16.M88.4 R220, [R232+0x2000] ;  /* 0x00200000e8dc783b */ /* 0x000e620000000200 */
        /* <DEDUP_REMOVED lines=8> */
[-C--:B-1----:R-:W-:Y:S08]  /*6de0*/  HMMA.16816.F32 R52, R64, R208.reuse, RZ ;  /* 0x000000d04034723c */ /* 0x082ff000000018ff */
[C---:B------:R-:W-:Y:S08]  /*6df0*/  HMMA.16816.F32 R56, R60.reuse, R208, RZ ;  /* 0x000000d03c38723c */ /* 0x040ff000000018ff */
[-C--:B------:R-:W-:Y:S08]  /*6e00*/  HMMA.16816.F32 R60, R60, R210.reuse, RZ ;  /* 0x000000d23c3c723c */ /* 0x080ff000000018ff */
[----:B------:R-:W-:Y:S01]  /*6e10*/  HMMA.16816.F32 R64, R64, R210, RZ ;  /* 0x000000d24040723c */ /* 0x000fe200000018ff */
[----:B------:R-:W1:Y:S07]  /*6e20*/  LDSM.16.M88.4 R208, [R242] ;  /* 0x00000000f2d0783b */ /* 0x000e6e0000000200 */
[-C--:B---3--:R-:W-:Y:S08]  /*6e30*/  HMMA.16816.F32 R4, R212, R216.reuse, R4 ;  /* 0x000000d8d404723c */ /* 0x088ff00000001804 */
[C---:B------:R-:W-:Y:S08]  /*6e40*/  HMMA.16816.F32 R8, R220.reuse, R216, R8 ;  /* 0x000000d8dc08723c */ /* 0x040ff00000001808 */
[-C--:B------:R-:W-:Y:S08]  /*6e50*/  HMMA.16816.F32 R12, R220, R218.reuse, R12 ;  /* 0x000000dadc0c723c */ /* 0x080ff0000000180c */
[C---:B------:R-:W-:Y:S01]  /*6e60*/  HMMA.16816.F32 R16, R212.reuse, R218, R16 ;  /* 0x000000dad410723c */ /* 0x040fe20000001810 */
[----:B------:R-:W3:Y:S07]  /*6e70*/  LDSM.16.M88.4 R216, [R241] ;  /* 0x00000000f1d8783b */ /* 0x000eee0000000200 */
[-C--:B-1----:R-:W-:Y:S08]  /*6e80*/  HMMA.16816.F32 R20, R212, R208.reuse, R20 ;  /* 0x000000d0d414723c */ /* 0x082ff00000001814 */
[C---:B------:R-:W-:Y:S08]  /*6e90*/  HMMA.16816.F32 R24, R220.reuse, R208, R24 ;  /* 0x000000d0dc18723c */ /* 0x040ff00000001818 */
[-C--:B------:R-:W-:Y:S08]  /*6ea0*/  HMMA.16816.F32 R28, R220, R210.reuse, R28 ;  /* 0x000000d2dc1c723c */ /* 0x080ff0000000181c */
[C---:B------:R-:W-:Y:S01]  /*6eb0*/  HMMA.16816.F32 R32, R212.reuse, R210, R32 ;  /* 0x000000d2d420723c */ /* 0x040fe20000001820 */
[----:B------:R-:W1:Y:S07]  /*6ec0*/  LDSM.16.M88.4 R208, [R240] ;  /* 0x00000000f0d0783b */ /* 0x000e6e0000000200 */
[-C--:B---3--:R-:W-:Y:S08]  /*6ed0*/  HMMA.16816.F32 R36, R212, R216.reuse, R36 ;  /* 0x000000d8d424723c */ /* 0x088ff00000001824 */
[C---:B------:R-:W-:Y:S08]  /*6ee0*/  HMMA.16816.F32 R40, R220.reuse, R216, R40 ;  /* 0x000000d8dc28723c */ /* 0x040ff00000001828 */
[-C--:B------:R-:W-:Y:S08]  /*6ef0*/  HMMA.16816.F32 R44, R220, R218.reuse, R44 ;  /* 0x000000dadc2c723c */ /* 0x080ff0000000182c */
[C---:B------:R-:W-:Y:S01]  /*6f00*/  HMMA.16816.F32 R48, R212.reuse, R218, R48 ;  /* 0x000000dad430723c */ /* 0x040fe20000001830 */
[----:B------:R-:W-:Y:S07]  /*6f10*/  LDSM.16.M88.4 R216, [R234] ;  /* 0x00000000ead8783b */ /* 0x000fee0000000200 */
[-C--:B-1----:R-:W-:Y:S08]  /*6f20*/  HMMA.16816.F32 R52, R212, R208.reuse, R52 ;  /* 0x000000d0d434723c */ /* 0x082ff00000001834 */
[C---:B------:R-:W-:Y:S08]  /*6f30*/  HMMA.16816.F32 R56, R220.reuse, R208, R56 ;  /* 0x000000d0dc38723c */ /* 0x040ff00000001838 */
[-C--:B------:R-:W-:Y:S01]  /*6f40*/  HMMA.16816.F32 R60, R220, R210.reuse, R60 ;  /* 0x000000d2dc3c723c */ /* 0x080fe2000000183c */
[----:B------:R-:W1:Y:S07]  /*6f50*/  LDSM.16.M88.4 R220, [R230+0x8000] ;  /* 0x00800000e6dc783b */ /* 0x000e6e0000000200 */
[----:B------:R-:W-:Y:S01]  /*6f60*/  HMMA.16816.F32 R64, R212, R210, R64 ;  /* 0x000000d2d440723c */ /* 0x000fe20000001840 */
[----:B------:R-:W3:Y:S08]  /*6f70*/  LDSM.16.M88.4 R208, [R234+0x2000] ;  /* 0x00200000ead0783b */ /* 0x000ef00000000200 */
[----:B------:R-:W4:Y:S01]  /*6f80*/  LDSM.16.M88.4 R212, [R230+0x8800] ;  /* 0x00880000e6d4783b */ /* 0x000f220000000200 */
[-C--:B-1----:R-:W-:Y:S08]  /*6f90*/  HMMA.16816.F32 R4, R216, R220.reuse, R4 ;  /* 0x000000dcd804723c */ /* 0x082ff00000001804 */
[C---:B---3--:R-:W-:Y:S08]  /*6fa0*/  HMMA.16816.F32 R8, R208.reuse, R220, R8 ;  /* 0x000000dcd008723c */ /* 0x048ff00000001808 */
[-C--:B------:R-:W-:Y:S08]  /*6fb0*/  HMMA.16816.F32 R12, R208, R222.reuse, R12 ;  /* 0x000000ded00c723c */ /* 0x080ff0000000180c */
[C---:B------:R-:W-:Y:S01]  /*6fc0*/  HMMA.16816.F32 R16, R216.reuse, R222, R16 ;  /* 0x000000ded810723c */ /* 0x040fe20000001810 */
[----:B------:R-:W1:Y:S07]  /*6fd0*/  LDSM.16.M88.4 R220, [R230+0x9000] ;  /* 0x00900000e6dc783b */ /* 0x000e6e0000000200 */
[-C--:B----4-:R-:W-:Y:S08]  /*6fe0*/  HMMA.16816.F32 R20, R216, R212.reuse, R20 ;  /* 0x000000d4d814723c */ /* 0x090ff00000001814 */
[C---:B------:R-:W-:Y:S08]  /*6ff0*/  HMMA.16816.F32 R24, R208.reuse, R212, R24 ;  /* 0x000000d4d018723c */ /* 0x040ff00000001818 */
[-C--:B------:R-:W-:Y:S08]  /*7000*/  HMMA.16816.F32 R28, R208, R214.reuse, R28 ;  /* 0x000000d6d01c723c */ /* 0x080ff0000000181c */
[C---:B------:R-:W-:Y:S01]  /*7010*/  HMMA.16816.F32 R32, R216.reuse, R214, R32 ;  /* 0x000000d6d820723c */ /* 0x040fe20000001820 */
[----:B------:R-:W3:Y:S07]  /*7020*/  LDSM.16.M88.4 R212, [R230+0x9800] ;  /* 0x00980000e6d4783b */ /* 0x000eee0000000200 */
[-C--:B-1----:R-:W-:Y:S08]  /*7030*/  HMMA.16816.F32 R36, R216, R220.reuse, R36 ;  /* 0x000000dcd824723c */ /* 0x082ff00000001824 */
[C---:B------:R-:W-:Y:S08]  /*7040*/  HMMA.16816.F32 R40, R208.reuse, R220, R40 ;  /* 0x000000dcd028723c */ /* 0x040ff00000001828 */
[-C--:B------:R-:W-:Y:S08]  /*7050*/  HMMA.16816.F32 R44, R208, R222.reuse, R44 ;  /* 0x000000ded02c723c */ /* 0x080ff0000000182c */
[C---:B------:R-:W-:Y:S01]  /*7060*/  HMMA.16816.F32 R48, R216.reuse, R222, R48 ;  /* 0x000000ded830723c */ /* 0x040fe20000001830 */
[----:B------:R-:W-:Y:S07]  /*7070*/  LDSM.16.M88.4 R220, [R229] ;  /* 0x00000000e5dc783b */ /* 0x000fee0000000200 */
[-C--:B---3--:R-:W-:Y:S08]  /*7080*/  HMMA.16816.F32 R52, R216, R212.reuse, R52 ;  /* 0x000000d4d834723c */ /* 0x088ff00000001834 */
[C---:B------:R-:W-:Y:S08]  /*7090*/  HMMA.16816.F32 R56, R208.reuse, R212, R56 ;  /* 0x000000d4d038723c */ /* 0x040ff00000001838 */
[-C--:B------:R-:W-:Y:S01]  /*70a0*/  HMMA.16816.F32 R60, R208, R214.reuse, R60 ;  /* 0x000000d6d03c723c */ /* 0x080fe2000000183c */
[----:B------:R-:W1:Y:S07]  /*70b0*/  LDSM.16.M88.4 R208, [R233] ;  /* 0x00000000e9d0783b */ /* 0x000e6e0000000200 */
        /* <DEDUP_REMOVED lines=17> */
[----:B------:R-:W-:Y:S07]  /*71d0*/  LDSM.16.M88.4 R220, [R224+0xa000] ;  /* 0x00a00000e0dc783b */ /* 0x000fee0000000200 */
[-C--:B---3--:R-:W-:Y:S08]  /*71e0*/  HMMA.16816.F32 R52, R208, R216.reuse, R52 ;  /* 0x000000d8d034723c */ /* 0x088ff00000001834 */
        /* <DEDUP_REMOVED lines=24> */
[----:B------:R-:W1:Y:S07]  /*7370*/  LDSM.16.M88.4 R208, [R232+0x4000] ;  /* 0x00400000e8d0783b */ /* 0x000e6e0000000200 */
[----:B------:R-:W-:Y:S01]  /*7380*/  HMMA.16816.F32 R64, R212, R218, R64 ;  /* 0x000000dad440723c */ /* 0x000fe20000001840 */
[----:B------:R-:W3:Y:S08]  /*7390*/  LDSM.16.M88.4 R212, [R232+0x6000] ;  /* 0x00600000e8d4783b */ /* 0x000ef00000000200 */
[----:B------:R-:W4:Y:S01]  /*73a0*/  LDSM.16.M88.4 R216, [R238] ;  /* 0x00000000eed8783b */ /* 0x000f220000000200 */
[-C--:B-1----:R-:W-:Y:S08]  /*73b0*/  HMMA.16816.F32 R4, R208, R220.reuse, R4 ;  /* 0x000000dcd004723c */ /* 0x082ff00000001804 */
[C---:B---3--:R-:W-:Y:S08]  /*73c0*/  HMMA.16816.F32 R8, R212.reuse, R220, R8 ;  /* 0x000000dcd408723c */ /* 0x048ff00000001808 */
[-C--:B------:R-:W-:Y:S08]  /*73d0*/  HMMA.16816.F32 R12, R212, R222.reuse, R12 ;  /* 0x000000ded40c723c */ /* 0x080ff0000000180c */
[C---:B------:R-:W-:Y:S01]  /*73e0*/  HMMA.16816.F32 R16, R208.reuse, R222, R16 ;  /* 0x000000ded010723c */ /* 0x040fe20000001810 */
[----:B------:R-:W1:Y:S07]  /*73f0*/  LDSM.16.M88.4 R220, [R237] ;  /* 0x00000000eddc783b */ /* 0x000e6e0000000200 */
[-C--:B----4-:R-:W-:Y:S08]  /*7400*/  HMMA.16816.F32 R20, R208, R216.reuse, R20 ;  /* 0x000000d8d014723c */ /* 0x090ff00000001814 */
        /* <DEDUP_REMOVED lines=36> */
[----:B------:R-:W3:Y:S07]  /*7650*/  LDSM.16.M88.4 R212, [R233+0x6000] ;  /* 0x00600000e9d4783b */ /* 0x000eee0000000200 */
[-C--:B-1----:R-:W-:Y:S08]  /*7660*/  HMMA.16816.F32 R4, R220, R208.reuse, R4 ;  /* 0x000000d0dc04723c */ /* 0x082ff00000001804 */
[C---:B---3--:R-:W-:Y:S08]  /*7670*/  HMMA.16816.F32 R8, R212.reuse, R208, R8 ;  /* 0x000000d0d408723c */ /* 0x048ff00000001808 */
[-C--:B------:R-:W-:Y:S08]  /*7680*/  HMMA.16816.F32 R12, R212, R210.reuse, R12 ;  /* 0x000000d2d40c723c */ /* 0x080ff0000000180c */
[----:B------:R-:W-:Y:S01]  /*7690*/  FMUL.FTZ R4, R4, c[0x0][0x2ec] ;  /* 0x0000bb0004047a20 */ /* 0x000fe20000410000 */
[C---:B------:R-:W-:Y:S03]  /*76a0*/  HMMA.16816.F32 R16, R220.reuse, R210, R16 ;  /* 0x000000d2dc10723c */ /* 0x040fe60000001810 */
[----:B------:R-:W-:Y:S01]  /*76b0*/  MUFU.TANH R219, R4 ;  /* 0x0000000400db7308 */ /* 0x000fe20000002400 */
[----:B------:R-:W-:Y:S02]  /*76c0*/  FMUL.FTZ R5, R5, c[0x0][0x2ec] ;  /* 0x0000bb0005057a20 */ /* 0x000fe40000410000 */
[----:B------:R-:W-:Y:S02]  /*76d0*/  FMUL.FTZ R6, R6, c[0x0][0x2ec] ;  /* 0x0000bb0006067a20 */ /* 0x000fe40000410000 */
[----:B------:R-:W-:Y:S04]  /*76e0*/  FMUL.FTZ R7, R7, c[0x0][0x2ec] ;  /* 0x0000bb0007077a20 */ /* 0x000fe80000410000 */
[----:B------:R-:W-:Y:S01]  /*76f0*/  FMUL.FTZ R9, R9, c[0x0][0x2ec] ;  /* 0x0000bb0009097a20 */ /* 0x000fe20000410000 */
[----:B------:R-:W-:Y:S01]  /*7700*/  MUFU.TANH R249, R5 ;  /* 0x0000000500f97308 */ /* 0x000fe20000002400 */
[----:B------:R-:W-:Y:S02]  /*7710*/  FMUL.FTZ R11, R11, c[0x0][0x2ec] ;  /* 0x0000bb000b0b7a20 */ /* 0x000fe40000410000 */
[----:B------:R-:W-:Y:S02]  /*7720*/  FMUL.FTZ R8, R8, c[0x0][0x2ec] ;  /* 0x0000bb0008087a20 */ /* 0x000fe40000410000 */
[----:B------:R-:W-:Y:S02]  /*7730*/  FMUL.FTZ R10, R10, c[0x0][0x2ec] ;  /* 0x0000bb000a0a7a20 */ /* 0x000fe40000410000 */
[----:B------:R-:W-:Y:S02]  /*7740*/  FMUL.FTZ R12, R12, c[0x0][0x2ec] ;  /* 0x0000bb000c0c7a20 */ /* 0x000fe40000410000 */
[----:B------:R-:W-:Y:S01]  /*7750*/  FMUL.FTZ R13, R13, c[0x0][0x2ec] ;  /* 0x0000bb000d0d7a20 */ /* 0x000fe20000410000 */
[----:B------:R-:W-:Y:S01]  /*7760*/  MUFU.TANH R244, R6 ;  /* 0x0000000600f47308 */ /* 0x000fe20000002400 */
[----:B------:R-:W-:Y:S02]  /*7770*/  FMUL.FTZ R14, R14, c[0x0][0x2ec] ;  /* 0x0000bb000e0e7a20 */ /* 0x000fe40000410000 */
[----:B------:R-:W-:Y:S02]  /*7780*/  FMUL.FTZ R15, R15, c[0x0][0x2ec] ;  /* 0x0000bb000f0f7a20 */ /* 0x000fe40000410000 */
[----:B------:R-:W-:Y:S02]  /*7790*/  FMUL.FTZ R16, R16, c[0x0][0x2ec] ;  /* 0x0000bb0010107a20 */ /* 0x000fe40000410000 */
[----:B------:R-:W-:Y:S02]  /*77a0*/  FMUL.FTZ R17, R17, c[0x0][0x2ec] ;  /* 0x0000bb0011117a20 */ /* 0x000fe40000410000 */
[----:B------:R-:W-:Y:S01]  /*77b0*/  FMUL.FTZ R18, R18, c[0x0][0x2ec] ;  /* 0x0000bb0012127a20 */ /* 0x000fe20000410000 */
[----:B------:R1:W-:Y:S01]  /*77c0*/  MUFU.TANH R250, R7 ;  /* 0x0000000700fa7308 */ /* 0x0003e20000002400 */
[----:B------:R-:W-:Y:S09]  /*77d0*/  FMUL.FTZ R19, R19, c[0x0][0x2ec] ;  /* 0x0000bb0013137a20 */ /* 0x000ff20000410000 */
[----:B------:R-:W3:Y:S10]  /*77e0*/  MUFU.TANH R0, R9 ;  /* 0x0000000900007308 */ /* 0x000ef40000002400 */
[----:B------:R-:W-:Y:S01]  /*77f0*/  MUFU.TANH R246, R8 ;  /* 0x0000000800f67308 */ /* 0x000fe20000002400 */
[----:B-1----:R-:W1:Y:S09]  /*7800*/  LDSM.16.M88.4 R4, [R229+0x2800] ;  /* 0x00280000e504783b */ /* 0x002e720000000200 */
[----:B------:R-:W-:Y:S01]  /*7810*/  MUFU.TANH R245, R10 ;  /* 0x0000000a00f57308 */ /* 0x000fe20000002400 */
[----:B---3--:R3:W-:Y:S09]  /*7820*/  STL [R1], R0 ;  /* 0x0000000001007387 */ /* 0x0087f20000100800 */
[----:B------:R-:W-:Y:S10]  /*7830*/  MUFU.TANH R248, R12 ;  /* 0x0000000c00f87308 */ /* 0x000ff40000002400 */
[----:B------:R-:W-:Y:S10]  /*7840*/  MUFU.TANH R247, R13 ;  /* 0x0000000d00f77308 */ /* 0x000ff40000002400 */
[----:B---3--:R3:W4:Y:S01]  /*7850*/  MUFU.TANH R0, R11 ;  /* 0x0000000b00007308 */ /* 0x0087220000002400 */
[-C--:B-1----:R-:W-:Y:S09]  /*7860*/  HMMA.16816.F32 R20, R220, R4.reuse, R20 ;  /* 0x00000004dc14723c */ /* 0x082ff20000001814 */
[----:B------:R-:W-:Y:S01]  /*7870*/  MUFU.TANH R252, R14 ;  /* 0x0000000e00fc7308 */ /* 0x000fe20000002400 */
[C---:B------:R-:W-:Y:S09]  /*7880*/  HMMA.16816.F32 R24, R212.reuse, R4, R24 ;  /* 0x00000004d418723c */ /* 0x040ff20000001818 */
[----:B------:R-:W-:Y:S01]  /*7890*/  MUFU.TANH R251, R15 ;  /* 0x0000000f00fb7308 */ /* 0x000fe20000002400 */
[-C--:B------:R-:W-:Y:S01]  /*78a0*/  HMMA.16816.F32 R28, R212, R6.reuse, R28 ;  /* 0x00000006d41c723c */ /* 0x080fe2000000181c */
[----:B---3--:R-:W1:Y:S03]  /*78b0*/  LDSM.16.M88.4 R8, [R229+0x3000] ;  /* 0x00300000e508783b */ /* 0x008e660000000200 */
[----:B------:R-:W-:Y:S04]  /*78c0*/  FMUL.FTZ R23, R23, c[0x0][0x2ec] ;  /* 0x0000bb0017177a20 */ /* 0x000fe80000410000 */
[C---:B------:R-:W-:Y:S01]  /*78d0*/  HMMA.16816.F32 R32, R220.reuse, R6, R32 ;  /* 0x00000006dc20723c */ /* 0x040fe20000001820 */
[----:B------:R-:W-:Y:S01]  /*78e0*/  MUFU.TANH R210, R16 ;  /* 0x0000001000d27308 */ /* 0x000fe20000002400 */
[----:B------:R-:W3:Y:S01]  /*78f0*/  LDSM.16.M88.4 R4, [R229+0x3800] ;  /* 0x00380000e504783b */ /* 0x000ee20000000200 */
[----:B------:R-:W-:Y:S04]  /*7900*/  DEPBAR.LE SB0, 0x0 ;  /* 0x000080000000791a */ /* 0x000fe80000000000 */
[----:B------:R-:W-:Y:S04]  /*7910*/  FMUL.FTZ R24, R24, c[0x0][0x2ec] ;  /* 0x0000bb0018187a20 */ /* 0x000fe80000410000 */
[----:B------:R-:W-:Y:S01]  /*7920*/  MUFU.TANH R208, R17 ;  /* 0x0000001100d07308 */ /* 0x000fe20000002400 */
[----:B----4-:R4:W-:Y:S01]  /*7930*/  STL [R1+0x4], R0 ;  /* 0x0000040001007387 */ /* 0x0109e20000100800 */
[----:B------:R-:W-:Y:S02]  /*7940*/  FMUL.FTZ R25, R25, c[0x0][0x2ec] ;  /* 0x0000bb0019197a20 */ /* 0x000fe40000410000 */
[----:B------:R-:W-:Y:S02]  /*7950*/  FMUL.FTZ R26, R26, c[0x0][0x2ec] ;  /* 0x0000bb001a1a7a20 */ /* 0x000fe40000410000 */
[----:B------:R-:W-:Y:S02]  /*7960*/  FMUL.FTZ R27, R27, c[0x0][0x2ec] ;  /* 0x0000bb001b1b7a20 */ /* 0x000fe40000410000 */
[----:B------:R-:W-:Y:S02]  /*7970*/  FMUL.FTZ R28, R28, c[0x0][0x2ec] ;  /* 0x0000bb001c1c7a20 */ /* 0x000fe40000410000 */
[----:B--2---:R2:W-:Y:S01]  /*7980*/  MUFU.TANH R2, R26 ;  /* 0x0000001a00027308 */ /* 0x0045e20000002400 */
[----:B------:R-:W-:Y:S01]  /*7990*/  BAR.SYNC.DEFER_BLOCKING 0x0 ;  /* 0x0000000000007b1d */ /* 0x000fe20000010000 */
[----:B------:R-:W-:Y:S02]  /*79a0*/  FMUL.FTZ R29, R29, c[0x0][0x2ec] ;  /* 0x0000bb001d1d7a20 */ /* 0x000fe40000410000 */
[----:B------:R-:W-:Y:S02]  /*79b0*/  FMUL.FTZ R30, R30, c[0x0][0x2ec] ;  /* 0x0000bb001e1e7a20 */ /* 0x000fe40000410000 */
[----:B------:R-:W-:Y:S02]  /*79c0*/  FMUL.FTZ R31, R31, c[0x0][0x2ec] ;  /* 0x0000bb001f1f7a20 */ /* 0x000fe40000410000 */
[----:B------:R-:W-:Y:S02]  /*79d0*/  FMUL.FTZ R32, R32, c[0x0][0x2ec] ;  /* 0x0000bb0020207a20 */ /* 0x000fe40000410000 */
[----:B------:R-:W-:Y:S01]  /*79e0*/  MUFU.TANH R143, R18 ;  /* 0x00000012008f7308 */ /* 0x000fe20000002400 */
[----:B------:R-:W-:Y:S02]  /*79f0*/  FMUL.FTZ R20, R20, c[0x0][0x2ec] ;  /* 0x0000bb0014147a20 */ /* 0x000fe40000410000 */
[----:B------:R-:W-:Y:S01]  /*7a00*/  FMUL.FTZ R21, R21, c[0x0][0x2ec] ;  /* 0x0000bb0015157a20 */ /* 0x000fe20000410000 */
[-C--:B-1----:R-:W-:Y:S05]  /*7a10*/  HMMA.16816.F32 R36, R220, R8.reuse, R36 ;  /* 0x00000008dc24723c */ /* 0x082fea0000001824 */
[----:B------:R-:W-:Y:S01]  /*7a20*/  FMUL.FTZ R22, R22, c[0x0][0x2ec] ;  /* 0x0000bb0016167a20 */ /* 0x000fe20000410000 */
[----:B----4-:R-:W1:Y:S02]  /*7a30*/  MUFU.TANH R0, R24 ;  /* 0x0000001800007308 */ /* 0x010e640000002400 */
[C---:B------:R-:W-:Y:S08]  /*7a40*/  HMMA.16816.F32 R40, R212.reuse, R8, R40 ;  /* 0x00000008d428723c */ /* 0x040ff00000001828 */
[----:B------:R4:W-:Y:S01]  /*7a50*/  MUFU.TANH R209, R19 ;  /* 0x0000001300d17308 */ /* 0x0009e20000002400 */
[-C--:B------:R-:W-:Y:S07]  /*7a60*/  HMMA.16816.F32 R44, R212, R10.reuse, R44 ;  /* 0x0000000ad42c723c */ /* 0x080fee000000182c */
[----:B--2---:R-:W-:Y:S01]  /*7a70*/  FMUL.FTZ R26, R39, c[0x0][0x2ec] ;  /* 0x0000bb00271a7a20 */ /* 0x004fe20000410000 */
[C---:B------:R-:W-:Y:S01]  /*7a80*/  HMMA.16816.F32 R48, R220.reuse, R10, R48 ;  /* 0x0000000adc30723c */ /* 0x040fe20000001830 */
[----:B------:R-:W-:Y:S01]  /*7a90*/  MUFU.TANH R211, R23 ;  /* 0x0000001700d37308 */ /* 0x000fe20000002400 */
[----:B-1----:R1:W-:Y:S05]  /*7aa0*/  STL [R1+0x1c], R0 ;  /* 0x00001c0001007387 */ /* 0x0023ea0000100800 */
[----:B------:R-:W-:Y:S01]  /*7ab0*/  FMUL.FTZ R40, R40, c[0x0][0x2ec] ;  /* 0x0000bb0028287a20 */ /* 0x000fe20000410000 */
[-C--:B---3--:R-:W-:Y:S03]  /*7ac0*/  HMMA.16816.F32 R52, R220, R4.reuse, R52 ;  /* 0x00000004dc34723c */ /* 0x088fe60000001834 */
[----:B------:R2:W-:Y:S01]  /*7ad0*/  MUFU.TANH R23, R30 ;  /* 0x0000001e00177308 */ /* 0x0005e20000002400 */
[----:B------:R-:W-:Y:S02]  /*7ae0*/  FMUL.FTZ R41, R41, c[0x0][0x2ec] ;  /* 0x0000bb0029297a20 */ /* 0x000fe40000410000 */
[----:B------:R-:W-:Y:S02]  /*7af0*/  FMUL.FTZ R42, R42, c[0x0][0x2ec] ;  /* 0x0000bb002a2a7a20 */ /* 0x000fe40000410000 */
[C---:B------:R-:W-:Y:S04]  /*7b00*/  HMMA.16816.F32 R56, R212.reuse, R4, R56 ;  /* 0x00000004d438723c */ /* 0x040fe80000001838 */
[----:B------:R-:W-:Y:S01]  /*7b10*/  FMUL.FTZ R43, R43, c[0x0][0x2ec] ;  /* 0x0000bb002b2b7a20 */ /* 0x000fe20000410000 */
[----:B------:R3:W-:Y:S01]  /*7b20*/  MUFU.TANH R133, R31 ;  /* 0x0000001f00857308 */ /* 0x0007e20000002400 */
[----:B------:R-:W-:Y:S02]  /*7b30*/  FMUL.FTZ R44, R44, c[0x0][0x2ec] ;  /* 0x0000bb002c2c7a20 */ /* 0x000fe40000410000 */
[-C--:B------:R-:W-:Y:S04]  /*7b40*/  HMMA.16816.F32 R60, R212, R6.reuse, R60 ;  /* 0x00000006d43c723c */ /* 0x080fe8000000183c */
[----:B------:R-:W-:Y:S02]  /*7b50*/  FMUL.FTZ R24, R49, c[0x0][0x2ec] ;  /* 0x0000bb0031187a20 */ /* 0x000fe40000410000 */
[----:B----4-:R-:W-:Y:S01]  /*7b60*/  FMUL.FTZ R19, R50, c[0x0][0x2ec] ;  /* 0x0000bb0032137a20 */ /* 0x010fe20000410000 */
[----:B-1----:R-:W1:Y:S01]  /*7b70*/  MUFU.TANH R0, R25 ;  /* 0x0000001900007308 */ /* 0x002e620000002400 */
[----:B------:R-:W-:Y:S04]  /*7b80*/  HMMA.16816.F32 R64, R220, R6, R64 ;  /* 0x00000006dc40723c */ /* 0x000fe80000001840 */
[----:B--2---:R-:W-:Y:S02]  /*7b90*/  FMUL.FTZ R30, R35, c[0x0][0x2ec] ;  /* 0x0000bb00231e7a20 */ /* 0x004fe40000410000 */
[----:B------:R-:W-:Y:S02]  /*7ba0*/  FMUL.FTZ R18, R51, c[0x0][0x2ec] ;  /* 0x0000bb0033127a20 */ /* 0x000fe40000410000 */
[----:B------:R-:W-:Y:S01]  /*7bb0*/  FMUL.FTZ R17, R52, c[0x0][0x2ec] ;  /* 0x0000bb0034117a20 */ /* 0x000fe20000410000 */
[----:B------:R2:W-:Y:S03]  /*7bc0*/  MUFU.TANH R142, R32 ;  /* 0x00000020008e7308 */ /* 0x0005e60000002400 */
[----:B------:R-:W-:Y:S02]  /*7bd0*/  FMUL.FTZ R16, R53, c[0x0][0x2ec] ;  /* 0x0000bb0035107a20 */ /* 0x000fe40000410000 */
[----:B---3--:R-:W-:Y:S02]  /*7be0*/  FMUL.FTZ R31, R34, c[0x0][0x2ec] ;  /* 0x0000bb00221f7a20 */ /* 0x008fe40000410000 */
[----:B------:R-:W-:Y:S02]  /*7bf0*/  FMUL.FTZ R15, R54, c[0x0][0x2ec] ;  /* 0x0000bb00360f7a20 */ /* 0x000fe40000410000 */
[----:B------:R-:W-:Y:S01]  /*7c00*/  FMUL.FTZ R14, R55, c[0x0][0x2ec] ;  /* 0x0000bb00370e7a20 */ /* 0x000fe20000410000 */
[----:B------:R-:W-:Y:S01]  /*7c10*/  MUFU.TANH R218, R20 ;  /* 0x0000001400da7308 */ /* 0x000fe20000002400 */
[----:B------:R-:W-:Y:S02]  /*7c20*/  FMUL.FTZ R45, R45, c[0x0][0x2ec] ;  /* 0x0000bb002d2d7a20 */ /* 0x000fe40000410000 */
[----:B------:R-:W-:Y:S01]  /*7c30*/  FMUL.FTZ R46, R46, c[0x0][0x2ec] ;  /* 0x0000bb002e2e7a20 */ /* 0x000fe20000410000 */
[----:B-1----:R1:W-:Y:S01]  /*7c40*/  STL [R1+0x10], R0 ;  /* 0x0000100001007387 */ /* 0x0023e20000100800 */
[----:B------:R-:W-:Y:S02]  /*7c50*/  FMUL.FTZ R25, R48, c[0x0][0x2ec] ;  /* 0x0000bb0030197a20 */ /* 0x000fe40000410000 */
[----:B------:R-:W-:Y:S01]  /*7c60*/  FMUL.FTZ R13, R64, c[0x0][0x2ec] ;  /* 0x0000bb00400d7a20 */ /* 0x000fe20000410000 */
[----:B------:R3:W-:Y:S01]  /*7c70*/  STL [R1+0xc], R2 ;  /* 0x00000c0201007387 */ /* 0x0007e20000100800 */
[----:B------:R-:W-:Y:S01]  /*7c80*/  FMUL.FTZ R12, R65, c[0x0][0x2ec] ;  /* 0x0000bb00410c7a20 */ /* 0x000fe20000410000 */
[----:B------:R-:W-:Y:S01]  /*7c90*/  MUFU.TANH R217, R21 ;  /* 0x0000001500d97308 */ /* 0x000fe20000002400 */
[----:B------:R-:W-:Y:S02]  /*7ca0*/  FMUL.FTZ R11, R66, c[0x0][0x2ec] ;  /* 0x0000bb00420b7a20 */ /* 0x000fe40000410000 */
[----:B------:R-:W-:Y:S02]  /*7cb0*/  FMUL.FTZ R10, R67, c[0x0][0x2ec] ;  /* 0x0000bb00430a7a20 */ /* 0x000fe40000410000 */
[----:B--2---:R-:W-:Y:S02]  /*7cc0*/  FMUL.FTZ R32, R33, c[0x0][0x2ec] ;  /* 0x0000bb0021207a20 */ /* 0x004fe40000410000 */
        /* <DEDUP_REMOVED lines=8> */
[----:B-1----:R-:W1:Y:S01]  /*7d50*/  MUFU.TANH R0, R27 ;  /* 0x0000001b00007308 */ /* 0x002e620000002400 */
[----:B------:R-:W-:Y:S09]  /*7d60*/  FMUL.FTZ R62, R62, c[0x0][0x2ec] ;  /* 0x0000bb003e3e7a20 */ /* 0x000ff20000410000 */
[----:B---3--:R-:W2:Y:S10]  /*7d70*/  MUFU.TANH R2, R28 ;  /* 0x0000001c00027308 */ /* 0x008eb40000002400 */
[----:B------:R-:W-:Y:S01]  /*7d80*/  MUFU.TANH R32, R32 ;  /* 0x0000002000207308 */ /* 0x000fe20000002400 */
[----:B-1----:R1:W-:Y:S01]  /*7d90*/  STL [R1+0x18], R0 ;  /* 0x0000180001007387 */ /* 0x0023e20000100800 */
[----:B------:R-:W-:Y:S08]  /*7da0*/  FMUL.FTZ R27, R38, c[0x0][0x2ec] ;  /* 0x0000bb00261b7a20 */ /* 0x000ff00000410000 */
[----:B------:R-:W-:Y:S01]  /*7db0*/  MUFU.TANH R31, R31 ;  /* 0x0000001f001f7308 */ /* 0x000fe20000002400 */
[----:B--2---:R-:W-:Y:S01]  /*7dc0*/  STL [R1+0x8], R2 ;  /* 0x0000080201007387 */ /* 0x004fe20000100800 */
[----:B------:R-:W-:Y:S08]  /*7dd0*/  FMUL.FTZ R28, R37, c[0x0][0x2ec] ;  /* 0x0000bb00251c7a20 */ /* 0x000ff00000410000 */
[----:B------:R-:W-:Y:S10]  /*7de0*/  MUFU.TANH R30, R30 ;  /* 0x0000001e001e7308 */ /* 0x000ff40000002400 */
[----:B-1----:R-:W1:Y:S10]  /*7df0*/  MUFU.TANH R0, R29 ;  /* 0x0000001d00007308 */ /* 0x002e740000002400 */
[----:B------:R-:W2:Y:S10]  /*7e00*/  MUFU.TANH R28, R28 ;  /* 0x0000001c001c7308 */ /* 0x000eb40000002400 */
[----:B------:R-:W3:Y:S01]  /*7e10*/  MUFU.TANH R27, R27 ;  /* 0x0000001b001b7308 */ /* 0x000ee20000002400 */
[----:B-1----:R1:W-:Y:S01]  /*7e20*/  STL [R1+0x14], R0 ;  /* 0x0000140001007387 */ /* 0x0023e20000100800 */
[----:B------:R-:W-:Y:S08]  /*7e30*/  FMUL.FTZ R29, R36, c[0x0][0x2ec] ;  /* 0x0000bb00241d7a20 */ /* 0x000ff00000410000 */
[----:B------:R-:W4:Y:S10]  /*7e40*/  MUFU.TANH R26, R26 ;  /* 0x0000001a001a7308 */ /* 0x000f340000002400 */
[----:B------:R-:W2:Y:S01]  /*7e50*/  MUFU.TANH R29, R29 ;  /* 0x0000001d001d7308 */ /* 0x000ea20000002400 */
[----:B-1----:R-:W-:Y:S09]  /*7e60*/  FMUL.FTZ R0, R63, c[0x0][0x2ec] ;  /* 0x0000bb003f007a20 */ /* 0x002ff20000410000 */
[----:B------:R1:W1:Y:S10]  /*7e70*/  MUFU.TANH R35, R40 ;  /* 0x0000002800237308 */ /* 0x0002740000002400 */
[----:B------:R1:W1:Y:S10]  /*7e80*/  MUFU.TANH R136, R41 ;  /* 0x0000002900887308 */ /* 0x0002740000002400 */
[----:B------:R1:W1:Y:S10]  /*7e90*/  MUFU.TANH R22, R42 ;  /* 0x0000002a00167308 */ /* 0x0002740000002400 */
[----:B------:R1:W1:Y:S10]  /*7ea0*/  MUFU.TANH R21, R43 ;  /* 0x0000002b00157308 */ /* 0x0002740000002400 */
[----:B------:R1:W1:Y:S10]  /*7eb0*/  MUFU.TANH R137, R44 ;  /* 0x0000002c00897308 */ /* 0x0002740000002400 */
[----:B------:R1:W1:Y:S10]  /*7ec0*/  MUFU.TANH R40, R45 ;  /* 0x0000002d00287308 */ /* 0x0002740000002400 */
[----:B------:R1:W1:Y:S10]  /*7ed0*/  MUFU.TANH R20, R46 ;  /* 0x0000002e00147308 */ /* 0x0002740000002400 */
[----:B------:R1:W1:Y:S10]  /*7ee0*/  MUFU.TANH R138, R47 ;  /* 0x0000002f008a7308 */ /* 0x0002740000002400 */
[----:B------:R-:W1:Y:S10]  /*7ef0*/  MUFU.TANH R25, R25 ;  /* 0x0000001900197308 */ /* 0x000e740000002400 */
[----:B------:R-:W1:Y:S10]  /*7f00*/  MUFU.TANH R24, R24 ;  /* 0x0000001800187308 */ /* 0x000e740000002400 */
[----:B------:R-:W1:Y:S10]  /*7f10*/  MUFU.TANH R19, R19 ;  /* 0x0000001300137308 */ /* 0x000e740000002400 */
[----:B------:R-:W1:Y:S10]  /*7f20*/  MUFU.TANH R18, R18 ;  /* 0x0000001200127308 */ /* 0x000e740000002400 */
[----:B------:R-:W1:Y:S10]  /*7f30*/  MUFU.TANH R17, R17 ;  /* 0x0000001100117308 */ /* 0x000e740000002400 */
[----:B------:R-:W1:Y:S10]  /*7f40*/  MUFU.TANH R16, R16 ;  /* 0x0000001000107308 */ /* 0x000e740000002400 */
[----:B------:R-:W1:Y:S10]  /*7f50*/  MUFU.TANH R15, R15 ;  /* 0x0000000f000f7308 */ /* 0x000e740000002400 */
[----:B------:R-:W1:Y:S10]  /*7f60*/  MUFU.TANH R14, R14 ;  /* 0x0000000e000e7308 */ /* 0x000e740000002400 */
        /* <DEDUP_REMOVED lines=11> */
[----:B------:R-:W1:Y:S02]  /*8020*/  MUFU.TANH R10, R10 ;  /* 0x0000000a000a7308 */ /* 0x000e640000002400 */
[----:B-1234-:R-:W-:-:S05]  /*8030*/  @P0 BRA `(.L_x_52) ;  /* 0xffffe7d000000947 */ /* 0x01efca000383ffff */
.L_x_51:
[----:B-1----:R-:W2:Y:S01]  /*8040*/  LDL.LU R3, [R1+0x14] ;  /* 0x0000140001037983 */ /* 0x002ea20000300800 */
[----:B------:R-:W-:Y:S01]  /*8050*/  MOV R50, R138 ;  /* 0x0000008a00327202 */ /* 0x000fe20000000f00 */
[----:B------:R-:W-:Y:S01]  /*8060*/  UIADD3 UR14, UR14, -0x1, URZ ;  /* 0xffffffff0e0e7890 */ /* 0x000fe2000fffe03f */
[----:B------:R-:W-:Y:S01]  /*8070*/  MOV R55, R136 ;  /* 0x0000008800377202 */ /* 0x000fe20000000f00 */
[----:B------:R-:W3:Y:S01]  /*8080*/  LDL.LU R2, [R1+0x8] ;  /* 0x0000080001027983 */ /* 0x000ee20000300800 */
[----:B------:R-:W-:Y:S02]  /*8090*/  MOV R54, R137 ;  /* 0x0000008900367202 */ /* 0x000fe40000000f00 */
[----:B------:R-:W-:Y:S01]  /*80a0*/  MOV R46, R23 ;  /* 0x00000017002e7202 */ /* 0x000fe20000000f00 */
[----:B------:R-:W4:Y:S01]  /*80b0*/  LDL.LU R0, [R1+0x18] ;  /* 0x0000180001007983 */ /* 0x000f220000300800 */
[----:B------:R-:W-:Y:S02]  /*80c0*/  MOV R56, R133 ;  /* 0x0000008500387202 */ /* 0x000fe40000000f00 */
[----:B------:R-:W-:Y:S01]  /*80d0*/  MOV R47, R22 ;  /* 0x00000016002f7202 */ /* 0x000fe20000000f00 */
[----:B------:R-:W4:Y:S01]  /*80e0*/  LDL.LU R43, [R1+0x1c] ;  /* 0x00001c00012b7983 */ /* 0x000f220000300800 */
[----:B------:R-:W-:Y:S02]  /*80f0*/  MOV R48, R21 ;  /* 0x0000001500307202 */ /* 0x000fe40000000f00 */
[----:B------:R-:W-:Y:S01]  /*8100*/  MOV R49, R20 ;  /* 0x0000001400317202 */ /* 0x000fe20000000f00 */
[----:B------:R-:W4:Y:S04]  /*8110*/  LDL.LU R44, [R1+0x10] ;  /* 0x00001000012c7983 */ /* 0x000f280000300800 */
[----:B------:R-:W4:Y:S04]  /*8120*/  LDL.LU R45, [R1+0xc] ;  /* 0x00000c00012d7983 */ /* 0x000f280000300800 */
[----:B------:R-:W4:Y:S04]  /*8130*/  LDL.LU R9, [R1] ;  /* 0x0000000001097983 */ /* 0x000f280000300800 */
[----:B------:R-:W4:Y:S04]  /*8140*/  LDL.LU R8, [R1+0x4] ;  /* 0x0000040001087983 */ /* 0x000f280000300800 */
[----:B------:R-:W-:Y:S04]  /*8150*/  STL [R1+0x9c], R238 ;  /* 0x00009cee01007387 */ /* 0x000fe80000100800 */
        /* <DEDUP_REMOVED lines=9> */
[----:B------:R2:W-:Y:S04]  /*81f0*/  STL [R1+0x74], R224 ;  /* 0x000074e001007387 */ /* 0x0005e80000100800 */
[----:B------:R-:W-:Y:S08]  /*8200*/  LDSM.16.MT88.4 R20, [R225+0xc000] ;  /* 0x00c00000e114783b */ /* 0x000ff00000004200 */
[----:B------:R-:W-:Y:S01]  /*8210*/  LDSM.16.MT88.4 R36, [R226+0xc000] ;  /* 0x00c00000e224783b */ /* 0x000fe20000004200 */
[----:B--2---:R-:W-:Y:S02]  /*8220*/  MOV R224, R3 ;  /* 0x0000000300e07202 */ /* 0x004fe40000000f00 */
[----:B---3--:R-:W-:Y:S02]  /*8230*/  MOV R41, R2 ;  /* 0x0000000200297202 */ /* 0x008fe40000000f00 */
[----:B----4-:R-:W-:Y:S02]  /*8240*/  MOV R42, R0 ;  /* 0x00000000002a7202 */ /* 0x010fe40000000f00 */
[----:B------:R-:W-:Y:S04]  /*8250*/  FMNMX.FTZ R0, R219, R132, !PT ;  /* 0x00000084db007209 */ /* 0x000fe80007810000 */
        /* <DEDUP_REMOVED lines=44> */
[----:B------:R-:W2:Y:S01]  /*8520*/  SHFL.BFLY PT, R5, R4, 0x2, 0x1f ;  /* 0x0c401f0004057f89 */ /* 0x000ea200000e0000 */
        /* <DEDUP_REMOVED lines=10> */
[----:B------:R-:W-:Y:S02]  /*85d0*/  FMNMX.FTZ R3, R10, R3, !PT ;  /* 0x000000030a037209 */ /* 0x000fe40007810000 */
[----:B------:R-:W-:Y:S03]  /*85e0*/  FMNMX.FTZ R0, R42, R0, !PT ;  /* 0x000000002a007209 */ /* 0x000fe60007810000 */
[----:B------:R-:W3:Y:S01]  /*85f0*/  SHFL.BFLY PT, R137, R3, 0x2, 0x1f ;  /* 0x0c401f0003897f89 */ /* 0x000ee200000e0000 */
[----:B--2---:R-:W-:Y:S02]  /*8600*/  FMNMX.FTZ R4, R4, R5, !PT ;  /* 0x0000000504047209 */ /* 0x004fe40007810000 */
[----:B------:R-:W-:Y:S04]  /*8610*/  FMNMX.FTZ R0, R46, R0, !PT ;  /* 0x000000002e007209 */ /* 0x000fe80007810000 */
[----:B------:R-:W-:Y:S01]  /*8620*/  FMNMX.FTZ R0, R56, R0, !PT ;  /* 0x0000000038007209 */ /* 0x000fe20007810000 */
[----:B------:R-:W2:Y:S03]  /*8630*/  SHFL.BFLY PT, R136, R4, 0x1, 0x1f ;  /* 0x0c201f0004887f89 */ /* 0x000ea600000e0000 */
[----:B------:R-:W-:Y:S02]  /*8640*/  FMNMX.FTZ R0, R47, R0, !PT ;  /* 0x000000002f007209 */ /* 0x000fe40007810000 */
[----:B-1----:R-:W-:Y:S02]  /*8650*/  FMNMX.FTZ R138, R138, R6, !PT ;  /* 0x000000068a8a7209 */ /* 0x002fe40007810000 */
[----:B------:R-:W-:Y:S02]  /*8660*/  FMNMX.FTZ R0, R48, R0, !PT ;  /* 0x0000000030007209 */ /* 0x000fe40007810000 */
[C---:B------:R-:W-:Y:S01]  /*8670*/  FSETP.NEU.FTZ.AND P1, PT, R138.reuse, -INF , PT ;  /* 0xff8000008a00780b */ /* 0x040fe20003f3d000 */
[----:B------:R-:W-:Y:S01]  /*8680*/  FMUL.FTZ R5, R138, c[0x0][0x23c] ;  /* 0x00008f008a057a20 */ /* 0x000fe20000410000 */
[----:B------:R-:W-:Y:S02]  /*8690*/  FMNMX.FTZ R0, R49, R0, !PT ;  /* 0x0000000031007209 */ /* 0x000fe40007810000 */
[----:B---3--:R-:W-:Y:S02]  /*86a0*/  FMNMX.FTZ R137, R3, R137, !PT ;  /* 0x0000008903897209 */ /* 0x008fe40007810000 */
[----:B------:R-:W-:Y:S02]  /*86b0*/  FSEL R5, R5, RZ, P1 ;  /* 0x000000ff05057208 */ /* 0x000fe40000800000 */
[----:B------:R-:W-:Y:S01]  /*86c0*/  FMNMX.FTZ R0, R50, R0, !PT ;  /* 0x0000000032007209 */ /* 0x000fe20007810000 */
[----:B------:R-:W1:Y:S02]  /*86d0*/  SHFL.BFLY PT, R7, R137, 0x1, 0x1f ;  /* 0x0c201f0089077f89 */ /* 0x000e6400000e0000 */
[--C-:B------:R-:W-:Y:S01]  /*86e0*/  FFMA.FTZ R6, R249, c[0x0][0x23c], -R5.reuse ;  /* 0x00008f00f9067a23 */ /* 0x100fe20000010805 */
[----:B--2---:R-:W-:Y:S01]  /*86f0*/  FMNMX.FTZ R136, R4, R136, !PT ;  /* 0x0000008804887209 */ /* 0x004fe20007810000 */
[--C-:B------:R-:W-:Y:S01]  /*8700*/  FFMA.FTZ R4, R219, c[0x0][0x23c], -R5.reuse ;  /* 0x00008f00db047a23 */ /* 0x100fe20000010805 */
[----:B------:R-:W-:Y:S01]  /*8710*/  FMNMX.FTZ R0, R51, R0, !PT ;  /* 0x0000000033007209 */ /* 0x000fe20007810000 */
[----:B------:R-:W-:Y:S01]  /*8720*/  MUFU.EX2 R60, R6 ;  /* 0x00000006003c7308 */ /* 0x000fe20000000800 */
[--C-:B------:R-:W-:Y:S02]  /*8730*/  FFMA.FTZ R238, R16, c[0x0][0x23c], -R5.reuse ;  /* 0x00008f0010ee7a23 */ /* 0x100fe40000010805 */
[----:B------:R-:W-:Y:S01]  /*8740*/  FMNMX.FTZ R0, R52, R0, !PT ;  /* 0x0000000034007209 */ /* 0x000fe20007810000 */
[--C-:B------:R-:W-:Y:S02]  /*8750*/  FFMA.FTZ R237, R13, c[0x0][0x23c], -R5.reuse ;  /* 0x00008f000ded7a23 */ /* 0x100fe40000010805 */
[--C-:B------:R-:W-:Y:S01]  /*8760*/  FFMA.FTZ R236, R12, c[0x0][0x23c], -R5.reuse ;  /* 0x00008f000cec7a23 */ /* 0x100fe20000010805 */
[----:B------:R-:W-:Y:S01]  /*8770*/  FMNMX.FTZ R0, R135, R0, !PT ;  /* 0x0000000087007209 */ /* 0x000fe20007810000 */
[--C-:B------:R-:W-:Y:S02]  /*8780*/  FFMA.FTZ R220, R218, c[0x0][0x23c], -R5.reuse ;  /* 0x00008f00dadc7a23 */ /* 0x100fe40000010805 */
[----:B------:R2:W-:Y:S01]  /*8790*/  MUFU.EX2 R53, R4 ;  /* 0x0000000400357308 */ /* 0x0005e20000000800 */
[----:B------:R-:W-:Y:S01]  /*87a0*/  FMNMX.FTZ R0, R134, R0, !PT ;  /* 0x0000000086007209 */ /* 0x000fe20007810000 */
[--C-:B------:R-:W-:Y:S02]  /*87b0*/  FFMA.FTZ R218, R142, c[0x0][0x23c], -R5.reuse ;  /* 0x00008f008eda7a23 */ /* 0x100fe40000010805 */
[--C-:B------:R-:W-:Y:S02]  /*87c0*/  FFMA.FTZ R219, R217, c[0x0][0x23c], -R5.reuse ;  /* 0x00008f00d9db7a23 */ /* 0x100fe40000010805 */
[----:B------:R-:W3:Y:S01]  /*87d0*/  SHFL.BFLY PT, R2, R0, 0x2, 0x1f ;  /* 0x0c401f0000027f89 */ /* 0x000ee200000e0000 */
[--C-:B------:R-:W-:Y:S01]  /*87e0*/  FFMA.FTZ R217, R32, c[0x0][0x23c], -R5.reuse ;  /* 0x00008f0020d97a23 */ /* 0x100fe20000010805 */
[----:B-1----:R-:W-:Y:S02]  /*87f0*/  FMNMX.FTZ R137, R137, R7, !PT ;  /* 0x0000000789897209 */ /* 0x002fe40007810000 */
[----:B------:R-:W-:Y:S02]  /*8800*/  MUFU.EX2 R219, R219 ;  /* 0x000000db00db7308 */ /* 0x000fe40000000800 */
[C---:B------:R-:W-:Y:S01]  /*8810*/  FSETP.NEU.FTZ.AND P1, PT, R137.reuse, -INF , PT ;  /* 0xff8000008900780b */ /* 0x040fe20003f3d000 */
[----:B--2---:R-:W-:Y:S05]  /*8820*/  FMUL.FTZ R4, R137, c[0x0][0x23c] ;  /* 0x00008f0089047a20 */ /* 0x004fea0000410000 */
[----:B------:R-:W-:Y:S02]  /*8830*/  FSEL R4, R4, RZ, P1 ;  /* 0x000000ff04047208 */ /* 0x000fe40000800000 */
[----:B---3--:R-:W-:Y:S01]  /*8840*/  FMNMX.FTZ R2, R0, R2, !PT ;  /* 0x0000000200027209 */ /* 0x008fe20007810000 */
[----:B------:R-:W-:Y:S01]  /*8850*/  FADD.FTZ R0, -R138, R132 ;  /* 0x000000848a007221 */ /* 0x000fe20000010100 */
[----:B------:R-:W-:Y:S01]  /*8860*/  FSETP.NEU.FTZ.AND P1, PT, R136, -INF , PT ;  /* 0xff8000008800780b */ /* 0x000fe20003f3d000 */
[--C-:B------:R-:W-:Y:S02]  /*8870*/  FFMA.FTZ R6, R244, c[0x0][0x23c], -R4.reuse ;  /* 0x00008f00f4067a23 */ /* 0x100fe40000010804 */
[----:B------:R-:W-:Y:S01]  /*8880*/  FMUL.FTZ R0, R0, c[0x0][0x23c] ;  /* 0x00008f0000007a20 */ /* 0x000fe20000410000 */
[----:B------:R-:W1:Y:S01]  /*8890*/  SHFL.BFLY PT, R3, R2, 0x1, 0x1f ;  /* 0x0c201f0002037f89 */ /* 0x000e6200000e0000 */
[----:B------:R2:W-:Y:S01]  /*88a0*/  MUFU.EX2 R58, R6 ;  /* 0x00000006003a7308 */ /* 0x0005e20000000800 */
[--C-:B------:R-:W-:Y:S02]  /*88b0*/  FFMA.FTZ R7, R209, c[0x0][0x23c], -R4.reuse ;  /* 0x00008f00d1077a23 */ /* 0x100fe40000010804 */
[--C-:B------:R-:W-:Y:S02]  /*88c0*/  FFMA.FTZ R211, R211, c[0x0][0x23c], -R4.reuse ;  /* 0x00008f00d3d37a23 */ /* 0x100fe40000010804 */
[--C-:B------:R-:W-:Y:S02]  /*88d0*/  FFMA.FTZ R209, R30, c[0x0][0x23c], -R4.reuse ;  /* 0x00008f001ed17a23 */ /* 0x100fe40000010804 */
[--C-:B------:R-:W-:Y:S02]  /*88e0*/  FFMA.FTZ R235, R11, c[0x0][0x23c], -R4.reuse ;  /* 0x00008f000beb7a23 */ /* 0x100fe40000010804 */
[--C-:B------:R-:W-:Y:S01]  /*88f0*/  FFMA.FTZ R216, R216, c[0x0][0x23c], -R4.reuse ;  /* 0x00008f00d8d87a23 */ /* 0x100fe20000010804 */
[----:B------:R3:W4:Y:S01]  /*8900*/  MUFU.EX2 R133, R0 ;  /* 0x0000000000857308 */ /* 0x0007220000000800 */
[--C-:B------:R-:W-:Y:S02]  /*8910*/  FFMA.FTZ R244, R27, c[0x0][0x23c], -R4.reuse ;  /* 0x00008f001bf47a23 */ /* 0x100fe40000010804 */
[--C-:B------:R-:W-:Y:S02]  /*8920*/  FFMA.FTZ R223, R26, c[0x0][0x23c], -R4.reuse ;  /* 0x00008f001adf7a23 */ /* 0x100fe40000010804 */
[--C-:B------:R-:W-:Y:S02]  /*8930*/  FFMA.FTZ R222, R19, c[0x0][0x23c], -R4.reuse ;  /* 0x00008f0013de7a23 */ /* 0x100fe40000010804 */
[--C-:B------:R-:W-:Y:S02]  /*8940*/  FFMA.FTZ R221, R18, c[0x0][0x23c], -R4.reuse ;  /* 0x00008f0012dd7a23 */ /* 0x100fe40000010804 */
[--C-:B------:R-:W-:Y:S01]  /*8950*/  FFMA.FTZ R249, R14, c[0x0][0x23c], -R4.reuse ;  /* 0x00008f000ef97a23 */ /* 0x100fe20000010804 */
[----:B------:R4:W-:Y:S01]  /*8960*/  MUFU.EX2 R231, R7 ;  /* 0x0000000700e77308 */ /* 0x0009e20000000800 */
[----:B-1----:R-:W-:Y:S01]  /*8970*/  FMNMX.FTZ R3, R2, R3, !PT ;  /* 0x0000000302037209 */ /* 0x002fe20007810000 */
[--C-:B--2---:R-:W-:Y:S02]  /*8980*/  FFMA.FTZ R6, R250, c[0x0][0x23c], -R4.reuse ;  /* 0x00008f00fa067a23 */ /* 0x104fe40000010804 */
[----:B------:R-:W-:Y:S06]  /*8990*/  FFMA.FTZ R250, R17, c[0x0][0x23c], -R5 ;  /* 0x00008f0011fa7a23 */ /* 0x000fec0000010805 */
[----:B------:R1:W-:Y:S01]  /*89a0*/  MUFU.EX2 R65, R6 ;  /* 0x0000000600417308 */ /* 0x0003e20000000800 */
[----:B---3--:R-:W-:Y:S02]  /*89b0*/  FADD.FTZ R0, -R137, R139 ;  /* 0x0000008b89007221 */ /* 0x008fe40000010100 */
[----:B------:R-:W-:Y:S02]  /*89c0*/  FMUL.FTZ R139, R136, c[0x0][0x23c] ;  /* 0x00008f00888b7a20 */ /* 0x000fe40000410000 */
[----:B------:R-:W-:Y:S02]  /*89d0*/  FMUL.FTZ R0, R0, c[0x0][0x23c] ;  /* 0x00008f0000007a20 */ /* 0x000fe40000410000 */
[----:B----4-:R-:W-:Y:S01]  /*89e0*/  FMUL.FTZ R16, R133, R156 ;  /* 0x0000009c85107220 */ /* 0x010fe20000410000 */
[----:B------:R-:W-:Y:S02]  /*89f0*/  FSEL R139, R139, RZ, P1 ;  /* 0x000000ff8b8b7208 */ /* 0x000fe40000800000 */
[----:B------:R2:W3:Y:S01]  /*8a00*/  MUFU.EX2 R132, R0 ;  /* 0x0000000000847308 */ /* 0x0004e20000000800 */
[----:B------:R-:W-:Y:S01]  /*8a10*/  FSETP.NEU.FTZ.AND P1, PT, R3, -INF , PT ;  /* 0xff8000000300780b */ /* 0x000fe20003f3d000 */
[----:B------:R-:W-:Y:S01]  /*8a20*/  FMUL.FTZ R17, R133, R157 ;  /* 0x0000009d85117220 */ /* 0x000fe20000410000 */
[----:B------:R-:W-:Y:S01]  /*8a30*/  MOV R156, R54 ;  /* 0x00000036009c7202 */ /* 0x000fe20000000f00 */
[----:B------:R-:W-:Y:S01]  /*8a40*/  FFMA.FTZ R7, R247, c[0x0][0x23c], -R139 ;  /* 0x00008f00f7077a23 */ /* 0x000fe2000001088b */
[----:B------:R-:W-:Y:S01]  /*8a50*/  MOV R157, R40 ;  /* 0x00000028009d7202 */ /* 0x000fe20000000f00 */
[--C-:B------:R-:W-:Y:S02]  /*8a60*/  FFMA.FTZ R247, R28, c[0x0][0x23c], -R5.reuse ;  /* 0x00008f001cf77a23 */ /* 0x100fe40000010805 */
[C---:B------:R-:W-:Y:S02]  /*8a70*/  FMUL.FTZ R32, R133.reuse, R172 ;  /* 0x000000ac85207220 */ /* 0x040fe40000410000 */
[----:B------:R4:W-:Y:S01]  /*8a80*/  MUFU.EX2 R230, R7 ;  /* 0x0000000700e67308 */ /* 0x0009e20000000800 */
[----:B------:R-:W-:Y:S02]  /*8a90*/  FMUL.FTZ R33, R133, R173 ;  /* 0x000000ad85217220 */ /* 0x000fe40000410000 */
[--C-:B-1----:R-:W-:Y:S02]  /*8aa0*/  FFMA.FTZ R6, R210, c[0x0][0x23c], -R5.reuse ;  /* 0x00008f00d2067a23 */ /* 0x102fe40000010805 */
[----:B------:R-:W-:Y:S02]  /*8ab0*/  FFMA.FTZ R210, R31, c[0x0][0x23c], -R4 ;  /* 0x00008f001fd27a23 */ /* 0x000fe40000010804 */
[C---:B------:R-:W-:Y:S02]  /*8ac0*/  FMUL.FTZ R68, R133.reuse, R68 ;  /* 0x0000004485447220 */ /* 0x040fe40000410000 */
[C---:B------:R-:W-:Y:S01]  /*8ad0*/  FMUL.FTZ R69, R133.reuse, R69 ;  /* 0x0000004585457220 */ /* 0x040fe20000410000 */
[----:B------:R1:W-:Y:S01]  /*8ae0*/  MUFU.EX2 R62, R6 ;  /* 0x00000006003e7308 */ /* 0x0003e20000000800 */
[C---:B------:R-:W-:Y:S02]  /*8af0*/  FMUL.FTZ R80, R133.reuse, R80 ;  /* 0x0000005085507220 */ /* 0x040fe40000410000 */
[C---:B------:R-:W-:Y:S02]  /*8b00*/  FMUL.FTZ R81, R133.reuse, R81 ;  /* 0x0000005185517220 */ /* 0x040fe40000410000 */
[----:B--2---:R-:W-:Y:S01]  /*8b10*/  FADD.FTZ R0, -R136, R140 ;  /* 0x0000008c88007221 */ /* 0x004fe20000010100 */
[----:B------:R-:W-:Y:S01]  /*8b20*/  F2FP.PACK_AB R140, R60, R53 ;  /* 0x000000353c8c723e */ /* 0x000fe200000000ff */
[----:B---3--:R-:W-:Y:S01]  /*8b30*/  FMUL.FTZ R18, R132, R158 ;  /* 0x0000009e84127220 */ /* 0x008fe20000410000 */
[----:B------:R-:W-:Y:S01]  /*8b40*/  MOV R158, R49 ;  /* 0x00000031009e7202 */ /* 0x000fe20000000f00 */
[----:B------:R-:W-:Y:S01]  /*8b50*/  FMUL.FTZ R0, R0, c[0x0][0x23c] ;  /* 0x00008f0000007a20 */ /* 0x000fe20000410000 */
[----:B------:R-:W-:Y:S01]  /*8b60*/  MUFU.EX2 R216, R216 ;  /* 0x000000d800d87308 */ /* 0x000fe20000000800 */
[C---:B------:R-:W-:Y:S02]  /*8b70*/  FMUL.FTZ R19, R132.reuse, R159 ;  /* 0x0000009f84137220 */ /* 0x040fe40000410000 */
[C---:B------:R-:W-:Y:S01]  /*8b80*/  FMUL.FTZ R34, R132.reuse, R174 ;  /* 0x000000ae84227220 */ /* 0x040fe20000410000 */
[----:B------:R-:W-:Y:S01]  /*8b90*/  MOV R174, R65 ;  /* 0x0000004100ae7202 */ /* 0x000fe20000000f00 */
[C---:B----4-:R-:W-:Y:S02]  /*8ba0*/  FMUL.FTZ R7, R132.reuse, R151 ;  /* 0x0000009784077220 */ /* 0x050fe40000410000 */
[----:B------:R-:W-:Y:S02]  /*8bb0*/  FMUL.FTZ R49, R133, R189 ;  /* 0x000000bd85317220 */ /* 0x000fe40000410000 */
[C---:B------:R-:W-:Y:S01]  /*8bc0*/  FMUL.FTZ R67, R132.reuse, R207 ;  /* 0x000000cf84437220 */ /* 0x040fe20000410000 */
[----:B------:R2:W3:Y:S01]  /*8bd0*/  MUFU.EX2 R2, R0 ;  /* 0x0000000000027308 */ /* 0x0004e20000000800 */
[C---:B------:R-:W-:Y:S02]  /*8be0*/  FMUL.FTZ R66, R132.reuse, R206 ;  /* 0x000000ce84427220 */ /* 0x040fe40000410000 */
[----:B------:R-:W-:Y:S02]  /*8bf0*/  FMUL.FTZ R70, R132, R70 ;  /* 0x0000004684467220 */ /* 0x000fe40000410000 */
[----:B-1----:R-:W-:Y:S02]  /*8c00*/  FFMA.FTZ R6, R208, c[0x0][0x23c], -R5 ;  /* 0x00008f00d0067a23 */ /* 0x002fe40000010805 */
[----:B------:R-:W-:Y:S02]  /*8c10*/  FMUL.FTZ R208, R3, c[0x0][0x23c] ;  /* 0x00008f0003d07a20 */ /* 0x000fe40000410000 */
[C---:B------:R-:W-:Y:S01]  /*8c20*/  FMUL.FTZ R71, R132.reuse, R71 ;  /* 0x0000004784477220 */ /* 0x040fe20000410000 */
[----:B------:R-:W1:Y:S01]  /*8c30*/  MUFU.EX2 R232, R6 ;  /* 0x0000000600e87308 */ /* 0x000e620000000800 */
[----:B------:R-:W-:Y:S01]  /*8c40*/  FMUL.FTZ R82, R132, R82 ;  /* 0x0000005284527220 */ /* 0x000fe20000410000 */
[----:B------:R-:W-:Y:S01]  /*8c50*/  FSEL R208, R208, RZ, P1 ;  /* 0x000000ffd0d07208 */ /* 0x000fe20000800000 */
[C---:B------:R-:W-:Y:S02]  /*8c60*/  FMUL.FTZ R83, R132.reuse, R83 ;  /* 0x0000005384537220 */ /* 0x040fe40000410000 */
[C---:B------:R-:W-:Y:S02]  /*8c70*/  FMUL.FTZ R84, R133.reuse, R84 ;  /* 0x0000005485547220 */ /* 0x040fe40000410000 */
[C---:B------:R-:W-:Y:S02]  /*8c80*/  FMUL.FTZ R85, R133.reuse, R85 ;  /* 0x0000005585557220 */ /* 0x040fe40000410000 */
[C---:B------:R-:W-:Y:S01]  /*8c90*/  FMUL.FTZ R86, R132.reuse, R86 ;  /* 0x0000005684567220 */ /* 0x040fe20000410000 */
[----:B------:R-:W-:Y:S01]  /*8ca0*/  MUFU.EX2 R189, R221 ;  /* 0x000000dd00bd7308 */ /* 0x000fe20000000800 */
[----:B------:R-:W-:Y:S02]  /*8cb0*/  FMUL.FTZ R87, R132, R87 ;  /* 0x0000005784577220 */ /* 0x000fe40000410000 */
[----:B------:R-:W-:Y:S02]  /*8cc0*/  FMUL.FTZ R96, R133, R96 ;  /* 0x0000006085607220 */ /* 0x000fe40000410000 */
[----:B--2---:R-:W-:Y:S01]  /*8cd0*/  FADD.FTZ R0, -R3, R141 ;  /* 0x0000008d03007221 */ /* 0x004fe20000010100 */
[----:B------:R-:W-:Y:S01]  /*8ce0*/  F2FP.PACK_AB R141, R65, R58 ;  /* 0x0000003a418d723e */ /* 0x000fe200000000ff */
[----:B---3--:R-:W-:Y:S01]  /*8cf0*/  FMUL.FTZ R12, R2, R152 ;  /* 0x00000098020c7220 */ /* 0x008fe20000410000 */
[----:B------:R-:W-:Y:S01]  /*8d00*/  MOV R152, R48 ;  /* 0x0000003000987202 */ /* 0x000fe20000000f00 */
[----:B------:R-:W-:Y:S01]  /*8d10*/  FMUL.FTZ R0, R0, c[0x0][0x23c] ;  /* 0x00008f0000007a20 */ /* 0x000fe20000410000 */
[----:B------:R-:W-:Y:S01]  /*8d20*/  MUFU.EX2 R250, R250 ;  /* 0x000000fa00fa7308 */ /* 0x000fe20000000800 */
[C---:B------:R-:W-:Y:S01]  /*8d30*/  FMUL.FTZ R13, R2.reuse, R153 ;  /* 0x00000099020d7220 */ /* 0x040fe20000410000 */
[----:B------:R-:W-:Y:S01]  /*8d40*/  MOV R153, R47 ;  /* 0x0000002f00997202 */ /* 0x000fe20000000f00 */
[----:B------:R-:W-:Y:S01]  /*8d50*/  FMUL.FTZ R28, R2, R168 ;  /* 0x000000a8021c7220 */ /* 0x000fe20000410000 */
[----:B-1----:R-:W-:Y:S01]  /*8d60*/  F2FP.PACK_AB R142, R232, R62 ;  /* 0x0000003ee88e723e */ /* 0x002fe200000000ff */
[----:B------:R-:W-:Y:S01]  /*8d70*/  FFMA.FTZ R6, R143, c[0x0][0x23c], -R4 ;  /* 0x00008f008f067a23 */ /* 0x000fe20000010804 */
[----:B------:R-:W-:Y:S01]  /*8d80*/  MOV R168, R60 ;  /* 0x0000003c00a87202 */ /* 0x000fe20000000f00 */
[C---:B------:R-:W-:Y:S01]  /*8d90*/  FMUL.FTZ R40, R2.reuse, R176 ;  /* 0x000000b002287220 */ /* 0x040fe20000410000 */
[----:B------:R-:W-:Y:S01]  /*8da0*/  MOV R176, R41 ;  /* 0x0000002900b07202 */ /* 0x000fe20000000f00 */
[C---:B------:R-:W-:Y:S01]  /*8db0*/  FMUL.FTZ R41, R2.reuse, R177 ;  /* 0x000000b102297220 */ /* 0x040fe20000410000 */
[----:B------:R-:W1:Y:S01]  /*8dc0*/  MUFU.EX2 R61, R6 ;  /* 0x00000006003d7308 */ /* 0x000e620000000800 */
[----:B------:R-:W-:Y:S01]  /*8dd0*/  MOV R177, R45 ;  /* 0x0000002d00b17202 */ /* 0x000fe20000000f00 */
[C---:B------:R-:W-:Y:S02]  /*8de0*/  FMUL.FTZ R45, R2.reuse, R185 ;  /* 0x000000b9022d7220 */ /* 0x040fe40000410000 */
[C---:B------:R-:W-:Y:S02]  /*8df0*/  FMUL.FTZ R48, R133.reuse, R188 ;  /* 0x000000bc85307220 */ /* 0x040fe40000410000 */
[C---:B------:R-:W-:Y:S02]  /*8e00*/  FMUL.FTZ R60, R2.reuse, R200 ;  /* 0x000000c8023c7220 */ /* 0x040fe40000410000 */
[----:B------:R-:W-:Y:S02]  /*8e10*/  FMUL.FTZ R65, R133, R205 ;  /* 0x000000cd85417220 */ /* 0x000fe40000410000 */
[----:B------:R-:W2:Y:S01]  /*8e20*/  MUFU.EX2 R0, R0 ;  /* 0x0000000000007308 */ /* 0x000ea20000000800 */
[C---:B------:R-:W-:Y:S02]  /*8e30*/  FMUL.FTZ R72, R2.reuse, R72 ;  /* 0x0000004802487220 */ /* 0x040fe40000410000 */
[C---:B------:R-:W-:Y:S02]  /*8e40*/  FMUL.FTZ R73, R2.reuse, R73 ;  /* 0x0000004902497220 */ /* 0x040fe40000410000 */
[C---:B------:R-:W-:Y:S02]  /*8e50*/  FMUL.FTZ R76, R2.reuse, R76 ;  /* 0x0000004c024c7220 */ /* 0x040fe40000410000 */
[C---:B------:R-:W-:Y:S02]  /*8e60*/  FMUL.FTZ R77, R2.reuse, R77 ;  /* 0x0000004d024d7220 */ /* 0x040fe40000410000 */
[C---:B------:R-:W-:Y:S01]  /*8e70*/  FMUL.FTZ R88, R2.reuse, R88 ;  /* 0x0000005802587220 */ /* 0x040fe20000410000 */
[----:B------:R-:W-:Y:S01]  /*8e80*/  MUFU.EX2 R205, R222 ;  /* 0x000000de00cd7308 */ /* 0x000fe20000000800 */
[C---:B------:R-:W-:Y:S02]  /*8e90*/  FMUL.FTZ R89, R2.reuse, R89 ;  /* 0x0000005902597220 */ /* 0x040fe40000410000 */
[----:B------:R-:W-:Y:S01]  /*8ea0*/  FMUL.FTZ R92, R2, R92 ;  /* 0x0000005c025c7220 */ /* 0x000fe20000410000 */
[-C--:B-1----:R-:W-:Y:S01]  /*8eb0*/  F2FP.PACK_AB R143, R231, R61.reuse ;  /* 0x0000003de78f723e */ /* 0x082fe200000000ff */
[----:B------:R-:W-:Y:S01]  /*8ec0*/  FFMA.FTZ R6, R246, c[0x0][0x23c], -R139 ;  /* 0x00008f00f6067a23 */ /* 0x000fe2000001088b */
[----:B------:R-:W-:Y:S01]  /*8ed0*/  MOV R172, R61 ;  /* 0x0000003d00ac7202 */ /* 0x000fe20000000f00 */
[----:B------:R-:W-:Y:S02]  /*8ee0*/  FFMA.FTZ R246, R25, c[0x0][0x23c], -R5 ;  /* 0x00008f0019f67a23 */ /* 0x000fe40000010805 */
[C---:B------:R-:W-:Y:S01]  /*8ef0*/  FMUL.FTZ R25, R2.reuse, R161 ;  /* 0x000000a102197220 */ /* 0x040fe20000410000 */
[----:B------:R-:W1:Y:S01]  /*8f00*/  MUFU.EX2 R57, R6 ;  /* 0x0000000600397308 */ /* 0x000e620000000800 */
[C---:B------:R-:W-:Y:S02]  /*8f10*/  FMUL.FTZ R61, R2.reuse, R201 ;  /* 0x000000c9023d7220 */ /* 0x040fe40000410000 */
[----:B------:R-:W-:Y:S02]  /*8f20*/  FMUL.FTZ R93, R2, R93 ;  /* 0x0000005d025d7220 */ /* 0x000fe40000410000 */
[C---:B--2---:R-:W-:Y:S02]  /*8f30*/  FMUL.FTZ R11, R0.reuse, R147 ;  /* 0x00000093000b7220 */ /* 0x044fe40000410000 */
[C---:B------:R-:W-:Y:S01]  /*8f40*/  FMUL.FTZ R14, R0.reuse, R154 ;  /* 0x0000009a000e7220 */ /* 0x040fe20000410000 */
[----:B------:R-:W-:Y:S01]  /*8f50*/  MOV R154, R55 ;  /* 0x00000037009a7202 */ /* 0x000fe20000000f00 */
[C---:B------:R-:W-:Y:S01]  /*8f60*/  FMUL.FTZ R26, R0.reuse, R162 ;  /* 0x000000a2001a7220 */ /* 0x040fe20000410000 */
[----:B------:R-:W-:Y:S01]  /*8f70*/  MOV R162, R53 ;  /* 0x0000003500a27202 */ /* 0x000fe20000000f00 */
[C---:B------:R-:W-:Y:S01]  /*8f80*/  FMUL.FTZ R27, R0.reuse, R163 ;  /* 0x000000a3001b7220 */ /* 0x040fe20000410000 */
[----:B------:R-:W-:Y:S01]  /*8f90*/  MOV R163, R50 ;  /* 0x0000003200a37202 */ /* 0x000fe20000000f00 */
[C---:B------:R-:W-:Y:S01]  /*8fa0*/  FMUL.FTZ R30, R0.reuse, R170 ;  /* 0x000000aa001e7220 */ /* 0x040fe20000410000 */
[----:B------:R-:W-:Y:S01]  /*8fb0*/  MUFU.EX2 R206, R246 ;  /* 0x000000f600ce7308 */ /* 0x000fe20000000800 */
[C---:B------:R-:W-:Y:S02]  /*8fc0*/  FMUL.FTZ R31, R0.reuse, R171 ;  /* 0x000000ab001f7220 */ /* 0x040fe40000410000 */
[----:B------:R-:W-:Y:S02]  /*8fd0*/  FMUL.FTZ R47, R0, R187 ;  /* 0x000000bb002f7220 */ /* 0x000fe40000410000 */
[----:B------:R-:W-:Y:S02]  /*8fe0*/  FMUL.FTZ R50, R132, R190 ;  /* 0x000000be84327220 */ /* 0x000fe40000410000 */
[C---:B------:R-:W-:Y:S02]  /*8ff0*/  FMUL.FTZ R74, R0.reuse, R74 ;  /* 0x0000004a004a7220 */ /* 0x040fe40000410000 */
[----:B------:R-:W-:Y:S01]  /*9000*/  FMUL.FTZ R75, R0, R75 ;  /* 0x0000004b004b7220 */ /* 0x000fe20000410000 */
[----:B-1----:R-:W-:Y:S01]  /*9010*/  MOV R161, R57 ;  /* 0x0000003900a17202 */ /* 0x002fe20000000f00 */
[----:B------:R-:W-:Y:S01]  /*9020*/  FFMA.FTZ R6, R9, c[0x0][0x23c], -R139 ;  /* 0x00008f0009067a23 */ /* 0x000fe2000001088b */
[----:B------:R-:W-:Y:S01]  /*9030*/  MUFU.EX2 R171, R211 ;  /* 0x000000d300ab7308 */ /* 0x000fe20000000800 */
[----:B------:R-:W-:Y:S02]  /*9040*/  FMUL.FTZ R9, R2, R145 ;  /* 0x0000009102097220 */ /* 0x000fe40000410000 */
[C---:B------:R-:W-:Y:S02]  /*9050*/  FMUL.FTZ R78, R0.reuse, R78 ;  /* 0x0000004e004e7220 */ /* 0x040fe40000410000 */
[C---:B------:R-:W-:Y:S02]  /*9060*/  FMUL.FTZ R79, R0.reuse, R79 ;  /* 0x0000004f004f7220 */ /* 0x040fe40000410000 */
[C---:B------:R-:W-:Y:S02]  /*9070*/  FMUL.FTZ R90, R0.reuse, R90 ;  /* 0x0000005a005a7220 */ /* 0x040fe40000410000 */
[C---:B------:R-:W-:Y:S01]  /*9080*/  FMUL.FTZ R91, R0.reuse, R91 ;  /* 0x0000005b005b7220 */ /* 0x040fe20000410000 */
[----:B------:R1:W-:Y:S01]  /*9090*/  MUFU.EX2 R64, R6 ;  /* 0x0000000600407308 */ /* 0x0003e20000000800 */
[C---:B------:R-:W-:Y:S02]  /*90a0*/  FMUL.FTZ R94, R0.reuse, R94 ;  /* 0x0000005e005e7220 */ /* 0x040fe40000410000 */
[----:B------:R-:W-:Y:S02]  /*90b0*/  FMUL.FTZ R95, R0, R95 ;  /* 0x0000005f005f7220 */ /* 0x000fe40000410000 */
[C---:B------:R-:W-:Y:S02]  /*90c0*/  FMUL.FTZ R97, R133.reuse, R97 ;  /* 0x0000006185617220 */ /* 0x040fe40000410000 */
[C---:B------:R-:W-:Y:S02]  /*90d0*/  FMUL.FTZ R98, R132.reuse, R98 ;  /* 0x0000006284627220 */ /* 0x040fe40000410000 */
[C---:B------:R-:W-:Y:S01]  /*90e0*/  FMUL.FTZ R99, R132.reuse, R99 ;  /* 0x0000006384637220 */ /* 0x040fe20000410000 */
        /* <DEDUP_REMOVED lines=8> */
[----:B------:R-:W-:Y:S02]  /*9170*/  FMUL.FTZ R106, R0, R106 ;  /* 0x0000006a006a7220 */ /* 0x000fe40000410000 */
[--C-:B-1----:R-:W-:Y:S02]  /*9180*/  FFMA.FTZ R6, R245, c[0x0][0x23c], -R208.reuse ;  /* 0x00008f00f5067a23 */ /* 0x102fe400000108d0 */
[----:B------:R-:W-:Y:S02]  /*9190*/  FFMA.FTZ R245, R24, c[0x0][0x23c], -R5 ;  /* 0x00008f0018f57a23 */ /* 0x000fe40000010805 */
[----:B------:R-:W-:Y:S01]  /*91a0*/  FMUL.FTZ R24, R2, R160 ;  /* 0x000000a002187220 */ /* 0x000fe20000410000 */
[----:B------:R1:W2:Y:S01]  /*91b0*/  MUFU.EX2 R59, R6 ;  /* 0x00000006003b7308 */ /* 0x0002a20000000800 */
[----:B------:R-:W-:Y:S01]  /*91c0*/  MOV R160, R58 ;  /* 0x0000003a00a07202 */ /* 0x000fe20000000f00 */
[C---:B------:R-:W-:Y:S02]  /*91d0*/  FMUL.FTZ R58, R0.reuse, R194 ;  /* 0x000000c2003a7220 */ /* 0x040fe40000410000 */
[----:B------:R-:W-:Y:S02]  /*91e0*/  FMUL.FTZ R107, R0, R107 ;  /* 0x0000006b006b7220 */ /* 0x000fe40000410000 */
[C---:B------:R-:W-:Y:S02]  /*91f0*/  FMUL.FTZ R108, R2.reuse, R108 ;  /* 0x0000006c026c7220 */ /* 0x040fe40000410000 */
[----:B------:R-:W-:Y:S02]  /*9200*/  FMUL.FTZ R109, R2, R109 ;  /* 0x0000006d026d7220 */ /* 0x000fe40000410000 */
[C---:B------:R-:W-:Y:S02]  /*9210*/  FMUL.FTZ R110, R0.reuse, R110 ;  /* 0x0000006e006e7220 */ /* 0x040fe40000410000 */
[----:B------:R-:W-:Y:S02]  /*9220*/  FMUL.FTZ R111, R0, R111 ;  /* 0x0000006f006f7220 */ /* 0x000fe40000410000 */
[C---:B------:R-:W-:Y:S02]  /*9230*/  FMUL.FTZ R112, R133.reuse, R112 ;  /* 0x0000007085707220 */ /* 0x040fe40000410000 */
[C---:B------:R-:W-:Y:S02]  /*9240*/  FMUL.FTZ R113, R133.reuse, R113 ;  /* 0x0000007185717220 */ /* 0x040fe40000410000 */
[C---:B------:R-:W-:Y:S02]  /*9250*/  FMUL.FTZ R114, R132.reuse, R114 ;  /* 0x0000007284727220 */ /* 0x040fe40000410000 */
[----:B------:R-:W-:Y:S02]  /*9260*/  FMUL.FTZ R115, R132, R115 ;  /* 0x0000007384737220 */ /* 0x000fe40000410000 */
[C---:B------:R-:W-:Y:S02]  /*9270*/  FMUL.FTZ R116, R133.reuse, R116 ;  /* 0x0000007485747220 */ /* 0x040fe40000410000 */
[--C-:B-1----:R-:W-:Y:S01]  /*9280*/  FFMA.FTZ R6, R8, c[0x0][0x23c], -R208.reuse ;  /* 0x00008f0008067a23 */ /* 0x102fe200000108d0 */
[----:B--2---:R-:W-:Y:S01]  /*9290*/  MOV R159, R59 ;  /* 0x0000003b009f7202 */ /* 0x004fe20000000f00 */
[----:B------:R-:W-:Y:S01]  /*92a0*/  FMUL.FTZ R8, R2, R144 ;  /* 0x0000009002087220 */ /* 0x000fe20000410000 */
[----:B------:R-:W-:Y:S01]  /*92b0*/  F2FP.PACK_AB R144, R64, R57 ;  /* 0x000000394090723e */ /* 0x000fe200000000ff */
[----:B------:R-:W1:Y:S01]  /*92c0*/  MUFU.EX2 R63, R6 ;  /* 0x00000006003f7308 */ /* 0x000e620000000800 */
[----:B------:R-:W-:Y:S02]  /*92d0*/  FMUL.FTZ R57, R2, R193 ;  /* 0x000000c102397220 */ /* 0x000fe40000410000 */
[----:B------:R-:W-:Y:S02]  /*92e0*/  FMUL.FTZ R117, R133, R117 ;  /* 0x0000007585757220 */ /* 0x000fe40000410000 */
[C---:B------:R-:W-:Y:S02]  /*92f0*/  FMUL.FTZ R118, R132.reuse, R118 ;  /* 0x0000007684767220 */ /* 0x040fe40000410000 */
[----:B------:R-:W-:Y:S02]  /*9300*/  FMUL.FTZ R119, R132, R119 ;  /* 0x0000007784777220 */ /* 0x000fe40000410000 */
[C---:B------:R-:W-:Y:S01]  /*9310*/  FMUL.FTZ R120, R2.reuse, R120 ;  /* 0x0000007802787220 */ /* 0x040fe20000410000 */
[----:B------:R-:W-:Y:S01]  /*9320*/  MUFU.EX2 R193, R237 ;  /* 0x000000ed00c17308 */ /* 0x000fe20000000800 */
[----:B------:R-:W-:Y:S02]  /*9330*/  FMUL.FTZ R121, R2, R121 ;  /* 0x0000007902797220 */ /* 0x000fe40000410000 */
[C---:B------:R-:W-:Y:S02]  /*9340*/  FMUL.FTZ R122, R0.reuse, R122 ;  /* 0x0000007a007a7220 */ /* 0x040fe40000410000 */
[----:B------:R-:W-:Y:S02]  /*9350*/  FMUL.FTZ R123, R0, R123 ;  /* 0x0000007b007b7220 */ /* 0x000fe40000410000 */
[C---:B------:R-:W-:Y:S02]  /*9360*/  FMUL.FTZ R124, R2.reuse, R124 ;  /* 0x0000007c027c7220 */ /* 0x040fe40000410000 */
[----:B------:R-:W-:Y:S02]  /*9370*/  FMUL.FTZ R125, R2, R125 ;  /* 0x0000007d027d7220 */ /* 0x000fe40000410000 */
[C---:B------:R-:W-:Y:S02]  /*9380*/  FMUL.FTZ R126, R0.reuse, R126 ;  /* 0x0000007e007e7220 */ /* 0x040fe40000410000 */
[----:B------:R-:W-:Y:S01]  /*9390*/  FMUL.FTZ R127, R0, R127 ;  /* 0x0000007f007f7220 */ /* 0x000fe20000410000 */
[----:B-1----:R-:W-:Y:S01]  /*93a0*/  F2FP.PACK_AB R145, R63, R59 ;  /* 0x0000003b3f91723e */ /* 0x002fe200000000ff */
[----:B------:R-:W-:Y:S01]  /*93b0*/  FFMA.FTZ R6, R248, c[0x0][0x23c], -R139 ;  /* 0x00008f00f8067a23 */ /* 0x000fe2000001088b */
[----:B------:R-:W-:Y:S01]  /*93c0*/  MOV R173, R63 ;  /* 0x0000003f00ad7202 */ /* 0x000fe20000000f00 */
[----:B------:R-:W-:Y:S02]  /*93d0*/  FFMA.FTZ R248, R29, c[0x0][0x23c], -R5 ;  /* 0x00008f001df87a23 */ /* 0x000fe40000010805 */
[----:B------:R-:W1:Y:S01]  /*93e0*/  MUFU.EX2 R234, R6 ;  /* 0x0000000600ea7308 */ /* 0x000e620000000800 */
[----:B------:R-:W-:Y:S02]  /*93f0*/  FFMA.FTZ R5, R251, c[0x0][0x23c], -R208 ;  /* 0x00008f00fb057a23 */ /* 0x000fe400000108d0 */
[----:B------:R-:W-:Y:S02]  /*9400*/  FFMA.FTZ R251, R10, c[0x0][0x23c], -R4 ;  /* 0x00008f000afb7a23 */ /* 0x000fe40000010804 */
[----:B------:R-:W-:Y:S02]  /*9410*/  FMUL.FTZ R10, R0, R146 ;  /* 0x00000092000a7220 */ /* 0x000fe40000410000 */
[----:B------:R-:W-:Y:S01]  /*9420*/  FMUL.FTZ R29, R2, R169 ;  /* 0x000000a9021d7220 */ /* 0x000fe20000410000 */
[----:B------:R-:W-:Y:S01]  /*9430*/  MOV R169, R43 ;  /* 0x0000002b00a97202 */ /* 0x000fe20000000f00 */
[C---:B------:R-:W-:Y:S01]  /*9440*/  FMUL.FTZ R43, R0.reuse, R179 ;  /* 0x000000b3002b7220 */ /* 0x040fe20000410000 */
[----:B------:R2:W-:Y:S01]  /*9450*/  MUFU.EX2 R229, R5 ;  /* 0x0000000500e57308 */ /* 0x0005e20000000800 */
[C---:B------:R-:W-:Y:S02]  /*9460*/  FMUL.FTZ R59, R0.reuse, R195 ;  /* 0x000000c3003b7220 */ /* 0x040fe40000410000 */
[----:B------:R-:W-:Y:S02]  /*9470*/  FMUL.FTZ R63, R0, R203 ;  /* 0x000000cb003f7220 */ /* 0x000fe40000410000 */
[C---:B------:R-:W-:Y:S02]  /*9480*/  FMUL.FTZ R128, R133.reuse, R128 ;  /* 0x0000008085807220 */ /* 0x040fe40000410000 */
[----:B------:R-:W-:Y:S02]  /*9490*/  FMUL.FTZ R129, R133, R129 ;  /* 0x0000008185817220 */ /* 0x000fe40000410000 */
[C---:B------:R-:W-:Y:S01]  /*94a0*/  FMUL.FTZ R130, R132.reuse, R130 ;  /* 0x0000008284827220 */ /* 0x040fe20000410000 */
[----:B------:R-:W-:Y:S01]  /*94b0*/  MUFU.EX2 R194, R248 ;  /* 0x000000f800c27308 */ /* 0x000fe20000000800 */
[----:B------:R-:W-:Y:S02]  /*94c0*/  FMUL.FTZ R131, R132, R131 ;  /* 0x0000008384837220 */ /* 0x000fe40000410000 */
[--C-:B------:R-:W-:Y:S01]  /*94d0*/  FFMA.FTZ R153, R153, c[0x0][0x23c], -R208.reuse ;  /* 0x00008f0099997a23 */ /* 0x100fe200000108d0 */
[----:B-1----:R-:W-:Y:S01]  /*94e0*/  F2FP.PACK_AB R146, R230, R234 ;  /* 0x000000eae692723e */ /* 0x002fe200000000ff */
[----:B------:R-:W-:Y:S02]  /*94f0*/  FFMA.FTZ R6, R252, c[0x0][0x23c], -R208 ;  /* 0x00008f00fc067a23 */ /* 0x000fe400000108d0 */
[----:B------:R-:W-:Y:S02]  /*9500*/  FFMA.FTZ R252, R15, c[0x0][0x23c], -R4 ;  /* 0x00008f000ffc7a23 */ /* 0x000fe40000010804 */
[C---:B------:R-:W-:Y:S01]  /*9510*/  FMUL.FTZ R4, R133.reuse, R148 ;  /* 0x0000009485047220 */ /* 0x040fe20000410000 */
[----:B------:R-:W1:Y:S01]  /*9520*/  MUFU.EX2 R233, R6 ;  /* 0x0000000600e97308 */ /* 0x000e620000000800 */
[----:B------:R-:W-:Y:S01]  /*9530*/  FMUL.FTZ R15, R0, R155 ;  /* 0x0000009b000f7220 */ /* 0x000fe20000410000 */
[----:B------:R-:W-:Y:S01]  /*9540*/  MOV R155, R35 ;  /* 0x00000023009b7202 */ /* 0x000fe20000000f00 */
[----:B------:R-:W-:Y:S01]  /*9550*/  FMUL.FTZ R35, R132, R175 ;  /* 0x000000af84237220 */ /* 0x000fe20000410000 */
[----:B------:R-:W-:Y:S01]  /*9560*/  MOV R175, R56 ;  /* 0x0000003800af7202 */ /* 0x000fe20000000f00 */
[----:B--2---:R-:W-:Y:S02]  /*9570*/  FMUL.FTZ R5, R133, R149 ;  /* 0x0000009585057220 */ /* 0x004fe40000410000 */
[----:B------:R-:W-:Y:S02]  /*9580*/  FMUL.FTZ R56, R2, R192 ;  /* 0x000000c002387220 */ /* 0x000fe40000410000 */
[--C-:B------:R-:W-:Y:S01]  /*9590*/  FFMA.FTZ R152, R152, c[0x0][0x23c], -R208.reuse ;  /* 0x00008f0098987a23 */ /* 0x100fe200000108d0 */
[----:B------:R-:W-:Y:S01]  /*95a0*/  MUFU.EX2 R200, R153 ;  /* 0x0000009900c87308 */ /* 0x000fe20000000800 */
[--C-:B------:R-:W-:Y:S02]  /*95b0*/  FFMA.FTZ R158, R158, c[0x0][0x23c], -R208.reuse ;  /* 0x00008f009e9e7a23 */ /* 0x100fe400000108d0 */
[--C-:B------:R-:W-:Y:S02]  /*95c0*/  FFMA.FTZ R163, R163, c[0x0][0x23c], -R208.reuse ;  /* 0x00008f00a3a37a23 */ /* 0x100fe400000108d0 */
[--C-:B------:R-:W-:Y:S02]  /*95d0*/  FFMA.FTZ R155, R155, c[0x0][0x23c], -R139.reuse ;  /* 0x00008f009b9b7a23 */ /* 0x100fe4000001088b */
[--C-:B------:R-:W-:Y:S02]  /*95e0*/  FFMA.FTZ R154, R154, c[0x0][0x23c], -R139.reuse ;  /* 0x00008f009a9a7a23 */ /* 0x100fe4000001088b */
[--C-:B------:R-:W-:Y:S01]  /*95f0*/  FFMA.FTZ R156, R156, c[0x0][0x23c], -R139.reuse ;  /* 0x00008f009c9c7a23 */ /* 0x100fe2000001088b */
[----:B------:R-:W-:Y:S01]  /*9600*/  MUFU.EX2 R188, R152 ;  /* 0x0000009800bc7308 */ /* 0x000fe20000000800 */
[--C-:B------:R-:W-:Y:S02]  /*9610*/  FFMA.FTZ R157, R157, c[0x0][0x23c], -R139.reuse ;  /* 0x00008f009d9d7a23 */ /* 0x100fe4000001088b */
[--C-:B------:R-:W-:Y:S01]  /*9620*/  FFMA.FTZ R215, R215, c[0x0][0x23c], -R139.reuse ;  /* 0x00008f00d7d77a23 */ /* 0x100fe2000001088b */
[----:B-1----:R-:W-:Y:S01]  /*9630*/  F2FP.PACK_AB R147, R229, R233 ;  /* 0x000000e9e593723e */ /* 0x002fe200000000ff */
[----:B------:R-:W-:Y:S02]  /*9640*/  FMUL.FTZ R6, R132, R150 ;  /* 0x0000009684067220 */ /* 0x000fe40000410000 */
[----:B------:R-:W-:Y:S01]  /*9650*/  LDSM.16.MT88.4 R148, [R227+0xc000] ;  /* 0x00c00000e394783b */ /* 0x000fe20000004200 */
[--C-:B------:R-:W-:Y:S02]  /*9660*/  FFMA.FTZ R214, R214, c[0x0][0x23c], -R139.reuse ;  /* 0x00008f00d6d67a23 */ /* 0x100fe4000001088b */
[----:B------:R-:W-:Y:S01]  /*9670*/  MUFU.EX2 R203, R154 ;  /* 0x0000009a00cb7308 */ /* 0x000fe20000000800 */
[--C-:B------:R-:W-:Y:S01]  /*9680*/  FFMA.FTZ R213, R213, c[0x0][0x23c], -R139.reuse ;  /* 0x00008f00d5d57a23 */ /* 0x100fe2000001088b */
[-C--:B------:R-:W-:Y:S08]  /*9690*/  HMMA.16816.F32 R4, R140, R20.reuse, R4 ;  /* 0x000000148c04723c */ /* 0x080ff00000001804 */
[C---:B------:R-:W-:Y:S01]  /*96a0*/  HMMA.16816.F32 R8, R144.reuse, R20, R8 ;  /* 0x000000149008723c */ /* 0x040fe20000001808 */
[----:B------:R-:W-:Y:S06]  /*96b0*/  MUFU.EX2 R185, R157 ;  /* 0x0000009d00b97308 */ /* 0x000fec0000000800 */
[C---:B------:R-:W-:Y:S01]  /*96c0*/  FMUL.FTZ R20, R133.reuse, R164 ;  /* 0x000000a485147220 */ /* 0x040fe20000410000 */
[-C--:B------:R-:W-:Y:S03]  /*96d0*/  HMMA.16816.F32 R12, R144, R22.reuse, R12 ;  /* 0x00000016900c723c */ /* 0x080fe6000000180c */
[----:B------:R-:W-:Y:S01]  /*96e0*/  MUFU.EX2 R190, R158 ;  /* 0x0000009e00be7308 */ /* 0x000fe20000000800 */
[C---:B------:R-:W-:Y:S01]  /*96f0*/  FMUL.FTZ R21, R133.reuse, R165 ;  /* 0x000000a585157220 */ /* 0x040fe20000410000 */
[----:B------:R-:W-:Y:S01]  /*9700*/  MOV R165, R64 ;  /* 0x0000004000a57202 */ /* 0x000fe20000000f00 */
[----:B------:R-:W-:Y:S01]  /*9710*/  FMUL.FTZ R64, R133, R204 ;  /* 0x000000cc85407220 */ /* 0x000fe20000410000 */
[----:B------:R-:W-:Y:S01]  /*9720*/  MOV R164, R62 ;  /* 0x0000003e00a47202 */ /* 0x000fe20000000f00 */
[C---:B------:R-:W-:Y:S04]  /*9730*/  HMMA.16816.F32 R16, R140.reuse, R22, R16 ;  /* 0x000000168c10723c */ /* 0x040fe80000001810 */
[----:B------:R-:W-:Y:S01]  /*9740*/  FMUL.FTZ R62, R0, R202 ;  /* 0x000000ca003e7220 */ /* 0x000fe20000410000 */
[----:B------:R-:W-:Y:S02]  /*9750*/  MUFU.EX2 R204, R245 ;  /* 0x000000f500cc7308 */ /* 0x000fe40000000800 */
[C---:B------:R-:W-:Y:S01]  /*9760*/  FMUL.FTZ R22, R132.reuse, R166 ;  /* 0x000000a684167220 */ /* 0x040fe20000410000 */
[----:B------:R-:W-:Y:S01]  /*9770*/  MOV R166, R51 ;  /* 0x0000003300a67202 */ /* 0x000fe20000000f00 */
[C---:B------:R-:W-:Y:S03]  /*9780*/  FMUL.FTZ R23, R132.reuse, R167 ;  /* 0x000000a784177220 */ /* 0x040fe60000410000 */
[----:B------:R-:W-:Y:S01]  /*9790*/  MOV R167, R52 ;  /* 0x0000003400a77202 */ /* 0x000fe20000000f00 */
[----:B------:R-:W-:Y:S01]  /*97a0*/  FMUL.FTZ R51, R132, R191 ;  /* 0x000000bf84337220 */ /* 0x000fe20000410000 */
[----:B------:R-:W1:Y:S01]  /*97b0*/  LDSM.16.MT88.4 R52, [R228+0xc000] ;  /* 0x00c00000e434783b */ /* 0x000e620000004200 */
[----:B------:R-:W-:Y:S01]  /*97c0*/  MUFU.EX2 R192, R235 ;  /* 0x000000eb00c07308 */ /* 0x000fe20000000800 */
[-C--:B------:R-:W-:Y:S03]  /*97d0*/  HMMA.16816.F32 R20, R140, R36.reuse, R20 ;  /* 0x000000248c14723c */ /* 0x080fe60000001814 */
[--C-:B------:R-:W-:Y:S02]  /*97e0*/  FFMA.FTZ R166, R166, c[0x0][0x23c], -R208.reuse ;  /* 0x00008f00a6a67a23 */ /* 0x100fe400000108d0 */
[--C-:B------:R-:W-:Y:S03]  /*97f0*/  FFMA.FTZ R167, R167, c[0x0][0x23c], -R208.reuse ;  /* 0x00008f00a7a77a23 */ /* 0x100fe600000108d0 */
[C---:B------:R-:W-:Y:S01]  /*9800*/  HMMA.16816.F32 R24, R144.reuse, R36, R24 ;  /* 0x000000249018723c */ /* 0x040fe20000001818 */
[----:B------:R-:W-:Y:S06]  /*9810*/  MUFU.EX2 R246, R213 ;  /* 0x000000d500f67308 */ /* 0x000fec0000000800 */
[C---:B------:R-:W-:Y:S01]  /*9820*/  FMUL.FTZ R36, R133.reuse, R180 ;  /* 0x000000b485247220 */ /* 0x040fe20000410000 */
[-C--:B------:R-:W-:Y:S03]  /*9830*/  HMMA.16816.F32 R28, R144, R38.reuse, R28 ;  /* 0x00000026901c723c */ /* 0x080fe6000000181c */
[----:B------:R-:W-:Y:S01]  /*9840*/  MUFU.EX2 R202, R223 ;  /* 0x000000df00ca7308 */ /* 0x000fe20000000800 */
[C---:B------:R-:W-:Y:S01]  /*9850*/  FMUL.FTZ R37, R133.reuse, R181 ;  /* 0x000000b585257220 */ /* 0x040fe20000410000 */
[----:B------:R-:W-:Y:S01]  /*9860*/  MOV R180, R46 ;  /* 0x0000002e00b47202 */ /* 0x000fe20000000f00 */
[----:B------:R-:W-:Y:S02]  /*9870*/  FMUL.FTZ R46, R0, R186 ;  /* 0x000000ba002e7220 */ /* 0x000fe40000410000 */
[C---:B------:R-:W-:Y:S05]  /*9880*/  HMMA.16816.F32 R32, R140.reuse, R38, R32 ;  /* 0x000000268c20723c */ /* 0x040fea0000001820 */
[----:B------:R-:W-:Y:S02]  /*9890*/  MUFU.EX2 R186, R210 ;  /* 0x000000d200ba7308 */ /* 0x000fe40000000800 */
[C---:B------:R-:W-:Y:S02]  /*98a0*/  FMUL.FTZ R38, R132.reuse, R182 ;  /* 0x000000b684267220 */ /* 0x040fe40000410000 */
[----:B------:R-:W-:Y:S03]  /*98b0*/  FMUL.FTZ R39, R132, R183 ;  /* 0x000000b784277220 */ /* 0x000fe60000410000 */
[----:B------:R-:W-:Y:S01]  /*98c0*/  MOV R183, R42 ;  /* 0x0000002a00b77202 */ /* 0x000fe20000000f00 */
[----:B------:R-:W-:Y:S01]  /*98d0*/  FMUL.FTZ R42, R0, R178 ;  /* 0x000000b2002a7220 */ /* 0x000fe20000410000 */
[----:B------:R-:W-:Y:S01]  /*98e0*/  MOV R178, R44 ;  /* 0x0000002c00b27202 */ /* 0x000fe20000000f00 */
[----:B------:R-:W-:Y:S01]  /*98f0*/  FMUL.FTZ R44, R2, R184 ;  /* 0x000000b8022c7220 */ /* 0x000fe20000410000 */
[-C--:B-1----:R-:W-:Y:S01]  /*9900*/  HMMA.16816.F32 R36, R140, R52.reuse, R36 ;  /* 0x000000348c24723c */ /* 0x082fe20000001824 */
[----:B------:R-:W-:Y:S07]  /*9910*/  MUFU.EX2 R182, R217 ;  /* 0x000000d900b67308 */ /* 0x000fee0000000800 */
[C---:B------:R-:W-:Y:S03]  /*9920*/  HMMA.16816.F32 R40, R144.reuse, R52, R40 ;  /* 0x000000349028723c */ /* 0x040fe60000001828 */
[----:B------:R-:W-:Y:S04]  /*9930*/  MUFU.EX2 R181, R209 ;  /* 0x000000d100b57308 */ /* 0x000fe80000000800 */
[C---:B------:R-:W-:Y:S01]  /*9940*/  FMUL.FTZ R52, R133.reuse, R196 ;  /* 0x000000c485347220 */ /* 0x040fe20000410000 */
[-C--:B------:R-:W-:Y:S04]  /*9950*/  HMMA.16816.F32 R44, R144, R54.reuse, R44 ;  /* 0x00000036902c723c */ /* 0x080fe8000000182c */
[----:B------:R-:W-:Y:S01]  /*9960*/  FMUL.FTZ R53, R133, R197 ;  /* 0x000000c585357220 */ /* 0x000fe20000410000 */
[----:B------:R-:W1:Y:S03]  /*9970*/  MUFU.EX2 R196, R218 ;  /* 0x000000da00c47308 */ /* 0x000e660000000800 */
[C---:B------:R-:W-:Y:S07]  /*9980*/  HMMA.16816.F32 R48, R140.reuse, R54, R48 ;  /* 0x000000368c30723c */ /* 0x040fee0000001830 */
[C---:B------:R-:W-:Y:S01]  /*9990*/  FMUL.FTZ R54, R132.reuse, R198 ;  /* 0x000000c684367220 */ /* 0x040fe20000410000 */
[----:B------:R-:W-:Y:S01]  /*99a0*/  MUFU.EX2 R184, R163 ;  /* 0x000000a300b87308 */ /* 0x000fe20000000800 */
[----:B------:R-:W-:Y:S07]  /*99b0*/  FMUL.FTZ R55, R132, R199 ;  /* 0x000000c784377220 */ /* 0x000fee0000410000 */
[-C--:B------:R-:W-:Y:S02]  /*99c0*/  HMMA.16816.F32 R52, R140, R148.reuse, R52 ;  /* 0x000000948c34723c */ /* 0x080fe40000001834 */
[----:B------:R2:W-:Y:S06]  /*99d0*/  MUFU.EX2 R199, R155 ;  /* 0x0000009b00c77308 */ /* 0x0005ec0000000800 */
[C---:B------:R-:W-:Y:S04]  /*99e0*/  HMMA.16816.F32 R56, R144.reuse, R148, R56 ;  /* 0x000000949038723c */ /* 0x040fe80000001838 */
[----:B------:R-:W-:Y:S04]  /*99f0*/  MUFU.EX2 R197, R236 ;  /* 0x000000ec00c57308 */ /* 0x000fe80000000800 */
[-C--:B------:R-:W-:Y:S06]  /*9a00*/  HMMA.16816.F32 R60, R144, R150.reuse, R60 ;  /* 0x00000096903c723c */ /* 0x080fec000000183c */
[----:B------:R-:W-:Y:S02]  /*9a10*/  MUFU.EX2 R198, R251 ;  /* 0x000000fb00c67308 */ /* 0x000fe40000000800 */
[C---:B------:R-:W-:Y:S01]  /*9a20*/  HMMA.16816.F32 R64, R140.reuse, R150, R64 ;  /* 0x000000968c40723c */ /* 0x040fe20000001840 */
[----:B------:R-:W3:Y:S07]  /*9a30*/  LDSM.16.MT88.4 R148, [R225+0xe000] ;  /* 0x00e00000e194783b */ /* 0x000eee0000004200 */
[----:B------:R-:W-:Y:S01]  /*9a40*/  MUFU.EX2 R251, R215 ;  /* 0x000000d700fb7308 */ /* 0x000fe20000000800 */
[----:B--2---:R-:W-:Y:S09]  /*9a50*/  LDSM.16.MT88.4 R152, [R226+0xd000] ;  /* 0x00d00000e298783b */ /* 0x004ff20000004200 */
[----:B------:R-:W-:Y:S10]  /*9a60*/  MUFU.EX2 R195, R244 ;  /* 0x000000f400c37308 */ /* 0x000ff40000000800 */
[----:B------:R-:W-:Y:S10]  /*9a70*/  MUFU.EX2 R252, R252 ;  /* 0x000000fc00fc7308 */ /* 0x000ff40000000800 */
[----:B------:R-:W-:Y:S01]  /*9a80*/  MUFU.EX2 R248, R166 ;  /* 0x000000a600f87308 */ /* 0x000fe20000000800 */
[-C--:B---3--:R-:W-:Y:S09]  /*9a90*/  HMMA.16816.F32 R68, R140, R148.reuse, R68 ;  /* 0x000000948c44723c */ /* 0x088ff20000001844 */
[----:B------:R-:W-:Y:S01]  /*9aa0*/  MUFU.EX2 R247, R167 ;  /* 0x000000a700f77308 */ /* 0x000fe20000000800 */
[C---:B------:R-:W-:Y:S08]  /*9ab0*/  HMMA.16816.F32 R72, R144.reuse, R148, R72 ;  /* 0x000000949048723c */ /* 0x040ff00000001848 */
[-C--:B------:R-:W-:Y:S08]  /*9ac0*/  HMMA.16816.F32 R76, R144, R150.reuse, R76 ;  /* 0x00000096904c723c */ /* 0x080ff0000000184c */
[C---:B------:R-:W-:Y:S01]  /*9ad0*/  HMMA.16816.F32 R80, R140.reuse, R150, R80 ;  /* 0x000000968c50723c */ /* 0x040fe20000001850 */
[----:B------:R-:W2:Y:S07]  /*9ae0*/  LDSM.16.MT88.4 R148, [R226+0xe000] ;  /* 0x00e00000e294783b */ /* 0x000eae0000004200 */
[-C--:B--2---:R-:W-:Y:S08]  /*9af0*/  HMMA.16816.F32 R84, R140, R148.reuse, R84 ;  /* 0x000000948c54723c */ /* 0x084ff00000001854 */
        /* <DEDUP_REMOVED lines=10> */
[C---:B------:R-:W-:Y:S07]  /*9ba0*/  HMMA.16816.F32 R120, R144.reuse, R148, R120 ;  /* 0x000000949078723c */ /* 0x040fee0000001878 */
[--C-:B------:R-:W-:Y:S01]  /*9bb0*/  FFMA.FTZ R148, R169, c[0x0][0x23c], -R139.reuse ;  /* 0x00008f00a9947a23 */ /* 0x100fe2000001088b */
[-C--:B------:R-:W-:Y:S03]  /*9bc0*/  HMMA.16816.F32 R124, R144, R150.reuse, R124 ;  /* 0x00000096907c723c */ /* 0x080fe6000000187c */
[----:B------:R2:W-:Y:S05]  /*9bd0*/  MUFU.EX2 R169, R148 ;  /* 0x0000009400a97308 */ /* 0x0005ea0000000800 */
[----:B------:R-:W-:Y:S01]  /*9be0*/  HMMA.16816.F32 R128, R140, R150, R128 ;  /* 0x000000968c80723c */ /* 0x000fe20000001880 */
[----:B------:R-:W3:Y:S06]  /*9bf0*/  LDL.LU R141, [R1+0x20] ;  /* 0x00002000018d7983 */ /* 0x000eec0000300800 */
[--C-:B------:R-:W-:Y:S01]  /*9c00*/  FFMA.FTZ R140, R180, c[0x0][0x23c], -R208.reuse ;  /* 0x00008f00b48c7a23 */ /* 0x100fe200000108d0 */
[----:B------:R-:W-:Y:S04]  /*9c10*/  MOV R180, R161 ;  /* 0x000000a100b47202 */ /* 0x000fe80000000f00 */
[----:B-1----:R-:W-:Y:S02]  /*9c20*/  F2FP.PACK_AB R142, R182, R196 ;  /* 0x000000c4b68e723e */ /* 0x002fe400000000ff */
[----:B------:R-:W-:Y:S01]  /*9c30*/  F2FP.PACK_AB R143, R181, R186 ;  /* 0x000000bab58f723e */ /* 0x000fe200000000ff */
[--C-:B--2---:R-:W-:Y:S01]  /*9c40*/  FFMA.FTZ R148, R178, c[0x0][0x23c], -R139.reuse ;  /* 0x00008f00b2947a23 */ /* 0x104fe2000001088b */
[----:B------:R-:W-:Y:S02]  /*9c50*/  MOV R178, R160 ;  /* 0x000000a000b27202 */ /* 0x000fe40000000f00 */
[----:B------:R-:W2:Y:S01]  /*9c60*/  LDL.LU R160, [R1+0x28] ;  /* 0x0000280001a07983 */ /* 0x000ea20000300800 */
[----:B------:R1:W-:Y:S03]  /*9c70*/  MUFU.EX2 R187, R148 ;  /* 0x0000009400bb7308 */ /* 0x0003e60000000800 */
[----:B------:R-:W4:Y:S01]  /*9c80*/  LDL.LU R161, [R1+0x24] ;  /* 0x0000240001a17983 */ /* 0x000f220000300800 */
[--C-:B-1----:R-:W-:Y:S06]  /*9c90*/  FFMA.FTZ R148, R177, c[0x0][0x23c], -R208.reuse ;  /* 0x00008f00b1947a23 */ /* 0x102fec00000108d0 */
[----:B------:R1:W-:Y:S02]  /*9ca0*/  MUFU.EX2 R220, R148 ;  /* 0x0000009400dc7308 */ /* 0x0003e40000000800 */
[--C-:B-1----:R-:W-:Y:S01]  /*9cb0*/  FFMA.FTZ R148, R183, c[0x0][0x23c], -R208.reuse ;  /* 0x00008f00b7947a23 */ /* 0x102fe200000108d0 */
[----:B------:R-:W-:Y:S07]  /*9cc0*/  MOV R183, R224 ;  /* 0x000000e000b77202 */ /* 0x000fee0000000f00 */
[----:B------:R1:W-:Y:S01]  /*9cd0*/  MUFU.EX2 R224, R148 ;  /* 0x0000009400e07308 */ /* 0x0003e20000000800 */
[--C-:B------:R-:W-:Y:S09]  /*9ce0*/  FFMA.FTZ R144, R183, c[0x0][0x23c], -R139.reuse ;  /* 0x00008f00b7907a23 */ /* 0x100ff2000001088b */
[----:B------:R1:W-:Y:S10]  /*9cf0*/  MUFU.EX2 R179, R144 ;  /* 0x0000009000b37308 */ /* 0x0003f40000000800 */
[----:B------:R1:W-:Y:S02]  /*9d00*/  MUFU.EX2 R183, R140 ;  /* 0x0000008c00b77308 */ /* 0x0003e40000000800 */
[--C-:B-1----:R-:W-:Y:S02]  /*9d10*/  FFMA.FTZ R148, R176, c[0x0][0x23c], -R139.reuse ;  /* 0x00008f00b0947a23 */ /* 0x102fe4000001088b */
[----:B------:R-:W-:Y:S06]  /*9d20*/  FFMA.FTZ R139, R212, c[0x0][0x23c], -R139 ;  /* 0x00008f00d48b7a23 */ /* 0x000fec000001088b */
[----:B------:R1:W1:Y:S01]  /*9d30*/  MUFU.EX2 R176, R148 ;  /* 0x0000009400b07308 */ /* 0x0002620000000800 */
[----:B------:R-:W3:Y:S09]  /*9d40*/  LDSM.16.MT88.4 R144, [R225+0xc800] ;  /* 0x00c80000e190783b */ /* 0x000ef20000004200 */
[----:B------:R-:W-:Y:S01]  /*9d50*/  MUFU.EX2 R212, R156 ;  /* 0x0000009c00d47308 */ /* 0x000fe20000000800 */
[--C-:B------:R-:W-:Y:S01]  /*9d60*/  FFMA.FTZ R140, R175, c[0x0][0x23c], -R208.reuse ;  /* 0x00008f00af8c7a23 */ /* 0x100fe200000108d0 */
[----:B------:R-:W-:Y:S01]  /*9d70*/  MOV R175, R168 ;  /* 0x000000a800af7202 */ /* 0x000fe20000000f00 */
[--C-:B------:R-:W-:Y:S02]  /*9d80*/  FFMA.FTZ R168, R135, c[0x0][0x23c], -R208.reuse ;  /* 0x00008f0087a87a23 */ /* 0x100fe400000108d0 */
[----:B------:R-:W-:Y:S05]  /*9d90*/  FFMA.FTZ R208, R134, c[0x0][0x23c], -R208 ;  /* 0x00008f0086d07a23 */ /* 0x000fea00000108d0 */
[----:B------:R1:W1:Y:S02]  /*9da0*/  MUFU.EX2 R177, R140 ;  /* 0x0000008c00b17308 */ /* 0x0002640000000800 */
[----:B-1----:R-:W1:Y:S01]  /*9db0*/  LDSM.16.MT88.4 R148, [R226+0xc800] ;  /* 0x00c80000e294783b */ /* 0x002e620000004200 */
[----:B------:R-:W-:Y:S07]  /*9dc0*/  F2FP.PACK_AB R134, R179, R176 ;  /* 0x000000b0b386723e */ /* 0x000fee00000000ff */
[----:B------:R1:W-:Y:S10]  /*9dd0*/  MUFU.EX2 R223, R208 ;  /* 0x000000d000df7308 */ /* 0x0003f40000000800 */
[----:B------:R-:W-:Y:S01]  /*9de0*/  MUFU.EX2 R245, R139 ;  /* 0x0000008b00f57308 */ /* 0x000fe20000000800 */
[----:B------:R-:W-:Y:S02]  /*9df0*/  F2FP.PACK_AB R140, R219, R170 ;  /* 0x000000aadb8c723e */ /* 0x000fe400000000ff */
[----:B------:R-:W-:Y:S07]  /*9e00*/  F2FP.PACK_AB R135, R177, R183 ;  /* 0x000000b7b187723e */ /* 0x000fee00000000ff */
[----:B------:R1:W-:Y:S02]  /*9e10*/  MUFU.EX2 R244, R168 ;  /* 0x000000a800f47308 */ /* 0x0003e40000000800 */
[----:B-1----:R-:W-:Y:S01]  /*9e20*/  LDSM.16.MT88.4 R208, [R225+0xf800] ;  /* 0x00f80000e1d0783b */ /* 0x002fe20000004200 */
[----:B------:R-:W-:Y:S01]  /*9e30*/  MOV R168, R189 ;  /* 0x000000bd00a87202 */ /* 0x000fe20000000f00 */
[----:B---3--:R-:W-:Y:S01]  /*9e40*/  FFMA.FTZ R162, R133, R141, R162 ;  /* 0x0000008d85a27223 */ /* 0x008fe200000100a2 */
[----:B------:R-:W-:Y:S02]  /*9e50*/  F2FP.PACK_AB R141, R171, R216 ;  /* 0x000000d8ab8d723e */ /* 0x000fe400000000ff */
[----:B------:R-:W-:Y:S05]  /*9e60*/  F2FP.PACK_AB R133, R224, R220 ;  /* 0x000000dce085723e */ /* 0x000fea00000000ff */
[-C--:B------:R-:W-:Y:S03]  /*9e70*/  HMMA.16816.F32 R4, R140, R144.reuse, R4 ;  /* 0x000000908c04723c */ /* 0x080fe60000001804 */
[----:B--2---:R-:W-:Y:S01]  /*9e80*/  FFMA.FTZ R160, R132, R160, R178 ;  /* 0x000000a084a07223 */ /* 0x004fe200000100b2 */
[----:B------:R-:W-:Y:S01]  /*9e90*/  F2FP.PACK_AB R132, R187, R169 ;  /* 0x000000a9bb84723e */ /* 0x000fe200000000ff */
[----:B------:R-:W-:Y:S01]  /*9ea0*/  MUFU.EX2 R178, R249 ;  /* 0x000000f900b27308 */ /* 0x000fe20000000800 */
[----:B----4-:R-:W-:Y:S02]  /*9eb0*/  FFMA.FTZ R161, R2, R161, R180 ;  /* 0x000000a102a17223 */ /* 0x010fe400000100b4 */
[----:B------:R-:W2:Y:S01]  /*9ec0*/  LDL.LU R2, [R1+0x2c] ;  /* 0x00002c0001027983 */ /* 0x000ea20000300800 */
[----:B------:R-:W-:Y:S02]  /*9ed0*/  FADD.FTZ R160, R174, R160 ;  /* 0x000000a0aea07221 */ /* 0x000fe40000010000 */
[C---:B------:R-:W-:Y:S04]  /*9ee0*/  HMMA.16816.F32 R8, R132.reuse, R144, R8 ;  /* 0x000000908408723c */ /* 0x040fe80000001808 */
[----:B------:R-:W-:Y:S01]  /*9ef0*/  FADD.FTZ R165, R165, R161 ;  /* 0x000000a1a5a57221 */ /* 0x000fe20000010000 */
[----:B------:R1:W-:Y:S03]  /*9f00*/  MUFU.EX2 R180, R238 ;  /* 0x000000ee00b47308 */ /* 0x0003e60000000800 */
[-C--:B------:R-:W-:Y:S07]  /*9f10*/  HMMA.16816.F32 R12, R132, R146.reuse, R12 ;  /* 0x00000092840c723c */ /* 0x080fee000000180c */
[----:B------:R3:W4:Y:S01]  /*9f20*/  MUFU.EX2 R249, R214 ;  /* 0x000000d600f97308 */ /* 0x0007220000000800 */
[C---:B------:R-:W-:Y:S01]  /*9f30*/  HMMA.16816.F32 R16, R140.reuse, R146, R16 ;  /* 0x000000928c10723c */ /* 0x040fe20000001810 */
[----:B------:R-:W3:Y:S07]  /*9f40*/  LDSM.16.MT88.4 R144, [R228+0xc800] ;  /* 0x00c80000e490783b */ /* 0x000eee0000004200 */
[-C--:B------:R-:W-:Y:S01]  /*9f50*/  HMMA.16816.F32 R20, R140, R148.reuse, R20 ;  /* 0x000000948c14723c */ /* 0x080fe20000001814 */
[----:B-1----:R1:W5:Y:S07]  /*9f60*/  LDL.LU R238, [R1+0x9c] ;  /* 0x00009c0001ee7983 */ /* 0x00236e0000300800 */
[C---:B------:R-:W-:Y:S01]  /*9f70*/  HMMA.16816.F32 R24, R132.reuse, R148, R24 ;  /* 0x000000948418723c */ /* 0x040fe20000001818 */
[----:B------:R1:W5:Y:S04]  /*9f80*/  LDL.LU R237, [R1+0x98] ;  /* 0x0000980001ed7983 */ /* 0x0003680000300800 */
[----:B------:R1:W5:Y:S03]  /*9f90*/  LDL.LU R236, [R1+0x94] ;  /* 0x0000940001ec7983 */ /* 0x0003660000300800 */
[-C--:B------:R-:W-:Y:S01]  /*9fa0*/  HMMA.16816.F32 R28, R132, R150.reuse, R28 ;  /* 0x00000096841c723c */ /* 0x080fe2000000181c */
[----:B------:R1:W5:Y:S07]  /*9fb0*/  LDL.LU R235, [R1+0x90] ;  /* 0x0000900001eb7983 */ /* 0x00036e0000300800 */
[C---:B------:R-:W-:Y:S01]  /*9fc0*/  HMMA.16816.F32 R32, R140.reuse, R150, R32 ;  /* 0x000000968c20723c */ /* 0x040fe20000001820 */
[----:B------:R-:W1:Y:S07]  /*9fd0*/  LDSM.16.MT88.4 R148, [R227+0xc800] ;  /* 0x00c80000e394783b */ /* 0x000e6e0000004200 */
[-C--:B---3--:R-:W-:Y:S08]  /*9fe0*/  HMMA.16816.F32 R36, R140, R144.reuse, R36 ;  /* 0x000000908c24723c */ /* 0x088ff00000001824 */
[C---:B------:R-:W-:Y:S08]  /*9ff0*/  HMMA.16816.F32 R40, R132.reuse, R144, R40 ;  /* 0x000000908428723c */ /* 0x040ff00000001828 */
[-C--:B------:R-:W-:Y:S08]  /*a000*/  HMMA.16816.F32 R44, R132, R146.reuse, R44 ;  /* 0x00000092842c723c */ /* 0x080ff0000000182c */
[C---:B------:R-:W-:Y:S01]  /*a010*/  HMMA.16816.F32 R48, R140.reuse, R146, R48 ;  /* 0x000000928c30723c */ /* 0x040fe20000001830 */
[----:B------:R-:W3:Y:S07]  /*a020*/  LDSM.16.MT88.4 R144, [R225+0xe800] ;  /* 0x00e80000e190783b */ /* 0x000eee0000004200 */
[-C--:B-1----:R-:W-:Y:S08]  /*a030*/  HMMA.16816.F32 R52, R140, R148.reuse, R52 ;  /* 0x000000948c34723c */ /* 0x082ff00000001834 */
[C---:B------:R-:W-:Y:S08]  /*a040*/  HMMA.16816.F32 R56, R132.reuse, R148, R56 ;  /* 0x000000948438723c */ /* 0x040ff00000001838 */
[-C--:B------:R-:W-:Y:S08]  /*a050*/  HMMA.16816.F32 R60, R132, R150.reuse, R60 ;  /* 0x00000096843c723c */ /* 0x080ff0000000183c */
        /* <DEDUP_REMOVED lines=19> */
[-C--:B------:R-:W-:Y:S07]  /*a190*/  HMMA.16816.F32 R124, R132, R150.reuse, R124 ;  /* 0x00000096847c723c */ /* 0x080fee000000187c */
[----:B------:R-:W-:Y:S01]  /*a1a0*/  F2FP.PACK_AB R134, R204, R206 ;  /* 0x000000cecc86723e */ /* 0x000fe200000000ff */
[----:B------:R-:W-:Y:S01]  /*a1b0*/  HMMA.16816.F32 R128, R140, R150, R128 ;  /* 0x000000968c80723c */ /* 0x000fe20000001880 */
[----:B------:R-:W-:Y:S03]  /*a1c0*/  LDSM.16.MT88.4 R148, [R227+0xd000] ;  /* 0x00d00000e394783b */ /* 0x000fe60000004200 */
[----:B------:R-:W-:Y:S02]  /*a1d0*/  F2FP.PACK_AB R135, R189, R205 ;  /* 0x000000cdbd87723e */ /* 0x000fe400000000ff */
[----:B------:R-:W-:Y:S02]  /*a1e0*/  F2FP.PACK_AB R132, R201, R194 ;  /* 0x000000c2c984723e */ /* 0x000fe400000000ff */
[----:B------:R-:W-:Y:S04]  /*a1f0*/  F2FP.PACK_AB R133, R202, R195 ;  /* 0x000000c3ca85723e */ /* 0x000fe800000000ff */
[----:B------:R-:W-:Y:S02]  /*a200*/  F2FP.PACK_AB R141, R188, R200 ;  /* 0x000000c8bc8d723e */ /* 0x000fe400000000ff */
[----:B------:R-:W-:Y:S01]  /*a210*/  F2FP.PACK_AB R142, R185, R212 ;  /* 0x000000d4b98e723e */ /* 0x000fe200000000ff */
[-C--:B---3--:R-:W-:Y:S05]  /*a220*/  HMMA.16816.F32 R4, R132, R144.reuse, R4 ;  /* 0x000000908404723c */ /* 0x088fea0000001804 */
[----:B------:R-:W-:Y:S02]  /*a230*/  F2FP.PACK_AB R143, R184, R190 ;  /* 0x000000beb88f723e */ /* 0x000fe400000000ff */
[----:B------:R-:W-:Y:S07]  /*a240*/  F2FP.PACK_AB R140, R203, R199 ;  /* 0x000000c7cb8c723e */ /* 0x000fee00000000ff */
[C---:B------:R-:W-:Y:S08]  /*a250*/  HMMA.16816.F32 R8, R140.reuse, R144, R8 ;  /* 0x000000908c08723c */ /* 0x040ff00000001808 */
[-C--:B------:R-:W-:Y:S08]  /*a260*/  HMMA.16816.F32 R12, R140, R146.reuse, R12 ;  /* 0x000000928c0c723c */ /* 0x080ff0000000180c */
[C---:B------:R-:W-:Y:S01]  /*a270*/  HMMA.16816.F32 R16, R132.reuse, R146, R16 ;  /* 0x000000928410723c */ /* 0x040fe20000001810 */
[----:B------:R-:W-:Y:S07]  /*a280*/  LDSM.16.MT88.4 R144, [R225+0xf000] ;  /* 0x00f00000e190783b */ /* 0x000fee0000004200 */
[-C--:B------:R-:W-:Y:S04]  /*a290*/  HMMA.16816.F32 R20, R132, R152.reuse, R20 ;  /* 0x000000988414723c */ /* 0x080fe80000001814 */
[----:B--2---:R-:W-:Y:S02]  /*a2a0*/  FFMA.FTZ R0, R0, R2, R159 ;  /* 0x0000000200007223 */ /* 0x004fe4000001009f */
[----:B------:R-:W1:Y:S01]  /*a2b0*/  LDSM.16.MT88.4 R156, [R228+0xd000] ;  /* 0x00d00000e49c783b */ /* 0x000e620000004200 */
[----:B------:R-:W-:Y:S01]  /*a2c0*/  FADD.FTZ R2, R175, R162 ;  /* 0x000000a2af027221 */ /* 0x000fe20000010000 */
[C---:B------:R-:W-:Y:S04]  /*a2d0*/  HMMA.16816.F32 R24, R140.reuse, R152, R24 ;  /* 0x000000988c18723c */ /* 0x040fe80000001818 */
[----:B------:R-:W-:Y:S02]  /*a2e0*/  FADD.FTZ R0, R173, R0 ;  /* 0x00000000ad007221 */ /* 0x000fe40000010000 */
[----:B------:R-:W-:Y:S02]  /*a2f0*/  FADD.FTZ R164, R164, R2 ;  /* 0x00000002a4a47221 */ /* 0x000fe40000010000 */
[-C--:B------:R-:W-:Y:S04]  /*a300*/  HMMA.16816.F32 R28, R140, R154.reuse, R28 ;  /* 0x0000009a8c1c723c */ /* 0x080fe8000000181c */
[----:B------:R-:W-:Y:S02]  /*a310*/  FADD.FTZ R2, R172, R160 ;  /* 0x000000a0ac027221 */ /* 0x000fe40000010000 */
[----:B------:R-:W-:Y:S01]  /*a320*/  LDSM.16.MT88.4 R160, [R225+0xd800] ;  /* 0x00d80000e1a0783b */ /* 0x000fe20000004200 */
[----:B------:R-:W-:Y:S01]  /*a330*/  FADD.FTZ R0, R233, R0 ;  /* 0x00000000e9007221 */ /* 0x000fe20000010000 */
[C---:B------:R-:W-:Y:S04]  /*a340*/  HMMA.16816.F32 R32, R132.reuse, R154, R32 ;  /* 0x0000009a8420723c */ /* 0x040fe80000001820 */
[----:B------:R-:W-:Y:S02]  /*a350*/  FADD.FTZ R139, R232, R164 ;  /* 0x000000a4e88b7221 */ /* 0x000fe40000010000 */
[----:B------:R-:W2:Y:S08]  /*a360*/  LDSM.16.MT88.4 R152, [R226+0xf000] ;  /* 0x00f00000e298783b */ /* 0x000eb00000004200 */
[----:B------:R-:W-:Y:S01]  /*a370*/  LDSM.16.MT88.4 R172, [R226+0xd800] ;  /* 0x00d80000e2ac783b */ /* 0x000fe20000004200 */
[-C--:B-1----:R-:W-:Y:S08]  /*a380*/  HMMA.16816.F32 R36, R132, R156.reuse, R36 ;  /* 0x0000009c8424723c */ /* 0x082ff00000001824 */
        /* <DEDUP_REMOVED lines=8> */
[----:B------:R-:W3:Y:S07]  /*a410*/  LDSM.16.MT88.4 R148, [R227+0xf000] ;  /* 0x00f00000e394783b */ /* 0x000eee0000004200 */
[-C--:B------:R-:W-:Y:S08]  /*a420*/  HMMA.16816.F32 R68, R132, R144.reuse, R68 ;  /* 0x000000908444723c */ /* 0x080ff00000001844 */
[C---:B------:R-:W-:Y:S07]  /*a430*/  HMMA.16816.F32 R72, R140.reuse, R144, R72 ;  /* 0x000000908c48723c */ /* 0x040fee0000001848 */
[----:B------:R-:W-:Y:S01]  /*a440*/  FADD.FTZ R145, R234, R165 ;  /* 0x000000a5ea917221 */ /* 0x000fe20000010000 */
[-C--:B------:R-:W-:Y:S01]  /*a450*/  HMMA.16816.F32 R76, R140, R146.reuse, R76 ;  /* 0x000000928c4c723c */ /* 0x080fe2000000184c */
[----:B------:R1:W5:Y:S03]  /*a460*/  LDL.LU R234, [R1+0x8c] ;  /* 0x00008c0001ea7983 */ /* 0x0003660000300800 */
[----:B------:R-:W-:Y:S01]  /*a470*/  FADD.FTZ R144, R231, R2 ;  /* 0x00000002e7907221 */ /* 0x000fe20000010000 */
[----:B------:R1:W5:Y:S01]  /*a480*/  LDL.LU R233, [R1+0x88] ;  /* 0x0000880001e97983 */ /* 0x0003620000300800 */
[----:B------:R-:W-:Y:S02]  /*a490*/  FADD.FTZ R145, R230, R145 ;  /* 0x00000091e6917221 */ /* 0x000fe40000010000 */
[C---:B------:R-:W-:Y:S01]  /*a4a0*/  HMMA.16816.F32 R80, R132.reuse, R146, R80 ;  /* 0x000000928450723c */ /* 0x040fe20000001850 */
[----:B------:R1:W5:Y:S03]  /*a4b0*/  LDL.LU R232, [R1+0x84] ;  /* 0x0000840001e87983 */ /* 0x0003660000300800 */
[----:B------:R-:W-:Y:S01]  /*a4c0*/  FADD.FTZ R2, R229, R0 ;  /* 0x00000000e5027221 */ /* 0x000fe20000010000 */
[----:B------:R1:W5:Y:S01]  /*a4d0*/  LDL.LU R231, [R1+0x80] ;  /* 0x0000800001e77983 */ /* 0x0003620000300800 */
[----:B------:R-:W-:Y:S01]  /*a4e0*/  FADD.FTZ R0, R170, R139 ;  /* 0x0000008baa007221 */ /* 0x000fe20000010000 */
[----:B------:R-:W-:Y:S01]  /*a4f0*/  MOV R147, R190 ;  /* 0x000000be00937202 */ /* 0x000fe20000000f00 */
[-C--:B--2---:R-:W-:Y:S01]  /*a500*/  HMMA.16816.F32 R84, R132, R152.reuse, R84 ;  /* 0x000000988454723c */ /* 0x084fe20000001854 */
[----:B------:R2:W5:Y:S03]  /*a510*/  LDL.LU R230, [R1+0x7c] ;  /* 0x00007c0001e67983 */ /* 0x0005660000300800 */
[----:B------:R-:W-:Y:S01]  /*a520*/  FADD.FTZ R139, R216, R144 ;  /* 0x00000090d88b7221 */ /* 0x000fe20000010000 */
[----:B------:R2:W5:Y:S01]  /*a530*/  LDL.LU R229, [R1+0x78] ;  /* 0x0000780001e57983 */ /* 0x0005620000300800 */
[----:B------:R-:W-:Y:S01]  /*a540*/  MOV R170, R188 ;  /* 0x000000bc00aa7202 */ /* 0x000fe20000000f00 */
[----:B------:R-:W-:Y:S01]  /*a550*/  FADD.FTZ R222, R219, R0 ;  /* 0x00000000dbde7221 */ /* 0x000fe20000010000 */
[C---:B------:R-:W-:Y:S01]  /*a560*/  HMMA.16816.F32 R88, R140.reuse, R152, R88 ;  /* 0x000000988c58723c */ /* 0x040fe20000001858 */
[----:B------:R-:W2:Y:S03]  /*a570*/  LDSM.16.MT88.4 R188, [R228+0xd800] ;  /* 0x00d80000e4bc783b */ /* 0x000ea60000004200 */
[----:B------:R-:W-:Y:S01]  /*a580*/  MOV R0, R204 ;  /* 0x000000cc00007202 */ /* 0x000fe20000000f00 */
[----:B------:R-:W-:Y:S01]  /*a590*/  FADD.FTZ R221, R169, R145 ;  /* 0x00000091a9dd7221 */ /* 0x000fe20000010000 */
[----:B------:R-:W-:Y:S01]  /*a5a0*/  MOV R169, R206 ;  /* 0x000000ce00a97202 */ /* 0x000fe20000000f00 */
[----:B------:R-:W-:Y:S01]  /*a5b0*/  FADD.FTZ R139, R171, R139 ;  /* 0x0000008bab8b7221 */ /* 0x000fe20000010000 */
[-C--:B------:R-:W-:Y:S01]  /*a5c0*/  HMMA.16816.F32 R92, R140, R154.reuse, R92 ;  /* 0x0000009a8c5c723c */ /* 0x080fe2000000185c */
[----:B------:R-:W-:Y:S03]  /*a5d0*/  LDSM.16.MT88.4 R216, [R228+0xf800] ;  /* 0x00f80000e4d8783b */ /* 0x000fe60000004200 */
[----:B------:R-:W-:Y:S01]  /*a5e0*/  MOV R171, R212 ;  /* 0x000000d400ab7202 */ /* 0x000fe20000000f00 */
[----:B------:R-:W-:Y:S01]  /*a5f0*/  FADD.FTZ R220, R220, R2 ;  /* 0x00000002dcdc7221 */ /* 0x000fe20000010000 */
[----:B------:R-:W-:Y:S02]  /*a600*/  MOV R2, R205 ;  /* 0x000000cd00027202 */ /* 0x000fe40000000f00 */
[C---:B------:R-:W-:Y:S01]  /*a610*/  HMMA.16816.F32 R96, R132.reuse, R154, R96 ;  /* 0x0000009a8460723c */ /* 0x040fe20000001860 */
[----:B------:R-:W2:Y:S07]  /*a620*/  LDSM.16.MT88.4 R204, [R227+0xd800] ;  /* 0x00d80000e3cc783b */ /* 0x000eae0000004200 */
[-C--:B-1----:R-:W-:Y:S01]  /*a630*/  HMMA.16816.F32 R100, R132, R156.reuse, R100 ;  /* 0x0000009c8464723c */ /* 0x082fe20000001864 */
[----:B------:R-:W1:Y:S07]  /*a640*/  LDSM.16.MT88.4 R212, [R226+0xf800] ;  /* 0x00f80000e2d4783b */ /* 0x000e6e0000004200 */
[C---:B------:R-:W-:Y:S08]  /*a650*/  HMMA.16816.F32 R104, R140.reuse, R156, R104 ;  /* 0x0000009c8c68723c */ /* 0x040ff00000001868 */
[-C--:B------:R-:W-:Y:S08]  /*a660*/  HMMA.16816.F32 R108, R140, R158.reuse, R108 ;  /* 0x0000009e8c6c723c */ /* 0x080ff0000000186c */
[C---:B------:R-:W-:Y:S08]  /*a670*/  HMMA.16816.F32 R112, R132.reuse, R158, R112 ;  /* 0x0000009e8470723c */ /* 0x040ff00000001870 */
[-C--:B---3--:R-:W-:Y:S08]  /*a680*/  HMMA.16816.F32 R116, R132, R148.reuse, R116 ;  /* 0x000000948474723c */ /* 0x088ff00000001874 */
[C---:B------:R-:W-:Y:S08]  /*a690*/  HMMA.16816.F32 R120, R140.reuse, R148, R120 ;  /* 0x000000948c78723c */ /* 0x040ff00000001878 */
[-C--:B------:R-:W-:Y:S07]  /*a6a0*/  HMMA.16816.F32 R124, R140, R150.reuse, R124 ;  /* 0x000000968c7c723c */ /* 0x080fee000000187c */
[----:B----4-:R-:W-:Y:S01]  /*a6b0*/  F2FP.PACK_AB R140, R249, R251 ;  /* 0x000000fbf98c723e */ /* 0x010fe200000000ff */
[----:B------:R-:W-:Y:S04]  /*a6c0*/  HMMA.16816.F32 R128, R132, R150, R128 ;  /* 0x000000968480723c */ /* 0x000fe80000001880 */
[----:B------:R-:W-:Y:S02]  /*a6d0*/  F2FP.PACK_AB R141, R247, R248 ;  /* 0x000000f8f78d723e */ /* 0x000fe400000000ff */
[----:B------:R-:W-:Y:S02]  /*a6e0*/  F2FP.PACK_AB R142, R245, R246 ;  /* 0x000000f6f58e723e */ /* 0x000fe400000000ff */
[----:B------:R-:W-:Y:S04]  /*a6f0*/  F2FP.PACK_AB R132, R180, R250 ;  /* 0x000000fab484723e */ /* 0x000fe800000000ff */
[----:B------:R-:W-:Y:S02]  /*a700*/  F2FP.PACK_AB R133, R178, R252 ;  /* 0x000000fcb285723e */ /* 0x000fe400000000ff */
[----:B------:R-:W-:Y:S02]  /*a710*/  F2FP.PACK_AB R134, R197, R193 ;  /* 0x000000c1c586723e */ /* 0x000fe400000000ff */
[----:B------:R-:W-:Y:S02]  /*a720*/  F2FP.PACK_AB R135, R198, R192 ;  /* 0x000000c0c687723e */ /* 0x000fe400000000ff */
[----:B------:R-:W-:Y:S05]  /*a730*/  F2FP.PACK_AB R143, R223, R244 ;  /* 0x000000f4df8f723e */ /* 0x000fea00000000ff */
[-C--:B------:R-:W-:Y:S07]  /*a740*/  HMMA.16816.F32 R148, R132, R160.reuse, R4 ;  /* 0x000000a08494723c */ /* 0x080fee0000001804 */
[----:B------:R-:W-:Y:S02]  /*a750*/  MOV R7, R147 ;  /* 0x0000009300077202 */ /* 0x000fe40000000f00 */
[C---:B------:R-:W-:Y:S07]  /*a760*/  HMMA.16816.F32 R144, R140.reuse, R160, R8 ;  /* 0x000000a08c90723c */ /* 0x040fee0000001808 */
[----:B------:R-:W-:Y:S01]  /*a770*/  MOV R10, R179 ;  /* 0x000000b3000a7202 */ /* 0x000fe20000000f00 */
[-C--:B------:R-:W-:Y:S04]  /*a780*/  HMMA.16816.F32 R152, R140, R162.reuse, R12 ;  /* 0x000000a28c98723c */ /* 0x080fe8000000180c */
[----:B------:R-:W-:Y:S02]  /*a790*/  MOV R11, R181 ;  /* 0x000000b5000b7202 */ /* 0x000fe40000000f00 */
[----:B------:R-:W-:Y:S02]  /*a7a0*/  MOV R9, R177 ;  /* 0x000000b100097202 */ /* 0x000fe40000000f00 */
[C---:B------:R-:W-:Y:S04]  /*a7b0*/  HMMA.16816.F32 R156, R132.reuse, R162, R16 ;  /* 0x000000a2849c723c */ /* 0x040fe80000001810 */
[----:B------:R-:W-:Y:S02]  /*a7c0*/  MOV R15, R198 ;  /* 0x000000c6000f7202 */ /* 0x000fe40000000f00 */
[----:B------:R-:W-:Y:S02]  /*a7d0*/  MOV R14, R197 ;  /* 0x000000c5000e7202 */ /* 0x000fe40000000f00 */
[-C--:B------:R-:W-:Y:S04]  /*a7e0*/  HMMA.16816.F32 R164, R132, R172.reuse, R20 ;  /* 0x000000ac84a4723c */ /* 0x080fe80000001814 */
[----:B------:R-:W-:Y:S02]  /*a7f0*/  MOV R19, R193 ;  /* 0x000000c100137202 */ /* 0x000fe40000000f00 */
[----:B------:R-:W-:Y:S02]  /*a800*/  MOV R13, R192 ;  /* 0x000000c0000d7202 */ /* 0x000fe40000000f00 */
[C---:B------:R-:W-:Y:S04]  /*a810*/  HMMA.16816.F32 R160, R140.reuse, R172, R24 ;  /* 0x000000ac8ca0723c */ /* 0x040fe80000001818 */
[----:B------:R-:W-:Y:S02]  /*a820*/  MOV R20, R171 ;  /* 0x000000ab00147202 */ /* 0x000fe40000000f00 */
[----:B------:R-:W-:Y:S02]  /*a830*/  MOV R22, R168 ;  /* 0x000000a800167202 */ /* 0x000fe40000000f00 */
[----:B------:R-:W-:Y:S04]  /*a840*/  MOV R26, R169 ;  /* 0x000000a9001a7202 */ /* 0x000fe80000000f00 */
[----:B------:R-:W-:Y:S02]  /*a850*/  MOV R25, R170 ;  /* 0x000000aa00197202 */ /* 0x000fe40000000f00 */
[-C--:B------:R-:W-:Y:S03]  /*a860*/  HMMA.16816.F32 R168, R140, R174.reuse, R28 ;  /* 0x000000ae8ca8723c */ /* 0x080fe6000000181c */
[----:B------:R-:W-:Y:S02]  /*a870*/  MOV R21, R7 ;  /* 0x0000000700157202 */ /* 0x000fe40000000f00 */
[----:B------:R-:W3:Y:S01]  /*a880*/  LDSM.16.MT88.4 R4, [R227+0xf800] ;  /* 0x00f80000e304783b */ /* 0x000ee20000004200 */
[----:B------:R-:W-:Y:S02]  /*a890*/  MOV R17, R180 ;  /* 0x000000b400117202 */ /* 0x000fe40000000f00 */
[C---:B------:R-:W-:Y:S04]  /*a8a0*/  HMMA.16816.F32 R172, R132.reuse, R174, R32 ;  /* 0x000000ae84ac723c */ /* 0x040fe80000001820 */
[----:B------:R-:W-:Y:S02]  /*a8b0*/  MOV R27, R2 ;  /* 0x00000002001b7202 */ /* 0x000fe40000000f00 */
[----:B------:R-:W-:Y:S02]  /*a8c0*/  MOV R30, R201 ;  /* 0x000000c9001e7202 */ /* 0x000fe40000000f00 */
[----:B------:R-:W-:Y:S04]  /*a8d0*/  MOV R33, R182 ;  /* 0x000000b600217202 */ /* 0x000fe80000000f00 */
[----:B------:R-:W-:Y:S02]  /*a8e0*/  MOV R32, R183 ;  /* 0x000000b700207202 */ /* 0x000fe40000000f00 */
[-C--:B--2---:R-:W-:Y:S03]  /*a8f0*/  HMMA.16816.F32 R180, R132, R188.reuse, R36 ;  /* 0x000000bc84b4723c */ /* 0x084fe60000001824 */
[----:B------:R-:W-:Y:S02]  /*a900*/  MOV R29, R200 ;  /* 0x000000c8001d7202 */ /* 0x000fe40000000f00 */
[----:B------:R-:W-:Y:S02]  /*a910*/  MOV R24, R203 ;  /* 0x000000cb00187202 */ /* 0x000fe40000000f00 */
[----:B------:R-:W-:Y:S02]  /*a920*/  MOV R31, R202 ;  /* 0x000000ca001f7202 */ /* 0x000fe40000000f00 */
[----:B------:R-:W-:Y:S03]  /*a930*/  MOV R28, R199 ;  /* 0x000000c7001c7202 */ /* 0x000fe60000000f00 */
[----:B------:R-:W-:Y:S02]  /*a940*/  MOV R35, R195 ;  /* 0x000000c300237202 */ /* 0x000fe40000000f00 */
[----:B------:R-:W-:Y:S02]  /*a950*/  MOV R34, R194 ;  /* 0x000000c200227202 */ /* 0x000fe40000000f00 */
[----:B------:R-:W-:Y:S02]  /*a960*/  MOV R39, R176 ;  /* 0x000000b000277202 */ /* 0x000fe40000000f00 */
[----:B------:R-:W-:Y:S02]  /*a970*/  MOV R18, R178 ;  /* 0x000000b200127202 */ /* 0x000fe40000000f00 */
[C---:B------:R-:W-:Y:S04]  /*a980*/  HMMA.16816.F32 R176, R140.reuse, R188, R40 ;  /* 0x000000bc8cb0723c */ /* 0x040fe80000001828 */
[----:B------:R-:W-:Y:S02]  /*a990*/  MOV R38, R39 ;  /* 0x0000002700267202 */ /* 0x000fe40000000f00 */
[----:B------:R-:W-:Y:S02]  /*a9a0*/  MOV R39, R32 ;  /* 0x0000002000277202 */ /* 0x000fe40000000f00 */
[----:B------:R-:W-:Y:S04]  /*a9b0*/  MOV R32, R33 ;  /* 0x0000002100207202 */ /* 0x000fe80000000f00 */
[----:B------:R-:W-:Y:S02]  /*a9c0*/  MOV R33, R34 ;  /* 0x0000002200217202 */ /* 0x000fe40000000f00 */
        /* <DEDUP_REMOVED lines=11> */
[----:B------:R-:W-:Y:S01]  /*aa80*/  MOV R21, R0 ;  /* 0x0000000000157202 */ /* 0x000fe20000000f00 */
[----:B------:R-:W-:Y:S01]  /*aa90*/  FADD.FTZ R0, R224, R220 ;  /* 0x000000dce0007221 */ /* 0x000fe20000010000 */
[----:B------:R-:W-:Y:S01]  /*aaa0*/  MOV R23, R185 ;  /* 0x000000b900177202 */ /* 0x000fe20000000f00 */
[----:B------:R2:W5:Y:S01]  /*aab0*/  LDL.LU R224, [R1+0x74] ;  /* 0x0000740001e07983 */ /* 0x0005620000300800 */
[----:B------:R-:W-:Y:S01]  /*aac0*/  MOV R16, R184 ;  /* 0x000000b800107202 */ /* 0x000fe20000000f00 */
[----:B------:R-:W-:Y:S01]  /*aad0*/  FADD.FTZ R0, R39, R0 ;  /* 0x0000000027007221 */ /* 0x000fe20000010000 */
[----:B------:R-:W-:Y:S02]  /*aae0*/  MOV R8, R186 ;  /* 0x000000ba00087202 */ /* 0x000fe40000000f00 */
[----:B------:R-:W-:Y:S01]  /*aaf0*/  MOV R2, R187 ;  /* 0x000000bb00027202 */ /* 0x000fe20000000f00 */
[----:B------:R-:W-:Y:S01]  /*ab00*/  FADD.FTZ R9, R9, R0 ;  /* 0x0000000009097221 */ /* 0x000fe20000010000 */
[-C--:B------:R-:W-:Y:S03]  /*ab10*/  HMMA.16816.F32 R184, R140, R190.reuse, R44 ;  /* 0x000000be8cb8723c */ /* 0x080fe6000000182c */
[----:B------:R-:W-:Y:S01]  /*ab20*/  FADD.FTZ R8, R8, R139 ;  /* 0x0000008b08087221 */ /* 0x000fe20000010000 */
[----:B------:R-:W-:Y:S01]  /*ab30*/  MOV R12, R196 ;  /* 0x000000c4000c7202 */ /* 0x000fe20000000f00 */
[----:B------:R-:W-:Y:S01]  /*ab40*/  FADD.FTZ R9, R28, R9 ;  /* 0x000000091c097221 */ /* 0x000fe20000010000 */
[----:B------:R-:W-:Y:S01]  /*ab50*/  MOV R139, R137 ;  /* 0x00000089008b7202 */ /* 0x000fe20000000f00 */
[----:B------:R-:W-:Y:S01]  /*ab60*/  FADD.FTZ R11, R11, R8 ;  /* 0x000000080b0b7221 */ /* 0x000fe20000010000 */
[C---:B------:R-:W-:Y:S04]  /*ab70*/  HMMA.16816.F32 R188, R132.reuse, R190, R48 ;  /* 0x000000be84bc723c */ /* 0x040fe80000001830 */
[----:B------:R-:W-:Y:S02]  /*ab80*/  FADD.FTZ R2, R2, R221 ;  /* 0x000000dd02027221 */ /* 0x000fe40000010000 */
[----:B------:R-:W-:Y:S02]  /*ab90*/  FADD.FTZ R12, R12, R222 ;  /* 0x000000de0c0c7221 */ /* 0x000fe40000010000 */
[-C--:B------:R-:W-:Y:S04]  /*aba0*/  HMMA.16816.F32 R196, R132, R204.reuse, R52 ;  /* 0x000000cc84c4723c */ /* 0x080fe80000001834 */
[----:B------:R-:W-:Y:S02]  /*abb0*/  FADD.FTZ R2, R38, R2 ;  /* 0x0000000226027221 */ /* 0x000fe40000010000 */
[----:B------:R-:W-:Y:S02]  /*abc0*/  FADD.FTZ R12, R32, R12 ;  /* 0x0000000c200c7221 */ /* 0x000fe40000010000 */
        /* <DEDUP_REMOVED lines=16> */
[----:B------:R-:W-:Y:S04]  /*acd0*/  FADD.FTZ R2, R26, R2 ;  /* 0x000000021a027221 */ /* 0x000fe80000010000 */
[C---:B------:R-:W-:Y:S04]  /*ace0*/  HMMA.16816.F32 R80, R132.reuse, R210, R80 ;  /* 0x000000d28450723c */ /* 0x040fe80000001850 */
[----:B------:R-:W-:Y:S04]  /*acf0*/  FADD.FTZ R9, R22, R2 ;  /* 0x0000000216097221 */ /* 0x000fe80000010000 */
[-C--:B-1----:R-:W-:Y:S04]  /*ad00*/  HMMA.16816.F32 R84, R132, R212.reuse, R84 ;  /* 0x000000d48454723c */ /* 0x082fe80000001854 */
[----:B------:R-:W-:Y:S04]  /*ad10*/  FADD.FTZ R9, R252, R9 ;  /* 0x00000009fc097221 */ /* 0x000fe80000010000 */
[C---:B------:R-:W-:Y:S08]  /*ad20*/  HMMA.16816.F32 R88, R140.reuse, R212, R88 ;  /* 0x000000d48c58723c */ /* 0x040ff00000001858 */
[-C--:B------:R-:W-:Y:S08]  /*ad30*/  HMMA.16816.F32 R92, R140, R214.reuse, R92 ;  /* 0x000000d68c5c723c */ /* 0x080ff0000000185c */
[C---:B------:R-:W-:Y:S08]  /*ad40*/  HMMA.16816.F32 R96, R132.reuse, R214, R96 ;  /* 0x000000d68460723c */ /* 0x040ff00000001860 */
[-C--:B------:R-:W-:Y:S08]  /*ad50*/  HMMA.16816.F32 R100, R132, R216.reuse, R100 ;  /* 0x000000d88464723c */ /* 0x080ff00000001864 */
[C---:B------:R-:W-:Y:S08]  /*ad60*/  HMMA.16816.F32 R104, R140.reuse, R216, R104 ;  /* 0x000000d88c68723c */ /* 0x040ff00000001868 */
[-C--:B------:R-:W-:Y:S08]  /*ad70*/  HMMA.16816.F32 R108, R140, R218.reuse, R108 ;  /* 0x000000da8c6c723c */ /* 0x080ff0000000186c */
[C---:B------:R-:W-:Y:S08]  /*ad80*/  HMMA.16816.F32 R112, R132.reuse, R218, R112 ;  /* 0x000000da8470723c */ /* 0x040ff00000001870 */
[-C--:B---3--:R-:W-:Y:S08]  /*ad90*/  HMMA.16816.F32 R116, R132, R4.reuse, R116 ;  /* 0x000000048474723c */ /* 0x088ff00000001874 */
[C---:B------:R-:W-:Y:S07]  /*ada0*/  HMMA.16816.F32 R120, R140.reuse, R4, R120 ;  /* 0x000000048c78723c */ /* 0x040fee0000001878 */
[----:B------:R-:W-:Y:S01]  /*adb0*/  FADD.FTZ R4, R25, R10 ;  /* 0x0000000a19047221 */ /* 0x000fe20000010000 */
[-C--:B------:R-:W-:Y:S04]  /*adc0*/  HMMA.16816.F32 R124, R140, R6.reuse, R124 ;  /* 0x000000068c7c723c */ /* 0x080fe8000000187c */
[----:B------:R-:W-:Y:S02]  /*add0*/  FADD.FTZ R4, R21, R4 ;  /* 0x0000000415047221 */ /* 0x000fe40000010000 */
[----:B------:R-:W-:Y:S01]  /*ade0*/  FADD.FTZ R5, R27, R8 ;  /* 0x000000081b057221 */ /* 0x000fe20000010000 */
[----:B------:R-:W-:Y:S01]  /*adf0*/  MOV R141, R3 ;  /* 0x00000003008d7202 */ /* 0x000fe20000000f00 */
[----:B------:R-:W-:Y:S01]  /*ae00*/  FADD.FTZ R4, R250, R4 ;  /* 0x00000004fa047221 */ /* 0x000fe20000010000 */
[----:B------:R-:W-:Y:S04]  /*ae10*/  HMMA.16816.F32 R128, R132, R6, R128 ;  /* 0x000000068480723c */ /* 0x000fe80000001880 */
[----:B------:R-:W-:Y:S01]  /*ae20*/  FADD.FTZ R2, R23, R5 ;  /* 0x0000000517027221 */ /* 0x000fe20000010000 */
[----:B------:R-:W-:Y:S01]  /*ae30*/  MOV R140, R136 ;  /* 0x00000088008c7202 */ /* 0x000fe20000000f00 */
[----:B------:R-:W-:Y:S01]  /*ae40*/  FADD.FTZ R10, R17, R4 ;  /* 0x00000004110a7221 */ /* 0x000fe20000010000 */
[----:B------:R-:W-:Y:S01]  /*ae50*/  MOV R132, R138 ;  /* 0x0000008a00847202 */ /* 0x000fe20000000f00 */
        /* <DEDUP_REMOVED lines=14> */
[----:B------:R2:W-:Y:S04]  /*af40*/  STL [R1+0x28], R4 ;  /* 0x0000280401007387 */ /* 0x0005e80000100800 */
[----:B------:R2:W-:Y:S04]  /*af50*/  STL [R1+0x24], R2 ;  /* 0x0000240201007387 */ /* 0x0005e80000100800 */
[----:B------:R2:W-:Y:S02]  /*af60*/  STL [R1+0x2c], R0 ;  /* 0x00002c0001007387 */ /* 0x0005e40000100800 */
[----:B--2--5:R-:W-:-:S05]  /*af70*/  @P0 BRA `(.L_x_50) ;  /* 0xffffbae000000947 */ /* 0x024fca000383ffff */
.L_x_49:
        /* <DEDUP_REMOVED lines=57> */
[----:B--2---:R-:W-:-:S05]  /*b310*/  FADD.FTZ R4, R4, R8 ;  /* 0x0000000804047221 */ /* 0x004fca0000010000 */
[----:B------:R-:W2:Y:S01]  /*b320*/  SHFL.BFLY PT, R132, R4, 0x1, 0x1f ;  /* 0x0c201f0004847f89 */ /* 0x000ea200000e0000 */
[----:B---3--:R-:W-:Y:S01]  /*b330*/  FADD.FTZ R5, R5, R6 ;  /* 0x0000000605057221 */ /* 0x008fe20000010000 */
[CC--:B------:R-:W-:Y:S02]  /*b340*/  LEA.HI R6, R28.reuse, R139.reuse, RZ, 0x2 ;  /* 0x0000008b1c067211 */ /* 0x0c0fe400078f10ff */
[----:B------:R-:W-:Y:S02]  /*b350*/  LEA.HI R28, R28, R139, RZ, 0x5 ;  /* 0x0000008b1c1c7211 */ /* 0x000fe400078f28ff */
[----:B------:R-:W3:Y:S01]  /*b360*/  SHFL.BFLY PT, R8, R5, 0x1, 0x1f ;  /* 0x0c201f0005087f89 */ /* 0x000ee200000e0000 */
[----:B-1----:R-:W-:Y:S02]  /*b370*/  FADD.FTZ R2, R2, R7 ;  /* 0x0000000702027221 */ /* 0x002fe40000010000 */
[----:B----4-:R-:W-:-:S03]  /*b380*/  FADD.FTZ R133, R0, R133 ;  /* 0x0000008500857221 */ /* 0x010fc60000010000 */
[----:B------:R-:W1:Y:S01]  /*b390*/  SHFL.BFLY PT, R7, R2, 0x1, 0x1f ;  /* 0x0c201f0002077f89 */ /* 0x000e6200000e0000 */
[----:B------:R-:W-:Y:S02]  /*b3a0*/  MOV R0, 0x3f800000 ;  /* 0x3f80000000007802 */ /* 0x000fe40000000f00 */
[----:B------:R-:W-:Y:S01]  /*b3b0*/  FSETP.NE.FTZ.AND P5, PT, R133, RZ, PT ;  /* 0x000000ff8500720b */ /* 0x000fe20003fb5000 */
[----:B--2---:R-:W-:Y:S01]  /*b3c0*/  FADD.FTZ R132, R4, R132 ;  /* 0x0000008404847221 */ /* 0x004fe20000010000 */
[----:B------:R-:W-:-:S04]  /*b3d0*/  MOV R4, 0x3f800000 ;  /* 0x3f80000000047802 */ /* 0x000fc80000000f00 */
[----:B------:R-:W-:Y:S01]  /*b3e0*/  FSETP.NE.FTZ.AND P4, PT, R132, RZ, PT ;  /* 0x000000ff8400720b */ /* 0x000fe20003f95000 */
[----:B---3--:R-:W-:-:S06]  /*b3f0*/  FADD.FTZ R135, R5, R8 ;  /* 0x0000000805877221 */ /* 0x008fcc0000010000 */
[----:B------:R-:W2:Y:S01]  /*b400*/  @P5 MUFU.RCP R0, R133 ;  /* 0x0000008500005308 */ /* 0x000ea20000001000 */
[----:B------:R-:W-:Y:S01]  /*b410*/  FSETP.NE.FTZ.AND P0, PT, R135, RZ, PT ;  /* 0x000000ff8700720b */ /* 0x000fe20003f15000 */
[----:B-1----:R-:W-:Y:S01]  /*b420*/  FADD.FTZ R134, R2, R7 ;  /* 0x0000000702867221 */ /* 0x002fe20000010000 */
[----:B------:R-:W-:-:S05]  /*b430*/  LOP3.LUT R2, R6, 0x3ffffffc, RZ, 0xc0, !PT ;  /* 0x3ffffffc06027812 */ /* 0x000fca00078ec0ff */
[----:B------:R-:W1:Y:S01]  /*b440*/  @P4 MUFU.RCP R4, R132 ;  /* 0x0000008400044308 */ /* 0x000e620000001000 */
[----:B------:R-:W-:Y:S02]  /*b450*/  FSETP.NE.FTZ.AND P3, PT, R134, RZ, PT ;  /* 0x000000ff8600720b */ /* 0x000fe40003f75000 */
[----:B------:R-:W-:Y:S02]  /*b460*/  IADD3 R139, -R2, R139, RZ ;  /* 0x0000008b028b7210 */ /* 0x000fe40007ffe1ff */
[----:B------:R-:W-:Y:S01]  /*b470*/  MOV R2, 0x3f800000 ;  /* 0x3f80000000027802 */ /* 0x000fe20000000f00 */
[C---:B--2---:R-:W-:Y:S02]  /*b480*/  FMUL.FTZ R148, R0.reuse, R148 ;  /* 0x0000009400947220 */ /* 0x044fe40000410000 */
[C---:B------:R-:W-:Y:S02]  /*b490*/  FMUL.FTZ R7, R0.reuse, R149 ;  /* 0x0000009500077220 */ /* 0x040fe40000410000 */
[----:B------:R-:W-:-:S02]  /*b4a0*/  FMUL.FTZ R156, R0, R156 ;  /* 0x0000009c009c7220 */ /* 0x000fc40000410000 */
[C---:B------:R-:W-:Y:S01]  /*b4b0*/  FMUL.FTZ R5, R0.reuse, R157 ;  /* 0x0000009d00057220 */ /* 0x040fe20000410000 */
[----:B------:R-:W-:Y:S01]  /*b4c0*/  F2FP.PACK_AB R7, R7, R148 ;  /* 0x000000940707723e */ /* 0x000fe200000000ff */
[----:B------:R-:W2:Y:S01]  /*b4d0*/  @P3 MUFU.RCP R2, R134 ;  /* 0x0000008600023308 */ /* 0x000ea20000001000 */
        /* <DEDUP_REMOVED lines=49> */
[----:B------:R-:W-:-:S02]  /*b7f0*/  FMUL.FTZ R8, R4, R159 ;  /* 0x0000009f04087220 */ /* 0x000fc40000410000 */
[C---:B------:R-:W-:Y:S02]  /*b800*/  FMUL.FTZ R166, R4.reuse, R166 ;  /* 0x000000a604a67220 */ /* 0x040fe40000410000 */
        /* <DEDUP_REMOVED lines=223> */
[----:B------:R-:W-:-:S03]  /*c600*/  @P4 FFMA.FTZ R13, R137, c[0x0][0x238], R5 ;  /* 0x00008e00890d4a23 */ /* 0x000fc60000010005 */
        /* <DEDUP_REMOVED lines=21> */
[----:B-----5:R3:W4:Y:S04]  /*c760*/  LDS.128 R24, [R243] ;  /* 0x00000000f3187984 */ /* 0x0207280000000c00 */
        /* <DEDUP_REMOVED lines=62> */
.L_x_54:
[----:B--234-:R-:W-:Y:S05]  /*cb50*/  BSYNC B0 ;  /* 0x0000000000007941 */ /* 0x01cfea0003800000 */
.L_x_53:
        /* <DEDUP_REMOVED lines=25> */
.L_x_56:
[----:B----4-:R-:W-:Y:S05]  /*ccf0*/  BSYNC B0 ;  /* 0x0000000000007941 */ /* 0x010fea0003800000 */
.L_x_55:
        /* <DEDUP_REMOVED lines=16> */
.L_x_58:
[----:B------:R-:W-:Y:S05]  /*ce00*/  BSYNC B0 ;  /* 0x0000000000007941 */ /* 0x000fea0003800000 */
.L_x_57:
        /* <DEDUP_REMOVED lines=16> */
.L_x_60:
[----:B------:R-:W-:Y:S05]  /*cf10*/  BSYNC B0 ;  /* 0x0000000000007941 */ /* 0x000fea0003800000 */
.L_x_59:
        /* <DEDUP_REMOVED lines=16> */
.L_x_62:
[----:B------:R-:W-:Y:S05]  /*d020*/  BSYNC B0 ;  /* 0x0000000000007941 */ /* 0x000fea0003800000 */
.L_x_61:
        /* <DEDUP_REMOVED lines=16> */
.L_x_64:
[----:B------:R-:W-:Y:S05]  /*d130*/  BSYNC B0 ;  /* 0x0000000000007941 */ /* 0x000fea0003800000 */
.L_x_63:
        /* <DEDUP_REMOVED lines=16> */
.L_x_66:
[----:B------:R-:W-:Y:S05]  /*d240*/  BSYNC B0 ;  /* 0x0000000000007941 */ /* 0x000fea0003800000 */
.L_x_65:
        /* <DEDUP_REMOVED lines=16> */
.L_x_68:
[----:B------:R-:W-:Y:S05]  /*d350*/  BSYNC B0 ;  /* 0x0000000000007941 */ /* 0x000fea0003800000 */
.L_x_67:
        /* <DEDUP_REMOVED lines=16> */
.L_x_45:
        /* <DEDUP_REMOVED lines=71> */
.L_x_70:
[----:B------:R-:W-:Y:S05]  /*d8d0*/  BSYNC B0 ;  /* 0x0000000000007941 */ /* 0x000fea0003800000 */
.L_x_69:
        /* <DEDUP_REMOVED lines=16> */
.L_x_72:
[----:B------:R-:W-:Y:S05]  /*d9e0*/  BSYNC B0 ;  /* 0x0000000000007941 */ /* 0x000fea0003800000 */
.L_x_71:
        /* <DEDUP_REMOVED lines=16> */
.L_x_74:
[----:B------:R-:W-:Y:S05]  /*daf0*/  BSYNC B0 ;  /* 0x0000000000007941 */ /* 0x000fea0003800000 */
.L_x_73:
        /* <DEDUP_REMOVED lines=16> */
.L_x_76:
[----:B------:R-:W-:Y:S05]  /*dc00*/  BSYNC B0 ;  /* 0x0000000000007941 */ /* 0x000fea0003800000 */
.L_x_75:
        /* <DEDUP_REMOVED lines=16> */
.L_x_78:
[----:B------:R-:W-:Y:S05]  /*dd10*/  BSYNC B0 ;  /* 0x0000000000007941 */ /* 0x000fea0003800000 */
.L_x_77:
        /* <DEDUP_REMOVED lines=16> */
.L_x_80:
[----:B------:R-:W-:Y:S05]  /*de20*/  BSYNC B0 ;  /* 0x0000000000007941 */ /* 0x000fea0003800000 */
.L_x_79:
        /* <DEDUP_REMOVED lines=16> */
.L_x_82:
[----:B------:R-:W-:Y:S05]  /*df30*/  BSYNC B0 ;  /* 0x0000000000007941 */ /* 0x000fea0003800000 */
.L_x_81:
        /* <DEDUP_REMOVED lines=16> */
.L_x_84:
[----:B------:R-:W-:Y:S05]  /*e040*/  BSYNC B0 ;  /* 0x0000000000007941 */ /* 0x000fea0003800000 */
.L_x_83:
        /* <DEDUP_REMOVED lines=67> */
.L_x_85:
        /* <DEDUP_REMOVED lines=16> */
.L_x_2373:


//--------------------- .text._ZN5flash16flash_fwd_kernelI23Flash_fwd_kernel_traitsILi128ELi128ELi64ELi4ELb0ELb0EN7cutlass6half_tE19Flash_kernel_traitsILi128ELi128ELi64ELi4ES3_EELb0ELb0ELb0ELb0ELb1ELb1ELb0ELb0EEEvNS_16Flash_fwd_paramsE --------------------------
	.section	.text._ZN5flash16flash_fwd_kernelI23Flash_fwd_kernel_traitsILi128ELi128ELi64ELi4ELb0ELb0EN7cutlass6half_tE19Flash_kernel_traitsILi128ELi128ELi64ELi4ES3_EELb0ELb0ELb0ELb0ELb1ELb1ELb0ELb0EEEvNS_16Flash_fwd_paramsE,"ax",@progbits
	.sectioninfo	@"SHI_REGISTERS=255"
	.align	128
        .global         _ZN5flash16flash_fwd_kernelI23Flash_fwd_kernel_traitsILi128ELi128ELi64ELi4ELb0ELb0EN7cutlass6half_tE19Flash_kernel_traitsILi128ELi128ELi64ELi4ES3_EELb0ELb0ELb0ELb0ELb1ELb1ELb0ELb0EEEvNS_16Flash_fwd_paramsE
        .type           _ZN5flash16flash_fwd_kernelI23Flash_fwd_kernel_traitsILi128ELi128ELi64ELi4ELb0ELb0EN7cutlass6half_tE19Flash_kernel_traitsILi128ELi128ELi64ELi4ES3_EELb0ELb0ELb0ELb0ELb1ELb1ELb0ELb0EEEvNS_16Flash_fwd_paramsE,@function
        .size           _ZN5flash16flash_fwd_kernelI23Flash_fwd_kernel_traitsILi128ELi128ELi64ELi4ELb0ELb0EN7cutlass6half_tE19Flash_kernel_traitsILi128ELi128ELi64ELi4ES3_EELb0ELb0ELb0ELb0ELb1ELb1ELb0ELb0EEEvNS_16Flash_fwd_paramsE,(.L_x_2374 - _ZN5flash16flash_fwd_kernelI23Flash_fwd_kernel_traitsILi128ELi128ELi64ELi4ELb0ELb0EN7cutlass6half_tE19Flash_kernel_traitsILi128ELi128ELi64ELi4ES3_EELb0ELb0ELb0ELb0ELb1ELb1ELb0ELb0EEEvNS_16Flash_fwd_paramsE)
        .other          _ZN5flash16flash_fwd_kernelI23Flash_fwd_kernel_traitsILi128ELi128ELi64ELi4ELb0ELb0EN7cutlass6half_tE19Flash_kernel_traitsILi128ELi128ELi64ELi4ES3_EELb0ELb0ELb0ELb0ELb1ELb1ELb0ELb0EEEvNS_16Flash_fwd_paramsE,@"STO_CUDA_ENTRY STV_DEFAULT"
_ZN5flash16flash_fwd_kernelI23Flash_fwd_kernel_traitsILi128ELi128ELi64ELi4ELb0ELb0EN7cutlass6half_tE19Flash_kernel_traitsILi128ELi128ELi64ELi4ES3_EELb0ELb0ELb0ELb0ELb1ELb1ELb0ELb0EEEvNS_16Flash_fwd_paramsE:
.text._ZN5flash16flash_fwd_kernelI23Flash_fwd_kernel_traitsILi128ELi128ELi64ELi4ELb0ELb0EN7cutlass6half_tE19Flash_kernel_traitsILi128ELi128ELi64ELi4ES3_EELb0ELb0ELb0ELb0ELb1ELb1ELb0ELb0EEEvNS_16Flash_fwd_paramsE:
[----:B------:R-:W-:Y:S02]  /*0000*/  MOV R1, c[0x0][0x28] ;  /* 0x00000a0000017a02 */ /* 0x000fe40000000f00 */
[----:B------:R-:W1:Y:S01]  /*0010*/  S2R R24, SR_CTAID.Y ;  /* 0x0000000000187919 */ /* 0x000e620000002600 */
[----:B------:R-:W-:Y:S01]  /*0020*/  ISETP.NE.U32.AND P2, PT, RZ, c[0x0][0x258], PT ;  /* 0x00009600ff007a0c */ /* 0x000fe20003f45070 */
[----:B------:R-:W-:Y:S01]  /*0030*/  IMAD.MOV.U32 R6, RZ, RZ, RZ ;  /* 0x000000ffff067224 */ /* 0x000fe200078e00ff */
[----:B------:R-:W-:Y:S01]  /*0040*/  ISETP.NE.U32.AND P0, PT, RZ, c[0x0][0x250], PT ;  /* 0x00009400ff007a0c */ /* 0x000fe20003f05070 */
[----:B------:R-:W-:Y:S01]  /*0050*/  ULDC.64 UR8, c[0x0][0x118] ;  /* 0x0000460000087ab9 */ /* 0x000fe20000000a00 */
[----:B------:R-:W-:Y:S02]  /*0060*/  ISETP.NE.AND.EX P2, PT, RZ, c[0x0][0x25c], PT, P2 ;  /* 0x00009700ff007a0c */ /* 0x000fe40003f45320 */
[----:B------:R-:W-:Y:S02]  /*0070*/  ISETP.NE.AND.EX P0, PT, RZ, c[0x0][0x254], PT, P0 ;  /* 0x00009500ff007a0c */ /* 0x000fe40003f05300 */
[----:B------:R-:W-:-:S09]  /*0080*/  IADD3 R1, R1, -0x88, RZ ;  /* 0xffffff7801017810 */ /* 0x000fd20007ffe0ff */
[----:B------:R-:W-:Y:S02]  /*0090*/  @P2 IMAD.MOV.U32 R2, RZ, RZ, 0x4 ;  /* 0x00000004ff022424 */ /* 0x000fe400078e00ff */
[----:B------:R-:W-:Y:S02]  /*00a0*/  @P0 IMAD.MOV.U32 R0, RZ, RZ, 0x4 ;  /* 0x00000004ff000424 */ /* 0x000fe400078e00ff */
[----:B-1----:R-:W-:-:S04]  /*00b0*/  @P2 IMAD.WIDE R2, R24, R2, c[0x0][0x258] ;  /* 0x0000960018022625 */ /* 0x002fc800078e0202 */
[----:B------:R-:W-:Y:S02]  /*00c0*/  @P0 IMAD.WIDE R4, R24, R0, c[0x0][0x250] ;  /* 0x0000940018040625 */ /* 0x000fe400078e0200 */
[----:B------:R-:W2:Y:S04]  /*00d0*/  @P2 LDG.E R2, [R2.64] ;  /* 0x0000000802022981 */ /* 0x000ea8000c1e1900 */
[----:B------:R-:W2:Y:S04]  /*00e0*/  @P0 LDG.E R6, [R4.64] ;  /* 0x0000000804060981 */ /* 0x000ea8000c1e1900 */
[----:B------:R-:W1:Y:S01]  /*00f0*/  S2R R16, SR_CTAID.X ;  /* 0x0000000000107919 */ /* 0x000e620000002500 */
[----:B------:R-:W-:-:S04]  /*0100*/  @!P2 ISETP.NE.U32.AND P1, PT, RZ, c[0x0][0x268], PT ;  /* 0x00009a00ff00aa0c */ /* 0x000fc80003f25070 */
[----:B------:R-:W-:Y:S01]  /*0110*/  @!P2 ISETP.NE.AND.EX P1, PT, RZ, c[0x0][0x26c], PT, P1 ;  /* 0x00009b00ff00aa0c */ /* 0x000fe20003f25310 */
[----:B-1----:R-:W-:-:S05]  /*0120*/  IMAD.SHL.U32 R0, R16, 0x80, RZ ;  /* 0x0000008010007824 */ /* 0x002fca00078e00ff */
[----:B------:R-:W-:Y:S02]  /*0130*/  ISETP.GE.AND P0, PT, R0, c[0x0][0x214], PT ;  /* 0x0000850000007a0c */ /* 0x000fe40003f06270 */
[----:B------:R-:W-:Y:S01]  /*0140*/  @!P2 SEL R0, RZ, c[0x0][0x21c], !P1 ;  /* 0x00008700ff00aa07 */ /* 0x000fe20004800000 */
[----:B--2---:R-:W-:-:S03]  /*0150*/  @P2 IMAD.IADD R148, R2, 0x1, -R6 ;  /* 0x0000000102942824 */ /* 0x004fc600078e0a06 */
[----:B------:R-:W-:-:S07]  /*0160*/  @!P2 IADD3 R148, R0, c[0x0][0x218], -R6 ;  /* 0x000086000094aa10 */ /* 0x000fce0007ffe806 */
[----:B------:R-:W-:Y:S05]  /*0170*/  @P0 EXIT ;  /* 0x000000000000094d */ /* 0x000fea0003800000 */
[----:B------:R-:W-:Y:S01]  /*0180*/  IABS R0, c[0x0][0x1c8] ;  /* 0x0000720000007a13 */ /* 0x000fe20000000000 */
[----:B------:R-:W1:Y:S01]  /*0190*/  S2R R13, SR_TID.X ;  /* 0x00000000000d7919 */ /* 0x000e620000002100 */
[----:B------:R-:W-:Y:S01]  /*01a0*/  SHF.R.S32.HI R25, RZ, 0x1f, R24 ;  /* 0x0000001fff197819 */ /* 0x000fe20000011418 */
[----:B------:R-:W-:Y:S02]  /*01b0*/  ULDC.64 UR4, c[0x0][0x190] ;  /* 0x0000640000047ab9 */ /* 0x000fe40000000a00 */
[----:B------:R-:W-:Y:S01]  /*01c0*/  IMAD.MOV.U32 R23, RZ, RZ, R0 ;  /* 0x000000ffff177224 */ /* 0x000fe200078e0000 */
[----:B------:R-:W2:Y:S01]  /*01d0*/  S2R R26, SR_CTAID.Z ;  /* 0x00000000001a7919 */ /* 0x000ea20000002700 */
[----:B------:R-:W-:Y:S01]  /*01e0*/  IADD3 R0, R148, 0x3f, RZ ;  /* 0x0000003f94007810 */ /* 0x000fe20007ffe0ff */
[----:B------:R-:W-:Y:S01]  /*01f0*/  USHF.L.U32 UR7, UR4, 0x5, URZ ;  /* 0x0000000504077899 */ /* 0x000fe2000800063f */
[----:B------:R-:W3:Y:S01]  /*0200*/  I2F.RP R4, R23 ;  /* 0x0000001700047306 */ /* 0x000ee20000209400 */
[----:B------:R-:W-:Y:S01]  /*0210*/  UMOV UR6, 0x5 ;  /* 0x0000000500067882 */ /* 0x000fe20000000000 */
[----:B------:R-:W-:Y:S01]  /*0220*/  SHF.R.S32.HI R2, RZ, 0x1f, R0 ;  /* 0x0000001fff027819 */ /* 0x000fe20000011400 */
[----:B------:R-:W-:-:S02]  /*0230*/  USHF.L.U64.HI UR12, UR4, UR6, UR5 ;  /* 0x00000006040c7299 */ /* 0x000fc40008010205 */
[----:B------:R-:W-:Y:S01]  /*0240*/  UMOV UR10, 0x6 ;  /* 0x00000006000a7882 */ /* 0x000fe20000000000 */
[----:B------:R-:W-:Y:S01]  /*0250*/  LEA.HI R246, R2, R0, RZ, 0x6 ;  /* 0x0000000002f67211 */ /* 0x000fe200078f30ff */
[----:B------:R-:W-:Y:S02]  /*0260*/  ULDC.64 UR4, c[0x0][0x198] ;  /* 0x0000660000047ab9 */ /* 0x000fe40000000a00 */
[----:B------:R-:W-:Y:S02]  /*0270*/  USHF.L.U64.HI UR10, UR4, UR10, UR5 ;  /* 0x0000000a040a7299 */ /* 0x000fe40008010205 */
[----:B------:R-:W-:Y:S01]  /*0280*/  USHF.L.U32 UR11, UR4, 0x6, URZ ;  /* 0x00000006040b7899 */ /* 0x000fe2000800063f */
[----:B---3--:R-:W3:Y:S01]  /*0290*/  MUFU.RCP R4, R4 ;  /* 0x0000000400047308 */ /* 0x008ee20000001000 */
[----:B-1----:R-:W-:Y:S02]  /*02a0*/  SHF.R.S32.HI R3, RZ, 0x1f, R13 ;  /* 0x0000001fff037819 */ /* 0x002fe4000001140d */
[----:B--2---:R-:W-:-:S02]  /*02b0*/  LOP3.LUT R5, R26, c[0x0][0x1c8], RZ, 0x3c, !PT ;  /* 0x000072001a057a12 */ /* 0x004fc400078e3cff */
[CC--:B------:R-:W-:Y:S02]  /*02c0*/  LEA.HI R19, R3.reuse, R13.reuse, RZ, 0x3 ;  /* 0x0000000d03137211 */ /* 0x0c0fe400078f18ff */
[CC--:B------:R-:W-:Y:S02]  /*02d0*/  LEA.HI R0, R3.reuse, R13.reuse, RZ, 0x4 ;  /* 0x0000000d03007211 */ /* 0x0c0fe400078f20ff */
[CC--:B------:R-:W-:Y:S02]  /*02e0*/  LEA.HI R12, R3.reuse, R13.reuse, RZ, 0x6 ;  /* 0x0000000d030c7211 */ /* 0x0c0fe400078f30ff */
[----:B------:R-:W-:Y:S02]  /*02f0*/  LEA.HI R22, R3, R13, RZ, 0x5 ;  /* 0x0000000d03167211 */ /* 0x000fe400078f28ff */
[----:B------:R-:W-:Y:S01]  /*0300*/  LOP3.LUT R3, R19, 0xfffffff8, RZ, 0xc0, !PT ;  /* 0xfffffff813037812 */ /* 0x000fe200078ec0ff */
[----:B------:R-:W-:Y:S01]  /*0310*/  IMAD.SHL.U32 R12, R12, 0x8, RZ ;  /* 0x000000080c0c7824 */ /* 0x000fe200078e00ff */
[----:B---3--:R-:W-:-:S02]  /*0320*/  IADD3 R4, R4, 0xffffffe, RZ ;  /* 0x0ffffffe04047810 */ /* 0x008fc40007ffe0ff */
[----:B------:R-:W-:Y:S01]  /*0330*/  ISETP.GE.AND P1, PT, R5, RZ, PT ;  /* 0x000000ff0500720c */ /* 0x000fe20003f26270 */
[C---:B------:R-:W-:Y:S01]  /*0340*/  IMAD.IADD R56, R13.reuse, 0x1, -R3 ;  /* 0x000000010d387824 */ /* 0x040fe200078e0a03 */
[----:B------:R-:W-:Y:S01]  /*0350*/  LOP3.LUT R7, R0, 0xfffffff0, RZ, 0xc0, !PT ;  /* 0xfffffff000077812 */ /* 0x000fe200078ec0ff */
[----:B------:R1:W2:Y:S01]  /*0360*/  F2I.FTZ.U32.TRUNC.NTZ R5, R4 ;  /* 0x0000000400057305 */ /* 0x0002a2000021f000 */
[----:B------:R-:W-:Y:S02]  /*0370*/  SHF.R.S32.HI R2, RZ, 0x3, R19 ;  /* 0x00000003ff027819 */ /* 0x000fe40000011413 */
[----:B------:R-:W-:Y:S01]  /*0380*/  IABS R20, R26 ;  /* 0x0000001a00147213 */ /* 0x000fe20000000000 */
[----:B------:R-:W-:Y:S01]  /*0390*/  IMAD.IADD R13, R13, 0x1, -R7 ;  /* 0x000000010d0d7824 */ /* 0x000fe200078e0a07 */
[----:B------:R-:W-:Y:S01]  /*03a0*/  SHF.R.S32.HI R3, RZ, 0x1f, R2 ;  /* 0x0000001fff037819 */ /* 0x000fe20000011402 */
[C---:B------:R-:W-:Y:S01]  /*03b0*/  IMAD.SHL.U32 R7, R2.reuse, 0x40, RZ ;  /* 0x0000004002077824 */ /* 0x040fe200078e00ff */
[----:B------:R-:W-:-:S03]  /*03c0*/  IADD3 R9, P0, R2, R6, RZ ;  /* 0x0000000602097210 */ /* 0x000fc60007f1e0ff */
[----:B------:R-:W-:Y:S01]  /*03d0*/  IMAD.WIDE R16, R16, 0x80, R2 ;  /* 0x0000008010107825 */ /* 0x000fe200078e0202 */
[----:B------:R-:W-:-:S03]  /*03e0*/  LEA.HI.X.SX32 R8, R6, R3, 0x1, P0 ;  /* 0x0000000306087211 */ /* 0x000fc600000f0eff */
[----:B------:R-:W-:Y:S01]  /*03f0*/  IMAD.SHL.U32 R6, R56, 0x8, RZ ;  /* 0x0000000838067824 */ /* 0x000fe200078e00ff */
[----:B-1----:R-:W-:Y:S01]  /*0400*/  SHF.R.S32.HI R4, RZ, 0x4, R0 ;  /* 0x00000004ff047819 */ /* 0x002fe20000011400 */
[----:B--2---:R-:W-:-:S03]  /*0410*/  IMAD.MOV R11, RZ, RZ, -R5 ;  /* 0x000000ffff0b7224 */ /* 0x004fc600078e0a05 */
[----:B------:R-:W-:Y:S02]  /*0420*/  LEA.HI R10, R0, R4, RZ, 0x1 ;  /* 0x00000004000a7211 */ /* 0x000fe400078f08ff */
[----:B------:R-:W-:Y:S02]  /*0430*/  LOP3.LUT R0, R7, 0x1c0, RZ, 0xc0, !PT ;  /* 0x000001c007007812 */ /* 0x000fe400078ec0ff */
[----:B------:R-:W-:Y:S02]  /*0440*/  LOP3.LUT R7, R10, 0xfffffffe, RZ, 0xc0, !PT ;  /* 0xfffffffe0a077812 */ /* 0x000fe400078ec0ff */
[----:B------:R-:W-:Y:S02]  /*0450*/  SHF.R.U32.HI R10, RZ, 0x3, R0 ;  /* 0x00000003ff0a7819 */ /* 0x000fe40000011600 */
[--C-:B------:R-:W-:Y:S01]  /*0460*/  LOP3.LUT R0, R0, 0x38, R6.reuse, 0xf8, !PT ;  /* 0x0000003800007812 */ /* 0x100fe200078ef806 */
[----:B------:R-:W-:Y:S01]  /*0470*/  IMAD.IADD R21, R4, 0x1, -R7 ;  /* 0x0000000104157824 */ /* 0x000fe200078e0a07 */
[----:B------:R-:W-:Y:S01]  /*0480*/  SHF.R.S32.HI R7, RZ, 0x1f, R6 ;  /* 0x0000001fff077819 */ /* 0x000fe20000011406 */
[----:B------:R-:W-:Y:S01]  /*0490*/  IMAD.MOV.U32 R4, RZ, RZ, RZ ;  /* 0x000000ffff047224 */ /* 0x000fe200078e00ff */
[----:B------:R-:W-:Y:S01]  /*04a0*/  LOP3.LUT R14, R0, R10, RZ, 0x3c, !PT ;  /* 0x0000000a000e7212 */ /* 0x000fe200078e3cff */
[----:B------:R-:W-:-:S02]  /*04b0*/  IMAD R0, R11, R23, RZ ;  /* 0x000000170b007224 */ /* 0x000fc400078e02ff */
[----:B------:R-:W-:Y:S01]  /*04c0*/  IMAD R10, R25, c[0x0][0x178], RZ ;  /* 0x00005e00190a7a24 */ /* 0x000fe200078e02ff */
[----:B------:R-:W-:Y:S01]  /*04d0*/  LOP3.LUT R14, R14, 0x7ffffe00, R12, 0xf8, !PT ;  /* 0x7ffffe000e0e7812 */ /* 0x000fe200078ef80c */
[----:B------:R-:W-:-:S04]  /*04e0*/  IMAD.HI.U32 R11, R5, R0, R4 ;  /* 0x00000000050b7227 */ /* 0x000fc800078e0004 */
[C---:B------:R-:W-:Y:S02]  /*04f0*/  IMAD R10, R24.reuse, c[0x0][0x17c], R10 ;  /* 0x00005f00180a7a24 */ /* 0x040fe400078e020a */
[----:B------:R-:W-:-:S04]  /*0500*/  IMAD.WIDE.U32 R2, R24, c[0x0][0x178], R6 ;  /* 0x00005e0018027a25 */ /* 0x000fc800078e0006 */
[----:B------:R-:W-:-:S04]  /*0510*/  IMAD.HI.U32 R11, R11, R20, RZ ;  /* 0x000000140b0b7227 */ /* 0x000fc800078e00ff */
[----:B------:R-:W-:Y:S02]  /*0520*/  IMAD.IADD R3, R3, 0x1, R10 ;  /* 0x0000000103037824 */ /* 0x000fe400078e020a */
[----:B------:R-:W-:Y:S02]  /*0530*/  IMAD.MOV R10, RZ, RZ, -R11 ;  /* 0x000000ffff0a7224 */ /* 0x000fe400078e0a0b */
[C---:B------:R-:W-:Y:S02]  /*0540*/  IMAD R4, R8.reuse, c[0x0][0x198], RZ ;  /* 0x0000660008047a24 */ /* 0x040fe400078e02ff */
[----:B------:R-:W-:Y:S02]  /*0550*/  IMAD R10, R23, R10, R20 ;  /* 0x0000000a170a7224 */ /* 0x000fe400078e0214 */
[----:B------:R-:W-:Y:S01]  /*0560*/  IMAD R0, R8, c[0x0][0x1a0], RZ ;  /* 0x0000680008007a24 */ /* 0x000fe200078e02ff */
[----:B------:R-:W-:Y:S01]  /*0570*/  SHF.R.S32.HI R8, RZ, 0x1f, R13 ;  /* 0x0000001fff087819 */ /* 0x000fe2000001140d */
[----:B------:R-:W-:Y:S01]  /*0580*/  IMAD R15, R9, c[0x0][0x19c], R4 ;  /* 0x00006700090f7a24 */ /* 0x000fe200078e0204 */
[----:B------:R-:W-:Y:S01]  /*0590*/  ISETP.GT.U32.AND P2, PT, R23, R10, PT ;  /* 0x0000000a1700720c */ /* 0x000fe20003f44070 */
[----:B------:R-:W-:Y:S01]  /*05a0*/  IMAD.WIDE.U32 R4, R9, c[0x0][0x198], R6 ;  /* 0x0000660009047a25 */ /* 0x000fe200078e0006 */
[----:B------:R-:W-:-:S03]  /*05b0*/  LEA.HI R20, R8, R13, RZ, 0x3 ;  /* 0x0000000d08147211 */ /* 0x000fc600078f18ff */
[C---:B------:R-:W-:Y:S01]  /*05c0*/  IMAD R18, R9.reuse, c[0x0][0x1a4], R0 ;  /* 0x0000690009127a24 */ /* 0x040fe200078e0200 */
[----:B------:R-:W-:Y:S01]  /*05d0*/  LOP3.LUT R8, R20, 0xfffffff8, RZ, 0xc0, !PT ;  /* 0xfffffff814087812 */ /* 0x000fe200078ec0ff */
[----:B------:R-:W-:Y:S01]  /*05e0*/  IMAD.WIDE.U32 R6, R9, c[0x0][0x1a0], R6 ;  /* 0x0000680009067a25 */ /* 0x000fe200078e0006 */
[----:B------:R-:W-:-:S03]  /*05f0*/  SHF.R.S32.HI R9, RZ, 0x1f, R26 ;  /* 0x0000001fff097819 */ /* 0x000fc6000001141a */
[----:B------:R-:W-:Y:S02]  /*0600*/  IMAD.SHL.U32 R0, R56, 0x40, RZ ;  /* 0x0000004038007824 */ /* 0x000fe400078e00ff */
[----:B------:R-:W-:Y:S01]  /*0610*/  IMAD R9, R9, c[0x0][0x1a8], RZ ;  /* 0x00006a0009097a24 */ /* 0x000fe200078e02ff */
[----:B------:R-:W-:Y:S01]  /*0620*/  @!P2 IADD3 R11, R11, 0x1, RZ ;  /* 0x000000010b0ba810 */ /* 0x000fe20007ffe0ff */
[----:B------:R-:W-:Y:S01]  /*0630*/  IMAD.WIDE.U32 R2, R26, c[0x0][0x1a8], R2 ;  /* 0x00006a001a027a25 */ /* 0x000fe200078e0002 */
[----:B------:R-:W-:-:S03]  /*0640*/  LOP3.LUT R0, R0, 0x1c0, RZ, 0xc0, !PT ;  /* 0x000001c000007812 */ /* 0x000fc600078ec0ff */
[----:B------:R-:W-:Y:S01]  /*0650*/  IMAD R9, R26, c[0x0][0x1ac], R9 ;  /* 0x00006b001a097a24 */ /* 0x000fe200078e0209 */
[----:B------:R-:W-:Y:S01]  /*0660*/  LOP3.LUT R12, R0, 0x8, R19, 0xf8, !PT ;  /* 0x00000008000c7812 */ /* 0x000fe200078ef813 */
[----:B------:R-:W-:Y:S01]  /*0670*/  IMAD.IADD R57, R13, 0x1, -R8 ;  /* 0x000000010d397824 */ /* 0x000fe200078e0a08 */
[----:B------:R-:W-:Y:S01]  /*0680*/  SHF.R.U32.HI R0, RZ, 0x3, R0 ;  /* 0x00000003ff007819 */ /* 0x000fe20000011600 */
[----:B------:R-:W-:Y:S02]  /*0690*/  @!P2 IMAD.IADD R10, R10, 0x1, -R23 ;  /* 0x000000010a0aa824 */ /* 0x000fe400078e0a17 */
[----:B------:R-:W-:Y:S02]  /*06a0*/  IMAD.IADD R3, R3, 0x1, R9 ;  /* 0x0000000103037824 */ /* 0x000fe400078e0209 */
[----:B------:R-:W-:Y:S01]  /*06b0*/  IMAD R8, R17, c[0x0][0x190], RZ ;  /* 0x0000640011087a24 */ /* 0x000fe200078e02ff */
[----:B------:R-:W-:Y:S01]  /*06c0*/  ISETP.GE.U32.AND P3, PT, R10, R23, PT ;  /* 0x000000170a00720c */ /* 0x000fe20003f66070 */
[----:B------:R-:W-:Y:S01]  /*06d0*/  IMAD.IADD R5, R5, 0x1, R15 ;  /* 0x0000000105057824 */ /* 0x000fe200078e020f */
[----:B------:R-:W-:Y:S01]  /*06e0*/  LOP3.LUT R15, R12, R0, RZ, 0x3c, !PT ;  /* 0x000000000c0f7212 */ /* 0x000fe200078e3cff */
[----:B------:R-:W-:-:S02]  /*06f0*/  IMAD R0, R25, c[0x0][0x180], RZ ;  /* 0x0000600019007a24 */ /* 0x000fc400078e02ff */
[C---:B------:R-:W-:Y:S02]  /*0700*/  IMAD R12, R16.reuse, c[0x0][0x194], R8 ;  /* 0x00006500100c7a24 */ /* 0x040fe400078e0208 */
[----:B------:R-:W-:-:S04]  /*0710*/  IMAD.WIDE.U32 R2, R16, c[0x0][0x190], R2 ;  /* 0x0000640010027a25 */ /* 0x000fc800078e0002 */
[C---:B------:R-:W-:Y:S02]  /*0720*/  IMAD R0, R24.reuse, c[0x0][0x184], R0 ;  /* 0x0000610018007a24 */ /* 0x040fe400078e0200 */
[----:B------:R-:W-:Y:S01]  /*0730*/  IMAD.WIDE.U32 R8, R24, c[0x0][0x180], R4 ;  /* 0x0000600018087a25 */ /* 0x000fe200078e0004 */
[----:B------:R-:W-:Y:S02]  /*0740*/  LEA R4, P0, R2, c[0x0][0x160], 0x1 ;  /* 0x0000580002047a11 */ /* 0x000fe400078008ff */
[----:B------:R-:W-:Y:S01]  /*0750*/  @P3 IADD3 R11, R11, 0x1, RZ ;  /* 0x000000010b0b3810 */ /* 0x000fe20007ffe0ff */
[----:B------:R-:W-:Y:S02]  /*0760*/  IMAD R5, R25, c[0x0][0x188], RZ ;  /* 0x0000620019057a24 */ /* 0x000fe400078e02ff */
[----:B------:R-:W-:Y:S01]  /*0770*/  IMAD.IADD R3, R3, 0x1, R12 ;  /* 0x0000000103037824 */ /* 0x000fe200078e020c */
[----:B------:R-:W-:Y:S01]  /*0780*/  LEA.HI.SX32 R12, R246, 0xffffffff, 0x1a ;  /* 0xfffffffff60c7811 */ /* 0x000fe200078fd2ff */
[----:B------:R-:W-:-:S02]  /*0790*/  IMAD.IADD R9, R9, 0x1, R0 ;  /* 0x0000000109097824 */ /* 0x000fc400078e0200 */
[----:B------:R-:W-:Y:S01]  /*07a0*/  IMAD R0, R24, c[0x0][0x18c], R5 ;  /* 0x0000630018007a24 */ /* 0x000fe200078e0205 */
[----:B------:R-:W-:Y:S01]  /*07b0*/  LEA.HI.X R5, R2, c[0x0][0x164], R3, 0x1, P0 ;  /* 0x0000590002057a11 */ /* 0x000fe200000f0c03 */
[----:B------:R-:W-:Y:S01]  /*07c0*/  IMAD.IADD R7, R7, 0x1, R18 ;  /* 0x0000000107077824 */ /* 0x000fe200078e0212 */
[----:B------:R-:W-:Y:S01]  /*07d0*/  ISETP.NE.AND P0, PT, RZ, c[0x0][0x1c8], PT ;  /* 0x00007200ff007a0c */ /* 0x000fe20003f05270 */
[----:B------:R-:W-:Y:S01]  /*07e0*/  IMAD.SHL.U32 R247, R14, 0x2, RZ ;  /* 0x000000020ef77824 */ /* 0x000fe200078e00ff */
[----:B------:R-:W-:Y:S01]  /*07f0*/  IADD3 R2, P2, R4, UR7, RZ ;  /* 0x0000000704027c10 */ /* 0x000fe2000ff5e0ff */
[----:B------:R-:W-:Y:S01]  /*0800*/  IMAD.WIDE.U32 R6, R24, c[0x0][0x188], R6 ;  /* 0x0000620018067a25 */ /* 0x000fe200078e0006 */
[----:B------:R-:W-:Y:S02]  /*0810*/  SHF.R.S32.HI R13, RZ, 0x1f, R12 ;  /* 0x0000001fff0d7819 */ /* 0x000fe4000001140c */
[----:B------:R-:W-:Y:S01]  /*0820*/  IADD3.X R3, R5, UR12, RZ, P2, !PT ;  /* 0x0000000c05037c10 */ /* 0x000fe200097fe4ff */
[----:B------:R-:W-:Y:S01]  /*0830*/  IMAD.IADD R7, R7, 0x1, R0 ;  /* 0x0000000107077824 */ /* 0x000fe200078e0200 */
[----:B------:R1:W-:Y:S01]  /*0840*/  LDGSTS.E.BYPASS.LTC128B.128 [R247], [R4.64] ;  /* 0x0000000004f77fae */ /* 0x0003e2000b901d48 */
[----:B------:R-:W-:-:S03]  /*0850*/  IMAD.MOV.U32 R0, RZ, RZ, R11 ;  /* 0x000000ffff007224 */ /* 0x000fc600078e000b */
[----:B------:R1:W-:Y:S01]  /*0860*/  LDGSTS.E.BYPASS.LTC128B.128 [R247+0x4000], [R4.64+0x80] ;  /* 0x0400008004f77fae */ /* 0x0003e2000b901d48 */
[----:B------:R-:W-:Y:S01]  /*0870*/  @!P1 IMAD.MOV R0, RZ, RZ, -R0 ;  /* 0x000000ffff009224 */ /* 0x000fe200078e0a00 */
[----:B------:R-:W-:Y:S02]  /*0880*/  @!P0 LOP3.LUT R0, RZ, c[0x0][0x1c8], RZ, 0x33, !PT ;  /* 0x00007200ff008a12 */ /* 0x000fe400078e33ff */
[----:B------:R2:W-:Y:S03]  /*0890*/  LDGSTS.E.BYPASS.LTC128B.128 [R247+0x800], [R2.64] ;  /* 0x0080000002f77fae */ /* 0x0005e6000b901d48 */
[C---:B------:R-:W-:Y:S01]  /*08a0*/  IMAD.WIDE.U32 R30, R0.reuse, c[0x0][0x1b0], R8 ;  /* 0x00006c00001e7a25 */ /* 0x040fe200078e0008 */
[----:B------:R2:W-:Y:S03]  /*08b0*/  LDGSTS.E.BYPASS.LTC128B.128 [R247+0x4800], [R2.64+0x80] ;  /* 0x0480008002f77fae */ /* 0x0005e6000b901d48 */
[----:B------:R-:W-:Y:S01]  /*08c0*/  IMAD.WIDE.U32 R28, R0, c[0x0][0x1b8], R6 ;  /* 0x00006e00001c7a25 */ /* 0x000fe200078e0006 */
[----:B------:R-:W-:Y:S03]  /*08d0*/  STL.64 [R1+0x38], R30 ;  /* 0x0000381e01007387 */ /* 0x000fe60000100a00 */
[----:B------:R-:W-:Y:S01]  /*08e0*/  IMAD.MOV.U32 R164, RZ, RZ, R30 ;  /* 0x000000ffffa47224 */ /* 0x000fe200078e001e */
[----:B------:R-:W-:Y:S01]  /*08f0*/  STL.64 [R1+0x30], R28 ;  /* 0x0000301c01007387 */ /* 0x000fe20000100a00 */
[----:B-1----:R-:W-:-:S05]  /*0900*/  SHF.R.S32.HI R4, RZ, 0x1f, R0 ;  /* 0x0000001fff047819 */ /* 0x002fca0000011400 */
[C---:B------:R-:W-:Y:S02]  /*0910*/  IMAD R5, R4.reuse, c[0x0][0x1b0], RZ ;  /* 0x00006c0004057a24 */ /* 0x040fe400078e02ff */
[----:B------:R-:W-:Y:S01]  /*0920*/  IMAD R4, R4, c[0x0][0x1b8], RZ ;  /* 0x00006e0004047a24 */ /* 0x000fe200078e02ff */
[----:B--2---:R-:W-:Y:S01]  /*0930*/  IADD3 R2, P0, R2, UR7, RZ ;  /* 0x0000000702027c10 */ /* 0x004fe2000ff1e0ff */
[C---:B------:R-:W-:Y:S02]  /*0940*/  IMAD R5, R0.reuse, c[0x0][0x1b4], R5 ;  /* 0x00006d0000057a24 */ /* 0x040fe400078e0205 */
[----:B------:R-:W-:Y:S01]  /*0950*/  IMAD R14, R0, c[0x0][0x1bc], R4 ;  /* 0x00006f00000e7a24 */ /* 0x000fe200078e0204 */
[----:B------:R-:W-:Y:S01]  /*0960*/  IADD3.X R3, R3, UR12, RZ, P0, !PT ;  /* 0x0000000c03037c10 */ /* 0x000fe200087fe4ff */
[----:B------:R-:W-:Y:S01]  /*0970*/  IMAD R0, R12, UR10, RZ ;  /* 0x0000000a0c007c24 */ /* 0x000fe2000f8e02ff */
[----:B------:R-:W-:Y:S01]  /*0980*/  IADD3 R8, P0, R2, UR7, RZ ;  /* 0x0000000702087c10 */ /* 0x000fe2000ff1e0ff */
[----:B------:R-:W-:-:S02]  /*0990*/  IMAD.IADD R165, R31, 0x1, R5 ;  /* 0x000000011fa57824 */ /* 0x000fc400078e0205 */
[----:B------:R-:W-:Y:S01]  /*09a0*/  IMAD R0, R13, UR11, R0 ;  /* 0x0000000b0d007c24 */ /* 0x000fe2000f8e0200 */
[----:B------:R-:W-:Y:S01]  /*09b0*/  IADD3.X R9, R3, UR12, RZ, P0, !PT ;  /* 0x0000000c03097c10 */ /* 0x000fe200087fe4ff */
[----:B------:R-:W-:Y:S01]  /*09c0*/  IMAD.WIDE.U32 R10, R12, UR11, R164 ;  /* 0x0000000b0c0a7c25 */ /* 0x000fe2000f8e00a4 */
[----:B------:R-:W-:Y:S01]  /*09d0*/  IADD3 R6, P0, R8, UR7, RZ ;  /* 0x0000000708067c10 */ /* 0x000fe2000ff1e0ff */
[----:B------:R1:W-:Y:S02]  /*09e0*/  LDGSTS.E.BYPASS.LTC128B.128 [R247+0x1000], [R2.64] ;  /* 0x0100000002f77fae */ /* 0x0003e4000b901d48 */
[----:B------:R-:W-:Y:S01]  /*09f0*/  IMAD.IADD R0, R11, 0x1, R0 ;  /* 0x000000010b007824 */ /* 0x000fe200078e0200 */
[----:B------:R-:W-:Y:S01]  /*0a00*/  IADD3.X R7, R9, UR12, RZ, P0, !PT ;  /* 0x0000000c09077c10 */ /* 0x000fe200087fe4ff */
[----:B------:R1:W-:Y:S01]  /*0a10*/  LDGSTS.E.BYPASS.LTC128B.128 [R247+0x5000], [R2.64+0x80] ;  /* 0x0500008002f77fae */ /* 0x0003e2000b901d48 */
[----:B------:R-:W-:-:S03]  /*0a20*/  IADD3 R4, P0, R6, UR7, RZ ;  /* 0x0000000706047c10 */ /* 0x000fc6000ff1e0ff */
[----:B------:R2:W-:Y:S01]  /*0a30*/  LDGSTS.E.BYPASS.LTC128B.128 [R247+0x1800], [R8.64] ;  /* 0x0180000008f77fae */ /* 0x0005e2000b901d48 */
[----:B------:R-:W-:-:S03]  /*0a40*/  IADD3.X R5, R7, UR12, RZ, P0, !PT ;  /* 0x0000000c07057c10 */ /* 0x000fc600087fe4ff */
[----:B------:R2:W-:Y:S04]  /*0a50*/  LDGSTS.E.BYPASS.LTC128B.128 [R247+0x5800], [R8.64+0x80] ;  /* 0x0580008008f77fae */ /* 0x0005e8000b901d48 */
[----:B------:R3:W-:Y:S04]  /*0a60*/  LDGSTS.E.BYPASS.LTC128B.128 [R247+0x2000], [R6.64] ;  /* 0x0200000006f77fae */ /* 0x0007e8000b901d48 */
[----:B------:R3:W-:Y:S04]  /*0a70*/  LDGSTS.E.BYPASS.LTC128B.128 [R247+0x6000], [R6.64+0x80] ;  /* 0x0600008006f77fae */ /* 0x0007e8000b901d48 */
[----:B------:R4:W-:Y:S04]  /*0a80*/  LDGSTS.E.BYPASS.LTC128B.128 [R247+0x2800], [R4.64] ;  /* 0x0280000004f77fae */ /* 0x0009e8000b901d48 */
[----:B------:R4:W-:Y:S01]  /*0a90*/  LDGSTS.E.BYPASS.LTC128B.128 [R247+0x6800], [R4.64+0x80] ;  /* 0x0680008004f77fae */ /* 0x0009e2000b901d48 */
[----:B-1----:R-:W-:-:S03]  /*0aa0*/  IADD3 R2, P1, R4, UR7, RZ ;  /* 0x0000000704027c10 */ /* 0x002fc6000ff3e0ff */
[----:B------:R-:W-:Y:S01]  /*0ab0*/  STL.64 [R1+0x28], R164 ;  /* 0x000028a401007387 */ /* 0x000fe20000100a00 */
[----:B------:R-:W-:Y:S02]  /*0ac0*/  IADD3.X R3, R5, UR12, RZ, P1, !PT ;  /* 0x0000000c05037c10 */ /* 0x000fe40008ffe4ff */
[----:B--2---:R-:W-:-:S03]  /*0ad0*/  LEA R8, P0, R10, c[0x0][0x168], 0x1 ;  /* 0x00005a000a087a11 */ /* 0x004fc600078008ff */
[----:B------:R1:W-:Y:S01]  /*0ae0*/  LDGSTS.E.BYPASS.LTC128B.128 [R247+0x3000], [R2.64] ;  /* 0x0300000002f77fae */ /* 0x0003e2000b901d48 */
[----:B------:R-:W-:-:S03]  /*0af0*/  LEA.HI.X R9, R10, c[0x0][0x16c], R0, 0x1, P0 ;  /* 0x00005b000a097a11 */ /* 0x000fc600000f0c00 */
[----:B------:R1:W-:Y:S01]  /*0b00*/  LDGSTS.E.BYPASS.LTC128B.128 [R247+0x7000], [R2.64+0x80] ;  /* 0x0700008002f77fae */ /* 0x0003e2000b901d48 */
[----:B------:R-:W-:Y:S01]  /*0b10*/  IMAD R0, R13, c[0x0][0x1a0], RZ ;  /* 0x000068000d007a24 */ /* 0x000fe200078e02ff */
[----:B---3--:R-:W-:Y:S01]  /*0b20*/  IADD3 R6, P0, R2, UR7, RZ ;  /* 0x0000000702067c10 */ /* 0x008fe2000ff1e0ff */
[----:B------:R-:W-:Y:S02]  /*0b30*/  USHF.L.U32 UR7, UR4, 0x5, URZ ;  /* 0x0000000504077899 */ /* 0x000fe4000800063f */
[----:B------:R-:W-:Y:S01]  /*0b40*/  IMAD R0, R12, c[0x0][0x1a4], R0 ;  /* 0x000069000c007a24 */ /* 0x000fe200078e0200 */
[----:B------:R-:W-:Y:S01]  /*0b50*/  IADD3.X R7, R3, UR12, RZ, P0, !PT ;  /* 0x0000000c03077c10 */ /* 0x000fe200087fe4ff */
[----:B------:R-:W-:Y:S02]  /*0b60*/  USHF.L.U64.HI UR12, UR4, UR6, UR5 ;  /* 0x00000006040c7299 */ /* 0x000fe40008010205 */
[----:B----4-:R-:W-:Y:S02]  /*0b70*/  IADD3 R4, P0, R8, UR7, RZ ;  /* 0x0000000708047c10 */ /* 0x010fe4000ff1e0ff */
[----:B------:R2:W-:Y:S01]  /*0b80*/  LDGSTS.E.BYPASS.LTC128B.128 [R247+0x3800], [R6.64] ;  /* 0x0380000006f77fae */ /* 0x0005e2000b901d48 */
[----:B------:R-:W-:Y:S01]  /*0b90*/  ULDC.64 UR4, c[0x0][0x1a0] ;  /* 0x0000680000047ab9 */ /* 0x000fe20000000a00 */
[----:B------:R-:W-:-:S02]  /*0ba0*/  IADD3.X R5, R9, UR12, RZ, P0, !PT ;  /* 0x0000000c09057c10 */ /* 0x000fc400087fe4ff */
[----:B------:R2:W-:Y:S01]  /*0bb0*/  LDGSTS.E.BYPASS.LTC128B.128 [R247+0x7800], [R6.64+0x80] ;  /* 0x0780008006f77fae */ /* 0x0005e2000b901d48 */
[----:B------:R-:W-:Y:S02]  /*0bc0*/  USHF.L.U32 UR13, UR4, 0x5, URZ ;  /* 0x00000005040d7899 */ /* 0x000fe4000800063f */
[----:B------:R-:W-:Y:S01]  /*0bd0*/  USHF.L.U64.HI UR5, UR4, UR6, UR5 ;  /* 0x0000000604057299 */ /* 0x000fe20008010205 */
[----:B------:R3:W-:Y:S04]  /*0be0*/  LDGSTS.E.BYPASS.LTC128B.128 [R247+0x8000], [R8.64] ;  /* 0x0800000008f77fae */ /* 0x0007e8000b901d48 */
[----:B------:R3:W-:Y:S01]  /*0bf0*/  LDGSTS.E.BYPASS.LTC128B.128 [R247+0xa000], [R8.64+0x80] ;  /* 0x0a00008008f77fae */ /* 0x0007e2000b901d48 */
[----:B-1----:R-:W-:-:S03]  /*0c00*/  IADD3 R2, P0, R4, UR7, RZ ;  /* 0x0000000704027c10 */ /* 0x002fc6000ff1e0ff */
[----:B------:R1:W-:Y:S01]  /*0c10*/  LDGSTS.E.BYPASS.LTC128B.128 [R247+0x8800], [R4.64] ;  /* 0x0880000004f77fae */ /* 0x0003e2000b901d48 */
[----:B------:R-:W-:-:S03]  /*0c20*/  IADD3.X R3, R5, UR12, RZ, P0, !PT ;  /* 0x0000000c05037c10 */ /* 0x000fc600087fe4ff */
[----:B------:R1:W-:Y:S04]  /*0c30*/  LDGSTS.E.BYPASS.LTC128B.128 [R247+0xa800], [R4.64+0x80] ;  /* 0x0a80008004f77fae */ /* 0x0003e8000b901d48 */
[----:B------:R4:W-:Y:S04]  /*0c40*/  LDGSTS.E.BYPASS.LTC128B.128 [R247+0x9000], [R2.64] ;  /* 0x0900000002f77fae */ /* 0x0009e8000b901d48 */
[----:B------:R4:W-:Y:S01]  /*0c50*/  LDGSTS.E.BYPASS.LTC128B.128 [R247+0xb000], [R2.64+0x80] ;  /* 0x0b00008002f77fae */ /* 0x0009e2000b901d48 */
[----:B--2---:R-:W-:-:S04]  /*0c60*/  IMAD.WIDE.U32 R6, R12, c[0x0][0x1a0], RZ ;  /* 0x000068000c067a25 */ /* 0x004fc800078e00ff */
[----:B------:R-:W-:Y:S01]  /*0c70*/  IMAD.IADD R0, R7, 0x1, R0 ;  /* 0x0000000107007824 */ /* 0x000fe200078e0200 */
[----:B-1----:R-:W-:-:S04]  /*0c80*/  IADD3 R4, P0, R2, UR7, RZ ;  /* 0x0000000702047c10 */ /* 0x002fc8000ff1e0ff */
[----:B------:R-:W-:Y:S02]  /*0c90*/  IADD3.X R5, R3, UR12, RZ, P0, !PT ;  /* 0x0000000c03057c10 */ /* 0x000fe400087fe4ff */
[----:B------:R-:W-:Y:S01]  /*0ca0*/  LEA R7, P0, R6, R28, 0x6 ;  /* 0x0000001c06077211 */ /* 0x000fe200078030ff */
[----:B----4-:R-:W-:Y:S02]  /*0cb0*/  IMAD.IADD R2, R29, 0x1, R14 ;  /* 0x000000011d027824 */ /* 0x010fe400078e020e */
[----:B------:R1:W-:Y:S01]  /*0cc0*/  LDGSTS.E.BYPASS.LTC128B.128 [R247+0x9800], [R4.64] ;  /* 0x0980000004f77fae */ /* 0x0003e2000b901d48 */
[----:B------:R-:W-:-:S03]  /*0cd0*/  IMAD.SHL.U32 R3, R21, 0x8, RZ ;  /* 0x0000000815037824 */ /* 0x000fc600078e00ff */
[----:B------:R1:W-:Y:S01]  /*0ce0*/  LDGSTS.E.BYPASS.LTC128B.128 [R247+0xb800], [R4.64+0x80] ;  /* 0x0b80008004f77fae */ /* 0x0003e2000b901d48 */
[----:B------:R-:W-:Y:S01]  /*0cf0*/  LEA.HI.X R6, R6, R2, R0, 0x6, P0 ;  /* 0x0000000206067211 */ /* 0x000fe200000f3400 */
[----:B------:R-:W-:Y:S02]  /*0d00*/  IMAD R0, R21, 0x200, R15 ;  /* 0x0000020015007824 */ /* 0x000fe400078e020f */
[----:B------:R-:W0:Y:S03]  /*0d10*/  LDGDEPBAR ;  /* 0x00000000000079af */ /* 0x000e260000000000 */
[----:B------:R-:W-:Y:S01]  /*0d20*/  LEA R233, R0, 0x8000, 0x1 ;  /* 0x0000800000e97811 */ /* 0x000fe200078e08ff */
[----:B------:R2:W-:Y:S03]  /*0d30*/  STL [R1+0x40], R2 ;  /* 0x0000400201007387 */ /* 0x0005e60000100800 */
[----:B------:R-:W-:-:S02]  /*0d40*/  IADD3 R238, R233, 0x20, RZ ;  /* 0x00000020e9ee7810 */ /* 0x000fc40007ffe0ff */
[----:B-1----:R-:W-:Y:S01]  /*0d50*/  LEA R4, P0, R7, c[0x0][0x170], 0x1 ;  /* 0x00005c0007047a11 */ /* 0x002fe200078008ff */
[----:B------:R-:W-:-:S04]  /*0d60*/  DEPBAR.LE SB0, 0x0 ;  /* 0x000080000000791a */ /* 0x000fc80000000000 */
[----:B------:R-:W-:Y:S01]  /*0d70*/  LEA.HI.X R5, R7, c[0x0][0x174], R6, 0x1, P0 ;  /* 0x00005d0007057a11 */ /* 0x000fe200000f0c06 */
[----:B------:R-:W-:Y:S01]  /*0d80*/  BAR.SYNC.DEFER_BLOCKING 0x0 ;  /* 0x0000000000007b1d */ /* 0x000fe20000010000 */
[----:B--2---:R-:W-:Y:S02]  /*0d90*/  IMAD.SHL.U32 R2, R57, 0x40, RZ ;  /* 0x0000004039027824 */ /* 0x004fe400078e00ff */
[----:B------:R-:W-:-:S03]  /*0da0*/  IMAD.SHL.U32 R6, R20, 0x40, RZ ;  /* 0x0000004014067824 */ /* 0x000fc600078e00ff */
[----:B------:R-:W-:Y:S02]  /*0db0*/  LOP3.LUT R2, R2, 0x1c0, RZ, 0xc0, !PT ;  /* 0x000001c002027812 */ /* 0x000fe400078ec0ff */
[----:B------:R-:W-:Y:S02]  /*0dc0*/  LOP3.LUT R149, R6, 0xfffffe00, RZ, 0xc0, !PT ;  /* 0xfffffe0006957812 */ /* 0x000fe400078ec0ff */
[----:B------:R-:W-:Y:S02]  /*0dd0*/  LOP3.LUT R7, R2, 0x8, R3, 0xf8, !PT ;  /* 0x0000000802077812 */ /* 0x000fe400078ef803 */
[----:B------:R-:W-:Y:S02]  /*0de0*/  SHF.R.U32.HI R3, RZ, 0x3, R2 ;  /* 0x00000003ff037819 */ /* 0x000fe40000011602 */
[----:B------:R-:W-:Y:S02]  /*0df0*/  IADD3 R2, P0, R4, UR13, RZ ;  /* 0x0000000d04027c10 */ /* 0x000fe4000ff1e0ff */
[----:B------:R-:W-:-:S02]  /*0e00*/  LOP3.LUT R150, R7, R3, RZ, 0x3c, !PT ;  /* 0x0000000307967212 */ /* 0x000fc400078e3cff */
[----:B------:R-:W-:Y:S02]  /*0e10*/  SHF.R.S32.HI R7, RZ, 0x5, R22 ;  /* 0x00000005ff077819 */ /* 0x000fe40000011416 */
[----:B------:R-:W-:Y:S02]  /*0e20*/  IADD3.X R3, R5, UR5, RZ, P0, !PT ;  /* 0x0000000505037c10 */ /* 0x000fe400087fe4ff */
[----:B------:R-:W-:Y:S01]  /*0e30*/  IADD3 R6, P1, R2, UR13, RZ ;  /* 0x0000000d02067c10 */ /* 0x000fe2000ff3e0ff */
[----:B------:R-:W-:Y:S01]  /*0e40*/  @!PT LDS RZ, [RZ] ;  /* 0x00000000fffff984 */ /* 0x000fe20000000800 */
[----:B------:R-:W-:Y:S01]  /*0e50*/  @!PT LDS RZ, [RZ] ;  /* 0x00000000fffff984 */ /* 0x000fe20000000800 */
[----:B------:R-:W-:Y:S01]  /*0e60*/  @!PT LDS RZ, [RZ] ;  /* 0x00000000fffff984 */ /* 0x000fe20000000800 */
[----:B------:R1:W-:Y:S04]  /*0e70*/  LDGSTS.E.BYPASS.LTC128B.128 [R247+0xc000], [R4.64] ;  /* 0x0c00000004f77fae */ /* 0x0003e8000b901d48 */
[----:B------:R1:W-:Y:S04]  /*0e80*/  LDGSTS.E.BYPASS.LTC128B.128 [R247+0xe000], [R4.64+0x80] ;  /* 0x0e00008004f77fae */ /* 0x0003e8000b901d48 */
[----:B------:R2:W-:Y:S04]  /*0e90*/  LDGSTS.E.BYPASS.LTC128B.128 [R247+0xc800], [R2.64] ;  /* 0x0c80000002f77fae */ /* 0x0005e8000b901d48 */
[----:B------:R2:W-:Y:S01]  /*0ea0*/  LDGSTS.E.BYPASS.LTC128B.128 [R247+0xe800], [R2.64+0x80] ;  /* 0x0e80008002f77fae */ /* 0x0005e2000b901d48 */
[----:B-1----:R-:W-:Y:S01]  /*0eb0*/  IMAD R5, R7, 0x400, R149 ;  /* 0x0000040007057824 */ /* 0x002fe200078e0295 */
[----:B------:R-:W-:-:S02]  /*0ec0*/  IADD3 R4, P0, R6, UR13, RZ ;  /* 0x0000000d06047c10 */ /* 0x000fc4000ff1e0ff */
[----:B------:R-:W-:Y:S02]  /*0ed0*/  IADD3.X R7, R3, UR5, RZ, P1, !PT ;  /* 0x0000000503077c10 */ /* 0x000fe40008ffe4ff */
[----:B------:R-:W-:Y:S01]  /*0ee0*/  LOP3.LUT P1, RZ, R57, 0x2, RZ, 0xc0, !PT ;  /* 0x0000000239ff7812 */ /* 0x000fe2000782c0ff */
[----:B--2---:R-:W-:Y:S01]  /*0ef0*/  IMAD.IADD R2, R5, 0x1, R150 ;  /* 0x0000000105027824 */ /* 0x004fe200078e0296 */
[----:B------:R-:W-:Y:S01]  /*0f00*/  IADD3.X R5, R7, UR5, RZ, P0, !PT ;  /* 0x0000000507057c10 */ /* 0x000fe200087fe4ff */
[----:B------:R-:W-:Y:S01]  /*0f10*/  IMAD.SHL.U32 R3, R0, 0x2, RZ ;  /* 0x0000000200037824 */ /* 0x000fe200078e00ff */
[----:B------:R1:W-:Y:S01]  /*0f20*/  LDGSTS.E.BYPASS.LTC128B.128 [R247+0xd000], [R6.64] ;  /* 0x0d00000006f77fae */ /* 0x0003e2000b901d48 */
[----:B------:R-:W-:Y:S01]  /*0f30*/  IMAD.SHL.U32 R234, R2, 0x2, RZ ;  /* 0x0000000202ea7824 */ /* 0x000fe200078e00ff */
[C---:B------:R-:W-:Y:S01]  /*0f40*/  LOP3.LUT P0, RZ, R56.reuse, 0x2, RZ, 0xc0, !PT ;  /* 0x0000000238ff7812 */ /* 0x040fe2000780c0ff */
[----:B------:R-:W-:Y:S01]  /*0f50*/  IMAD.MOV.U32 R2, RZ, RZ, 0x40 ;  /* 0x00000040ff027424 */ /* 0x000fe200078e00ff */
[----:B------:R1:W-:Y:S04]  /*0f60*/  LDGSTS.E.BYPASS.LTC128B.128 [R247+0xf000], [R6.64+0x80] ;  /* 0x0f00008006f77fae */ /* 0x0003e8000b901d48 */
[----:B------:R2:W-:Y:S04]  /*0f70*/  LDGSTS.E.BYPASS.LTC128B.128 [R247+0xd800], [R4.64] ;  /* 0x0d80000004f77fae */ /* 0x0005e8000b901d48 */
[----:B------:R2:W-:Y:S03]  /*0f80*/  LDGSTS.E.BYPASS.LTC128B.128 [R247+0xf800], [R4.64+0x80] ;  /* 0x0f80008004f77fae */ /* 0x0005e6000b901d48 */
[----:B------:R-:W-:Y:S01]  /*0f90*/  @P0 IADD3 R238, R233, -0x20, RZ ;  /* 0xffffffe0e9ee0810 */ /* 0x000fe20007ffe0ff */
[----:B------:R-:W-:Y:S01]  /*0fa0*/  LDSM.16.M88.4 R12, [R234] ;  /* 0x00000000ea0c783b */ /* 0x000fe20000000200 */
[----:B------:R-:W-:-:S02]  /*0fb0*/  LOP3.LUT P0, RZ, R56, 0x4, RZ, 0xc0, !PT ;  /* 0x0000000438ff7812 */ /* 0x000fc4000780c0ff */
[C---:B------:R-:W-:Y:S01]  /*0fc0*/  IADD3 R245, R238.reuse, 0x800, RZ ;  /* 0x00000800eef57810 */ /* 0x040fe20007ffe0ff */
[----:B------:R-:W4:Y:S01]  /*0fd0*/  LDSM.16.M88.4 R16, [R3+0x8000] ;  /* 0x008000000310783b */ /* 0x000f220000000200 */
[C---:B------:R-:W-:Y:S02]  /*0fe0*/  IADD3 R244, R238.reuse, 0x1000, RZ ;  /* 0x00001000eef47810 */ /* 0x040fe40007ffe0ff */
[C---:B------:R-:W-:Y:S01]  /*0ff0*/  IADD3 R243, R238.reuse, 0x1800, RZ ;  /* 0x00001800eef37810 */ /* 0x040fe20007ffe0ff */
[----:B---3--:R-:W3:Y:S01]  /*1000*/  LDSM.16.M88.4 R8, [R234+0x2000] ;  /* 0x00200000ea08783b */ /* 0x008ee20000000200 */
[C---:B------:R-:W-:Y:S02]  /*1010*/  IADD3 R242, R238.reuse, 0x2000, RZ ;  /* 0x00002000eef27810 */ /* 0x040fe40007ffe0ff */
[C---:B------:R-:W-:Y:S01]  /*1020*/  IADD3 R241, R238.reuse, 0x2800, RZ ;  /* 0x00002800eef17810 */ /* 0x040fe20007ffe0ff */
[----:B------:R-:W5:Y:S01]  /*1030*/  LDSM.16.M88.4 R20, [R3+0x8800] ;  /* 0x008800000314783b */ /* 0x000f620000000200 */
[----:B------:R-:W-:-:S02]  /*1040*/  IADD3 R240, R238, 0x3000, RZ ;  /* 0x00003000eef07810 */ /* 0x000fc40007ffe0ff */
[----:B------:R-:W-:Y:S01]  /*1050*/  IADD3 R239, R238, 0x3800, RZ ;  /* 0x00003800eeef7810 */ /* 0x000fe20007ffe0ff */
[----:B------:R-:W1:Y:S04]  /*1060*/  LDSM.16.M88.4 R32, [R3+0x9000] ;  /* 0x009000000320783b */ /* 0x000e680000000200 */
[----:B------:R-:W1:Y:S01]  /*1070*/  LDSM.16.M88.4 R28, [R3+0x9800] ;  /* 0x00980000031c783b */ /* 0x000e620000000200 */
[----:B--2---:R-:W-:-:S03]  /*1080*/  IMAD.MOV.U32 R4, RZ, RZ, 0x20 ;  /* 0x00000020ff047424 */ /* 0x004fc600078e00ff */
[----:B------:R-:W-:Y:S02]  /*1090*/  LDSM.16.M88.4 R44, [R238] ;  /* 0x00000000ee2c783b */ /* 0x000fe40000000200 */
[----:B------:R-:W-:Y:S02]  /*10a0*/  SEL R4, R4, 0xffffffe0, !P1 ;  /* 0xffffffe004047807 */ /* 0x000fe40004800000 */
[----:B------:R-:W-:Y:S01]  /*10b0*/  LDSM.16.M88.4 R40, [R238+0x800] ;  /* 0x00080000ee28783b */ /* 0x000fe20000000200 */
[----:B------:R-:W-:Y:S02]  /*10c0*/  LOP3.LUT P1, RZ, R57, 0x4, RZ, 0xc0, !PT ;  /* 0x0000000439ff7812 */ /* 0x000fe4000782c0ff */
[----:B------:R-:W-:Y:S02]  /*10d0*/  IMAD.IADD R235, R234, 0x1, R4 ;  /* 0x00000001eaeb7824 */ /* 0x000fe400078e0204 */
[C---:B------:R-:W-:Y:S01]  /*10e0*/  SEL R0, R2.reuse, 0xffffffc0, !P1 ;  /* 0xffffffc002007807 */ /* 0x040fe20004800000 */
[----:B------:R-:W-:Y:S01]  /*10f0*/  LDSM.16.M88.4 R36, [R238+0x1000] ;  /* 0x00100000ee24783b */ /* 0x000fe20000000200 */
[----:B------:R-:W-:-:S02]  /*1100*/  SEL R2, R2, 0xffffffc0, !P0 ;  /* 0xffffffc002027807 */ /* 0x000fc40004000000 */
[----:B------:R-:W-:Y:S01]  /*1110*/  ISETP.GE.AND P0, PT, R148, 0x41, PT ;  /* 0x000000419400780c */ /* 0x000fe20003f06270 */
[----:B------:R-:W-:Y:S01]  /*1120*/  IMAD.IADD R237, R234, 0x1, R0 ;  /* 0x00000001eaed7824 */ /* 0x000fe200078e0200 */
[----:B------:R-:W-:Y:S01]  /*1130*/  LDSM.16.M88.4 R24, [R238+0x1800] ;  /* 0x00180000ee18783b */ /* 0x000fe20000000200 */
[----:B------:R-:W-:Y:S02]  /*1140*/  IMAD.IADD R232, R233, 0x1, R2 ;  /* 0x00000001e9e87824 */ /* 0x000fe400078e0202 */
[----:B------:R-:W-:Y:S01]  /*1150*/  IMAD.IADD R236, R235, 0x1, R0 ;  /* 0x00000001ebec7824 */ /* 0x000fe200078e0200 */
[----:B----4-:R-:W-:Y:S01]  /*1160*/  HMMA.16816.F32 R108, R12, R16, RZ ;  /* 0x000000100c6c723c */ /* 0x010fe200000018ff */
[----:B------:R-:W-:Y:S01]  /*1170*/  IMAD.IADD R231, R2, 0x1, R238 ;  /* 0x0000000102e77824 */ /* 0x000fe200078e02ee */
[----:B------:R-:W-:Y:S01]  /*1180*/  LDSM.16.M88.4 R56, [R232] ;  /* 0x00000000e838783b */ /* 0x000fe20000000200 */
[----:B------:R-:W-:-:S03]  /*1190*/  LOP3.LUT R2, R150, R149, RZ, 0xfc, !PT ;  /* 0x0000009596027212 */ /* 0x000fc600078efcff */
[----:B------:R-:W0:Y:S02]  /*11a0*/  LDGDEPBAR ;  /* 0x00000000000079af */ /* 0x000e240000000000 */
[C---:B---3--:R-:W-:Y:S08]  /*11b0*/  HMMA.16816.F32 R48, R8.reuse, R16, RZ ;  /* 0x000000100830723c */ /* 0x048ff000000018ff */
[-C--:B------:R-:W-:Y:S08]  /*11c0*/  HMMA.16816.F32 R92, R8, R18.reuse, RZ ;  /* 0x00000012085c723c */ /* 0x080ff000000018ff */
[----:B------:R-:W-:Y:S01]  /*11d0*/  HMMA.16816.F32 R104, R12, R18, RZ ;  /* 0x000000120c68723c */ /* 0x000fe200000018ff */
[----:B------:R-:W2:Y:S07]  /*11e0*/  LDSM.16.M88.4 R16, [R235+0x2000] ;  /* 0x00200000eb10783b */ /* 0x000eae0000000200 */
[C---:B-----5:R-:W-:Y:S08]  /*11f0*/  HMMA.16816.F32 R52, R8.reuse, R20, RZ ;  /* 0x000000140834723c */ /* 0x060ff000000018ff */
[----:B------:R-:W-:Y:S08]  /*1200*/  HMMA.16816.F32 R100, R8, R22, RZ ;  /* 0x000000160864723c */ /* 0x000ff000000018ff */
[C---:B------:R-:W-:Y:S08]  /*1210*/  HMMA.16816.F32 R80, R12.reuse, R20, RZ ;  /* 0x000000140c50723c */ /* 0x040ff000000018ff */
[----:B------:R-:W-:Y:S01]  /*1220*/  HMMA.16816.F32 R88, R12, R22, RZ ;  /* 0x000000160c58723c */ /* 0x000fe200000018ff */
[----:B------:R-:W3:Y:S07]  /*1230*/  LDSM.16.M88.4 R20, [R237+0x2000] ;  /* 0x00200000ed14783b */ /* 0x000eee0000000200 */
[C---:B-1----:R-:W-:Y:S08]  /*1240*/  HMMA.16816.F32 R60, R8.reuse, R32, RZ ;  /* 0x00000020083c723c */ /* 0x042ff000000018ff */
[----:B------:R-:W-:Y:S08]  /*1250*/  HMMA.16816.F32 R96, R8, R34, RZ ;  /* 0x000000220860723c */ /* 0x000ff000000018ff */
[C---:B------:R-:W-:Y:S08]  /*1260*/  HMMA.16816.F32 R68, R12.reuse, R32, RZ ;  /* 0x000000200c44723c */ /* 0x040ff000000018ff */
[----:B------:R-:W-:Y:S08]  /*1270*/  HMMA.16816.F32 R72, R12, R34, RZ ;  /* 0x000000220c48723c */ /* 0x000ff000000018ff */
[C---:B------:R-:W-:Y:S08]  /*1280*/  HMMA.16816.F32 R76, R8.reuse, R28, RZ ;  /* 0x0000001c084c723c */ /* 0x040ff000000018ff */
[----:B------:R-:W-:Y:S01]  /*1290*/  HMMA.16816.F32 R84, R8, R30, RZ ;  /* 0x0000001e0854723c */ /* 0x000fe200000018ff */
[----:B------:R-:W1:Y:S07]  /*12a0*/  LDSM.16.M88.4 R8, [R235] ;  /* 0x00000000eb08783b */ /* 0x000e6e0000000200 */
[C---:B------:R-:W-:Y:S08]  /*12b0*/  HMMA.16816.F32 R64, R12.reuse, R28, RZ ;  /* 0x0000001c0c40723c */ /* 0x040ff000000018ff */
[----:B------:R-:W-:Y:S08]  /*12c0*/  HMMA.16816.F32 R32, R12, R30, RZ ;  /* 0x0000001e0c20723c */ /* 0x000ff000000018ff */
[C---:B--2---:R-:W-:Y:S01]  /*12d0*/  HMMA.16816.F32 R12, R16.reuse, R44, R48 ;  /* 0x0000002c100c723c */ /* 0x044fe20000001830 */
[----:B------:R-:W-:Y:S07]  /*12e0*/  LDSM.16.M88.4 R48, [R232+0x1000] ;  /* 0x00100000e830783b */ /* 0x000fee0000000200 */
[C---:B------:R-:W-:Y:S01]  /*12f0*/  HMMA.16816.F32 R28, R16.reuse, R40, R52 ;  /* 0x00000028101c723c */ /* 0x040fe20000001834 */
[----:B------:R-:W2:Y:S07]  /*1300*/  LDSM.16.M88.4 R52, [R232+0x800] ;  /* 0x00080000e834783b */ /* 0x000eae0000000200 */
[C---:B------:R-:W-:Y:S01]  /*1310*/  HMMA.16816.F32 R112, R16.reuse, R36, R60 ;  /* 0x000000241070723c */ /* 0x040fe2000000183c */
[----:B------:R-:W4:Y:S07]  /*1320*/  LDSM.16.M88.4 R60, [R232+0x1800] ;  /* 0x00180000e83c783b */ /* 0x000f2e0000000200 */
[----:B------:R-:W-:Y:S08]  /*1330*/  HMMA.16816.F32 R128, R16, R42, R100 ;  /* 0x0000002a1080723c */ /* 0x000ff00000001864 */
[----:B---3--:R-:W-:Y:S01]  /*1340*/  HMMA.16816.F32 R100, R20, R56, R12 ;  /* 0x000000381464723c */ /* 0x008fe2000000180c */
[----:B------:R-:W3:Y:S07]  /*1350*/  LDSM.16.M88.4 R12, [R237] ;  /* 0x00000000ed0c783b */ /* 0x000eee0000000200 */
[C---:B------:R-:W-:Y:S08]  /*1360*/  HMMA.16816.F32 R76, R16.reuse, R24, R76 ;  /* 0x00000018104c723c */ /* 0x040ff0000000184c */
[C---:B------:R-:W-:Y:S08]  /*1370*/  HMMA.16816.F32 R136, R16.reuse, R46, R92 ;  /* 0x0000002e1088723c */ /* 0x040ff0000000185c */
[C---:B------:R-:W-:Y:S08]  /*1380*/  HMMA.16816.F32 R124, R16.reuse, R38, R96 ;  /* 0x00000026107c723c */ /* 0x040ff00000001860 */
[----:B------:R-:W-:Y:S01]  /*1390*/  HMMA.16816.F32 R120, R16, R26, R84 ;  /* 0x0000001a1078723c */ /* 0x000fe20000001854 */
[----:B------:R-:W-:Y:S07]  /*13a0*/  LDSM.16.M88.4 R16, [R236] ;  /* 0x00000000ec10783b */ /* 0x000fee0000000200 */
[C---:B-1----:R-:W-:Y:S08]  /*13b0*/  HMMA.16816.F32 R140, R8.reuse, R36, R68 ;  /* 0x00000024088c723c */ /* 0x042ff00000001844 */
        /* <DEDUP_REMOVED lines=10> */
[C---:B--2---:R-:W-:Y:S01]  /*1460*/  HMMA.16816.F32 R92, R20.reuse, R52, R28 ;  /* 0x00000034145c723c */ /* 0x044fe2000000181c */
[----:B------:R-:W2:Y:S04]  /*1470*/  LDSM.16.M88.4 R32, [R231] ;  /* 0x00000000e720783b */ /* 0x000ea80000000200 */
[----:B------:R-:W5:Y:S03]  /*1480*/  LDSM.16.M88.4 R28, [R231+0x800] ;  /* 0x00080000e71c783b */ /* 0x000f660000000200 */
[C---:B------:R-:W-:Y:S08]  /*1490*/  HMMA.16816.F32 R84, R20.reuse, R48, R112 ;  /* 0x000000301454723c */ /* 0x040ff00000001870 */
[C---:B----4-:R-:W-:Y:S08]  /*14a0*/  HMMA.16816.F32 R76, R20.reuse, R60, R76 ;  /* 0x0000003c144c723c */ /* 0x050ff0000000184c */
[C---:B------:R-:W-:Y:S08]  /*14b0*/  HMMA.16816.F32 R96, R20.reuse, R58, R136 ;  /* 0x0000003a1460723c */ /* 0x040ff00000001888 */
[C---:B------:R-:W-:Y:S08]  /*14c0*/  HMMA.16816.F32 R88, R20.reuse, R54, R128 ;  /* 0x000000361458723c */ /* 0x040ff00000001880 */
[C---:B------:R-:W-:Y:S08]  /*14d0*/  HMMA.16816.F32 R80, R20.reuse, R50, R124 ;  /* 0x000000321450723c */ /* 0x040ff0000000187c */
[----:B------:R-:W-:Y:S08]  /*14e0*/  HMMA.16816.F32 R68, R20, R62, R120 ;  /* 0x0000003e1444723c */ /* 0x000ff00000001878 */
[C---:B---3--:R-:W-:Y:S08]  /*14f0*/  HMMA.16816.F32 R20, R12.reuse, R50, R36 ;  /* 0x000000320c14723c */ /* 0x048ff00000001824 */
        /* <DEDUP_REMOVED lines=8> */
[----:B------:R-:W3:Y:S07]  /*1580*/  LDSM.16.M88.4 R12, [R234+0x6000] ;  /* 0x00600000ea0c783b */ /* 0x000eee0000000200 */
[-C--:B-1----:R-:W-:Y:S08]  /*1590*/  HMMA.16816.F32 R128, R8, R26.reuse, R80 ;  /* 0x0000001a0880723c */ /* 0x082ff00000001850 */
[C---:B------:R-:W-:Y:S01]  /*15a0*/  HMMA.16816.F32 R104, R16.reuse, R26, R20 ;  /* 0x0000001a1068723c */ /* 0x040fe20000001814 */
[----:B------:R-:W1:Y:S07]  /*15b0*/  LDSM.16.M88.4 R20, [R3+0xb800] ;  /* 0x00b800000314783b */ /* 0x000e6e0000000200 */
[-C--:B--2---:R-:W-:Y:S08]  /*15c0*/  HMMA.16816.F32 R80, R16, R32.reuse, R112 ;  /* 0x000000201050723c */ /* 0x084ff00000001870 */
[C---:B------:R-:W-:Y:S08]  /*15d0*/  HMMA.16816.F32 R60, R8.reuse, R32, R100 ;  /* 0x00000020083c723c */ /* 0x040ff00000001864 */
[-C--:B------:R-:W-:Y:S08]  /*15e0*/  HMMA.16816.F32 R132, R8, R24.reuse, R84 ;  /* 0x000000180884723c */ /* 0x080ff00000001854 */
[----:B------:R-:W-:Y:S01]  /*15f0*/  HMMA.16816.F32 R112, R16, R24, R44 ;  /* 0x000000181070723c */ /* 0x000fe2000000182c */
[----:B------:R-:W2:Y:S04]  /*1600*/  LDSM.16.M88.4 R44, [R3+0xa800] ;  /* 0x00a80000032c783b */ /* 0x000ea80000000200 */
[----:B------:R-:W-:Y:S03]  /*1610*/  LDSM.16.M88.4 R24, [R235+0x4000] ;  /* 0x00400000eb18783b */ /* 0x000fe60000000200 */
[C---:B-----5:R-:W-:Y:S08]  /*1620*/  HMMA.16816.F32 R100, R8.reuse, R28, R92 ;  /* 0x0000001c0864723c */ /* 0x060ff0000000185c */
[----:B------:R-:W-:Y:S08]  /*1630*/  HMMA.16816.F32 R84, R8, R42, R68 ;  /* 0x0000002a0854723c */ /* 0x000ff00000001844 */
[C---:B------:R-:W-:Y:S01]  /*1640*/  HMMA.16816.F32 R108, R16.reuse, R40, R36 ;  /* 0x00000028106c723c */ /* 0x040fe20000001824 */
[----:B------:R-:W4:Y:S07]  /*1650*/  LDSM.16.M88.4 R36, [R3+0xb000] ;  /* 0x00b000000324783b */ /* 0x000f2e0000000200 */
[C---:B------:R-:W-:Y:S08]  /*1660*/  HMMA.16816.F32 R68, R16.reuse, R34, R72 ;  /* 0x000000221044723c */ /* 0x040ff00000001848 */
[C---:B------:R-:W-:Y:S08]  /*1670*/  HMMA.16816.F32 R120, R16.reuse, R28, R64 ;  /* 0x0000001c1078723c */ /* 0x040ff00000001840 */
[C---:B------:R-:W-:Y:S01]  /*1680*/  HMMA.16816.F32 R116, R16.reuse, R30, R56 ;  /* 0x0000001e1074723c */ /* 0x040fe20000001838 */
[----:B------:R-:W-:Y:S07]  /*1690*/  LDSM.16.M88.4 R56, [R238+0x3800] ;  /* 0x00380000ee38783b */ /* 0x000fee0000000200 */
[----:B------:R-:W-:Y:S01]  /*16a0*/  HMMA.16816.F32 R92, R16, R42, R48 ;  /* 0x0000002a105c723c */ /* 0x000fe20000001830 */
[----:B------:R-:W5:Y:S04]  /*16b0*/  LDSM.16.M88.4 R16, [R234+0x4000] ;  /* 0x00400000ea10783b */ /* 0x000f680000000200 */
[----:B------:R-:W-:Y:S03]  /*16c0*/  LDSM.16.M88.4 R48, [R238+0x3000] ;  /* 0x00300000ee30783b */ /* 0x000fe60000000200 */
[C---:B------:R-:W-:Y:S01]  /*16d0*/  HMMA.16816.F32 R96, R8.reuse, R34, R96 ;  /* 0x000000220860723c */ /* 0x040fe20000001860 */
[----:B------:R-:W-:Y:S07]  /*16e0*/  LDSM.16.M88.4 R32, [R238+0x2000] ;  /* 0x00200000ee20783b */ /* 0x000fee0000000200 */
[C---:B------:R-:W-:Y:S08]  /*16f0*/  HMMA.16816.F32 R124, R8.reuse, R40, R76 ;  /* 0x00000028087c723c */ /* 0x040ff0000000184c */
[----:B------:R-:W-:Y:S01]  /*1700*/  HMMA.16816.F32 R88, R8, R30, R88 ;  /* 0x0000001e0858723c */ /* 0x000fe20000001858 */
[----:B------:R-:W4:Y:S04]  /*1710*/  LDSM.16.M88.4 R8, [R235+0x6000] ;  /* 0x00600000eb08783b */ /* 0x000f280000000200 */
[----:B------:R-:W4:Y:S03]  /*1720*/  LDSM.16.M88.4 R28, [R238+0x2800] ;  /* 0x00280000ee1c783b */ /* 0x000f260000000200 */
[C---:B---3--:R-:W-:Y:S08]  /*1730*/  HMMA.16816.F32 R72, R12.reuse, R54, R96 ;  /* 0x000000360c48723c */ /* 0x048ff00000001860 */
[C---:B-1----:R-:W-:Y:S08]  /*1740*/  HMMA.16816.F32 R96, R12.reuse, R20, R124 ;  /* 0x000000140c60723c */ /* 0x042ff0000000187c */
[C---:B------:R-:W-:Y:S08]  /*1750*/  HMMA.16816.F32 R76, R12.reuse, R52, R60 ;  /* 0x000000340c4c723c */ /* 0x040ff0000000183c */
[C---:B--2---:R-:W-:Y:S08]  /*1760*/  HMMA.16816.F32 R60, R12.reuse, R46, R88 ;  /* 0x0000002e0c3c723c */ /* 0x044ff00000001858 */
[C---:B------:R-:W-:Y:S08]  /*1770*/  HMMA.16816.F32 R84, R12.reuse, R22, R84 ;  /* 0x000000160c54723c */ /* 0x040ff00000001854 */
[----:B----4-:R-:W-:Y:S08]  /*1780*/  HMMA.16816.F32 R88, R12, R36, R132 ;  /* 0x000000240c58723c */ /* 0x010ff00000001884 */
[----:B-----5:R-:W-:Y:S08]  /*1790*/  HMMA.16816.F32 R80, R16, R52, R80 ;  /* 0x000000341050723c */ /* 0x020ff00000001850 */
[----:B------:R-:W-:Y:S08]  /*17a0*/  HMMA.16816.F32 R64, R12, R44, R100 ;  /* 0x0000002c0c40723c */ /* 0x000ff00000001864 */
[C---:B------:R-:W-:Y:S01]  /*17b0*/  HMMA.16816.F32 R68, R16.reuse, R54, R68 ;  /* 0x000000361044723c */ /* 0x040fe20000001844 */
[----:B------:R-:W-:Y:S07]  /*17c0*/  LDSM.16.M88.4 R52, [R232+0x2000] ;  /* 0x00200000e834783b */ /* 0x000fee0000000200 */
[----:B------:R-:W-:Y:S08]  /*17d0*/  HMMA.16816.F32 R40, R16, R44, R120 ;  /* 0x0000002c1028723c */ /* 0x000ff00000001878 */
[----:B------:R-:W-:Y:S08]  /*17e0*/  HMMA.16816.F32 R100, R12, R38, R128 ;  /* 0x000000260c64723c */ /* 0x000ff00000001880 */
[C---:B------:R-:W-:Y:S08]  /*17f0*/  HMMA.16816.F32 R44, R16.reuse, R46, R116 ;  /* 0x0000002e102c723c */ /* 0x040ff00000001874 */
[C---:B------:R-:W-:Y:S08]  /*1800*/  HMMA.16816.F32 R108, R16.reuse, R20, R108 ;  /* 0x00000014106c723c */ /* 0x040ff0000000186c */
[C---:B------:R-:W-:Y:S08]  /*1810*/  HMMA.16816.F32 R12, R16.reuse, R36, R112 ;  /* 0x00000024100c723c */ /* 0x040ff00000001870 */
[C---:B------:R-:W-:Y:S01]  /*1820*/  HMMA.16816.F32 R104, R16.reuse, R38, R104 ;  /* 0x000000261068723c */ /* 0x040fe20000001868 */
[----:B------:R-:W-:Y:S07]  /*1830*/  LDSM.16.M88.4 R36, [R232+0x3800] ;  /* 0x00380000e824783b */ /* 0x000fee0000000200 */
[----:B------:R-:W-:Y:S01]  /*1840*/  HMMA.16816.F32 R92, R16, R22, R92 ;  /* 0x00000016105c723c */ /* 0x000fe2000000185c */
[----:B------:R-:W1:Y:S04]  /*1850*/  LDSM.16.M88.4 R20, [R237+0x6000] ;  /* 0x00600000ed14783b */ /* 0x000e680000000200 */
[----:B------:R-:W2:Y:S03]  /*1860*/  LDSM.16.M88.4 R16, [R237+0x4000] ;  /* 0x00400000ed10783b */ /* 0x000ea60000000200 */
[C---:B------:R-:W-:Y:S08]  /*1870*/  HMMA.16816.F32 R124, R8.reuse, R56, R96 ;  /* 0x00000038087c723c */ /* 0x040ff00000001860 */
[C---:B------:R-:W-:Y:S08]  /*1880*/  HMMA.16816.F32 R120, R8.reuse, R58, R84 ;  /* 0x0000003a0878723c */ /* 0x040ff00000001854 */
[----:B------:R-:W-:Y:S08]  /*1890*/  HMMA.16816.F32 R132, R8, R48, R88 ;  /* 0x000000300884723c */ /* 0x000ff00000001858 */
[-C--:B------:R-:W-:Y:S08]  /*18a0*/  HMMA.16816.F32 R88, R24, R32.reuse, R80 ;  /* 0x000000201858723c */ /* 0x080ff00000001850 */
[----:B------:R-:W-:Y:S08]  /*18b0*/  HMMA.16816.F32 R112, R8, R32, R76 ;  /* 0x000000200870723c */ /* 0x000ff0000000184c */
[-C--:B------:R-:W-:Y:S08]  /*18c0*/  HMMA.16816.F32 R80, R24, R34.reuse, R68 ;  /* 0x000000221850723c */ /* 0x080ff00000001844 */
[C---:B------:R-:W-:Y:S01]  /*18d0*/  HMMA.16816.F32 R140, R8.reuse, R34, R72 ;  /* 0x00000022088c723c */ /* 0x040fe20000001848 */
[----:B------:R-:W-:Y:S07]  /*18e0*/  LDSM.16.M88.4 R32, [R231+0x2800] ;  /* 0x00280000e720783b */ /* 0x000fee0000000200 */
[C---:B------:R-:W-:Y:S08]  /*18f0*/  HMMA.16816.F32 R136, R8.reuse, R28, R64 ;  /* 0x0000001c0888723c */ /* 0x040ff00000001840 */
[-C--:B------:R-:W-:Y:S08]  /*1900*/  HMMA.16816.F32 R116, R8, R30.reuse, R60 ;  /* 0x0000001e0874723c */ /* 0x080ff0000000183c */
[C---:B------:R-:W-:Y:S01]  /*1910*/  HMMA.16816.F32 R68, R24.reuse, R30, R44 ;  /* 0x0000001e1844723c */ /* 0x040fe2000000182c */
[----:B------:R-:W3:Y:S07]  /*1920*/  LDSM.16.M88.4 R44, [R232+0x2800] ;  /* 0x00280000e82c783b */ /* 0x000eee0000000200 */
[----:B------:R-:W-:Y:S08]  /*1930*/  HMMA.16816.F32 R76, R24, R56, R108 ;  /* 0x00000038184c723c */ /* 0x000ff0000000186c */
[----:B------:R-:W-:Y:S01]  /*1940*/  HMMA.16816.F32 R128, R8, R50, R100 ;  /* 0x000000320880723c */ /* 0x000fe20000001864 */
[----:B------:R-:W-:Y:S07]  /*1950*/  LDSM.16.M88.4 R8, [R236+0x6000] ;  /* 0x00600000ec08783b */ /* 0x000fee0000000200 */
[C---:B------:R-:W-:Y:S01]  /*1960*/  HMMA.16816.F32 R72, R24.reuse, R28, R40 ;  /* 0x0000001c1848723c */ /* 0x040fe20000001828 */
[----:B------:R-:W4:Y:S04]  /*1970*/  LDSM.16.M88.4 R40, [R232+0x3000] ;  /* 0x00300000e828783b */ /* 0x000f280000000200 */
[----:B------:R-:W-:Y:S03]  /*1980*/  LDSM.16.M88.4 R28, [R231+0x3000] ;  /* 0x00300000e71c783b */ /* 0x000fe60000000200 */
[C---:B------:R-:W-:Y:S01]  /*1990*/  HMMA.16816.F32 R60, R24.reuse, R48, R12 ;  /* 0x00000030183c723c */ /* 0x040fe2000000180c */
[----:B------:R-:W-:Y:S07]  /*19a0*/  LDSM.16.M88.4 R12, [R236+0x4000] ;  /* 0x00400000ec0c783b */ /* 0x000fee0000000200 */
[C---:B------:R-:W-:Y:S01]  /*19b0*/  HMMA.16816.F32 R64, R24.reuse, R50, R104 ;  /* 0x000000321840723c */ /* 0x040fe20000001868 */
[----:B------:R-:W-:Y:S07]  /*19c0*/  LDSM.16.M88.4 R48, [R231+0x2000] ;  /* 0x00200000e730783b */ /* 0x000fee0000000200 */
[----:B------:R-:W-:Y:S01]  /*19d0*/  HMMA.16816.F32 R56, R24, R58, R92 ;  /* 0x0000003a1838723c */ /* 0x000fe2000000185c */
[----:B------:R-:W5:Y:S01]  /*19e0*/  LDSM.16.M88.4 R24, [R231+0x3800] ;  /* 0x00380000e718783b */ /* 0x000f620000000200 */
[----:B------:R-:W-:-:S06]  /*19f0*/  DEPBAR.LE SB0, 0x0 ;  /* 0x000080000000791a */ /* 0x000fcc0000000000 */
[C---:B-1----:R-:W-:Y:S08]  /*1a00*/  HMMA.16816.F32 R104, R20.reuse, R36, R124 ;  /* 0x000000241468723c */ /* 0x042ff0000000187c */
[C---:B------:R-:W-:Y:S08]  /*1a10*/  HMMA.16816.F32 R92, R20.reuse, R38, R120 ;  /* 0x00000026145c723c */ /* 0x040ff00000001878 */
[C---:B------:R-:W-:Y:S08]  /*1a20*/  HMMA.16816.F32 R84, R20.reuse, R52, R112 ;  /* 0x000000341454723c */ /* 0x040ff00000001870 */
[----:B------:R-:W-:Y:S08]  /*1a30*/  HMMA.16816.F32 R96, R20, R54, R140 ;  /* 0x000000361460723c */ /* 0x000ff0000000188c */
[C---:B--2---:R-:W-:Y:S08]  /*1a40*/  HMMA.16816.F32 R88, R16.reuse, R52, R88 ;  /* 0x000000341058723c */ /* 0x044ff00000001858 */
[----:B------:R-:W-:Y:S08]  /*1a50*/  HMMA.16816.F32 R80, R16, R54, R80 ;  /* 0x000000361050723c */ /* 0x000ff00000001850 */
[C---:B---3--:R-:W-:Y:S08]  /*1a60*/  HMMA.16816.F32 R100, R20.reuse, R44, R136 ;  /* 0x0000002c1464723c */ /* 0x048ff00000001888 */
[----:B------:R-:W-:Y:S08]  /*1a70*/  HMMA.16816.F32 R116, R20, R46, R116 ;  /* 0x0000002e1474723c */ /* 0x000ff00000001874 */
[C---:B------:R-:W-:Y:S08]  /*1a80*/  HMMA.16816.F32 R72, R16.reuse, R44, R72 ;  /* 0x0000002c1048723c */ /* 0x040ff00000001848 */
[----:B------:R-:W-:Y:S08]  /*1a90*/  HMMA.16816.F32 R52, R16, R46, R68 ;  /* 0x0000002e1034723c */ /* 0x000ff00000001844 */
[C---:B----4-:R-:W-:Y:S08]  /*1aa0*/  HMMA.16816.F32 R112, R20.reuse, R40, R132 ;  /* 0x000000281470723c */ /* 0x050ff00000001884 */
[----:B------:R-:W-:Y:S08]  /*1ab0*/  HMMA.16816.F32 R108, R20, R42, R128 ;  /* 0x0000002a146c723c */ /* 0x000ff00000001880 */
[----:B------:R-:W-:Y:S08]  /*1ac0*/  HMMA.16816.F32 R44, R16, R40, R60 ;  /* 0x00000028102c723c */ /* 0x000ff0000000183c */
[----:B-----5:R-:W-:Y:S08]  /*1ad0*/  HMMA.16816.F32 R68, R8, R24, R104 ;  /* 0x000000180844723c */ /* 0x020ff00000001868 */
[----:B------:R-:W-:Y:S08]  /*1ae0*/  HMMA.16816.F32 R40, R16, R42, R64 ;  /* 0x0000002a1028723c */ /* 0x000ff00000001840 */
[----:B------:R-:W-:Y:S07]  /*1af0*/  HMMA.16816.F32 R64, R8, R26, R92 ;  /* 0x0000001a0840723c */ /* 0x000fee000000185c */
[----:B------:R1:W-:Y:S01]  /*1b00*/  STL.64 [R1+0x10], R68 ;  /* 0x0000104401007387 */ /* 0x0003e20000100a00 */
[C---:B------:R-:W-:Y:S03]  /*1b10*/  HMMA.16816.F32 R20, R16.reuse, R36, R76 ;  /* 0x000000241014723c */ /* 0x040fe6000000184c */
[----:B------:R1:W-:Y:S05]  /*1b20*/  STL.64 [R1+0x18], R70 ;  /* 0x0000184601007387 */ /* 0x0003ea0000100a00 */
[----:B------:R-:W-:Y:S07]  /*1b30*/  HMMA.16816.F32 R16, R16, R38, R56 ;  /* 0x000000261010723c */ /* 0x000fee0000001838 */
[----:B------:R1:W-:Y:S01]  /*1b40*/  STL.64 [R1], R64 ;  /* 0x0000004001007387 */ /* 0x0003e20000100a00 */
[C---:B------:R-:W-:Y:S03]  /*1b50*/  HMMA.16816.F32 R36, R8.reuse, R48, R84 ;  /* 0x000000300824723c */ /* 0x040fe60000001854 */
[----:B------:R1:W-:Y:S05]  /*1b60*/  STL.64 [R1+0x8], R66 ;  /* 0x0000084201007387 */ /* 0x0003ea0000100a00 */
[C---:B------:R-:W-:Y:S08]  /*1b70*/  HMMA.16816.F32 R56, R8.reuse, R50, R96 ;  /* 0x000000320838723c */ /* 0x040ff00000001860 */
        /* <DEDUP_REMOVED lines=11> */
[----:B------:R-:W-:Y:S01]  /*1c30*/  HMMA.16816.F32 R216, R12, R26, R16 ;  /* 0x0000001a0cd8723c */ /* 0x000fe20000001810 */
[----:B------:R-:W-:Y:S06]  /*1c40*/  BAR.SYNC.DEFER_BLOCKING 0x0 ;  /* 0x0000000000007b1d */ /* 0x000fec0000010000 */
[----:B------:R-:W-:Y:S05]  /*1c50*/  @!P0 BRA `(.L_x_86) ;  /* 0x000001a000008947 */ /* 0x000fea0003800000 */
[----:B-1----:R-:W-:-:S04]  /*1c60*/  LEA.HI.SX32 R3, R246, 0xfffffffe, 0x1a ;  /* 0xfffffffef6037811 */ /* 0x002fc800078fd2ff */
[----:B------:R-:W-:Y:S01]  /*1c70*/  SHF.R.S32.HI R8, RZ, 0x1f, R3 ;  /* 0x0000001fff087819 */ /* 0x000fe20000011403 */
[C---:B------:R-:W-:Y:S02]  /*1c80*/  IMAD R5, R3.reuse, UR10, RZ ;  /* 0x0000000a03057c24 */ /* 0x040fe4000f8e02ff */
[----:B------:R-:W-:-:S04]  /*1c90*/  IMAD.WIDE.U32 R6, R3, UR11, R164 ;  /* 0x0000000b03067c25 */ /* 0x000fc8000f8e00a4 */
[----:B------:R-:W-:Y:S01]  /*1ca0*/  IMAD R3, R8, UR11, R5 ;  /* 0x0000000b08037c24 */ /* 0x000fe2000f8e0205 */
[----:B------:R-:W-:-:S03]  /*1cb0*/  LEA R10, P2, R6, c[0x0][0x168], 0x1 ;  /* 0x00005a00060a7a11 */ /* 0x000fc600078408ff */
[----:B------:R-:W-:Y:S01]  /*1cc0*/  IMAD.IADD R3, R7, 0x1, R3 ;  /* 0x0000000107037824 */ /* 0x000fe200078e0203 */
[----:B------:R-:W-:-:S04]  /*1cd0*/  IADD3 R8, P1, R10, UR7, RZ ;  /* 0x000000070a087c10 */ /* 0x000fc8000ff3e0ff */
        /* <DEDUP_REMOVED lines=17> */
[----:B------:R-:W0:Y:S02]  /*1df0*/  LDGDEPBAR ;  /* 0x00000000000079af */ /* 0x000e240000000000 */
.L_x_86:
[----:B-1----:R-:W2:Y:S04]  /*1e00*/  LDL.LU R164, [R1] ;  /* 0x0000000001a47983 */ /* 0x002ea80000300800 */
[----:B------:R-:W3:Y:S04]  /*1e10*/  LDL.LU R179, [R1+0x10] ;  /* 0x0000100001b37983 */ /* 0x000ee80000300800 */
[----:B------:R-:W4:Y:S04]  /*1e20*/  LDL.LU R200, [R1+0x14] ;  /* 0x0000140001c87983 */ /* 0x000f280000300800 */
[----:B------:R1:W-:Y:S04]  /*1e30*/  STL [R1+0x80], R246 ;  /* 0x000080f601007387 */ /* 0x0003e80000100800 */
[----:B-1----:R-:W2:Y:S04]  /*1e40*/  LDL.LU R246, [R1+0x4] ;  /* 0x0000040001f67983 */ /* 0x002ea80000300800 */
[----:B------:R1:W-:Y:S04]  /*1e50*/  STL [R1+0x7c], R245 ;  /* 0x00007cf501007387 */ /* 0x0003e80000100800 */
[----:B-1----:R-:W2:Y:S04]  /*1e60*/  LDL.LU R245, [R1+0x18] ;  /* 0x0000180001f57983 */ /* 0x002ea80000300800 */
[----:B------:R1:W-:Y:S04]  /*1e70*/  STL [R1+0x78], R244 ;  /* 0x000078f401007387 */ /* 0x0003e80000100800 */
[----:B-1----:R-:W2:Y:S04]  /*1e80*/  LDL.LU R244, [R1+0x1c] ;  /* 0x00001c0001f47983 */ /* 0x002ea80000300800 */
[----:B------:R1:W-:Y:S04]  /*1e90*/  STL [R1+0x74], R243 ;  /* 0x000074f301007387 */ /* 0x0003e80000100800 */
[----:B-1----:R-:W2:Y:S04]  /*1ea0*/  LDL.LU R243, [R1+0x8] ;  /* 0x0000080001f37983 */ /* 0x002ea80000300800 */
[----:B------:R1:W-:Y:S04]  /*1eb0*/  STL [R1+0x70], R242 ;  /* 0x000070f201007387 */ /* 0x0003e80000100800 */
[----:B-1----:R-:W2:Y:S01]  /*1ec0*/  LDL.LU R242, [R1+0xc] ;  /* 0x00000c0001f27983 */ /* 0x002ea20000300800 */
[----:B------:R-:W-:-:S02]  /*1ed0*/  FMNMX.FTZ R3, R36, R37, !PT ;  /* 0x0000002524037209 */ /* 0x000fc40007810000 */
[----:B------:R-:W-:Y:S01]  /*1ee0*/  SHF.L.U32 R171, R2, 0x1, RZ ;  /* 0x0000000102ab7819 */ /* 0x000fe200000006ff */
[----:B------:R-:W-:Y:S01]  /*1ef0*/  STL [R1+0x6c], R241 ;  /* 0x00006cf101007387 */ /* 0x000fe20000100800 */
[----:B------:R-:W-:Y:S02]  /*1f00*/  FMNMX.FTZ R3, R56, R3, !PT ;  /* 0x0000000338037209 */ /* 0x000fe40007810000 */
[----:B------:R-:W-:Y:S01]  /*1f10*/  IADD3 R230, R0, R171, RZ ;  /* 0x000000ab00e67210 */ /* 0x000fe20007ffe0ff */
[----:B------:R-:W-:Y:S01]  /*1f20*/  STL [R1+0x68], R240 ;  /* 0x000068f001007387 */ /* 0x000fe20000100800 */
[----:B------:R-:W-:Y:S01]  /*1f30*/  FMNMX.FTZ R3, R57, R3, !PT ;  /* 0x0000000339037209 */ /* 0x000fe20007810000 */
[----:B------:R-:W-:Y:S02]  /*1f40*/  IMAD.IADD R228, R4, 0x1, R171 ;  /* 0x0000000104e47824 */ /* 0x000fe400078e02ab */
[----:B------:R-:W-:Y:S01]  /*1f50*/  STL [R1+0x64], R239 ;  /* 0x000064ef01007387 */ /* 0x000fe20000100800 */
[----:B------:R-:W-:Y:S01]  /*1f60*/  FMNMX.FTZ R3, R60, R3, !PT ;  /* 0x000000033c037209 */ /* 0x000fe20007810000 */
[----:B------:R-:W-:Y:S01]  /*1f70*/  IMAD.IADD R229, R0, 0x1, R228 ;  /* 0x0000000100e57824 */ /* 0x000fe200078e02e4 */
        /* <DEDUP_REMOVED lines=22> */
[----:B------:R-:W-:Y:S01]  /*20e0*/  LDSM.16.MT88.4 R44, [R171+0xc000] ;  /* 0x00c00000ab2c783b */ /* 0x000fe20000004200 */
[----:B------:R-:W-:Y:S02]  /*20f0*/  FMNMX.FTZ R0, R156, R0, !PT ;  /* 0x000000009c007209 */ /* 0x000fe40007810000 */
[----:B------:R-:W-:Y:S01]  /*2100*/  FMNMX.FTZ R3, R190, R3, !PT ;  /* 0x00000003be037209 */ /* 0x000fe20007810000 */
[----:B------:R-:W-:Y:S01]  /*2110*/  LDSM.16.MT88.4 R48, [R228+0xc000] ;  /* 0x00c00000e430783b */ /* 0x000fe20000004200 */
[----:B------:R-:W-:Y:S02]  /*2120*/  FMNMX.FTZ R0, R157, R0, !PT ;  /* 0x000000009d007209 */ /* 0x000fe40007810000 */
[----:B------:R-:W-:Y:S01]  /*2130*/  FMNMX.FTZ R3, R191, R3, !PT ;  /* 0x00000003bf037209 */ /* 0x000fe20007810000 */
[----:B------:R-:W-:Y:S01]  /*2140*/  LDSM.16.MT88.4 R80, [R230+0xc000] ;  /* 0x00c00000e650783b */ /* 0x000fe20000004200 */
[----:B------:R-:W-:-:S02]  /*2150*/  FMNMX.FTZ R0, R160, R0, !PT ;  /* 0x00000000a0007209 */ /* 0x000fc40007810000 */
[----:B------:R-:W-:Y:S01]  /*2160*/  FMNMX.FTZ R5, R194, R3, !PT ;  /* 0x00000003c2057209 */ /* 0x000fe20007810000 */
[----:B------:R-:W-:Y:S01]  /*2170*/  LDSM.16.MT88.4 R84, [R229+0xc000] ;  /* 0x00c00000e554783b */ /* 0x000fe20000004200 */
[----:B------:R-:W-:Y:S02]  /*2180*/  FMNMX.FTZ R0, R161, R0, !PT ;  /* 0x00000000a1007209 */ /* 0x000fe40007810000 */
[----:B------:R-:W-:Y:S01]  /*2190*/  FMNMX.FTZ R5, R195, R5, !PT ;  /* 0x00000005c3057209 */ /* 0x000fe20007810000 */
[----:B------:R-:W-:Y:S01]  /*21a0*/  LDSM.16.MT88.4 R92, [R171+0xe000] ;  /* 0x00e00000ab5c783b */ /* 0x000fe20000004200 */
[----:B------:R-:W-:-:S03]  /*21b0*/  FMNMX.FTZ R0, R172, R0, !PT ;  /* 0x00000000ac007209 */ /* 0x000fc60007810000 */
[----:B------:R-:W-:Y:S04]  /*21c0*/  LDSM.16.MT88.4 R96, [R228+0xe000] ;  /* 0x00e00000e460783b */ /* 0x000fe80000004200 */
[----:B------:R-:W-:Y:S04]  /*21d0*/  LDSM.16.MT88.4 R104, [R230+0xe000] ;  /* 0x00e00000e668783b */ /* 0x000fe80000004200 */
[----:B------:R-:W-:Y:S04]  /*21e0*/  LDSM.16.MT88.4 R120, [R229+0xe000] ;  /* 0x00e00000e578783b */ /* 0x000fe80000004200 */
[----:B------:R-:W-:Y:S04]  /*21f0*/  LDSM.16.MT88.4 R64, [R229+0xc800] ;  /* 0x00c80000e540783b */ /* 0x000fe80000004200 */
[----:B------:R-:W-:Y:S04]  /*2200*/  LDSM.16.MT88.4 R100, [R229+0xe800] ;  /* 0x00e80000e564783b */ /* 0x000fe80000004200 */
[----:B------:R-:W-:Y:S04]  /*2210*/  STL [R1+0x44], R231 ;  /* 0x000044e701007387 */ /* 0x000fe80000100800 */
[----:B------:R-:W-:Y:S04]  /*2220*/  LDSM.16.MT88.4 R76, [R171+0xc800] ;  /* 0x00c80000ab4c783b */ /* 0x000fe80000004200 */
[----:B------:R-:W-:Y:S04]  /*2230*/  LDSM.16.MT88.4 R72, [R228+0xc800] ;  /* 0x00c80000e448783b */ /* 0x000fe80000004200 */
[----:B------:R-:W-:Y:S04]  /*2240*/  LDSM.16.MT88.4 R68, [R230+0xc800] ;  /* 0x00c80000e644783b */ /* 0x000fe80000004200 */
[----:B------:R-:W-:Y:S01]  /*2250*/  LDSM.16.MT88.4 R52, [R230+0xe800] ;  /* 0x00e80000e634783b */ /* 0x000fe20000004200 */
[----:B---3--:R-:W-:-:S04]  /*2260*/  FMNMX.FTZ R6, R179, R6, !PT ;  /* 0x00000006b3067209 */ /* 0x008fc80007810000 */
[----:B----4-:R-:W-:-:S04]  /*2270*/  FMNMX.FTZ R6, R200, R6, !PT ;  /* 0x00000006c8067209 */ /* 0x010fc80007810000 */
[----:B--2---:R-:W-:-:S04]  /*2280*/  FMNMX.FTZ R6, R164, R6, !PT ;  /* 0x00000006a4067209 */ /* 0x004fc80007810000 */
[----:B------:R-:W-:-:S05]  /*2290*/  FMNMX.FTZ R3, R246, R6, !PT ;  /* 0x00000006f6037209 */ /* 0x000fca0007810000 */
[----:B------:R-:W1:Y:S01]  /*22a0*/  SHFL.BFLY PT, R7, R3, 0x2, 0x1f ;  /* 0x0c401f0003077f89 */ /* 0x000e6200000e0000 */
[----:B------:R-:W-:Y:S02]  /*22b0*/  FMNMX.FTZ R5, R245, R5, !PT ;  /* 0x00000005f5057209 */ /* 0x000fe40007810000 */
[----:B-1----:R-:W-:-:S05]  /*22c0*/  FMNMX.FTZ R3, R3, R7, !PT ;  /* 0x0000000703037209 */ /* 0x002fca0007810000 */
[----:B------:R-:W1:Y:S01]  /*22d0*/  SHFL.BFLY PT, R7, R3, 0x1, 0x1f ;  /* 0x0c201f0003077f89 */ /* 0x000e6200000e0000 */
[----:B------:R-:W-:Y:S02]  /*22e0*/  FMNMX.FTZ R5, R244, R5, !PT ;  /* 0x00000005f4057209 */ /* 0x000fe40007810000 */
[----:B-1----:R-:W-:-:S04]  /*22f0*/  FMNMX.FTZ R166, R3, R7, !PT ;  /* 0x0000000703a67209 */ /* 0x002fc80007810000 */
[C---:B------:R-:W-:Y:S01]  /*2300*/  FSETP.NEU.FTZ.AND P1, PT, R166.reuse, -INF , PT ;  /* 0xff800000a600780b */ /* 0x040fe20003f3d000 */
[----:B------:R-:W-:-:S05]  /*2310*/  FMUL.FTZ R3, R166, c[0x0][0x23c] ;  /* 0x00008f00a6037a20 */ /* 0x000fca0000410000 */
[----:B------:R-:W-:-:S05]  /*2320*/  FSEL R13, R3, RZ, P1 ;  /* 0x000000ff030d7208 */ /* 0x000fca0000800000 */
[--C-:B------:R-:W-:Y:S02]  /*2330*/  FFMA.FTZ R3, R36, c[0x0][0x23c], -R13.reuse ;  /* 0x00008f0024037a23 */ /* 0x100fe4000001080d */
[--C-:B------:R-:W-:Y:S02]  /*2340*/  FFMA.FTZ R8, R60, c[0x0][0x23c], -R13.reuse ;  /* 0x00008f003c087a23 */ /* 0x100fe4000001080d */
[----:B------:R-:W-:Y:S01]  /*2350*/  MUFU.EX2 R239, R3 ;  /* 0x0000000300ef7308 */ /* 0x000fe20000000800 */
[----:B------:R-:W-:Y:S01]  /*2360*/  FFMA.FTZ R9, R117, c[0x0][0x23c], -R13 ;  /* 0x00008f0075097a23 */ /* 0x000fe2000001080d */
[----:B------:R-:W-:-:S06]  /*2370*/  FMNMX.FTZ R5, R243, R5, !PT ;  /* 0x00000005f3057209 */ /* 0x000fcc0007810000 */
[----:B------:R1:W-:Y:S08]  /*2380*/  MUFU.EX2 R241, R8 ;  /* 0x0000000800f17308 */ /* 0x0003f00000000800 */
[----:B------:R-:W-:Y:S01]  /*2390*/  MUFU.EX2 R178, R9 ;  /* 0x0000000900b27308 */ /* 0x000fe20000000800 */
[----:B-1----:R-:W-:-:S07]  /*23a0*/  FFMA.FTZ R8, R61, c[0x0][0x23c], -R13 ;  /* 0x00008f003d087a23 */ /* 0x002fce000001080d */
[----:B------:R1:W-:Y:S01]  /*23b0*/  MUFU.EX2 R10, R8 ;  /* 0x00000008000a7308 */ /* 0x0003e20000000800 */
[----:B------:R-:W-:-:S05]  /*23c0*/  FMNMX.FTZ R5, R242, R5, !PT ;  /* 0x00000005f2057209 */ /* 0x000fca0007810000 */
[----:B------:R-:W2:Y:S01]  /*23d0*/  SHFL.BFLY PT, R6, R5, 0x2, 0x1f ;  /* 0x0c401f0005067f89 */ /* 0x000ea200000e0000 */
[----:B-1----:R-:W-:-:S04]  /*23e0*/  FFMA.FTZ R8, R116, c[0x0][0x23c], -R13 ;  /* 0x00008f0074087a23 */ /* 0x002fc8000001080d */
[----:B------:R-:W-:Y:S01]  /*23f0*/  MUFU.EX2 R18, R8 ;  /* 0x0000000800127308 */ /* 0x000fe20000000800 */
[----:B--2---:R-:W-:-:S05]  /*2400*/  FMNMX.FTZ R5, R5, R6, !PT ;  /* 0x0000000605057209 */ /* 0x004fca0007810000 */
[----:B------:R-:W1:Y:S02]  /*2410*/  SHFL.BFLY PT, R6, R5, 0x1, 0x1f ;  /* 0x0c201f0005067f89 */ /* 0x000e6400000e0000 */
[----:B-1----:R-:W-:Y:S01]  /*2420*/  FMNMX.FTZ R3, R5, R6, !PT ;  /* 0x0000000605037209 */ /* 0x002fe20007810000 */
[--C-:B------:R-:W-:Y:S02]  /*2430*/  FFMA.FTZ R5, R37, c[0x0][0x23c], -R13.reuse ;  /* 0x00008f0025057a23 */ /* 0x100fe4000001080d */
[----:B------:R-:W-:Y:S01]  /*2440*/  FFMA.FTZ R6, R56, c[0x0][0x23c], -R13 ;  /* 0x00008f0038067a23 */ /* 0x000fe2000001080d */
[C---:B------:R-:W-:Y:S01]  /*2450*/  FSETP.NEU.FTZ.AND P1, PT, R3.reuse, -INF , PT ;  /* 0xff8000000300780b */ /* 0x040fe20003f3d000 */
[----:B------:R1:W2:Y:S08]  /*2460*/  MUFU.EX2 R238, R5 ;  /* 0x0000000500ee7308 */ /* 0x0002b00000000800 */
[----:B------:R-:W-:Y:S01]  /*2470*/  MUFU.EX2 R233, R6 ;  /* 0x0000000600e97308 */ /* 0x000fe20000000800 */
[----:B-1----:R-:W-:Y:S01]  /*2480*/  FMUL.FTZ R5, R3, c[0x0][0x23c] ;  /* 0x00008f0003057a20 */ /* 0x002fe20000410000 */
[----:B--2---:R-:W-:-:S04]  /*2490*/  F2FP.PACK_AB R4, R238, R239 ;  /* 0x000000efee04723e */ /* 0x004fc800000000ff */
[----:B------:R-:W-:Y:S01]  /*24a0*/  FSEL R12, R5, RZ, P1 ;  /* 0x000000ff050c7208 */ /* 0x000fe20000800000 */
[----:B------:R-:W-:-:S04]  /*24b0*/  FFMA.FTZ R5, R57, c[0x0][0x23c], -R13 ;  /* 0x00008f0039057a23 */ /* 0x000fc8000001080d */
[--C-:B------:R-:W-:Y:S01]  /*24c0*/  FFMA.FTZ R2, R39, c[0x0][0x23c], -R12.reuse ;  /* 0x00008f0027027a23 */ /* 0x100fe2000001080c */
[----:B------:R1:W2:Y:S08]  /*24d0*/  MUFU.EX2 R17, R5 ;  /* 0x0000000500117308 */ /* 0x0002b00000000800 */
[----:B------:R3:W-:Y:S01]  /*24e0*/  MUFU.EX2 R237, R2 ;  /* 0x0000000200ed7308 */ /* 0x0007e20000000800 */
[----:B-1----:R-:W-:Y:S01]  /*24f0*/  FFMA.FTZ R5, R38, c[0x0][0x23c], -R12 ;  /* 0x00008f0026057a23 */ /* 0x002fe2000001080c */
[----:B--2---:R-:W-:Y:S01]  /*2500*/  F2FP.PACK_AB R6, R17, R233 ;  /* 0x000000e91106723e */ /* 0x004fe200000000ff */
[----:B------:R-:W-:-:S05]  /*2510*/  IMAD.MOV.U32 R117, RZ, RZ, R17 ;  /* 0x000000ffff757224 */ /* 0x000fca00078e0011 */
[----:B------:R-:W1:Y:S01]  /*2520*/  MUFU.EX2 R236, R5 ;  /* 0x0000000500ec7308 */ /* 0x000e620000000800 */
[----:B---3--:R-:W-:-:S07]  /*2530*/  FFMA.FTZ R2, R58, c[0x0][0x23c], -R12 ;  /* 0x00008f003a027a23 */ /* 0x008fce000001080c */
[----:B------:R2:W-:Y:S01]  /*2540*/  MUFU.EX2 R232, R2 ;  /* 0x0000000200e87308 */ /* 0x0005e20000000800 */
[----:B-1----:R-:W-:Y:S01]  /*2550*/  F2FP.PACK_AB R5, R237, R236 ;  /* 0x000000eced05723e */ /* 0x002fe200000000ff */
[----:B--2---:R-:W-:Y:S02]  /*2560*/  FFMA.FTZ R2, R59, c[0x0][0x23c], -R12 ;  /* 0x00008f003b027a23 */ /* 0x004fe4000001080c */
[----:B------:R-:W-:Y:S04]  /*2570*/  LDSM.16.MT88.4 R56, [R228+0xe800] ;  /* 0x00e80000e438783b */ /* 0x000fe80000004200 */
[----:B------:R1:W2:Y:S02]  /*2580*/  MUFU.EX2 R165, R2 ;  /* 0x0000000200a57308 */ /* 0x0002a40000000800 */
[----:B-1----:R-:W-:-:S02]  /*2590*/  FMNMX.FTZ R2, R173, R0, !PT ;  /* 0x00000000ad027209 */ /* 0x002fc40007810000 */
[----:B------:R-:W-:Y:S02]  /*25a0*/  FMNMX.FTZ R0, R154, R155, !PT ;  /* 0x0000009b9a007209 */ /* 0x000fe40007810000 */
[----:B------:R-:W-:Y:S02]  /*25b0*/  FMNMX.FTZ R2, R184, R2, !PT ;  /* 0x00000002b8027209 */ /* 0x000fe40007810000 */
[----:B------:R-:W-:Y:S02]  /*25c0*/  FMNMX.FTZ R0, R158, R0, !PT ;  /* 0x000000009e007209 */ /* 0x000fe40007810000 */
[----:B------:R-:W-:Y:S02]  /*25d0*/  FMNMX.FTZ R2, R185, R2, !PT ;  /* 0x00000002b9027209 */ /* 0x000fe40007810000 */
[----:B------:R-:W-:Y:S02]  /*25e0*/  FMNMX.FTZ R0, R159, R0, !PT ;  /* 0x000000009f007209 */ /* 0x000fe40007810000 */
[----:B------:R-:W-:-:S02]  /*25f0*/  FMNMX.FTZ R2, R180, R2, !PT ;  /* 0x00000002b4027209 */ /* 0x000fc40007810000 */
        /* <DEDUP_REMOVED lines=9> */
[----:B------:R-:W-:Y:S01]  /*2690*/  FMNMX.FTZ R0, R217, R8, !PT ;  /* 0x00000008d9007209 */ /* 0x000fe20007810000 */
[----:B------:R-:W-:Y:S01]  /*26a0*/  FFMA.FTZ R8, R62, c[0x0][0x23c], -R12 ;  /* 0x00008f003e087a23 */ /* 0x000fe2000001080c */
[----:B------:R-:W-:Y:S02]  /*26b0*/  FMNMX.FTZ R2, R187, R2, !PT ;  /* 0x00000002bb027209 */ /* 0x000fe40007810000 */
[----:B--2---:R-:W-:Y:S01]  /*26c0*/  F2FP.PACK_AB R7, R165, R232 ;  /* 0x000000e8a507723e */ /* 0x004fe200000000ff */
[----:B------:R-:W1:Y:S01]  /*26d0*/  SHFL.BFLY PT, R9, R0, 0x2, 0x1f ;  /* 0x0c401f0000097f89 */ /* 0x000e6200000e0000 */
[----:B------:R-:W-:Y:S01]  /*26e0*/  FMNMX.FTZ R2, R182, R2, !PT ;  /* 0x00000002b6027209 */ /* 0x000fe20007810000 */
[----:B------:R2:W-:Y:S03]  /*26f0*/  MUFU.EX2 R177, R8 ;  /* 0x0000000800b17308 */ /* 0x0005e60000000800 */
[----:B------:R-:W-:Y:S01]  /*2700*/  FMNMX.FTZ R2, R183, R2, !PT ;  /* 0x00000002b7027209 */ /* 0x000fe20007810000 */
[----:B------:R-:W-:Y:S03]  /*2710*/  HMMA.16816.F32 R128, R4, R44, RZ ;  /* 0x0000002c0480723c */ /* 0x000fe600000018ff */
[----:B------:R-:W-:-:S04]  /*2720*/  FMNMX.FTZ R2, R222, R2, !PT ;  /* 0x00000002de027209 */ /* 0x000fc80007810000 */
[----:B------:R-:W-:Y:S01]  /*2730*/  FMNMX.FTZ R2, R223, R2, !PT ;  /* 0x00000002df027209 */ /* 0x000fe20007810000 */
[C---:B------:R-:W-:Y:S03]  /*2740*/  HMMA.16816.F32 R140, R4.reuse, R48, RZ ;  /* 0x00000030048c723c */ /* 0x040fe600000018ff */
[----:B------:R-:W-:Y:S01]  /*2750*/  FMNMX.FTZ R2, R218, R2, !PT ;  /* 0x00000002da027209 */ /* 0x000fe20007810000 */
[--C-:B--2---:R-:W-:Y:S02]  /*2760*/  FFMA.FTZ R8, R63, c[0x0][0x23c], -R12.reuse ;  /* 0x00008f003f087a23 */ /* 0x104fe4000001080c */
[----:B------:R-:W-:Y:S01]  /*2770*/  LDSM.16.MT88.4 R60, [R171+0xe800] ;  /* 0x00e80000ab3c783b */ /* 0x000fe20000004200 */
[----:B------:R-:W-:Y:S01]  /*2780*/  FMNMX.FTZ R14, R219, R2, !PT ;  /* 0x00000002db0e7209 */ /* 0x000fe20007810000 */
[----:B------:R2:W3:Y:S01]  /*2790*/  MUFU.EX2 R176, R8 ;  /* 0x0000000800b07308 */ /* 0x0004e20000000800 */
[----:B------:R-:W-:Y:S01]  /*27a0*/  HMMA.16816.F32 R148, R4, R80, RZ ;  /* 0x000000500494723c */ /* 0x000fe200000018ff */
[----:B-1----:R-:W-:Y:S01]  /*27b0*/  FMNMX.FTZ R2, R0, R9, !PT ;  /* 0x0000000900027209 */ /* 0x002fe20007810000 */
[----:B------:R-:W-:Y:S01]  /*27c0*/  FFMA.FTZ R0, R119, c[0x0][0x23c], -R12 ;  /* 0x00008f0077007a23 */ /* 0x000fe2000001080c */
[----:B------:R-:W1:Y:S01]  /*27d0*/  SHFL.BFLY PT, R15, R14, 0x2, 0x1f ;  /* 0x0c401f000e0f7f89 */ /* 0x000e6200000e0000 */
[----:B------:R-:W-:-:S02]  /*27e0*/  MOV R119, R10 ;  /* 0x0000000a00777202 */ /* 0x000fc40000000f00 */
[----:B------:R-:W-:Y:S01]  /*27f0*/  F2FP.PACK_AB R10, R178, R18 ;  /* 0x00000012b20a723e */ /* 0x000fe200000000ff */
[----:B------:R-:W4:Y:S01]  /*2800*/  SHFL.BFLY PT, R16, R2, 0x1, 0x1f ;  /* 0x0c201f0002107f89 */ /* 0x000f2200000e0000 */
[----:B------:R1:W-:Y:S01]  /*2810*/  MUFU.EX2 R19, R0 ;  /* 0x0000000000137308 */ /* 0x0003e20000000800 */
[----:B------:R-:W-:Y:S01]  /*2820*/  HMMA.16816.F32 R144, R4, R84, RZ ;  /* 0x000000540490723c */ /* 0x000fe200000018ff */
[----:B--2---:R-:W-:Y:S01]  /*2830*/  FFMA.FTZ R8, R118, c[0x0][0x23c], -R12 ;  /* 0x00008f0076087a23 */ /* 0x004fe2000001080c */
[----:B---3--:R-:W-:-:S06]  /*2840*/  F2FP.PACK_AB R9, R176, R177 ;  /* 0x000000b1b009723e */ /* 0x008fcc00000000ff */
[C---:B------:R-:W-:Y:S01]  /*2850*/  HMMA.16816.F32 R136, R4.reuse, R92, RZ ;  /* 0x0000005c0488723c */ /* 0x040fe200000018ff */
[----:B------:R2:W3:Y:S07]  /*2860*/  MUFU.EX2 R169, R8 ;  /* 0x0000000800a97308 */ /* 0x0004ee0000000800 */
[----:B------:R-:W-:Y:S01]  /*2870*/  HMMA.16816.F32 R132, R4, R96, RZ ;  /* 0x000000600484723c */ /* 0x000fe200000018ff */
[----:B-1----:R-:W-:Y:S01]  /*2880*/  FMNMX.FTZ R0, R14, R15, !PT ;  /* 0x0000000f0e007209 */ /* 0x002fe20007810000 */
[----:B------:R-:W-:Y:S01]  /*2890*/  IMAD.MOV.U32 R15, RZ, RZ, R200 ;  /* 0x000000ffff0f7224 */ /* 0x000fe200078e00c8 */
[----:B----4-:R-:W-:-:S05]  /*28a0*/  FMNMX.FTZ R168, R2, R16, !PT ;  /* 0x0000001002a87209 */ /* 0x010fca0007810000 */
[----:B------:R-:W-:Y:S01]  /*28b0*/  HMMA.16816.F32 R124, R4, R104, RZ ;  /* 0x00000068047c723c */ /* 0x000fe200000018ff */
[C---:B------:R-:W-:Y:S01]  /*28c0*/  FSETP.NEU.FTZ.AND P1, PT, R168.reuse, -INF , PT ;  /* 0xff800000a800780b */ /* 0x040fe20003f3d000 */
[----:B------:R-:W-:Y:S01]  /*28d0*/  FMUL.FTZ R2, R168, c[0x0][0x23c] ;  /* 0x00008f00a8027a20 */ /* 0x000fe20000410000 */
[----:B--2---:R-:W-:Y:S02]  /*28e0*/  F2FP.PACK_AB R8, R119, R241 ;  /* 0x000000f17708723e */ /* 0x004fe400000000ff */
[----:B---3--:R-:W-:-:S03]  /*28f0*/  F2FP.PACK_AB R11, R19, R169 ;  /* 0x000000a9130b723e */ /* 0x008fc600000000ff */
[----:B------:R-:W-:Y:S01]  /*2900*/  HMMA.16816.F32 R112, R4, R120, RZ ;  /* 0x000000780470723c */ /* 0x000fe200000018ff */
[----:B------:R-:W-:-:S07]  /*2910*/  FSEL R2, R2, RZ, P1 ;  /* 0x000000ff02027208 */ /* 0x000fce0000800000 */
[C---:B------:R-:W-:Y:S08]  /*2920*/  HMMA.16816.F32 R108, R4.reuse, R46, RZ ;  /* 0x0000002e046c723c */ /* 0x040ff000000018ff */
[C---:B------:R-:W-:Y:S08]  /*2930*/  HMMA.16816.F32 R88, R4.reuse, R50, RZ ;  /* 0x000000320458723c */ /* 0x040ff000000018ff */
[C---:B------:R-:W-:Y:S08]  /*2940*/  HMMA.16816.F32 R40, R4.reuse, R82, RZ ;  /* 0x000000520428723c */ /* 0x040ff000000018ff */
[C---:B------:R-:W-:Y:S08]  /*2950*/  HMMA.16816.F32 R36, R4.reuse, R86, RZ ;  /* 0x000000560424723c */ /* 0x040ff000000018ff */
[C---:B------:R-:W-:Y:S08]  /*2960*/  HMMA.16816.F32 R32, R4.reuse, R94, RZ ;  /* 0x0000005e0420723c */ /* 0x040ff000000018ff */
[C---:B------:R-:W-:Y:S08]  /*2970*/  HMMA.16816.F32 R28, R4.reuse, R98, RZ ;  /* 0x00000062041c723c */ /* 0x040ff000000018ff */
[C---:B------:R-:W-:Y:S08]  /*2980*/  HMMA.16816.F32 R24, R4.reuse, R106, RZ ;  /* 0x0000006a0418723c */ /* 0x040ff000000018ff */
[----:B------:R-:W-:Y:S01]  /*2990*/  HMMA.16816.F32 R20, R4, R122, RZ ;  /* 0x0000007a0414723c */ /* 0x000fe200000018ff */
[----:B------:R-:W1:Y:S06]  /*29a0*/  SHFL.BFLY PT, R5, R0, 0x1, 0x1f ;  /* 0x0c201f0000057f89 */ /* 0x000e6c00000e0000 */
[--C-:B------:R-:W-:Y:S01]  /*29b0*/  FFMA.FTZ R4, R152, c[0x0][0x23c], -R2.reuse ;  /* 0x00008f0098047a23 */ /* 0x100fe20000010802 */
[C---:B------:R-:W-:Y:S03]  /*29c0*/  HMMA.16816.F32 R132, R8.reuse, R56, R132 ;  /* 0x000000380884723c */ /* 0x040fe60000001884 */
[----:B------:R2:W-:Y:S05]  /*29d0*/  MUFU.EX2 R118, R4 ;  /* 0x0000000400767308 */ /* 0x0005ea0000000800 */
[C---:B------:R-:W-:Y:S07]  /*29e0*/  HMMA.16816.F32 R224, R8.reuse, R64, R144 ;  /* 0x0000004008e0723c */ /* 0x040fee0000001890 */
[----:B------:R-:W-:Y:S01]  /*29f0*/  MOV R147, R165 ;  /* 0x000000a500937202 */ /* 0x000fe20000000f00 */
[C---:B------:R-:W-:Y:S01]  /*2a00*/  HMMA.16816.F32 R136, R8.reuse, R60, R136 ;  /* 0x0000003c0888723c */ /* 0x040fe20000001888 */
[----:B-1----:R-:W-:Y:S01]  /*2a10*/  FMNMX.FTZ R167, R0, R5, !PT ;  /* 0x0000000500a77209 */ /* 0x002fe20007810000 */
[--C-:B------:R-:W-:Y:S01]  /*2a20*/  FFMA.FTZ R0, R157, c[0x0][0x23c], -R2.reuse ;  /* 0x00008f009d007a23 */ /* 0x100fe20000010802 */
[----:B------:R-:W-:Y:S01]  /*2a30*/  MOV R145, R19 ;  /* 0x0000001300917202 */ /* 0x000fe20000000f00 */
[----:B--2---:R-:W-:Y:S01]  /*2a40*/  FFMA.FTZ R4, R153, c[0x0][0x23c], -R2 ;  /* 0x00008f0099047a23 */ /* 0x004fe20000010802 */
[C---:B------:R-:W-:Y:S01]  /*2a50*/  FSETP.NEU.FTZ.AND P1, PT, R167.reuse, -INF , PT ;  /* 0xff800000a700780b */ /* 0x040fe20003f3d000 */
[----:B------:R1:W-:Y:S01]  /*2a60*/  MUFU.EX2 R231, R0 ;  /* 0x0000000000e77308 */ /* 0x0003e20000000800 */
[----:B------:R-:W-:Y:S01]  /*2a70*/  IMAD.MOV.U32 R146, RZ, RZ, R164 ;  /* 0x000000ffff927224 */ /* 0x000fe200078e00a4 */
[----:B------:R-:W-:Y:S01]  /*2a80*/  MOV R6, R133 ;  /* 0x0000008500067202 */ /* 0x000fe20000000f00 */
[----:B------:R-:W-:Y:S01]  /*2a90*/  IMAD.MOV.U32 R7, RZ, RZ, R134 ;  /* 0x000000ffff077224 */ /* 0x000fe200078e0086 */
[----:B------:R-:W-:Y:S01]  /*2aa0*/  MOV R170, R132 ;  /* 0x0000008400aa7202 */ /* 0x000fe20000000f00 */
[----:B------:R-:W-:Y:S01]  /*2ab0*/  IMAD.MOV.U32 R252, RZ, RZ, R135 ;  /* 0x000000fffffc7224 */ /* 0x000fe200078e0087 */
[C---:B------:R-:W-:Y:S01]  /*2ac0*/  HMMA.16816.F32 R196, R8.reuse, R76, R128 ;  /* 0x0000004c08c4723c */ /* 0x040fe20000001880 */
[----:B------:R-:W-:Y:S01]  /*2ad0*/  IMAD.MOV.U32 R144, RZ, RZ, R18 ;  /* 0x000000ffff907224 */ /* 0x000fe200078e0012 */
[----:B------:R2:W3:Y:S06]  /*2ae0*/  MUFU.EX2 R116, R4 ;  /* 0x0000000400747308 */ /* 0x0004ec0000000800 */
[----:B------:R-:W-:Y:S01]  /*2af0*/  HMMA.16816.F32 R132, R8, R100, R112 ;  /* 0x000000640884723c */ /* 0x000fe20000001870 */
[----:B-1----:R-:W-:-:S03]  /*2b00*/  FMUL.FTZ R0, R167, c[0x0][0x23c] ;  /* 0x00008f00a7007a20 */ /* 0x002fc60000410000 */
[----:B------:R-:W-:Y:S01]  /*2b10*/  IMAD.MOV.U32 R131, RZ, RZ, R137 ;  /* 0x000000ffff837224 */ /* 0x000fe200078e0089 */
[----:B------:R-:W-:Y:S01]  /*2b20*/  MOV R130, R138 ;  /* 0x0000008a00827202 */ /* 0x000fe20000000f00 */
[----:B------:R-:W-:Y:S01]  /*2b30*/  IMAD.MOV.U32 R129, RZ, RZ, R139 ;  /* 0x000000ffff817224 */ /* 0x000fe200078e008b */
[----:B------:R-:W-:Y:S01]  /*2b40*/  FSEL R0, R0, RZ, P1 ;  /* 0x000000ff00007208 */ /* 0x000fe20000800000 */
[----:B------:R-:W-:Y:S01]  /*2b50*/  HMMA.16816.F32 R204, R8, R72, R140 ;  /* 0x0000004808cc723c */ /* 0x000fe2000000188c */
[----:B------:R-:W-:Y:S01]  /*2b60*/  MOV R128, R136 ;  /* 0x0000008800807202 */ /* 0x000fe20000000f00 */
[----:B--2---:R-:W-:-:S04]  /*2b70*/  FFMA.FTZ R4, R156, c[0x0][0x23c], -R2 ;  /* 0x00008f009c047a23 */ /* 0x004fc80000010802 */
[----:B------:R1:W2:Y:S02]  /*2b80*/  MUFU.EX2 R235, R4 ;  /* 0x0000000400eb7308 */ /* 0x0002a40000000800 */
[C---:B------:R-:W-:Y:S08]  /*2b90*/  HMMA.16816.F32 R212, R8.reuse, R68, R148 ;  /* 0x0000004408d4723c */ /* 0x040ff00000001894 */
[----:B------:R-:W-:Y:S01]  /*2ba0*/  HMMA.16816.F32 R248, R8, R52, R124 ;  /* 0x0000003408f8723c */ /* 0x000fe2000000187c */
[----:B------:R-:W-:Y:S01]  /*2bb0*/  IMAD.MOV.U32 R112, RZ, RZ, R135 ;  /* 0x000000ffff707224 */ /* 0x000fe200078e0087 */
[----:B------:R-:W-:Y:S01]  /*2bc0*/  MOV R5, R134 ;  /* 0x0000008600057202 */ /* 0x000fe20000000f00 */
[----:B------:R-:W-:Y:S01]  /*2bd0*/  IMAD.MOV.U32 R156, RZ, RZ, R132 ;  /* 0x000000ffff9c7224 */ /* 0x000fe200078e0084 */
[----:B------:R-:W-:Y:S01]  /*2be0*/  MOV R157, R133 ;  /* 0x00000085009d7202 */ /* 0x000fe20000000f00 */
[----:B-1----:R-:W-:-:S03]  /*2bf0*/  FFMA.FTZ R4, R160, c[0x0][0x23c], -R2 ;  /* 0x00008f00a0047a23 */ /* 0x002fc60000010802 */
[C---:B------:R-:W-:Y:S01]  /*2c00*/  HMMA.16816.F32 R124, R8.reuse, R78, R108 ;  /* 0x0000004e087c723c */ /* 0x040fe2000000186c */
[----:B------:R1:W-:Y:S07]  /*2c10*/  MUFU.EX2 R240, R4 ;  /* 0x0000000400f07308 */ /* 0x0003ee0000000800 */
[C---:B------:R-:W-:Y:S08]  /*2c20*/  HMMA.16816.F32 R132, R8.reuse, R74, R88 ;  /* 0x0000004a0884723c */ /* 0x040ff00000001858 */
[----:B------:R-:W-:Y:S01]  /*2c30*/  HMMA.16816.F32 R136, R8, R70, R40 ;  /* 0x000000460888723c */ /* 0x000fe20000001828 */
[----:B-1----:R-:W-:-:S04]  /*2c40*/  FFMA.FTZ R4, R161, c[0x0][0x23c], -R2 ;  /* 0x00008f00a1047a23 */ /* 0x002fc80000010802 */
[----:B------:R1:W-:Y:S03]  /*2c50*/  MUFU.EX2 R165, R4 ;  /* 0x0000000400a57308 */ /* 0x0003e60000000800 */
[C---:B------:R-:W-:Y:S08]  /*2c60*/  HMMA.16816.F32 R208, R8.reuse, R66, R36 ;  /* 0x0000004208d0723c */ /* 0x040ff00000001824 */
[----:B------:R-:W-:Y:S01]  /*2c70*/  HMMA.16816.F32 R200, R8, R62, R32 ;  /* 0x0000003e08c8723c */ /* 0x000fe20000001820 */
[----:B-1----:R-:W-:-:S07]  /*2c80*/  FFMA.FTZ R4, R154, c[0x0][0x23c], -R0 ;  /* 0x00008f009a047a23 */ /* 0x002fce0000010800 */
[C---:B------:R-:W-:Y:S01]  /*2c90*/  HMMA.16816.F32 R148, R8.reuse, R54, R24 ;  /* 0x000000360894723c */ /* 0x040fe20000001818 */
[----:B------:R1:W-:Y:S07]  /*2ca0*/  MUFU.EX2 R161, R4 ;  /* 0x0000000400a17308 */ /* 0x0003ee0000000800 */
[----:B------:R-:W-:Y:S01]  /*2cb0*/  HMMA.16816.F32 R140, R8, R102, R20 ;  /* 0x00000066088c723c */ /* 0x000fe20000001814 */
[----:B-1----:R-:W-:-:S07]  /*2cc0*/  FFMA.FTZ R4, R155, c[0x0][0x23c], -R0 ;  /* 0x00008f009b047a23 */ /* 0x002fce0000010800 */
[----:B------:R-:W-:Y:S01]  /*2cd0*/  HMMA.16816.F32 R152, R8, R58, R28 ;  /* 0x0000003a0898723c */ /* 0x000fe2000000181c */
[----:B------:R1:W4:Y:S06]  /*2ce0*/  MUFU.EX2 R160, R4 ;  /* 0x0000000400a07308 */ /* 0x00032c0000000800 */
[----:B---3--:R-:W-:Y:S02]  /*2cf0*/  F2FP.PACK_AB R8, R116, R118 ;  /* 0x000000767408723e */ /* 0x008fe400000000ff */
[----:B--2---:R-:W-:Y:S01]  /*2d00*/  F2FP.PACK_AB R10, R231, R235 ;  /* 0x000000ebe70a723e */ /* 0x004fe200000000ff */
[----:B-1----:R-:W-:Y:S01]  /*2d10*/  FFMA.FTZ R4, R158, c[0x0][0x23c], -R0 ;  /* 0x00008f009e047a23 */ /* 0x002fe20000010800 */
[----:B----4-:R-:W-:-:S02]  /*2d20*/  F2FP.PACK_AB R9, R160, R161 ;  /* 0x000000a1a009723e */ /* 0x010fc400000000ff */
[----:B------:R-:W-:Y:S01]  /*2d30*/  MOV R158, R5 ;  /* 0x00000005009e7202 */ /* 0x000fe20000000f00 */
[----:B------:R1:W-:Y:S02]  /*2d40*/  MUFU.EX2 R234, R4 ;  /* 0x0000000400ea7308 */ /* 0x0003e40000000800 */
[----:B-1----:R-:W-:Y:S02]  /*2d50*/  FFMA.FTZ R4, R159, c[0x0][0x23c], -R0 ;  /* 0x00008f009f047a23 */ /* 0x002fe40000010800 */
[----:B------:R-:W-:-:S04]  /*2d60*/  IMAD.MOV.U32 R159, RZ, RZ, R112 ;  /* 0x000000ffff9f7224 */ /* 0x000fc800078e0070 */
[----:B------:R1:W2:Y:S02]  /*2d70*/  MUFU.EX2 R113, R4 ;  /* 0x0000000400717308 */ /* 0x0002a40000000800 */
[----:B-1----:R-:W-:Y:S01]  /*2d80*/  FFMA.FTZ R4, R172, c[0x0][0x23c], -R2 ;  /* 0x00008f00ac047a23 */ /* 0x002fe20000010802 */
[----:B--2---:R-:W-:Y:S02]  /*2d90*/  F2FP.PACK_AB R11, R113, R234 ;  /* 0x000000ea710b723e */ /* 0x004fe400000000ff */
[----:B------:R-:W-:-:S03]  /*2da0*/  MOV R172, R7 ;  /* 0x0000000700ac7202 */ /* 0x000fc60000000f00 */
[----:B------:R1:W-:Y:S02]  /*2db0*/  MUFU.EX2 R115, R4 ;  /* 0x0000000400737308 */ /* 0x0003e40000000800 */
[C---:B------:R-:W-:Y:S08]  /*2dc0*/  HMMA.16816.F32 R40, R8.reuse, R44, RZ ;  /* 0x0000002c0828723c */ /* 0x040ff000000018ff */
[----:B------:R-:W-:Y:S01]  /*2dd0*/  HMMA.16816.F32 R36, R8, R48, RZ ;  /* 0x000000300824723c */ /* 0x000fe200000018ff */
[----:B-1----:R-:W-:-:S02]  /*2de0*/  FFMA.FTZ R4, R173, c[0x0][0x23c], -R2 ;  /* 0x00008f00ad047a23 */ /* 0x002fc40000010802 */
[----:B------:R-:W-:Y:S02]  /*2df0*/  IMAD.MOV.U32 R173, RZ, RZ, R6 ;  /* 0x000000ffffad7224 */ /* 0x000fe400078e0006 */
[----:B------:R1:W2:Y:S03]  /*2e00*/  MUFU.EX2 R16, R4 ;  /* 0x0000000400107308 */ /* 0x0002a60000000800 */
[----:B------:R-:W-:Y:S01]  /*2e10*/  HMMA.16816.F32 R32, R8, R80, RZ ;  /* 0x000000500820723c */ /* 0x000fe200000018ff */
[----:B------:R-:W-:-:S06]  /*2e20*/  IMAD.MOV.U32 R49, RZ, RZ, R147 ;  /* 0x000000ffff317224 */ /* 0x000fcc00078e0093 */
[----:B------:R-:W-:Y:S01]  /*2e30*/  MOV R81, R178 ;  /* 0x000000b200517202 */ /* 0x000fe20000000f00 */
[----:B------:R-:W-:Y:S01]  /*2e40*/  HMMA.16816.F32 R28, R8, R84, RZ ;  /* 0x00000054081c723c */ /* 0x000fe200000018ff */
[----:B------:R-:W-:Y:S02]  /*2e50*/  IMAD.MOV.U32 R80, RZ, RZ, R176 ;  /* 0x000000ffff507224 */ /* 0x000fe400078e00b0 */
[----:B-1----:R-:W-:Y:S01]  /*2e60*/  FFMA.FTZ R4, R162, c[0x0][0x23c], -R0 ;  /* 0x00008f00a2047a23 */ /* 0x002fe20000010800 */
[----:B--2---:R-:W-:-:S04]  /*2e70*/  MOV R48, R16 ;  /* 0x0000001000307202 */ /* 0x004fc80000000f00 */
[----:B------:R-:W-:Y:S01]  /*2e80*/  HMMA.16816.F32 R24, R8, R92, RZ ;  /* 0x0000005c0818723c */ /* 0x000fe200000018ff */
[----:B------:R-:W-:Y:S01]  /*2e90*/  IMAD.MOV.U32 R162, RZ, RZ, R113 ;  /* 0x000000ffffa27224 */ /* 0x000fe200078e0071 */
[----:B------:R1:W-:Y:S01]  /*2ea0*/  MUFU.EX2 R14, R4 ;  /* 0x00000004000e7308 */ /* 0x0003e20000000800 */
[----:B------:R-:W-:Y:S01]  /*2eb0*/  MOV R85, R144 ;  /* 0x0000009000557202 */ /* 0x000fe20000000f00 */
[----:B------:R-:W-:-:S03]  /*2ec0*/  IMAD.MOV.U32 R84, RZ, RZ, R145 ;  /* 0x000000ffff547224 */ /* 0x000fc600078e0091 */
[----:B------:R-:W-:Y:S01]  /*2ed0*/  MOV R92, R130 ;  /* 0x00000082005c7202 */ /* 0x000fe20000000f00 */
[----:B------:R-:W-:Y:S01]  /*2ee0*/  HMMA.16816.F32 R20, R8, R96, RZ ;  /* 0x000000600814723c */ /* 0x000fe200000018ff */
[----:B------:R-:W-:-:S06]  /*2ef0*/  IMAD.MOV.U32 R93, RZ, RZ, R129 ;  /* 0x000000ffff5d7224 */ /* 0x000fcc00078e0081 */
[----:B------:R-:W-:Y:S01]  /*2f00*/  IMAD.MOV.U32 R97, RZ, RZ, R131 ;  /* 0x000000ffff617224 */ /* 0x000fe200078e0083 */
[----:B------:R-:W-:Y:S01]  /*2f10*/  HMMA.16816.F32 R16, R8, R104, RZ ;  /* 0x000000680810723c */ /* 0x000fe200000018ff */
[----:B------:R-:W-:Y:S01]  /*2f20*/  MOV R96, R128 ;  /* 0x0000008000607202 */ /* 0x000fe20000000f00 */
[----:B-1----:R-:W-:Y:S01]  /*2f30*/  FFMA.FTZ R4, R163, c[0x0][0x23c], -R0 ;  /* 0x00008f00a3047a23 */ /* 0x002fe20000010800 */
[----:B------:R-:W-:Y:S01]  /*2f40*/  MOV R163, R15 ;  /* 0x0000000f00a37202 */ /* 0x000fe20000000f00 */
[----:B------:R-:W-:Y:S02]  /*2f50*/  IMAD.MOV.U32 R15, RZ, RZ, R179 ;  /* 0x000000ffff0f7224 */ /* 0x000fe400078e00b3 */
[----:B------:R1:W2:Y:S01]  /*2f60*/  MUFU.EX2 R114, R4 ;  /* 0x0000000400727308 */ /* 0x0002a20000000800 */
[----:B------:R-:W-:-:S04]  /*2f70*/  MOV R104, R115 ;  /* 0x0000007300687202 */ /* 0x000fc80000000f00 */
[----:B------:R-:W-:Y:S01]  /*2f80*/  F2FP.PACK_AB R6, R48, R104 ;  /* 0x000000683006723e */ /* 0x000fe200000000ff */
[----:B-1----:R-:W-:Y:S01]  /*2f90*/  FFMA.FTZ R4, R174, c[0x0][0x23c], -R0 ;  /* 0x00008f00ae047a23 */ /* 0x002fe20000010800 */
[----:B------:R-:W-:Y:S01]  /*2fa0*/  MOV R174, R146 ;  /* 0x0000009200ae7202 */ /* 0x000fe20000000f00 */
[----:B--2---:R-:W-:Y:S02]  /*2fb0*/  IMAD.MOV.U32 R105, RZ, RZ, R114 ;  /* 0x000000ffff697224 */ /* 0x004fe400078e0072 */
[----:B------:R1:W-:Y:S03]  /*2fc0*/  MUFU.EX2 R44, R4 ;  /* 0x00000004002c7308 */ /* 0x0003e60000000800 */
[----:B------:R-:W-:Y:S01]  /*2fd0*/  F2FP.PACK_AB R5, R105, R14 ;  /* 0x0000000e6905723e */ /* 0x000fe200000000ff */
[----:B-1----:R-:W-:Y:S01]  /*2fe0*/  FFMA.FTZ R4, R175, c[0x0][0x23c], -R0 ;  /* 0x00008f00af047a23 */ /* 0x002fe20000010800 */
[----:B------:R-:W-:-:S03]  /*2ff0*/  MOV R175, R177 ;  /* 0x000000b100af7202 */ /* 0x000fc60000000f00 */
[----:B------:R1:W2:Y:S02]  /*3000*/  MUFU.EX2 R164, R4 ;  /* 0x0000000400a47308 */ /* 0x0002a40000000800 */
[----:B-1----:R-:W-:Y:S02]  /*3010*/  F2FP.PACK_AB R4, R165, R240 ;  /* 0x000000f0a504723e */ /* 0x002fe400000000ff */
[----:B--2---:R-:W-:-:S07]  /*3020*/  F2FP.PACK_AB R7, R164, R44 ;  /* 0x0000002ca407723e */ /* 0x004fce00000000ff */
[C---:B------:R-:W-:Y:S07]  /*3030*/  HMMA.16816.F32 R88, R4.reuse, R72, R36 ;  /* 0x000000480458723c */ /* 0x040fee0000001824 */
[----:B------:R-:W-:Y:S01]  /*3040*/  MOV R72, R118 ;  /* 0x0000007600487202 */ /* 0x000fe20000000f00 */
[----:B------:R-:W-:Y:S01]  /*3050*/  HMMA.16816.F32 R108, R4, R68, R32 ;  /* 0x00000044046c723c */ /* 0x000fe20000001820 */
[----:B------:R-:W-:-:S06]  /*3060*/  IMAD.MOV.U32 R73, RZ, RZ, R117 ;  /* 0x000000ffff497224 */ /* 0x000fcc00078e0075 */
[----:B------:R-:W-:Y:S01]  /*3070*/  MOV R68, R116 ;  /* 0x0000007400447202 */ /* 0x000fe20000000f00 */
[----:B------:R-:W-:Y:S01]  /*3080*/  HMMA.16816.F32 R176, R4, R76, R40 ;  /* 0x0000004c04b0723c */ /* 0x000fe20000001828 */
[----:B------:R-:W-:-:S06]  /*3090*/  MOV R69, R81 ;  /* 0x0000005100457202 */ /* 0x000fcc0000000f00 */
[----:B------:R-:W-:Y:S01]  /*30a0*/  IMAD.MOV.U32 R77, RZ, RZ, R119 ;  /* 0x000000ffff4d7224 */ /* 0x000fe200078e0077 */
[----:B------:R-:W-:Y:S01]  /*30b0*/  HMMA.16816.F32 R112, R4, R64, R28 ;  /* 0x000000400470723c */ /* 0x000fe2000000181c */
[----:B------:R-:W-:-:S07]  /*30c0*/  MOV R76, R44 ;  /* 0x0000002c004c7202 */ /* 0x000fce0000000f00 */
[C---:B------:R-:W-:Y:S07]  /*30d0*/  HMMA.16816.F32 R32, R8.reuse, R86, RZ ;  /* 0x000000560820723c */ /* 0x040fee00000018ff */
[----:B------:R-:W-:Y:S01]  /*30e0*/  IMAD.MOV.U32 R87, RZ, RZ, R72 ;  /* 0x000000ffff577224 */ /* 0x000fe200078e0048 */
[----:B------:R-:W-:Y:S01]  /*30f0*/  HMMA.16816.F32 R28, R8, R94, RZ ;  /* 0x0000005e081c723c */ /* 0x000fe200000018ff */
[----:B------:R-:W-:Y:S01]  /*3100*/  IMAD.MOV.U32 R72, RZ, RZ, R48 ;  /* 0x000000ffff487224 */ /* 0x000fe200078e0030 */
[----:B------:R-:W-:Y:S01]  /*3110*/  MOV R86, R73 ;  /* 0x0000004900567202 */ /* 0x000fe20000000f00 */
[----:B------:R-:W-:Y:S01]  /*3120*/  IMAD.MOV.U32 R73, RZ, RZ, R76 ;  /* 0x000000ffff497224 */ /* 0x000fe200078e004c */
[----:B------:R-:W-:Y:S01]  /*3130*/  MOV R76, R77 ;  /* 0x0000004d004c7202 */ /* 0x000fe20000000f00 */
[----:B------:R-:W-:-:S02]  /*3140*/  IMAD.MOV.U32 R77, RZ, RZ, R80 ;  /* 0x000000ffff4d7224 */ /* 0x000fc400078e0050 */
[----:B------:R-:W-:Y:S01]  /*3150*/  MOV R94, R49 ;  /* 0x00000031005e7202 */ /* 0x000fe20000000f00 */
[----:B------:R-:W-:Y:S01]  /*3160*/  HMMA.16816.F32 R128, R4, R60, R24 ;  /* 0x0000003c0480723c */ /* 0x000fe20000001818 */
[----:B------:R-:W-:-:S07]  /*3170*/  IMAD.MOV.U32 R95, RZ, RZ, R163 ;  /* 0x000000ffff5f7224 */ /* 0x000fce00078e00a3 */
[C---:B------:R-:W-:Y:S08]  /*3180*/  HMMA.16816.F32 R116, R4.reuse, R56, R20 ;  /* 0x000000380474723c */ /* 0x040ff00000001814 */
[----:B------:R-:W-:Y:S08]  /*3190*/  HMMA.16816.F32 R144, R4, R52, R16 ;  /* 0x000000340490723c */ /* 0x000ff00000001810 */
[C---:B------:R-:W-:Y:S08]  /*31a0*/  HMMA.16816.F32 R40, R8.reuse, R50, RZ ;  /* 0x000000320828723c */ /* 0x040ff000000018ff */
[C---:B------:R-:W-:Y:S08]  /*31b0*/  HMMA.16816.F32 R44, R8.reuse, R46, RZ ;  /* 0x0000002e082c723c */ /* 0x040ff000000018ff */
[C---:B------:R-:W-:Y:S08]  /*31c0*/  HMMA.16816.F32 R36, R8.reuse, R82, RZ ;  /* 0x000000520824723c */ /* 0x040ff000000018ff */
[C---:B------:R-:W-:Y:S07]  /*31d0*/  HMMA.16816.F32 R24, R8.reuse, R98, RZ ;  /* 0x000000620818723c */ /* 0x040fee00000018ff */
[----:B------:R-:W-:Y:S01]  /*31e0*/  MOV R99, R240 ;  /* 0x000000f000637202 */ /* 0x000fe20000000f00 */
[C---:B------:R-:W-:Y:S08]  /*31f0*/  HMMA.16816.F32 R16, R8.reuse, R120, RZ ;  /* 0x000000780810723c */ /* 0x040ff000000018ff */
[C---:B------:R-:W-:Y:S08]  /*3200*/  HMMA.16816.F32 R20, R8.reuse, R106, RZ ;  /* 0x0000006a0814723c */ /* 0x040ff000000018ff */
[----:B------:R-:W-:Y:S07]  /*3210*/  HMMA.16816.F32 R48, R8, R122, RZ ;  /* 0x0000007a0830723c */ /* 0x000fee00000018ff */
[----:B------:R-:W-:Y:S01]  /*3220*/  FFMA.FTZ R8, R184, c[0x0][0x23c], -R2 ;  /* 0x00008f00b8087a23 */ /* 0x000fe20000010802 */
[----:B------:R-:W-:Y:S01]  /*3230*/  HMMA.16816.F32 R80, R4, R100, R16 ;  /* 0x000000640450723c */ /* 0x000fe20000001810 */
[----:B------:R-:W-:Y:S01]  /*3240*/  LDSM.16.MT88.4 R16, [R230+0xd000] ;  /* 0x00d00000e610783b */ /* 0x000fe20000004200 */
[----:B------:R-:W-:Y:S01]  /*3250*/  MOV R184, R87 ;  /* 0x0000005700b87202 */ /* 0x000fe20000000f00 */
[----:B------:R1:W-:Y:S01]  /*3260*/  MUFU.EX2 R121, R8 ;  /* 0x0000000800797308 */ /* 0x0003e20000000800 */
[----:B------:R-:W-:-:S02]  /*3270*/  MOV R87, R96 ;  /* 0x0000006000577202 */ /* 0x000fc40000000f00 */
[----:B------:R-:W-:Y:S02]  /*3280*/  MOV R96, R175 ;  /* 0x000000af00607202 */ /* 0x000fe40000000f00 */
[----:B------:R-:W-:Y:S01]  /*3290*/  HMMA.16816.F32 R44, R4, R78, R44 ;  /* 0x0000004e042c723c */ /* 0x000fe2000000182c */
[----:B------:R-:W-:Y:S02]  /*32a0*/  MOV R101, R95 ;  /* 0x0000005f00657202 */ /* 0x000fe40000000f00 */
[----:B------:R-:W-:-:S05]  /*32b0*/  MOV R120, R87 ;  /* 0x0000005700787202 */ /* 0x000fca0000000f00 */
[C---:B------:R-:W-:Y:S01]  /*32c0*/  HMMA.16816.F32 R40, R4.reuse, R74, R40 ;  /* 0x0000004a0428723c */ /* 0x040fe20000001828 */
[----:B-1----:R-:W-:Y:S02]  /*32d0*/  FFMA.FTZ R8, R185, c[0x0][0x23c], -R2 ;  /* 0x00008f00b9087a23 */ /* 0x002fe40000010802 */
[----:B------:R-:W-:Y:S02]  /*32e0*/  IMAD.MOV.U32 R185, RZ, RZ, R68 ;  /* 0x000000ffffb97224 */ /* 0x000fe400078e0044 */
[----:B------:R1:W-:Y:S03]  /*32f0*/  MUFU.EX2 R163, R8 ;  /* 0x0000000800a37308 */ /* 0x0003e60000000800 */
[----:B------:R-:W-:Y:S01]  /*3300*/  HMMA.16816.F32 R36, R4, R70, R36 ;  /* 0x000000460424723c */ /* 0x000fe20000001824 */
[----:B------:R-:W-:-:S07]  /*3310*/  IMAD.MOV.U32 R68, RZ, RZ, R97 ;  /* 0x000000ffff447224 */ /* 0x000fce00078e0061 */
[----:B------:R-:W-:Y:S01]  /*3320*/  HMMA.16816.F32 R64, R4, R66, R32 ;  /* 0x000000420440723c */ /* 0x000fe20000001820 */
[----:B-1----:R-:W-:-:S07]  /*3330*/  FFMA.FTZ R8, R180, c[0x0][0x23c], -R2 ;  /* 0x00008f00b4087a23 */ /* 0x002fce0000010802 */
[C---:B------:R-:W-:Y:S01]  /*3340*/  HMMA.16816.F32 R60, R4.reuse, R62, R28 ;  /* 0x0000003e043c723c */ /* 0x040fe2000000181c */
[----:B------:R-:W-:Y:S01]  /*3350*/  IMAD.MOV.U32 R33, RZ, RZ, R86 ;  /* 0x000000ffff217224 */ /* 0x000fe200078e0056 */
[----:B------:R-:W-:Y:S01]  /*3360*/  LDSM.16.MT88.4 R28, [R229+0xd000] ;  /* 0x00d00000e51c783b */ /* 0x000fe20000004200 */
[----:B------:R1:W-:Y:S01]  /*3370*/  MUFU.EX2 R240, R8 ;  /* 0x0000000800f07308 */ /* 0x0003e20000000800 */
[----:B------:R-:W-:Y:S02]  /*3380*/  IMAD.MOV.U32 R86, RZ, RZ, R73 ;  /* 0x000000ffff567224 */ /* 0x000fe400078e0049 */
[----:B------:R-:W-:Y:S02]  /*3390*/  IMAD.MOV.U32 R73, RZ, RZ, R165 ;  /* 0x000000ffff497224 */ /* 0x000fe400078e00a5 */
[----:B------:R-:W-:Y:S01]  /*33a0*/  HMMA.16816.F32 R56, R4, R58, R24 ;  /* 0x0000003a0438723c */ /* 0x000fe20000001818 */
[----:B------:R-:W2:Y:S01]  /*33b0*/  LDSM.16.MT88.4 R24, [R171+0xd000] ;  /* 0x00d00000ab18783b */ /* 0x000ea20000004200 */
[----:B------:R-:W-:-:S06]  /*33c0*/  IMAD.MOV.U32 R34, RZ, RZ, R94 ;  /* 0x000000ffff227224 */ /* 0x000fcc00078e005e */
[----:B------:R-:W-:Y:S01]  /*33d0*/  HMMA.16816.F32 R52, R4, R54, R20 ;  /* 0x000000360434723c */ /* 0x000fe20000001814 */
[----:B------:R-:W3:Y:S01]  /*33e0*/  LDSM.16.MT88.4 R20, [R228+0xd000] ;  /* 0x00d00000e414783b */ /* 0x000ee20000004200 */
[----:B-1----:R-:W-:-:S04]  /*33f0*/  FFMA.FTZ R8, R181, c[0x0][0x23c], -R2 ;  /* 0x00008f00b5087a23 */ /* 0x002fc80000010802 */
[----:B------:R1:W4:Y:S02]  /*3400*/  MUFU.EX2 R98, R8 ;  /* 0x0000000800627308 */ /* 0x0003240000000800 */
[----:B------:R-:W-:Y:S07]  /*3410*/  HMMA.16816.F32 R48, R4, R102, R48 ;  /* 0x000000660430723c */ /* 0x000fee0000001830 */
[----:B------:R-:W-:Y:S01]  /*3420*/  FFMA.FTZ R4, R192, c[0x0][0x23c], -R13 ;  /* 0x00008f00c0047a23 */ /* 0x000fe2000001080d */
[----:B------:R-:W-:Y:S01]  /*3430*/  MOV R192, R84 ;  /* 0x0000005400c07202 */ /* 0x000fe20000000f00 */
[----:B------:R-:W-:Y:S01]  /*3440*/  IMAD.MOV.U32 R84, RZ, RZ, R85 ;  /* 0x000000ffff547224 */ /* 0x000fe200078e0055 */
[----:B------:R-:W-:Y:S01]  /*3450*/  MOV R85, R174 ;  /* 0x000000ae00557202 */ /* 0x000fe20000000f00 */
[----:B------:R-:W-:Y:S01]  /*3460*/  IMAD.MOV.U32 R174, RZ, RZ, R173 ;  /* 0x000000ffffae7224 */ /* 0x000fe200078e00ad */
[----:B------:R-:W-:Y:S01]  /*3470*/  MOV R173, R172 ;  /* 0x000000ac00ad7202 */ /* 0x000fe20000000f00 */
[----:B------:R-:W-:Y:S01]  /*3480*/  IMAD.MOV.U32 R172, RZ, RZ, R252 ;  /* 0x000000ffffac7224 */ /* 0x000fe200078e00fc */
[----:B------:R-:W-:Y:S01]  /*3490*/  MOV R97, R85 ;  /* 0x0000005500617202 */ /* 0x000fe20000000f00 */
[----:B-1----:R-:W-:Y:S01]  /*34a0*/  FFMA.FTZ R8, R186, c[0x0][0x23c], -R0 ;  /* 0x00008f00ba087a23 */ /* 0x002fe20000010800 */
[----:B------:R1:W-:Y:S01]  /*34b0*/  MUFU.EX2 R252, R4 ;  /* 0x0000000400fc7308 */ /* 0x0003e20000000800 */
[----:B----4-:R-:W-:-:S02]  /*34c0*/  IMAD.MOV.U32 R186, RZ, RZ, R98 ;  /* 0x000000ffffba7224 */ /* 0x010fc400078e0062 */
[----:B------:R-:W-:Y:S02]  /*34d0*/  IMAD.MOV.U32 R98, RZ, RZ, R99 ;  /* 0x000000ffff627224 */ /* 0x000fe400078e0063 */
[----:B------:R-:W-:-:S03]  /*34e0*/  IMAD.MOV.U32 R85, RZ, RZ, R172 ;  /* 0x000000ffff557224 */ /* 0x000fc600078e00ac */
[----:B------:R4:W-:Y:S01]  /*34f0*/  MUFU.EX2 R10, R8 ;  /* 0x00000008000a7308 */ /* 0x0009e20000000800 */
[----:B------:R-:W-:Y:S02]  /*3500*/  MOV R35, R98 ;  /* 0x0000006200237202 */ /* 0x000fe40000000f00 */
[----:B------:R-:W-:Y:S01]  /*3510*/  MOV R98, R73 ;  /* 0x0000004900627202 */ /* 0x000fe20000000f00 */
[----:B-1----:R-:W-:Y:S01]  /*3520*/  FFMA.FTZ R4, R193, c[0x0][0x23c], -R13 ;  /* 0x00008f00c1047a23 */ /* 0x002fe2000001080d */
[----:B------:R-:W-:Y:S02]  /*3530*/  MOV R193, R69 ;  /* 0x0000004500c17202 */ /* 0x000fe40000000f00 */
[----:B------:R-:W-:Y:S01]  /*3540*/  MOV R69, R92 ;  /* 0x0000005c00457202 */ /* 0x000fe20000000f00 */
[----:B------:R1:W1:Y:S01]  /*3550*/  MUFU.EX2 R103, R4 ;  /* 0x0000000400677308 */ /* 0x0002620000000800 */
[----:B------:R-:W-:Y:S02]  /*3560*/  MOV R92, R170 ;  /* 0x000000aa005c7202 */ /* 0x000fe40000000f00 */
[----:B------:R-:W-:Y:S01]  /*3570*/  MOV R122, R69 ;  /* 0x00000045007a7202 */ /* 0x000fe20000000f00 */
[----:B----4-:R-:W-:-:S04]  /*3580*/  FFMA.FTZ R8, R187, c[0x0][0x23c], -R0 ;  /* 0x00008f00bb087a23 */ /* 0x010fc80000010800 */
[----:B------:R4:W2:Y:S01]  /*3590*/  MUFU.EX2 R9, R8 ;  /* 0x0000000800097308 */ /* 0x0008a20000000800 */
[----:B-1----:R-:W-:Y:S01]  /*35a0*/  FFMA.FTZ R4, R190, c[0x0][0x23c], -R12 ;  /* 0x00008f00be047a23 */ /* 0x002fe2000001080c */
[----:B------:R-:W-:Y:S01]  /*35b0*/  F2FP.PACK_AB R6, R103, R252 ;  /* 0x000000fc6706723e */ /* 0x000fe200000000ff */
[----:B------:R-:W-:-:S05]  /*35c0*/  IMAD.MOV.U32 R190, RZ, RZ, R164 ;  /* 0x000000ffffbe7224 */ /* 0x000fca00078e00a4 */
[----:B------:R1:W-:Y:S01]  /*35d0*/  MUFU.EX2 R164, R4 ;  /* 0x0000000400a47308 */ /* 0x0003e20000000800 */
[----:B----4-:R-:W-:Y:S02]  /*35e0*/  FFMA.FTZ R8, R182, c[0x0][0x23c], -R0 ;  /* 0x00008f00b6087a23 */ /* 0x010fe40000010800 */
[----:B--2---:R-:W-:-:S05]  /*35f0*/  IMAD.MOV.U32 R102, RZ, RZ, R9 ;  /* 0x000000ffff667224 */ /* 0x004fca00078e0009 */
[----:B------:R2:W-:Y:S01]  /*3600*/  MUFU.EX2 R100, R8 ;  /* 0x0000000800647308 */ /* 0x0005e20000000800 */
[----:B-1----:R-:W-:Y:S01]  /*3610*/  FFMA.FTZ R4, R191, c[0x0][0x23c], -R12 ;  /* 0x00008f00bf047a23 */ /* 0x002fe2000001080c */
[----:B------:R-:W-:Y:S01]  /*3620*/  MOV R191, R72 ;  /* 0x0000004800bf7202 */ /* 0x000fe20000000f00 */
[----:B------:R-:W-:-:S05]  /*3630*/  IMAD.MOV.U32 R72, RZ, RZ, R93 ;  /* 0x000000ffff487224 */ /* 0x000fca00078e005d */
[----:B------:R1:W4:Y:S01]  /*3640*/  MUFU.EX2 R165, R4 ;  /* 0x0000000400a57308 */ /* 0x0003220000000800 */
[----:B------:R-:W-:Y:S02]  /*3650*/  IMAD.MOV.U32 R93, RZ, RZ, R174 ;  /* 0x000000ffff5d7224 */ /* 0x000fe400078e00ae */
[----:B------:R-:W-:Y:S02]  /*3660*/  IMAD.MOV.U32 R123, RZ, RZ, R72 ;  /* 0x000000ffff7b7224 */ /* 0x000fe400078e0048 */
[----:B--2---:R-:W-:-:S04]  /*3670*/  FFMA.FTZ R8, R183, c[0x0][0x23c], -R0 ;  /* 0x00008f00b7087a23 */ /* 0x004fc80000010800 */
[----:B------:R2:W2:Y:S01]  /*3680*/  MUFU.EX2 R187, R8 ;  /* 0x0000000800bb7308 */ /* 0x0004a20000000800 */
[----:B-1----:R-:W-:Y:S01]  /*3690*/  FFMA.FTZ R4, R194, c[0x0][0x23c], -R12 ;  /* 0x00008f00c2047a23 */ /* 0x002fe2000001080c */
[----:B------:R-:W-:Y:S02]  /*36a0*/  MOV R194, R169 ;  /* 0x000000a900c27202 */ /* 0x000fe40000000f00 */
[----:B----4-:R-:W-:-:S04]  /*36b0*/  F2FP.PACK_AB R5, R165, R164 ;  /* 0x000000a4a505723e */ /* 0x010fc800000000ff */
[----:B------:R1:W-:Y:S01]  /*36c0*/  MUFU.EX2 R169, R4 ;  /* 0x0000000400a97308 */ /* 0x0003e20000000800 */
[----:B--2---:R-:W-:Y:S01]  /*36d0*/  FFMA.FTZ R8, R188, c[0x0][0x23c], -R13 ;  /* 0x00008f00bc087a23 */ /* 0x004fe2000001080d */
[----:B------:R-:W-:Y:S02]  /*36e0*/  MOV R188, R10 ;  /* 0x0000000a00bc7202 */ /* 0x000fe40000000f00 */
[----:B------:R-:W-:-:S04]  /*36f0*/  F2FP.PACK_AB R10, R186, R240 ;  /* 0x000000f0ba0a723e */ /* 0x000fc800000000ff */
[----:B------:R2:W-:Y:S01]  /*3700*/  MUFU.EX2 R99, R8 ;  /* 0x0000000800637308 */ /* 0x0005e20000000800 */
[----:B------:R-:W-:Y:S02]  /*3710*/  F2FP.PACK_AB R9, R102, R188 ;  /* 0x000000bc6609723e */ /* 0x000fe400000000ff */
[----:B------:R-:W-:Y:S01]  /*3720*/  F2FP.PACK_AB R11, R187, R100 ;  /* 0x00000064bb0b723e */ /* 0x000fe200000000ff */
[----:B-1----:R-:W-:Y:S02]  /*3730*/  FFMA.FTZ R4, R195, c[0x0][0x23c], -R12 ;  /* 0x00008f00c3047a23 */ /* 0x002fe4000001080c */
[----:B------:R-:W-:Y:S01]  /*3740*/  IMAD.MOV.U32 R195, RZ, RZ, R84 ;  /* 0x000000ffffc37224 */ /* 0x000fe200078e0054 */
[----:B------:R-:W-:Y:S01]  /*3750*/  MOV R84, R173 ;  /* 0x000000ad00547202 */ /* 0x000fe20000000f00 */
[----:B------:R-:W1:Y:S01]  /*3760*/  MUFU.EX2 R170, R4 ;  /* 0x0000000400aa7308 */ /* 0x000e620000000800 */
[----:B--2---:R-:W-:Y:S01]  /*3770*/  FFMA.FTZ R8, R189, c[0x0][0x23c], -R13 ;  /* 0x00008f00bd087a23 */ /* 0x004fe2000001080d */
[----:B------:R-:W-:Y:S01]  /*3780*/  MOV R189, R121 ;  /* 0x0000007900bd7202 */ /* 0x000fe20000000f00 */
[----:B------:R-:W-:-:S05]  /*3790*/  IMAD.MOV.U32 R121, RZ, RZ, R68 ;  /* 0x000000ffff797224 */ /* 0x000fca00078e0044 */
[----:B------:R-:W2:Y:S01]  /*37a0*/  MUFU.EX2 R32, R8 ;  /* 0x0000000800207308 */ /* 0x000ea20000000800 */
[----:B-1----:R-:W-:Y:S02]  /*37b0*/  F2FP.PACK_AB R7, R170, R169 ;  /* 0x000000a9aa07723e */ /* 0x002fe400000000ff */
[----:B--2---:R-:W-:Y:S02]  /*37c0*/  F2FP.PACK_AB R4, R32, R99 ;  /* 0x000000632004723e */ /* 0x004fe400000000ff */
[----:B------:R-:W-:-:S05]  /*37d0*/  F2FP.PACK_AB R8, R163, R189 ;  /* 0x000000bda308723e */ /* 0x000fca00000000ff */
[C---:B------:R-:W-:Y:S07]  /*37e0*/  HMMA.16816.F32 R172, R4.reuse, R24, R196 ;  /* 0x0000001804ac723c */ /* 0x040fee00000018c4 */
[----:B------:R-:W-:Y:S01]  /*37f0*/  IMAD.MOV.U32 R196, RZ, RZ, R76 ;  /* 0x000000ffffc47224 */ /* 0x000fe200078e004c */
[----:B------:R-:W-:Y:S01]  /*3800*/  MOV R197, R77 ;  /* 0x0000004d00c57202 */ /* 0x000fe20000000f00 */
[----:B------:R-:W-:Y:S01]  /*3810*/  IMAD.MOV.U32 R198, RZ, RZ, R104 ;  /* 0x000000ffffc67224 */ /* 0x000fe200078e0068 */
[----:B---3--:R-:W-:Y:S01]  /*3820*/  HMMA.16816.F32 R72, R4, R20, R204 ;  /* 0x000000140448723c */ /* 0x008fe200000018cc */
[----:B------:R-:W-:-:S07]  /*3830*/  IMAD.MOV.U32 R199, RZ, RZ, R86 ;  /* 0x000000ffffc77224 */ /* 0x000fce00078e0056 */
[----:B------:R-:W-:Y:S08]  /*3840*/  HMMA.16816.F32 R176, R8, R24, R176 ;  /* 0x0000001808b0723c */ /* 0x000ff000000018b0 */
[-C--:B------:R-:W-:Y:S07]  /*3850*/  HMMA.16816.F32 R180, R4, R26.reuse, R124 ;  /* 0x0000001a04b4723c */ /* 0x080fee000000187c */
[----:B------:R-:W-:Y:S01]  /*3860*/  MOV R127, R105 ;  /* 0x00000069007f7202 */ /* 0x000fe20000000f00 */
[C---:B------:R-:W-:Y:S01]  /*3870*/  HMMA.16816.F32 R44, R8.reuse, R26, R44 ;  /* 0x0000001a082c723c */ /* 0x040fe2000000182c */
[----:B------:R-:W1:Y:S07]  /*3880*/  LDSM.16.MT88.4 R24, [R171+0xf000] ;  /* 0x00f00000ab18783b */ /* 0x000e6e0000004200 */
[C---:B------:R-:W-:Y:S07]  /*3890*/  HMMA.16816.F32 R204, R8.reuse, R28, R112 ;  /* 0x0000001c08cc723c */ /* 0x040fee0000001870 */
[----:B------:R-:W-:Y:S01]  /*38a0*/  MOV R112, R196 ;  /* 0x000000c400707202 */ /* 0x000fe20000000f00 */
[----:B------:R-:W-:Y:S01]  /*38b0*/  HMMA.16816.F32 R68, R8, R20, R88 ;  /* 0x000000140844723c */ /* 0x000fe20000001858 */
[----:B------:R-:W-:Y:S01]  /*38c0*/  IMAD.MOV.U32 R113, RZ, RZ, R197 ;  /* 0x000000ffff717224 */ /* 0x000fe200078e00c5 */
[----:B------:R-:W-:Y:S01]  /*38d0*/  MOV R114, R198 ;  /* 0x000000c600727202 */ /* 0x000fe20000000f00 */
[----:B------:R-:W-:Y:S01]  /*38e0*/  IMAD.MOV.U32 R115, RZ, RZ, R199 ;  /* 0x000000ffff737224 */ /* 0x000fe200078e00c7 */
[----:B------:R-:W-:Y:S01]  /*38f0*/  MOV R196, R185 ;  /* 0x000000b900c47202 */ /* 0x000fe20000000f00 */
[----:B------:R-:W-:Y:S01]  /*3900*/  IMAD.MOV.U32 R197, RZ, RZ, R184 ;  /* 0x000000ffffc57224 */ /* 0x000fe200078e00b8 */
[----:B------:R-:W-:Y:S01]  /*3910*/  MOV R198, R33 ;  /* 0x0000002100c67202 */ /* 0x000fe20000000f00 */
[----:B------:R-:W-:Y:S01]  /*3920*/  IMAD.MOV.U32 R199, RZ, RZ, R32 ;  /* 0x000000ffffc77224 */ /* 0x000fe200078e0020 */
[----:B------:R-:W-:Y:S01]  /*3930*/  HMMA.16816.F32 R76, R4, R22, R132 ;  /* 0x00000016044c723c */ /* 0x000fe20000001884 */
[----:B------:R-:W-:Y:S01]  /*3940*/  MOV R184, R34 ;  /* 0x0000002200b87202 */ /* 0x000fe20000000f00 */
[----:B------:R-:W-:-:S02]  /*3950*/  IMAD.MOV.U32 R185, RZ, RZ, R35 ;  /* 0x000000ffffb97224 */ /* 0x000fc400078e0023 */
[----:B------:R-:W-:Y:S03]  /*3960*/  LDSM.16.MT88.4 R32, [R229+0xf000] ;  /* 0x00f00000e520783b */ /* 0x000fe60000004200 */
[----:B------:R-:W-:Y:S01]  /*3970*/  IMAD.MOV.U32 R132, RZ, RZ, R92 ;  /* 0x000000ffff847224 */ /* 0x000fe200078e005c */
[C---:B------:R-:W-:Y:S01]  /*3980*/  HMMA.16816.F32 R40, R8.reuse, R22, R40 ;  /* 0x000000160828723c */ /* 0x040fe20000001828 */
[----:B------:R-:W-:Y:S01]  /*3990*/  MOV R133, R93 ;  /* 0x0000005d00857202 */ /* 0x000fe20000000f00 */
[----:B------:R-:W-:Y:S01]  /*39a0*/  IMAD.MOV.U32 R134, RZ, RZ, R84 ;  /* 0x000000ffff867224 */ /* 0x000fe200078e0054 */
[----:B------:R-:W-:Y:S01]  /*39b0*/  MOV R135, R85 ;  /* 0x0000005500877202 */ /* 0x000fe20000000f00 */
[----:B------:R-:W2:Y:S04]  /*39c0*/  LDSM.16.MT88.4 R20, [R228+0xf000] ;  /* 0x00f00000e414783b */ /* 0x000ea80000004200 */
[-C--:B------:R-:W-:Y:S08]  /*39d0*/  HMMA.16816.F32 R84, R8, R16.reuse, R108 ;  /* 0x000000100854723c */ /* 0x080ff0000000186c */
[C---:B------:R-:W-:Y:S07]  /*39e0*/  HMMA.16816.F32 R88, R4.reuse, R16, R212 ;  /* 0x000000100458723c */ /* 0x040fee00000018d4 */
[----:B------:R-:W-:Y:S01]  /*39f0*/  IMAD.MOV.U32 R213, RZ, RZ, R194 ;  /* 0x000000ffffd57224 */ /* 0x000fe200078e00c2 */
[----:B------:R-:W-:Y:S01]  /*3a00*/  HMMA.16816.F32 R92, R4, R18, R136 ;  /* 0x00000012045c723c */ /* 0x000fe20000001888 */
[----:B------:R-:W-:Y:S01]  /*3a10*/  MOV R212, R195 ;  /* 0x000000c300d47202 */ /* 0x000fe20000000f00 */
[----:B------:R-:W-:Y:S01]  /*3a20*/  IMAD.MOV.U32 R215, RZ, RZ, R190 ;  /* 0x000000ffffd77224 */ /* 0x000fe200078e00be */
[----:B------:R-:W-:-:S05]  /*3a30*/  MOV R214, R191 ;  /* 0x000000bf00d67202 */ /* 0x000fca0000000f00 */
[----:B------:R-:W-:Y:S01]  /*3a40*/  HMMA.16816.F32 R36, R8, R18, R36 ;  /* 0x000000120824723c */ /* 0x000fe20000001824 */
[----:B------:R-:W3:Y:S07]  /*3a50*/  LDSM.16.MT88.4 R16, [R230+0xf000] ;  /* 0x00f00000e610783b */ /* 0x000eee0000004200 */
[C---:B------:R-:W-:Y:S07]  /*3a60*/  HMMA.16816.F32 R104, R4.reuse, R28, R224 ;  /* 0x0000001c0468723c */ /* 0x040fee00000018e0 */
[----:B------:R-:W-:Y:S01]  /*3a70*/  IMAD.MOV.U32 R227, RZ, RZ, R127 ;  /* 0x000000ffffe37224 */ /* 0x000fe200078e007f */
[----:B------:R-:W-:Y:S01]  /*3a80*/  HMMA.16816.F32 R108, R4, R30, R208 ;  /* 0x0000001e046c723c */ /* 0x000fe200000018d0 */
[----:B------:R-:W-:Y:S01]  /*3a90*/  IMAD.MOV.U32 R225, RZ, RZ, R112 ;  /* 0x000000ffffe17224 */ /* 0x000fe200078e0070 */
[----:B------:R-:W-:-:S02]  /*3aa0*/  MOV R112, R184 ;  /* 0x000000b800707202 */ /* 0x000fc40000000f00 */
[----:B------:R-:W-:Y:S01]  /*3ab0*/  MOV R226, R227 ;  /* 0x000000e300e27202 */ /* 0x000fe20000000f00 */
[----:B------:R-:W-:Y:S01]  /*3ac0*/  IMAD.MOV.U32 R227, RZ, RZ, R185 ;  /* 0x000000ffffe37224 */ /* 0x000fe200078e00b9 */
[----:B------:R-:W-:Y:S01]  /*3ad0*/  MOV R185, R97 ;  /* 0x0000006100b97202 */ /* 0x000fe20000000f00 */
[----:B------:R-:W-:Y:S01]  /*3ae0*/  IMAD.MOV.U32 R209, RZ, RZ, R214 ;  /* 0x000000ffffd17224 */ /* 0x000fe200078e00d6 */
[C---:B-1----:R-:W-:Y:S01]  /*3af0*/  HMMA.16816.F32 R124, R4.reuse, R26, R200 ;  /* 0x0000001a047c723c */ /* 0x042fe200000018c8 */
[----:B------:R-:W-:Y:S01]  /*3b00*/  MOV R208, R213 ;  /* 0x000000d500d07202 */ /* 0x000fe20000000f00 */
[----:B------:R-:W-:Y:S01]  /*3b10*/  IMAD.MOV.U32 R214, RZ, RZ, R187 ;  /* 0x000000ffffd67224 */ /* 0x000fe200078e00bb */
[----:B------:R-:W-:Y:S02]  /*3b20*/  MOV R210, R215 ;  /* 0x000000d700d27202 */ /* 0x000fe40000000f00 */
[----:B------:R-:W-:Y:S01]  /*3b30*/  MOV R213, R186 ;  /* 0x000000ba00d57202 */ /* 0x000fe20000000f00 */
[----:B------:R-:W-:Y:S01]  /*3b40*/  IMAD.MOV.U32 R186, RZ, RZ, R101 ;  /* 0x000000ffffba7224 */ /* 0x000fe200078e0065 */
[----:B------:R-:W-:Y:S01]  /*3b50*/  MOV R203, R115 ;  /* 0x0000007300cb7202 */ /* 0x000fe20000000f00 */
[C---:B--2---:R-:W-:Y:S01]  /*3b60*/  HMMA.16816.F32 R136, R4.reuse, R20, R132 ;  /* 0x000000140488723c */ /* 0x044fe20000001884 */
        /* <DEDUP_REMOVED lines=10> */
[C---:B------:R-:W-:Y:S08]  /*3c10*/  HMMA.16816.F32 R120, R4.reuse, R24, R120 ;  /* 0x000000180478723c */ /* 0x040ff00000001878 */
[----:B---3--:R-:W-:Y:S01]  /*3c20*/  HMMA.16816.F32 R148, R4, R18, R148 ;  /* 0x000000120494723c */ /* 0x008fe20000001894 */
[----:B------:R-:W-:-:S07]  /*3c30*/  IMAD.MOV.U32 R211, RZ, RZ, R132 ;  /* 0x000000ffffd37224 */ /* 0x000fce00078e0084 */
[----:B------:R-:W-:Y:S08]  /*3c40*/  HMMA.16816.F32 R156, R4, R32, R156 ;  /* 0x00000020049c723c */ /* 0x000ff0000000189c */
[C---:B------:R-:W-:Y:S08]  /*3c50*/  HMMA.16816.F32 R64, R8.reuse, R30, R64 ;  /* 0x0000001e0840723c */ /* 0x040ff00000001840 */
[C---:B------:R-:W-:Y:S08]  /*3c60*/  HMMA.16816.F32 R56, R8.reuse, R22, R56 ;  /* 0x000000160838723c */ /* 0x040ff00000001838 */
[C---:B------:R-:W-:Y:S08]  /*3c70*/  HMMA.16816.F32 R52, R8.reuse, R18, R52 ;  /* 0x000000120834723c */ /* 0x040ff00000001834 */
[----:B------:R-:W-:Y:S01]  /*3c80*/  HMMA.16816.F32 R144, R8, R16, R144 ;  /* 0x000000100890723c */ /* 0x000fe20000001890 */
[----:B------:R-:W-:Y:S01]  /*3c90*/  MOV R97, R243 ;  /* 0x000000f300617202 */ /* 0x000fe20000000f00 */
[----:B------:R1:W5:Y:S01]  /*3ca0*/  LDL.LU R246, [R1+0x80] ;  /* 0x0000800001f67983 */ /* 0x0003620000300800 */
[----:B------:R-:W-:-:S02]  /*3cb0*/  MOV R200, R197 ;  /* 0x000000c500c87202 */ /* 0x000fc40000000f00 */
[----:B------:R-:W-:Y:S01]  /*3cc0*/  MOV R224, R113 ;  /* 0x0000007100e07202 */ /* 0x000fe20000000f00 */
[----:B------:R-:W-:Y:S02]  /*3cd0*/  IMAD.MOV.U32 R113, RZ, RZ, R198 ;  /* 0x000000ffff717224 */ /* 0x000fe400078e00c6 */
[C---:B------:R-:W-:Y:S07]  /*3ce0*/  HMMA.16816.F32 R192, R4.reuse, R16, R248 ;  /* 0x0000001004c0723c */ /* 0x040fee00000018f8 */
[----:B------:R-:W-:Y:S01]  /*3cf0*/  MOV R248, R133 ;  /* 0x0000008500f87202 */ /* 0x000fe20000000f00 */
[----:B------:R-:W-:Y:S01]  /*3d00*/  HMMA.16816.F32 R188, R4, R22, R152 ;  /* 0x0000001604bc723c */ /* 0x000fe20000001898 */
[----:B------:R-:W-:Y:S01]  /*3d10*/  IMAD.MOV.U32 R249, RZ, RZ, R134 ;  /* 0x000000fffff97224 */ /* 0x000fe200078e0086 */
[----:B------:R-:W-:Y:S01]  /*3d20*/  MOV R250, R135 ;  /* 0x0000008700fa7202 */ /* 0x000fe20000000f00 */
[----:B------:R-:W-:Y:S01]  /*3d30*/  IMAD.MOV.U32 R251, RZ, RZ, R114 ;  /* 0x000000fffffb7224 */ /* 0x000fe200078e0072 */
[----:B------:R-:W-:-:S04]  /*3d40*/  MOV R114, R199 ;  /* 0x000000c700727202 */ /* 0x000fc80000000f00 */
[----:B------:R-:W-:Y:S07]  /*3d50*/  HMMA.16816.F32 R100, R4, R34, R140 ;  /* 0x000000220464723c */ /* 0x000fee000000188c */
[----:B------:R-:W-:Y:S01]  /*3d60*/  FFMA.FTZ R4, R220, c[0x0][0x23c], -R2 ;  /* 0x00008f00dc047a23 */ /* 0x000fe20000010802 */
[C---:B------:R-:W-:Y:S08]  /*3d70*/  HMMA.16816.F32 R28, R8.reuse, R24, R128 ;  /* 0x00000018081c723c */ /* 0x040ff00000001880 */
[C---:B------:R-:W-:Y:S01]  /*3d80*/  HMMA.16816.F32 R132, R8.reuse, R20, R116 ;  /* 0x000000140884723c */ /* 0x040fe20000001874 */
[----:B------:R2:W-:Y:S01]  /*3d90*/  MUFU.EX2 R24, R4 ;  /* 0x0000000400187308 */ /* 0x0005e20000000800 */
[----:B------:R-:W-:Y:S01]  /*3da0*/  IMAD.MOV.U32 R153, RZ, RZ, R245 ;  /* 0x000000ffff997224 */ /* 0x000fe200078e00f5 */
[----:B------:R-:W-:Y:S01]  /*3db0*/  MOV R154, R244 ;  /* 0x000000f4009a7202 */ /* 0x000fe20000000f00 */
[----:B------:R-:W-:Y:S01]  /*3dc0*/  IMAD.MOV.U32 R155, RZ, RZ, R242 ;  /* 0x000000ffff9b7224 */ /* 0x000fe200078e00f2 */
[----:B------:R-:W-:Y:S01]  /*3dd0*/  MOV R143, R200 ;  /* 0x000000c8008f7202 */ /* 0x000fe20000000f00 */
[----:B------:R-:W-:Y:S01]  /*3de0*/  IMAD.MOV.U32 R152, RZ, RZ, R201 ;  /* 0x000000ffff987224 */ /* 0x000fe200078e00c9 */
[----:B------:R-:W-:Y:S01]  /*3df0*/  LDSM.16.MT88.4 R128, [R171+0xf800] ;  /* 0x00f80000ab80783b */ /* 0x000fe20000004200 */
[----:B--2---:R-:W-:Y:S01]  /*3e00*/  FFMA.FTZ R4, R221, c[0x0][0x23c], -R2 ;  /* 0x00008f00dd047a23 */ /* 0x004fe20000010802 */
[----:B------:R-:W-:Y:S02]  /*3e10*/  HMMA.16816.F32 R60, R8, R26, R60 ;  /* 0x0000001a083c723c */ /* 0x000fe4000000183c */
[----:B------:R1:W5:Y:S01]  /*3e20*/  LDL.LU R245, [R1+0x7c] ;  /* 0x00007c0001f57983 */ /* 0x0003620000300800 */
[----:B------:R2:W3:Y:S01]  /*3e30*/  MUFU.EX2 R25, R4 ;  /* 0x0000000400197308 */ /* 0x0004e20000000800 */
[----:B------:R-:W-:-:S02]  /*3e40*/  MOV R142, R155 ;  /* 0x0000009b008e7202 */ /* 0x000fc40000000f00 */
[----:B------:R-:W-:Y:S02]  /*3e50*/  MOV R200, R224 ;  /* 0x000000e000c87202 */ /* 0x000fe40000000f00 */
[C---:B------:R-:W-:Y:S01]  /*3e60*/  HMMA.16816.F32 R196, R8.reuse, R32, R80 ;  /* 0x0000002008c4723c */ /* 0x040fe20000001850 */
[----:B------:R-:W-:Y:S01]  /*3e70*/  MOV R201, R225 ;  /* 0x000000e100c97202 */ /* 0x000fe20000000f00 */
[----:B------:R-:W-:Y:S01]  /*3e80*/  IMAD.MOV.U32 R7, RZ, RZ, R143 ;  /* 0x000000ffff077224 */ /* 0x000fe200078e008f */
[----:B------:R-:W-:Y:S01]  /*3e90*/  MOV R6, R152 ;  /* 0x0000009800067202 */ /* 0x000fe20000000f00 */
[----:B------:R1:W5:Y:S01]  /*3ea0*/  LDL.LU R244, [R1+0x78] ;  /* 0x0000780001f47983 */ /* 0x0003620000300800 */
[--C-:B--2---:R-:W-:Y:S02]  /*3eb0*/  FFMA.FTZ R4, R216, c[0x0][0x23c], -R2.reuse ;  /* 0x00008f00d8047a23 */ /* 0x104fe40000010802 */
[----:B------:R-:W-:Y:S01]  /*3ec0*/  IMAD.MOV.U32 R155, RZ, RZ, R251 ;  /* 0x000000ffff9b7224 */ /* 0x000fe200078e00fb */
[----:B------:R-:W-:Y:S01]  /*3ed0*/  HMMA.16816.F32 R48, R8, R34, R48 ;  /* 0x000000220830723c */ /* 0x000fe20000001830 */
[----:B------:R-:W-:Y:S01]  /*3ee0*/  FFMA.FTZ R2, R217, c[0x0][0x23c], -R2 ;  /* 0x00008f00d9027a23 */ /* 0x000fe20000010802 */
[----:B------:R-:W-:Y:S01]  /*3ef0*/  MOV R225, R241 ;  /* 0x000000f100e17202 */ /* 0x000fe20000000f00 */
[----:B------:R-:W-:Y:S01]  /*3f00*/  IMAD.MOV.U32 R224, RZ, RZ, R96 ;  /* 0x000000ffffe07224 */ /* 0x000fe200078e0060 */
[----:B------:R-:W-:Y:S01]  /*3f10*/  MOV R143, R200 ;  /* 0x000000c8008f7202 */ /* 0x000fe20000000f00 */
[----:B------:R2:W-:Y:S01]  /*3f20*/  MUFU.EX2 R23, R2 ;  /* 0x0000000200177308 */ /* 0x0005e20000000800 */
[----:B------:R-:W-:Y:S01]  /*3f30*/  IMAD.MOV.U32 R152, RZ, RZ, R201 ;  /* 0x000000ffff987224 */ /* 0x000fe200078e00c9 */
[----:B------:R-:W-:Y:S04]  /*3f40*/  LDSM.16.MT88.4 R80, [R228+0xd800] ;  /* 0x00d80000e450783b */ /* 0x000fe80000004200 */
[----:B------:R1:W5:Y:S01]  /*3f50*/  LDL.LU R243, [R1+0x74] ;  /* 0x0000740001f37983 */ /* 0x0003620000300800 */
[--C-:B--2---:R-:W-:Y:S01]  /*3f60*/  FFMA.FTZ R2, R222, c[0x0][0x23c], -R0.reuse ;  /* 0x00008f00de027a23 */ /* 0x104fe20000010800 */
[----:B------:R-:W-:Y:S01]  /*3f70*/  MUFU.EX2 R26, R4 ;  /* 0x00000004001a7308 */ /* 0x000fe20000000800 */
[----:B------:R-:W-:Y:S01]  /*3f80*/  MOV R251, R99 ;  /* 0x0000006300fb7202 */ /* 0x000fe20000000f00 */
[----:B------:R-:W-:Y:S01]  /*3f90*/  IMAD.MOV.U32 R216, RZ, RZ, R143 ;  /* 0x000000ffffd87224 */ /* 0x000fe200078e008f */
[----:B------:R-:W-:Y:S01]  /*3fa0*/  MOV R217, R152 ;  /* 0x0000009800d97202 */ /* 0x000fe20000000f00 */
[----:B------:R-:W-:Y:S01]  /*3fb0*/  IMAD.MOV.U32 R8, RZ, RZ, R239 ;  /* 0x000000ffff087224 */ /* 0x000fe200078e00ef */
[----:B------:R-:W-:Y:S01]  /*3fc0*/  MOV R34, R113 ;  /* 0x0000007100227202 */ /* 0x000fe20000000f00 */
[----:B------:R1:W5:Y:S02]  /*3fd0*/  LDL.LU R242, [R1+0x70] ;  /* 0x0000700001f27983 */ /* 0x0003640000300800 */
[----:B------:R2:W-:Y:S01]  /*3fe0*/  MUFU.EX2 R20, R2 ;  /* 0x0000000200147308 */ /* 0x0005e20000000800 */
[----:B------:R-:W-:Y:S01]  /*3ff0*/  MOV R9, R162 ;  /* 0x000000a200097202 */ /* 0x000fe20000000f00 */
[----:B------:R1:W5:Y:S01]  /*4000*/  LDL.LU R241, [R1+0x6c] ;  /* 0x00006c0001f17983 */ /* 0x0003620000300800 */
[----:B--2---:R-:W-:-:S05]  /*4010*/  FFMA.FTZ R2, R223, c[0x0][0x23c], -R0 ;  /* 0x00008f00df027a23 */ /* 0x004fca0000010800 */
[----:B------:R2:W4:Y:S02]  /*4020*/  MUFU.EX2 R21, R2 ;  /* 0x0000000200157308 */ /* 0x0005240000000800 */
[--C-:B--2---:R-:W-:Y:S02]  /*4030*/  FFMA.FTZ R2, R218, c[0x0][0x23c], -R0.reuse ;  /* 0x00008f00da027a23 */ /* 0x104fe40000010800 */
[----:B------:R-:W-:-:S04]  /*4040*/  FFMA.FTZ R0, R219, c[0x0][0x23c], -R0 ;  /* 0x00008f00db007a23 */ /* 0x000fc80000010800 */
[----:B------:R2:W-:Y:S02]  /*4050*/  MUFU.EX2 R19, R0 ;  /* 0x0000000000137308 */ /* 0x0005e40000000800 */
[----:B--2---:R-:W-:-:S06]  /*4060*/  FFMA.FTZ R0, R15, c[0x0][0x23c], -R13 ;  /* 0x00008f000f007a23 */ /* 0x004fcc000001080d */
[----:B------:R2:W-:Y:S02]  /*4070*/  MUFU.EX2 R15, R0 ;  /* 0x00000000000f7308 */ /* 0x0005e40000000800 */
[----:B--2---:R-:W-:-:S06]  /*4080*/  FFMA.FTZ R0, R186, c[0x0][0x23c], -R13 ;  /* 0x00008f00ba007a23 */ /* 0x004fcc000001080d */
[----:B------:R2:W-:Y:S02]  /*4090*/  MUFU.EX2 R16, R0 ;  /* 0x0000000000107308 */ /* 0x0005e40000000800 */
[----:B--2---:R-:W-:-:S06]  /*40a0*/  FFMA.FTZ R0, R185, c[0x0][0x23c], -R13 ;  /* 0x00008f00b9007a23 */ /* 0x004fcc000001080d */
[----:B------:R2:W-:Y:S02]  /*40b0*/  MUFU.EX2 R17, R0 ;  /* 0x0000000000117308 */ /* 0x0005e40000000800 */
[----:B--2---:R-:W-:Y:S02]  /*40c0*/  FFMA.FTZ R0, R184, c[0x0][0x23c], -R13 ;  /* 0x00008f00b8007a23 */ /* 0x004fe4000001080d */
[----:B------:R-:W-:Y:S04]  /*40d0*/  LDSM.16.MT88.4 R184, [R171+0xd800] ;  /* 0x00d80000abb8783b */ /* 0x000fe80000004200 */
[----:B------:R2:W1:Y:S02]  /*40e0*/  MUFU.EX2 R18, R0 ;  /* 0x0000000000127308 */ /* 0x0004640000000800 */
[----:B--2---:R-:W-:Y:S01]  /*40f0*/  FFMA.FTZ R0, R153, c[0x0][0x23c], -R12 ;  /* 0x00008f0099007a23 */ /* 0x004fe2000001080c */
[----:B------:R-:W-:-:S05]  /*4100*/  MOV R153, R202 ;  /* 0x000000ca00997202 */ /* 0x000fca0000000f00 */
[----:B------:R2:W-:Y:S01]  /*4110*/  MUFU.EX2 R13, R0 ;  /* 0x00000000000d7308 */ /* 0x0005e20000000800 */
[----:B------:R-:W-:Y:S01]  /*4120*/  IMAD.MOV.U32 R202, RZ, RZ, R226 ;  /* 0x000000ffffca7224 */ /* 0x000fe200078e00e2 */
[----:B------:R-:W-:Y:S01]  /*4130*/  MOV R226, R14 ;  /* 0x0000000e00e27202 */ /* 0x000fe20000000f00 */
[----:B--2---:R-:W-:-:S05]  /*4140*/  FFMA.FTZ R0, R154, c[0x0][0x23c], -R12 ;  /* 0x00008f009a007a23 */ /* 0x004fca000001080c */
[----:B------:R2:W-:Y:S01]  /*4150*/  MUFU.EX2 R14, R0 ;  /* 0x00000000000e7308 */ /* 0x0005e20000000800 */
[----:B------:R-:W-:Y:S02]  /*4160*/  MOV R154, R203 ;  /* 0x000000cb009a7202 */ /* 0x000fe40000000f00 */
[----:B------:R-:W-:Y:S02]  /*4170*/  MOV R203, R98 ;  /* 0x0000006200cb7202 */ /* 0x000fe40000000f00 */
[----:B------:R-:W-:Y:S01]  /*4180*/  MOV R140, R153 ;  /* 0x00000099008c7202 */ /* 0x000fe20000000f00 */
[----:B--2---:R-:W-:Y:S01]  /*4190*/  FFMA.FTZ R0, R97, c[0x0][0x23c], -R12 ;  /* 0x00008f0061007a23 */ /* 0x004fe2000001080c */
[----:B------:R-:W-:Y:S01]  /*41a0*/  MOV R153, R202 ;  /* 0x000000ca00997202 */ /* 0x000fe20000000f00 */
[----:B------:R-:W-:Y:S01]  /*41b0*/  IMAD.MOV.U32 R141, RZ, RZ, R154 ;  /* 0x000000ffff8d7224 */ /* 0x000fe200078e009a */
[----:B------:R-:W-:Y:S01]  /*41c0*/  LDSM.16.MT88.4 R96, [R230+0xd800] ;  /* 0x00d80000e660783b */ /* 0x000fe20000004200 */
[----:B------:R2:W-:Y:S01]  /*41d0*/  MUFU.EX2 R10, R0 ;  /* 0x00000000000a7308 */ /* 0x0005e20000000800 */
[----:B------:R-:W-:Y:S01]  /*41e0*/  MOV R154, R203 ;  /* 0x000000cb009a7202 */ /* 0x000fe20000000f00 */
[----:B------:R-:W-:Y:S01]  /*41f0*/  IMAD.MOV.U32 R27, RZ, RZ, R140 ;  /* 0x000000ffff1b7224 */ /* 0x000fe200078e008c */
[----:B------:R-:W-:Y:S01]  /*4200*/  MOV R220, R141 ;  /* 0x0000008d00dc7202 */ /* 0x000fe20000000f00 */
[----:B--2---:R-:W-:Y:S01]  /*4210*/  FFMA.FTZ R0, R142, c[0x0][0x23c], -R12 ;  /* 0x00008f008e007a23 */ /* 0x004fe2000001080c */
[----:B------:R-:W-:Y:S01]  /*4220*/  MOV R142, R155 ;  /* 0x0000009b008e7202 */ /* 0x000fe20000000f00 */
[----:B------:R-:W-:Y:S01]  /*4230*/  IMAD.MOV.U32 R155, RZ, RZ, R224 ;  /* 0x000000ffff9b7224 */ /* 0x000fe200078e00e0 */
[----:B------:R-:W-:Y:S01]  /*4240*/  MOV R224, R225 ;  /* 0x000000e100e07202 */ /* 0x000fe20000000f00 */
[----:B------:R2:W1:Y:S01]  /*4250*/  MUFU.EX2 R11, R0 ;  /* 0x00000000000b7308 */ /* 0x0004620000000800 */
        /* <DEDUP_REMOVED lines=9> */
[----:B--2---:R-:W-:Y:S01]  /*42f0*/  FADD.FTZ R0, R7, R6 ;  /* 0x0000000607007221 */ /* 0x004fe20000010000 */
[----:B------:R-:W-:Y:S01]  /*4300*/  MOV R221, R142 ;  /* 0x0000008e00dd7202 */ /* 0x000fe20000000f00 */
[----:B------:R-:W2:Y:S01]  /*4310*/  LDSM.16.MT88.4 R4, [R229+0xf800] ;  /* 0x00f80000e504783b */ /* 0x000ea20000004200 */
[----:B------:R-:W-:Y:S01]  /*4320*/  MOV R222, R153 ;  /* 0x0000009900de7202 */ /* 0x000fe20000000f00 */
[----:B------:R-:W-:Y:S01]  /*4330*/  IMAD.MOV.U32 R225, RZ, RZ, R115 ;  /* 0x000000ffffe17224 */ /* 0x000fe200078e0073 */
[----:B------:R-:W-:Y:S01]  /*4340*/  MOV R218, R155 ;  /* 0x0000009b00da7202 */ /* 0x000fe20000000f00 */
[----:B------:R-:W-:Y:S01]  /*4350*/  LDSM.16.MT88.4 R140, [R228+0xf800] ;  /* 0x00f80000e48c783b */ /* 0x000fe20000004200 */
[----:B------:R-:W-:-:S03]  /*4360*/  MOV R226, R114 ;  /* 0x0000007200e27202 */ /* 0x000fc60000000f00 */
[----:B------:R-:W2:Y:S04]  /*4370*/  LDSM.16.MT88.4 R112, [R229+0xd800] ;  /* 0x00d80000e570783b */ /* 0x000ea80000004200 */
[----:B------:R-:W2:Y:S01]  /*4380*/  LDSM.16.MT88.4 R152, [R230+0xf800] ;  /* 0x00f80000e698783b */ /* 0x000ea20000004200 */
[----:B------:R1:W1:Y:S01]  /*4390*/  MUFU.EX2 R22, R2 ;  /* 0x0000000200167308 */ /* 0x0002620000000800 */
[----:B------:R-:W-:Y:S02]  /*43a0*/  MOV R12, R238 ;  /* 0x000000ee000c7202 */ /* 0x000fe40000000f00 */
[----:B------:R-:W-:Y:S01]  /*43b0*/  MOV R219, R224 ;  /* 0x000000e000db7202 */ /* 0x000fe20000000f00 */
[----:B------:R2:W5:Y:S01]  /*43c0*/  LDL.LU R240, [R1+0x68] ;  /* 0x0000680001f07983 */ /* 0x0005620000300800 */
[----:B------:R-:W-:Y:S01]  /*43d0*/  MOV R224, R163 ;  /* 0x000000a300e07202 */ /* 0x000fe20000000f00 */
[----:B------:R-:W-:Y:S01]  /*43e0*/  FADD.FTZ R8, R8, R12 ;  /* 0x0000000c08087221 */ /* 0x000fe20000010000 */
[----:B---3--:R-:W-:-:S02]  /*43f0*/  F2FP.PACK_AB R200, R25, R24 ;  /* 0x0000001819c8723e */ /* 0x008fc400000000ff */
[----:B----4-:R-:W-:Y:S02]  /*4400*/  F2FP.PACK_AB R201, R21, R20 ;  /* 0x0000001415c9723e */ /* 0x010fe400000000ff */
[----:B------:R-:W-:Y:S02]  /*4410*/  F2FP.PACK_AB R202, R23, R26 ;  /* 0x0000001a17ca723e */ /* 0x000fe400000000ff */
[----:B-1----:R-:W-:Y:S01]  /*4420*/  F2FP.PACK_AB R162, R18, R17 ;  /* 0x0000001112a2723e */ /* 0x002fe200000000ff */
[----:B------:R-:W-:Y:S01]  /*4430*/  FADD.FTZ R0, R235, R0 ;  /* 0x00000000eb007221 */ /* 0x000fe20000010000 */
[----:B------:R-:W-:Y:S01]  /*4440*/  F2FP.PACK_AB R163, R11, R10 ;  /* 0x0000000a0ba3723e */ /* 0x000fe200000000ff */
[----:B------:R-:W-:Y:S01]  /*4450*/  FADD.FTZ R2, R161, R160 ;  /* 0x000000a0a1027221 */ /* 0x000fe20000010000 */
[----:B------:R-:W-:Y:S01]  /*4460*/  F2FP.PACK_AB R203, R19, R22 ;  /* 0x0000001613cb723e */ /* 0x000fe200000000ff */
[----:B------:R1:W5:Y:S01]  /*4470*/  LDL.LU R239, [R1+0x64] ;  /* 0x0000640001ef7983 */ /* 0x0003620000300800 */
[----:B------:R-:W-:-:S02]  /*4480*/  F2FP.PACK_AB R160, R16, R15 ;  /* 0x0000000f10a0723e */ /* 0x000fc400000000ff */
[----:B------:R-:W-:Y:S02]  /*4490*/  F2FP.PACK_AB R161, R14, R13 ;  /* 0x0000000d0ea1723e */ /* 0x000fe400000000ff */
[----:B------:R-:W-:Y:S01]  /*44a0*/  MOV R12, R9 ;  /* 0x00000009000c7202 */ /* 0x000fe20000000f00 */
[----:B------:R-:W-:Y:S02]  /*44b0*/  FADD.FTZ R9, R236, R237 ;  /* 0x000000edec097221 */ /* 0x000fe40000010000 */
[----:B------:R-:W-:Y:S02]  /*44c0*/  FADD.FTZ R2, R234, R2 ;  /* 0x00000002ea027221 */ /* 0x000fe40000010000 */
[----:B------:R-:W-:Y:S01]  /*44d0*/  FADD.FTZ R8, R233, R8 ;  /* 0x00000008e9087221 */ /* 0x000fe20000010000 */
[----:B--2---:R-:W-:Y:S01]  /*44e0*/  HMMA.16816.F32 R196, R200, R4, R196 ;  /* 0x00000004c8c4723c */ /* 0x004fe200000018c4 */
[----:B------:R-:W-:Y:S01]  /*44f0*/  FADD.FTZ R9, R232, R9 ;  /* 0x00000009e8097221 */ /* 0x000fe20000010000 */
[----:B------:R1:W5:Y:S01]  /*4500*/  LDL.LU R238, [R1+0x60] ;  /* 0x0000600001ee7983 */ /* 0x0003620000300800 */
[----:B------:R-:W-:-:S02]  /*4510*/  FADD.FTZ R0, R231, R0 ;  /* 0x00000000e7007221 */ /* 0x000fc40000010000 */
[----:B------:R-:W-:Y:S01]  /*4520*/  FADD.FTZ R2, R12, R2 ;  /* 0x000000020c027221 */ /* 0x000fe20000010000 */
[----:B------:R1:W5:Y:S02]  /*4530*/  LDL.LU R237, [R1+0x5c] ;  /* 0x00005c0001ed7983 */ /* 0x0003640000300800 */
[----:B------:R-:W-:Y:S01]  /*4540*/  HMMA.16816.F32 R156, R160, R4, R156 ;  /* 0x00000004a09c723c */ /* 0x000fe2000000189c */
[----:B------:R-:W-:Y:S01]  /*4550*/  FADD.FTZ R0, R32, R0 ;  /* 0x0000000020007221 */ /* 0x000fe20000010000 */
[----:B------:R1:W5:Y:S01]  /*4560*/  LDL.LU R236, [R1+0x58] ;  /* 0x0000580001ec7983 */ /* 0x0003620000300800 */
[----:B------:R-:W-:-:S03]  /*4570*/  FADD.FTZ R2, R33, R2 ;  /* 0x0000000221027221 */ /* 0x000fc60000010000 */
[----:B------:R1:W5:Y:S01]  /*4580*/  LDL.LU R235, [R1+0x54] ;  /* 0x0000540001eb7983 */ /* 0x0003620000300800 */
[----:B------:R-:W-:Y:S02]  /*4590*/  FADD.FTZ R5, R34, R8 ;  /* 0x0000000822057221 */ /* 0x000fe40000010000 */
[----:B------:R-:W-:Y:S01]  /*45a0*/  FADD.FTZ R4, R35, R9 ;  /* 0x0000000923047221 */ /* 0x000fe20000010000 */
[C---:B------:R-:W-:Y:S01]  /*45b0*/  HMMA.16816.F32 R172, R160.reuse, R184, R172 ;  /* 0x000000b8a0ac723c */ /* 0x040fe200000018ac */
[----:B------:R-:W-:Y:S01]  /*45c0*/  FADD.FTZ R5, R219, R5 ;  /* 0x00000005db057221 */ /* 0x000fe20000010000 */
[----:B------:R1:W5:Y:S01]  /*45d0*/  LDL.LU R234, [R1+0x50] ;  /* 0x0000500001ea7983 */ /* 0x0003620000300800 */
[----:B------:R-:W-:Y:S02]  /*45e0*/  FADD.FTZ R8, R218, R4 ;  /* 0x00000004da087221 */ /* 0x000fe40000010000 */
[----:B------:R-:W-:Y:S01]  /*45f0*/  FADD.FTZ R4, R223, R0 ;  /* 0x00000000df047221 */ /* 0x000fe20000010000 */
[----:B------:R1:W5:Y:S02]  /*4600*/  LDL.LU R233, [R1+0x4c] ;  /* 0x00004c0001e97983 */ /* 0x0003640000300800 */
[----:B------:R-:W-:Y:S01]  /*4610*/  HMMA.16816.F32 R180, R160, R186, R180 ;  /* 0x000000baa0b4723c */ /* 0x000fe200000018b4 */
[----:B------:R-:W-:Y:S01]  /*4620*/  FADD.FTZ R2, R222, R2 ;  /* 0x00000002de027221 */ /* 0x000fe20000010000 */
[----:B------:R1:W5:Y:S01]  /*4630*/  LDL.LU R232, [R1+0x48] ;  /* 0x0000480001e87983 */ /* 0x0003620000300800 */
[----:B------:R-:W-:-:S05]  /*4640*/  FADD.FTZ R0, R217, R5 ;  /* 0x00000005d9007221 */ /* 0x000fca0000010000 */
[C---:B------:R-:W-:Y:S01]  /*4650*/  HMMA.16816.F32 R72, R160.reuse, R80, R72 ;  /* 0x00000050a048723c */ /* 0x040fe20000001848 */
[----:B------:R-:W-:Y:S01]  /*4660*/  FADD.FTZ R5, R216, R8 ;  /* 0x00000008d8057221 */ /* 0x000fe20000010000 */
[----:B------:R1:W5:Y:S06]  /*4670*/  LDL.LU R231, [R1+0x44] ;  /* 0x0000440001e77983 */ /* 0x00036c0000300800 */
        /* <DEDUP_REMOVED lines=72> */
[----:B-----5:R-:W-:Y:S01]  /*4b00*/  LEA.HI.SX32 R246, R246, 0xfffffffe, 0x1a ;  /* 0xfffffffef6f67811 */ /* 0x020fe200078fd2ff */
[----:B------:R-:W-:Y:S01]  /*4b10*/  IMAD.MOV.U32 R165, RZ, RZ, R167 ;  /* 0x000000ffffa57224 */ /* 0x000fe200078e00a7 */
[----:B------:R-:W-:Y:S01]  /*4b20*/  MOV R170, R3 ;  /* 0x0000000300aa7202 */ /* 0x000fe20000000f00 */
[----:B------:R-:W-:Y:S01]  /*4b30*/  IMAD.MOV.U32 R164, RZ, RZ, R168 ;  /* 0x000000ffffa47224 */ /* 0x000fe200078e00a8 */
[----:B------:R-:W-:Y:S01]  /*4b40*/  MOV R169, R166 ;  /* 0x000000a600a97202 */ /* 0x000fe20000000f00 */
[----:B------:R-:W-:Y:S05]  /*4b50*/  BRA `(.L_x_88) ;  /* 0x000001f000007947 */ /* 0x000fea0003800000 */
.L_x_90:
[----:B------:R-:W2:Y:S01]  /*4b60*/  LDL.64 R250, [R1+0x38] ;  /* 0x0000380001fa7983 */ /* 0x000ea20000100a00 */
[----:B------:R-:W-:Y:S03]  /*4b70*/  IADD3 R0, R246, -0x1, RZ ;  /* 0xfffffffff6007810 */ /* 0x000fe60007ffe0ff */
[----:B------:R-:W3:Y:S01]  /*4b80*/  LDL.64 R248, [R1+0x28] ;  /* 0x0000280001f87983 */ /* 0x000ee20000100a00 */
[----:B------:R-:W-:Y:S01]  /*4b90*/  SHF.R.S32.HI R166, RZ, 0x1f, R0 ;  /* 0x0000001fffa67819 */ /* 0x000fe20000011400 */
[----:B------:R-:W-:Y:S04]  /*4ba0*/  IMAD.WIDE.U32 R2, R0, c[0x0][0x198], RZ ;  /* 0x0000660000027a25 */ /* 0x000fe800078e00ff */
[----:B------:R-:W-:Y:S04]  /*4bb0*/  IMAD R166, R166, c[0x0][0x198], RZ ;  /* 0x00006600a6a67a24 */ /* 0x000fe800078e02ff */
[----:B------:R-:W-:Y:S04]  /*4bc0*/  IMAD R166, R0, c[0x0][0x19c], R166 ;  /* 0x0000670000a67a24 */ /* 0x000fe800078e02a6 */
[----:B------:R-:W-:Y:S01]  /*4bd0*/  IMAD.IADD R166, R3, 0x1, R166 ;  /* 0x0000000103a67824 */ /* 0x000fe200078e02a6 */
        /* <DEDUP_REMOVED lines=23> */
.L_x_88:
[----:B------:R-:W2:Y:S01]  /*4d50*/  LDL.64 R10, [R1+0x30] ;  /* 0x00003000010a7983 */ /* 0x000ea20000100a00 */
[----:B-1----:R-:W-:Y:S01]  /*4d60*/  SHF.R.S32.HI R0, RZ, 0x1f, R246 ;  /* 0x0000001fff007819 */ /* 0x002fe200000114f6 */
[----:B------:R-:W-:Y:S04]  /*4d70*/  DEPBAR.LE SB0, 0x0 ;  /* 0x000080000000791a */ /* 0x000fe80000000000 */
[----:B------:R-:W3:Y:S01]  /*4d80*/  LDL R8, [R1+0x40] ;  /* 0x0000400001087983 */ /* 0x000ee20000100800 */
[----:B------:R-:W-:Y:S02]  /*4d90*/  IMAD R0, R0, c[0x0][0x1a0], RZ ;  /* 0x0000680000007a24 */ /* 0x000fe400078e02ff */
[C---:B------:R-:W-:Y:S03]  /*4da0*/  IMAD.WIDE.U32 R2, R246.reuse, c[0x0][0x1a0], RZ ;  /* 0x00006800f6027a25 */ /* 0x040fe600078e00ff */
[----:B------:R-:W-:Y:S01]  /*4db0*/  BAR.SYNC.DEFER_BLOCKING 0x0 ;  /* 0x0000000000007b1d */ /* 0x000fe20000010000 */
        /* <DEDUP_REMOVED lines=17> */
[----:B------:R-:W-:Y:S03]  /*4ed0*/  ISETP.GT.AND P0, PT, R246, RZ, PT ;  /* 0x000000fff600720c */ /* 0x000fe60003f04270 */
[----:B------:R1:W-:Y:S06]  /*4ee0*/  LDGSTS.E.BYPASS.LTC128B.128 [R247+0xc800], [R4.64] ;  /* 0x0c80000004f77fae */ /* 0x0003ec000b901d48 */
[----:B------:R1:W-:Y:S06]  /*4ef0*/  LDGSTS.E.BYPASS.LTC128B.128 [R247+0xe800], [R4.64+0x80] ;  /* 0x0e80008004f77fae */ /* 0x0003ec000b901d48 */
[----:B------:R2:W-:Y:S06]  /*4f00*/  LDGSTS.E.BYPASS.LTC128B.128 [R247+0xd000], [R2.64] ;  /* 0x0d00000002f77fae */ /* 0x0005ec000b901d48 */
[----:B------:R2:W-:Y:S06]  /*4f10*/  LDGSTS.E.BYPASS.LTC128B.128 [R247+0xf000], [R2.64+0x80] ;  /* 0x0f00008002f77fae */ /* 0x0005ec000b901d48 */
[----:B------:R3:W-:Y:S06]  /*4f20*/  LDGSTS.E.BYPASS.LTC128B.128 [R247+0xd800], [R8.64] ;  /* 0x0d80000008f77fae */ /* 0x0007ec000b901d48 */
[----:B------:R3:W-:Y:S06]  /*4f30*/  LDGSTS.E.BYPASS.LTC128B.128 [R247+0xf800], [R8.64+0x80] ;  /* 0x0f80008008f77fae */ /* 0x0007ec000b901d48 */
[----:B------:R-:W-:Y:S06]  /*4f40*/  LDSM.16.M88.4 R64, [R234] ;  /* 0x00000000ea40783b */ /* 0x000fec0000000200 */
[----:B------:R-:W1:Y:S06]  /*4f50*/  LDSM.16.M88.4 R16, [R233] ;  /* 0x00000000e910783b */ /* 0x000e6c0000000200 */
        /* <DEDUP_REMOVED lines=8> */
[C---:B---3--:R-:W-:Y:S03]  /*4fe0*/  HMMA.16816.F32 R8, R60.reuse, R16, RZ ;  /* 0x000000103c08723c */ /* 0x048fe600000018ff */
[----:B------:R-:W3:Y:S06]  /*4ff0*/  LDSM.16.M88.4 R216, [R235+0x2000] ;  /* 0x00200000ebd8783b */ /* 0x000eec0000000200 */
[----:B------:R-:W-:Y:S01]  /*5000*/  LDSM.16.M88.4 R220, [R244] ;  /* 0x00000000f4dc783b */ /* 0x000fe20000000200 */
[-C--:B------:R-:W-:Y:S05]  /*5010*/  HMMA.16816.F32 R12, R60, R18.reuse, RZ ;  /* 0x000000123c0c723c */ /* 0x080fea00000018ff */
[----:B------:R-:W-:Y:S03]  /*5020*/  LDSM.16.M88.4 R224, [R243] ;  /* 0x00000000f3e0783b */ /* 0x000fe60000000200 */
        /* <DEDUP_REMOVED lines=13> */
[----:B------:R-:W2:Y:S07]  /*5100*/  LDSM.16.M88.4 R204, [R245] ;  /* 0x00000000f5cc783b */ /* 0x000eae0000000200 */
[-C--:B-1----:R-:W-:Y:S08]  /*5110*/  HMMA.16816.F32 R4, R208, R212.reuse, R4 ;  /* 0x000000d4d004723c */ /* 0x082ff00000001804 */
[C---:B---3--:R-:W-:Y:S08]  /*5120*/  HMMA.16816.F32 R8, R216.reuse, R212, R8 ;  /* 0x000000d4d808723c */ /* 0x048ff00000001808 */
[-C--:B------:R-:W-:Y:S08]  /*5130*/  HMMA.16816.F32 R12, R216, R214.reuse, R12 ;  /* 0x000000d6d80c723c */ /* 0x080ff0000000180c */
[C---:B------:R-:W-:Y:S01]  /*5140*/  HMMA.16816.F32 R16, R208.reuse, R214, R16 ;  /* 0x000000d6d010723c */ /* 0x040fe20000001810 */
[----:B------:R-:W-:Y:S07]  /*5150*/  LDSM.16.M88.4 R212, [R232] ;  /* 0x00000000e8d4783b */ /* 0x000fee0000000200 */
[-C--:B--2---:R-:W-:Y:S08]  /*5160*/  HMMA.16816.F32 R20, R208, R204.reuse, R20 ;  /* 0x000000ccd014723c */ /* 0x084ff00000001814 */
[C---:B------:R-:W-:Y:S08]  /*5170*/  HMMA.16816.F32 R24, R216.reuse, R204, R24 ;  /* 0x000000ccd818723c */ /* 0x040ff00000001818 */
[-C--:B------:R-:W-:Y:S08]  /*5180*/  HMMA.16816.F32 R28, R216, R206.reuse, R28 ;  /* 0x000000ced81c723c */ /* 0x080ff0000000181c */
[C---:B------:R-:W-:Y:S01]  /*5190*/  HMMA.16816.F32 R32, R208.reuse, R206, R32 ;  /* 0x000000ced020723c */ /* 0x040fe20000001820 */
[----:B------:R-:W1:Y:S07]  /*51a0*/  LDSM.16.M88.4 R204, [R237] ;  /* 0x00000000edcc783b */ /* 0x000e6e0000000200 */
[-C--:B------:R-:W-:Y:S08]  /*51b0*/  HMMA.16816.F32 R36, R208, R220.reuse, R36 ;  /* 0x000000dcd024723c */ /* 0x080ff00000001824 */
[C---:B------:R-:W-:Y:S08]  /*51c0*/  HMMA.16816.F32 R40, R216.reuse, R220, R40 ;  /* 0x000000dcd828723c */ /* 0x040ff00000001828 */
[-C--:B------:R-:W-:Y:S08]  /*51d0*/  HMMA.16816.F32 R44, R216, R222.reuse, R44 ;  /* 0x000000ded82c723c */ /* 0x080ff0000000182c */
[C---:B------:R-:W-:Y:S01]  /*51e0*/  HMMA.16816.F32 R48, R208.reuse, R222, R48 ;  /* 0x000000ded030723c */ /* 0x040fe20000001830 */
[----:B------:R-:W2:Y:S07]  /*51f0*/  LDSM.16.M88.4 R220, [R237+0x2000] ;  /* 0x00200000eddc783b */ /* 0x000eae0000000200 */
[-C--:B------:R-:W-:Y:S08]  /*5200*/  HMMA.16816.F32 R52, R208, R224.reuse, R52 ;  /* 0x000000e0d034723c */ /* 0x080ff00000001834 */
[C---:B------:R-:W-:Y:S08]  /*5210*/  HMMA.16816.F32 R56, R216.reuse, R224, R56 ;  /* 0x000000e0d838723c */ /* 0x040ff00000001838 */
[-C--:B------:R-:W-:Y:S01]  /*5220*/  HMMA.16816.F32 R60, R216, R226.reuse, R60 ;  /* 0x000000e2d83c723c */ /* 0x080fe2000000183c */
[----:B------:R-:W-:Y:S07]  /*5230*/  LDSM.16.M88.4 R216, [R232+0x1000] ;  /* 0x00100000e8d8783b */ /* 0x000fee0000000200 */
[----:B------:R-:W-:Y:S01]  /*5240*/  HMMA.16816.F32 R64, R208, R226, R64 ;  /* 0x000000e2d040723c */ /* 0x000fe20000001840 */
[----:B------:R-:W3:Y:S06]  /*5250*/  LDSM.16.M88.4 R208, [R232+0x800] ;  /* 0x00080000e8d0783b */ /* 0x000eec0000000200 */
[----:B------:R-:W4:Y:S01]  /*5260*/  LDSM.16.M88.4 R224, [R232+0x1800] ;  /* 0x00180000e8e0783b */ /* 0x000f220000000200 */
[-C--:B-1----:R-:W-:Y:S08]  /*5270*/  HMMA.16816.F32 R4, R204, R212.reuse, R4 ;  /* 0x000000d4cc04723c */ /* 0x082ff00000001804 */
[C---:B--2---:R-:W-:Y:S08]  /*5280*/  HMMA.16816.F32 R8, R220.reuse, R212, R8 ;  /* 0x000000d4dc08723c */ /* 0x044ff00000001808 */
[-C--:B------:R-:W-:Y:S08]  /*5290*/  HMMA.16816.F32 R12, R220, R214.reuse, R12 ;  /* 0x000000d6dc0c723c */ /* 0x080ff0000000180c */
[C---:B------:R-:W-:Y:S01]  /*52a0*/  HMMA.16816.F32 R16, R204.reuse, R214, R16 ;  /* 0x000000d6cc10723c */ /* 0x040fe20000001810 */
[----:B------:R-:W-:Y:S07]  /*52b0*/  LDSM.16.M88.4 R212, [R231] ;  /* 0x00000000e7d4783b */ /* 0x000fee0000000200 */
[-C--:B---3--:R-:W-:Y:S08]  /*52c0*/  HMMA.16816.F32 R20, R204, R208.reuse, R20 ;  /* 0x000000d0cc14723c */ /* 0x088ff00000001814 */
        /* <DEDUP_REMOVED lines=9> */
[-C--:B----4-:R-:W-:Y:S08]  /*5360*/  HMMA.16816.F32 R52, R204, R224.reuse, R52 ;  /* 0x000000e0cc34723c */ /* 0x090ff00000001834 */
        /* <DEDUP_REMOVED lines=10> */
[----:B------:R-:W-:Y:S07]  /*5410*/  LDSM.16.M88.4 R212, [R233+0x2000] ;  /* 0x00200000e9d4783b */ /* 0x000fee0000000200 */
[-C--:B---3--:R-:W-:Y:S08]  /*5420*/  HMMA.16816.F32 R20, R208, R204.reuse, R20 ;  /* 0x000000ccd014723c */ /* 0x088ff00000001814 */
[C---:B------:R-:W-:Y:S08]  /*5430*/  HMMA.16816.F32 R24, R216.reuse, R204, R24 ;  /* 0x000000ccd818723c */ /* 0x040ff00000001818 */
[-C--:B------:R-:W-:Y:S08]  /*5440*/  HMMA.16816.F32 R28, R216, R206.reuse, R28 ;  /* 0x000000ced81c723c */ /* 0x080ff0000000181c */
[C---:B------:R-:W-:Y:S01]  /*5450*/  HMMA.16816.F32 R32, R208.reuse, R206, R32 ;  /* 0x000000ced020723c */ /* 0x040fe20000001820 */
[----:B------:R-:W1:Y:S07]  /*5460*/  LDSM.16.M88.4 R204, [R234+0x4000] ;  /* 0x00400000eacc783b */ /* 0x000e6e0000000200 */
        /* <DEDUP_REMOVED lines=30> */
[----:B------:R-:W-:Y:S07]  /*5650*/  LDSM.16.M88.4 R220, [R240] ;  /* 0x00000000f0dc783b */ /* 0x000fee0000000200 */
[----:B------:R-:W-:Y:S01]  /*5660*/  HMMA.16816.F32 R64, R204, R226, R64 ;  /* 0x000000e2cc40723c */ /* 0x000fe20000001840 */
[----:B------:R-:W3:Y:S06]  /*5670*/  LDSM.16.M88.4 R204, [R241] ;  /* 0x00000000f1cc783b */ /* 0x000eec0000000200 */
[----:B------:R-:W4:Y:S01]  /*5680*/  LDSM.16.M88.4 R224, [R239] ;  /* 0x00000000efe0783b */ /* 0x000f220000000200 */
        /* <DEDUP_REMOVED lines=44> */
[-C--:B-1----:R-:W-:Y:S01]  /*5950*/  HMMA.16816.F32 R4, R208, R212.reuse, R4 ;  /* 0x000000d4d004723c */ /* 0x082fe20000001804 */
[----:B------:R-:W-:Y:S04]  /*5960*/  DEPBAR.LE SB0, 0x0 ;  /* 0x000080000000791a */ /* 0x000fe80000000000 */
[----:B------:R-:W-:Y:S03]  /*5970*/  BAR.SYNC.DEFER_BLOCKING 0x0 ;  /* 0x0000000000007b1d */ /* 0x000fe60000010000 */
[C---:B--2---:R-:W-:Y:S08]  /*5980*/  HMMA.16816.F32 R8, R216.reuse, R212, R8 ;  /* 0x000000d4d808723c */ /* 0x044ff00000001808 */
[-C--:B------:R-:W-:Y:S08]  /*5990*/  HMMA.16816.F32 R12, R216, R214.reuse, R12 ;  /* 0x000000d6d80c723c */ /* 0x080ff0000000180c */
[C---:B------:R-:W-:Y:S08]  /*59a0*/  HMMA.16816.F32 R16, R208.reuse, R214, R16 ;  /* 0x000000d6d010723c */ /* 0x040ff00000001810 */
[-C--:B---3--:R-:W-:Y:S08]  /*59b0*/  HMMA.16816.F32 R20, R208, R204.reuse, R20 ;  /* 0x000000ccd014723c */ /* 0x088ff00000001814 */
[C---:B------:R-:W-:Y:S08]  /*59c0*/  HMMA.16816.F32 R24, R216.reuse, R204, R24 ;  /* 0x000000ccd818723c */ /* 0x040ff00000001818 */
[-C--:B------:R-:W-:Y:S08]  /*59d0*/  HMMA.16816.F32 R28, R216, R206.reuse, R28 ;  /* 0x000000ced81c723c */ /* 0x080ff0000000181c */
[C---:B------:R-:W-:Y:S08]  /*59e0*/  HMMA.16816.F32 R32, R208.reuse, R206, R32 ;  /* 0x000000ced020723c */ /* 0x040ff00000001820 */
[-C--:B------:R-:W-:Y:S08]  /*59f0*/  HMMA.16816.F32 R36, R208, R220.reuse, R36 ;  /* 0x000000dcd024723c */ /* 0x080ff00000001824 */
[C---:B------:R-:W-:Y:S08]  /*5a00*/  HMMA.16816.F32 R40, R216.reuse, R220, R40 ;  /* 0x000000dcd828723c */ /* 0x040ff00000001828 */
[-C--:B------:R-:W-:Y:S08]  /*5a10*/  HMMA.16816.F32 R44, R216, R222.reuse, R44 ;  /* 0x000000ded82c723c */ /* 0x080ff0000000182c */
[C---:B------:R-:W-:Y:S08]  /*5a20*/  HMMA.16816.F32 R48, R208.reuse, R222, R48 ;  /* 0x000000ded030723c */ /* 0x040ff00000001830 */
[-C--:B----4-:R-:W-:Y:S08]  /*5a30*/  HMMA.16816.F32 R52, R208, R224.reuse, R52 ;  /* 0x000000e0d034723c */ /* 0x090ff00000001834 */
[C---:B------:R-:W-:Y:S08]  /*5a40*/  HMMA.16816.F32 R56, R216.reuse, R224, R56 ;  /* 0x000000e0d838723c */ /* 0x040ff00000001838 */
[-C--:B------:R-:W-:Y:S08]  /*5a50*/  HMMA.16816.F32 R60, R216, R226.reuse, R60 ;  /* 0x000000e2d83c723c */ /* 0x080ff0000000183c */
[----:B------:R-:W-:Y:S01]  /*5a60*/  HMMA.16816.F32 R64, R208, R226, R64 ;  /* 0x000000e2d040723c */ /* 0x000fe20000001840 */
[----:B------:R-:W-:-:S07]  /*5a70*/  @P0 BRA `(.L_x_90) ;  /* 0xfffff0e000000947 */ /* 0x000fce000383ffff */
.L_x_89:
[----:B------:R-:W-:Y:S02]  /*5a80*/  FMNMX.FTZ R0, R4, R164, !PT ;  /* 0x000000a404007209 */ /* 0x000fe40007810000 */
[----:B------:R-:W-:Y:S02]  /*5a90*/  IADD3 R246, R246, -0x1, RZ ;  /* 0xfffffffff6f67810 */ /* 0x000fe40007ffe0ff */
[----:B-1----:R-:W-:Y:S02]  /*5aa0*/  FMNMX.FTZ R2, R5, R0, !PT ;  /* 0x0000000005027209 */ /* 0x002fe40007810000 */
        /* <DEDUP_REMOVED lines=66> */
[----:B------:R-:W3:Y:S01]  /*5ed0*/  SHFL.BFLY PT, R2, R0, 0x2, 0x1f ;  /* 0x0c401f0000027f89 */ /* 0x000ee200000e0000 */
[----:B-1----:R-:W-:Y:S07]  /*5ee0*/  FMNMX.FTZ R168, R168, R205, !PT ;  /* 0x000000cda8a87209 */ /* 0x002fee0007810000 */
[----:B------:R-:W1:Y:S01]  /*5ef0*/  SHFL.BFLY PT, R204, R166, 0x2, 0x1f ;  /* 0x0c401f00a6cc7f89 */ /* 0x000e6200000e0000 */
[----:B------:R-:W-:Y:S02]  /*5f00*/  FSETP.NEU.FTZ.AND P1, PT, R168, -INF , PT ;  /* 0xff800000a800780b */ /* 0x000fe40003f3d000 */
[----:B--2---:R-:W-:Y:S05]  /*5f10*/  FMNMX.FTZ R167, R3, R167, !PT ;  /* 0x000000a703a77209 */ /* 0x004fea0007810000 */
[----:B------:R-:W2:Y:S01]  /*5f20*/  SHFL.BFLY PT, R206, R167, 0x1, 0x1f ;  /* 0x0c201f00a7ce7f89 */ /* 0x000ea200000e0000 */
[----:B---3--:R-:W-:Y:S01]  /*5f30*/  FMNMX.FTZ R2, R0, R2, !PT ;  /* 0x0000000200027209 */ /* 0x008fe20007810000 */
[----:B------:R-:W-:Y:S04]  /*5f40*/  FADD.FTZ R0, -R168, R164 ;  /* 0x000000a4a8007221 */ /* 0x000fe80000010100 */
[----:B------:R-:W-:Y:S02]  /*5f50*/  FMUL.FTZ R0, R0, c[0x0][0x23c] ;  /* 0x00008f0000007a20 */ /* 0x000fe40000410000 */
[----:B------:R-:W3:Y:S02]  /*5f60*/  SHFL.BFLY PT, R3, R2, 0x1, 0x1f ;  /* 0x0c201f0002037f89 */ /* 0x000ee400000e0000 */
[----:B------:R4:W5:Y:S01]  /*5f70*/  MUFU.EX2 R164, R0 ;  /* 0x0000000000a47308 */ /* 0x0009620000000800 */
[----:B-1----:R-:W-:Y:S05]  /*5f80*/  FMNMX.FTZ R166, R166, R204, !PT ;  /* 0x000000cca6a67209 */ /* 0x002fea0007810000 */
[----:B------:R-:W1:Y:S01]  /*5f90*/  SHFL.BFLY PT, R204, R166, 0x1, 0x1f ;  /* 0x0c201f00a6cc7f89 */ /* 0x000e6200000e0000 */
[----:B--2---:R-:W-:Y:S02]  /*5fa0*/  FMNMX.FTZ R167, R167, R206, !PT ;  /* 0x000000cea7a77209 */ /* 0x004fe40007810000 */
[----:B---3--:R-:W-:Y:S03]  /*5fb0*/  FMNMX.FTZ R3, R2, R3, !PT ;  /* 0x0000000302037209 */ /* 0x008fe60007810000 */
[----:B----4-:R-:W-:Y:S02]  /*5fc0*/  FADD.FTZ R0, -R167, R165 ;  /* 0x000000a5a7007221 */ /* 0x010fe40000010100 */
[----:B------:R-:W-:Y:S02]  /*5fd0*/  FMUL.FTZ R213, R3, c[0x0][0x23c] ;  /* 0x00008f0003d57a20 */ /* 0x000fe40000410000 */
[----:B------:R-:W-:Y:S01]  /*5fe0*/  FMUL.FTZ R0, R0, c[0x0][0x23c] ;  /* 0x00008f0000007a20 */ /* 0x000fe20000410000 */
[----:B-1----:R-:W-:Y:S01]  /*5ff0*/  FMNMX.FTZ R166, R166, R204, !PT ;  /* 0x000000cca6a67209 */ /* 0x002fe20007810000 */
[C---:B-----5:R-:W-:Y:S02]  /*6000*/  FMUL.FTZ R68, R164.reuse, R68 ;  /* 0x00000044a4447220 */ /* 0x060fe40000410000 */
[----:B------:R1:W2:Y:S01]  /*6010*/  MUFU.EX2 R165, R0 ;  /* 0x0000000000a57308 */ /* 0x0002a20000000800 */
[----:B------:R-:W3:Y:S01]  /*6020*/  LDSM.16.MT88.4 R204, [R171+0xc000] ;  /* 0x00c00000abcc783b */ /* 0x000ee20000004200 */
[----:B------:R-:W-:Y:S02]  /*6030*/  FMUL.FTZ R69, R164, R69 ;  /* 0x00000045a4457220 */ /* 0x000fe40000410000 */
[----:B------:R-:W-:Y:S02]  /*6040*/  FMUL.FTZ R212, R166, c[0x0][0x23c] ;  /* 0x00008f00a6d47a20 */ /* 0x000fe40000410000 */
[C---:B------:R-:W-:Y:S02]  /*6050*/  FMUL.FTZ R80, R164.reuse, R80 ;  /* 0x00000050a4507220 */ /* 0x040fe40000410000 */
[C---:B------:R-:W-:Y:S02]  /*6060*/  FMUL.FTZ R81, R164.reuse, R81 ;  /* 0x00000051a4517220 */ /* 0x040fe40000410000 */
[C---:B------:R-:W-:Y:S02]  /*6070*/  FMUL.FTZ R84, R164.reuse, R84 ;  /* 0x00000054a4547220 */ /* 0x040fe40000410000 */
[C---:B------:R-:W-:Y:S02]  /*6080*/  FMUL.FTZ R85, R164.reuse, R85 ;  /* 0x00000055a4557220 */ /* 0x040fe40000410000 */
[C---:B------:R-:W-:Y:S02]  /*6090*/  FMUL.FTZ R96, R164.reuse, R96 ;  /* 0x00000060a4607220 */ /* 0x040fe40000410000 */
[C---:B------:R-:W-:Y:S02]  /*60a0*/  FMUL.FTZ R97, R164.reuse, R97 ;  /* 0x00000061a4617220 */ /* 0x040fe40000410000 */
[C---:B------:R-:W-:Y:S02]  /*60b0*/  FMUL.FTZ R100, R164.reuse, R100 ;  /* 0x00000064a4647220 */ /* 0x040fe40000410000 */
[C---:B------:R-:W-:Y:S02]  /*60c0*/  FMUL.FTZ R101, R164.reuse, R101 ;  /* 0x00000065a4657220 */ /* 0x040fe40000410000 */
[----:B------:R-:W-:Y:S02]  /*60d0*/  FMUL.FTZ R112, R164, R112 ;  /* 0x00000070a4707220 */ /* 0x000fe40000410000 */
[----:B-1----:R-:W-:Y:S02]  /*60e0*/  FADD.FTZ R0, -R166, R169 ;  /* 0x000000a9a6007221 */ /* 0x002fe40000010100 */
[----:B------:R-:W-:Y:S02]  /*60f0*/  FMUL.FTZ R169, R168, c[0x0][0x23c] ;  /* 0x00008f00a8a97a20 */ /* 0x000fe40000410000 */
[----:B------:R-:W-:Y:S02]  /*6100*/  FMUL.FTZ R0, R0, c[0x0][0x23c] ;  /* 0x00008f0000007a20 */ /* 0x000fe40000410000 */
[----:B--2---:R-:W-:Y:S01]  /*6110*/  FMUL.FTZ R70, R165, R70 ;  /* 0x00000046a5467220 */ /* 0x004fe20000410000 */
[----:B------:R-:W-:Y:S01]  /*6120*/  FSEL R169, R169, RZ, P1 ;  /* 0x000000ffa9a97208 */ /* 0x000fe20000800000 */
[----:B------:R1:W2:Y:S01]  /*6130*/  MUFU.EX2 R2, R0 ;  /* 0x0000000000027308 */ /* 0x0002a20000000800 */
[----:B------:R-:W-:Y:S01]  /*6140*/  FSETP.NEU.FTZ.AND P1, PT, R167, -INF , PT ;  /* 0xff800000a700780b */ /* 0x000fe20003f3d000 */
[----:B------:R-:W-:Y:S02]  /*6150*/  FMUL.FTZ R71, R165, R71 ;  /* 0x00000047a5477220 */ /* 0x000fe40000410000 */
[--C-:B------:R-:W-:Y:S02]  /*6160*/  FFMA.FTZ R4, R4, c[0x0][0x23c], -R169.reuse ;  /* 0x00008f0004047a23 */ /* 0x100fe400000108a9 */
[--C-:B------:R-:W-:Y:S02]  /*6170*/  FFMA.FTZ R5, R5, c[0x0][0x23c], -R169.reuse ;  /* 0x00008f0005057a23 */ /* 0x100fe400000108a9 */
[--C-:B------:R-:W-:Y:S02]  /*6180*/  FFMA.FTZ R16, R16, c[0x0][0x23c], -R169.reuse ;  /* 0x00008f0010107a23 */ /* 0x100fe400000108a9 */
[----:B------:R-:W-:Y:S01]  /*6190*/  FFMA.FTZ R17, R17, c[0x0][0x23c], -R169 ;  /* 0x00008f0011117a23 */ /* 0x000fe200000108a9 */
[----:B------:R4:W-:Y:S01]  /*61a0*/  MUFU.EX2 R215, R4 ;  /* 0x0000000400d77308 */ /* 0x0009e20000000800 */
[C---:B------:R-:W-:Y:S02]  /*61b0*/  FMUL.FTZ R82, R165.reuse, R82 ;  /* 0x00000052a5527220 */ /* 0x040fe40000410000 */
[C---:B------:R-:W-:Y:S02]  /*61c0*/  FMUL.FTZ R83, R165.reuse, R83 ;  /* 0x00000053a5537220 */ /* 0x040fe40000410000 */
[C---:B------:R-:W-:Y:S02]  /*61d0*/  FMUL.FTZ R86, R165.reuse, R86 ;  /* 0x00000056a5567220 */ /* 0x040fe40000410000 */
[C---:B------:R-:W-:Y:S02]  /*61e0*/  FMUL.FTZ R87, R165.reuse, R87 ;  /* 0x00000057a5577220 */ /* 0x040fe40000410000 */
[C---:B------:R-:W-:Y:S01]  /*61f0*/  FMUL.FTZ R98, R165.reuse, R98 ;  /* 0x00000062a5627220 */ /* 0x040fe20000410000 */
[----:B------:R5:W-:Y:S01]  /*6200*/  MUFU.EX2 R209, R16 ;  /* 0x0000001000d17308 */ /* 0x000be20000000800 */
        /* <DEDUP_REMOVED lines=9> */
[--C-:B------:R-:W-:Y:S01]  /*62a0*/  FFMA.FTZ R6, R6, c[0x0][0x23c], -R170.reuse ;  /* 0x00008f0006067a23 */ /* 0x100fe200000108aa */
[----:B------:R-:W-:Y:S01]  /*62b0*/  FSEL R212, R212, RZ, P1 ;  /* 0x000000ffd4d47208 */ /* 0x000fe20000800000 */
[--C-:B------:R-:W-:Y:S01]  /*62c0*/  FFMA.FTZ R7, R7, c[0x0][0x23c], -R170.reuse ;  /* 0x00008f0007077a23 */ /* 0x100fe200000108aa */
[----:B------:R-:W-:Y:S01]  /*62d0*/  FSETP.NEU.FTZ.AND P1, PT, R3, -INF , PT ;  /* 0xff8000000300780b */ /* 0x000fe20003f3d000 */
[--C-:B------:R-:W-:Y:S02]  /*62e0*/  FFMA.FTZ R18, R18, c[0x0][0x23c], -R170.reuse ;  /* 0x00008f0012127a23 */ /* 0x100fe400000108aa */
[----:B------:R-:W-:Y:S01]  /*62f0*/  FFMA.FTZ R19, R19, c[0x0][0x23c], -R170 ;  /* 0x00008f0013137a23 */ /* 0x000fe200000108aa */
[----:B------:R-:W-:Y:S01]  /*6300*/  FSEL R213, R213, RZ, P1 ;  /* 0x000000ffd5d57208 */ /* 0x000fe20000800000 */
[----:B------:R2:W-:Y:S01]  /*6310*/  MUFU.EX2 R208, R7 ;  /* 0x0000000700d07308 */ /* 0x0005e20000000800 */
        /* <DEDUP_REMOVED lines=8> */
[----:B------:R-:W-:Y:S02]  /*63a0*/  FFMA.FTZ R11, R11, c[0x0][0x23c], -R213 ;  /* 0x00008f000b0b7a23 */ /* 0x000fe400000108d5 */
[C---:B----4-:R-:W-:Y:S02]  /*63b0*/  FMUL.FTZ R4, R164.reuse, R176 ;  /* 0x000000b0a4047220 */ /* 0x050fe40000410000 */
[C---:B-----5:R-:W-:Y:S01]  /*63c0*/  FMUL.FTZ R16, R164.reuse, R184 ;  /* 0x000000b8a4107220 */ /* 0x060fe20000410000 */
[----:B------:R4:W-:Y:S01]  /*63d0*/  MUFU.EX2 R250, R18 ;  /* 0x0000001200fa7308 */ /* 0x0009e20000000800 */
[----:B-1----:R-:W-:Y:S02]  /*63e0*/  FMUL.FTZ R17, R164, R185 ;  /* 0x000000b9a4117220 */ /* 0x002fe40000410000 */
[C---:B------:R-:W-:Y:S02]  /*63f0*/  FMUL.FTZ R76, R2.reuse, R76 ;  /* 0x0000004c024c7220 */ /* 0x040fe40000410000 */
[C---:B--2---:R-:W-:Y:S02]  /*6400*/  FMUL.FTZ R7, R165.reuse, R179 ;  /* 0x000000b3a5077220 */ /* 0x044fe40000410000 */
[C---:B------:R-:W-:Y:S02]  /*6410*/  FMUL.FTZ R77, R2.reuse, R77 ;  /* 0x0000004d024d7220 */ /* 0x040fe40000410000 */
[C---:B------:R-:W-:Y:S01]  /*6420*/  FMUL.FTZ R88, R2.reuse, R88 ;  /* 0x0000005802587220 */ /* 0x040fe20000410000 */
[----:B------:R-:W1:Y:S01]  /*6430*/  MUFU.EX2 R251, R19 ;  /* 0x0000001300fb7308 */ /* 0x000e620000000800 */
[C---:B------:R-:W-:Y:S02]  /*6440*/  FMUL.FTZ R89, R2.reuse, R89 ;  /* 0x0000005902597220 */ /* 0x040fe40000410000 */
[C---:B------:R-:W-:Y:S02]  /*6450*/  FMUL.FTZ R92, R2.reuse, R92 ;  /* 0x0000005c025c7220 */ /* 0x040fe40000410000 */
[----:B---3--:R-:W-:Y:S01]  /*6460*/  FMUL.FTZ R6, R165, R178 ;  /* 0x000000b2a5067220 */ /* 0x008fe20000410000 */
[----:B------:R-:W-:Y:S01]  /*6470*/  F2FP.PACK_AB R178, R223, R209 ;  /* 0x000000d1dfb2723e */ /* 0x000fe200000000ff */
[C---:B------:R-:W-:Y:S02]  /*6480*/  FMUL.FTZ R93, R2.reuse, R93 ;  /* 0x0000005d025d7220 */ /* 0x040fe40000410000 */
[C---:B------:R-:W-:Y:S01]  /*6490*/  FMUL.FTZ R102, R165.reuse, R102 ;  /* 0x00000066a5667220 */ /* 0x040fe20000410000 */
[----:B------:R-:W2:Y:S01]  /*64a0*/  MUFU.EX2 R252, R5 ;  /* 0x0000000500fc7308 */ /* 0x000ea20000000800 */
[C---:B------:R-:W-:Y:S02]  /*64b0*/  FMUL.FTZ R103, R165.reuse, R103 ;  /* 0x00000067a5677220 */ /* 0x040fe40000410000 */
[C---:B------:R-:W-:Y:S02]  /*64c0*/  FMUL.FTZ R104, R2.reuse, R104 ;  /* 0x0000006802687220 */ /* 0x040fe40000410000 */
[----:B----4-:R-:W-:Y:S02]  /*64d0*/  FMUL.FTZ R18, R165, R186 ;  /* 0x000000baa5127220 */ /* 0x010fe40000410000 */
[C---:B------:R-:W-:Y:S02]  /*64e0*/  FMUL.FTZ R105, R2.reuse, R105 ;  /* 0x0000006902697220 */ /* 0x040fe40000410000 */
[C---:B------:R-:W-:Y:S01]  /*64f0*/  FMUL.FTZ R108, R2.reuse, R108 ;  /* 0x0000006c026c7220 */ /* 0x040fe20000410000 */
[----:B------:R-:W3:Y:S01]  /*6500*/  MUFU.EX2 R0, R0 ;  /* 0x0000000000007308 */ /* 0x000ee20000000800 */
[----:B------:R-:W-:Y:S02]  /*6510*/  FMUL.FTZ R109, R2, R109 ;  /* 0x0000006d026d7220 */ /* 0x000fe40000410000 */
[C---:B------:R-:W-:Y:S01]  /*6520*/  FMUL.FTZ R113, R164.reuse, R113 ;  /* 0x00000071a4717220 */ /* 0x040fe20000410000 */
[----:B-1----:R-:W-:Y:S01]  /*6530*/  F2FP.PACK_AB R179, R251, R250 ;  /* 0x000000fafbb3723e */ /* 0x002fe200000000ff */
[C---:B------:R-:W-:Y:S02]  /*6540*/  FMUL.FTZ R19, R165.reuse, R187 ;  /* 0x000000bba5137220 */ /* 0x040fe40000410000 */
[----:B------:R-:W-:Y:S01]  /*6550*/  LDSM.16.MT88.4 R184, [R229+0xc000] ;  /* 0x00c00000e5b8783b */ /* 0x000fe20000004200 */
[C---:B------:R-:W-:Y:S02]  /*6560*/  FMUL.FTZ R114, R165.reuse, R114 ;  /* 0x00000072a5727220 */ /* 0x040fe40000410000 */
[----:B------:R1:W-:Y:S01]  /*6570*/  MUFU.EX2 R214, R8 ;  /* 0x0000000800d67308 */ /* 0x0003e20000000800 */
[----:B------:R-:W-:Y:S02]  /*6580*/  FMUL.FTZ R115, R165, R115 ;  /* 0x00000073a5737220 */ /* 0x000fe40000410000 */
[----:B------:R-:W-:Y:S01]  /*6590*/  FMUL.FTZ R116, R164, R116 ;  /* 0x00000074a4747220 */ /* 0x000fe20000410000 */
[----:B--2---:R-:W-:Y:S01]  /*65a0*/  F2FP.PACK_AB R176, R252, R215 ;  /* 0x000000d7fcb0723e */ /* 0x004fe200000000ff */
[----:B------:R-:W-:Y:S01]  /*65b0*/  FMUL.FTZ R5, R164, R177 ;  /* 0x000000b1a4057220 */ /* 0x000fe20000410000 */
[----:B------:R-:W-:Y:S01]  /*65c0*/  F2FP.PACK_AB R177, R208, R216 ;  /* 0x000000d8d0b1723e */ /* 0x000fe200000000ff */
[--C-:B------:R-:W-:Y:S02]  /*65d0*/  FFMA.FTZ R44, R44, c[0x0][0x23c], -R212.reuse ;  /* 0x00008f002c2c7a23 */ /* 0x100fe400000108d4 */
[--C-:B------:R-:W-:Y:S01]  /*65e0*/  FFMA.FTZ R40, R40, c[0x0][0x23c], -R212.reuse ;  /* 0x00008f0028287a23 */ /* 0x100fe200000108d4 */
[----:B------:R-:W2:Y:S01]  /*65f0*/  MUFU.EX2 R218, R9 ;  /* 0x0000000900da7308 */ /* 0x000ea20000000800 */
[----:B------:R-:W-:Y:S02]  /*6600*/  FFMA.FTZ R41, R41, c[0x0][0x23c], -R212 ;  /* 0x00008f0029297a23 */ /* 0x000fe400000108d4 */
[-C--:B------:R-:W-:Y:S05]  /*6610*/  HMMA.16816.F32 R4, R176, R204.reuse, R4 ;  /* 0x000000ccb004723c */ /* 0x080fea0000001804 */
[C---:B---3--:R-:W-:Y:S02]  /*6620*/  FMUL.FTZ R74, R0.reuse, R74 ;  /* 0x0000004a004a7220 */ /* 0x048fe40000410000 */
[----:B------:R3:W-:Y:S01]  /*6630*/  MUFU.EX2 R249, R10 ;  /* 0x0000000a00f97308 */ /* 0x0007e20000000800 */
[----:B------:R-:W-:Y:S04]  /*6640*/  FMUL.FTZ R75, R0, R75 ;  /* 0x0000004b004b7220 */ /* 0x000fe80000410000 */
[----:B-1----:R-:W-:Y:S02]  /*6650*/  FMUL.FTZ R8, R2, R172 ;  /* 0x000000ac02087220 */ /* 0x002fe40000410000 */
[C---:B------:R-:W-:Y:S02]  /*6660*/  FMUL.FTZ R78, R0.reuse, R78 ;  /* 0x0000004e004e7220 */ /* 0x040fe40000410000 */
[C---:B------:R-:W-:Y:S01]  /*6670*/  FMUL.FTZ R79, R0.reuse, R79 ;  /* 0x0000004f004f7220 */ /* 0x040fe20000410000 */
[----:B------:R-:W1:Y:S01]  /*6680*/  MUFU.EX2 R219, R11 ;  /* 0x0000000b00db7308 */ /* 0x000e620000000800 */
[C---:B------:R-:W-:Y:S02]  /*6690*/  FMUL.FTZ R90, R0.reuse, R90 ;  /* 0x0000005a005a7220 */ /* 0x040fe40000410000 */
[----:B------:R-:W-:Y:S01]  /*66a0*/  FMUL.FTZ R91, R0, R91 ;  /* 0x0000005b005b7220 */ /* 0x000fe20000410000 */
[----:B--2---:R-:W-:Y:S01]  /*66b0*/  F2FP.PACK_AB R172, R218, R214 ;  /* 0x000000d6daac723e */ /* 0x004fe200000000ff */
[----:B------:R-:W-:Y:S02]  /*66c0*/  FMUL.FTZ R9, R2, R173 ;  /* 0x000000ad02097220 */ /* 0x000fe40000410000 */
[C---:B------:R-:W-:Y:S02]  /*66d0*/  FMUL.FTZ R94, R0.reuse, R94 ;  /* 0x0000005e005e7220 */ /* 0x040fe40000410000 */
[C---:B------:R-:W-:Y:S01]  /*66e0*/  FMUL.FTZ R95, R0.reuse, R95 ;  /* 0x0000005f005f7220 */ /* 0x040fe20000410000 */
[----:B------:R2:W-:Y:S01]  /*66f0*/  MUFU.EX2 R227, R12 ;  /* 0x0000000c00e37308 */ /* 0x0005e20000000800 */
[C---:B------:R-:W-:Y:S02]  /*6700*/  FMUL.FTZ R106, R0.reuse, R106 ;  /* 0x0000006a006a7220 */ /* 0x040fe40000410000 */
[C---:B------:R-:W-:Y:S02]  /*6710*/  FMUL.FTZ R107, R0.reuse, R107 ;  /* 0x0000006b006b7220 */ /* 0x040fe40000410000 */
[C---:B---3--:R-:W-:Y:S02]  /*6720*/  FMUL.FTZ R10, R0.reuse, R174 ;  /* 0x000000ae000a7220 */ /* 0x048fe40000410000 */
[C---:B------:R-:W-:Y:S02]  /*6730*/  FMUL.FTZ R110, R0.reuse, R110 ;  /* 0x0000006e006e7220 */ /* 0x040fe40000410000 */
[----:B------:R-:W-:Y:S01]  /*6740*/  FMUL.FTZ R111, R0, R111 ;  /* 0x0000006f006f7220 */ /* 0x000fe20000410000 */
[----:B------:R-:W3:Y:S01]  /*6750*/  MUFU.EX2 R220, R13 ;  /* 0x0000000d00dc7308 */ /* 0x000ee20000000800 */
[----:B------:R-:W-:Y:S02]  /*6760*/  FMUL.FTZ R117, R164, R117 ;  /* 0x00000075a4757220 */ /* 0x000fe40000410000 */
[----:B------:R-:W-:Y:S01]  /*6770*/  FMUL.FTZ R118, R165, R118 ;  /* 0x00000076a5767220 */ /* 0x000fe20000410000 */
[----:B-1----:R-:W-:Y:S01]  /*6780*/  F2FP.PACK_AB R173, R219, R249 ;  /* 0x000000f9dbad723e */ /* 0x002fe200000000ff */
[----:B------:R-:W-:Y:S02]  /*6790*/  FMUL.FTZ R11, R0, R175 ;  /* 0x000000af000b7220 */ /* 0x000fe40000410000 */
[----:B------:R-:W-:Y:S02]  /*67a0*/  FMUL.FTZ R119, R165, R119 ;  /* 0x00000077a5777220 */ /* 0x000fe40000410000 */
[C---:B------:R-:W-:Y:S01]  /*67b0*/  FMUL.FTZ R120, R2.reuse, R120 ;  /* 0x0000007802787220 */ /* 0x040fe20000410000 */
[----:B------:R1:W-:Y:S01]  /*67c0*/  MUFU.EX2 R226, R14 ;  /* 0x0000000e00e27308 */ /* 0x0003e20000000800 */
[----:B------:R-:W-:Y:S02]  /*67d0*/  FMUL.FTZ R121, R2, R121 ;  /* 0x0000007902797220 */ /* 0x000fe40000410000 */
[----:B------:R-:W-:Y:S02]  /*67e0*/  FMUL.FTZ R122, R0, R122 ;  /* 0x0000007a007a7220 */ /* 0x000fe40000410000 */
[----:B--2---:R-:W-:Y:S02]  /*67f0*/  FMUL.FTZ R12, R2, R180 ;  /* 0x000000b4020c7220 */ /* 0x004fe40000410000 */
[----:B------:R-:W-:Y:S02]  /*6800*/  FMUL.FTZ R123, R0, R123 ;  /* 0x0000007b007b7220 */ /* 0x000fe40000410000 */
[C---:B------:R-:W-:Y:S01]  /*6810*/  FMUL.FTZ R124, R2.reuse, R124 ;  /* 0x0000007c027c7220 */ /* 0x040fe20000410000 */
[----:B------:R-:W2:Y:S01]  /*6820*/  MUFU.EX2 R217, R15 ;  /* 0x0000000f00d97308 */ /* 0x000ea20000000800 */
[----:B------:R-:W-:Y:S02]  /*6830*/  FMUL.FTZ R125, R2, R125 ;  /* 0x0000007d027d7220 */ /* 0x000fe40000410000 */
[----:B------:R-:W-:Y:S01]  /*6840*/  FMUL.FTZ R126, R0, R126 ;  /* 0x0000007e007e7220 */ /* 0x000fe20000410000 */
[----:B---3--:R-:W-:Y:S01]  /*6850*/  F2FP.PACK_AB R174, R220, R227 ;  /* 0x000000e3dcae723e */ /* 0x008fe200000000ff */
[----:B------:R-:W-:Y:S02]  /*6860*/  FMUL.FTZ R13, R2, R181 ;  /* 0x000000b5020d7220 */ /* 0x000fe40000410000 */
[----:B------:R-:W-:Y:S02]  /*6870*/  FMUL.FTZ R127, R0, R127 ;  /* 0x0000007f007f7220 */ /* 0x000fe40000410000 */
[--C-:B------:R-:W-:Y:S02]  /*6880*/  FFMA.FTZ R20, R20, c[0x0][0x23c], -R169.reuse ;  /* 0x00008f0014147a23 */ /* 0x100fe400000108a9 */
[----:B------:R-:W-:Y:S02]  /*6890*/  FFMA.FTZ R21, R21, c[0x0][0x23c], -R169 ;  /* 0x00008f0015157a23 */ /* 0x000fe400000108a9 */
[--C-:B------:R-:W-:Y:S02]  /*68a0*/  FFMA.FTZ R22, R22, c[0x0][0x23c], -R170.reuse ;  /* 0x00008f0016167a23 */ /* 0x100fe400000108aa */
[----:B-1----:R-:W-:Y:S02]  /*68b0*/  FMUL.FTZ R14, R0, R182 ;  /* 0x000000b6000e7220 */ /* 0x002fe40000410000 */
[--C-:B------:R-:W-:Y:S02]  /*68c0*/  FFMA.FTZ R23, R23, c[0x0][0x23c], -R170.reuse ;  /* 0x00008f0017177a23 */ /* 0x100fe400000108aa */
[C---:B------:R-:W-:Y:S02]  /*68d0*/  FMUL.FTZ R128, R164.reuse, R128 ;  /* 0x00000080a4807220 */ /* 0x040fe40000410000 */
[----:B------:R-:W-:Y:S01]  /*68e0*/  FMUL.FTZ R129, R164, R129 ;  /* 0x00000081a4817220 */ /* 0x000fe20000410000 */
[----:B------:R1:W-:Y:S01]  /*68f0*/  MUFU.EX2 R221, R23 ;  /* 0x0000001700dd7308 */ /* 0x0003e20000000800 */
[----:B------:R-:W-:Y:S01]  /*6900*/  FMUL.FTZ R130, R165, R130 ;  /* 0x00000082a5827220 */ /* 0x000fe20000410000 */
[----:B--2---:R-:W-:Y:S01]  /*6910*/  F2FP.PACK_AB R175, R217, R226 ;  /* 0x000000e2d9af723e */ /* 0x004fe200000000ff */
[----:B------:R-:W-:Y:S02]  /*6920*/  FMUL.FTZ R15, R0, R183 ;  /* 0x000000b7000f7220 */ /* 0x000fe40000410000 */
[----:B------:R-:W-:Y:S01]  /*6930*/  LDSM.16.MT88.4 R180, [R230+0xc000] ;  /* 0x00c00000e6b4783b */ /* 0x000fe20000004200 */
[--C-:B------:R-:W-:Y:S02]  /*6940*/  FFMA.FTZ R42, R42, c[0x0][0x23c], -R213.reuse ;  /* 0x00008f002a2a7a23 */ /* 0x100fe400000108d5 */
[----:B------:R-:W-:Y:S01]  /*6950*/  FFMA.FTZ R43, R43, c[0x0][0x23c], -R213 ;  /* 0x00008f002b2b7a23 */ /* 0x000fe200000108d5 */
[C---:B------:R-:W-:Y:S04]  /*6960*/  HMMA.16816.F32 R8, R172.reuse, R204, R8 ;  /* 0x000000ccac08723c */ /* 0x040fe80000001808 */
[C---:B------:R-:W-:Y:S02]  /*6970*/  FMUL.FTZ R131, R165.reuse, R131 ;  /* 0x00000083a5837220 */ /* 0x040fe40000410000 */
[C---:B------:R-:W-:Y:S01]  /*6980*/  FMUL.FTZ R132, R164.reuse, R132 ;  /* 0x00000084a4847220 */ /* 0x040fe20000410000 */
[----:B------:R-:W-:Y:S01]  /*6990*/  MOV R205, R209 ;  /* 0x000000d100cd7202 */ /* 0x000fe20000000f00 */
[-C--:B------:R-:W-:Y:S04]  /*69a0*/  HMMA.16816.F32 R12, R172, R206.reuse, R12 ;  /* 0x000000ceac0c723c */ /* 0x080fe8000000180c */
[----:B------:R-:W-:Y:S01]  /*69b0*/  MOV R204, R208 ;  /* 0x000000d000cc7202 */ /* 0x000fe20000000f00 */
[----:B------:R-:W-:Y:S01]  /*69c0*/  FMUL.FTZ R133, R164, R133 ;  /* 0x00000085a4857220 */ /* 0x000fe20000410000 */
[----:B------:R-:W2:Y:S01]  /*69d0*/  LDSM.16.MT88.4 R208, [R228+0xc000] ;  /* 0x00c00000e4d0783b */ /* 0x000ea20000004200 */
[C---:B------:R-:W-:Y:S01]  /*69e0*/  FMUL.FTZ R134, R165.reuse, R134 ;  /* 0x00000086a5867220 */ /* 0x040fe20000410000 */
[C---:B------:R-:W-:Y:S04]  /*69f0*/  HMMA.16816.F32 R16, R176.reuse, R206, R16 ;  /* 0x000000ceb010723c */ /* 0x040fe80000001810 */
[----:B------:R-:W-:Y:S02]  /*6a00*/  FMUL.FTZ R135, R165, R135 ;  /* 0x00000087a5877220 */ /* 0x000fe40000410000 */
[C---:B------:R-:W-:Y:S01]  /*6a10*/  FMUL.FTZ R136, R2.reuse, R136 ;  /* 0x0000008802887220 */ /* 0x040fe20000410000 */
[----:B------:R-:W-:Y:S01]  /*6a20*/  MOV R207, R219 ;  /* 0x000000db00cf7202 */ /* 0x000fe20000000f00 */
[----:B------:R-:W-:Y:S01]  /*6a30*/  FMUL.FTZ R137, R2, R137 ;  /* 0x0000008902897220 */ /* 0x000fe20000410000 */
[----:B------:R3:W-:Y:S03]  /*6a40*/  MUFU.EX2 R219, R20 ;  /* 0x0000001400db7308 */ /* 0x0007e60000000800 */
[C---:B------:R-:W-:Y:S02]  /*6a50*/  FMUL.FTZ R138, R0.reuse, R138 ;  /* 0x0000008a008a7220 */ /* 0x040fe40000410000 */
[----:B------:R-:W-:Y:S02]  /*6a60*/  FMUL.FTZ R139, R0, R139 ;  /* 0x0000008b008b7220 */ /* 0x000fe40000410000 */
[--C-:B------:R-:W-:Y:S02]  /*6a70*/  FFMA.FTZ R33, R33, c[0x0][0x23c], -R169.reuse ;  /* 0x00008f0021217a23 */ /* 0x100fe400000108a9 */
[--C-:B------:R-:W-:Y:S02]  /*6a80*/  FFMA.FTZ R32, R32, c[0x0][0x23c], -R169.reuse ;  /* 0x00008f0020207a23 */ /* 0x100fe400000108a9 */
[--C-:B------:R-:W-:Y:S01]  /*6a90*/  FFMA.FTZ R34, R34, c[0x0][0x23c], -R170.reuse ;  /* 0x00008f0022227a23 */ /* 0x100fe200000108aa */
[----:B------:R4:W-:Y:S01]  /*6aa0*/  MUFU.EX2 R206, R33 ;  /* 0x0000002100ce7308 */ /* 0x0009e20000000800 */
[----:B------:R-:W-:Y:S02]  /*6ab0*/  FFMA.FTZ R35, R35, c[0x0][0x23c], -R170 ;  /* 0x00008f0023237a23 */ /* 0x000fe400000108aa */
[----:B-1----:R-:W-:Y:S02]  /*6ac0*/  FMUL.FTZ R23, R0, R191 ;  /* 0x000000bf00177220 */ /* 0x002fe40000410000 */
[C---:B------:R-:W-:Y:S02]  /*6ad0*/  FMUL.FTZ R140, R164.reuse, R140 ;  /* 0x0000008ca48c7220 */ /* 0x040fe40000410000 */
[----:B------:R-:W-:Y:S02]  /*6ae0*/  FMUL.FTZ R141, R164, R141 ;  /* 0x0000008da48d7220 */ /* 0x000fe40000410000 */
[C---:B------:R-:W-:Y:S01]  /*6af0*/  FMUL.FTZ R142, R165.reuse, R142 ;  /* 0x0000008ea58e7220 */ /* 0x040fe20000410000 */
[----:B------:R1:W-:Y:S01]  /*6b00*/  MUFU.EX2 R224, R32 ;  /* 0x0000002000e07308 */ /* 0x0003e20000000800 */
[C---:B------:R-:W-:Y:S02]  /*6b10*/  FMUL.FTZ R143, R165.reuse, R143 ;  /* 0x0000008fa58f7220 */ /* 0x040fe40000410000 */
[----:B---3--:R-:W-:Y:S02]  /*6b20*/  FMUL.FTZ R20, R2, R188 ;  /* 0x000000bc02147220 */ /* 0x008fe40000410000 */
[C---:B------:R-:W-:Y:S01]  /*6b30*/  FMUL.FTZ R144, R164.reuse, R144 ;  /* 0x00000090a4907220 */ /* 0x040fe20000410000 */
[-C--:B--2---:R-:W-:Y:S04]  /*6b40*/  HMMA.16816.F32 R68, R176, R208.reuse, R68 ;  /* 0x000000d0b044723c */ /* 0x084fe80000001844 */
[----:B------:R2:W-:Y:S01]  /*6b50*/  MUFU.EX2 R225, R34 ;  /* 0x0000002200e17308 */ /* 0x0005e20000000800 */
[----:B------:R-:W-:Y:S02]  /*6b60*/  FMUL.FTZ R145, R164, R145 ;  /* 0x00000091a4917220 */ /* 0x000fe40000410000 */
[C---:B------:R-:W-:Y:S01]  /*6b70*/  FMUL.FTZ R146, R165.reuse, R146 ;  /* 0x00000092a5927220 */ /* 0x040fe20000410000 */
[C---:B------:R-:W-:Y:S04]  /*6b80*/  HMMA.16816.F32 R72, R172.reuse, R208, R72 ;  /* 0x000000d0ac48723c */ /* 0x040fe80000001848 */
[C---:B------:R-:W-:Y:S02]  /*6b90*/  FMUL.FTZ R147, R165.reuse, R147 ;  /* 0x00000093a5937220 */ /* 0x040fe40000410000 */
[C---:B----4-:R-:W-:Y:S01]  /*6ba0*/  FMUL.FTZ R33, R2.reuse, R193 ;  /* 0x000000c102217220 */ /* 0x050fe20000410000 */
[----:B------:R-:W-:Y:S01]  /*6bb0*/  MOV R209, R218 ;  /* 0x000000da00d17202 */ /* 0x000fe20000000f00 */
[-C--:B------:R-:W-:Y:S01]  /*6bc0*/  HMMA.16816.F32 R76, R172, R210.reuse, R76 ;  /* 0x000000d2ac4c723c */ /* 0x080fe2000000184c */
[----:B------:R3:W4:Y:S03]  /*6bd0*/  MUFU.EX2 R218, R22 ;  /* 0x0000001600da7308 */ /* 0x0007260000000800 */
[C---:B-1----:R-:W-:Y:S02]  /*6be0*/  FMUL.FTZ R32, R2.reuse, R192 ;  /* 0x000000c002207220 */ /* 0x042fe40000410000 */
[----:B------:R-:W-:Y:S02]  /*6bf0*/  FMUL.FTZ R148, R2, R148 ;  /* 0x0000009402947220 */ /* 0x000fe40000410000 */
[C---:B------:R-:W-:Y:S03]  /*6c00*/  HMMA.16816.F32 R80, R176.reuse, R210, R80 ;  /* 0x000000d2b050723c */ /* 0x040fe60000001850 */
[----:B------:R1:W-:Y:S01]  /*6c10*/  MUFU.EX2 R211, R35 ;  /* 0x0000002300d37308 */ /* 0x0003e20000000800 */
[----:B--2---:R-:W-:Y:S02]  /*6c20*/  FMUL.FTZ R34, R0, R194 ;  /* 0x000000c200227220 */ /* 0x004fe40000410000 */
[--C-:B------:R-:W-:Y:S02]  /*6c30*/  FFMA.FTZ R194, R64, c[0x0][0x23c], -R169.reuse ;  /* 0x00008f0040c27a23 */ /* 0x100fe400000108a9 */
[-C--:B------:R-:W-:Y:S04]  /*6c40*/  HMMA.16816.F32 R84, R176, R180.reuse, R84 ;  /* 0x000000b4b054723c */ /* 0x080fe80000001854 */
[----:B------:R-:W-:Y:S01]  /*6c50*/  FMUL.FTZ R149, R2, R149 ;  /* 0x0000009502957220 */ /* 0x000fe20000410000 */
[----:B------:R2:W-:Y:S01]  /*6c60*/  MUFU.EX2 R210, R21 ;  /* 0x0000001500d27308 */ /* 0x0005e20000000800 */
[C---:B------:R-:W-:Y:S02]  /*6c70*/  FMUL.FTZ R150, R0.reuse, R150 ;  /* 0x0000009600967220 */ /* 0x040fe40000410000 */
[C---:B------:R-:W-:Y:S04]  /*6c80*/  HMMA.16816.F32 R88, R172.reuse, R180, R88 ;  /* 0x000000b4ac58723c */ /* 0x040fe80000001858 */
[C---:B---3--:R-:W-:Y:S02]  /*6c90*/  FMUL.FTZ R22, R0.reuse, R190 ;  /* 0x000000be00167220 */ /* 0x048fe40000410000 */
[C---:B------:R-:W-:Y:S02]  /*6ca0*/  FMUL.FTZ R151, R0.reuse, R151 ;  /* 0x0000009700977220 */ /* 0x040fe40000410000 */
[-C--:B------:R-:W-:Y:S04]  /*6cb0*/  HMMA.16816.F32 R92, R172, R182.reuse, R92 ;  /* 0x000000b6ac5c723c */ /* 0x080fe8000000185c */
[----:B-1----:R-:W-:Y:S02]  /*6cc0*/  FMUL.FTZ R35, R0, R195 ;  /* 0x000000c300237220 */ /* 0x002fe40000410000 */
[--C-:B------:R-:W-:Y:S02]  /*6cd0*/  FFMA.FTZ R195, R52, c[0x0][0x23c], -R169.reuse ;  /* 0x00008f0034c37a23 */ /* 0x100fe400000108a9 */
[C---:B------:R-:W-:Y:S01]  /*6ce0*/  HMMA.16816.F32 R96, R176.reuse, R182, R96 ;  /* 0x000000b6b060723c */ /* 0x040fe20000001860 */
[----:B------:R-:W1:Y:S03]  /*6cf0*/  LDSM.16.MT88.4 R180, [R171+0xe000] ;  /* 0x00e00000abb4783b */ /* 0x000e660000004200 */
[----:B------:R-:W-:Y:S02]  /*6d00*/  FMUL.FTZ R152, R164, R152 ;  /* 0x00000098a4987220 */ /* 0x000fe40000410000 */
[----:B--2---:R-:W-:Y:S02]  /*6d10*/  FMUL.FTZ R21, R2, R189 ;  /* 0x000000bd02157220 */ /* 0x004fe40000410000 */
[-C--:B------:R-:W-:Y:S04]  /*6d20*/  HMMA.16816.F32 R100, R176, R184.reuse, R100 ;  /* 0x000000b8b064723c */ /* 0x080fe80000001864 */
[----:B------:R-:W-:Y:S02]  /*6d30*/  FMUL.FTZ R153, R164, R153 ;  /* 0x00000099a4997220 */ /* 0x000fe40000410000 */
[C---:B------:R-:W-:Y:S02]  /*6d40*/  FMUL.FTZ R154, R165.reuse, R154 ;  /* 0x0000009aa59a7220 */ /* 0x040fe40000410000 */
[C---:B------:R-:W-:Y:S04]  /*6d50*/  HMMA.16816.F32 R104, R172.reuse, R184, R104 ;  /* 0x000000b8ac68723c */ /* 0x040fe80000001868 */
[----:B------:R-:W-:Y:S02]  /*6d60*/  FMUL.FTZ R155, R165, R155 ;  /* 0x0000009ba59b7220 */ /* 0x000fe40000410000 */
[C---:B------:R-:W-:Y:S02]  /*6d70*/  FMUL.FTZ R156, R2.reuse, R156 ;  /* 0x0000009c029c7220 */ /* 0x040fe40000410000 */
[-C--:B------:R-:W-:Y:S04]  /*6d80*/  HMMA.16816.F32 R108, R172, R186.reuse, R108 ;  /* 0x000000baac6c723c */ /* 0x080fe8000000186c */
[----:B------:R-:W-:Y:S02]  /*6d90*/  FMUL.FTZ R157, R2, R157 ;  /* 0x0000009d029d7220 */ /* 0x000fe40000410000 */
[C---:B------:R-:W-:Y:S02]  /*6da0*/  FMUL.FTZ R158, R0.reuse, R158 ;  /* 0x0000009e009e7220 */ /* 0x040fe40000410000 */
[C---:B------:R-:W-:Y:S01]  /*6db0*/  HMMA.16816.F32 R112, R176.reuse, R186, R112 ;  /* 0x000000bab070723c */ /* 0x040fe20000001870 */
[----:B------:R-:W2:Y:S03]  /*6dc0*/  LDSM.16.MT88.4 R184, [R228+0xe000] ;  /* 0x00e00000e4b8783b */ /* 0x000ea60000004200 */
[----:B------:R-:W-:Y:S02]  /*6dd0*/  FMUL.FTZ R159, R0, R159 ;  /* 0x0000009f009f7220 */ /* 0x000fe40000410000 */
[C---:B------:R-:W-:Y:S02]  /*6de0*/  FMUL.FTZ R160, R2.reuse, R160 ;  /* 0x000000a002a07220 */ /* 0x040fe40000410000 */
[----:B------:R-:W-:Y:S01]  /*6df0*/  FMUL.FTZ R161, R2, R161 ;  /* 0x000000a102a17220 */ /* 0x000fe20000410000 */
[-C--:B-1----:R-:W-:Y:S03]  /*6e00*/  HMMA.16816.F32 R116, R176, R180.reuse, R116 ;  /* 0x000000b4b074723c */ /* 0x082fe60000001874 */
[C---:B------:R-:W-:Y:S02]  /*6e10*/  FMUL.FTZ R162, R0.reuse, R162 ;  /* 0x000000a200a27220 */ /* 0x040fe40000410000 */
[----:B------:R-:W-:Y:S02]  /*6e20*/  FMUL.FTZ R163, R0, R163 ;  /* 0x000000a300a37220 */ /* 0x000fe40000410000 */
[--C-:B------:R-:W-:Y:S01]  /*6e30*/  FFMA.FTZ R192, R36, c[0x0][0x23c], -R169.reuse ;  /* 0x00008f0024c07a23 */ /* 0x100fe200000108a9 */
[C---:B------:R-:W-:Y:S04]  /*6e40*/  HMMA.16816.F32 R120, R172.reuse, R180, R120 ;  /* 0x000000b4ac78723c */ /* 0x040fe80000001878 */
[--C-:B------:R-:W-:Y:S01]  /*6e50*/  FFMA.FTZ R191, R37, c[0x0][0x23c], -R169.reuse ;  /* 0x00008f0025bf7a23 */ /* 0x100fe200000108a9 */
[----:B----4-:R-:W-:Y:S01]  /*6e60*/  F2FP.PACK_AB R37, R221, R218 ;  /* 0x000000dadd25723e */ /* 0x010fe200000000ff */
[--C-:B------:R-:W-:Y:S02]  /*6e70*/  FFMA.FTZ R190, R48, c[0x0][0x23c], -R169.reuse ;  /* 0x00008f0030be7a23 */ /* 0x100fe400000108a9 */
[-C--:B------:R-:W-:Y:S04]  /*6e80*/  HMMA.16816.F32 R124, R172, R182.reuse, R124 ;  /* 0x000000b6ac7c723c */ /* 0x080fe8000000187c */
[----:B------:R-:W-:Y:S02]  /*6e90*/  FFMA.FTZ R189, R49, c[0x0][0x23c], -R169 ;  /* 0x00008f0031bd7a23 */ /* 0x000fe400000108a9 */
[--C-:B------:R-:W-:Y:S02]  /*6ea0*/  FFMA.FTZ R45, R45, c[0x0][0x23c], -R212.reuse ;  /* 0x00008f002d2d7a23 */ /* 0x100fe400000108d4 */
[C---:B------:R-:W-:Y:S01]  /*6eb0*/  HMMA.16816.F32 R128, R176.reuse, R182, R128 ;  /* 0x000000b6b080723c */ /* 0x040fe20000001880 */
[----:B------:R-:W1:Y:S03]  /*6ec0*/  LDSM.16.MT88.4 R180, [R230+0xe000] ;  /* 0x00e00000e6b4783b */ /* 0x000e660000004200 */
[--C-:B------:R-:W-:Y:S02]  /*6ed0*/  FFMA.FTZ R46, R46, c[0x0][0x23c], -R213.reuse ;  /* 0x00008f002e2e7a23 */ /* 0x100fe400000108d5 */
[--C-:B------:R-:W-:Y:S02]  /*6ee0*/  FFMA.FTZ R47, R47, c[0x0][0x23c], -R213.reuse ;  /* 0x00008f002f2f7a23 */ /* 0x100fe400000108d5 */
[-C--:B--2---:R-:W-:Y:S04]  /*6ef0*/  HMMA.16816.F32 R132, R176, R184.reuse, R132 ;  /* 0x000000b8b084723c */ /* 0x084fe80000001884 */
[--C-:B------:R-:W-:Y:S02]  /*6f00*/  FFMA.FTZ R25, R25, c[0x0][0x23c], -R212.reuse ;  /* 0x00008f0019197a23 */ /* 0x100fe400000108d4 */
[--C-:B------:R-:W-:Y:S02]  /*6f10*/  FFMA.FTZ R26, R26, c[0x0][0x23c], -R213.reuse ;  /* 0x00008f001a1a7a23 */ /* 0x100fe400000108d5 */
[C---:B------:R-:W-:Y:S01]  /*6f20*/  HMMA.16816.F32 R136, R172.reuse, R184, R136 ;  /* 0x000000b8ac88723c */ /* 0x040fe20000001888 */
[----:B------:R2:W-:Y:S03]  /*6f30*/  MUFU.EX2 R222, R25 ;  /* 0x0000001900de7308 */ /* 0x0005e60000000800 */
[--C-:B------:R-:W-:Y:S02]  /*6f40*/  FFMA.FTZ R27, R27, c[0x0][0x23c], -R213.reuse ;  /* 0x00008f001b1b7a23 */ /* 0x100fe400000108d5 */
[--C-:B------:R-:W-:Y:S02]  /*6f50*/  FFMA.FTZ R24, R24, c[0x0][0x23c], -R212.reuse ;  /* 0x00008f0018187a23 */ /* 0x100fe400000108d4 */
[-C--:B------:R-:W-:Y:S03]  /*6f60*/  HMMA.16816.F32 R20, R172, R186.reuse, R20 ;  /* 0x000000baac14723c */ /* 0x080fe60000001814 */
[----:B------:R3:W4:Y:S01]  /*6f70*/  MUFU.EX2 R188, R26 ;  /* 0x0000001a00bc7308 */ /* 0x0007220000000800 */
[--C-:B------:R-:W-:Y:S02]  /*6f80*/  FFMA.FTZ R28, R28, c[0x0][0x23c], -R212.reuse ;  /* 0x00008f001c1c7a23 */ /* 0x100fe400000108d4 */
[----:B------:R-:W-:Y:S02]  /*6f90*/  FFMA.FTZ R29, R29, c[0x0][0x23c], -R212 ;  /* 0x00008f001d1d7a23 */ /* 0x000fe400000108d4 */
[C---:B------:R-:W-:Y:S01]  /*6fa0*/  HMMA.16816.F32 R140, R176.reuse, R186, R140 ;  /* 0x000000bab08c723c */ /* 0x040fe2000000188c */
[----:B------:R-:W5:Y:S03]  /*6fb0*/  LDSM.16.MT88.4 R184, [R229+0xe000] ;  /* 0x00e00000e5b8783b */ /* 0x000f660000004200 */
[--C-:B------:R-:W-:Y:S01]  /*6fc0*/  FFMA.FTZ R30, R30, c[0x0][0x23c], -R213.reuse ;  /* 0x00008f001e1e7a23 */ /* 0x100fe200000108d5 */
[----:B------:R4:W4:Y:S01]  /*6fd0*/  MUFU.EX2 R248, R27 ;  /* 0x0000001b00f87308 */ /* 0x0009220000000800 */
[----:B------:R-:W-:Y:S02]  /*6fe0*/  FFMA.FTZ R31, R31, c[0x0][0x23c], -R213 ;  /* 0x00008f001f1f7a23 */ /* 0x000fe400000108d5 */
[-C--:B-1----:R-:W-:Y:S04]  /*6ff0*/  HMMA.16816.F32 R144, R176, R180.reuse, R144 ;  /* 0x000000b4b090723c */ /* 0x082fe80000001890 */
[C---:B--2---:R-:W-:Y:S03]  /*7000*/  FMUL.FTZ R25, R164.reuse, R197 ;  /* 0x000000c5a4197220 */ /* 0x044fe60000410000 */
[----:B------:R1:W2:Y:S01]  /*7010*/  MUFU.EX2 R193, R24 ;  /* 0x0000001800c17308 */ /* 0x0002a20000000800 */
[C---:B------:R-:W-:Y:S04]  /*7020*/  HMMA.16816.F32 R32, R172.reuse, R180, R32 ;  /* 0x000000b4ac20723c */ /* 0x040fe80000001820 */
[C---:B---3--:R-:W-:Y:S04]  /*7030*/  FMUL.FTZ R26, R165.reuse, R198 ;  /* 0x000000c6a51a7220 */ /* 0x048fe80000410000 */
[-C--:B------:R-:W-:Y:S01]  /*7040*/  HMMA.16816.F32 R148, R172, R182.reuse, R148 ;  /* 0x000000b6ac94723c */ /* 0x080fe20000001894 */
[----:B------:R3:W-:Y:S03]  /*7050*/  MUFU.EX2 R198, R30 ;  /* 0x0000001e00c67308 */ /* 0x0007e60000000800 */
[----:B----4-:R-:W-:Y:S04]  /*7060*/  FMUL.FTZ R27, R165, R199 ;  /* 0x000000c7a51b7220 */ /* 0x010fe80000410000 */
[C---:B------:R-:W-:Y:S01]  /*7070*/  HMMA.16816.F32 R152, R176.reuse, R182, R152 ;  /* 0x000000b6b098723c */ /* 0x040fe20000001898 */
[----:B------:R-:W4:Y:S02]  /*7080*/  LDSM.16.MT88.4 R180, [R171+0xc800] ;  /* 0x00c80000abb4783b */ /* 0x000f240000004200 */
[----:B------:R2:W-:Y:S01]  /*7090*/  MUFU.EX2 R199, R29 ;  /* 0x0000001d00c77308 */ /* 0x0005e20000000800 */
[----:B-1----:R-:W-:Y:S02]  /*70a0*/  FMUL.FTZ R24, R164, R196 ;  /* 0x000000c4a4187220 */ /* 0x002fe40000410000 */
[--C-:B------:R-:W-:Y:S02]  /*70b0*/  FFMA.FTZ R196, R53, c[0x0][0x23c], -R169.reuse ;  /* 0x00008f0035c47a23 */ /* 0x100fe400000108a9 */
[----:B------:R-:W-:Y:S03]  /*70c0*/  FFMA.FTZ R169, R65, c[0x0][0x23c], -R169 ;  /* 0x00008f0041a97a23 */ /* 0x000fe600000108a9 */
[-C--:B-----5:R-:W-:Y:S02]  /*70d0*/  HMMA.16816.F32 R24, R176, R184.reuse, R24 ;  /* 0x000000b8b018723c */ /* 0x0a0fe40000001818 */
[----:B------:R1:W5:Y:S01]  /*70e0*/  MUFU.EX2 R197, R31 ;  /* 0x0000001f00c57308 */ /* 0x0003620000000800 */
[----:B---3--:R-:W-:Y:S01]  /*70f0*/  FMUL.FTZ R30, R165, R202 ;  /* 0x000000caa51e7220 */ /* 0x008fe20000410000 */
[----:B------:R-:W-:Y:S01]  /*7100*/  MOV R202, R188 ;  /* 0x000000bc00ca7202 */ /* 0x000fe20000000f00 */
[--C-:B------:R-:W-:Y:S03]  /*7110*/  FFMA.FTZ R188, R50, c[0x0][0x23c], -R170.reuse ;  /* 0x00008f0032bc7a23 */ /* 0x100fe600000108aa */
[C---:B------:R-:W-:Y:S04]  /*7120*/  HMMA.16816.F32 R156, R172.reuse, R184, R156 ;  /* 0x000000b8ac9c723c */ /* 0x040fe8000000189c */
[----:B------:R3:W3:Y:S01]  /*7130*/  MUFU.EX2 R208, R28 ;  /* 0x0000001c00d07308 */ /* 0x0006e20000000800 */
[----:B------:R-:W-:Y:S01]  /*7140*/  F2FP.PACK_AB R49, R248, R202 ;  /* 0x000000caf831723e */ /* 0x000fe200000000ff */
[----:B--2---:R-:W-:Y:S01]  /*7150*/  FMUL.FTZ R29, R164, R201 ;  /* 0x000000c9a41d7220 */ /* 0x004fe20000410000 */
[----:B------:R-:W-:Y:S01]  /*7160*/  MOV R201, R217 ;  /* 0x000000d900c97202 */ /* 0x000fe20000000f00 */
[-C--:B------:R-:W-:Y:S01]  /*7170*/  HMMA.16816.F32 R160, R172, R186.reuse, R160 ;  /* 0x000000baaca0723c */ /* 0x080fe200000018a0 */
[----:B------:R-:W2:Y:S03]  /*7180*/  LDSM.16.MT88.4 R172, [R228+0xc800] ;  /* 0x00c80000e4ac783b */ /* 0x000ea60000004200 */
[--C-:B------:R-:W-:Y:S01]  /*7190*/  FFMA.FTZ R185, R38, c[0x0][0x23c], -R170.reuse ;  /* 0x00008f0026b97a23 */ /* 0x100fe200000108aa */
[----:B------:R-:W-:Y:S01]  /*71a0*/  F2FP.PACK_AB R38, R206, R224 ;  /* 0x000000e0ce26723e */ /* 0x000fe200000000ff */
[--C-:B------:R-:W-:Y:S01]  /*71b0*/  FFMA.FTZ R184, R39, c[0x0][0x23c], -R170.reuse ;  /* 0x00008f0027b87a23 */ /* 0x100fe200000108aa */
[----:B------:R-:W-:Y:S01]  /*71c0*/  MUFU.EX2 R217, R47 ;  /* 0x0000002f00d97308 */ /* 0x000fe20000000800 */
[----:B-1----:R-:W-:Y:S01]  /*71d0*/  FMUL.FTZ R31, R165, R203 ;  /* 0x000000cba51f7220 */ /* 0x002fe20000410000 */
[----:B------:R-:W-:Y:S03]  /*71e0*/  MOV R203, R210 ;  /* 0x000000d200cb7202 */ /* 0x000fe60000000f00 */
[----:B------:R-:W-:Y:S02]  /*71f0*/  MOV R210, R207 ;  /* 0x000000cf00d27202 */ /* 0x000fe40000000f00 */
[----:B------:R-:W-:Y:S02]  /*7200*/  F2FP.PACK_AB R36, R203, R219 ;  /* 0x000000dbcb24723e */ /* 0x000fe400000000ff */
[----:B------:R-:W-:Y:S01]  /*7210*/  MOV R207, R205 ;  /* 0x000000cd00cf7202 */ /* 0x000fe20000000f00 */
[----:B---3--:R-:W-:Y:S01]  /*7220*/  FMUL.FTZ R28, R164, R200 ;  /* 0x000000c8a41c7220 */ /* 0x008fe20000410000 */
[----:B------:R-:W-:Y:S01]  /*7230*/  MOV R200, R193 ;  /* 0x000000c100c87202 */ /* 0x000fe20000000f00 */
[--C-:B------:R-:W-:Y:S01]  /*7240*/  FFMA.FTZ R193, R51, c[0x0][0x23c], -R170.reuse ;  /* 0x00008f0033c17a23 */ /* 0x100fe200000108aa */
[----:B-----5:R-:W-:Y:S02]  /*7250*/  F2FP.PACK_AB R51, R197, R198 ;  /* 0x000000c6c533723e */ /* 0x020fe400000000ff */
[----:B------:R-:W-:Y:S02]  /*7260*/  F2FP.PACK_AB R48, R222, R200 ;  /* 0x000000c8de30723e */ /* 0x000fe400000000ff */
[----:B------:R-:W-:Y:S04]  /*7270*/  HMMA.16816.F32 R28, R176, R186, R28 ;  /* 0x000000bab01c723c */ /* 0x000fe8000000181c */
[----:B------:R-:W-:Y:S02]  /*7280*/  MOV R205, R249 ;  /* 0x000000f900cd7202 */ /* 0x000fe40000000f00 */
[----:B------:R1:W-:Y:S01]  /*7290*/  MUFU.EX2 R249, R184 ;  /* 0x000000b800f97308 */ /* 0x0003e20000000800 */
[----:B------:R-:W-:Y:S01]  /*72a0*/  MOV R187, R211 ;  /* 0x000000d300bb7202 */ /* 0x000fe20000000f00 */
[--C-:B------:R-:W-:Y:S01]  /*72b0*/  FFMA.FTZ R178, R54, c[0x0][0x23c], -R170.reuse ;  /* 0x00008f0036b27a23 */ /* 0x100fe200000108aa */
[----:B------:R-:W-:Y:S03]  /*72c0*/  MOV R179, R208 ;  /* 0x000000d000b37202 */ /* 0x000fe60000000f00 */
[----:B------:R-:W-:Y:S01]  /*72d0*/  F2FP.PACK_AB R39, R187, R225 ;  /* 0x000000e1bb27723e */ /* 0x000fe200000000ff */
[--C-:B------:R-:W-:Y:S01]  /*72e0*/  FFMA.FTZ R177, R55, c[0x0][0x23c], -R170.reuse ;  /* 0x00008f0037b17a23 */ /* 0x100fe200000108aa */
[----:B------:R-:W-:Y:S01]  /*72f0*/  F2FP.PACK_AB R50, R199, R179 ;  /* 0x000000b3c732723e */ /* 0x000fe200000000ff */
[----:B------:R-:W3:Y:S01]  /*7300*/  LDSM.16.MT88.4 R52, [R230+0xc800] ;  /* 0x00c80000e634783b */ /* 0x000ee20000004200 */
[----:B------:R-:W-:Y:S01]  /*7310*/  MOV R186, R204 ;  /* 0x000000cc00ba7202 */ /* 0x000fe20000000f00 */
[--C-:B------:R-:W-:Y:S01]  /*7320*/  FFMA.FTZ R176, R66, c[0x0][0x23c], -R170.reuse ;  /* 0x00008f0042b07a23 */ /* 0x100fe200000108aa */
[----:B------:R-:W-:Y:S01]  /*7330*/  MOV R204, R251 ;  /* 0x000000fb00cc7202 */ /* 0x000fe20000000f00 */
[-C--:B----4-:R-:W-:Y:S01]  /*7340*/  HMMA.16816.F32 R4, R36, R180.reuse, R4 ;  /* 0x000000b42404723c */ /* 0x090fe20000001804 */
[----:B------:R4:W-:Y:S04]  /*7350*/  MUFU.EX2 R251, R190 ;  /* 0x000000be00fb7308 */ /* 0x0009e80000000800 */
[----:B------:R-:W-:Y:S01]  /*7360*/  FFMA.FTZ R170, R67, c[0x0][0x23c], -R170 ;  /* 0x00008f0043aa7a23 */ /* 0x000fe200000108aa */
[----:B------:R-:W-:Y:S01]  /*7370*/  MOV R211, R252 ;  /* 0x000000fc00d37202 */ /* 0x000fe20000000f00 */
[----:B------:R-:W5:Y:S01]  /*7380*/  LDSM.16.MT88.4 R64, [R229+0xc800] ;  /* 0x00c80000e540783b */ /* 0x000f620000004200 */
[C---:B------:R-:W-:Y:S03]  /*7390*/  HMMA.16816.F32 R8, R48.reuse, R180, R8 ;  /* 0x000000b43008723c */ /* 0x040fe60000001808 */
[----:B------:R3:W-:Y:S01]  /*73a0*/  MUFU.EX2 R252, R189 ;  /* 0x000000bd00fc7308 */ /* 0x0007e20000000800 */
[----:B-1----:R-:W-:Y:S02]  /*73b0*/  MOV R184, R222 ;  /* 0x000000de00b87202 */ /* 0x002fe40000000f00 */
[----:B------:R-:W-:Y:S02]  /*73c0*/  MOV R208, R209 ;  /* 0x000000d100d07202 */ /* 0x000fe40000000f00 */
[-C--:B------:R-:W-:Y:S04]  /*73d0*/  HMMA.16816.F32 R12, R48, R182.reuse, R12 ;  /* 0x000000b6300c723c */ /* 0x080fe8000000180c */
[----:B------:R-:W-:Y:S01]  /*73e0*/  MOV R180, R225 ;  /* 0x000000e100b47202 */ /* 0x000fe20000000f00 */
[----:B------:R-:W-:Y:S01]  /*73f0*/  MUFU.EX2 R222, R42 ;  /* 0x0000002a00de7308 */ /* 0x000fe20000000800 */
[----:B------:R-:W-:Y:S02]  /*7400*/  MOV R181, R224 ;  /* 0x000000e000b57202 */ /* 0x000fe40000000f00 */
[C---:B------:R-:W-:Y:S04]  /*7410*/  HMMA.16816.F32 R16, R36.reuse, R182, R16 ;  /* 0x000000b62410723c */ /* 0x040fe80000001810 */
[----:B----4-:R-:W-:Y:S02]  /*7420*/  MOV R190, R220 ;  /* 0x000000dc00be7202 */ /* 0x010fe40000000f00 */
[----:B------:R-:W-:Y:S01]  /*7430*/  MOV R209, R250 ;  /* 0x000000fa00d17202 */ /* 0x000fe20000000f00 */
[----:B------:R-:W-:Y:S01]  /*7440*/  MUFU.EX2 R225, R193 ;  /* 0x000000c100e17308 */ /* 0x000fe20000000800 */
[-C--:B--2---:R-:W-:Y:S04]  /*7450*/  HMMA.16816.F32 R68, R36, R172.reuse, R68 ;  /* 0x000000ac2444723c */ /* 0x084fe80000001844 */
[----:B---3--:R-:W-:Y:S02]  /*7460*/  MOV R189, R221 ;  /* 0x000000dd00bd7202 */ /* 0x008fe40000000f00 */
[----:B------:R-:W-:Y:S02]  /*7470*/  MOV R183, R248 ;  /* 0x000000f800b77202 */ /* 0x000fe40000000f00 */
[C---:B------:R-:W-:Y:S01]  /*7480*/  HMMA.16816.F32 R72, R48.reuse, R172, R72 ;  /* 0x000000ac3048723c */ /* 0x040fe20000001848 */
[----:B------:R-:W-:Y:S03]  /*7490*/  MUFU.EX2 R220, R44 ;  /* 0x0000002c00dc7308 */ /* 0x000fe60000000800 */
[----:B------:R-:W-:Y:S03]  /*74a0*/  MOV R182, R227 ;  /* 0x000000e300b67202 */ /* 0x000fe60000000f00 */
[--C-:B------:R-:W-:Y:S01]  /*74b0*/  FFMA.FTZ R172, R56, c[0x0][0x23c], -R212.reuse ;  /* 0x00008f0038ac7a23 */ /* 0x100fe200000108d4 */
[-C--:B------:R-:W-:Y:S03]  /*74c0*/  HMMA.16816.F32 R76, R48, R174.reuse, R76 ;  /* 0x000000ae304c723c */ /* 0x080fe6000000184c */
[----:B------:R-:W-:Y:S01]  /*74d0*/  MUFU.EX2 R224, R41 ;  /* 0x0000002900e07308 */ /* 0x000fe20000000800 */
[--C-:B------:R-:W-:Y:S04]  /*74e0*/  FFMA.FTZ R173, R57, c[0x0][0x23c], -R212.reuse ;  /* 0x00008f0039ad7a23 */ /* 0x100fe800000108d4 */
[C---:B------:R-:W-:Y:S05]  /*74f0*/  HMMA.16816.F32 R80, R36.reuse, R174, R80 ;  /* 0x000000ae2450723c */ /* 0x040fea0000001850 */
[----:B------:R-:W-:Y:S02]  /*7500*/  MUFU.EX2 R221, R43 ;  /* 0x0000002b00dd7308 */ /* 0x000fe40000000800 */
[----:B------:R-:W-:Y:S01]  /*7510*/  MOV R175, R226 ;  /* 0x000000e200af7202 */ /* 0x000fe20000000f00 */
[-C--:B------:R-:W-:Y:S04]  /*7520*/  HMMA.16816.F32 R84, R36, R52.reuse, R84 ;  /* 0x000000342454723c */ /* 0x080fe80000001854 */
[--C-:B------:R-:W-:Y:S02]  /*7530*/  FFMA.FTZ R174, R60, c[0x0][0x23c], -R212.reuse ;  /* 0x00008f003cae7a23 */ /* 0x100fe400000108d4 */
[--C-:B------:R-:W-:Y:S01]  /*7540*/  FFMA.FTZ R60, R58, c[0x0][0x23c], -R213.reuse ;  /* 0x00008f003a3c7a23 */ /* 0x100fe200000108d5 */
[----:B------:R1:W-:Y:S01]  /*7550*/  MUFU.EX2 R226, R188 ;  /* 0x000000bc00e27308 */ /* 0x0003e20000000800 */
[C---:B------:R-:W-:Y:S04]  /*7560*/  HMMA.16816.F32 R88, R48.reuse, R52, R88 ;  /* 0x000000343058723c */ /* 0x040fe80000001858 */
[----:B------:R-:W-:Y:S02]  /*7570*/  FFMA.FTZ R212, R61, c[0x0][0x23c], -R212 ;  /* 0x00008f003dd47a23 */ /* 0x000fe400000108d4 */
[--C-:B------:R-:W-:Y:S02]  /*7580*/  FFMA.FTZ R61, R59, c[0x0][0x23c], -R213.reuse ;  /* 0x00008f003b3d7a23 */ /* 0x100fe400000108d5 */
[-C--:B------:R-:W-:Y:S01]  /*7590*/  HMMA.16816.F32 R92, R48, R54.reuse, R92 ;  /* 0x00000036305c723c */ /* 0x080fe2000000185c */
[----:B------:R-:W-:Y:S01]  /*75a0*/  LDSM.16.MT88.4 R56, [R229+0xd000] ;  /* 0x00d00000e538783b */ /* 0x000fe20000004200 */
[----:B------:R2:W-:Y:S06]  /*75b0*/  MUFU.EX2 R227, R185 ;  /* 0x000000b900e37308 */ /* 0x0005ec0000000800 */
[C---:B------:R-:W-:Y:S01]  /*75c0*/  HMMA.16816.F32 R96, R36.reuse, R54, R96 ;  /* 0x000000362460723c */ /* 0x040fe20000001860 */
[----:B------:R-:W3:Y:S03]  /*75d0*/  LDSM.16.MT88.4 R52, [R171+0xe800] ;  /* 0x00e80000ab34783b */ /* 0x000ee60000004200 */
[----:B------:R-:W-:Y:S04]  /*75e0*/  MUFU.EX2 R212, R212 ;  /* 0x000000d400d47308 */ /* 0x000fe80000000800 */
[-C--:B-----5:R-:W-:Y:S01]  /*75f0*/  HMMA.16816.F32 R100, R36, R64.reuse, R100 ;  /* 0x000000402464723c */ /* 0x0a0fe20000001864 */
[----:B-1----:R-:W4:Y:S04]  /*7600*/  LDL.LU R188, [R1+0xc] ;  /* 0x00000c0001bc7983 */ /* 0x002f280000300800 */
[----:B------:R-:W5:Y:S01]  /*7610*/  LDL.LU R193, [R1+0x8] ;  /* 0x0000080001c17983 */ /* 0x000f620000300800 */
[----:B------:R1:W-:Y:S02]  /*7620*/  MUFU.EX2 R248, R192 ;  /* 0x000000c000f87308 */ /* 0x0003e40000000800 */
[C---:B------:R-:W-:Y:S01]  /*7630*/  HMMA.16816.F32 R104, R48.reuse, R64, R104 ;  /* 0x000000403068723c */ /* 0x040fe20000001868 */
[----:B------:R-:W5:Y:S03]  /*7640*/  LDL.LU R44, [R1+0x4] ;  /* 0x00000400012c7983 */ /* 0x000f660000300800 */
[----:B--2---:R-:W-:Y:S04]  /*7650*/  MOV R185, R223 ;  /* 0x000000df00b97202 */ /* 0x004fe80000000f00 */
[-C--:B------:R-:W-:Y:S01]  /*7660*/  HMMA.16816.F32 R108, R48, R66.reuse, R108 ;  /* 0x00000042306c723c */ /* 0x080fe2000000186c */
[----:B------:R2:W-:Y:S07]  /*7670*/  MUFU.EX2 R223, R40 ;  /* 0x0000002800df7308 */ /* 0x0005ee0000000800 */
[C---:B------:R-:W-:Y:S01]  /*7680*/  HMMA.16816.F32 R112, R36.reuse, R66, R112 ;  /* 0x000000422470723c */ /* 0x040fe20000001870 */
[----:B------:R-:W2:Y:S02]  /*7690*/  LDSM.16.MT88.4 R64, [R228+0xe800] ;  /* 0x00e80000e440783b */ /* 0x000ea40000004200 */
[----:B------:R2:W-:Y:S01]  /*76a0*/  MUFU.EX2 R250, R191 ;  /* 0x000000bf00fa7308 */ /* 0x0005e20000000800 */
[----:B-1----:R-:W-:Y:S04]  /*76b0*/  MOV R192, R218 ;  /* 0x000000da00c07202 */ /* 0x002fe80000000f00 */
[-C--:B---3--:R-:W-:Y:S05]  /*76c0*/  HMMA.16816.F32 R116, R36, R52.reuse, R116 ;  /* 0x000000342474723c */ /* 0x088fea0000001874 */
[----:B------:R-:W1:Y:S03]  /*76d0*/  MUFU.EX2 R218, R46 ;  /* 0x0000002e00da7308 */ /* 0x000e660000000800 */
[C---:B------:R-:W-:Y:S01]  /*76e0*/  HMMA.16816.F32 R120, R48.reuse, R52, R120 ;  /* 0x000000343078723c */ /* 0x040fe20000001878 */
[----:B--2---:R-:W-:Y:S07]  /*76f0*/  LDSM.16.MT88.4 R40, [R171+0xd000] ;  /* 0x00d00000ab28783b */ /* 0x004fee0000004200 */
[-C--:B------:R-:W-:Y:S04]  /*7700*/  HMMA.16816.F32 R124, R48, R54.reuse, R124 ;  /* 0x00000036307c723c */ /* 0x080fe8000000187c */
[----:B------:R-:W-:Y:S02]  /*7710*/  MOV R191, R219 ;  /* 0x000000db00bf7202 */ /* 0x000fe40000000f00 */
[----:B------:R2:W3:Y:S02]  /*7720*/  MUFU.EX2 R219, R45 ;  /* 0x0000002d00db7308 */ /* 0x0004e40000000800 */
[C---:B------:R-:W-:Y:S01]  /*7730*/  HMMA.16816.F32 R128, R36.reuse, R54, R128 ;  /* 0x000000362480723c */ /* 0x040fe20000001880 */
[----:B------:R-:W3:Y:S03]  /*7740*/  LDSM.16.MT88.4 R52, [R230+0xe800] ;  /* 0x00e80000e634783b */ /* 0x000ee60000004200 */
[----:B-1----:R-:W-:Y:S04]  /*7750*/  F2FP.PACK_AB R47, R217, R218 ;  /* 0x000000dad92f723e */ /* 0x002fe800000000ff */
[-C--:B------:R-:W-:Y:S08]  /*7760*/  HMMA.16816.F32 R132, R36, R64.reuse, R132 ;  /* 0x000000402484723c */ /* 0x080ff00000001884 */
[C---:B------:R-:W-:Y:S04]  /*7770*/  HMMA.16816.F32 R136, R48.reuse, R64, R136 ;  /* 0x000000403088723c */ /* 0x040fe80000001888 */
[----:B--2---:R-:W-:Y:S04]  /*7780*/  F2FP.PACK_AB R45, R221, R222 ;  /* 0x000000dedd2d723e */ /* 0x004fe800000000ff */
[-C--:B------:R-:W-:Y:S04]  /*7790*/  HMMA.16816.F32 R20, R48, R66.reuse, R20 ;  /* 0x000000423014723c */ /* 0x080fe80000001814 */
[----:B---3--:R-:W-:Y:S04]  /*77a0*/  F2FP.PACK_AB R46, R219, R220 ;  /* 0x000000dcdb2e723e */ /* 0x008fe800000000ff */
        /* <DEDUP_REMOVED lines=8> */
[C---:B------:R-:W-:Y:S07]  /*7830*/  HMMA.16816.F32 R156, R48.reuse, R64, R156 ;  /* 0x00000040309c723c */ /* 0x040fee000000189c */
[--C-:B------:R-:W-:Y:S01]  /*7840*/  FFMA.FTZ R64, R62, c[0x0][0x23c], -R213.reuse ;  /* 0x00008f003e407a23 */ /* 0x100fe200000108d5 */
[-C--:B------:R-:W-:Y:S01]  /*7850*/  HMMA.16816.F32 R160, R48, R66.reuse, R160 ;  /* 0x0000004230a0723c */ /* 0x080fe200000018a0 */
[----:B------:R-:W1:Y:S03]  /*7860*/  LDSM.16.MT88.4 R48, [R230+0xd000] ;  /* 0x00d00000e630783b */ /* 0x000e660000004200 */
[----:B------:R-:W-:Y:S01]  /*7870*/  MOV R65, R175 ;  /* 0x000000af00417202 */ /* 0x000fe20000000f00 */
[----:B------:R-:W-:Y:S01]  /*7880*/  FFMA.FTZ R213, R63, c[0x0][0x23c], -R213 ;  /* 0x00008f003fd57a23 */ /* 0x000fe200000108d5 */
[----:B------:R-:W-:Y:S02]  /*7890*/  MOV R175, R187 ;  /* 0x000000bb00af7202 */ /* 0x000fe40000000f00 */
[----:B------:R-:W-:Y:S01]  /*78a0*/  HMMA.16816.F32 R28, R36, R66, R28 ;  /* 0x00000042241c723c */ /* 0x000fe2000000181c */
[----:B------:R-:W-:Y:S03]  /*78b0*/  MUFU.EX2 R67, R64 ;  /* 0x0000004000437308 */ /* 0x000fe60000000800 */
[----:B------:R-:W-:Y:S03]  /*78c0*/  MOV R63, R204 ;  /* 0x000000cc003f7202 */ /* 0x000fe60000000f00 */
[----:B------:R-:W-:Y:S02]  /*78d0*/  F2FP.PACK_AB R36, R250, R248 ;  /* 0x000000f8fa24723e */ /* 0x000fe400000000ff */
[----:B------:R-:W-:Y:S02]  /*78e0*/  F2FP.PACK_AB R37, R249, R227 ;  /* 0x000000e3f925723e */ /* 0x000fe400000000ff */
[----:B------:R-:W-:Y:S01]  /*78f0*/  MUFU.EX2 R204, R60 ;  /* 0x0000003c00cc7308 */ /* 0x000fe20000000800 */
[----:B------:R-:W-:Y:S02]  /*7900*/  F2FP.PACK_AB R38, R252, R251 ;  /* 0x000000fbfc26723e */ /* 0x000fe400000000ff */
[----:B------:R-:W-:Y:S02]  /*7910*/  F2FP.PACK_AB R39, R225, R226 ;  /* 0x000000e2e127723e */ /* 0x000fe400000000ff */
[----:B------:R-:W-:Y:S02]  /*7920*/  MOV R66, R182 ;  /* 0x000000b600427202 */ /* 0x000fe40000000f00 */
[----:B------:R-:W-:Y:S03]  /*7930*/  MOV R182, R208 ;  /* 0x000000d000b67202 */ /* 0x000fe60000000f00 */
[-C--:B------:R-:W-:Y:S01]  /*7940*/  HMMA.16816.F32 R4, R36, R40.reuse, R4 ;  /* 0x000000282404723c */ /* 0x080fe20000001804 */
[----:B------:R-:W-:Y:S10]  /*7950*/  MUFU.EX2 R213, R213 ;  /* 0x000000d500d57308 */ /* 0x000ff40000000800 */
[----:B------:R3:W-:Y:S02]  /*7960*/  MUFU.EX2 R208, R195 ;  /* 0x000000c300d07308 */ /* 0x0007e40000000800 */
[----:B---3--:R-:W-:Y:S08]  /*7970*/  MOV R195, R209 ;  /* 0x000000d100c37202 */ /* 0x008ff00000000f00 */
[----:B------:R3:W-:Y:S02]  /*7980*/  MUFU.EX2 R209, R196 ;  /* 0x000000c400d17308 */ /* 0x0007e40000000800 */
[----:B---3--:R-:W-:Y:S08]  /*7990*/  MOV R196, R207 ;  /* 0x000000cf00c47202 */ /* 0x008ff00000000f00 */
[----:B------:R3:W-:Y:S02]  /*79a0*/  MUFU.EX2 R207, R178 ;  /* 0x000000b200cf7308 */ /* 0x0007e40000000800 */
[----:B---3--:R-:W-:Y:S08]  /*79b0*/  MOV R178, R210 ;  /* 0x000000d200b27202 */ /* 0x008ff00000000f00 */
[----:B------:R3:W-:Y:S02]  /*79c0*/  MUFU.EX2 R210, R177 ;  /* 0x000000b100d27308 */ /* 0x0007e40000000800 */
[----:B---3--:R-:W-:Y:S02]  /*79d0*/  MOV R177, R182 ;  /* 0x000000b600b17202 */ /* 0x008fe40000000f00 */
[----:B------:R-:W-:Y:S06]  /*79e0*/  MOV R182, R206 ;  /* 0x000000ce00b67202 */ /* 0x000fec0000000f00 */
[----:B------:R3:W-:Y:S01]  /*79f0*/  MUFU.EX2 R206, R172 ;  /* 0x000000ac00ce7308 */ /* 0x0007e20000000800 */
[----:B----4-:R-:W-:Y:S01]  /*7a00*/  FFMA.FTZ R62, R2, R188, R214 ;  /* 0x000000bc023e7223 */ /* 0x010fe200000100d6 */
[----:B------:R-:W-:Y:S08]  /*7a10*/  MOV R2, R211 ;  /* 0x000000d300027202 */ /* 0x000ff00000000f00 */
[----:B------:R4:W-:Y:S01]  /*7a20*/  MUFU.EX2 R214, R194 ;  /* 0x000000c200d67308 */ /* 0x0009e20000000800 */
[----:B------:R-:W-:Y:S01]  /*7a30*/  MOV R188, R184 ;  /* 0x000000b800bc7202 */ /* 0x000fe20000000f00 */
[----:B-----5:R-:W-:Y:S01]  /*7a40*/  FFMA.FTZ R165, R165, R193, R216 ;  /* 0x000000c1a5a57223 */ /* 0x020fe200000100d8 */
[----:B------:R-:W-:Y:S01]  /*7a50*/  MOV R193, R185 ;  /* 0x000000b900c17202 */ /* 0x000fe20000000f00 */
[----:B------:R-:W-:Y:S01]  /*7a60*/  FFMA.FTZ R164, R164, R44, R215 ;  /* 0x0000002ca4a47223 */ /* 0x000fe200000100d7 */
[----:B------:R-:W-:Y:S05]  /*7a70*/  F2FP.PACK_AB R44, R224, R223 ;  /* 0x000000dfe02c723e */ /* 0x000fea00000000ff */
[----:B------:R5:W-:Y:S01]  /*7a80*/  MUFU.EX2 R211, R176 ;  /* 0x000000b000d37308 */ /* 0x000be20000000800 */
[----:B------:R-:W-:Y:S01]  /*7a90*/  FADD.FTZ R2, R2, R164 ;  /* 0x000000a402027221 */ /* 0x000fe20000010000 */
[----:B------:R-:W-:Y:S01]  /*7aa0*/  MOV R164, R182 ;  /* 0x000000b600a47202 */ /* 0x000fe20000000f00 */
[C---:B------:R-:W-:Y:S04]  /*7ab0*/  HMMA.16816.F32 R8, R44.reuse, R40, R8 ;  /* 0x000000282c08723c */ /* 0x040fe80000001808 */
[----:B---3--:R-:W-:Y:S01]  /*7ac0*/  MOV R172, R205 ;  /* 0x000000cd00ac7202 */ /* 0x008fe20000000f00 */
[----:B------:R-:W-:Y:S02]  /*7ad0*/  FADD.FTZ R2, R196, R2 ;  /* 0x00000002c4027221 */ /* 0x000fe40000010000 */
[----:B------:R-:W-:Y:S01]  /*7ae0*/  MUFU.EX2 R216, R169 ;  /* 0x000000a900d87308 */ /* 0x000fe20000000800 */
[----:B------:R-:W-:Y:S01]  /*7af0*/  MOV R196, R175 ;  /* 0x000000af00c47202 */ /* 0x000fe20000000f00 */
[-C--:B------:R-:W-:Y:S03]  /*7b00*/  HMMA.16816.F32 R12, R44, R42.reuse, R12 ;  /* 0x0000002a2c0c723c */ /* 0x080fe6000000180c */
[----:B----4-:R-:W-:Y:S02]  /*7b10*/  MOV R194, R186 ;  /* 0x000000ba00c27202 */ /* 0x010fe40000000f00 */
[----:B------:R-:W-:Y:S03]  /*7b20*/  LDSM.16.MT88.4 R184, [R171+0xd800] ;  /* 0x00d80000abb8783b */ /* 0x000fe60000004200 */
[C---:B------:R-:W-:Y:S01]  /*7b30*/  HMMA.16816.F32 R16, R36.reuse, R42, R16 ;  /* 0x0000002a2410723c */ /* 0x040fe20000001810 */
[----:B------:R-:W3:Y:S04]  /*7b40*/  MUFU.EX2 R215, R170 ;  /* 0x000000aa00d77308 */ /* 0x000ee80000000800 */
[----:B-----5:R-:W4:Y:S03]  /*7b50*/  LDL.LU R176, [R1+0x20] ;  /* 0x0000200001b07983 */ /* 0x020f260000300800 */
[-C--:B--2---:R-:W-:Y:S01]  /*7b60*/  HMMA.16816.F32 R68, R36, R52.reuse, R68 ;  /* 0x000000342444723c */ /* 0x084fe20000001844 */
[----:B------:R-:W2:Y:S02]  /*7b70*/  LDSM.16.MT88.4 R40, [R171+0xf000] ;  /* 0x00f00000ab28783b */ /* 0x000ea40000004200 */
[----:B------:R-:W-:Y:S05]  /*7b80*/  MUFU.EX2 R170, R61 ;  /* 0x0000003d00aa7308 */ /* 0x000fea0000000800 */
[C---:B------:R-:W-:Y:S05]  /*7b90*/  HMMA.16816.F32 R72, R44.reuse, R52, R72 ;  /* 0x000000342c48723c */ /* 0x040fea0000001848 */
[----:B------:R-:W-:Y:S03]  /*7ba0*/  MUFU.EX2 R169, R174 ;  /* 0x000000ae00a97308 */ /* 0x000fe60000000800 */
[-C--:B------:R-:W-:Y:S07]  /*7bb0*/  HMMA.16816.F32 R76, R44, R54.reuse, R76 ;  /* 0x000000362c4c723c */ /* 0x080fee000000184c */
[----:B------:R-:W5:Y:S01]  /*7bc0*/  MUFU.EX2 R205, R173 ;  /* 0x000000ad00cd7308 */ /* 0x000f620000000800 */
[C---:B------:R-:W-:Y:S01]  /*7bd0*/  HMMA.16816.F32 R80, R36.reuse, R54, R80 ;  /* 0x000000362450723c */ /* 0x040fe20000001850 */
[----:B------:R-:W2:Y:S07]  /*7be0*/  LDSM.16.MT88.4 R52, [R228+0xf000] ;  /* 0x00f00000e434783b */ /* 0x000eae0000004200 */
        /* <DEDUP_REMOVED lines=19> */
[----:B------:R-:W-:Y:S07]  /*7d20*/  LDSM.16.MT88.4 R52, [R229+0xd800] ;  /* 0x00d80000e534783b */ /* 0x000fee0000004200 */
[-C--:B-1----:R-:W-:Y:S08]  /*7d30*/  HMMA.16816.F32 R144, R36, R48.reuse, R144 ;  /* 0x000000302490723c */ /* 0x082ff00000001890 */
[C---:B------:R-:W-:Y:S08]  /*7d40*/  HMMA.16816.F32 R32, R44.reuse, R48, R32 ;  /* 0x000000302c20723c */ /* 0x040ff00000001820 */
[-C--:B------:R-:W-:Y:S08]  /*7d50*/  HMMA.16816.F32 R148, R44, R50.reuse, R148 ;  /* 0x000000322c94723c */ /* 0x080ff00000001894 */
[C---:B------:R-:W-:Y:S01]  /*7d60*/  HMMA.16816.F32 R152, R36.reuse, R50, R152 ;  /* 0x000000322498723c */ /* 0x040fe20000001898 */
[----:B------:R-:W1:Y:S07]  /*7d70*/  LDSM.16.MT88.4 R48, [R230+0xd800] ;  /* 0x00d80000e630783b */ /* 0x000e6e0000004200 */
[-C--:B------:R-:W-:Y:S08]  /*7d80*/  HMMA.16816.F32 R24, R36, R56.reuse, R24 ;  /* 0x000000382418723c */ /* 0x080ff00000001818 */
[C---:B------:R-:W-:Y:S07]  /*7d90*/  HMMA.16816.F32 R156, R44.reuse, R56, R156 ;  /* 0x000000382c9c723c */ /* 0x040fee000000189c */
[----:B------:R-:W-:Y:S01]  /*7da0*/  FADD.FTZ R56, R194, R165 ;  /* 0x000000a5c2387221 */ /* 0x000fe20000010000 */
[-C--:B------:R-:W-:Y:S04]  /*7db0*/  HMMA.16816.F32 R160, R44, R58.reuse, R160 ;  /* 0x0000003a2ca0723c */ /* 0x080fe800000018a0 */
[----:B------:R-:W-:Y:S01]  /*7dc0*/  FADD.FTZ R56, R195, R56 ;  /* 0x00000038c3387221 */ /* 0x000fe20000010000 */
[----:B------:R-:W-:Y:S02]  /*7dd0*/  MOV R165, R179 ;  /* 0x000000b300a57202 */ /* 0x000fe40000000f00 */
[----:B------:R-:W-:Y:S01]  /*7de0*/  FADD.FTZ R44, R177, R62 ;  /* 0x0000003eb12c7221 */ /* 0x000fe20000010000 */
[----:B------:R-:W-:Y:S04]  /*7df0*/  HMMA.16816.F32 R28, R36, R58, R28 ;  /* 0x0000003a241c723c */ /* 0x000fe8000000181c */
[----:B------:R-:W-:Y:S01]  /*7e00*/  MOV R194, R189 ;  /* 0x000000bd00c27202 */ /* 0x000fe20000000f00 */
[----:B------:R-:W-:Y:S01]  /*7e10*/  FADD.FTZ R66, R66, R44 ;  /* 0x0000002c42427221 */ /* 0x000fe20000010000 */
[----:B------:R-:W-:Y:S01]  /*7e20*/  MOV R189, R203 ;  /* 0x000000cb00bd7202 */ /* 0x000fe20000000f00 */
[----:B------:R-:W1:Y:S01]  /*7e30*/  LDSM.16.MT88.4 R44, [R171+0xf800] ;  /* 0x00f80000ab2c783b */ /* 0x000e620000004200 */
[----:B---3--:R-:W-:Y:S01]  /*7e40*/  F2FP.PACK_AB R203, R215, R211 ;  /* 0x000000d3d7cb723e */ /* 0x008fe200000000ff */
[----:B------:R-:W-:Y:S03]  /*7e50*/  FADD.FTZ R64, R63, R56 ;  /* 0x000000383f407221 */ /* 0x000fe60000010000 */
[----:B------:R-:W-:Y:S02]  /*7e60*/  MOV R195, R190 ;  /* 0x000000be00c37202 */ /* 0x000fe40000000f00 */
[----:B------:R-:W-:Y:S01]  /*7e70*/  MOV R190, R201 ;  /* 0x000000c900be7202 */ /* 0x000fe20000000f00 */
[----:B------:R-:W3:Y:S01]  /*7e80*/  LDSM.16.MT88.4 R56, [R228+0xf800] ;  /* 0x00f80000e438783b */ /* 0x000ee20000004200 */
[----:B------:R-:W-:Y:S02]  /*7e90*/  F2FP.PACK_AB R201, R210, R207 ;  /* 0x000000cfd2c9723e */ /* 0x000fe400000000ff */
[----:B-----5:R-:W-:Y:S02]  /*7ea0*/  F2FP.PACK_AB R36, R205, R206 ;  /* 0x000000cecd24723e */ /* 0x020fe400000000ff */
[----:B------:R-:W-:Y:S02]  /*7eb0*/  F2FP.PACK_AB R37, R170, R204 ;  /* 0x000000ccaa25723e */ /* 0x000fe400000000ff */
[----:B------:R-:W-:Y:S01]  /*7ec0*/  F2FP.PACK_AB R38, R212, R169 ;  /* 0x000000a9d426723e */ /* 0x000fe200000000ff */
[----:B------:R-:W5:Y:S01]  /*7ed0*/  LDSM.16.MT88.4 R60, [R230+0xf800] ;  /* 0x00f80000e63c783b */ /* 0x000f620000004200 */
[----:B------:R-:W-:Y:S01]  /*7ee0*/  F2FP.PACK_AB R39, R213, R67 ;  /* 0x00000043d527723e */ /* 0x000fe200000000ff */
[----:B----4-:R-:W-:Y:S04]  /*7ef0*/  FFMA.FTZ R0, R0, R176, R172 ;  /* 0x000000b000007223 */ /* 0x010fe800000100ac */
[----:B------:R-:W-:Y:S04]  /*7f00*/  FADD.FTZ R0, R178, R0 ;  /* 0x00000000b2007221 */ /* 0x000fe80000010000 */
[----:B------:R-:W-:Y:S02]  /*7f10*/  FADD.FTZ R0, R65, R0 ;  /* 0x0000000041007221 */ /* 0x000fe40000010000 */
[----:B------:R-:W-:Y:S01]  /*7f20*/  FADD.FTZ R65, R193, R2 ;  /* 0x00000002c1417221 */ /* 0x000fe20000010000 */
[----:B------:R-:W-:Y:S02]  /*7f30*/  MOV R193, R191 ;  /* 0x000000bf00c17202 */ /* 0x000fe40000000f00 */
[----:B------:R-:W-:Y:S02]  /*7f40*/  MOV R191, R200 ;  /* 0x000000c800bf7202 */ /* 0x000fe40000000f00 */
[----:B------:R-:W-:Y:S02]  /*7f50*/  F2FP.PACK_AB R200, R209, R208 ;  /* 0x000000d0d1c8723e */ /* 0x000fe400000000ff */
[----:B------:R-:W-:Y:S02]  /*7f60*/  MOV R2, R188 ;  /* 0x000000bc00027202 */ /* 0x000fe40000000f00 */
[----:B------:R-:W-:Y:S02]  /*7f70*/  MOV R188, R192 ;  /* 0x000000c000bc7202 */ /* 0x000fe40000000f00 */
[----:B------:R-:W-:Y:S02]  /*7f80*/  MOV R192, R202 ;  /* 0x000000ca00c07202 */ /* 0x000fe40000000f00 */
[----:B------:R-:W-:Y:S07]  /*7f90*/  F2FP.PACK_AB R202, R216, R214 ;  /* 0x000000d6d8ca723e */ /* 0x000fee00000000ff */
[-C--:B------:R-:W-:Y:S07]  /*7fa0*/  HMMA.16816.F32 R176, R200, R184.reuse, R4 ;  /* 0x000000b8c8b0723c */ /* 0x080fee0000001804 */
[----:B------:R-:W-:Y:S01]  /*7fb0*/  MOV R7, R183 ;  /* 0x000000b700077202 */ /* 0x000fe20000000f00 */
[C---:B------:R-:W-:Y:S07]  /*7fc0*/  HMMA.16816.F32 R172, R36.reuse, R184, R8 ;  /* 0x000000b824ac723c */ /* 0x040fee0000001808 */
[----:B------:R-:W-:Y:S02]  /*7fd0*/  MOV R11, R180 ;  /* 0x000000b4000b7202 */ /* 0x000fe40000000f00 */
[----:B------:R-:W-:Y:S02]  /*7fe0*/  MOV R10, R181 ;  /* 0x000000b5000a7202 */ /* 0x000fe40000000f00 */
[-C--:B------:R-:W-:Y:S03]  /*7ff0*/  HMMA.16816.F32 R180, R36, R186.reuse, R12 ;  /* 0x000000ba24b4723c */ /* 0x080fe6000000180c */
[----:B------:R-:W-:Y:S02]  /*8000*/  MOV R9, R188 ;  /* 0x000000bc00097202 */ /* 0x000fe40000000f00 */
[----:B------:R-:W-:Y:S02]  /*8010*/  MOV R8, R193 ;  /* 0x000000c100087202 */ /* 0x000fe40000000f00 */
[----:B------:R-:W-:Y:S01]  /*8020*/  MOV R15, R7 ;  /* 0x00000007000f7202 */ /* 0x000fe20000000f00 */
[C---:B------:R-:W-:Y:S01]  /*8030*/  HMMA.16816.F32 R184, R200.reuse, R186, R16 ;  /* 0x000000bac8b8723c */ /* 0x040fe20000001810 */
[----:B------:R-:W4:Y:S03]  /*8040*/  LDSM.16.MT88.4 R4, [R229+0xf800] ;  /* 0x00f80000e504783b */ /* 0x000f260000004200 */
[----:B------:R-:W-:Y:S01]  /*8050*/  MOV R12, R189 ;  /* 0x000000bd000c7202 */ /* 0x000fe20000000f00 */
[----:B------:R-:W-:Y:S01]  /*8060*/  FADD.FTZ R9, R9, R64 ;  /* 0x0000004009097221 */ /* 0x000fe20000010000 */
[----:B------:R-:W-:Y:S01]  /*8070*/  MOV R13, R194 ;  /* 0x000000c2000d7202 */ /* 0x000fe20000000f00 */
[----:B------:R-:W-:Y:S01]  /*8080*/  FADD.FTZ R8, R8, R65 ;  /* 0x0000004108087221 */ /* 0x000fe20000010000 */
[-C--:B--2---:R-:W-:Y:S04]  /*8090*/  HMMA.16816.F32 R68, R200, R40.reuse, R68 ;  /* 0x00000028c844723c */ /* 0x084fe80000001844 */
[----:B------:R-:W-:Y:S01]  /*80a0*/  MOV R17, R190 ;  /* 0x000000be00117202 */ /* 0x000fe20000000f00 */
[----:B------:R-:W-:Y:S01]  /*80b0*/  FADD.FTZ R9, R13, R9 ;  /* 0x000000090d097221 */ /* 0x000fe20000010000 */
[----:B------:R-:W-:Y:S01]  /*80c0*/  MOV R18, R191 ;  /* 0x000000bf00127202 */ /* 0x000fe20000000f00 */
[----:B------:R-:W-:Y:S01]  /*80d0*/  FADD.FTZ R8, R12, R8 ;  /* 0x000000080c087221 */ /* 0x000fe20000010000 */
[C---:B------:R-:W-:Y:S04]  /*80e0*/  HMMA.16816.F32 R72, R36.reuse, R40, R72 ;  /* 0x000000282448723c */ /* 0x040fe80000001848 */
[----:B------:R-:W-:Y:S01]  /*80f0*/  FADD.FTZ R12, R10, R8 ;  /* 0x000000080a0c7221 */ /* 0x000fe20000010000 */
[----:B------:R-:W-:Y:S01]  /*8100*/  MOV R19, R192 ;  /* 0x000000c000137202 */ /* 0x000fe20000000f00 */
[----:B------:R-:W-:Y:S01]  /*8110*/  FADD.FTZ R8, R11, R9 ;  /* 0x000000090b087221 */ /* 0x000fe20000010000 */
[----:B------:R-:W-:Y:S01]  /*8120*/  MOV R14, R2 ;  /* 0x00000002000e7202 */ /* 0x000fe20000000f00 */
[-C--:B------:R-:W-:Y:S04]  /*8130*/  HMMA.16816.F32 R76, R36, R42.reuse, R76 ;  /* 0x0000002a244c723c */ /* 0x080fe8000000184c */
[----:B------:R-:W-:Y:S01]  /*8140*/  FADD.FTZ R11, R196, R8 ;  /* 0x00000008c40b7221 */ /* 0x000fe20000010000 */
[----:B------:R-:W-:Y:S01]  /*8150*/  MOV R2, R195 ;  /* 0x000000c300027202 */ /* 0x000fe20000000f00 */
[----:B------:R-:W-:Y:S01]  /*8160*/  FADD.FTZ R12, R164, R12 ;  /* 0x0000000ca40c7221 */ /* 0x000fe20000010000 */
[----:B------:R-:W-:Y:S01]  /*8170*/  MOV R164, R168 ;  /* 0x000000a800a47202 */ /* 0x000fe20000000f00 */
[C---:B------:R-:W-:Y:S04]  /*8180*/  HMMA.16816.F32 R80, R200.reuse, R42, R80 ;  /* 0x0000002ac850723c */ /* 0x040fe80000001850 */
[----:B------:R-:W-:Y:S02]  /*8190*/  FADD.FTZ R8, R248, R12 ;  /* 0x0000000cf8087221 */ /* 0x000fe40000010000 */
        /* <DEDUP_REMOVED lines=12> */
[----:B------:R-:W-:Y:S01]  /*8260*/  FADD.FTZ R2, R165, R2 ;  /* 0x00000002a5027221 */ /* 0x000fe20000010000 */
[----:B------:R-:W-:Y:S01]  /*8270*/  MOV R165, R167 ;  /* 0x000000a700a57202 */ /* 0x000fe20000000f00 */
        /* <DEDUP_REMOVED lines=16> */
[----:B------:R-:W-:Y:S04]  /*8380*/  FADD.FTZ R2, R226, R2 ;  /* 0x00000002e2027221 */ /* 0x000fe80000010000 */
[-C--:B------:R-:W-:Y:S04]  /*8390*/  HMMA.16816.F32 R124, R36, R46.reuse, R124 ;  /* 0x0000002e247c723c */ /* 0x080fe8000000187c */
[----:B------:R-:W-:Y:S04]  /*83a0*/  FADD.FTZ R9, R225, R2 ;  /* 0x00000002e1097221 */ /* 0x000fe80000010000 */
[C---:B------:R-:W-:Y:S04]  /*83b0*/  HMMA.16816.F32 R128, R200.reuse, R46, R128 ;  /* 0x0000002ec880723c */ /* 0x040fe80000001880 */
[----:B------:R-:W-:Y:S04]  /*83c0*/  FADD.FTZ R9, R207, R9 ;  /* 0x00000009cf097221 */ /* 0x000fe80000010000 */
[-C--:B---3--:R-:W-:Y:S08]  /*83d0*/  HMMA.16816.F32 R132, R200, R56.reuse, R132 ;  /* 0x00000038c884723c */ /* 0x088ff00000001884 */
[C---:B------:R-:W-:Y:S08]  /*83e0*/  HMMA.16816.F32 R136, R36.reuse, R56, R136 ;  /* 0x000000382488723c */ /* 0x040ff00000001888 */
[-C--:B------:R-:W-:Y:S08]  /*83f0*/  HMMA.16816.F32 R188, R36, R58.reuse, R20 ;  /* 0x0000003a24bc723c */ /* 0x080ff00000001814 */
[C---:B------:R-:W-:Y:S08]  /*8400*/  HMMA.16816.F32 R140, R200.reuse, R58, R140 ;  /* 0x0000003ac88c723c */ /* 0x040ff0000000188c */
[-C--:B-----5:R-:W-:Y:S08]  /*8410*/  HMMA.16816.F32 R144, R200, R60.reuse, R144 ;  /* 0x0000003cc890723c */ /* 0x0a0ff00000001890 */
[C---:B------:R-:W-:Y:S08]  /*8420*/  HMMA.16816.F32 R192, R36.reuse, R60, R32 ;  /* 0x0000003c24c0723c */ /* 0x040ff00000001820 */
[-C--:B------:R-:W-:Y:S08]  /*8430*/  HMMA.16816.F32 R148, R36, R62.reuse, R148 ;  /* 0x0000003e2494723c */ /* 0x080ff00000001894 */
[C---:B------:R-:W-:Y:S08]  /*8440*/  HMMA.16816.F32 R152, R200.reuse, R62, R152 ;  /* 0x0000003ec898723c */ /* 0x040ff00000001898 */
[-C--:B----4-:R-:W-:Y:S08]  /*8450*/  HMMA.16816.F32 R196, R200, R4.reuse, R24 ;  /* 0x00000004c8c4723c */ /* 0x090ff00000001818 */
        /* <DEDUP_REMOVED lines=15> */
[----:B------:R-:W-:Y:S01]  /*8550*/  FADD.FTZ R4, R170, R5 ;  /* 0x00000005aa047221 */ /* 0x000fe20000010000 */
[----:B------:R-:W-:Y:S01]  /*8560*/  MOV R170, R3 ;  /* 0x0000000300aa7202 */ /* 0x000fe20000000f00 */
[----:B------:R-:W-:Y:S01]  /*8570*/  FADD.FTZ R5, R211, R2 ;  /* 0x00000002d3057221 */ /* 0x000fe20000010000 */
[----:B------:R1:W-:Y:S01]  /*8580*/  STL [R1+0x4], R6 ;  /* 0x0000040601007387 */ /* 0x0003e20000100800 */
[----:B------:R-:W-:Y:S01]  /*8590*/  FADD.FTZ R2, R169, R0 ;  /* 0x00000000a9027221 */ /* 0x000fe20000010000 */
[----:B------:R-:W-:Y:S01]  /*85a0*/  MOV R169, R166 ;  /* 0x000000a600a97202 */ /* 0x000fe20000000f00 */
[----:B------:R-:W-:Y:S02]  /*85b0*/  FADD.FTZ R0, R67, R4 ;  /* 0x0000000443007221 */ /* 0x000fe40000010000 */
[----:B------:R-:W-:Y:S02]  /*85c0*/  FADD.FTZ R4, R215, R5 ;  /* 0x00000005d7047221 */ /* 0x000fe40000010000 */
[----:B------:R-:W-:Y:S02]  /*85d0*/  FADD.FTZ R2, R212, R2 ;  /* 0x00000002d4027221 */ /* 0x000fe40000010000 */
[----:B------:R-:W-:Y:S01]  /*85e0*/  FADD.FTZ R0, R213, R0 ;  /* 0x00000000d5007221 */ /* 0x000fe20000010000 */
[----:B------:R1:W-:Y:S04]  /*85f0*/  STL [R1+0x8], R4 ;  /* 0x0000080401007387 */ /* 0x0003e80000100800 */
[----:B------:R1:W-:Y:S04]  /*8600*/  STL [R1+0xc], R2 ;  /* 0x00000c0201007387 */ /* 0x0003e80000100800 */
[----:B------:R1:W-:Y:S02]  /*8610*/  STL [R1+0x20], R0 ;  /* 0x0000200001007387 */ /* 0x0003e40000100800 */
[----:B-1----:R-:W-:-:S05]  /*8620*/  @P0 BRA `(.L_x_88) ;  /* 0xffffc72000000947 */ /* 0x002fca000383ffff */
.L_x_87:
[----:B-1----:R-:W2:Y:S04]  /*8630*/  LDL.LU R5, [R1+0x4] ;  /* 0x0000040001057983 */ /* 0x002ea80000300800 */
[----:B------:R-:W3:Y:S04]  /*8640*/  LDL.LU R8, [R1+0x8] ;  /* 0x0000080001087983 */ /* 0x000ee80000300800 */
[----:B------:R-:W4:Y:S04]  /*8650*/  LDL.LU R7, [R1+0xc] ;  /* 0x00000c0001077983 */ /* 0x000f280000300800 */
[----:B------:R-:W4:Y:S01]  /*8660*/  LDL.LU R6, [R1+0x20] ;  /* 0x0000200001067983 */ /* 0x000f220000300800 */
[----:B------:R-:W-:Y:S01]  /*8670*/  ULDC.U8 UR4, c[0x0][0x329] ;  /* 0x0000ca4000047ab9 */ /* 0x000fe20000000000 */
[----:B------:R-:W-:Y:S01]  /*8680*/  BSSY B0, `(.L_x_91) ;  /* 0x00001ab000007945 */ /* 0x000fe20003800000 */
[----:B------:R-:W-:Y:S01]  /*8690*/  ISETP.NE.AND P0, PT, RZ, UR4, PT ;  /* 0x00000004ff007c0c */ /* 0x000fe2000bf05270 */
[----:B------:R-:W1:Y:S01]  /*86a0*/  S2R R204, SR_TID.X ;  /* 0x0000000000cc7919 */ /* 0x000e620000002100 */
[----:B------:R-:W-:-:S02]  /*86b0*/  ULDC.U8 UR5, c[0x0][0x328] ;  /* 0x0000ca0000057ab9 */ /* 0x000fc40000000000 */
[----:B------:R-:W-:-:S09]  /*86c0*/  ISETP.NE.AND P3, PT, RZ, UR5, PT ;  /* 0x00000005ff007c0c */ /* 0x000fd2000bf65270 */
[----:B------:R-:W-:-:S05]  /*86d0*/  @P0 MOV R171, c[0x0][0x210] ;  /* 0x0000840000ab0a02 */ /* 0x000fca0000000f00 */
[----:B------:R-:W-:Y:S01]  /*86e0*/  @P0 IMAD R171, R171, c[0x0][0x214], RZ ;  /* 0x00008500abab0a24 */ /* 0x000fe200078e02ff */
[----:B-1----:R-:W-:-:S04]  /*86f0*/  SHF.R.S32.HI R205, RZ, 0x1f, R204 ;  /* 0x0000001fffcd7819 */ /* 0x002fc800000114cc */
[----:B------:R-:W-:Y:S01]  /*8700*/  LEA.HI R18, R205, R204, RZ, 0x2 ;  /* 0x000000cccd127211 */ /* 0x000fe200078f10ff */
[----:B--2---:R-:W1:Y:S04]  /*8710*/  SHFL.BFLY PT, R4, R5, 0x2, 0x1f ;  /* 0x0c401f0005047f89 */ /* 0x004e6800000e0000 */
[----:B---3--:R-:W2:Y:S04]  /*8720*/  SHFL.BFLY PT, R0, R8, 0x2, 0x1f ;  /* 0x0c401f0008007f89 */ /* 0x008ea800000e0000 */
[----:B----4-:R-:W3:Y:S01]  /*8730*/  SHFL.BFLY PT, R2, R7, 0x2, 0x1f ;  /* 0x0c401f0007027f89 */ /* 0x010ee200000e0000 */
[----:B-1----:R-:W-:-:S03]  /*8740*/  FADD.FTZ R4, R4, R5 ;  /* 0x0000000504047221 */ /* 0x002fc60000010000 */
[----:B------:R-:W1:Y:S01]  /*8750*/  SHFL.BFLY PT, R5, R6, 0x2, 0x1f ;  /* 0x0c401f0006057f89 */ /* 0x000e6200000e0000 */
[----:B--2---:R-:W-:Y:S01]  /*8760*/  FADD.FTZ R0, R0, R8 ;  /* 0x0000000800007221 */ /* 0x004fe20000010000 */
[----:B------:R-:W-:Y:S02]  /*8770*/  SHF.R.S32.HI R8, RZ, 0x2, R18 ;  /* 0x00000002ff087819 */ /* 0x000fe40000011412 */
[----:B------:R-:W2:Y:S01]  /*8780*/  SHFL.BFLY PT, R164, R4, 0x1, 0x1f ;  /* 0x0c201f0004a47f89 */ /* 0x000ea200000e0000 */
[----:B---3--:R-:W-:-:S03]  /*8790*/  FADD.FTZ R2, R2, R7 ;  /* 0x0000000702027221 */ /* 0x008fc60000010000 */
[----:B------:R-:W3:Y:S04]  /*87a0*/  SHFL.BFLY PT, R165, R0, 0x1, 0x1f ;  /* 0x0c201f0000a57f89 */ /* 0x000ee800000e0000 */
[----:B------:R-:W4:Y:S01]  /*87b0*/  SHFL.BFLY PT, R7, R2, 0x1, 0x1f ;  /* 0x0c201f0002077f89 */ /* 0x000f2200000e0000 */
[----:B-1----:R-:W-:Y:S02]  /*87c0*/  FADD.FTZ R5, R5, R6 ;  /* 0x0000000605057221 */ /* 0x002fe40000010000 */
[----:B--2---:R-:W-:-:S03]  /*87d0*/  FADD.FTZ R164, R4, R164 ;  /* 0x000000a404a47221 */ /* 0x004fc60000010000 */
[----:B------:R-:W1:Y:S01]  /*87e0*/  SHFL.BFLY PT, R6, R5, 0x1, 0x1f ;  /* 0x0c201f0005067f89 */ /* 0x000e6200000e0000 */
[----:B------:R-:W-:Y:S01]  /*87f0*/  MOV R4, 0x3f800000 ;  /* 0x3f80000000047802 */ /* 0x000fe20000000f00 */
[----:B---3--:R-:W-:Y:S01]  /*8800*/  FADD.FTZ R165, R0, R165 ;  /* 0x000000a500a57221 */ /* 0x008fe20000010000 */
[----:B------:R-:W-:Y:S02]  /*8810*/  FSETP.NE.FTZ.AND P6, PT, R164, RZ, PT ;  /* 0x000000ffa400720b */ /* 0x000fe40003fd5000 */
[----:B------:R-:W-:Y:S01]  /*8820*/  MOV R0, 0x3f800000 ;  /* 0x3f80000000007802 */ /* 0x000fe20000000f00 */
[----:B----4-:R-:W-:Y:S01]  /*8830*/  FADD.FTZ R169, R2, R7 ;  /* 0x0000000702a97221 */ /* 0x010fe20000010000 */
[----:B------:R-:W-:Y:S02]  /*8840*/  SHF.R.S32.HI R2, RZ, 0x1f, R18 ;  /* 0x0000001fff027819 */ /* 0x000fe40000011412 */
[----:B------:R-:W-:Y:S02]  /*8850*/  @!P0 MOV R7, c[0x0][0x214] ;  /* 0x0000850000078a02 */ /* 0x000fe40000000f00 */
[----:B------:R-:W-:-:S02]  /*8860*/  LEA.HI R2, R2, R8, RZ, 0x3 ;  /* 0x0000000802027211 */ /* 0x000fc400078f18ff */
[----:B------:R-:W-:Y:S02]  /*8870*/  @!P0 SEL R171, R7, c[0x0][0x234], !P3 ;  /* 0x00008d0007ab8a07 */ /* 0x000fe40005800000 */
[----:B------:R-:W-:Y:S01]  /*8880*/  LOP3.LUT R2, R2, 0xfffffff8, RZ, 0xc0, !PT ;  /* 0xfffffff802027812 */ /* 0x000fe200078ec0ff */
[----:B------:R-:W2:Y:S01]  /*8890*/  @P6 MUFU.RCP R0, R164 ;  /* 0x000000a400006308 */ /* 0x000ea20000001000 */
[----:B------:R-:W-:Y:S02]  /*88a0*/  LOP3.LUT R18, R18, 0x3ffffffc, RZ, 0xc0, !PT ;  /* 0x3ffffffc12127812 */ /* 0x000fe400078ec0ff */
[----:B------:R-:W-:Y:S02]  /*88b0*/  FSETP.NE.FTZ.AND P5, PT, R165, RZ, PT ;  /* 0x000000ffa500720b */ /* 0x000fe40003fb5000 */
[----:B------:R-:W-:Y:S01]  /*88c0*/  IADD3 R18, -R18, R204, RZ ;  /* 0x000000cc12127210 */ /* 0x000fe20007ffe1ff */
[----:B-1----:R-:W-:Y:S01]  /*88d0*/  FADD.FTZ R170, R5, R6 ;  /* 0x0000000605aa7221 */ /* 0x002fe20000010000 */
[----:B------:R-:W-:Y:S01]  /*88e0*/  FSETP.NE.FTZ.AND P4, PT, R169, RZ, PT ;  /* 0x000000ffa900720b */ /* 0x000fe20003f95000 */
[----:B--2---:R-:W-:-:S08]  /*88f0*/  FMUL.FTZ R176, R0, R176 ;  /* 0x000000b000b07220 */ /* 0x004fd00000410000 */
[----:B------:R-:W1:Y:S01]  /*8900*/  @P5 MUFU.RCP R4, R165 ;  /* 0x000000a500045308 */ /* 0x000e620000001000 */
[C---:B------:R-:W-:Y:S02]  /*8910*/  FMUL.FTZ R7, R0.reuse, R177 ;  /* 0x000000b100077220 */ /* 0x040fe40000410000 */
[C---:B------:R-:W-:Y:S02]  /*8920*/  FMUL.FTZ R184, R0.reuse, R184 ;  /* 0x000000b800b87220 */ /* 0x040fe40000410000 */
[C---:B------:R-:W-:Y:S01]  /*8930*/  FMUL.FTZ R185, R0.reuse, R185 ;  /* 0x000000b900b97220 */ /* 0x040fe20000410000 */
[----:B------:R-:W-:Y:S01]  /*8940*/  F2FP.PACK_AB R7, R7, R176 ;  /* 0x000000b00707723e */ /* 0x000fe200000000ff */
[C---:B------:R-:W-:Y:S01]  /*8950*/  FMUL.FTZ R13, R0.reuse, R68 ;  /* 0x00000044000d7220 */ /* 0x040fe20000410000 */
[----:B------:R-:W-:Y:S01]  /*8960*/  MOV R68, 0x20 ;  /* 0x0000002000447802 */ /* 0x000fe20000000f00 */
[C---:B------:R-:W-:Y:S02]  /*8970*/  FMUL.FTZ R10, R0.reuse, R69 ;  /* 0x00000045000a7220 */ /* 0x040fe40000410000 */
[----:B------:R-:W-:-:S02]  /*8980*/  FMUL.FTZ R80, R0, R80 ;  /* 0x0000005000507220 */ /* 0x000fc40000410000 */
[----:B------:R-:W-:Y:S01]  /*8990*/  FMUL.FTZ R81, R0, R81 ;  /* 0x0000005100517220 */ /* 0x000fe20000410000 */
[----:B------:R-:W-:Y:S01]  /*89a0*/  F2FP.PACK_AB R10, R10, R13 ;  /* 0x0000000d0a0a723e */ /* 0x000fe200000000ff */
[C---:B------:R-:W-:Y:S01]  /*89b0*/  FMUL.FTZ R17, R0.reuse, R84 ;  /* 0x0000005400117220 */ /* 0x040fe20000410000 */
[----:B------:R-:W-:Y:S01]  /*89c0*/  LEA.HI R84, R205, R204, RZ, 0x5 ;  /* 0x000000cccd547211 */ /* 0x000fe200078f28ff */
[C---:B------:R-:W-:Y:S01]  /*89d0*/  FMUL.FTZ R22, R0.reuse, R85 ;  /* 0x0000005500167220 */ /* 0x040fe20000410000 */
[----:B------:R-:W-:Y:S01]  /*89e0*/  F2FP.PACK_AB R13, R81, R80 ;  /* 0x00000050510d723e */ /* 0x000fe200000000ff */
[C---:B------:R-:W-:Y:S01]  /*89f0*/  FMUL.FTZ R96, R0.reuse, R96 ;  /* 0x0000006000607220 */ /* 0x040fe20000410000 */
[----:B------:R-:W-:Y:S01]  /*8a00*/  SHF.R.S32.HI R84, RZ, 0x5, R84 ;  /* 0x00000005ff547819 */ /* 0x000fe20000011454 */
[----:B------:R-:W-:Y:S01]  /*8a10*/  FMUL.FTZ R97, R0, R97 ;  /* 0x0000006100617220 */ /* 0x000fe20000410000 */
[----:B------:R-:W-:Y:S01]  /*8a20*/  F2FP.PACK_AB R22, R22, R17 ;  /* 0x000000111616723e */ /* 0x000fe200000000ff */
[----:B------:R-:W-:Y:S01]  /*8a30*/  FMUL.FTZ R100, R0, R100 ;  /* 0x0000006400647220 */ /* 0x000fe20000410000 */
[----:B------:R-:W-:Y:S01]  /*8a40*/  LEA R18, R84, R18, 0x9 ;  /* 0x0000001254127211 */ /* 0x000fe200078e48ff */
        /* <DEDUP_REMOVED lines=28> */
[----:B------:R-:W-:Y:S01]  /*8c10*/  IADD3 R0, R8, -R2, RZ ;  /* 0x8000000208007210 */ /* 0x000fe20007ffe0ff */
[C---:B-1----:R-:W-:Y:S01]  /*8c20*/  FMUL.FTZ R178, R4.reuse, R178 ;  /* 0x000000b204b27220 */ /* 0x042fe20000410000 */
[----:B------:R-:W-:Y:S01]  /*8c30*/  F2FP.PACK_AB R33, R33, R196 ;  /* 0x000000c42121723e */ /* 0x000fe200000000ff */
[----:B------:R-:W-:Y:S01]  /*8c40*/  FMUL.FTZ R6, R4, R179 ;  /* 0x000000b304067220 */ /* 0x000fe20000410000 */
[----:B------:R-:W-:Y:S01]  /*8c50*/  SHF.L.U32 R2, R0, 0x6, RZ ;  /* 0x0000000600027819 */ /* 0x000fe200000006ff */
[----:B------:R-:W-:Y:S01]  /*8c60*/  FMUL.FTZ R186, R4, R186 ;  /* 0x000000ba04ba7220 */ /* 0x000fe20000410000 */
[----:B------:R-:W-:Y:S01]  /*8c70*/  LOP3.LUT R5, R0, 0x1, RZ, 0xc0, !PT ;  /* 0x0000000100057812 */ /* 0x000fe200078ec0ff */
[----:B------:R-:W-:Y:S01]  /*8c80*/  FMUL.FTZ R187, R4, R187 ;  /* 0x000000bb04bb7220 */ /* 0x000fe20000410000 */
[----:B------:R-:W-:Y:S01]  /*8c90*/  LOP3.LUT R2, R2, 0x1c0, RZ, 0xc0, !PT ;  /* 0x000001c002027812 */ /* 0x000fe200078ec0ff */
[C---:B------:R-:W-:Y:S01]  /*8ca0*/  FMUL.FTZ R70, R4.reuse, R70 ;  /* 0x0000004604467220 */ /* 0x040fe20000410000 */
[----:B------:R-:W-:Y:S01]  /*8cb0*/  ISETP.NE.U32.AND P1, PT, R5, 0x1, PT ;  /* 0x000000010500780c */ /* 0x000fe20003f25070 */
[----:B------:R-:W-:Y:S01]  /*8cc0*/  FMUL.FTZ R9, R4, R71 ;  /* 0x0000004704097220 */ /* 0x000fe20000410000 */
[----:B------:R-:W-:Y:S01]  /*8cd0*/  LEA.HI R2, R2, R2, RZ, 0x1d ;  /* 0x0000000202027211 */ /* 0x000fe200078fe8ff */
[----:B------:R-:W-:Y:S01]  /*8ce0*/  FMUL.FTZ R82, R4, R82 ;  /* 0x0000005204527220 */ /* 0x000fe20000410000 */
[----:B------:R-:W-:Y:S01]  /*8cf0*/  F2FP.PACK_AB R6, R6, R178 ;  /* 0x000000b20606723e */ /* 0x000fe200000000ff */
[----:B------:R-:W-:Y:S01]  /*8d00*/  FMUL.FTZ R12, R4, R83 ;  /* 0x00000053040c7220 */ /* 0x000fe20000410000 */
[----:B------:R-:W-:Y:S01]  /*8d10*/  LEA R18, R18, R2, 0x1 ;  /* 0x0000000212127211 */ /* 0x000fe200078e08ff */
[C---:B------:R-:W-:Y:S01]  /*8d20*/  FMUL.FTZ R86, R4.reuse, R86 ;  /* 0x0000005604567220 */ /* 0x040fe20000410000 */
[----:B------:R-:W-:Y:S01]  /*8d30*/  MOV R2, 0x3f800000 ;  /* 0x3f80000000027802 */ /* 0x000fe20000000f00 */
[----:B------:R-:W-:Y:S01]  /*8d40*/  FMUL.FTZ R21, R4, R87 ;  /* 0x0000005704157220 */ /* 0x000fe20000410000 */
[----:B------:R-:W-:Y:S01]  /*8d50*/  SHF.L.U32 R18, R18, 0x1, RZ ;  /* 0x0000000112127819 */ /* 0x000fe200000006ff */
[C---:B------:R-:W-:Y:S01]  /*8d60*/  FMUL.FTZ R98, R4.reuse, R98 ;  /* 0x0000006204627220 */ /* 0x040fe20000410000 */
[----:B------:R-:W-:Y:S01]  /*8d70*/  F2FP.PACK_AB R9, R9, R70 ;  /* 0x000000460909723e */ /* 0x000fe200000000ff */
[----:B------:R-:W-:Y:S01]  /*8d80*/  FMUL.FTZ R16, R4, R99 ;  /* 0x0000006304107220 */ /* 0x000fe20000410000 */
[C---:B------:R-:W-:Y:S01]  /*8d90*/  IADD3 R20, R18.reuse, -0x10, RZ ;  /* 0xfffffff012147810 */ /* 0x040fe20007ffe0ff */
[----:B------:R-:W1:Y:S01]  /*8da0*/  @P4 MUFU.RCP R2, R169 ;  /* 0x000000a900024308 */ /* 0x000e620000001000 */
[----:B------:R-:W-:Y:S01]  /*8db0*/  @P1 IADD3 R20, R18, 0x10, RZ ;  /* 0x0000001012141810 */ /* 0x000fe20007ffe0ff */
[----:B------:R-:W-:Y:S01]  /*8dc0*/  FMUL.FTZ R102, R4, R102 ;  /* 0x0000006604667220 */ /* 0x000fe20000410000 */
[----:B------:R-:W-:Y:S01]  /*8dd0*/  R2P PR, R0, 0x6 ;  /* 0x0000000600007804 */ /* 0x000fe20000000000 */
[C---:B------:R-:W-:Y:S01]  /*8de0*/  FMUL.FTZ R64, R4.reuse, R103 ;  /* 0x0000006704407220 */ /* 0x040fe20000410000 */
[----:B------:R-:W-:Y:S01]  /*8df0*/  MOV R0, 0x3f800000 ;  /* 0x3f80000000007802 */ /* 0x000fe20000000f00 */
[----:B------:R-:W-:Y:S01]  /*8e00*/  FMUL.FTZ R114, R4, R114 ;  /* 0x0000007204727220 */ /* 0x000fe20000410000 */
[----:B------:R2:W-:Y:S01]  /*8e10*/  STS [R18], R7 ;  /* 0x0000000712007388 */ /* 0x0005e20000000800 */
[----:B------:R-:W-:Y:S01]  /*8e20*/  SEL R68, R68, 0xffffffe0, !P1 ;  /* 0xffffffe044447807 */ /* 0x000fe20004800000 */
[----:B------:R-:W-:Y:S01]  /*8e30*/  FMUL.FTZ R60, R4, R115 ;  /* 0x00000073043c7220 */ /* 0x000fe20000410000 */
[----:B------:R-:W-:Y:S01]  /*8e40*/  FSETP.NE.FTZ.AND P1, PT, R170, RZ, PT ;  /* 0x000000ffaa00720b */ /* 0x000fe20003f35000 */
[C---:B------:R-:W-:Y:S01]  /*8e50*/  FMUL.FTZ R118, R4.reuse, R118 ;  /* 0x0000007604767220 */ /* 0x040fe20000410000 */
[----:B------:R-:W-:Y:S01]  /*8e60*/  STS [R18+0x400], R6 ;  /* 0x0004000612007388 */ /* 0x000fe20000000800 */
[----:B------:R-:W-:Y:S01]  /*8e70*/  FMUL.FTZ R56, R4, R119 ;  /* 0x0000007704387220 */ /* 0x000fe20000410000 */
[----:B------:R-:W-:Y:S01]  /*8e80*/  F2FP.PACK_AB R12, R12, R82 ;  /* 0x000000520c0c723e */ /* 0x000fe200000000ff */
[----:B------:R-:W-:Y:S01]  /*8e90*/  FMUL.FTZ R130, R4, R130 ;  /* 0x0000008204827220 */ /* 0x000fe20000410000 */
[----:B------:R-:W-:Y:S01]  /*8ea0*/  F2FP.PACK_AB R21, R21, R86 ;  /* 0x000000561515723e */ /* 0x000fe200000000ff */
[----:B-1----:R-:W-:Y:S01]  /*8eb0*/  FMUL.FTZ R172, R2, R172 ;  /* 0x000000ac02ac7220 */ /* 0x002fe20000410000 */
[----:B------:R-:W-:Y:S01]  /*8ec0*/  F2FP.PACK_AB R16, R16, R98 ;  /* 0x000000621010723e */ /* 0x000fe200000000ff */
[----:B------:R-:W-:Y:S01]  /*8ed0*/  FMUL.FTZ R5, R2, R173 ;  /* 0x000000ad02057220 */ /* 0x000fe20000410000 */
[----:B------:R-:W-:Y:S01]  /*8ee0*/  F2FP.PACK_AB R64, R64, R102 ;  /* 0x000000664040723e */ /* 0x000fe200000000ff */
[----:B------:R-:W-:Y:S01]  /*8ef0*/  FMUL.FTZ R52, R4, R131 ;  /* 0x0000008304347220 */ /* 0x000fe20000410000 */
[----:B------:R-:W-:Y:S01]  /*8f00*/  F2FP.PACK_AB R60, R60, R114 ;  /* 0x000000723c3c723e */ /* 0x000fe200000000ff */
[----:B------:R-:W1:Y:S01]  /*8f10*/  @P1 MUFU.RCP R0, R170 ;  /* 0x000000aa00001308 */ /* 0x000e620000001000 */
[C---:B------:R-:W-:Y:S01]  /*8f20*/  FMUL.FTZ R134, R4.reuse, R134 ;  /* 0x0000008604867220 */ /* 0x040fe20000410000 */
[----:B------:R-:W-:Y:S01]  /*8f30*/  F2FP.PACK_AB R5, R5, R172 ;  /* 0x000000ac0505723e */ /* 0x000fe200000000ff */
[----:B------:R-:W-:Y:S01]  /*8f40*/  FMUL.FTZ R48, R4, R135 ;  /* 0x0000008704307220 */ /* 0x000fe20000410000 */
[----:B------:R-:W-:Y:S01]  /*8f50*/  F2FP.PACK_AB R56, R56, R118 ;  /* 0x000000763838723e */ /* 0x000fe200000000ff */
[----:B------:R-:W-:Y:S01]  /*8f60*/  FMUL.FTZ R142, R4, R142 ;  /* 0x0000008e048e7220 */ /* 0x000fe20000410000 */
[----:B------:R-:W-:Y:S01]  /*8f70*/  F2FP.PACK_AB R52, R52, R130 ;  /* 0x000000823434723e */ /* 0x000fe200000000ff */
[----:B------:R-:W-:Y:S01]  /*8f80*/  FMUL.FTZ R44, R4, R143 ;  /* 0x0000008f042c7220 */ /* 0x000fe20000410000 */
[----:B------:R-:W-:Y:S01]  /*8f90*/  F2FP.PACK_AB R48, R48, R134 ;  /* 0x000000863030723e */ /* 0x000fe200000000ff */
[----:B------:R-:W-:Y:S01]  /*8fa0*/  FMUL.FTZ R146, R4, R146 ;  /* 0x0000009204927220 */ /* 0x000fe20000410000 */
[----:B--2---:R-:W-:Y:S01]  /*8fb0*/  IADD3 R7, R68, R20, RZ ;  /* 0x0000001444077210 */ /* 0x004fe20007ffe0ff */
[----:B------:R-:W-:Y:S01]  /*8fc0*/  FMUL.FTZ R40, R4, R147 ;  /* 0x0000009304287220 */ /* 0x000fe20000410000 */
[----:B------:R-:W-:Y:S01]  /*8fd0*/  F2FP.PACK_AB R44, R44, R142 ;  /* 0x0000008e2c2c723e */ /* 0x000fe200000000ff */
[C---:B------:R-:W-:Y:S01]  /*8fe0*/  FMUL.FTZ R154, R4.reuse, R154 ;  /* 0x0000009a049a7220 */ /* 0x040fe20000410000 */
[----:B------:R-:W-:Y:S01]  /*8ff0*/  F2FP.PACK_AB R29, R29, R200 ;  /* 0x000000c81d1d723e */ /* 0x000fe200000000ff */
[----:B------:R-:W-:Y:S01]  /*9000*/  FMUL.FTZ R36, R4, R155 ;  /* 0x0000009b04247220 */ /* 0x000fe20000410000 */
[----:B------:R-:W-:Y:S01]  /*9010*/  F2FP.PACK_AB R40, R40, R146 ;  /* 0x000000922828723e */ /* 0x000fe200000000ff */
[C---:B------:R-:W-:Y:S01]  /*9020*/  FMUL.FTZ R198, R4.reuse, R198 ;  /* 0x000000c604c67220 */ /* 0x040fe20000410000 */
[----:B------:R-:W-:Y:S01]  /*9030*/  ISETP.NE.OR P3, PT, RZ, UR4, !P3 ;  /* 0x00000004ff007c0c */ /* 0x000fe2000df65670 */
        /* <DEDUP_REMOVED lines=50> */
[C---:B-1----:R-:W-:Y:S01]  /*9360*/  FMUL.FTZ R175, R0.reuse, R175 ;  /* 0x000000af00af7220 */ /* 0x042fe20000410000 */
[----:B------:R-:W-:Y:S01]  /*9370*/  F2FP.PACK_AB R31, R31, R156 ;  /* 0x0000009c1f1f723e */ /* 0x000fe200000000ff */
[C---:B------:R-:W-:Y:S01]  /*9380*/  FMUL.FTZ R4, R0.reuse, R174 ;  /* 0x000000ae00047220 */ /* 0x040fe20000410000 */
[----:B------:R-:W-:Y:S01]  /*9390*/  F2FP.PACK_AB R27, R27, R160 ;  /* 0x000000a01b1b723e */ /* 0x000fe200000000ff */
[C---:B------:R-:W-:Y:S01]  /*93a0*/  FMUL.FTZ R183, R0.reuse, R183 ;  /* 0x000000b700b77220 */ /* 0x040fe20000410000 */
[----:B------:R-:W-:Y:S01]  /*93b0*/  STS [R20], R2 ;  /* 0x0000000214007388 */ /* 0x000fe20000000800 */
        /* <DEDUP_REMOVED lines=43> */
[----:B------:R-:W-:Y:S02]  /*9670*/  F2FP.PACK_AB R0, R187, R186 ;  /* 0x000000babb00723e */ /* 0x000fe400000000ff */
[----:B------:R-:W-:Y:S02]  /*9680*/  F2FP.PACK_AB R30, R159, R30 ;  /* 0x0000001e9f1e723e */ /* 0x000fe400000000ff */
[----:B------:R-:W-:Y:S01]  /*9690*/  F2FP.PACK_AB R26, R163, R26 ;  /* 0x0000001aa31a723e */ /* 0x000fe200000000ff */
[----:B------:R1:W-:Y:S04]  /*96a0*/  STS [R20+0x400], R0 ;  /* 0x0004000014007388 */ /* 0x0003e80000000800 */
[----:B------:R2:W-:Y:S04]  /*96b0*/  STS [R18+0x2000], R5 ;  /* 0x0020000512007388 */ /* 0x0005e80000000800 */
[----:B------:R3:W-:Y:S04]  /*96c0*/  STS [R18+0x2400], R4 ;  /* 0x0024000412007388 */ /* 0x0007e80000000800 */
[----:B------:R-:W-:Y:S04]  /*96d0*/  STS [R20+0x2000], R8 ;  /* 0x0020000814007388 */ /* 0x000fe80000000800 */
[----:B------:R4:W-:Y:S01]  /*96e0*/  STS [R20+0x2400], R11 ;  /* 0x0024000b14007388 */ /* 0x0009e20000000800 */
[----:B-1----:R-:W-:-:S02]  /*96f0*/  IADD3 R0, R18, R68, RZ ;  /* 0x0000004412007210 */ /* 0x002fc40007ffe0ff */
[----:B--2---:R-:W-:-:S03]  /*9700*/  MOV R5, 0x40 ;  /* 0x0000004000057802 */ /* 0x004fc60000000f00 */
[----:B------:R1:W-:Y:S01]  /*9710*/  STS [R0], R10 ;  /* 0x0000000a00007388 */ /* 0x0003e20000000800 */
[----:B------:R-:W-:-:S03]  /*9720*/  SEL R5, R5, 0xffffffc0, !P2 ;  /* 0xffffffc005057807 */ /* 0x000fc60005000000 */
[----:B------:R2:W-:Y:S01]  /*9730*/  STS [R0+0x400], R9 ;  /* 0x0004000900007388 */ /* 0x0005e20000000800 */
[----:B---3--:R-:W-:-:S03]  /*9740*/  IADD3 R4, R18, R5, RZ ;  /* 0x0000000512047210 */ /* 0x008fc60007ffe0ff */
[----:B------:R-:W-:Y:S01]  /*9750*/  STS [R7], R13 ;  /* 0x0000000d07007388 */ /* 0x000fe20000000800 */
[----:B------:R-:W-:Y:S02]  /*9760*/  IADD3 R6, R5, R20, RZ ;  /* 0x0000001405067210 */ /* 0x000fe40007ffe0ff */
[-C--:B------:R-:W-:Y:S01]  /*9770*/  IADD3 R2, R0, R5.reuse, RZ ;  /* 0x0000000500027210 */ /* 0x080fe20007ffe0ff */
[----:B------:R-:W-:Y:S01]  /*9780*/  STS [R7+0x400], R12 ;  /* 0x0004000c07007388 */ /* 0x000fe20000000800 */
[----:B------:R-:W-:Y:S01]  /*9790*/  IADD3 R5, R7, R5, RZ ;  /* 0x0000000507057210 */ /* 0x000fe20007ffe0ff */
[----:B----4-:R-:W-:Y:S02]  /*97a0*/  @P1 MUFU.LG2 R11, R170 ;  /* 0x000000aa000b1308 */ /* 0x010fe40000000c00 */
[----:B------:R3:W-:Y:S04]  /*97b0*/  STS [R0+0x2000], R14 ;  /* 0x0020000e00007388 */ /* 0x0007e80000000800 */
[----:B------:R4:W-:Y:S04]  /*97c0*/  STS [R0+0x2400], R15 ;  /* 0x0024000f00007388 */ /* 0x0009e80000000800 */
[----:B------:R-:W-:Y:S01]  /*97d0*/  STS [R7+0x2000], R24 ;  /* 0x0020001807007388 */ /* 0x000fe20000000800 */
[----:B-1----:R-:W1:Y:S03]  /*97e0*/  @P5 MUFU.LG2 R10, R165 ;  /* 0x000000a5000a5308 */ /* 0x002e660000000c00 */
[----:B------:R-:W-:Y:S04]  /*97f0*/  STS [R7+0x2400], R23 ;  /* 0x0024001707007388 */ /* 0x000fe80000000800 */
[----:B------:R-:W-:Y:S01]  /*9800*/  STS [R4], R22 ;  /* 0x0000001604007388 */ /* 0x000fe20000000800 */
[----:B--2---:R-:W2:Y:S03]  /*9810*/  @P4 MUFU.LG2 R9, R169 ;  /* 0x000000a900094308 */ /* 0x004ea60000000c00 */
[----:B------:R-:W-:Y:S04]  /*9820*/  STS [R4+0x400], R21 ;  /* 0x0004001504007388 */ /* 0x000fe80000000800 */
[----:B------:R-:W-:Y:S01]  /*9830*/  STS [R6], R17 ;  /* 0x0000001106007388 */ /* 0x000fe20000000800 */
[----:B-1----:R-:W-:Y:S01]  /*9840*/  @P5 FMUL.FTZ R10, R10, 0.69314718246459960938 ;  /* 0x3f3172180a0a5820 */ /* 0x002fe20000410000 */
[----:B---3--:R-:W-:-:S02]  /*9850*/  MOV R14, 0x7f800000 ;  /* 0x7f800000000e7802 */ /* 0x008fc40000000f00 */
[----:B------:R1:W-:Y:S01]  /*9860*/  STS [R6+0x400], R16 ;  /* 0x0004001006007388 */ /* 0x0003e20000000800 */
[----:B----4-:R-:W-:Y:S01]  /*9870*/  MOV R15, 0x7f800000 ;  /* 0x7f800000000f7802 */ /* 0x010fe20000000f00 */
[----:B------:R-:W-:Y:S02]  /*9880*/  @P5 FFMA.FTZ R15, R167, c[0x0][0x238], R10 ;  /* 0x00008e00a70f5a23 */ /* 0x000fe4000001000a */
[----:B------:R-:W-:Y:S01]  /*9890*/  STS [R4+0x2000], R19 ;  /* 0x0020001304007388 */ /* 0x000fe20000000800 */
[----:B--2---:R-:W-:-:S03]  /*98a0*/  @P4 FMUL.FTZ R9, R9, 0.69314718246459960938 ;  /* 0x3f31721809094820 */ /* 0x004fc60000410000 */
[----:B------:R-:W-:Y:S04]  /*98b0*/  STS [R4+0x2400], R25 ;  /* 0x0024001904007388 */ /* 0x000fe80000000800 */
[----:B------:R-:W-:Y:S04]  /*98c0*/  STS [R6+0x2000], R67 ;  /* 0x0020004306007388 */ /* 0x000fe80000000800 */
[----:B------:R-:W-:Y:S04]  /*98d0*/  STS [R6+0x2400], R66 ;  /* 0x0024004206007388 */ /* 0x000fe80000000800 */
[----:B------:R-:W-:Y:S04]  /*98e0*/  STS [R2], R65 ;  /* 0x0000004102007388 */ /* 0x000fe80000000800 */
[----:B------:R-:W-:Y:S01]  /*98f0*/  STS [R2+0x400], R64 ;  /* 0x0004004002007388 */ /* 0x000fe20000000800 */
[----:B-1----:R-:W-:-:S03]  /*9900*/  MOV R16, 0x7f800000 ;  /* 0x7f80000000107802 */ /* 0x002fc60000000f00 */
        /* <DEDUP_REMOVED lines=21> */
[----:B------:R2:W-:Y:S04]  /*9a60*/  STS [R7+0x6400], R42 ;  /* 0x0064002a07007388 */ /* 0x0005e80000000800 */
[----:B------:R-:W-:Y:S04]  /*9a70*/  STS [R4+0x4000], R41 ;  /* 0x0040002904007388 */ /* 0x000fe80000000800 */
[----:B------:R-:W-:Y:S04]  /*9a80*/  STS [R4+0x4400], R40 ;  /* 0x0044002804007388 */ /* 0x000fe80000000800 */
[----:B------:R-:W-:Y:S04]  /*9a90*/  STS [R6+0x4000], R37 ;  /* 0x0040002506007388 */ /* 0x000fe80000000800 */
[----:B------:R-:W-:Y:S01]  /*9aa0*/  STS [R6+0x4400], R36 ;  /* 0x0044002406007388 */ /* 0x000fe20000000800 */
[----:B-1----:R-:W-:Y:S01]  /*9ab0*/  @P0 MOV R0, 0x1 ;  /* 0x0000000100000802 */ /* 0x002fe20000000f00 */
[----:B------:R-:W-:-:S02]  /*9ac0*/  @!P0 IMAD R0, R171, c[0x0][0x1c0], RZ ;  /* 0x00007000ab008a24 */ /* 0x000fc400078e02ff */
[----:B------:R-:W-:Y:S04]  /*9ad0*/  STS [R4+0x6000], R39 ;  /* 0x0060002704007388 */ /* 0x000fe80000000800 */
[----:B------:R-:W-:Y:S01]  /*9ae0*/  STS [R4+0x6400], R38 ;  /* 0x0064002604007388 */ /* 0x000fe20000000800 */
[----:B--2---:R-:W-:Y:S02]  /*9af0*/  @P0 MOV R7, c[0x0][0x210] ;  /* 0x0000840000070a02 */ /* 0x004fe40000000f00 */
[----:B------:R-:W-:Y:S01]  /*9b00*/  @!P0 MOV R7, 0x1 ;  /* 0x0000000100078802 */ /* 0x000fe20000000f00 */
        /* <DEDUP_REMOVED lines=10> */
[----:B------:R-:W-:Y:S06]  /*9bb0*/  BAR.SYNC.DEFER_BLOCKING 0x0 ;  /* 0x0000000000007b1d */ /* 0x000fec0000010000 */
[----:B------:R-:W3:Y:S04]  /*9bc0*/  S2R R13, SR_TID.X ;  /* 0x00000000000d7919 */ /* 0x000ee80000002100 */
[----:B------:R-:W4:Y:S01]  /*9bd0*/  S2R R18, SR_CTAID.Y ;  /* 0x0000000000127919 */ /* 0x000f220000002600 */
[----:B-1----:R-:W1:Y:S03]  /*9be0*/  @P6 MUFU.LG2 R2, R164 ;  /* 0x000000a400026308 */ /* 0x002e660000000c00 */
[----:B------:R-:W4:Y:S04]  /*9bf0*/  S2R R17, SR_CTAID.X ;  /* 0x0000000000117919 */ /* 0x000f280000002500 */
[----:B------:R-:W4:Y:S01]  /*9c00*/  S2R R19, SR_CTAID.Z ;  /* 0x0000000000137919 */ /* 0x000f220000002700 */
[----:B--2---:R-:W-:-:S03]  /*9c10*/  CS2R R4, SRZ ;  /* 0x0000000000047805 */ /* 0x004fc6000001ff00 */
[----:B------:R2:W2:Y:S04]  /*9c20*/  LDS.128 R20, [R247] ;  /* 0x00000000f7147984 */ /* 0x0004a80000000c00 */
[----:B------:R2:W2:Y:S01]  /*9c30*/  LDS.128 R28, [R247+0x800] ;  /* 0x00080000f71c7984 */ /* 0x0004a20000000c00 */
[----:B-1----:R-:W-:Y:S01]  /*9c40*/  @P6 FMUL.FTZ R2, R2, 0.69314718246459960938 ;  /* 0x3f31721802026820 */ /* 0x002fe20000410000 */
[----:B---3--:R-:W-:Y:S02]  /*9c50*/  SHF.R.S32.HI R6, RZ, 0x1f, R13 ;  /* 0x0000001fff067819 */ /* 0x008fe4000001140d */
[----:B------:R1:W3:Y:S01]  /*9c60*/  LDS.128 R36, [R247+0x1000] ;  /* 0x00100000f7247984 */ /* 0x0002e20000000c00 */
[----:B------:R-:W-:Y:S01]  /*9c70*/  @P6 FFMA.FTZ R16, R168, c[0x0][0x238], R2 ;  /* 0x00008e00a8106a23 */ /* 0x000fe20000010002 */
[----:B------:R-:W-:Y:S01]  /*9c80*/  LEA.HI R6, R6, R13, RZ, 0x5 ;  /* 0x0000000d06067211 */ /* 0x000fe200078f28ff */
[C---:B----4-:R-:W-:Y:S01]  /*9c90*/  IMAD R0, R18.reuse, R0, RZ ;  /* 0x0000000012007224 */ /* 0x050fe200078e02ff */
[----:B------:R1:W4:Y:S01]  /*9ca0*/  LDS.128 R44, [R247+0x1800] ;  /* 0x00180000f72c7984 */ /* 0x0003220000000c00 */
[----:B------:R-:W-:Y:S01]  /*9cb0*/  @!P3 IMAD R12, R18, c[0x0][0x214], RZ ;  /* 0x00008500120cba24 */ /* 0x000fe200078e02ff */
[----:B------:R-:W-:Y:S01]  /*9cc0*/  LOP3.LUT R6, R6, 0xffffffe0, RZ, 0xc0, !PT ;  /* 0xffffffe006067812 */ /* 0x000fe200078ec0ff */
[----:B------:R-:W-:Y:S01]  /*9cd0*/  IMAD R2, R17, R7, RZ ;  /* 0x0000000711027224 */ /* 0x000fe200078e02ff */
[----:B------:R1:W1:Y:S01]  /*9ce0*/  LDS.128 R56, [R247+0x2000] ;  /* 0x00200000f7387984 */ /* 0x0002620000000c00 */
[----:B------:R-:W-:-:S02]  /*9cf0*/  SEL R8, R0, RZ, P3 ;  /* 0x000000ff00087207 */ /* 0x000fc40001800000 */
[----:B------:R-:W-:Y:S01]  /*9d00*/  IADD3 R0, -R6, R13, RZ ;  /* 0x0000000d06007210 */ /* 0x000fe20007ffe1ff */
[----:B------:R1:W1:Y:S01]  /*9d10*/  LDS.128 R80, [R247+0x2800] ;  /* 0x00280000f7507984 */ /* 0x0002620000000c00 */
[----:B------:R-:W-:Y:S01]  /*9d20*/  @!P3 SHF.R.S32.HI R5, RZ, 0x1f, R12 ;  /* 0x0000001fff05b819 */ /* 0x000fe2000001140c */
[----:B------:R-:W-:Y:S01]  /*9d30*/  IMAD R6, R19, R171, R8 ;  /* 0x000000ab13067224 */ /* 0x000fe200078e0208 */
[----:B------:R-:W-:Y:S01]  /*9d40*/  @!P3 MOV R4, R12 ;  /* 0x0000000c0004b202 */ /* 0x000fe20000000f00 */
[----:B------:R1:W1:Y:S01]  /*9d50*/  LDS.128 R76, [R247+0x3000] ;  /* 0x00300000f74c7984 */ /* 0x0002620000000c00 */
[----:B------:R-:W-:Y:S01]  /*9d60*/  LOP3.LUT P3, RZ, R0, 0x3, RZ, 0xc0, !PT ;  /* 0x0000000300ff7812 */ /* 0x000fe2000786c0ff */
[----:B------:R-:W-:Y:S01]  /*9d70*/  @P1 FMUL.FTZ R8, R11, 0.69314718246459960938 ;  /* 0x3f3172180b081820 */ /* 0x000fe20000410000 */
[----:B------:R-:W-:Y:S01]  /*9d80*/  SHF.L.U32 R2, R2, 0x7, RZ ;  /* 0x0000000702027819 */ /* 0x000fe200000006ff */
[----:B------:R1:W1:Y:S01]  /*9d90*/  LDS.128 R72, [R247+0x3800] ;  /* 0x00380000f7487984 */ /* 0x0002620000000c00 */
[----:B------:R-:W-:Y:S01]  /*9da0*/  MOV R13, 0x7f800000 ;  /* 0x7f800000000d7802 */ /* 0x000fe20000000f00 */
[----:B------:R-:W-:Y:S01]  /*9db0*/  @P4 FFMA.FTZ R13, R166, c[0x0][0x238], R9 ;  /* 0x00008e00a60d4a23 */ /* 0x000fe20000010009 */
[----:B------:R-:W-:Y:S01]  /*9dc0*/  IADD3 R11, P2, P0, R2, R4, R6 ;  /* 0x00000004020b7210 */ /* 0x000fe2000785e006 */
[----:B------:R1:W1:Y:S01]  /*9dd0*/  LDS.128 R24, [R247+0x4000] ;  /* 0x00400000f7187984 */ /* 0x0002620000000c00 */
[----:B------:R-:W-:Y:S01]  /*9de0*/  SHF.R.S32.HI R4, RZ, 0x1f, R2 ;  /* 0x0000001fff047819 */ /* 0x000fe20000011402 */
[----:B------:R-:W-:Y:S01]  /*9df0*/  @P1 FFMA.FTZ R14, R3, c[0x0][0x238], R8 ;  /* 0x00008e00030e1a23 */ /* 0x000fe20000010008 */
[----:B------:R-:W-:Y:S01]  /*9e00*/  SHF.R.S32.HI R2, RZ, 0x1f, R6 ;  /* 0x0000001fff027819 */ /* 0x000fe20000011406 */
[----:B------:R1:W1:Y:S03]  /*9e10*/  LDS.128 R32, [R247+0x4800] ;  /* 0x00480000f7207984 */ /* 0x0002660000000c00 */
[----:B------:R-:W-:Y:S01]  /*9e20*/  IADD3.X R10, R4, R5, R2, P2, P0 ;  /* 0x00000005040a7210 */ /* 0x000fe200017e0402 */
[----:B------:R1:W1:Y:S04]  /*9e30*/  LDS.128 R40, [R247+0x5000] ;  /* 0x00500000f7287984 */ /* 0x0002680000000c00 */
[----:B------:R1:W1:Y:S04]  /*9e40*/  LDS.128 R52, [R247+0x5800] ;  /* 0x00580000f7347984 */ /* 0x0002680000000c00 */
[----:B------:R1:W1:Y:S04]  /*9e50*/  LDS.128 R68, [R247+0x6000] ;  /* 0x00600000f7447984 */ /* 0x0002680000000c00 */
[----:B------:R1:W1:Y:S04]  /*9e60*/  LDS.128 R64, [R247+0x6800] ;  /* 0x00680000f7407984 */ /* 0x0002680000000c00 */
[----:B------:R1:W1:Y:S04]  /*9e70*/  LDS.128 R60, [R247+0x7000] ;  /* 0x00700000f73c7984 */ /* 0x0002680000000c00 */
[----:B------:R1:W1:Y:S01]  /*9e80*/  LDS.128 R48, [R247+0x7800] ;  /* 0x00780000f7307984 */ /* 0x0002620000000c00 */
[----:B------:R-:W-:Y:S05]  /*9e90*/  @P3 BRA `(.L_x_92) ;  /* 0x0000029000003947 */ /* 0x000fea0003800000 */
[----:B--234-:R-:W-:Y:S01]  /*9ea0*/  SHF.R.S32.HI R2, RZ, 0x1f, R84 ;  /* 0x0000001fff027819 */ /* 0x01cfe20000011454 */
[----:B------:R-:W-:Y:S01]  /*9eb0*/  IMAD.MOV.U32 R5, RZ, RZ, c[0x0][0x214] ;  /* 0x00008500ff057624 */ /* 0x000fe200078e00ff */
[----:B------:R-:W-:-:S02]  /*9ec0*/  SHF.R.S32.HI R3, RZ, 0x1f, R0 ;  /* 0x0000001fff037819 */ /* 0x000fc40000011400 */
[----:B------:R-:W-:Y:S01]  /*9ed0*/  LEA.HI R2, R2, R84, RZ, 0x2 ;  /* 0x0000005402027211 */ /* 0x000fe200078f10ff */
[----:B------:R-:W-:Y:S01]  /*9ee0*/  IMAD R5, R17, -0x80, R5 ;  /* 0xffffff8011057824 */ /* 0x000fe200078e0205 */
[----:B------:R-:W-:Y:S02]  /*9ef0*/  LEA.HI R0, R3, R0, RZ, 0x2 ;  /* 0x0000000003007211 */ /* 0x000fe400078f10ff */
[----:B------:R-:W-:Y:S02]  /*9f00*/  LOP3.LUT R2, R2, 0xffffffc, RZ, 0xc0, !PT ;  /* 0x0ffffffc02027812 */ /* 0x000fe400078ec0ff */
[----:B------:R-:W-:-:S03]  /*9f10*/  SHF.R.S32.HI R0, RZ, 0x2, R0 ;  /* 0x00000002ff007819 */ /* 0x000fc60000011400 */
[----:B------:R-:W-:-:S04]  /*9f20*/  IMAD.IADD R2, R84, 0x1, -R2 ;  /* 0x0000000154027824 */ /* 0x000fc800078e0a02 */
[----:B------:R-:W-:-:S05]  /*9f30*/  IMAD R0, R2, 0x10, R0 ;  /* 0x0000001002007824 */ /* 0x000fca00078e0200 */
[CC--:B------:R-:W-:Y:S02]  /*9f40*/  ISETP.GE.AND P6, PT, R0.reuse, R5.reuse, PT ;  /* 0x000000050000720c */ /* 0x0c0fe40003fc6270 */
[C---:B------:R-:W-:Y:S02]  /*9f50*/  IADD3 R3, R0.reuse, 0x8, RZ ;  /* 0x0000000800037810 */ /* 0x040fe40007ffe0ff */
[C---:B------:R-:W-:Y:S02]  /*9f60*/  IADD3 R2, R0.reuse, 0x40, RZ ;  /* 0x0000004000027810 */ /* 0x040fe40007ffe0ff */
[----:B------:R-:W-:Y:S02]  /*9f70*/  IADD3 R4, R0, 0x48, RZ ;  /* 0x0000004800047810 */ /* 0x000fe40007ffe0ff */
[-C--:B------:R-:W-:Y:S02]  /*9f80*/  ISETP.GE.AND P5, PT, R3, R5.reuse, PT ;  /* 0x000000050300720c */ /* 0x080fe40003fa6270 */
[----:B------:R-:W-:-:S02]  /*9f90*/  ISETP.GE.AND P4, PT, R2, R5, PT ;  /* 0x000000050200720c */ /* 0x000fc40003f86270 */
[----:B------:R-:W-:Y:S01]  /*9fa0*/  ISETP.GE.AND P3, PT, R4, R5, PT ;  /* 0x000000050400720c */ /* 0x000fe20003f66270 */
[----:B------:R-:W-:-:S05]  /*9fb0*/  @!P6 IMAD R0, R0, R7, RZ ;  /* 0x000000070000e224 */ /* 0x000fca00078e02ff */
[----:B------:R-:W-:-:S03]  /*9fc0*/  @!P6 IADD3 R5, P0, R0, R11, RZ ;  /* 0x0000000b0005e210 */ /* 0x000fc60007f1e0ff */
[-C--:B------:R-:W-:Y:S01]  /*9fd0*/  @!P5 IMAD R3, R3, R7.reuse, RZ ;  /* 0x000000070303d224 */ /* 0x080fe200078e02ff */
[-C--:B------:R-:W-:Y:S01]  /*9fe0*/  @!P6 LEA.HI.X.SX32 R6, R0, R10.reuse, 0x1, P0 ;  /* 0x0000000a0006e211 */ /* 0x080fe200000f0eff */
[-C--:B------:R-:W-:Y:S01]  /*9ff0*/  @!P4 IMAD R12, R2, R7.reuse, RZ ;  /* 0x00000007020cc224 */ /* 0x080fe200078e02ff */
[----:B------:R-:W-:Y:S01]  /*a000*/  @!P6 LEA R8, P0, R5, c[0x0][0x200], 0x2 ;  /* 0x000080000508ea11 */ /* 0x000fe200078010ff */
[----:B------:R-:W-:Y:S01]  /*a010*/  @!P3 IMAD R2, R4, R7, RZ ;  /* 0x000000070402b224 */ /* 0x000fe200078e02ff */
[-C--:B------:R-:W-:Y:S02]  /*a020*/  @!P5 IADD3 R0, P2, R3, R11.reuse, RZ ;  /* 0x0000000b0300d210 */ /* 0x080fe40007f5e0ff */
[----:B------:R-:W-:Y:S02]  /*a030*/  @!P6 LEA.HI.X R9, R5, c[0x0][0x204], R6, 0x2, P0 ;  /* 0x000081000509ea11 */ /* 0x000fe400000f1406 */
[-C--:B------:R-:W-:Y:S02]  /*a040*/  @!P4 IADD3 R5, P1, R12, R11.reuse, RZ ;  /* 0x0000000b0c05c210 */ /* 0x080fe40007f3e0ff */
[----:B------:R-:W-:Y:S01]  /*a050*/  @!P3 IADD3 R11, P0, R2, R11, RZ ;  /* 0x0000000b020bb210 */ /* 0x000fe20007f1e0ff */
[----:B------:R2:W-:Y:S01]  /*a060*/  @!P6 STG.E [R8.64], R16 ;  /* 0x000000100800e986 */ /* 0x0005e2000c101908 */
[----:B------:R-:W-:-:S02]  /*a070*/  @!P5 LEA.HI.X.SX32 R3, R3, R10, 0x1, P2 ;  /* 0x0000000a0303d211 */ /* 0x000fc400010f0eff */
[----:B------:R-:W-:Y:S02]  /*a080*/  @!P5 LEA R6, P2, R0, c[0x0][0x200], 0x2 ;  /* 0x000080000006da11 */ /* 0x000fe400078410ff */
[-C--:B------:R-:W-:Y:S02]  /*a090*/  @!P4 LEA.HI.X.SX32 R12, R12, R10.reuse, 0x1, P1 ;  /* 0x0000000a0c0cc211 */ /* 0x080fe400008f0eff */
[----:B------:R-:W-:Y:S02]  /*a0a0*/  @!P3 LEA.HI.X.SX32 R10, R2, R10, 0x1, P0 ;  /* 0x0000000a020ab211 */ /* 0x000fe400000f0eff */
[----:B------:R-:W-:Y:S02]  /*a0b0*/  @!P4 LEA R4, P1, R5, c[0x0][0x200], 0x2 ;  /* 0x000080000504ca11 */ /* 0x000fe400078210ff */
[----:B------:R-:W-:Y:S02]  /*a0c0*/  @!P3 LEA R2, P0, R11, c[0x0][0x200], 0x2 ;  /* 0x000080000b02ba11 */ /* 0x000fe400078010ff */
[----:B------:R-:W-:-:S02]  /*a0d0*/  @!P5 LEA.HI.X R7, R0, c[0x0][0x204], R3, 0x2, P2 ;  /* 0x000081000007da11 */ /* 0x000fc400010f1403 */
[----:B------:R-:W-:Y:S02]  /*a0e0*/  @!P4 LEA.HI.X R5, R5, c[0x0][0x204], R12, 0x2, P1 ;  /* 0x000081000505ca11 */ /* 0x000fe400008f140c */
[----:B------:R-:W-:Y:S01]  /*a0f0*/  @!P3 LEA.HI.X R3, R11, c[0x0][0x204], R10, 0x2, P0 ;  /* 0x000081000b03ba11 */ /* 0x000fe200000f140a */
[----:B------:R2:W-:Y:S04]  /*a100*/  @!P5 STG.E [R6.64], R15 ;  /* 0x0000000f0600d986 */ /* 0x0005e8000c101908 */
[----:B------:R2:W-:Y:S04]  /*a110*/  @!P4 STG.E [R4.64], R13 ;  /* 0x0000000d0400c986 */ /* 0x0005e8000c101908 */
[----:B------:R2:W-:Y:S02]  /*a120*/  @!P3 STG.E [R2.64], R14 ;  /* 0x0000000e0200b986 */ /* 0x0005e4000c101908 */
.L_x_92:
[----:B--234-:R-:W-:Y:S05]  /*a130*/  BSYNC B0 ;  /* 0x0000000000007941 */ /* 0x01cfea0003800000 */
.L_x_91:
[----:B------:R-:W-:Y:S01]  /*a140*/  LEA.HI R0, R205, R204, RZ, 0x3 ;  /* 0x000000cccd007211 */ /* 0x000fe200078f18ff */
[----:B------:R-:W-:Y:S01]  /*a150*/  ULDC.64 UR4, c[0x0][0x1e8] ;  /* 0x00007a0000047ab9 */ /* 0x000fe20000000a00 */
[----:B------:R-:W-:Y:S01]  /*a160*/  SHF.R.S32.HI R5, RZ, 0x1f, R18 ;  /* 0x0000001fff057819 */ /* 0x000fe20000011412 */
[----:B------:R-:W-:Y:S01]  /*a170*/  USHF.L.U32 UR7, UR4, 0x5, URZ ;  /* 0x0000000504077899 */ /* 0x000fe2000800063f */
[----:B------:R-:W-:Y:S01]  /*a180*/  LOP3.LUT R2, R0, 0xfffffff8, RZ, 0xc0, !PT ;  /* 0xfffffff800027812 */ /* 0x000fe200078ec0ff */
[----:B------:R-:W-:Y:S01]  /*a190*/  UMOV UR6, 0x5 ;  /* 0x0000000500067882 */ /* 0x000fe20000000000 */
[----:B------:R-:W-:Y:S01]  /*a1a0*/  SHF.R.S32.HI R6, RZ, 0x1f, R19 ;  /* 0x0000001fff067819 */ /* 0x000fe20000011413 */
[----:B------:R-:W-:Y:S01]  /*a1b0*/  IMAD R5, R5, c[0x0][0x1e0], RZ ;  /* 0x0000780005057a24 */ /* 0x000fe200078e02ff */
[----:B------:R-:W-:Y:S01]  /*a1c0*/  SHF.R.S32.HI R4, RZ, 0x3, R0 ;  /* 0x00000003ff047819 */ /* 0x000fe20000011400 */
[----:B------:R-:W-:Y:S01]  /*a1d0*/  IMAD.IADD R2, R204, 0x1, -R2 ;  /* 0x00000001cc027824 */ /* 0x000fe200078e0a02 */
[----:B------:R-:W-:Y:S01]  /*a1e0*/  USHF.L.U64.HI UR5, UR4, UR6, UR5 ;  /* 0x0000000604057299 */ /* 0x000fe20008010205 */
[----:B------:R-:W-:Y:S01]  /*a1f0*/  IMAD R0, R18, c[0x0][0x1e4], R5 ;  /* 0x0000790012007a24 */ /* 0x000fe200078e0205 */
[----:B------:R-:W-:Y:S01]  /*a200*/  SHF.R.S32.HI R5, RZ, 0x1f, R4 ;  /* 0x0000001fff057819 */ /* 0x000fe20000011404 */
[----:B------:R-:W-:-:S02]  /*a210*/  IMAD.SHL.U32 R2, R2, 0x8, RZ ;  /* 0x0000000802027824 */ /* 0x000fc400078e00ff */
[----:B------:R-:W-:Y:S02]  /*a220*/  IMAD R6, R6, c[0x0][0x1f0], RZ ;  /* 0x00007c0006067a24 */ /* 0x000fe400078e02ff */
[----:B------:R-:W-:Y:S01]  /*a230*/  IMAD.WIDE R4, R17, 0x80, R4 ;  /* 0x0000008011047825 */ /* 0x000fe200078e0204 */
[----:B------:R-:W-:-:S03]  /*a240*/  SHF.R.S32.HI R3, RZ, 0x1f, R2 ;  /* 0x0000001fff037819 */ /* 0x000fc60000011402 */
[----:B------:R-:W-:Y:S02]  /*a250*/  IMAD R6, R19, c[0x0][0x1f4], R6 ;  /* 0x00007d0013067a24 */ /* 0x000fe400078e0206 */
[----:B------:R-:W-:-:S04]  /*a260*/  IMAD.WIDE.U32 R2, R18, c[0x0][0x1e0], R2 ;  /* 0x0000780012027a25 */ /* 0x000fc800078e0002 */
[----:B------:R-:W-:Y:S02]  /*a270*/  IMAD.IADD R3, R3, 0x1, R0 ;  /* 0x0000000103037824 */ /* 0x000fe400078e0200 */
[----:B------:R-:W-:Y:S02]  /*a280*/  IMAD R0, R5, c[0x0][0x1e8], RZ ;  /* 0x00007a0005007a24 */ /* 0x000fe400078e02ff */
[----:B------:R-:W-:-:S04]  /*a290*/  IMAD.WIDE.U32 R2, R19, c[0x0][0x1f0], R2 ;  /* 0x00007c0013027a25 */ /* 0x000fc800078e0002 */
[----:B------:R-:W-:Y:S02]  /*a2a0*/  IMAD.IADD R3, R3, 0x1, R6 ;  /* 0x0000000103037824 */ /* 0x000fe400078e0206 */
[C---:B------:R-:W-:Y:S02]  /*a2b0*/  IMAD R0, R4.reuse, c[0x0][0x1ec], R0 ;  /* 0x00007b0004007a24 */ /* 0x040fe400078e0200 */
[----:B------:R-:W-:-:S04]  /*a2c0*/  IMAD.WIDE.U32 R2, R4, c[0x0][0x1e8], R2 ;  /* 0x00007a0004027a25 */ /* 0x000fc800078e0002 */
[----:B------:R-:W-:Y:S01]  /*a2d0*/  IMAD.IADD R0, R3, 0x1, R0 ;  /* 0x0000000103007824 */ /* 0x000fe200078e0200 */
[----:B------:R-:W-:-:S04]  /*a2e0*/  LEA R4, P0, R2, c[0x0][0x1d0], 0x1 ;  /* 0x0000740002047a11 */ /* 0x000fc800078008ff */
[----:B------:R-:W-:Y:S02]  /*a2f0*/  LEA.HI.X R5, R2, c[0x0][0x1d4], R0, 0x1, P0 ;  /* 0x0000750002057a11 */ /* 0x000fe400000f0c00 */
[----:B------:R-:W-:-:S03]  /*a300*/  IADD3 R2, P0, R4, UR7, RZ ;  /* 0x0000000704027c10 */ /* 0x000fc6000ff1e0ff */
[----:B------:R-:W-:Y:S01]  /*a310*/  STG.E.128 [R4.64], R20 ;  /* 0x0000001404007986 */ /* 0x000fe2000c101d08 */
[----:B------:R-:W-:Y:S02]  /*a320*/  IADD3.X R3, R5, UR5, RZ, P0, !PT ;  /* 0x0000000505037c10 */ /* 0x000fe400087fe4ff */
[----:B------:R-:W-:Y:S01]  /*a330*/  IADD3 R8, P0, R2, UR7, RZ ;  /* 0x0000000702087c10 */ /* 0x000fe2000ff1e0ff */
[----:B-1----:R1:W-:Y:S03]  /*a340*/  STG.E.128 [R4.64+0x80], R24 ;  /* 0x0000801804007986 */ /* 0x0023e6000c101d08 */
[----:B------:R-:W-:Y:S01]  /*a350*/  IADD3.X R9, R3, UR5, RZ, P0, !PT ;  /* 0x0000000503097c10 */ /* 0x000fe200087fe4ff */
[----:B------:R-:W-:Y:S01]  /*a360*/  STG.E.128 [R2.64], R28 ;  /* 0x0000001c02007986 */ /* 0x000fe2000c101d08 */
[----:B------:R-:W-:-:S03]  /*a370*/  IADD3 R10, P0, R8, UR7, RZ ;  /* 0x00000007080a7c10 */ /* 0x000fc6000ff1e0ff */
[----:B------:R2:W-:Y:S01]  /*a380*/  STG.E.128 [R2.64+0x80], R32 ;  /* 0x0000802002007986 */ /* 0x0005e2000c101d08 */
[----:B------:R-:W-:Y:S02]  /*a390*/  IADD3.X R11, R9, UR5, RZ, P0, !PT ;  /* 0x00000005090b7c10 */ /* 0x000fe400087fe4ff */
[----:B------:R-:W-:Y:S01]  /*a3a0*/  IADD3 R6, P0, R10, UR7, RZ ;  /* 0x000000070a067c10 */ /* 0x000fe2000ff1e0ff */
[----:B------:R-:W-:Y:S03]  /*a3b0*/  STG.E.128 [R8.64], R36 ;  /* 0x0000002408007986 */ /* 0x000fe6000c101d08 */
[----:B------:R-:W-:Y:S01]  /*a3c0*/  IADD3.X R7, R11, UR5, RZ, P0, !PT ;  /* 0x000000050b077c10 */ /* 0x000fe200087fe4ff */
[----:B------:R3:W-:Y:S04]  /*a3d0*/  STG.E.128 [R8.64+0x80], R40 ;  /* 0x0000802808007986 */ /* 0x0007e8000c101d08 */
[----:B------:R-:W-:Y:S04]  /*a3e0*/  STG.E.128 [R10.64], R44 ;  /* 0x0000002c0a007986 */ /* 0x000fe8000c101d08 */
[----:B------:R-:W-:Y:S04]  /*a3f0*/  STG.E.128 [R10.64+0x80], R52 ;  /* 0x000080340a007986 */ /* 0x000fe8000c101d08 */
[----:B------:R-:W-:Y:S04]  /*a400*/  STG.E.128 [R6.64], R56 ;  /* 0x0000003806007986 */ /* 0x000fe8000c101d08 */
[----:B------:R-:W-:Y:S01]  /*a410*/  STG.E.128 [R6.64+0x80], R68 ;  /* 0x0000804406007986 */ /* 0x000fe2000c101d08 */
[----:B-1----:R-:W-:-:S04]  /*a420*/  IADD3 R4, P0, R6, UR7, RZ ;  /* 0x0000000706047c10 */ /* 0x002fc8000ff1e0ff */
[----:B------:R-:W-:Y:S02]  /*a430*/  IADD3.X R5, R7, UR5, RZ, P0, !PT ;  /* 0x0000000507057c10 */ /* 0x000fe400087fe4ff */
[----:B--2---:R-:W-:-:S03]  /*a440*/  IADD3 R2, P0, R4, UR7, RZ ;  /* 0x0000000704027c10 */ /* 0x004fc6000ff1e0ff */
[----:B------:R-:W-:Y:S01]  /*a450*/  STG.E.128 [R4.64], R80 ;  /* 0x0000005004007986 */ /* 0x000fe2000c101d08 */
[----:B------:R-:W-:-:S03]  /*a460*/  IADD3.X R3, R5, UR5, RZ, P0, !PT ;  /* 0x0000000505037c10 */ /* 0x000fc600087fe4ff */
[----:B------:R-:W-:Y:S01]  /*a470*/  STG.E.128 [R4.64+0x80], R64 ;  /* 0x0000804004007986 */ /* 0x000fe2000c101d08 */
[----:B---3--:R-:W-:-:S03]  /*a480*/  IADD3 R8, P0, R2, UR7, RZ ;  /* 0x0000000702087c10 */ /* 0x008fc6000ff1e0ff */
[----:B------:R-:W-:Y:S01]  /*a490*/  STG.E.128 [R2.64], R76 ;  /* 0x0000004c02007986 */ /* 0x000fe2000c101d08 */
[----:B------:R-:W-:-:S03]  /*a4a0*/  IADD3.X R9, R3, UR5, RZ, P0, !PT ;  /* 0x0000000503097c10 */ /* 0x000fc600087fe4ff */
[----:B------:R-:W-:Y:S04]  /*a4b0*/  STG.E.128 [R2.64+0x80], R60 ;  /* 0x0000803c02007986 */ /* 0x000fe8000c101d08 */
[----:B------:R-:W-:Y:S04]  /*a4c0*/  STG.E.128 [R8.64], R72 ;  /* 0x0000004808007986 */ /* 0x000fe8000c101d08 */
[----:B------:R-:W-:Y:S01]  /*a4d0*/  STG.E.128 [R8.64+0x80], R48 ;  /* 0x0000803008007986 */ /* 0x000fe2000c101d08 */
[----:B------:R-:W-:Y:S05]  /*a4e0*/  EXIT ;  /* 0x000000000000794d */ /* 0x000fea0003800000 */
.L_x_93:
        /* <DEDUP_REMOVED lines=9> */
.L_x_2374:


//--------------------- .text._ZN5flash16flash_fwd_kernelI23Flash_fwd_kernel_traitsILi128ELi128ELi64ELi4ELb0ELb0EN7cutlass6half_tE19Flash_kernel_traitsILi128ELi128ELi64ELi4ES3_EELb0ELb0ELb0ELb0ELb1ELb1ELb1ELb0EEEvNS_16Flash_fwd_paramsE --------------------------
	.section	.text._ZN5flash16flash_fwd_kernelI23Flash_fwd_kernel_traitsILi128ELi128ELi64ELi4ELb0ELb0EN7cutlass6half_tE19Flash_kernel_traitsILi128ELi128ELi64ELi4ES3_EELb0ELb0ELb0ELb0ELb1ELb1ELb1ELb0EEEvNS_16Flash_fwd_paramsE,"ax",@progbits
	.sectioninfo	@"SHI_REGISTERS=255"
	.align	128
        .global         _ZN5flash16flash_fwd_kernelI23Flash_fwd_kernel_traitsILi128ELi128ELi64ELi4ELb0ELb0EN7cutlass6half_tE19Flash_kernel_traitsILi128ELi128ELi64ELi4ES3_EELb0ELb0ELb0ELb0ELb1ELb1ELb1ELb0EEEvNS_16Flash_fwd_paramsE
        .type           _ZN5flash16flash_fwd_kernelI23Flash_fwd_kernel_traitsILi128ELi128ELi64ELi4ELb0ELb0EN7cutlass6half_tE19Flash_kernel_traitsILi128ELi128ELi64ELi4ES3_EELb0ELb0ELb0ELb0ELb1ELb1ELb1ELb0EEEvNS_16Flash_fwd_paramsE,@function
        .size           _ZN5flash16flash_fwd_kernelI23Flash_fwd_kernel_traitsILi128ELi128ELi64ELi4ELb0ELb0EN7cutlass6half_tE19Flash_kernel_traitsILi128ELi128ELi64ELi4ES3_EELb0ELb0ELb0ELb0ELb1ELb1ELb1ELb0EEEvNS_16Flash_fwd_paramsE,(.L_x_2375 - _ZN5flash16flash_fwd_kernelI23Flash_fwd_kernel_traitsILi128ELi128ELi64ELi4ELb0ELb0EN7cutlass6half_tE19Flash_kernel_traitsILi128ELi128ELi64ELi4ES3_EELb0ELb0ELb0ELb0ELb1ELb1ELb1ELb0EEEvNS_16Flash_fwd_paramsE)
        .other          _ZN5flash16flash_fwd_kernelI23Flash_fwd_kernel_traitsILi128ELi128ELi64ELi4ELb0ELb0EN7cutlass6half_tE19Flash_kernel_traitsILi128ELi128ELi64ELi4ES3_EELb0ELb0ELb0ELb0ELb1ELb1ELb1ELb0EEEvNS_16Flash_fwd_paramsE,@"STO_CUDA_ENTRY STV_DEFAULT"
_ZN5flash16flash_fwd_kernelI23Flash_fwd_kernel_traitsILi128ELi128ELi64ELi4ELb0ELb0EN7cutlass6half_tE19Flash_kernel_traitsILi128ELi128ELi64ELi4ES3_EELb0ELb0ELb0ELb0ELb1ELb1ELb1ELb0EEEvNS_16Flash_fwd_paramsE:
.text._ZN5flash16flash_fwd_kernelI23Flash_fwd_kernel_traitsILi128ELi128ELi64ELi4ELb0ELb0EN7cutlass6half_tE19Flash_kernel_traitsILi128ELi128ELi64ELi4ES3_EELb0ELb0ELb0ELb0ELb1ELb1ELb1ELb0EEEvNS_16Flash_fwd_paramsE:
        /* <DEDUP_REMOVED lines=41> */
[----:B------:R-:W-:Y:S01]  /*0290*/  STL [R1+0x4], R174 ;  /* 0x000004ae01007387 */ /* 0x000fe20000100800 */
[----:B---3--:R-:W3:Y:S01]  /*02a0*/  MUFU.RCP R4, R4 ;  /* 0x0000000400047308 */ /* 0x008ee20000001000 */
[----:B-1----:R-:W-:Y:S02]  /*02b0*/  SHF.R.S32.HI R3, RZ, 0x1f, R13 ;  /* 0x0000001fff037819 */ /* 0x002fe4000001140d */
[----:B--2---:R-:W-:-:S02]  /*02c0*/  LOP3.LUT R5, R26, c[0x0][0x1c8], RZ, 0x3c, !PT ;  /* 0x000072001a057a12 */ /* 0x004fc400078e3cff */
[CC--:B------:R-:W-:Y:S02]  /*02d0*/  LEA.HI R19, R3.reuse, R13.reuse, RZ, 0x3 ;  /* 0x0000000d03137211 */ /* 0x0c0fe400078f18ff */
[CC--:B------:R-:W-:Y:S02]  /*02e0*/  LEA.HI R0, R3.reuse, R13.reuse, RZ, 0x4 ;  /* 0x0000000d03007211 */ /* 0x0c0fe400078f20ff */
[CC--:B------:R-:W-:Y:S02]  /*02f0*/  LEA.HI R12, R3.reuse, R13.reuse, RZ, 0x6 ;  /* 0x0000000d030c7211 */ /* 0x0c0fe400078f30ff */
[----:B------:R-:W-:Y:S02]  /*0300*/  LEA.HI R22, R3, R13, RZ, 0x5 ;  /* 0x0000000d03167211 */ /* 0x000fe400078f28ff */
[----:B------:R-:W-:Y:S02]  /*0310*/  LOP3.LUT R3, R19, 0xfffffff8, RZ, 0xc0, !PT ;  /* 0xfffffff813037812 */ /* 0x000fe400078ec0ff */
[----:B---3--:R-:W-:-:S02]  /*0320*/  IADD3 R4, R4, 0xffffffe, RZ ;  /* 0x0ffffffe04047810 */ /* 0x008fc40007ffe0ff */
[----:B------:R-:W-:Y:S01]  /*0330*/  ISETP.GE.AND P1, PT, R5, RZ, PT ;  /* 0x000000ff0500720c */ /* 0x000fe20003f26270 */
[----:B------:R-:W-:Y:S01]  /*0340*/  IMAD.IADD R72, R13, 0x1, -R3 ;  /* 0x000000010d487824 */ /* 0x000fe200078e0a03 */
[----:B------:R-:W1:Y:S01]  /*0350*/  F2I.FTZ.U32.TRUNC.NTZ R5, R4 ;  /* 0x0000000400057305 */ /* 0x000e62000021f000 */
[----:B------:R-:W-:Y:S02]  /*0360*/  SHF.R.S32.HI R2, RZ, 0x3, R19 ;  /* 0x00000003ff027819 */ /* 0x000fe40000011413 */
[----:B------:R-:W-:Y:S02]  /*0370*/  LOP3.LUT R7, R0, 0xfffffff0, RZ, 0xc0, !PT ;  /* 0xfffffff000077812 */ /* 0x000fe400078ec0ff */
[--C-:B------:R-:W-:Y:S02]  /*0380*/  SHF.R.S32.HI R3, RZ, 0x1f, R2.reuse ;  /* 0x0000001fff037819 */ /* 0x100fe40000011402 */
[----:B------:R-:W-:Y:S01]  /*0390*/  IADD3 R13, -R7, R13, RZ ;  /* 0x0000000d070d7210 */ /* 0x000fe20007ffe1ff */
[C---:B------:R-:W-:Y:S01]  /*03a0*/  IMAD.SHL.U32 R7, R2.reuse, 0x40, RZ ;  /* 0x0000004002077824 */ /* 0x040fe200078e00ff */
[----:B------:R-:W-:Y:S01]  /*03b0*/  IADD3 R9, P0, R2, R6, RZ ;  /* 0x0000000602097210 */ /* 0x000fe20007f1e0ff */
[----:B------:R-:W-:Y:S01]  /*03c0*/  IMAD.WIDE R16, R16, 0x80, R2 ;  /* 0x0000008010107825 */ /* 0x000fe200078e0202 */
[----:B------:R-:W-:-:S02]  /*03d0*/  IABS R20, R26 ;  /* 0x0000001a00147213 */ /* 0x000fc40000000000 */
[----:B------:R-:W-:Y:S02]  /*03e0*/  LEA.HI.X.SX32 R8, R6, R3, 0x1, P0 ;  /* 0x0000000306087211 */ /* 0x000fe400000f0eff */
[----:B------:R-:W-:Y:S01]  /*03f0*/  SHF.L.U32 R6, R72, 0x3, RZ ;  /* 0x0000000348067819 */ /* 0x000fe200000006ff */
[----:B-1----:R-:W-:Y:S01]  /*0400*/  IMAD.MOV R11, RZ, RZ, -R5 ;  /* 0x000000ffff0b7224 */ /* 0x002fe200078e0a05 */
[----:B------:R-:W-:Y:S02]  /*0410*/  SHF.R.S32.HI R4, RZ, 0x4, R0 ;  /* 0x00000004ff047819 */ /* 0x000fe40000011400 */
[----:B------:R-:W-:Y:S02]  /*0420*/  SHF.L.U32 R12, R12, 0x3, RZ ;  /* 0x000000030c0c7819 */ /* 0x000fe400000006ff */
[----:B------:R-:W-:Y:S02]  /*0430*/  LEA.HI R10, R0, R4, RZ, 0x1 ;  /* 0x00000004000a7211 */ /* 0x000fe400078f08ff */
[----:B------:R-:W-:-:S02]  /*0440*/  LOP3.LUT R0, R7, 0x1c0, RZ, 0xc0, !PT ;  /* 0x000001c007007812 */ /* 0x000fc400078ec0ff */
[----:B------:R-:W-:Y:S02]  /*0450*/  LOP3.LUT R7, R10, 0xfffffffe, RZ, 0xc0, !PT ;  /* 0xfffffffe0a077812 */ /* 0x000fe400078ec0ff */
[----:B------:R-:W-:Y:S02]  /*0460*/  SHF.R.U32.HI R10, RZ, 0x3, R0 ;  /* 0x00000003ff0a7819 */ /* 0x000fe40000011600 */
[--C-:B------:R-:W-:Y:S02]  /*0470*/  LOP3.LUT R0, R0, 0x38, R6.reuse, 0xf8, !PT ;  /* 0x0000003800007812 */ /* 0x100fe400078ef806 */
[----:B------:R-:W-:Y:S01]  /*0480*/  IADD3 R21, R4, -R7, RZ ;  /* 0x8000000704157210 */ /* 0x000fe20007ffe0ff */
[----:B------:R-:W-:Y:S01]  /*0490*/  IMAD.MOV.U32 R4, RZ, RZ, RZ ;  /* 0x000000ffff047224 */ /* 0x000fe200078e00ff */
[----:B------:R-:W-:Y:S01]  /*04a0*/  LOP3.LUT R14, R0, R10, RZ, 0x3c, !PT ;  /* 0x0000000a000e7212 */ /* 0x000fe200078e3cff */
[----:B------:R-:W-:Y:S01]  /*04b0*/  IMAD R0, R11, R23, RZ ;  /* 0x000000170b007224 */ /* 0x000fe200078e02ff */
[----:B------:R-:W-:Y:S01]  /*04c0*/  SHF.R.S32.HI R7, RZ, 0x1f, R6 ;  /* 0x0000001fff077819 */ /* 0x000fe20000011406 */
[----:B------:R-:W-:Y:S01]  /*04d0*/  IMAD R10, R25, c[0x0][0x178], RZ ;  /* 0x00005e00190a7a24 */ /* 0x000fe200078e02ff */
[----:B------:R-:W-:Y:S01]  /*04e0*/  LOP3.LUT R14, R14, 0x7ffffe00, R12, 0xf8, !PT ;  /* 0x7ffffe000e0e7812 */ /* 0x000fe200078ef80c */
[----:B------:R-:W-:-:S04]  /*04f0*/  IMAD.HI.U32 R11, R5, R0, R4 ;  /* 0x00000000050b7227 */ /* 0x000fc800078e0004 */
[C---:B------:R-:W-:Y:S02]  /*0500*/  IMAD R10, R24.reuse, c[0x0][0x17c], R10 ;  /* 0x00005f00180a7a24 */ /* 0x040fe400078e020a */
[----:B------:R-:W-:-:S04]  /*0510*/  IMAD.WIDE.U32 R2, R24, c[0x0][0x178], R6 ;  /* 0x00005e0018027a25 */ /* 0x000fc800078e0006 */
[----:B------:R-:W-:-:S04]  /*0520*/  IMAD.HI.U32 R11, R11, R20, RZ ;  /* 0x000000140b0b7227 */ /* 0x000fc800078e00ff */
[----:B------:R-:W-:Y:S01]  /*0530*/  IMAD.IADD R3, R3, 0x1, R10 ;  /* 0x0000000103037824 */ /* 0x000fe200078e020a */
[----:B------:R-:W-:Y:S01]  /*0540*/  IADD3 R10, -R11, RZ, RZ ;  /* 0x000000ff0b0a7210 */ /* 0x000fe20007ffe1ff */
[C---:B------:R-:W-:Y:S02]  /*0550*/  IMAD R4, R8.reuse, c[0x0][0x198], RZ ;  /* 0x0000660008047a24 */ /* 0x040fe400078e02ff */
[----:B------:R-:W-:Y:S01]  /*0560*/  IMAD R0, R8, c[0x0][0x1a0], RZ ;  /* 0x0000680008007a24 */ /* 0x000fe200078e02ff */
[----:B------:R-:W-:Y:S01]  /*0570*/  SHF.R.S32.HI R8, RZ, 0x1f, R13 ;  /* 0x0000001fff087819 */ /* 0x000fe2000001140d */
[C---:B------:R-:W-:Y:S02]  /*0580*/  IMAD R15, R9.reuse, c[0x0][0x19c], R4 ;  /* 0x00006700090f7a24 */ /* 0x040fe400078e0204 */
[----:B------:R-:W-:-:S04]  /*0590*/  IMAD.WIDE.U32 R4, R9, c[0x0][0x198], R6 ;  /* 0x0000660009047a25 */ /* 0x000fc800078e0006 */
[----:B------:R-:W-:Y:S01]  /*05a0*/  IMAD R10, R23, R10, R20 ;  /* 0x0000000a170a7224 */ /* 0x000fe200078e0214 */
[----:B------:R-:W-:Y:S01]  /*05b0*/  LEA.HI R20, R8, R13, RZ, 0x3 ;  /* 0x0000000d08147211 */ /* 0x000fe200078f18ff */
[----:B------:R-:W-:Y:S01]  /*05c0*/  IMAD R18, R9, c[0x0][0x1a4], R0 ;  /* 0x0000690009127a24 */ /* 0x000fe200078e0200 */
[----:B------:R-:W-:Y:S01]  /*05d0*/  IADD3 R5, R5, R15, RZ ;  /* 0x0000000f05057210 */ /* 0x000fe20007ffe0ff */
[----:B------:R-:W-:Y:S01]  /*05e0*/  IMAD.WIDE.U32 R6, R9, c[0x0][0x1a0], R6 ;  /* 0x0000680009067a25 */ /* 0x000fe200078e0006 */
[----:B------:R-:W-:Y:S02]  /*05f0*/  SHF.R.S32.HI R9, RZ, 0x1f, R26 ;  /* 0x0000001fff097819 */ /* 0x000fe4000001141a */
[----:B------:R-:W-:Y:S01]  /*0600*/  ISETP.GT.U32.AND P2, PT, R23, R10, PT ;  /* 0x0000000a1700720c */ /* 0x000fe20003f44070 */
[----:B------:R-:W-:Y:S01]  /*0610*/  IMAD.SHL.U32 R0, R72, 0x40, RZ ;  /* 0x0000004048007824 */ /* 0x000fe200078e00ff */
[----:B------:R-:W-:Y:S01]  /*0620*/  LOP3.LUT R8, R20, 0xfffffff8, RZ, 0xc0, !PT ;  /* 0xfffffff814087812 */ /* 0x000fe200078ec0ff */
[----:B------:R-:W-:-:S02]  /*0630*/  IMAD R9, R9, c[0x0][0x1a8], RZ ;  /* 0x00006a0009097a24 */ /* 0x000fc400078e02ff */
[----:B------:R-:W-:Y:S01]  /*0640*/  IMAD.WIDE.U32 R2, R26, c[0x0][0x1a8], R2 ;  /* 0x00006a001a027a25 */ /* 0x000fe200078e0002 */
[----:B------:R-:W-:-:S03]  /*0650*/  LOP3.LUT R0, R0, 0x1c0, RZ, 0xc0, !PT ;  /* 0x000001c000007812 */ /* 0x000fc600078ec0ff */
[----:B------:R-:W-:Y:S01]  /*0660*/  IMAD R9, R26, c[0x0][0x1ac], R9 ;  /* 0x00006b001a097a24 */ /* 0x000fe200078e0209 */
[----:B------:R-:W-:Y:S01]  /*0670*/  LOP3.LUT R12, R0, 0x8, R19, 0xf8, !PT ;  /* 0x00000008000c7812 */ /* 0x000fe200078ef813 */
[----:B------:R-:W-:Y:S01]  /*0680*/  IMAD.IADD R73, R13, 0x1, -R8 ;  /* 0x000000010d497824 */ /* 0x000fe200078e0a08 */
[----:B------:R-:W-:Y:S01]  /*0690*/  SHF.R.U32.HI R0, RZ, 0x3, R0 ;  /* 0x00000003ff007819 */ /* 0x000fe20000011600 */
[----:B------:R-:W-:Y:S01]  /*06a0*/  IMAD R8, R17, c[0x0][0x190], RZ ;  /* 0x0000640011087a24 */ /* 0x000fe200078e02ff */
[----:B------:R-:W-:Y:S01]  /*06b0*/  IADD3 R3, R3, R9, RZ ;  /* 0x0000000903037210 */ /* 0x000fe20007ffe0ff */
[----:B------:R-:W-:Y:S01]  /*06c0*/  IMAD.IADD R7, R7, 0x1, R18 ;  /* 0x0000000107077824 */ /* 0x000fe200078e0212 */
[-C--:B------:R-:W-:Y:S01]  /*06d0*/  @!P2 IADD3 R10, R10, -R23.reuse, RZ ;  /* 0x800000170a0aa210 */ /* 0x080fe20007ffe0ff */
[----:B------:R-:W-:Y:S01]  /*06e0*/  IMAD.SHL.U32 R251, R14, 0x2, RZ ;  /* 0x000000020efb7824 */ /* 0x000fe200078e00ff */
[----:B------:R-:W-:Y:S01]  /*06f0*/  LOP3.LUT R15, R12, R0, RZ, 0x3c, !PT ;  /* 0x000000000c0f7212 */ /* 0x000fe200078e3cff */
[----:B------:R-:W-:Y:S01]  /*0700*/  IMAD R0, R25, c[0x0][0x180], RZ ;  /* 0x0000600019007a24 */ /* 0x000fe200078e02ff */
[----:B------:R-:W-:Y:S01]  /*0710*/  ISETP.GE.U32.AND P3, PT, R10, R23, PT ;  /* 0x000000170a00720c */ /* 0x000fe20003f66070 */
[C---:B------:R-:W-:Y:S01]  /*0720*/  IMAD R12, R16.reuse, c[0x0][0x194], R8 ;  /* 0x00006500100c7a24 */ /* 0x040fe200078e0208 */
[----:B------:R-:W-:Y:S01]  /*0730*/  @!P2 IADD3 R11, R11, 0x1, RZ ;  /* 0x000000010b0ba810 */ /* 0x000fe20007ffe0ff */
[----:B------:R-:W-:-:S04]  /*0740*/  IMAD.WIDE.U32 R2, R16, c[0x0][0x190], R2 ;  /* 0x0000640010027a25 */ /* 0x000fc800078e0002 */
[C---:B------:R-:W-:Y:S01]  /*0750*/  IMAD R0, R24.reuse, c[0x0][0x184], R0 ;  /* 0x0000610018007a24 */ /* 0x040fe200078e0200 */
[----:B------:R-:W-:Y:S01]  /*0760*/  IADD3 R3, R3, R12, RZ ;  /* 0x0000000c03037210 */ /* 0x000fe20007ffe0ff */
[----:B------:R-:W-:Y:S01]  /*0770*/  IMAD.WIDE.U32 R8, R24, c[0x0][0x180], R4 ;  /* 0x0000600018087a25 */ /* 0x000fe200078e0004 */
[----:B------:R-:W-:Y:S02]  /*0780*/  LEA R4, P0, R2, c[0x0][0x160], 0x1 ;  /* 0x0000580002047a11 */ /* 0x000fe400078008ff */
[----:B------:R-:W-:Y:S01]  /*0790*/  LEA.HI.SX32 R12, R174, 0xffffffff, 0x1a ;  /* 0xffffffffae0c7811 */ /* 0x000fe200078fd2ff */
[----:B------:R-:W-:Y:S01]  /*07a0*/  IMAD R5, R25, c[0x0][0x188], RZ ;  /* 0x0000620019057a24 */ /* 0x000fe200078e02ff */
[----:B------:R-:W-:Y:S01]  /*07b0*/  @P3 IADD3 R11, R11, 0x1, RZ ;  /* 0x000000010b0b3810 */ /* 0x000fe20007ffe0ff */
[----:B------:R-:W-:Y:S01]  /*07c0*/  IMAD.IADD R9, R9, 0x1, R0 ;  /* 0x0000000109097824 */ /* 0x000fe200078e0200 */
[----:B------:R-:W-:Y:S01]  /*07d0*/  SHF.R.S32.HI R13, RZ, 0x1f, R12 ;  /* 0x0000001fff0d7819 */ /* 0x000fe2000001140c */
[----:B------:R-:W-:Y:S01]  /*07e0*/  IMAD R0, R24, c[0x0][0x18c], R5 ;  /* 0x0000630018007a24 */ /* 0x000fe200078e0205 */
[----:B------:R-:W-:Y:S01]  /*07f0*/  LEA.HI.X R5, R2, c[0x0][0x164], R3, 0x1, P0 ;  /* 0x0000590002057a11 */ /* 0x000fe200000f0c03 */
[----:B------:R-:W-:Y:S01]  /*0800*/  IMAD.WIDE.U32 R6, R24, c[0x0][0x188], R6 ;  /* 0x0000620018067a25 */ /* 0x000fe200078e0006 */
[----:B------:R-:W-:-:S02]  /*0810*/  ISETP.NE.AND P0, PT, RZ, c[0x0][0x1c8], PT ;  /* 0x00007200ff007a0c */ /* 0x000fc40003f05270 */
[----:B------:R-:W-:Y:S01]  /*0820*/  IADD3 R2, P2, R4, UR7, RZ ;  /* 0x0000000704027c10 */ /* 0x000fe2000ff5e0ff */
[----:B------:R-:W-:Y:S01]  /*0830*/  IMAD.IADD R7, R7, 0x1, R0 ;  /* 0x0000000107077824 */ /* 0x000fe200078e0200 */
[----:B------:R-:W-:Y:S01]  /*0840*/  MOV R0, R11 ;  /* 0x0000000b00007202 */ /* 0x000fe20000000f00 */
[----:B------:R1:W-:Y:S01]  /*0850*/  LDGSTS.E.BYPASS.LTC128B.128 [R251], [R4.64] ;  /* 0x0000000004fb7fae */ /* 0x0003e2000b901d48 */
[----:B------:R-:W-:Y:S02]  /*0860*/  IADD3.X R3, R5, UR12, RZ, P2, !PT ;  /* 0x0000000c05037c10 */ /* 0x000fe400097fe4ff */
[----:B------:R-:W-:Y:S01]  /*0870*/  @!P1 IADD3 R0, -R0, RZ, RZ ;  /* 0x000000ff00009210 */ /* 0x000fe20007ffe1ff */
[----:B------:R1:W-:Y:S04]  /*0880*/  LDGSTS.E.BYPASS.LTC128B.128 [R251+0x4000], [R4.64+0x80] ;  /* 0x0400008004fb7fae */ /* 0x0003e8000b901d48 */
[----:B------:R-:W-:Y:S01]  /*0890*/  @!P0 LOP3.LUT R0, RZ, c[0x0][0x1c8], RZ, 0x33, !PT ;  /* 0x00007200ff008a12 */ /* 0x000fe200078e33ff */
[----:B------:R2:W-:Y:S04]  /*08a0*/  LDGSTS.E.BYPASS.LTC128B.128 [R251+0x800], [R2.64] ;  /* 0x0080000002fb7fae */ /* 0x0005e8000b901d48 */
[----:B------:R2:W-:Y:S01]  /*08b0*/  LDGSTS.E.BYPASS.LTC128B.128 [R251+0x4800], [R2.64+0x80] ;  /* 0x0480008002fb7fae */ /* 0x0005e2000b901d48 */
[----:B------:R-:W-:-:S04]  /*08c0*/  IMAD.WIDE.U32 R30, R0, c[0x0][0x1b0], R8 ;  /* 0x00006c00001e7a25 */ /* 0x000fc800078e0008 */
[----:B------:R-:W-:Y:S01]  /*08d0*/  IMAD.WIDE.U32 R28, R0, c[0x0][0x1b8], R6 ;  /* 0x00006e00001c7a25 */ /* 0x000fe200078e0006 */
[----:B------:R-:W-:Y:S01]  /*08e0*/  MOV R172, R30 ;  /* 0x0000001e00ac7202 */ /* 0x000fe20000000f00 */
[----:B------:R-:W-:Y:S04]  /*08f0*/  STL.64 [R1+0x38], R30 ;  /* 0x0000381e01007387 */ /* 0x000fe80000100a00 */
        /* <DEDUP_REMOVED lines=55> */
[----:B--2---:R-:W-:-:S05]  /*0c70*/  IMAD.WIDE.U32 R6, R12, c[0x0][0x1a0], RZ ;  /* 0x000068000c067a25 */ /* 0x004fca00078e00ff */
[----:B------:R-:W-:Y:S02]  /*0c80*/  IADD3 R0, R7, R0, RZ ;  /* 0x0000000007007210 */ /* 0x000fe40007ffe0ff */
[----:B-1----:R-:W-:-:S04]  /*0c90*/  IADD3 R4, P0, R2, UR7, RZ ;  /* 0x0000000702047c10 */ /* 0x002fc8000ff1e0ff */
[----:B------:R-:W-:Y:S02]  /*0ca0*/  IADD3.X R5, R3, UR12, RZ, P0, !PT ;  /* 0x0000000c03057c10 */ /* 0x000fe400087fe4ff */
[----:B------:R-:W-:Y:S01]  /*0cb0*/  LEA R7, P0, R6, R28, 0x6 ;  /* 0x0000001c06077211 */ /* 0x000fe200078030ff */
[----:B----4-:R-:W-:Y:S02]  /*0cc0*/  IMAD.IADD R2, R29, 0x1, R14 ;  /* 0x000000011d027824 */ /* 0x010fe400078e020e */
[----:B------:R1:W-:Y:S01]  /*0cd0*/  LDGSTS.E.BYPASS.LTC128B.128 [R251+0x9800], [R4.64] ;  /* 0x0980000004fb7fae */ /* 0x0003e2000b901d48 */
[----:B------:R-:W-:-:S03]  /*0ce0*/  IMAD.SHL.U32 R3, R21, 0x8, RZ ;  /* 0x0000000815037824 */ /* 0x000fc600078e00ff */
[----:B------:R1:W-:Y:S01]  /*0cf0*/  LDGSTS.E.BYPASS.LTC128B.128 [R251+0xb800], [R4.64+0x80] ;  /* 0x0b80008004fb7fae */ /* 0x0003e2000b901d48 */
[----:B------:R-:W-:Y:S02]  /*0d00*/  LEA.HI.X R6, R6, R2, R0, 0x6, P0 ;  /* 0x0000000206067211 */ /* 0x000fe400000f3400 */
[----:B------:R-:W-:Y:S01]  /*0d10*/  LEA R0, R21, R15, 0x9 ;  /* 0x0000000f15007211 */ /* 0x000fe200078e48ff */
        /* <DEDUP_REMOVED lines=8> */
[----:B--2---:R-:W-:Y:S01]  /*0da0*/  SHF.L.U32 R2, R73, 0x6, RZ ;  /* 0x0000000649027819 */ /* 0x004fe200000006ff */
        /* <DEDUP_REMOVED lines=17> */
[----:B-1----:R-:W-:-:S02]  /*0ec0*/  LEA R5, R7, R149, 0xa ;  /* 0x0000009507057211 */ /* 0x002fc400078e50ff */
[----:B------:R-:W-:Y:S02]  /*0ed0*/  IADD3 R4, P0, R6, UR13, RZ ;  /* 0x0000000d06047c10 */ /* 0x000fe4000ff1e0ff */
[----:B------:R-:W-:Y:S02]  /*0ee0*/  IADD3.X R7, R3, UR5, RZ, P1, !PT ;  /* 0x0000000503077c10 */ /* 0x000fe40008ffe4ff */
[----:B------:R-:W-:Y:S01]  /*0ef0*/  LOP3.LUT P1, RZ, R73, 0x2, RZ, 0xc0, !PT ;  /* 0x0000000249ff7812 */ /* 0x000fe2000782c0ff */
[----:B--2---:R-:W-:Y:S01]  /*0f00*/  IMAD.IADD R2, R5, 0x1, R150 ;  /* 0x0000000105027824 */ /* 0x004fe200078e0296 */
[----:B------:R-:W-:Y:S01]  /*0f10*/  IADD3.X R5, R7, UR5, RZ, P0, !PT ;  /* 0x0000000507057c10 */ /* 0x000fe200087fe4ff */
[----:B------:R-:W-:Y:S01]  /*0f20*/  IMAD.SHL.U32 R3, R0, 0x2, RZ ;  /* 0x0000000200037824 */ /* 0x000fe200078e00ff */
[----:B------:R1:W-:Y:S01]  /*0f30*/  LDGSTS.E.BYPASS.LTC128B.128 [R251+0xd000], [R6.64] ;  /* 0x0d00000006fb7fae */ /* 0x0003e2000b901d48 */
[----:B------:R-:W-:Y:S02]  /*0f40*/  LOP3.LUT P0, RZ, R72, 0x2, RZ, 0xc0, !PT ;  /* 0x0000000248ff7812 */ /* 0x000fe4000780c0ff */
[----:B------:R-:W-:Y:S01]  /*0f50*/  SHF.L.U32 R239, R2, 0x1, RZ ;  /* 0x0000000102ef7819 */ /* 0x000fe200000006ff */
[----:B------:R1:W-:Y:S01]  /*0f60*/  LDGSTS.E.BYPASS.LTC128B.128 [R251+0xf000], [R6.64+0x80] ;  /* 0x0f00008006fb7fae */ /* 0x0003e2000b901d48 */
[----:B------:R-:W-:-:S03]  /*0f70*/  MOV R2, 0x40 ;  /* 0x0000004000027802 */ /* 0x000fc60000000f00 */
[----:B------:R2:W-:Y:S04]  /*0f80*/  LDGSTS.E.BYPASS.LTC128B.128 [R251+0xd800], [R4.64] ;  /* 0x0d80000004fb7fae */ /* 0x0005e8000b901d48 */
[----:B------:R2:W-:Y:S02]  /*0f90*/  LDGSTS.E.BYPASS.LTC128B.128 [R251+0xf800], [R4.64+0x80] ;  /* 0x0f80008004fb7fae */ /* 0x0005e4000b901d48 */
[----:B------:R-:W-:Y:S02]  /*0fa0*/  @P0 IADD3 R243, R238, -0x20, RZ ;  /* 0xffffffe0eef30810 */ /* 0x000fe40007ffe0ff */
[----:B------:R-:W-:Y:S01]  /*0fb0*/  LDSM.16.M88.4 R12, [R239] ;  /* 0x00000000ef0c783b */ /* 0x000fe20000000200 */
[----:B------:R-:W-:Y:S02]  /*0fc0*/  LOP3.LUT P0, RZ, R72, 0x4, RZ, 0xc0, !PT ;  /* 0x0000000448ff7812 */ /* 0x000fe4000780c0ff */
[C---:B------:R-:W-:Y:S01]  /*0fd0*/  IADD3 R250, R243.reuse, 0x800, RZ ;  /* 0x00000800f3fa7810 */ /* 0x040fe20007ffe0ff */
[----:B------:R-:W4:Y:S01]  /*0fe0*/  LDSM.16.M88.4 R32, [R3+0x8000] ;  /* 0x008000000320783b */ /* 0x000f220000000200 */
[----:B------:R-:W-:-:S02]  /*0ff0*/  IADD3 R249, R243, 0x1000, RZ ;  /* 0x00001000f3f97810 */ /* 0x000fc40007ffe0ff */
[C---:B------:R-:W-:Y:S01]  /*1000*/  IADD3 R248, R243.reuse, 0x1800, RZ ;  /* 0x00001800f3f87810 */ /* 0x040fe20007ffe0ff */
[----:B---3--:R-:W3:Y:S01]  /*1010*/  LDSM.16.M88.4 R8, [R239+0x2000] ;  /* 0x00200000ef08783b */ /* 0x008ee20000000200 */
[C---:B------:R-:W-:Y:S02]  /*1020*/  IADD3 R247, R243.reuse, 0x2000, RZ ;  /* 0x00002000f3f77810 */ /* 0x040fe40007ffe0ff */
[C---:B------:R-:W-:Y:S01]  /*1030*/  IADD3 R246, R243.reuse, 0x2800, RZ ;  /* 0x00002800f3f67810 */ /* 0x040fe20007ffe0ff */
[----:B------:R-:W5:Y:S01]  /*1040*/  LDSM.16.M88.4 R28, [R3+0x8800] ;  /* 0x00880000031c783b */ /* 0x000f620000000200 */
[C---:B------:R-:W-:Y:S02]  /*1050*/  IADD3 R245, R243.reuse, 0x3000, RZ ;  /* 0x00003000f3f57810 */ /* 0x040fe40007ffe0ff */
[----:B------:R-:W-:Y:S01]  /*1060*/  IADD3 R244, R243, 0x3800, RZ ;  /* 0x00003800f3f47810 */ /* 0x000fe20007ffe0ff */
[----:B------:R-:W1:Y:S04]  /*1070*/  LDSM.16.M88.4 R24, [R3+0x9000] ;  /* 0x009000000318783b */ /* 0x000e680000000200 */
[----:B------:R-:W1:Y:S01]  /*1080*/  LDSM.16.M88.4 R16, [R3+0x9800] ;  /* 0x009800000310783b */ /* 0x000e620000000200 */
[----:B--2---:R-:W-:-:S03]  /*1090*/  MOV R4, 0x20 ;  /* 0x0000002000047802 */ /* 0x004fc60000000f00 */
[----:B------:R-:W-:Y:S01]  /*10a0*/  LDSM.16.M88.4 R60, [R243+0x800] ;  /* 0x00080000f33c783b */ /* 0x000fe20000000200 */
[----:B------:R-:W-:-:S03]  /*10b0*/  SEL R4, R4, 0xffffffe0, !P1 ;  /* 0xffffffe004047807 */ /* 0x000fc60004800000 */
[----:B------:R-:W-:Y:S01]  /*10c0*/  LDSM.16.M88.4 R64, [R243] ;  /* 0x00000000f340783b */ /* 0x000fe20000000200 */
[----:B------:R-:W-:Y:S01]  /*10d0*/  LOP3.LUT P1, RZ, R73, 0x4, RZ, 0xc0, !PT ;  /* 0x0000000449ff7812 */ /* 0x000fe2000782c0ff */
[C---:B------:R-:W-:Y:S02]  /*10e0*/  IMAD.IADD R240, R239.reuse, 0x1, R4 ;  /* 0x00000001eff07824 */ /* 0x040fe400078e0204 */
[----:B------:R-:W-:Y:S01]  /*10f0*/  LDSM.16.M88.4 R56, [R243+0x1000] ;  /* 0x00100000f338783b */ /* 0x000fe20000000200 */
[C---:B------:R-:W-:Y:S02]  /*1100*/  SEL R0, R2.reuse, 0xffffffc0, !P1 ;  /* 0xffffffc002007807 */ /* 0x040fe40004800000 */
[----:B------:R-:W-:Y:S01]  /*1110*/  SEL R2, R2, 0xffffffc0, !P0 ;  /* 0xffffffc002027807 */ /* 0x000fe20004000000 */
[----:B------:R-:W2:Y:S01]  /*1120*/  LDSM.16.M88.4 R20, [R240+0x2000] ;  /* 0x00200000f014783b */ /* 0x000ea20000000200 */
[----:B------:R-:W-:Y:S01]  /*1130*/  IADD3 R241, R240, R0, RZ ;  /* 0x00000000f0f17210 */ /* 0x000fe20007ffe0ff */
[----:B------:R-:W-:Y:S01]  /*1140*/  IMAD.IADD R242, R239, 0x1, R0 ;  /* 0x00000001eff27824 */ /* 0x000fe200078e0200 */
[----:B------:R-:W-:Y:S01]  /*1150*/  IADD3 R237, R238, R2, RZ ;  /* 0x00000002eeed7210 */ /* 0x000fe20007ffe0ff */
[----:B------:R-:W1:Y:S01]  /*1160*/  LDSM.16.M88.4 R52, [R243+0x1800] ;  /* 0x00180000f334783b */ /* 0x000e620000000200 */
[----:B------:R-:W-:Y:S01]  /*1170*/  IMAD.IADD R236, R2, 0x1, R243 ;  /* 0x0000000102ec7824 */ /* 0x000fe200078e02f3 */
[----:B------:R-:W-:Y:S01]  /*1180*/  ISETP.GE.AND P0, PT, R148, 0x41, PT ;  /* 0x000000419400780c */ /* 0x000fe20003f06270 */
[-C--:B----4-:R-:W-:Y:S01]  /*1190*/  HMMA.16816.F32 R116, R12, R32.reuse, RZ ;  /* 0x000000200c74723c */ /* 0x090fe200000018ff */
[----:B------:R-:W0:Y:S07]  /*11a0*/  LDGDEPBAR ;  /* 0x00000000000079af */ /* 0x000e2e0000000000 */
[C---:B---3--:R-:W-:Y:S08]  /*11b0*/  HMMA.16816.F32 R48, R8.reuse, R32, RZ ;  /* 0x000000200830723c */ /* 0x048ff000000018ff */
[-C--:B------:R-:W-:Y:S08]  /*11c0*/  HMMA.16816.F32 R68, R8, R34.reuse, RZ ;  /* 0x000000220844723c */ /* 0x080ff000000018ff */
[----:B------:R-:W-:Y:S08]  /*11d0*/  HMMA.16816.F32 R112, R12, R34, RZ ;  /* 0x000000220c70723c */ /* 0x000ff000000018ff */
[C---:B-----5:R-:W-:Y:S08]  /*11e0*/  HMMA.16816.F32 R44, R8.reuse, R28, RZ ;  /* 0x0000001c082c723c */ /* 0x060ff000000018ff */
[C---:B-1----:R-:W-:Y:S08]  /*11f0*/  HMMA.16816.F32 R40, R8.reuse, R24, RZ ;  /* 0x000000180828723c */ /* 0x042ff000000018ff */
[C---:B------:R-:W-:Y:S08]  /*1200*/  HMMA.16816.F32 R36, R8.reuse, R16, RZ ;  /* 0x000000100824723c */ /* 0x040ff000000018ff */
[C---:B------:R-:W-:Y:S08]  /*1210*/  HMMA.16816.F32 R32, R8.reuse, R30, RZ ;  /* 0x0000001e0820723c */ /* 0x040ff000000018ff */
[C---:B------:R-:W-:Y:S08]  /*1220*/  HMMA.16816.F32 R84, R8.reuse, R26, RZ ;  /* 0x0000001a0854723c */ /* 0x040ff000000018ff */
[----:B------:R-:W-:Y:S01]  /*1230*/  HMMA.16816.F32 R80, R8, R18, RZ ;  /* 0x000000120850723c */ /* 0x000fe200000018ff */
[----:B------:R-:W1:Y:S07]  /*1240*/  LDSM.16.M88.4 R8, [R240] ;  /* 0x00000000f008783b */ /* 0x000e6e0000000200 */
[C---:B------:R-:W-:Y:S08]  /*1250*/  HMMA.16816.F32 R92, R12.reuse, R16, RZ ;  /* 0x000000100c5c723c */ /* 0x040ff000000018ff */
[----:B------:R-:W-:Y:S01]  /*1260*/  HMMA.16816.F32 R76, R12, R18, RZ ;  /* 0x000000120c4c723c */ /* 0x000fe200000018ff */
[----:B------:R-:W-:Y:S07]  /*1270*/  LDSM.16.M88.4 R16, [R242] ;  /* 0x00000000f210783b */ /* 0x000fee0000000200 */
[----:B--2---:R-:W-:Y:S01]  /*1280*/  HMMA.16816.F32 R140, R20, R62, R32 ;  /* 0x0000003e148c723c */ /* 0x004fe20000001820 */
[----:B------:R-:W2:Y:S07]  /*1290*/  LDSM.16.M88.4 R32, [R237] ;  /* 0x00000000ed20783b */ /* 0x000eae0000000200 */
[C---:B------:R-:W-:Y:S08]  /*12a0*/  HMMA.16816.F32 R108, R12.reuse, R28, RZ ;  /* 0x0000001c0c6c723c */ /* 0x040ff000000018ff */
[C---:B------:R-:W-:Y:S01]  /*12b0*/  HMMA.16816.F32 R104, R12.reuse, R30, RZ ;  /* 0x0000001e0c68723c */ /* 0x040fe200000018ff */
[----:B------:R-:W-:Y:S07]  /*12c0*/  LDSM.16.M88.4 R28, [R237+0x800] ;  /* 0x00080000ed1c783b */ /* 0x000fee0000000200 */
[C---:B------:R-:W-:Y:S08]  /*12d0*/  HMMA.16816.F32 R100, R12.reuse, R24, RZ ;  /* 0x000000180c64723c */ /* 0x040ff000000018ff */
[----:B------:R-:W-:Y:S01]  /*12e0*/  HMMA.16816.F32 R96, R12, R26, RZ ;  /* 0x0000001a0c60723c */ /* 0x000fe200000018ff */
[----:B------:R-:W-:Y:S04]  /*12f0*/  LDSM.16.M88.4 R12, [R242+0x2000] ;  /* 0x00200000f20c783b */ /* 0x000fe80000000200 */
[----:B------:R-:W-:Y:S03]  /*1300*/  LDSM.16.M88.4 R24, [R237+0x1000] ;  /* 0x00100000ed18783b */ /* 0x000fe60000000200 */
[C---:B------:R-:W-:Y:S08]  /*1310*/  HMMA.16816.F32 R88, R20.reuse, R64, R48 ;  /* 0x000000401458723c */ /* 0x040ff00000001830 */
[C---:B------:R-:W-:Y:S01]  /*1320*/  HMMA.16816.F32 R124, R20.reuse, R60, R44 ;  /* 0x0000003c147c723c */ /* 0x040fe2000000182c */
[----:B------:R-:W-:Y:S07]  /*1330*/  LDSM.16.M88.4 R44, [R236] ;  /* 0x00000000ec2c783b */ /* 0x000fee0000000200 */
[C---:B------:R-:W-:Y:S01]  /*1340*/  HMMA.16816.F32 R120, R20.reuse, R56, R40 ;  /* 0x000000381478723c */ /* 0x040fe20000001828 */
[----:B------:R-:W-:Y:S07]  /*1350*/  LDSM.16.M88.4 R40, [R241] ;  /* 0x00000000f128783b */ /* 0x000fee0000000200 */
[C---:B------:R-:W-:Y:S08]  /*1360*/  HMMA.16816.F32 R36, R20.reuse, R52, R36 ;  /* 0x000000341424723c */ /* 0x040ff00000001824 */
[C---:B------:R-:W-:Y:S08]  /*1370*/  HMMA.16816.F32 R68, R20.reuse, R66, R68 ;  /* 0x000000421444723c */ /* 0x040ff00000001844 */
[C---:B------:R-:W-:Y:S08]  /*1380*/  HMMA.16816.F32 R144, R20.reuse, R58, R84 ;  /* 0x0000003a1490723c */ /* 0x040ff00000001854 */
[----:B------:R-:W-:Y:S01]  /*1390*/  HMMA.16816.F32 R72, R20, R54, R80 ;  /* 0x000000361448723c */ /* 0x000fe20000001850 */
[----:B------:R-:W3:Y:S07]  /*13a0*/  LDSM.16.M88.4 R20, [R237+0x1800] ;  /* 0x00180000ed14783b */ /* 0x000eee0000000200 */
[C---:B-1----:R-:W-:Y:S01]  /*13b0*/  HMMA.16816.F32 R48, R8.reuse, R64, R116 ;  /* 0x000000400830723c */ /* 0x042fe20000001874 */
[----:B------:R-:W-:Y:S07]  /*13c0*/  LDSM.16.M88.4 R116, [R236+0x1800] ;  /* 0x00180000ec74783b */ /* 0x000fee0000000200 */
[C---:B------:R-:W-:Y:S08]  /*13d0*/  HMMA.16816.F32 R132, R8.reuse, R60, R108 ;  /* 0x0000003c0884723c */ /* 0x040ff0000000186c */
[----:B------:R-:W-:Y:S08]  /*13e0*/  HMMA.16816.F32 R108, R8, R66, R112 ;  /* 0x00000042086c723c */ /* 0x000ff00000001870 */
[----:B--2---:R-:W-:Y:S08]  /*13f0*/  HMMA.16816.F32 R48, R16, R32, R48 ;  /* 0x000000201030723c */ /* 0x004ff00000001830 */
[C---:B------:R-:W-:Y:S08]  /*1400*/  HMMA.16816.F32 R112, R8.reuse, R62, R104 ;  /* 0x0000003e0870723c */ /* 0x040ff00000001868 */
[C---:B------:R-:W-:Y:S08]  /*1410*/  HMMA.16816.F32 R136, R8.reuse, R56, R100 ;  /* 0x000000380888723c */ /* 0x040ff00000001864 */
[C---:B------:R-:W-:Y:S08]  /*1420*/  HMMA.16816.F32 R104, R8.reuse, R58, R96 ;  /* 0x0000003a0868723c */ /* 0x040ff00000001860 */
[C---:B------:R-:W-:Y:S08]  /*1430*/  HMMA.16816.F32 R56, R8.reuse, R54, R76 ;  /* 0x000000360838723c */ /* 0x040ff0000000184c */
[----:B------:R-:W-:Y:S01]  /*1440*/  HMMA.16816.F32 R128, R8, R52, R92 ;  /* 0x000000340880723c */ /* 0x000fe2000000185c */
[----:B------:R-:W1:Y:S04]  /*1450*/  LDSM.16.M88.4 R8, [R241+0x2000] ;  /* 0x00200000f108783b */ /* 0x000e680000000200 */
[----:B------:R-:W-:Y:S03]  /*1460*/  LDSM.16.M88.4 R52, [R236+0x800] ;  /* 0x00080000ec34783b */ /* 0x000fe60000000200 */
[C---:B---3--:R-:W-:Y:S01]  /*1470*/  HMMA.16816.F32 R76, R12.reuse, R20, R36 ;  /* 0x000000140c4c723c */ /* 0x048fe20000001824 */
[----:B------:R-:W-:Y:S04]  /*1480*/  LDSM.16.M88.4 R36, [R239+0x4000] ;  /* 0x00400000ef24783b */ /* 0x000fe80000000200 */
[----:B------:R-:W-:Y:S03]  /*1490*/  LDSM.16.M88.4 R92, [R236+0x1000] ;  /* 0x00100000ec5c783b */ /* 0x000fe60000000200 */
[C---:B------:R-:W-:Y:S01]  /*14a0*/  HMMA.16816.F32 R100, R12.reuse, R34, R68 ;  /* 0x000000220c64723c */ /* 0x040fe20000001844 */
[----:B------:R-:W2:Y:S07]  /*14b0*/  LDSM.16.M88.4 R68, [R3+0xa000] ;  /* 0x00a000000344783b */ /* 0x000eae0000000200 */
[C---:B------:R-:W-:Y:S08]  /*14c0*/  HMMA.16816.F32 R64, R12.reuse, R32, R88 ;  /* 0x000000200c40723c */ /* 0x040ff00000001858 */
[C---:B------:R-:W-:Y:S08]  /*14d0*/  HMMA.16816.F32 R96, R12.reuse, R28, R124 ;  /* 0x0000001c0c60723c */ /* 0x040ff0000000187c */
[C---:B------:R-:W-:Y:S08]  /*14e0*/  HMMA.16816.F32 R84, R12.reuse, R24, R120 ;  /* 0x000000180c54723c */ /* 0x040ff00000001878 */
[C---:B------:R-:W-:Y:S08]  /*14f0*/  HMMA.16816.F32 R88, R12.reuse, R30, R140 ;  /* 0x0000001e0c58723c */ /* 0x040ff0000000188c */
[C---:B------:R-:W-:Y:S08]  /*1500*/  HMMA.16816.F32 R80, R12.reuse, R26, R144 ;  /* 0x0000001a0c50723c */ /* 0x040ff00000001890 */
[----:B------:R-:W-:Y:S08]  /*1510*/  HMMA.16816.F32 R72, R12, R22, R72 ;  /* 0x000000160c48723c */ /* 0x000ff00000001848 */
[----:B------:R-:W-:Y:S01]  /*1520*/  HMMA.16816.F32 R12, R40, R44, R48 ;  /* 0x0000002c280c723c */ /* 0x000fe20000001830 */
[----:B------:R-:W-:Y:S07]  /*1530*/  LDSM.16.M88.4 R48, [R237+0x2000] ;  /* 0x00200000ed30783b */ /* 0x000fee0000000200 */
[C---:B------:R-:W-:Y:S01]  /*1540*/  HMMA.16816.F32 R60, R16.reuse, R34, R108 ;  /* 0x00000022103c723c */ /* 0x040fe2000000186c */
[----:B------:R-:W3:Y:S07]  /*1550*/  LDSM.16.M88.4 R32, [R239+0x6000] ;  /* 0x00600000ef20783b */ /* 0x000eee0000000200 */
[C---:B------:R-:W-:Y:S08]  /*1560*/  HMMA.16816.F32 R108, R16.reuse, R28, R132 ;  /* 0x0000001c106c723c */ /* 0x040ff00000001884 */
[C---:B------:R-:W-:Y:S01]  /*1570*/  HMMA.16816.F32 R112, R16.reuse, R30, R112 ;  /* 0x0000001e1070723c */ /* 0x040fe20000001870 */
[----:B------:R-:W-:Y:S07]  /*1580*/  LDSM.16.M88.4 R28, [R240+0x4000] ;  /* 0x00400000f01c783b */ /* 0x000fee0000000200 */
[C---:B------:R-:W-:Y:S01]  /*1590*/  HMMA.16816.F32 R120, R16.reuse, R22, R56 ;  /* 0x000000161078723c */ /* 0x040fe20000001838 */
[----:B------:R-:W4:Y:S07]  /*15a0*/  LDSM.16.M88.4 R56, [R243+0x2000] ;  /* 0x00200000f338783b */ /* 0x000f2e0000000200 */
[C---:B------:R-:W-:Y:S08]  /*15b0*/  HMMA.16816.F32 R136, R16.reuse, R24, R136 ;  /* 0x000000181088723c */ /* 0x040ff00000001888 */
[C---:B------:R-:W-:Y:S01]  /*15c0*/  HMMA.16816.F32 R104, R16.reuse, R26, R104 ;  /* 0x0000001a1068723c */ /* 0x040fe20000001868 */
[----:B------:R-:W5:Y:S07]  /*15d0*/  LDSM.16.M88.4 R24, [R240+0x6000] ;  /* 0x00600000f018783b */ /* 0x000f6e0000000200 */
[----:B------:R-:W-:Y:S01]  /*15e0*/  HMMA.16816.F32 R128, R16, R20, R128 ;  /* 0x000000141080723c */ /* 0x000fe20000001880 */
[----:B------:R-:W3:Y:S07]  /*15f0*/  LDSM.16.M88.4 R20, [R242+0x4000] ;  /* 0x00400000f214783b */ /* 0x000eee0000000200 */
[----:B-1----:R-:W-:Y:S08]  /*1600*/  HMMA.16816.F32 R16, R8, R44, R64 ;  /* 0x0000002c0810723c */ /* 0x002ff00000001840 */
[----:B--2---:R-:W-:Y:S08]  /*1610*/  HMMA.16816.F32 R12, R36, R68, R12 ;  /* 0x00000044240c723c */ /* 0x004ff0000000180c */
[C---:B------:R-:W-:Y:S08]  /*1620*/  HMMA.16816.F32 R152, R8.reuse, R118, R72 ;  /* 0x000000760898723c */ /* 0x040ff00000001848 */
[-C--:B------:R-:W-:Y:S08]  /*1630*/  HMMA.16816.F32 R100, R8, R46.reuse, R100 ;  /* 0x0000002e0864723c */ /* 0x080ff00000001864 */
[----:B------:R-:W-:Y:S08]  /*1640*/  HMMA.16816.F32 R72, R40, R46, R60 ;  /* 0x0000002e2848723c */ /* 0x000ff0000000183c */
[----:B---3--:R-:W-:Y:S01]  /*1650*/  HMMA.16816.F32 R44, R32, R68, R16 ;  /* 0x00000044202c723c */ /* 0x008fe20000001810 */
[----:B------:R-:W1:Y:S07]  /*1660*/  LDSM.16.M88.4 R16, [R242+0x6000] ;  /* 0x00600000f210783b */ /* 0x000e6e0000000200 */
[----:B----4-:R-:W-:Y:S01]  /*1670*/  HMMA.16816.F32 R60, R28, R56, R12 ;  /* 0x000000381c3c723c */ /* 0x010fe2000000180c */
[----:B------:R-:W-:Y:S07]  /*1680*/  LDSM.16.M88.4 R12, [R241+0x4000] ;  /* 0x00400000f10c783b */ /* 0x000fee0000000200 */
[C---:B------:R-:W-:Y:S08]  /*1690*/  HMMA.16816.F32 R124, R8.reuse, R54, R88 ;  /* 0x00000036087c723c */ /* 0x040ff00000001858 */
[-C--:B------:R-:W-:Y:S08]  /*16a0*/  HMMA.16816.F32 R96, R8, R52.reuse, R96 ;  /* 0x000000340860723c */ /* 0x080ff00000001860 */
[C---:B------:R-:W-:Y:S08]  /*16b0*/  HMMA.16816.F32 R88, R40.reuse, R52, R108 ;  /* 0x000000342858723c */ /* 0x040ff0000000186c */
[----:B------:R-:W-:Y:S01]  /*16c0*/  HMMA.16816.F32 R112, R40, R54, R112 ;  /* 0x000000362870723c */ /* 0x000fe20000001870 */
[----:B------:R-:W2:Y:S07]  /*16d0*/  LDSM.16.M88.4 R52, [R236+0x2000] ;  /* 0x00200000ec34783b */ /* 0x000eae0000000200 */
[----:B-----5:R-:W-:Y:S08]  /*16e0*/  HMMA.16816.F32 R44, R24, R56, R44 ;  /* 0x00000038182c723c */ /* 0x020ff0000000182c */
[----:B------:R-:W-:Y:S01]  /*16f0*/  HMMA.16816.F32 R64, R20, R48, R60 ;  /* 0x000000301440723c */ /* 0x000fe2000000183c */
[----:B------:R-:W3:Y:S07]  /*1700*/  LDSM.16.M88.4 R60, [R3+0xa800] ;  /* 0x00a80000033c783b */ /* 0x000eee0000000200 */
[----:B------:R-:W-:Y:S08]  /*1710*/  HMMA.16816.F32 R72, R36, R70, R72 ;  /* 0x000000462448723c */ /* 0x000ff00000001848 */
[C---:B------:R-:W-:Y:S08]  /*1720*/  HMMA.16816.F32 R144, R8.reuse, R116, R76 ;  /* 0x000000740890723c */ /* 0x040ff0000000184c */
[C---:B------:R-:W-:Y:S08]  /*1730*/  HMMA.16816.F32 R132, R8.reuse, R92, R84 ;  /* 0x0000005c0884723c */ /* 0x040ff00000001854 */
[----:B------:R-:W-:Y:S01]  /*1740*/  HMMA.16816.F32 R140, R8, R94, R80 ;  /* 0x0000005e088c723c */ /* 0x000fe20000001850 */
[----:B------:R-:W4:Y:S07]  /*1750*/  LDSM.16.M88.4 R8, [R241+0x6000] ;  /* 0x00600000f108783b */ /* 0x000f2e0000000200 */
[----:B------:R-:W-:Y:S08]  /*1760*/  HMMA.16816.F32 R76, R32, R70, R100 ;  /* 0x00000046204c723c */ /* 0x000ff00000001864 */
[----:B-1----:R-:W-:Y:S08]  /*1770*/  HMMA.16816.F32 R44, R16, R48, R44 ;  /* 0x00000030102c723c */ /* 0x002ff0000000182c */
[----:B--2---:R-:W-:Y:S01]  /*1780*/  HMMA.16816.F32 R80, R12, R52, R64 ;  /* 0x000000340c50723c */ /* 0x004fe20000001840 */
[----:B------:R-:W1:Y:S07]  /*1790*/  LDSM.16.M88.4 R64, [R243+0x2800] ;  /* 0x00280000f340783b */ /* 0x000e6e0000000200 */
[-C--:B------:R-:W-:Y:S08]  /*17a0*/  HMMA.16816.F32 R68, R28, R58.reuse, R72 ;  /* 0x0000003a1c44723c */ /* 0x080ff00000001848 */
[----:B------:R-:W-:Y:S08]  /*17b0*/  HMMA.16816.F32 R76, R24, R58, R76 ;  /* 0x0000003a184c723c */ /* 0x000ff0000000184c */
[----:B---3--:R-:W-:Y:S01]  /*17c0*/  HMMA.16816.F32 R72, R36, R60, R88 ;  /* 0x0000003c2448723c */ /* 0x008fe20000001858 */
[----:B------:R-:W-:-:S04]  /*17d0*/  FMUL.FTZ R2, R80, c[0x0][0x2ec] ;  /* 0x0000bb0050027a20 */ /* 0x000fc80000410000 */
[----:B------:R2:W3:Y:S03]  /*17e0*/  MUFU.TANH R171, R2 ;  /* 0x0000000200ab7308 */ /* 0x0004e60000002400 */
[C---:B------:R-:W-:Y:S08]  /*17f0*/  HMMA.16816.F32 R136, R40.reuse, R92, R136 ;  /* 0x0000005c2888723c */ /* 0x040ff00000001888 */
[----:B------:R-:W-:Y:S01]  /*1800*/  HMMA.16816.F32 R108, R40, R94, R104 ;  /* 0x0000005e286c723c */ /* 0x000fe20000001868 */
[----:B--2---:R-:W-:-:S07]  /*1810*/  FMUL.FTZ R2, R81, c[0x0][0x2ec] ;  /* 0x0000bb0051027a20 */ /* 0x004fce0000410000 */
[C---:B------:R-:W-:Y:S01]  /*1820*/  HMMA.16816.F32 R128, R40.reuse, R116, R128 ;  /* 0x000000742880723c */ /* 0x040fe20000001880 */
[----:B------:R2:W1:Y:S07]  /*1830*/  MUFU.TANH R170, R2 ;  /* 0x0000000200aa7308 */ /* 0x00046e0000002400 */
[----:B------:R-:W-:Y:S08]  /*1840*/  HMMA.16816.F32 R120, R40, R118, R120 ;  /* 0x000000762878723c */ /* 0x000ff00000001878 */
[----:B----4-:R-:W-:Y:S01]  /*1850*/  HMMA.16816.F32 R84, R8, R52, R44 ;  /* 0x000000340854723c */ /* 0x010fe2000000182c */
[----:B------:R-:W4:Y:S01]  /*1860*/  LDSM.16.M88.4 R44, [R237+0x2800] ;  /* 0x00280000ed2c783b */ /* 0x000f220000000200 */
[----:B--2---:R-:W-:-:S04]  /*1870*/  FMUL.FTZ R2, R82, c[0x0][0x2ec] ;  /* 0x0000bb0052027a20 */ /* 0x004fc80000410000 */
[----:B------:R2:W1:Y:S02]  /*1880*/  MUFU.TANH R179, R2 ;  /* 0x0000000200b37308 */ /* 0x0004640000002400 */
[----:B------:R-:W-:Y:S08]  /*1890*/  HMMA.16816.F32 R40, R32, R60, R96 ;  /* 0x0000003c2028723c */ /* 0x000ff00000001860 */
[----:B------:R-:W-:Y:S01]  /*18a0*/  HMMA.16816.F32 R56, R20, R50, R68 ;  /* 0x000000321438723c */ /* 0x000fe20000001844 */
[----:B--2---:R-:W-:-:S07]  /*18b0*/  FMUL.FTZ R2, R83, c[0x0][0x2ec] ;  /* 0x0000bb0053027a20 */ /* 0x004fce0000410000 */
[----:B------:R-:W-:Y:S01]  /*18c0*/  HMMA.16816.F32 R68, R16, R50, R76 ;  /* 0x000000321044723c */ /* 0x000fe2000000184c */
[----:B------:R2:W2:Y:S07]  /*18d0*/  MUFU.TANH R178, R2 ;  /* 0x0000000200b27308 */ /* 0x0004ae0000002400 */
[-C--:B-1----:R-:W-:Y:S08]  /*18e0*/  HMMA.16816.F32 R72, R28, R64.reuse, R72 ;  /* 0x000000401c48723c */ /* 0x082ff00000001848 */
[----:B------:R-:W-:Y:S01]  /*18f0*/  HMMA.16816.F32 R48, R24, R64, R40 ;  /* 0x000000401830723c */ /* 0x000fe20000001828 */
[----:B------:R-:W-:Y:S01]  /*1900*/  LDSM.16.M88.4 R40, [R236+0x2800] ;  /* 0x00280000ec28783b */ /* 0x000fe20000000200 */
[----:B--2---:R-:W-:-:S04]  /*1910*/  FMUL.FTZ R2, R84, c[0x0][0x2ec] ;  /* 0x0000bb0054027a20 */ /* 0x004fc80000410000 */
[----:B------:R1:W2:Y:S02]  /*1920*/  MUFU.TANH R99, R2 ;  /* 0x0000000200637308 */ /* 0x0002a40000002400 */
[-C--:B------:R-:W-:Y:S01]  /*1930*/  HMMA.16816.F32 R80, R12, R54.reuse, R56 ;  /* 0x000000360c50723c */ /* 0x080fe20000001838 */
[----:B------:R-:W5:Y:S07]  /*1940*/  LDSM.16.M88.4 R56, [R3+0xb000] ;  /* 0x00b000000338783b */ /* 0x000f6e0000000200 */
[----:B------:R-:W-:Y:S01]  /*1950*/  HMMA.16816.F32 R88, R8, R54, R68 ;  /* 0x000000360858723c */ /* 0x000fe20000001844 */
[----:B-1----:R-:W-:-:S07]  /*1960*/  FMUL.FTZ R2, R85, c[0x0][0x2ec] ;  /* 0x0000bb0055027a20 */ /* 0x002fce0000410000 */
[----:B------:R-:W-:Y:S01]  /*1970*/  HMMA.16816.F32 R68, R36, R62, R112 ;  /* 0x0000003e2444723c */ /* 0x000fe20000001870 */
[----:B------:R1:W1:Y:S07]  /*1980*/  MUFU.TANH R98, R2 ;  /* 0x0000000200627308 */ /* 0x00026e0000002400 */
[----:B----4-:R-:W-:Y:S08]  /*1990*/  HMMA.16816.F32 R72, R20, R44, R72 ;  /* 0x0000002c1448723c */ /* 0x010ff00000001848 */
[----:B------:R-:W-:Y:S01]  /*19a0*/  HMMA.16816.F32 R76, R32, R62, R124 ;  /* 0x0000003e204c723c */ /* 0x000fe2000000187c */
[----:B-1----:R-:W-:-:S04]  /*19b0*/  FMUL.FTZ R2, R86, c[0x0][0x2ec] ;  /* 0x0000bb0056027a20 */ /* 0x002fc80000410000 */
[----:B------:R1:W4:Y:S03]  /*19c0*/  MUFU.TANH R97, R2 ;  /* 0x0000000200617308 */ /* 0x0003260000002400 */
[----:B------:R-:W-:Y:S01]  /*19d0*/  HMMA.16816.F32 R52, R16, R44, R48 ;  /* 0x0000002c1034723c */ /* 0x000fe20000001830 */
[----:B------:R-:W2:Y:S07]  /*19e0*/  LDSM.16.M88.4 R48, [R243+0x3000] ;  /* 0x00300000f330783b */ /* 0x000eae0000000200 */
[----:B------:R-:W-:Y:S01]  /*19f0*/  HMMA.16816.F32 R60, R28, R66, R68 ;  /* 0x000000421c3c723c */ /* 0x000fe20000001844 */
[----:B-1----:R-:W-:-:S07]  /*1a00*/  FMUL.FTZ R2, R87, c[0x0][0x2ec] ;  /* 0x0000bb0057027a20 */ /* 0x002fce0000410000 */
[----:B-----5:R-:W-:Y:S01]  /*1a10*/  HMMA.16816.F32 R68, R36, R56, R136 ;  /* 0x000000382444723c */ /* 0x020fe20000001888 */
[----:B------:R1:W1:Y:S07]  /*1a20*/  MUFU.TANH R96, R2 ;  /* 0x0000000200607308 */ /* 0x00026e0000002400 */
[----:B------:R-:W-:Y:S08]  /*1a30*/  HMMA.16816.F32 R84, R8, R40, R52 ;  /* 0x000000280854723c */ /* 0x000ff00000001834 */
[----:B------:R-:W-:Y:S01]  /*1a40*/  HMMA.16816.F32 R52, R32, R56, R132 ;  /* 0x000000382034723c */ /* 0x000fe20000001884 */
[----:B-1----:R-:W-:-:S04]  /*1a50*/  FMUL.FTZ R2, R80, c[0x0][0x2ec] ;  /* 0x0000bb0050027a20 */ /* 0x002fc80000410000 */
[----:B------:R1:W1:Y:S03]  /*1a60*/  MUFU.TANH R169, R2 ;  /* 0x0000000200a97308 */ /* 0x0002660000002400 */
[----:B--2---:R-:W-:Y:S01]  /*1a70*/  HMMA.16816.F32 R68, R28, R48, R68 ;  /* 0x000000301c44723c */ /* 0x004fe20000001844 */
[----:B-1----:R-:W-:-:S04]  /*1a80*/  FMUL.FTZ R2, R81, c[0x0][0x2ec] ;  /* 0x0000bb0051027a20 */ /* 0x002fc80000410000 */
[----:B------:R1:W2:Y:S02]  /*1a90*/  MUFU.TANH R168, R2 ;  /* 0x0000000200a87308 */ /* 0x0002a40000002400 */
[----:B-1----:R-:W-:-:S06]  /*1aa0*/  FMUL.FTZ R2, R82, c[0x0][0x2ec] ;  /* 0x0000bb0052027a20 */ /* 0x002fcc0000410000 */
[----:B------:R1:W1:Y:S02]  /*1ab0*/  MUFU.TANH R177, R2 ;  /* 0x0000000200b17308 */ /* 0x0002640000002400 */
[----:B-1----:R-:W-:Y:S02]  /*1ac0*/  FMUL.FTZ R2, R83, c[0x0][0x2ec] ;  /* 0x0000bb0053027a20 */ /* 0x002fe40000410000 */
[----:B------:R-:W-:Y:S04]  /*1ad0*/  HMMA.16816.F32 R80, R12, R40, R72 ;  /* 0x000000280c50723c */ /* 0x000fe80000001848 */
[----:B------:R1:W1:Y:S04]  /*1ae0*/  MUFU.TANH R176, R2 ;  /* 0x0000000200b07308 */ /* 0x0002680000002400 */
[----:B------:R-:W-:Y:S08]  /*1af0*/  HMMA.16816.F32 R72, R24, R66, R76 ;  /* 0x000000421848723c */ /* 0x000ff0000000184c */
[----:B------:R-:W-:Y:S01]  /*1b00*/  HMMA.16816.F32 R64, R20, R46, R60 ;  /* 0x0000002e1440723c */ /* 0x000fe2000000183c */
[----:B------:R-:W5:Y:S01]  /*1b10*/  LDSM.16.M88.4 R60, [R237+0x3000] ;  /* 0x00300000ed3c783b */ /* 0x000f620000000200 */
[----:B-1----:R-:W-:-:S04]  /*1b20*/  FMUL.FTZ R2, R88, c[0x0][0x2ec] ;  /* 0x0000bb0058027a20 */ /* 0x002fc80000410000 */
[----:B------:R1:W1:Y:S02]  /*1b30*/  MUFU.TANH R95, R2 ;  /* 0x00000002005f7308 */ /* 0x0002640000002400 */
[----:B------:R-:W-:Y:S01]  /*1b40*/  HMMA.16816.F32 R76, R24, R48, R52 ;  /* 0x00000030184c723c */ /* 0x000fe20000001834 */
[----:B------:R-:W2:Y:S07]  /*1b50*/  LDSM.16.M88.4 R52, [R236+0x3000] ;  /* 0x00300000ec34783b */ /* 0x000eae0000000200 */
[----:B------:R-:W-:Y:S01]  /*1b60*/  HMMA.16816.F32 R44, R16, R46, R72 ;  /* 0x0000002e102c723c */ /* 0x000fe20000001848 */
[----:B-1----:R-:W-:-:S07]  /*1b70*/  FMUL.FTZ R2, R89, c[0x0][0x2ec] ;  /* 0x0000bb0059027a20 */ /* 0x002fce0000410000 */
[----:B------:R-:W-:Y:S01]  /*1b80*/  HMMA.16816.F32 R72, R36, R58, R108 ;  /* 0x0000003a2448723c */ /* 0x000fe2000000186c */
[----:B------:R1:W1:Y:S02]  /*1b90*/  MUFU.TANH R92, R2 ;  /* 0x00000002005c7308 */ /* 0x0002640000002400 */
[----:B-1----:R-:W-:-:S06]  /*1ba0*/  FMUL.FTZ R2, R90, c[0x0][0x2ec] ;  /* 0x0000bb005a027a20 */ /* 0x002fcc0000410000 */
[----:B------:R1:W1:Y:S11]  /*1bb0*/  MUFU.TANH R93, R2 ;  /* 0x00000002005d7308 */ /* 0x0002760000002400 */
[----:B------:R-:W-:Y:S04]  /*1bc0*/  @!UPT UIADD3 URZ, URZ, URZ, URZ ;  /* 0x0000003f3f3ff290 */ /* 0x000fe8000fffe03f */
[----:B------:R-:W-:Y:S01]  /*1bd0*/  HMMA.16816.F32 R72, R28, R50, R72 ;  /* 0x000000321c48723c */ /* 0x000fe20000001848 */
[----:B-1----:R-:W-:-:S07]  /*1be0*/  FMUL.FTZ R2, R91, c[0x0][0x2ec] ;  /* 0x0000bb005b027a20 */ /* 0x002fce0000410000 */
[----:B------:R-:W-:Y:S01]  /*1bf0*/  HMMA.16816.F32 R88, R8, R42, R44 ;  /* 0x0000002a0858723c */ /* 0x000fe2000000182c */
[----:B------:R-:W1:Y:S01]  /*1c00*/  LDSM.16.M88.4 R44, [R3+0xb800] ;  /* 0x00b80000032c783b */ /* 0x000e620000000200 */
[----:B------:R2:W1:Y:S02]  /*1c10*/  MUFU.TANH R94, R2 ;  /* 0x00000002005e7308 */ /* 0x0004640000002400 */
[----:B--2---:R-:W-:-:S06]  /*1c20*/  FMUL.FTZ R2, R80, c[0x0][0x2ec] ;  /* 0x0000bb0050027a20 */ /* 0x004fcc0000410000 */
[----:B------:R2:W1:Y:S02]  /*1c30*/  MUFU.TANH R161, R2 ;  /* 0x0000000200a17308 */ /* 0x0004640000002400 */
[----:B--2---:R-:W-:-:S06]  /*1c40*/  FMUL.FTZ R2, R81, c[0x0][0x2ec] ;  /* 0x0000bb0051027a20 */ /* 0x004fcc0000410000 */
[----:B------:R2:W1:Y:S02]  /*1c50*/  MUFU.TANH R160, R2 ;  /* 0x0000000200a07308 */ /* 0x0004640000002400 */
[----:B--2---:R-:W-:-:S06]  /*1c60*/  FMUL.FTZ R2, R82, c[0x0][0x2ec] ;  /* 0x0000bb0052027a20 */ /* 0x004fcc0000410000 */
[----:B------:R2:W1:Y:S02]  /*1c70*/  MUFU.TANH R163, R2 ;  /* 0x0000000200a37308 */ /* 0x0004640000002400 */
[----:B--2---:R-:W-:Y:S02]  /*1c80*/  FMUL.FTZ R2, R83, c[0x0][0x2ec] ;  /* 0x0000bb0053027a20 */ /* 0x004fe40000410000 */
[----:B------:R-:W-:Y:S04]  /*1c90*/  HMMA.16816.F32 R80, R12, R42, R64 ;  /* 0x0000002a0c50723c */ /* 0x000fe80000001840 */
[----:B------:R2:W1:Y:S04]  /*1ca0*/  MUFU.TANH R162, R2 ;  /* 0x0000000200a27308 */ /* 0x0004680000002400 */
[----:B------:R-:W-:Y:S08]  /*1cb0*/  HMMA.16816.F32 R64, R32, R58, R140 ;  /* 0x0000003a2040723c */ /* 0x000ff0000000188c */
[----:B-----5:R-:W-:Y:S01]  /*1cc0*/  HMMA.16816.F32 R40, R20, R60, R68 ;  /* 0x0000003c1428723c */ /* 0x020fe20000001844 */
[----:B--2---:R-:W-:-:S04]  /*1cd0*/  FMUL.FTZ R2, R84, c[0x0][0x2ec] ;  /* 0x0000bb0054027a20 */ /* 0x004fc80000410000 */
[----:B------:R2:W1:Y:S03]  /*1ce0*/  MUFU.TANH R104, R2 ;  /* 0x0000000200687308 */ /* 0x0004660000002400 */
[----:B------:R-:W-:Y:S08]  /*1cf0*/  HMMA.16816.F32 R56, R16, R60, R76 ;  /* 0x0000003c1038723c */ /* 0x000ff0000000184c */
[----:B------:R-:W-:Y:S01]  /*1d00*/  HMMA.16816.F32 R68, R24, R50, R64 ;  /* 0x000000321844723c */ /* 0x000fe20000001840 */
[----:B------:R-:W-:Y:S01]  /*1d10*/  LDSM.16.M88.4 R48, [R237+0x3800] ;  /* 0x00380000ed30783b */ /* 0x000fe20000000200 */
[----:B--2---:R-:W-:-:S06]  /*1d20*/  FMUL.FTZ R2, R85, c[0x0][0x2ec] ;  /* 0x0000bb0055027a20 */ /* 0x004fcc0000410000 */
[----:B------:R-:W-:Y:S01]  /*1d30*/  HMMA.16816.F32 R76, R12, R52, R40 ;  /* 0x000000340c4c723c */ /* 0x000fe20000001828 */
[----:B------:R-:W2:Y:S01]  /*1d40*/  LDSM.16.M88.4 R40, [R243+0x3800] ;  /* 0x00380000f328783b */ /* 0x000ea20000000200 */
[----:B------:R5:W2:Y:S06]  /*1d50*/  MUFU.TANH R105, R2 ;  /* 0x0000000200697308 */ /* 0x000aac0000002400 */
[----:B------:R-:W-:Y:S08]  /*1d60*/  HMMA.16816.F32 R64, R20, R62, R72 ;  /* 0x0000003e1440723c */ /* 0x000ff00000001848 */
[----:B-1----:R-:W-:Y:S01]  /*1d70*/  HMMA.16816.F32 R72, R32, R44, R144 ;  /* 0x0000002c2048723c */ /* 0x002fe20000001890 */
[----:B-----5:R-:W-:-:S04]  /*1d80*/  FMUL.FTZ R2, R86, c[0x0][0x2ec] ;  /* 0x0000bb0056027a20 */ /* 0x020fc80000410000 */
[----:B------:R1:W1:Y:S03]  /*1d90*/  MUFU.TANH R106, R2 ;  /* 0x00000002006a7308 */ /* 0x0002660000002400 */
[----:B------:R-:W-:Y:S08]  /*1da0*/  HMMA.16816.F32 R68, R16, R62, R68 ;  /* 0x0000003e1044723c */ /* 0x000ff00000001844 */
[----:B------:R-:W-:Y:S01]  /*1db0*/  HMMA.16816.F32 R60, R36, R46, R120 ;  /* 0x0000002e243c723c */ /* 0x000fe20000001878 */
[----:B-1----:R-:W-:-:S07]  /*1dc0*/  FMUL.FTZ R2, R87, c[0x0][0x2ec] ;  /* 0x0000bb0057027a20 */ /* 0x002fce0000410000 */
[----:B------:R-:W-:Y:S01]  /*1dd0*/  HMMA.16816.F32 R32, R32, R46, R152 ;  /* 0x0000002e2020723c */ /* 0x000fe20000001898 */
[----:B------:R1:W1:Y:S07]  /*1de0*/  MUFU.TANH R107, R2 ;  /* 0x00000002006b7308 */ /* 0x00026e0000002400 */
[----:B------:R-:W-:Y:S01]  /*1df0*/  HMMA.16816.F32 R68, R8, R54, R68 ;  /* 0x000000360844723c */ /* 0x000fe20000001844 */
[----:B-1----:R-:W-:-:S04]  /*1e00*/  FMUL.FTZ R2, R80, c[0x0][0x2ec] ;  /* 0x0000bb0050027a20 */ /* 0x002fc80000410000 */
[----:B------:R1:W1:Y:S11]  /*1e10*/  MUFU.TANH R133, R2 ;  /* 0x0000000200857308 */ /* 0x0002760000002400 */
[----:B------:R-:W-:Y:S08]  /*1e20*/  @!UPT UIADD3 URZ, URZ, URZ, URZ ;  /* 0x0000003f3f3ff290 */ /* 0x000ff0000fffe03f */
[----:B------:R-:W-:Y:S02]  /*1e30*/  FMUL.FTZ R68, R68, c[0x0][0x2ec] ;  /* 0x0000bb0044447a20 */ /* 0x000fe40000410000 */
[----:B------:R-:W-:Y:S02]  /*1e40*/  FMUL.FTZ R69, R69, c[0x0][0x2ec] ;  /* 0x0000bb0045457a20 */ /* 0x000fe40000410000 */
[----:B------:R-:W2:Y:S01]  /*1e50*/  MUFU.TANH R158, R68 ;  /* 0x00000044009e7308 */ /* 0x000ea20000002400 */
[----:B-1----:R-:W-:-:S07]  /*1e60*/  FMUL.FTZ R2, R81, c[0x0][0x2ec] ;  /* 0x0000bb0051027a20 */ /* 0x002fce0000410000 */
[----:B------:R1:W1:Y:S08]  /*1e70*/  MUFU.TANH R132, R2 ;  /* 0x0000000200847308 */ /* 0x0002700000002400 */
[----:B------:R-:W2:Y:S01]  /*1e80*/  MUFU.TANH R159, R69 ;  /* 0x00000045009f7308 */ /* 0x000ea20000002400 */
[----:B-1----:R-:W-:-:S07]  /*1e90*/  FMUL.FTZ R2, R82, c[0x0][0x2ec] ;  /* 0x0000bb0052027a20 */ /* 0x002fce0000410000 */
[----:B------:R1:W1:Y:S02]  /*1ea0*/  MUFU.TANH R138, R2 ;  /* 0x00000002008a7308 */ /* 0x0002640000002400 */
[----:B-1----:R-:W-:Y:S02]  /*1eb0*/  FMUL.FTZ R2, R83, c[0x0][0x2ec] ;  /* 0x0000bb0053027a20 */ /* 0x002fe40000410000 */
[----:B------:R-:W-:Y:S04]  /*1ec0*/  HMMA.16816.F32 R80, R8, R52, R56 ;  /* 0x000000340850723c */ /* 0x000fe80000001838 */
[----:B------:R1:W1:Y:S04]  /*1ed0*/  MUFU.TANH R156, R2 ;  /* 0x00000002009c7308 */ /* 0x0002680000002400 */
[----:B------:R-:W-:Y:S01]  /*1ee0*/  HMMA.16816.F32 R56, R36, R44, R128 ;  /* 0x0000002c2438723c */ /* 0x000fe20000001880 */
[----:B------:R-:W5:Y:S01]  /*1ef0*/  LDSM.16.M88.4 R36, [R236+0x3800] ;  /* 0x00380000ec24783b */ /* 0x000f620000000200 */
[----:B------:R-:W-:-:S04]  /*1f00*/  DEPBAR.LE SB0, 0x0 ;  /* 0x000080000000791a */ /* 0x000fc80000000000 */
[----:B-1----:R-:W-:-:S04]  /*1f10*/  FMUL.FTZ R2, R88, c[0x0][0x2ec] ;  /* 0x0000bb0058027a20 */ /* 0x002fc80000410000 */
[----:B------:R1:W1:Y:S11]  /*1f20*/  MUFU.TANH R88, R2 ;  /* 0x0000000200587308 */ /* 0x0002760000002400 */
[----:B------:R-:W-:Y:S03]  /*1f30*/  @!UPT UIADD3 URZ, URZ, URZ, URZ ;  /* 0x0000003f3f3ff290 */ /* 0x000fe6000fffe03f */
[----:B--2---:R-:W-:Y:S01]  /*1f40*/  HMMA.16816.F32 R56, R28, R40, R56 ;  /* 0x000000281c38723c */ /* 0x004fe20000001838 */
[----:B-1----:R-:W-:-:S07]  /*1f50*/  FMUL.FTZ R2, R89, c[0x0][0x2ec] ;  /* 0x0000bb0059027a20 */ /* 0x002fce0000410000 */
[----:B------:R-:W-:Y:S01]  /*1f60*/  HMMA.16816.F32 R28, R28, R42, R60 ;  /* 0x0000002a1c1c723c */ /* 0x000fe2000000183c */
[----:B------:R1:W2:Y:S11]  /*1f70*/  MUFU.TANH R89, R2 ;  /* 0x0000000200597308 */ /* 0x0002b60000002400 */
[----:B------:R-:W-:Y:S04]  /*1f80*/  @!UPT UIADD3 URZ, URZ, URZ, URZ ;  /* 0x0000003f3f3ff290 */ /* 0x000fe8000fffe03f */
[----:B------:R-:W-:Y:S01]  /*1f90*/  HMMA.16816.F32 R56, R20, R48, R56 ;  /* 0x000000301438723c */ /* 0x000fe20000001838 */
[----:B-1----:R-:W-:-:S04]  /*1fa0*/  FMUL.FTZ R2, R90, c[0x0][0x2ec] ;  /* 0x0000bb005a027a20 */ /* 0x002fc80000410000 */
[----:B------:R1:W1:Y:S03]  /*1fb0*/  MUFU.TANH R52, R2 ;  /* 0x0000000200347308 */ /* 0x0002660000002400 */
[----:B------:R-:W-:Y:S01]  /*1fc0*/  HMMA.16816.F32 R20, R20, R50, R28 ;  /* 0x000000321414723c */ /* 0x000fe2000000181c */
[----:B-1----:R-:W-:Y:S11]  /*1fd0*/  FMUL.FTZ R2, R91, c[0x0][0x2ec] ;  /* 0x0000bb005b027a20 */ /* 0x002ff60000410000 */
[----:B------:R-:W-:Y:S04]  /*1fe0*/  @!UPT UIADD3 URZ, URZ, URZ, URZ ;  /* 0x0000003f3f3ff290 */ /* 0x000fe8000fffe03f */
[----:B-----5:R-:W-:Y:S01]  /*1ff0*/  HMMA.16816.F32 R56, R12, R36, R56 ;  /* 0x000000240c38723c */ /* 0x020fe20000001838 */
[----:B------:R1:W1:Y:S02]  /*2000*/  MUFU.TANH R53, R2 ;  /* 0x0000000200357308 */ /* 0x0002640000002400 */
[----:B-1----:R-:W-:-:S06]  /*2010*/  FMUL.FTZ R2, R76, c[0x0][0x2ec] ;  /* 0x0000bb004c027a20 */ /* 0x002fcc0000410000 */
[----:B------:R1:W1:Y:S11]  /*2020*/  MUFU.TANH R198, R2 ;  /* 0x0000000200c67308 */ /* 0x0002760000002400 */
[----:B------:R-:W-:Y:S04]  /*2030*/  @!UPT UIADD3 URZ, URZ, URZ, URZ ;  /* 0x0000003f3f3ff290 */ /* 0x000fe8000fffe03f */
[----:B------:R-:W-:Y:S02]  /*2040*/  FMUL.FTZ R56, R56, c[0x0][0x2ec] ;  /* 0x0000bb0038387a20 */ /* 0x000fe40000410000 */
[----:B------:R-:W-:Y:S02]  /*2050*/  FMUL.FTZ R57, R57, c[0x0][0x2ec] ;  /* 0x0000bb0039397a20 */ /* 0x000fe40000410000 */
[----:B------:R-:W-:Y:S01]  /*2060*/  FMUL.FTZ R58, R58, c[0x0][0x2ec] ;  /* 0x0000bb003a3a7a20 */ /* 0x000fe20000410000 */
[----:B------:R-:W2:Y:S01]  /*2070*/  MUFU.TANH R185, R56 ;  /* 0x0000003800b97308 */ /* 0x000ea20000002400 */
[----:B-1----:R-:W-:-:S07]  /*2080*/  FMUL.FTZ R2, R77, c[0x0][0x2ec] ;  /* 0x0000bb004d027a20 */ /* 0x002fce0000410000 */
[----:B------:R-:W1:Y:S08]  /*2090*/  MUFU.TANH R202, R57 ;  /* 0x0000003900ca7308 */ /* 0x000e700000002400 */
[----:B------:R5:W1:Y:S08]  /*20a0*/  MUFU.TANH R197, R2 ;  /* 0x0000000200c57308 */ /* 0x000a700000002400 */
[----:B------:R-:W1:Y:S01]  /*20b0*/  MUFU.TANH R184, R58 ;  /* 0x0000003a00b87308 */ /* 0x000e620000002400 */
[----:B-----5:R-:W-:-:S07]  /*20c0*/  FMUL.FTZ R2, R78, c[0x0][0x2ec] ;  /* 0x0000bb004e027a20 */ /* 0x020fce0000410000 */
[----:B------:R5:W1:Y:S02]  /*20d0*/  MUFU.TANH R196, R2 ;  /* 0x0000000200c47308 */ /* 0x000a640000002400 */
[----:B-----5:R-:W-:Y:S02]  /*20e0*/  FMUL.FTZ R2, R79, c[0x0][0x2ec] ;  /* 0x0000bb004f027a20 */ /* 0x020fe40000410000 */
[----:B------:R-:W-:Y:S04]  /*20f0*/  HMMA.16816.F32 R76, R12, R54, R64 ;  /* 0x000000360c4c723c */ /* 0x000fe80000001840 */
[----:B------:R5:W1:Y:S04]  /*2100*/  MUFU.TANH R183, R2 ;  /* 0x0000000200b77308 */ /* 0x000a680000002400 */
[C---:B------:R-:W-:Y:S08]  /*2110*/  HMMA.16816.F32 R64, R24.reuse, R40, R72 ;  /* 0x000000281840723c */ /* 0x040ff00000001848 */
[----:B------:R-:W-:Y:S01]  /*2120*/  HMMA.16816.F32 R24, R24, R42, R32 ;  /* 0x0000002a1818723c */ /* 0x000fe20000001820 */
[----:B-----5:R-:W-:-:S04]  /*2130*/  FMUL.FTZ R2, R80, c[0x0][0x2ec] ;  /* 0x0000bb0050027a20 */ /* 0x020fc80000410000 */
[----:B------:R5:W1:Y:S03]  /*2140*/  MUFU.TANH R182, R2 ;  /* 0x0000000200b67308 */ /* 0x000a660000002400 */
[----:B------:R-:W-:Y:S01]  /*2150*/  HMMA.16816.F32 R12, R12, R38, R20 ;  /* 0x000000260c0c723c */ /* 0x000fe20000001814 */
[----:B------:R-:W-:Y:S02]  /*2160*/  FMUL.FTZ R77, R77, c[0x0][0x2ec] ;  /* 0x0000bb004d4d7a20 */ /* 0x000fe40000410000 */
[----:B------:R-:W-:Y:S02]  /*2170*/  FMUL.FTZ R78, R78, c[0x0][0x2ec] ;  /* 0x0000bb004e4e7a20 */ /* 0x000fe40000410000 */
[----:B------:R-:W-:Y:S01]  /*2180*/  FMUL.FTZ R79, R79, c[0x0][0x2ec] ;  /* 0x0000bb004f4f7a20 */ /* 0x000fe20000410000 */
[----:B------:R-:W1:Y:S02]  /*2190*/  MUFU.TANH R165, R77 ;  /* 0x0000004d00a57308 */ /* 0x000e640000002400 */
[----:B------:R-:W-:Y:S01]  /*21a0*/  HMMA.16816.F32 R44, R16, R48, R64 ;  /* 0x00000030102c723c */ /* 0x000fe20000001840 */
[----:B-----5:R-:W-:-:S05]  /*21b0*/  FMUL.FTZ R2, R81, c[0x0][0x2ec] ;  /* 0x0000bb0051027a20 */ /* 0x020fca0000410000 */
[----:B------:R-:W1:Y:S02]  /*21c0*/  MUFU.TANH R164, R78 ;  /* 0x0000004e00a47308 */ /* 0x000e640000002400 */
[----:B------:R-:W-:Y:S06]  /*21d0*/  HMMA.16816.F32 R16, R16, R50, R24 ;  /* 0x000000321010723c */ /* 0x000fec0000001818 */
[----:B------:R5:W1:Y:S02]  /*21e0*/  MUFU.TANH R180, R2 ;  /* 0x0000000200b47308 */ /* 0x000a640000002400 */
[----:B------:R-:W-:-:S02]  /*21f0*/  FMUL.FTZ R12, R12, c[0x0][0x2ec] ;  /* 0x0000bb000c0c7a20 */ /* 0x000fc40000410000 */
[----:B------:R-:W-:Y:S02]  /*2200*/  FMUL.FTZ R13, R13, c[0x0][0x2ec] ;  /* 0x0000bb000d0d7a20 */ /* 0x000fe40000410000 */
[----:B------:R-:W-:Y:S02]  /*2210*/  FMUL.FTZ R14, R14, c[0x0][0x2ec] ;  /* 0x0000bb000e0e7a20 */ /* 0x000fe40000410000 */
[----:B------:R-:W-:Y:S01]  /*2220*/  FMUL.FTZ R15, R15, c[0x0][0x2ec] ;  /* 0x0000bb000f0f7a20 */ /* 0x000fe20000410000 */
[----:B------:R-:W1:Y:S01]  /*2230*/  MUFU.TANH R157, R79 ;  /* 0x0000004f009d7308 */ /* 0x000e620000002400 */
[----:B------:R-:W-:Y:S01]  /*2240*/  HMMA.16816.F32 R28, R8, R36, R44 ;  /* 0x00000024081c723c */ /* 0x000fe2000000182c */
[----:B-----5:R-:W-:-:S07]  /*2250*/  FMUL.FTZ R2, R82, c[0x0][0x2ec] ;  /* 0x0000bb0052027a20 */ /* 0x020fce0000410000 */
[----:B------:R-:W-:Y:S01]  /*2260*/  HMMA.16816.F32 R8, R8, R38, R16 ;  /* 0x000000260808723c */ /* 0x000fe20000001810 */
[----:B------:R-:W1:Y:S08]  /*2270*/  MUFU.TANH R209, R12 ;  /* 0x0000000c00d17308 */ /* 0x000e700000002400 */
[----:B------:R5:W1:Y:S07]  /*2280*/  MUFU.TANH R181, R2 ;  /* 0x0000000200b57308 */ /* 0x000a6e0000002400 */
[----:B------:R-:W-:Y:S01]  /*2290*/  FMUL.FTZ R28, R28, c[0x0][0x2ec] ;  /* 0x0000bb001c1c7a20 */ /* 0x000fe20000410000 */
[----:B------:R-:W1:Y:S01]  /*22a0*/  MUFU.TANH R208, R13 ;  /* 0x0000000d00d07308 */ /* 0x000e620000002400 */
[----:B------:R-:W-:-:S06]  /*22b0*/  FMUL.FTZ R29, R29, c[0x0][0x2ec] ;  /* 0x0000bb001d1d7a20 */ /* 0x000fcc0000410000 */
[----:B------:R-:W-:Y:S01]  /*22c0*/  FMUL.FTZ R8, R8, c[0x0][0x2ec] ;  /* 0x0000bb0008087a20 */ /* 0x000fe20000410000 */
[----:B------:R-:W1:Y:S01]  /*22d0*/  MUFU.TANH R203, R28 ;  /* 0x0000001c00cb7308 */ /* 0x000e620000002400 */
[----:B-----5:R-:W-:Y:S02]  /*22e0*/  FMUL.FTZ R2, R83, c[0x0][0x2ec] ;  /* 0x0000bb0053027a20 */ /* 0x020fe40000410000 */
[----:B------:R-:W-:Y:S02]  /*22f0*/  FMUL.FTZ R9, R9, c[0x0][0x2ec] ;  /* 0x0000bb0009097a20 */ /* 0x000fe40000410000 */
[----:B------:R-:W-:Y:S02]  /*2300*/  FMUL.FTZ R10, R10, c[0x0][0x2ec] ;  /* 0x0000bb000a0a7a20 */ /* 0x000fe40000410000 */
[----:B------:R-:W-:Y:S01]  /*2310*/  FMUL.FTZ R11, R11, c[0x0][0x2ec] ;  /* 0x0000bb000b0b7a20 */ /* 0x000fe20000410000 */
[----:B------:R5:W1:Y:S08]  /*2320*/  MUFU.TANH R167, R2 ;  /* 0x0000000200a77308 */ /* 0x000a700000002400 */
[----:B------:R-:W1:Y:S01]  /*2330*/  MUFU.TANH R252, R29 ;  /* 0x0000001d00fc7308 */ /* 0x000e620000002400 */
[----:B-----5:R-:W-:-:S07]  /*2340*/  FMUL.FTZ R2, R76, c[0x0][0x2ec] ;  /* 0x0000bb004c027a20 */ /* 0x020fce0000410000 */
[----:B------:R-:W1:Y:S08]  /*2350*/  MUFU.TANH R211, R14 ;  /* 0x0000000e00d37308 */ /* 0x000e700000002400 */
        /* <DEDUP_REMOVED lines=11> */
[----:B------:R5:W1:Y:S02]  /*2410*/  MUFU.TANH R191, R2 ;  /* 0x0000000200bf7308 */ /* 0x000a640000002400 */
[----:B-----5:R-:W-:-:S06]  /*2420*/  FMUL.FTZ R2, R30, c[0x0][0x2ec] ;  /* 0x0000bb001e027a20 */ /* 0x020fcc0000410000 */
[----:B------:R5:W1:Y:S02]  /*2430*/  MUFU.TANH R151, R2 ;  /* 0x0000000200977308 */ /* 0x000a640000002400 */
[----:B-----5:R-:W-:-:S06]  /*2440*/  FMUL.FTZ R2, R31, c[0x0][0x2ec] ;  /* 0x0000bb001f027a20 */ /* 0x020fcc0000410000 */
[----:B------:R5:W1:Y:S02]  /*2450*/  MUFU.TANH R186, R2 ;  /* 0x0000000200ba7308 */ /* 0x000a640000002400 */
[----:B-----5:R-:W-:Y:S01]  /*2460*/  LOP3.LUT R2, R150, R149, RZ, 0xfc, !PT ;  /* 0x0000009596027212 */ /* 0x020fe200078efcff */
[----:B------:R-:W-:Y:S06]  /*2470*/  BAR.SYNC.DEFER_BLOCKING 0x0 ;  /* 0x0000000000007b1d */ /* 0x000fec0000010000 */
[----:B------:R-:W-:Y:S05]  /*2480*/  @!P0 BRA `(.L_x_94) ;  /* 0x000001a000008947 */ /* 0x000fea0003800000 */
[----:B-1234-:R-:W-:-:S04]  /*2490*/  LEA.HI.SX32 R6, R174, 0xfffffffe, 0x1a ;  /* 0xfffffffeae067811 */ /* 0x01efc800078fd2ff */
        /* <DEDUP_REMOVED lines=25> */
.L_x_94:
[----:B-1234-:R-:W-:Y:S01]  /*2630*/  FMNMX.FTZ R3, R99, R98, !PT ;  /* 0x0000006263037209 */ /* 0x01efe20007810000 */
[----:B------:R-:W-:Y:S01]  /*2640*/  IMAD.SHL.U32 R232, R2, 0x2, RZ ;  /* 0x0000000202e87824 */ /* 0x000fe200078e00ff */
[----:B------:R-:W-:Y:S01]  /*2650*/  MOV R19, R151 ;  /* 0x0000009700137202 */ /* 0x000fe20000000f00 */
[----:B------:R-:W-:Y:S01]  /*2660*/  STL [R1+0x68], R245 ;  /* 0x000068f501007387 */ /* 0x000fe20000100800 */
[----:B------:R-:W-:Y:S01]  /*2670*/  FMNMX.FTZ R3, R95, R3, !PT ;  /* 0x000000035f037209 */ /* 0x000fe20007810000 */
[----:B------:R-:W-:Y:S01]  /*2680*/  IMAD.IADD R235, R0, 0x1, R232 ;  /* 0x0000000100eb7824 */ /* 0x000fe200078e02e8 */
[----:B------:R-:W-:Y:S01]  /*2690*/  IADD3 R233, R4, R232, RZ ;  /* 0x000000e804e97210 */ /* 0x000fe20007ffe0ff */
[----:B------:R-:W-:Y:S01]  /*26a0*/  STL [R1+0x64], R244 ;  /* 0x000064f401007387 */ /* 0x000fe20000100800 */
[----:B------:R-:W-:-:S02]  /*26b0*/  FMNMX.FTZ R3, R92, R3, !PT ;  /* 0x000000035c037209 */ /* 0x000fc40007810000 */
[----:B------:R-:W-:Y:S01]  /*26c0*/  IADD3 R234, R0, R233, RZ ;  /* 0x000000e900ea7210 */ /* 0x000fe20007ffe0ff */
        /* <DEDUP_REMOVED lines=39> */
[----:B------:R-:W1:Y:S01]  /*2940*/  SHFL.BFLY PT, R5, R134, 0x2, 0x1f ;  /* 0x0c401f0086057f89 */ /* 0x000e6200000e0000 */
        /* <DEDUP_REMOVED lines=8> */
[----:B------:R-:W-:Y:S03]  /*29d0*/  LDSM.16.MT88.4 R64, [R234+0xc800] ;  /* 0x00c80000ea40783b */ /* 0x000fe60000004200 */
[----:B------:R-:W-:Y:S01]  /*29e0*/  FMNMX.FTZ R3, R219, R3, !PT ;  /* 0x00000003db037209 */ /* 0x000fe20007810000 */
[----:B------:R-:W-:Y:S04]  /*29f0*/  STL [R1+0x44], R236 ;  /* 0x000044ec01007387 */ /* 0x000fe80000100800 */
[----:B------:R-:W-:Y:S01]  /*2a00*/  LDSM.16.MT88.4 R56, [R233+0xe800] ;  /* 0x00e80000e938783b */ /* 0x000fe20000004200 */
[----:B-1----:R-:W-:-:S03]  /*2a10*/  FMNMX.FTZ R134, R134, R5, !PT ;  /* 0x0000000586867209 */ /* 0x002fc60007810000 */
[----:B------:R-:W-:Y:S04]  /*2a20*/  LDSM.16.MT88.4 R68, [R235+0xc800] ;  /* 0x00c80000eb44783b */ /* 0x000fe80000004200 */
[----:B------:R-:W1:Y:S04]  /*2a30*/  SHFL.BFLY PT, R5, R3, 0x2, 0x1f ;  /* 0x0c401f0003057f89 */ /* 0x000e6800000e0000 */
[----:B------:R-:W2:Y:S04]  /*2a40*/  SHFL.BFLY PT, R6, R134, 0x1, 0x1f ;  /* 0x0c201f0086067f89 */ /* 0x000ea800000e0000 */
[----:B------:R-:W-:Y:S01]  /*2a50*/  LDSM.16.MT88.4 R76, [R232+0xc800] ;  /* 0x00c80000e84c783b */ /* 0x000fe20000004200 */
[----:B-1----:R-:W-:-:S02]  /*2a60*/  FMNMX.FTZ R3, R3, R5, !PT ;  /* 0x0000000503037209 */ /* 0x002fc40007810000 */
[----:B--2---:R-:W-:-:S03]  /*2a70*/  FMNMX.FTZ R134, R134, R6, !PT ;  /* 0x0000000686867209 */ /* 0x004fc60007810000 */
[----:B------:R-:W1:Y:S01]  /*2a80*/  SHFL.BFLY PT, R6, R3, 0x1, 0x1f ;  /* 0x0c201f0003067f89 */ /* 0x000e6200000e0000 */
[C---:B------:R-:W-:Y:S01]  /*2a90*/  FSETP.NEU.FTZ.AND P1, PT, R134.reuse, -INF , PT ;  /* 0xff8000008600780b */ /* 0x040fe20003f3d000 */
[----:B------:R-:W-:-:S05]  /*2aa0*/  FMUL.FTZ R13, R134, c[0x0][0x23c] ;  /* 0x00008f00860d7a20 */ /* 0x000fca0000410000 */
[----:B------:R-:W-:-:S05]  /*2ab0*/  FSEL R13, R13, RZ, P1 ;  /* 0x000000ff0d0d7208 */ /* 0x000fca0000800000 */
[--C-:B------:R-:W-:Y:S02]  /*2ac0*/  FFMA.FTZ R8, R104, c[0x0][0x23c], -R13.reuse ;  /* 0x00008f0068087a23 */ /* 0x100fe4000001080d */
[--C-:B------:R-:W-:Y:S02]  /*2ad0*/  FFMA.FTZ R9, R89, c[0x0][0x23c], -R13.reuse ;  /* 0x00008f0059097a23 */ /* 0x100fe4000001080d */
[----:B------:R2:W-:Y:S01]  /*2ae0*/  MUFU.EX2 R17, R8 ;  /* 0x0000000800117308 */ /* 0x0005e20000000800 */
[----:B------:R-:W-:Y:S01]  /*2af0*/  FFMA.FTZ R5, R99, c[0x0][0x23c], -R13 ;  /* 0x00008f0063057a23 */ /* 0x000fe2000001080d */
[----:B-1----:R-:W-:-:S06]  /*2b00*/  FMNMX.FTZ R3, R3, R6, !PT ;  /* 0x0000000603037209 */ /* 0x002fcc0007810000 */
[----:B------:R-:W-:Y:S01]  /*2b10*/  MUFU.EX2 R188, R9 ;  /* 0x0000000900bc7308 */ /* 0x000fe20000000800 */
[C---:B------:R-:W-:Y:S01]  /*2b20*/  FSETP.NEU.FTZ.AND P1, PT, R3.reuse, -INF , PT ;  /* 0xff8000000300780b */ /* 0x040fe20003f3d000 */
[----:B------:R-:W-:Y:S02]  /*2b30*/  FMUL.FTZ R12, R3, c[0x0][0x23c] ;  /* 0x00008f00030c7a20 */ /* 0x000fe40000410000 */
[----:B--2---:R-:W-:-:S03]  /*2b40*/  FFMA.FTZ R8, R105, c[0x0][0x23c], -R13 ;  /* 0x00008f0069087a23 */ /* 0x004fc6000001080d */
[----:B------:R-:W-:Y:S01]  /*2b50*/  FSEL R12, R12, RZ, P1 ;  /* 0x000000ff0c0c7208 */ /* 0x000fe20000800000 */
[----:B------:R1:W-:Y:S04]  /*2b60*/  MUFU.EX2 R244, R5 ;  /* 0x0000000500f47308 */ /* 0x0003e80000000800 */
[----:B------:R-:W-:-:S04]  /*2b70*/  FFMA.FTZ R2, R97, c[0x0][0x23c], -R12 ;  /* 0x00008f0061027a23 */ /* 0x000fc8000001080c */
[----:B------:R2:W-:Y:S08]  /*2b80*/  MUFU.EX2 R241, R2 ;  /* 0x0000000200f17308 */ /* 0x0005f00000000800 */
[----:B------:R3:W-:Y:S01]  /*2b90*/  MUFU.EX2 R189, R8 ;  /* 0x0000000800bd7308 */ /* 0x0007e20000000800 */
[----:B-1----:R-:W-:Y:S02]  /*2ba0*/  FFMA.FTZ R5, R98, c[0x0][0x23c], -R13 ;  /* 0x00008f0062057a23 */ /* 0x002fe4000001080d */
[----:B--2---:R-:W-:-:S05]  /*2bb0*/  FFMA.FTZ R2, R96, c[0x0][0x23c], -R12 ;  /* 0x00008f0060027a23 */ /* 0x004fca000001080c */
[----:B------:R1:W2:Y:S01]  /*2bc0*/  MUFU.EX2 R243, R5 ;  /* 0x0000000500f37308 */ /* 0x0002a20000000800 */
[----:B------:R-:W-:Y:S01]  /*2bd0*/  LDSM.16.MT88.4 R96, [R233+0xe000] ;  /* 0x00e00000e960783b */ /* 0x000fe20000004200 */
[----:B---3--:R-:W-:-:S06]  /*2be0*/  FFMA.FTZ R8, R88, c[0x0][0x23c], -R13 ;  /* 0x00008f0058087a23 */ /* 0x008fcc000001080d */
[----:B------:R3:W-:Y:S08]  /*2bf0*/  MUFU.EX2 R242, R2 ;  /* 0x0000000200f27308 */ /* 0x0007f00000000800 */
[----:B------:R-:W4:Y:S01]  /*2c00*/  MUFU.EX2 R187, R8 ;  /* 0x0000000800bb7308 */ /* 0x000f220000000800 */
[----:B-1----:R-:W-:Y:S01]  /*2c10*/  FFMA.FTZ R5, R95, c[0x0][0x23c], -R13 ;  /* 0x00008f005f057a23 */ /* 0x002fe2000001080d */
[----:B--2---:R-:W-:Y:S01]  /*2c20*/  F2FP.PACK_AB R4, R243, R244 ;  /* 0x000000f4f304723e */ /* 0x004fe200000000ff */
[----:B---3--:R-:W-:-:S05]  /*2c30*/  FFMA.FTZ R2, R93, c[0x0][0x23c], -R12 ;  /* 0x00008f005d027a23 */ /* 0x008fca000001080c */
[----:B------:R1:W-:Y:S01]  /*2c40*/  MUFU.EX2 R238, R5 ;  /* 0x0000000500ee7308 */ /* 0x0003e20000000800 */
[----:B----4-:R-:W-:-:S07]  /*2c50*/  F2FP.PACK_AB R10, R188, R187 ;  /* 0x000000bbbc0a723e */ /* 0x010fce00000000ff */
[----:B------:R2:W-:Y:S01]  /*2c60*/  MUFU.EX2 R237, R2 ;  /* 0x0000000200ed7308 */ /* 0x0005e20000000800 */
[----:B-1----:R-:W-:-:S07]  /*2c70*/  FFMA.FTZ R5, R92, c[0x0][0x23c], -R13 ;  /* 0x00008f005c057a23 */ /* 0x002fce000001080d */
[----:B------:R-:W1:Y:S01]  /*2c80*/  MUFU.EX2 R18, R5 ;  /* 0x0000000500127308 */ /* 0x000e620000000800 */
[----:B--2---:R-:W-:Y:S02]  /*2c90*/  FFMA.FTZ R2, R94, c[0x0][0x23c], -R12 ;  /* 0x00008f005e027a23 */ /* 0x004fe4000001080c */
[----:B------:R-:W-:Y:S05]  /*2ca0*/  LDSM.16.MT88.4 R92, [R232+0xe000] ;  /* 0x00e00000e85c783b */ /* 0x000fea0000004200 */
[----:B------:R2:W3:Y:S01]  /*2cb0*/  MUFU.EX2 R199, R2 ;  /* 0x0000000200c77308 */ /* 0x0004e20000000800 */
[----:B-1----:R-:W-:Y:S02]  /*2cc0*/  F2FP.PACK_AB R6, R18, R238 ;  /* 0x000000ee1206723e */ /* 0x002fe400000000ff */
[----:B------:R-:W-:-:S02]  /*2cd0*/  F2FP.PACK_AB R5, R242, R241 ;  /* 0x000000f1f205723e */ /* 0x000fc400000000ff */
[----:B--2---:R-:W-:Y:S02]  /*2ce0*/  FMNMX.FTZ R2, R132, R0, !PT ;  /* 0x0000000084027209 */ /* 0x004fe40007810000 */
        /* <DEDUP_REMOVED lines=15> */
[----:B------:R-:W-:Y:S01]  /*2de0*/  FMNMX.FTZ R0, R208, R8, !PT ;  /* 0x00000008d0007209 */ /* 0x000fe20007810000 */
[----:B------:R-:W-:Y:S01]  /*2df0*/  FFMA.FTZ R8, R106, c[0x0][0x23c], -R12 ;  /* 0x00008f006a087a23 */ /* 0x000fe2000001080c */
[----:B------:R-:W-:-:S02]  /*2e00*/  FMNMX.FTZ R2, R183, R2, !PT ;  /* 0x00000002b7027209 */ /* 0x000fc40007810000 */
[----:B---3--:R-:W-:Y:S01]  /*2e10*/  F2FP.PACK_AB R7, R199, R237 ;  /* 0x000000edc707723e */ /* 0x008fe200000000ff */
        /* <DEDUP_REMOVED lines=13> */
[C---:B------:R-:W-:Y:S01]  /*2ef0*/  HMMA.16816.F32 R144, R4.reuse, R48, RZ ;  /* 0x000000300490723c */ /* 0x040fe200000018ff */
[----:B-1----:R-:W-:Y:S01]  /*2f00*/  FMNMX.FTZ R2, R0, R9, !PT ;  /* 0x0000000900027209 */ /* 0x002fe20007810000 */
[--C-:B------:R-:W-:Y:S01]  /*2f10*/  FFMA.FTZ R0, R53, c[0x0][0x23c], -R12.reuse ;  /* 0x00008f0035007a23 */ /* 0x100fe2000001080c */
[----:B------:R-:W1:Y:S04]  /*2f20*/  SHFL.BFLY PT, R15, R14, 0x2, 0x1f ;  /* 0x0c401f000e0f7f89 */ /* 0x000e6800000e0000 */
[----:B------:R-:W4:Y:S01]  /*2f30*/  SHFL.BFLY PT, R16, R2, 0x1, 0x1f ;  /* 0x0c201f0002107f89 */ /* 0x000f2200000e0000 */
[----:B------:R1:W-:Y:S01]  /*2f40*/  MUFU.EX2 R201, R0 ;  /* 0x0000000000c97308 */ /* 0x0003e20000000800 */
[----:B------:R-:W-:Y:S01]  /*2f50*/  HMMA.16816.F32 R152, R4, R80, RZ ;  /* 0x000000500498723c */ /* 0x000fe200000018ff */
[----:B--2---:R-:W-:Y:S01]  /*2f60*/  FFMA.FTZ R8, R52, c[0x0][0x23c], -R12 ;  /* 0x00008f0034087a23 */ /* 0x004fe2000001080c */
[----:B---3--:R-:W-:-:S06]  /*2f70*/  F2FP.PACK_AB R9, R190, R245 ;  /* 0x000000f5be09723e */ /* 0x008fcc00000000ff */
[C---:B------:R-:W-:Y:S01]  /*2f80*/  HMMA.16816.F32 R148, R4.reuse, R84, RZ ;  /* 0x000000540494723c */ /* 0x040fe200000018ff */
[----:B------:R-:W-:Y:S01]  /*2f90*/  LDSM.16.MT88.4 R52, [R235+0xe800] ;  /* 0x00e80000eb34783b */ /* 0x000fe20000004200 */
[----:B------:R2:W3:Y:S06]  /*2fa0*/  MUFU.EX2 R200, R8 ;  /* 0x0000000800c87308 */ /* 0x0004ec0000000800 */
[----:B------:R-:W-:Y:S01]  /*2fb0*/  HMMA.16816.F32 R140, R4, R92, RZ ;  /* 0x0000005c048c723c */ /* 0x000fe200000018ff */
[----:B-1----:R-:W-:Y:S02]  /*2fc0*/  FMNMX.FTZ R0, R14, R15, !PT ;  /* 0x0000000f0e007209 */ /* 0x002fe40007810000 */
[----:B------:R-:W-:-:S02]  /*2fd0*/  MOV R15, R184 ;  /* 0x000000b8000f7202 */ /* 0x000fc40000000f00 */
[----:B----4-:R-:W-:-:S03]  /*2fe0*/  FMNMX.FTZ R136, R2, R16, !PT ;  /* 0x0000001002887209 */ /* 0x010fc60007810000 */
[C---:B------:R-:W-:Y:S01]  /*2ff0*/  HMMA.16816.F32 R128, R4.reuse, R96, RZ ;  /* 0x000000600480723c */ /* 0x040fe200000018ff */
[----:B------:R-:W-:Y:S02]  /*3000*/  MOV R16, R186 ;  /* 0x000000ba00107202 */ /* 0x000fe40000000f00 */
[----:B--2---:R-:W-:Y:S01]  /*3010*/  F2FP.PACK_AB R8, R189, R17 ;  /* 0x00000011bd08723e */ /* 0x004fe200000000ff */
[C---:B------:R-:W-:Y:S01]  /*3020*/  FMUL.FTZ R2, R136.reuse, c[0x0][0x23c] ;  /* 0x00008f0088027a20 */ /* 0x040fe20000410000 */
[----:B---3--:R-:W-:Y:S02]  /*3030*/  F2FP.PACK_AB R11, R201, R200 ;  /* 0x000000c8c90b723e */ /* 0x008fe400000000ff */
[----:B------:R-:W-:Y:S01]  /*3040*/  FSETP.NEU.FTZ.AND P1, PT, R136, -INF , PT ;  /* 0xff8000008800780b */ /* 0x000fe20003f3d000 */
[----:B------:R-:W-:Y:S03]  /*3050*/  HMMA.16816.F32 R116, R4, R100, RZ ;  /* 0x000000640474723c */ /* 0x000fe600000018ff */
[----:B------:R-:W-:-:S05]  /*3060*/  FSEL R2, R2, RZ, P1 ;  /* 0x000000ff02027208 */ /* 0x000fca0000800000 */
        /* <DEDUP_REMOVED lines=9> */
[----:B------:R-:W-:Y:S01]  /*3100*/  FFMA.FTZ R4, R171, c[0x0][0x23c], -R2 ;  /* 0x00008f00ab047a23 */ /* 0x000fe20000010802 */
[----:B------:R-:W-:Y:S01]  /*3110*/  HMMA.16816.F32 R112, R8, R104, R112 ;  /* 0x000000680870723c */ /* 0x000fe20000001870 */
[----:B------:R-:W-:-:S02]  /*3120*/  MOV R6, R190 ;  /* 0x000000be00067202 */ /* 0x000fc40000000f00 */
[----:B------:R2:W3:Y:S05]  /*3130*/  MUFU.EX2 R204, R4 ;  /* 0x0000000400cc7308 */ /* 0x0004ea0000000800 */
[C---:B------:R-:W-:Y:S08]  /*3140*/  HMMA.16816.F32 R172, R8.reuse, R72, R144 ;  /* 0x0000004808ac723c */ /* 0x040ff00000001890 */
[----:B------:R-:W-:Y:S01]  /*3150*/  HMMA.16816.F32 R228, R8, R60, R140 ;  /* 0x0000003c08e4723c */ /* 0x000fe2000000188c */
[----:B-1----:R-:W-:Y:S01]  /*3160*/  FMNMX.FTZ R135, R0, R5, !PT ;  /* 0x0000000500877209 */ /* 0x002fe20007810000 */
[----:B------:R-:W-:-:S02]  /*3170*/  FFMA.FTZ R0, R168, c[0x0][0x23c], -R2 ;  /* 0x00008f00a8007a23 */ /* 0x000fc40000010802 */
[----:B--2---:R-:W-:Y:S01]  /*3180*/  FFMA.FTZ R4, R170, c[0x0][0x23c], -R2 ;  /* 0x00008f00aa047a23 */ /* 0x004fe20000010802 */
[----:B------:R-:W-:Y:S01]  /*3190*/  FSETP.NEU.FTZ.AND P1, PT, R135, -INF , PT ;  /* 0xff8000008700780b */ /* 0x000fe20003f3d000 */
[----:B------:R1:W-:Y:S01]  /*31a0*/  MUFU.EX2 R236, R0 ;  /* 0x0000000000ec7308 */ /* 0x0003e20000000800 */
[----:B------:R-:W-:Y:S01]  /*31b0*/  MOV R142, R199 ;  /* 0x000000c7008e7202 */ /* 0x000fe20000000f00 */
[----:B------:R-:W-:Y:S01]  /*31c0*/  IMAD.MOV.U32 R147, RZ, RZ, R112 ;  /* 0x000000ffff937224 */ /* 0x000fe200078e0070 */
[----:B------:R-:W-:Y:S01]  /*31d0*/  MOV R146, R113 ;  /* 0x0000007100927202 */ /* 0x000fe20000000f00 */
[----:B------:R-:W-:Y:S01]  /*31e0*/  HMMA.16816.F32 R212, R8, R64, R148 ;  /* 0x0000004008d4723c */ /* 0x000fe20000001894 */
[----:B------:R-:W-:Y:S01]  /*31f0*/  MOV R140, R201 ;  /* 0x000000c9008c7202 */ /* 0x000fe20000000f00 */
[----:B------:R-:W-:Y:S01]  /*3200*/  IMAD.MOV.U32 R141, RZ, RZ, R200 ;  /* 0x000000ffff8d7224 */ /* 0x000fe200078e00c8 */
[----:B------:R-:W-:Y:S01]  /*3210*/  MOV R144, R115 ;  /* 0x0000007300907202 */ /* 0x000fe20000000f00 */
[----:B------:R2:W4:Y:S01]  /*3220*/  MUFU.EX2 R7, R4 ;  /* 0x0000000400077308 */ /* 0x0005220000000800 */
[----:B------:R-:W-:-:S02]  /*3230*/  IMAD.MOV.U32 R143, RZ, RZ, R191 ;  /* 0x000000ffff8f7224 */ /* 0x000fc400078e00bf */
[----:B------:R-:W-:Y:S01]  /*3240*/  IMAD.MOV.U32 R148, RZ, RZ, R187 ;  /* 0x000000ffff947224 */ /* 0x000fe200078e00bb */
[C---:B------:R-:W-:Y:S01]  /*3250*/  HMMA.16816.F32 R220, R8.reuse, R52, R116 ;  /* 0x0000003408dc723c */ /* 0x040fe20000001874 */
[----:B------:R-:W-:Y:S01]  /*3260*/  IMAD.MOV.U32 R145, RZ, RZ, R114 ;  /* 0x000000ffff917224 */ /* 0x000fe200078e0072 */
[----:B------:R-:W-:Y:S01]  /*3270*/  MOV R150, R188 ;  /* 0x000000bc00967202 */ /* 0x000fe20000000f00 */
[----:B------:R-:W-:Y:S02]  /*3280*/  IMAD.MOV.U32 R151, RZ, RZ, R189 ;  /* 0x000000ffff977224 */ /* 0x000fe400078e00bd */
[----:B-1----:R-:W-:Y:S02]  /*3290*/  FMUL.FTZ R0, R135, c[0x0][0x23c] ;  /* 0x00008f0087007a20 */ /* 0x002fe40000410000 */
[----:B------:R-:W-:Y:S01]  /*32a0*/  IMAD.MOV.U32 R119, RZ, RZ, R148 ;  /* 0x000000ffff777224 */ /* 0x000fe200078e0094 */
[----:B------:R-:W-:Y:S01]  /*32b0*/  MOV R148, R15 ;  /* 0x0000000f00947202 */ /* 0x000fe20000000f00 */
[----:B------:R-:W-:Y:S01]  /*32c0*/  HMMA.16816.F32 R224, R8, R56, R128 ;  /* 0x0000003808e0723c */ /* 0x000fe20000001880 */
[----:B------:R-:W-:Y:S01]  /*32d0*/  FSEL R0, R0, RZ, P1 ;  /* 0x000000ff00007208 */ /* 0x000fe20000800000 */
[----:B------:R-:W-:Y:S01]  /*32e0*/  IMAD.MOV.U32 R149, RZ, RZ, R185 ;  /* 0x000000ffff957224 */ /* 0x000fe200078e00b9 */
[----:B------:R-:W-:Y:S01]  /*32f0*/  MOV R116, R141 ;  /* 0x0000008d00747202 */ /* 0x000fe20000000f00 */
[----:B--2---:R-:W-:Y:S01]  /*3300*/  FFMA.FTZ R4, R169, c[0x0][0x23c], -R2 ;  /* 0x00008f00a9047a23 */ /* 0x004fe20000010802 */
[----:B------:R-:W-:Y:S01]  /*3310*/  MOV R118, R143 ;  /* 0x0000008f00767202 */ /* 0x000fe20000000f00 */
[----:B------:R-:W-:-:S02]  /*3320*/  IMAD.MOV.U32 R115, RZ, RZ, R140 ;  /* 0x000000ffff737224 */ /* 0x000fc400078e008c */
[----:B------:R1:W2:Y:S01]  /*3330*/  MUFU.EX2 R240, R4 ;  /* 0x0000000400f07308 */ /* 0x0002a20000000800 */
[----:B------:R-:W-:Y:S01]  /*3340*/  HMMA.16816.F32 R168, R8, R74, R88 ;  /* 0x0000004a08a8723c */ /* 0x000fe20000001858 */
[----:B------:R-:W-:Y:S02]  /*3350*/  IMAD.MOV.U32 R131, RZ, RZ, R202 ;  /* 0x000000ffff837224 */ /* 0x000fe400078e00ca */
[----:B------:R-:W-:-:S03]  /*3360*/  IMAD.MOV.U32 R117, RZ, RZ, R142 ;  /* 0x000000ffff757224 */ /* 0x000fc600078e008e */
[----:B------:R-:W-:Y:S02]  /*3370*/  MOV R114, R131 ;  /* 0x0000008300727202 */ /* 0x000fe40000000f00 */
[----:B------:R-:W-:Y:S01]  /*3380*/  HMMA.16816.F32 R192, R8, R68, R152 ;  /* 0x0000004408c0723c */ /* 0x000fe20000001898 */
[----:B-1----:R-:W-:-:S07]  /*3390*/  FFMA.FTZ R4, R161, c[0x0][0x23c], -R2 ;  /* 0x00008f00a1047a23 */ /* 0x002fce0000010802 */
[C---:B------:R-:W-:Y:S01]  /*33a0*/  HMMA.16816.F32 R152, R8.reuse, R78, R108 ;  /* 0x0000004e0898723c */ /* 0x040fe2000000186c */
[----:B---3--:R-:W-:Y:S01]  /*33b0*/  IMAD.MOV.U32 R161, RZ, RZ, R204 ;  /* 0x000000ffffa17224 */ /* 0x008fe200078e00cc */
[----:B------:R1:W-:Y:S05]  /*33c0*/  MUFU.EX2 R113, R4 ;  /* 0x0000000400717308 */ /* 0x0003ea0000000800 */
[----:B------:R-:W-:Y:S01]  /*33d0*/  MOV R111, R203 ;  /* 0x000000cb006f7202 */ /* 0x000fe20000000f00 */
        /* <DEDUP_REMOVED lines=9> */
[C---:B------:R-:W-:Y:S08]  /*3470*/  HMMA.16816.F32 R128, R8.reuse, R54, R24 ;  /* 0x000000360880723c */ /* 0x040ff00000001818 */
[----:B------:R-:W-:Y:S01]  /*3480*/  HMMA.16816.F32 R140, R8, R106, R20 ;  /* 0x0000006a088c723c */ /* 0x000fe20000001814 */
[----:B-1----:R-:W-:-:S04]  /*3490*/  FFMA.FTZ R4, R178, c[0x0][0x23c], -R0 ;  /* 0x00008f00b2047a23 */ /* 0x002fc80000010800 */
[----:B------:R1:W3:Y:S02]  /*34a0*/  MUFU.EX2 R112, R4 ;  /* 0x0000000400707308 */ /* 0x0002e40000000800 */
[----:B----4-:R-:W-:Y:S02]  /*34b0*/  F2FP.PACK_AB R8, R7, R161 ;  /* 0x000000a10708723e */ /* 0x010fe400000000ff */
[----:B--2---:R-:W-:Y:S01]  /*34c0*/  F2FP.PACK_AB R10, R236, R240 ;  /* 0x000000f0ec0a723e */ /* 0x004fe200000000ff */
[----:B-1----:R-:W-:Y:S01]  /*34d0*/  FFMA.FTZ R4, R177, c[0x0][0x23c], -R0 ;  /* 0x00008f00b1047a23 */ /* 0x002fe20000010800 */
[----:B---3--:R-:W-:-:S03]  /*34e0*/  F2FP.PACK_AB R9, R112, R199 ;  /* 0x000000c77009723e */ /* 0x008fc600000000ff */
[----:B------:R1:W-:Y:S02]  /*34f0*/  MUFU.EX2 R239, R4 ;  /* 0x0000000400ef7308 */ /* 0x0003e40000000800 */
[----:B-1----:R-:W-:-:S06]  /*3500*/  FFMA.FTZ R4, R176, c[0x0][0x23c], -R0 ;  /* 0x00008f00b0047a23 */ /* 0x002fcc0000010800 */
[----:B------:R1:W2:Y:S02]  /*3510*/  MUFU.EX2 R14, R4 ;  /* 0x00000004000e7308 */ /* 0x0002a40000000800 */
[----:B-1----:R-:W-:Y:S01]  /*3520*/  FFMA.FTZ R4, R133, c[0x0][0x23c], -R2 ;  /* 0x00008f0085047a23 */ /* 0x002fe20000010802 */
[----:B--2---:R-:W-:Y:S01]  /*3530*/  F2FP.PACK_AB R11, R14, R239 ;  /* 0x000000ef0e0b723e */ /* 0x004fe200000000ff */
[----:B------:R-:W-:-:S04]  /*3540*/  IMAD.MOV.U32 R133, RZ, RZ, R5 ;  /* 0x000000ffff857224 */ /* 0x000fc800078e0005 */
[----:B------:R1:W2:Y:S02]  /*3550*/  MUFU.EX2 R15, R4 ;  /* 0x00000004000f7308 */ /* 0x0002a40000000800 */
[C---:B------:R-:W-:Y:S07]  /*3560*/  HMMA.16816.F32 R28, R8.reuse, R84, RZ ;  /* 0x00000054081c723c */ /* 0x040fee00000018ff */
[----:B------:R-:W-:Y:S01]  /*3570*/  MOV R85, R119 ;  /* 0x0000007700557202 */ /* 0x000fe20000000f00 */
[----:B------:R-:W-:Y:S01]  /*3580*/  HMMA.16816.F32 R24, R8, R92, RZ ;  /* 0x0000005c0818723c */ /* 0x000fe200000018ff */
[----:B------:R-:W-:Y:S01]  /*3590*/  MOV R119, R19 ;  /* 0x0000001300777202 */ /* 0x000fe20000000f00 */
[----:B-1----:R-:W-:-:S05]  /*35a0*/  FFMA.FTZ R4, R132, c[0x0][0x23c], -R2 ;  /* 0x00008f0084047a23 */ /* 0x002fca0000010802 */
[----:B--2---:R-:W-:Y:S01]  /*35b0*/  MOV R93, R15 ;  /* 0x0000000f005d7202 */ /* 0x004fe20000000f00 */
[----:B------:R1:W2:Y:S01]  /*35c0*/  MUFU.EX2 R88, R4 ;  /* 0x0000000400587308 */ /* 0x0002a20000000800 */
[----:B------:R-:W-:Y:S01]  /*35d0*/  HMMA.16816.F32 R40, R8, R44, RZ ;  /* 0x0000002c0828723c */ /* 0x000fe200000018ff */
[----:B------:R-:W-:-:S07]  /*35e0*/  MOV R92, R7 ;  /* 0x00000007005c7202 */ /* 0x000fce0000000f00 */
[----:B------:R-:W-:Y:S01]  /*35f0*/  HMMA.16816.F32 R32, R8, R80, RZ ;  /* 0x000000500820723c */ /* 0x000fe200000018ff */
[----:B-1----:R-:W-:-:S06]  /*3600*/  FFMA.FTZ R4, R163, c[0x0][0x23c], -R0 ;  /* 0x00008f00a3047a23 */ /* 0x002fcc0000010800 */
[----:B------:R-:W-:Y:S01]  /*3610*/  MOV R81, R161 ;  /* 0x000000a100517202 */ /* 0x000fe20000000f00 */
[----:B------:R-:W-:Y:S01]  /*3620*/  IMAD.MOV.U32 R161, RZ, RZ, R114 ;  /* 0x000000ffffa17224 */ /* 0x000fe200078e0072 */
[C---:B------:R-:W-:Y:S01]  /*3630*/  HMMA.16816.F32 R36, R8.reuse, R48, RZ ;  /* 0x000000300824723c */ /* 0x040fe200000018ff */
[----:B------:R1:W3:Y:S01]  /*3640*/  MUFU.EX2 R5, R4 ;  /* 0x0000000400057308 */ /* 0x0002e20000000800 */
[----:B------:R-:W-:Y:S01]  /*3650*/  IMAD.MOV.U32 R80, RZ, RZ, R116 ;  /* 0x000000ffff507224 */ /* 0x000fe200078e0074 */
[----:B------:R-:W-:Y:S01]  /*3660*/  MOV R114, R115 ;  /* 0x0000007300727202 */ /* 0x000fe20000000f00 */
[----:B------:R-:W-:Y:S01]  /*3670*/  IMAD.MOV.U32 R115, RZ, RZ, R18 ;  /* 0x000000ffff737224 */ /* 0x000fe200078e0012 */
[----:B------:R-:W-:Y:S01]  /*3680*/  MOV R116, R118 ;  /* 0x0000007600747202 */ /* 0x000fe20000000f00 */
[----:B------:R-:W-:Y:S01]  /*3690*/  IMAD.MOV.U32 R118, RZ, RZ, R16 ;  /* 0x000000ffff767224 */ /* 0x000fe200078e0010 */
[----:B------:R-:W-:Y:S01]  /*36a0*/  MOV R48, R151 ;  /* 0x0000009700307202 */ /* 0x000fe20000000f00 */
[----:B------:R-:W-:Y:S01]  /*36b0*/  HMMA.16816.F32 R20, R8, R96, RZ ;  /* 0x000000600814723c */ /* 0x000fe200000018ff */
[----:B------:R-:W-:Y:S01]  /*36c0*/  IMAD.MOV.U32 R49, RZ, RZ, R6 ;  /* 0x000000ffff317224 */ /* 0x000fe200078e0006 */
[----:B--2---:R-:W-:-:S05]  /*36d0*/  F2FP.PACK_AB R6, R88, R93 ;  /* 0x0000005d5806723e */ /* 0x004fca00000000ff */
[----:B------:R-:W-:Y:S01]  /*36e0*/  MOV R97, R17 ;  /* 0x0000001100617202 */ /* 0x000fe20000000f00 */
[C---:B------:R-:W-:Y:S01]  /*36f0*/  HMMA.16816.F32 R44, R8.reuse, R46, RZ ;  /* 0x0000002e082c723c */ /* 0x040fe200000018ff */
[----:B-1----:R-:W-:Y:S02]  /*3700*/  FFMA.FTZ R4, R162, c[0x0][0x23c], -R0 ;  /* 0x00008f00a2047a23 */ /* 0x002fe40000010800 */
[----:B---3--:R-:W-:Y:S02]  /*3710*/  IMAD.MOV.U32 R96, RZ, RZ, R5 ;  /* 0x000000ffff607224 */ /* 0x008fe400078e0005 */
[----:B------:R1:W2:Y:S03]  /*3720*/  MUFU.EX2 R132, R4 ;  /* 0x0000000400847308 */ /* 0x0002a60000000800 */
[----:B------:R-:W-:Y:S07]  /*3730*/  HMMA.16816.F32 R16, R8, R100, RZ ;  /* 0x000000640810723c */ /* 0x000fee00000018ff */
[----:B------:R-:W-:Y:S01]  /*3740*/  IMAD.MOV.U32 R101, RZ, RZ, R148 ;  /* 0x000000ffff657224 */ /* 0x000fe200078e0094 */
[----:B------:R-:W-:Y:S01]  /*3750*/  MOV R100, R149 ;  /* 0x0000009500647202 */ /* 0x000fe20000000f00 */
[----:B-1----:R-:W-:Y:S01]  /*3760*/  FFMA.FTZ R4, R138, c[0x0][0x23c], -R0 ;  /* 0x00008f008a047a23 */ /* 0x002fe20000010800 */
[----:B--2---:R-:W-:Y:S01]  /*3770*/  F2FP.PACK_AB R5, R132, R96 ;  /* 0x000000608405723e */ /* 0x004fe200000000ff */
[----:B------:R-:W-:-:S04]  /*3780*/  IMAD.MOV.U32 R138, RZ, RZ, R111 ;  /* 0x000000ffff8a7224 */ /* 0x000fc800078e006f */
[----:B------:R-:W1:Y:S02]  /*3790*/  MUFU.EX2 R4, R4 ;  /* 0x0000000400047308 */ /* 0x000e640000000800 */
[----:B-1----:R-:W-:Y:S02]  /*37a0*/  IMAD.MOV.U32 R84, RZ, RZ, R4 ;  /* 0x000000ffff547224 */ /* 0x002fe400078e0004 */
[----:B------:R-:W-:Y:S02]  /*37b0*/  FFMA.FTZ R4, R156, c[0x0][0x23c], -R0 ;  /* 0x00008f009c047a23 */ /* 0x000fe40000010800 */
[----:B------:R-:W-:Y:S02]  /*37c0*/  IMAD.MOV.U32 R156, RZ, RZ, R150 ;  /* 0x000000ffff9c7224 */ /* 0x000fe400078e0096 */
[----:B------:R1:W2:Y:S02]  /*37d0*/  MUFU.EX2 R15, R4 ;  /* 0x00000004000f7308 */ /* 0x0002a40000000800 */
[----:B-1----:R-:W-:-:S02]  /*37e0*/  F2FP.PACK_AB R4, R133, R113 ;  /* 0x000000718504723e */ /* 0x002fc400000000ff */
[----:B--2---:R-:W-:-:S07]  /*37f0*/  F2FP.PACK_AB R7, R15, R84 ;  /* 0x000000540f07723e */ /* 0x004fce00000000ff */
[----:B------:R-:W-:Y:S07]  /*3800*/  HMMA.16816.F32 R148, R4, R76, R40 ;  /* 0x0000004c0494723c */ /* 0x000fee0000001828 */
[----:B------:R-:W-:Y:S01]  /*3810*/  IMAD.MOV.U32 R77, RZ, RZ, R161 ;  /* 0x000000ffff4d7224 */ /* 0x000fe200078e00a1 */
[----:B------:R-:W-:Y:S01]  /*3820*/  HMMA.16816.F32 R40, R8, R50, RZ ;  /* 0x000000320828723c */ /* 0x000fe200000018ff */
[----:B------:R-:W-:-:S07]  /*3830*/  MOV R76, R114 ;  /* 0x00000072004c7202 */ /* 0x000fce0000000f00 */
[C---:B------:R-:W-:Y:S07]  /*3840*/  HMMA.16816.F32 R176, R4.reuse, R68, R32 ;  /* 0x0000004404b0723c */ /* 0x040fee0000001820 */
[----:B------:R-:W-:Y:S01]  /*3850*/  MOV R69, R88 ;  /* 0x0000005800457202 */ /* 0x000fe20000000f00 */
[----:B------:R-:W-:Y:S01]  /*3860*/  HMMA.16816.F32 R160, R4, R72, R36 ;  /* 0x0000004804a0723c */ /* 0x000fe20000001824 */
[----:B------:R-:W-:-:S06]  /*3870*/  IMAD.MOV.U32 R68, RZ, RZ, R117 ;  /* 0x000000ffff447224 */ /* 0x000fcc00078e0075 */
[----:B------:R-:W-:Y:S01]  /*3880*/  MOV R73, R116 ;  /* 0x0000007400497202 */ /* 0x000fe20000000f00 */
[----:B------:R-:W-:Y:S01]  /*3890*/  HMMA.16816.F32 R88, R4, R64, R28 ;  /* 0x000000400458723c */ /* 0x000fe2000000181c */
[----:B------:R-:W-:-:S06]  /*38a0*/  IMAD.MOV.U32 R72, RZ, RZ, R113 ;  /* 0x000000ffff487224 */ /* 0x000fcc00078e0071 */
[----:B------:R-:W-:Y:S01]  /*38b0*/  IMAD.MOV.U32 R64, RZ, RZ, R118 ;  /* 0x000000ffff407224 */ /* 0x000fe200078e0076 */
[----:B------:R-:W-:Y:S01]  /*38c0*/  MOV R65, R119 ;  /* 0x0000007700417202 */ /* 0x000fe20000000f00 */
[C---:B------:R-:W-:Y:S08]  /*38d0*/  HMMA.16816.F32 R108, R4.reuse, R52, R16 ;  /* 0x00000034046c723c */ /* 0x040ff00000001810 */
[----:B------:R-:W-:Y:S07]  /*38e0*/  HMMA.16816.F32 R116, R4, R60, R24 ;  /* 0x0000003c0474723c */ /* 0x000fee0000001818 */
[----:B------:R-:W-:Y:S01]  /*38f0*/  IMAD.MOV.U32 R60, RZ, RZ, R112 ;  /* 0x000000ffff3c7224 */ /* 0x000fe200078e0070 */
[----:B------:R-:W-:Y:S01]  /*3900*/  MOV R61, R115 ;  /* 0x00000073003d7202 */ /* 0x000fe20000000f00 */
[----:B------:R-:W-:Y:S07]  /*3910*/  HMMA.16816.F32 R16, R8, R120, RZ ;  /* 0x000000780810723c */ /* 0x000fee00000018ff */
[----:B------:R-:W-:Y:S01]  /*3920*/  IMAD.MOV.U32 R121, RZ, RZ, R48 ;  /* 0x000000ffff797224 */ /* 0x000fe200078e0030 */
[----:B------:R-:W-:Y:S01]  /*3930*/  HMMA.16816.F32 R112, R4, R56, R20 ;  /* 0x000000380470723c */ /* 0x000fe20000001814 */
[----:B------:R-:W-:-:S07]  /*3940*/  MOV R120, R49 ;  /* 0x0000003100787202 */ /* 0x000fce0000000f00 */
[C---:B------:R-:W-:Y:S08]  /*3950*/  HMMA.16816.F32 R36, R8.reuse, R82, RZ ;  /* 0x000000520824723c */ /* 0x040ff000000018ff */
[C---:B------:R-:W-:Y:S07]  /*3960*/  HMMA.16816.F32 R32, R8.reuse, R86, RZ ;  /* 0x000000560820723c */ /* 0x040fee00000018ff */
[----:B------:R-:W-:Y:S01]  /*3970*/  IMAD.MOV.U32 R87, RZ, RZ, R84 ;  /* 0x000000ffff577224 */ /* 0x000fe200078e0054 */
[----:B------:R-:W-:Y:S01]  /*3980*/  HMMA.16816.F32 R28, R8, R94, RZ ;  /* 0x0000005e081c723c */ /* 0x000fe200000018ff */
[----:B------:R-:W-:-:S02]  /*3990*/  MOV R86, R93 ;  /* 0x0000005d00567202 */ /* 0x000fc40000000f00 */
[----:B------:R-:W-:Y:S01]  /*39a0*/  MOV R84, R85 ;  /* 0x0000005500547202 */ /* 0x000fe20000000f00 */
[----:B------:R-:W-:Y:S01]  /*39b0*/  IMAD.MOV.U32 R85, RZ, RZ, R80 ;  /* 0x000000ffff557224 */ /* 0x000fe200078e0050 */
[----:B------:R-:W-:Y:S02]  /*39c0*/  MOV R93, R81 ;  /* 0x00000051005d7202 */ /* 0x000fe40000000f00 */
[----:B------:R-:W-:Y:S01]  /*39d0*/  IMAD.MOV.U32 R94, RZ, RZ, R72 ;  /* 0x000000ffff5e7224 */ /* 0x000fe200078e0048 */
[C---:B------:R-:W-:Y:S01]  /*39e0*/  HMMA.16816.F32 R24, R8.reuse, R98, RZ ;  /* 0x000000620818723c */ /* 0x040fe200000018ff */
[----:B------:R-:W-:Y:S01]  /*39f0*/  MOV R72, R73 ;  /* 0x0000004900487202 */ /* 0x000fe20000000f00 */
[----:B------:R-:W-:Y:S01]  /*3a00*/  IMAD.MOV.U32 R73, RZ, RZ, R76 ;  /* 0x000000ffff497224 */ /* 0x000fe200078e004c */
[----:B------:R-:W-:Y:S01]  /*3a10*/  MOV R76, R100 ;  /* 0x00000064004c7202 */ /* 0x000fe20000000f00 */
[----:B------:R-:W-:Y:S02]  /*3a20*/  IMAD.MOV.U32 R95, RZ, RZ, R97 ;  /* 0x000000ffff5f7224 */ /* 0x000fe400078e0061 */
[----:B------:R-:W-:Y:S01]  /*3a30*/  IMAD.MOV.U32 R97, RZ, RZ, R138 ;  /* 0x000000ffff617224 */ /* 0x000fe200078e008a */
[----:B------:R-:W-:Y:S01]  /*3a40*/  MOV R138, R14 ;  /* 0x0000000e008a7202 */ /* 0x000fe20000000f00 */
[C---:B------:R-:W-:Y:S07]  /*3a50*/  HMMA.16816.F32 R20, R8.reuse, R102, RZ ;  /* 0x000000660814723c */ /* 0x040fee00000018ff */
[----:B------:R-:W-:Y:S01]  /*3a60*/  IMAD.MOV.U32 R103, RZ, RZ, R68 ;  /* 0x000000ffff677224 */ /* 0x000fe200078e0044 */
[----:B------:R-:W-:Y:S01]  /*3a70*/  HMMA.16816.F32 R48, R8, R122, RZ ;  /* 0x0000007a0830723c */ /* 0x000fe200000018ff */
[----:B------:R-:W-:-:S06]  /*3a80*/  MOV R68, R96 ;  /* 0x0000006000447202 */ /* 0x000fcc0000000f00 */
[----:B------:R-:W-:Y:S01]  /*3a90*/  FFMA.FTZ R8, R198, c[0x0][0x23c], -R2 ;  /* 0x00008f00c6087a23 */ /* 0x000fe20000010802 */
[C---:B------:R-:W-:Y:S01]  /*3aa0*/  HMMA.16816.F32 R40, R4.reuse, R74, R40 ;  /* 0x0000004a0428723c */ /* 0x040fe20000001828 */
[----:B------:R-:W-:Y:S01]  /*3ab0*/  IMAD.MOV.U32 R123, RZ, RZ, R60 ;  /* 0x000000ffff7b7224 */ /* 0x000fe200078e003c */
[----:B------:R-:W-:Y:S01]  /*3ac0*/  MOV R122, R61 ;  /* 0x0000003d007a7202 */ /* 0x000fe20000000f00 */
[----:B------:R1:W2:Y:S01]  /*3ad0*/  MUFU.EX2 R102, R8 ;  /* 0x0000000800667308 */ /* 0x0002a20000000800 */
[----:B------:R-:W-:Y:S01]  /*3ae0*/  IMAD.MOV.U32 R11, RZ, RZ, R64 ;  /* 0x000000ffff0b7224 */ /* 0x000fe200078e0040 */
[----:B------:R-:W-:Y:S02]  /*3af0*/  MOV R10, R65 ;  /* 0x00000041000a7202 */ /* 0x000fe40000000f00 */
[----:B------:R-:W-:Y:S01]  /*3b00*/  MOV R9, R69 ;  /* 0x0000004500097202 */ /* 0x000fe20000000f00 */
[----:B------:R-:W-:Y:S01]  /*3b10*/  HMMA.16816.F32 R80, R4, R104, R16 ;  /* 0x000000680450723c */ /* 0x000fe20000001810 */
[----:B------:R-:W-:-:S06]  /*3b20*/  IMAD.MOV.U32 R69, RZ, RZ, R101 ;  /* 0x000000ffff457224 */ /* 0x000fcc00078e0065 */
[----:B------:R-:W-:Y:S01]  /*3b30*/  IMAD.MOV.U32 R18, RZ, RZ, R9 ;  /* 0x000000ffff127224 */ /* 0x000fe200078e0009 */
[C---:B------:R-:W-:Y:S01]  /*3b40*/  HMMA.16816.F32 R44, R4.reuse, R78, R44 ;  /* 0x0000004e042c723c */ /* 0x040fe2000000182c */
[----:B------:R-:W-:Y:S02]  /*3b50*/  IMAD.MOV.U32 R9, RZ, RZ, R11 ;  /* 0x000000ffff097224 */ /* 0x000fe400078e000b */
[----:B-1----:R-:W-:Y:S02]  /*3b60*/  FFMA.FTZ R8, R197, c[0x0][0x23c], -R2 ;  /* 0x00008f00c5087a23 */ /* 0x002fe40000010802 */
[----:B------:R-:W-:Y:S02]  /*3b70*/  IMAD.MOV.U32 R11, RZ, RZ, R123 ;  /* 0x000000ffff0b7224 */ /* 0x000fe400078e007b */
[----:B------:R1:W-:Y:S01]  /*3b80*/  MUFU.EX2 R96, R8 ;  /* 0x0000000800607308 */ /* 0x0003e20000000800 */
[----:B------:R-:W-:Y:S01]  /*3b90*/  HMMA.16816.F32 R36, R4, R70, R36 ;  /* 0x000000460424723c */ /* 0x000fe20000001824 */
[----:B------:R-:W-:-:S02]  /*3ba0*/  IMAD.MOV.U32 R123, RZ, RZ, R121 ;  /* 0x000000ffff7b7224 */ /* 0x000fc400078e0079 */
[----:B------:R-:W-:Y:S02]  /*3bb0*/  IMAD.MOV.U32 R121, RZ, RZ, R133 ;  /* 0x000000ffff797224 */ /* 0x000fe400078e0085 */
[----:B------:R-:W-:Y:S02]  /*3bc0*/  IMAD.MOV.U32 R105, RZ, RZ, R18 ;  /* 0x000000ffff697224 */ /* 0x000fe400078e0012 */
[----:B------:R-:W-:Y:S01]  /*3bd0*/  MOV R70, R97 ;  /* 0x0000006100467202 */ /* 0x000fe20000000f00 */
[----:B------:R-:W-:Y:S01]  /*3be0*/  HMMA.16816.F32 R64, R4, R66, R32 ;  /* 0x000000420440723c */ /* 0x000fe20000001820 */
[----:B------:R-:W-:Y:S02]  /*3bf0*/  IMAD.MOV.U32 R97, RZ, RZ, R138 ;  /* 0x000000ffff617224 */ /* 0x000fe400078e008a */
[----:B------:R-:W-:Y:S02]  /*3c00*/  IMAD.MOV.U32 R79, RZ, RZ, R9 ;  /* 0x000000ffff4f7224 */ /* 0x000fe400078e0009 */
[----:B------:R-:W-:-:S02]  /*3c10*/  IMAD.MOV.U32 R75, RZ, RZ, R11 ;  /* 0x000000ffff4b7224 */ /* 0x000fc400078e000b */
[----:B-1----:R-:W-:Y:S01]  /*3c20*/  FFMA.FTZ R8, R166, c[0x0][0x23c], -R2 ;  /* 0x00008f00a6087a23 */ /* 0x002fe20000010802 */
[C---:B------:R-:W-:Y:S01]  /*3c30*/  HMMA.16816.F32 R60, R4.reuse, R62, R28 ;  /* 0x0000003e043c723c */ /* 0x040fe2000000181c */
[----:B------:R-:W-:Y:S01]  /*3c40*/  LDSM.16.MT88.4 R28, [R234+0xd000] ;  /* 0x00d00000ea1c783b */ /* 0x000fe20000004200 */
[----:B------:R-:W-:Y:S01]  /*3c50*/  IMAD.MOV.U32 R35, RZ, RZ, R121 ;  /* 0x000000ffff237224 */ /* 0x000fe200078e0079 */
[----:B------:R1:W-:Y:S01]  /*3c60*/  MUFU.EX2 R74, R8 ;  /* 0x00000008004a7308 */ /* 0x0003e20000000800 */
[----:B------:R-:W-:Y:S02]  /*3c70*/  IMAD.MOV.U32 R33, RZ, RZ, R123 ;  /* 0x000000ffff217224 */ /* 0x000fe400078e007b */
[----:B------:R-:W-:Y:S02]  /*3c80*/  IMAD.MOV.U32 R121, RZ, RZ, R146 ;  /* 0x000000ffff797224 */ /* 0x000fe400078e0092 */
[----:B------:R-:W-:Y:S01]  /*3c90*/  HMMA.16816.F32 R56, R4, R58, R24 ;  /* 0x0000003a0438723c */ /* 0x000fe20000001818 */
[----:B------:R-:W-:Y:S01]  /*3ca0*/  LDSM.16.MT88.4 R24, [R232+0xd000] ;  /* 0x00d00000e818783b */ /* 0x000fe20000004200 */
[----:B------:R-:W-:-:S06]  /*3cb0*/  IMAD.MOV.U32 R123, RZ, RZ, R144 ;  /* 0x000000ffff7b7224 */ /* 0x000fcc00078e0090 */
[----:B------:R-:W-:Y:S01]  /*3cc0*/  HMMA.16816.F32 R52, R4, R54, R20 ;  /* 0x000000360434723c */ /* 0x000fe20000001814 */
[----:B------:R-:W3:Y:S01]  /*3cd0*/  LDSM.16.MT88.4 R20, [R233+0xd000] ;  /* 0x00d00000e914783b */ /* 0x000ee20000004200 */
[----:B-1----:R-:W-:-:S04]  /*3ce0*/  FFMA.FTZ R8, R165, c[0x0][0x23c], -R2 ;  /* 0x00008f00a5087a23 */ /* 0x002fc80000010802 */
[----:B------:R1:W-:Y:S02]  /*3cf0*/  MUFU.EX2 R100, R8 ;  /* 0x0000000800647308 */ /* 0x0003e40000000800 */
[----:B------:R-:W-:Y:S07]  /*3d00*/  HMMA.16816.F32 R48, R4, R106, R48 ;  /* 0x0000006a0430723c */ /* 0x000fee0000001830 */
[----:B------:R-:W-:Y:S02]  /*3d10*/  FFMA.FTZ R4, R158, c[0x0][0x23c], -R13 ;  /* 0x00008f009e047a23 */ /* 0x000fe4000001080d */
[----:B--2---:R-:W-:-:S02]  /*3d20*/  IMAD.MOV.U32 R158, RZ, RZ, R102 ;  /* 0x000000ffff9e7224 */ /* 0x004fc400078e0066 */
[----:B------:R2:W-:Y:S01]  /*3d30*/  MUFU.EX2 R102, R4 ;  /* 0x0000000400667308 */ /* 0x0005e20000000800 */
[----:B-1----:R-:W-:-:S07]  /*3d40*/  FFMA.FTZ R8, R196, c[0x0][0x23c], -R0 ;  /* 0x00008f00c4087a23 */ /* 0x002fce0000010800 */
[----:B------:R1:W4:Y:S01]  /*3d50*/  MUFU.EX2 R19, R8 ;  /* 0x0000000800137308 */ /* 0x0003220000000800 */
[----:B--2---:R-:W-:-:S07]  /*3d60*/  FFMA.FTZ R4, R159, c[0x0][0x23c], -R13 ;  /* 0x00008f009f047a23 */ /* 0x004fce000001080d */
[----:B------:R2:W-:Y:S01]  /*3d70*/  MUFU.EX2 R5, R4 ;  /* 0x0000000400057308 */ /* 0x0005e20000000800 */
[----:B-1----:R-:W-:Y:S01]  /*3d80*/  FFMA.FTZ R8, R183, c[0x0][0x23c], -R0 ;  /* 0x00008f00b7087a23 */ /* 0x002fe20000010800 */
[----:B----4-:R-:W-:Y:S02]  /*3d90*/  MOV R159, R19 ;  /* 0x00000013009f7202 */ /* 0x010fe40000000f00 */
[----:B------:R-:W-:-:S04]  /*3da0*/  MOV R19, R10 ;  /* 0x0000000a00137202 */ /* 0x000fc80000000f00 */
[----:B------:R1:W4:Y:S01]  /*3db0*/  MUFU.EX2 R99, R8 ;  /* 0x0000000800637308 */ /* 0x0003220000000800 */
[----:B------:R-:W-:Y:S02]  /*3dc0*/  MOV R10, R122 ;  /* 0x0000007a000a7202 */ /* 0x000fe40000000f00 */
[----:B------:R-:W-:Y:S02]  /*3dd0*/  MOV R122, R120 ;  /* 0x00000078007a7202 */ /* 0x000fe40000000f00 */
[----:B------:R-:W-:Y:S02]  /*3de0*/  MOV R120, R132 ;  /* 0x0000008400787202 */ /* 0x000fe40000000f00 */
[----:B------:R-:W-:Y:S01]  /*3df0*/  MOV R104, R19 ;  /* 0x0000001300687202 */ /* 0x000fe20000000f00 */
[----:B--2---:R-:W-:Y:S01]  /*3e00*/  FFMA.FTZ R4, R181, c[0x0][0x23c], -R12 ;  /* 0x00008f00b5047a23 */ /* 0x004fe2000001080c */
[----:B------:R-:W2:Y:S01]  /*3e10*/  LDSM.16.MT88.4 R16, [R235+0xd000] ;  /* 0x00d00000eb10783b */ /* 0x000ea20000004200 */
[----:B------:R-:W-:-:S02]  /*3e20*/  MOV R78, R10 ;  /* 0x0000000a004e7202 */ /* 0x000fc40000000f00 */
[----:B------:R3:W-:Y:S01]  /*3e30*/  MUFU.EX2 R132, R4 ;  /* 0x0000000400847308 */ /* 0x0007e20000000800 */
[----:B------:R-:W-:Y:S02]  /*3e40*/  F2FP.PACK_AB R10, R100, R74 ;  /* 0x0000004a640a723e */ /* 0x000fe400000000ff */
[----:B------:R-:W-:Y:S01]  /*3e50*/  MOV R32, R122 ;  /* 0x0000007a00207202 */ /* 0x000fe20000000f00 */
[----:B-1----:R-:W-:Y:S01]  /*3e60*/  FFMA.FTZ R8, R164, c[0x0][0x23c], -R0 ;  /* 0x00008f00a4087a23 */ /* 0x002fe20000010800 */
[----:B----4-:R-:W-:Y:S02]  /*3e70*/  F2FP.PACK_AB R9, R99, R159 ;  /* 0x0000009f6309723e */ /* 0x010fe400000000ff */
[----:B------:R-:W-:Y:S01]  /*3e80*/  MOV R34, R120 ;  /* 0x0000007800227202 */ /* 0x000fe20000000f00 */
[----:B------:R1:W-:Y:S01]  /*3e90*/  MUFU.EX2 R71, R8 ;  /* 0x0000000800477308 */ /* 0x0003e20000000800 */
[----:B------:R-:W-:Y:S02]  /*3ea0*/  MOV R120, R147 ;  /* 0x0000009300787202 */ /* 0x000fe40000000f00 */
[----:B------:R-:W-:Y:S01]  /*3eb0*/  MOV R122, R145 ;  /* 0x00000091007a7202 */ /* 0x000fe20000000f00 */
[----:B---3--:R-:W-:-:S04]  /*3ec0*/  FFMA.FTZ R4, R167, c[0x0][0x23c], -R12 ;  /* 0x00008f00a7047a23 */ /* 0x008fc8000001080c */
[----:B------:R3:W4:Y:S01]  /*3ed0*/  MUFU.EX2 R133, R4 ;  /* 0x0000000400857308 */ /* 0x0007220000000800 */
[----:B-1----:R-:W-:Y:S01]  /*3ee0*/  FFMA.FTZ R8, R157, c[0x0][0x23c], -R0 ;  /* 0x00008f009d087a23 */ /* 0x002fe20000010800 */
[----:B------:R-:W-:-:S06]  /*3ef0*/  MOV R157, R73 ;  /* 0x00000049009d7202 */ /* 0x000fcc0000000f00 */
[----:B------:R1:W1:Y:S01]  /*3f00*/  MUFU.EX2 R101, R8 ;  /* 0x0000000800657308 */ /* 0x0002620000000800 */
[----:B---3--:R-:W-:Y:S01]  /*3f10*/  FFMA.FTZ R4, R139, c[0x0][0x23c], -R12 ;  /* 0x00008f008b047a23 */ /* 0x008fe2000001080c */
[----:B------:R-:W-:Y:S02]  /*3f20*/  MOV R139, R5 ;  /* 0x00000005008b7202 */ /* 0x000fe40000000f00 */
[----:B----4-:R-:W-:-:S04]  /*3f30*/  F2FP.PACK_AB R5, R133, R132 ;  /* 0x000000848505723e */ /* 0x010fc800000000ff */
[----:B------:R3:W-:Y:S01]  /*3f40*/  MUFU.EX2 R138, R4 ;  /* 0x00000004008a7308 */ /* 0x0007e20000000800 */
[----:B------:R-:W-:Y:S01]  /*3f50*/  F2FP.PACK_AB R6, R139, R102 ;  /* 0x000000668b06723e */ /* 0x000fe200000000ff */
[----:B-1----:R-:W-:Y:S01]  /*3f60*/  FFMA.FTZ R8, R182, c[0x0][0x23c], -R13 ;  /* 0x00008f00b6087a23 */ /* 0x002fe2000001080d */
[----:B------:R-:W-:-:S05]  /*3f70*/  F2FP.PACK_AB R11, R101, R71 ;  /* 0x00000047650b723e */ /* 0x000fca00000000ff */
[----:B------:R1:W-:Y:S01]  /*3f80*/  MUFU.EX2 R14, R8 ;  /* 0x00000008000e7308 */ /* 0x0003e20000000800 */
[----:B---3--:R-:W-:-:S07]  /*3f90*/  FFMA.FTZ R4, R137, c[0x0][0x23c], -R12 ;  /* 0x00008f0089047a23 */ /* 0x008fce000001080c */
[----:B------:R-:W3:Y:S01]  /*3fa0*/  MUFU.EX2 R137, R4 ;  /* 0x0000000400897308 */ /* 0x000ee20000000800 */
[----:B-1----:R-:W-:-:S07]  /*3fb0*/  FFMA.FTZ R8, R180, c[0x0][0x23c], -R13 ;  /* 0x00008f00b4087a23 */ /* 0x002fce000001080d */
[----:B------:R-:W1:Y:S01]  /*3fc0*/  MUFU.EX2 R98, R8 ;  /* 0x0000000800627308 */ /* 0x000e620000000800 */
[----:B---3--:R-:W-:Y:S02]  /*3fd0*/  F2FP.PACK_AB R7, R137, R138 ;  /* 0x0000008a8907723e */ /* 0x008fe400000000ff */
[----:B-1----:R-:W-:Y:S02]  /*3fe0*/  F2FP.PACK_AB R4, R98, R14 ;  /* 0x0000000e6204723e */ /* 0x002fe400000000ff */
[----:B------:R-:W-:-:S05]  /*3ff0*/  F2FP.PACK_AB R8, R96, R158 ;  /* 0x0000009e6008723e */ /* 0x000fca00000000ff */
[-C--:B------:R-:W-:Y:S07]  /*4000*/  HMMA.16816.F32 R164, R4, R20.reuse, R172 ;  /* 0x0000001404a4723c */ /* 0x080fee00000018ac */
[----:B------:R-:W-:Y:S01]  /*4010*/  IMAD.MOV.U32 R175, RZ, RZ, R35 ;  /* 0x000000ffffaf7224 */ /* 0x000fe200078e0023 */
        /* <DEDUP_REMOVED lines=11> */
[----:B------:R-:W-:Y:S01]  /*40d0*/  IMAD.MOV.U32 R173, RZ, RZ, R33 ;  /* 0x000000ffffad7224 */ /* 0x000fe200078e0021 */
[----:B------:R-:W-:-:S05]  /*40e0*/  MOV R174, R34 ;  /* 0x0000002200ae7202 */ /* 0x000fca0000000f00 */
[C---:B------:R-:W-:Y:S01]  /*40f0*/  HMMA.16816.F32 R40, R8.reuse, R22, R40 ;  /* 0x000000160828723c */ /* 0x040fe20000001828 */
[----:B------:R-:W1:Y:S07]  /*4100*/  LDSM.16.MT88.4 R20, [R233+0xf000] ;  /* 0x00f00000e914783b */ /* 0x000e6e0000004200 */
[-C--:B------:R-:W-:Y:S08]  /*4110*/  HMMA.16816.F32 R148, R8, R24.reuse, R148 ;  /* 0x000000180894723c */ /* 0x080ff00000001894 */
[C---:B------:R-:W-:Y:S07]  /*4120*/  HMMA.16816.F32 R144, R4.reuse, R24, R124 ;  /* 0x000000180490723c */ /* 0x040fee000000187c */
[----:B------:R-:W-:Y:S01]  /*4130*/  IMAD.MOV.U32 R124, RZ, RZ, R78 ;  /* 0x000000ffff7c7224 */ /* 0x000fe200078e004e */
[----:B------:R-:W-:Y:S01]  /*4140*/  HMMA.16816.F32 R152, R4, R26, R152 ;  /* 0x0000001a0498723c */ /* 0x000fe20000001898 */
[----:B------:R-:W-:Y:S01]  /*4150*/  IMAD.MOV.U32 R126, RZ, RZ, R74 ;  /* 0x000000ffff7e7224 */ /* 0x000fe200078e004a */
[----:B------:R-:W-:-:S02]  /*4160*/  MOV R127, R75 ;  /* 0x0000004b007f7202 */ /* 0x000fc40000000f00 */
[----:B------:R-:W-:-:S04]  /*4170*/  MOV R125, R71 ;  /* 0x00000047007d7202 */ /* 0x000fc80000000f00 */
[----:B------:R-:W-:Y:S01]  /*4180*/  HMMA.16816.F32 R44, R8, R26, R44 ;  /* 0x0000001a082c723c */ /* 0x000fe2000000182c */
[----:B------:R-:W3:Y:S07]  /*4190*/  LDSM.16.MT88.4 R24, [R232+0xf000] ;  /* 0x00f00000e818783b */ /* 0x000eee0000004200 */
[----:B------:R-:W-:Y:S07]  /*41a0*/  HMMA.16816.F32 R196, R4, R28, R212 ;  /* 0x0000001c04c4723c */ /* 0x000fee00000018d4 */
[----:B------:R-:W-:Y:S01]  /*41b0*/  MOV R213, R35 ;  /* 0x0000002300d57202 */ /* 0x000fe20000000f00 */
[----:B--2---:R-:W-:Y:S01]  /*41c0*/  HMMA.16816.F32 R176, R8, R16, R176 ;  /* 0x0000001008b0723c */ /* 0x004fe200000018b0 */
[----:B------:R-:W-:Y:S01]  /*41d0*/  LDSM.16.MT88.4 R32, [R234+0xf000] ;  /* 0x00f00000ea20783b */ /* 0x000fe20000004200 */
[----:B------:R-:W-:Y:S01]  /*41e0*/  MOV R215, R79 ;  /* 0x0000004f00d77202 */ /* 0x000fe20000000f00 */
[----:B------:R-:W-:Y:S01]  /*41f0*/  IMAD.MOV.U32 R214, RZ, RZ, R104 ;  /* 0x000000ffffd67224 */ /* 0x000fe200078e0068 */
[----:B------:R-:W-:-:S04]  /*4200*/  MOV R212, R105 ;  /* 0x0000006900d47202 */ /* 0x000fc80000000f00 */
[C---:B------:R-:W-:Y:S08]  /*4210*/  HMMA.16816.F32 R180, R4.reuse, R16, R192 ;  /* 0x0000001004b4723c */ /* 0x040ff000000018c0 */
[-C--:B------:R-:W-:Y:S08]  /*4220*/  HMMA.16816.F32 R184, R4, R18.reuse, R184 ;  /* 0x0000001204b8723c */ /* 0x080ff000000018b8 */
[C---:B------:R-:W-:Y:S01]  /*4230*/  HMMA.16816.F32 R36, R8.reuse, R18, R36 ;  /* 0x000000120824723c */ /* 0x040fe20000001824 */
[----:B------:R-:W2:Y:S07]  /*4240*/  LDSM.16.MT88.4 R16, [R235+0xf000] ;  /* 0x00f00000eb10783b */ /* 0x000eae0000004200 */
[----:B------:R-:W-:Y:S07]  /*4250*/  HMMA.16816.F32 R192, R8, R28, R88 ;  /* 0x0000001c08c0723c */ /* 0x000fee0000001858 */
[----:B------:R-:W-:Y:S01]  /*4260*/  IMAD.MOV.U32 R28, RZ, RZ, R72 ;  /* 0x000000ffff1c7224 */ /* 0x000fe200078e0048 */
[----:B-1----:R-:W-:Y:S01]  /*4270*/  HMMA.16816.F32 R88, R4, R20, R224 ;  /* 0x000000140458723c */ /* 0x002fe200000018e0 */
[----:B------:R-:W-:-:S06]  /*4280*/  IMAD.MOV.U32 R29, RZ, RZ, R70 ;  /* 0x000000ffff1d7224 */ /* 0x000fcc00078e0046 */
[----:B------:R-:W-:Y:S01]  /*4290*/  IMAD.MOV.U32 R224, RZ, RZ, R76 ;  /* 0x000000ffffe07224 */ /* 0x000fe200078e004c */
[----:B------:R-:W-:Y:S01]  /*42a0*/  MOV R225, R77 ;  /* 0x0000004d00e17202 */ /* 0x000fe20000000f00 */
[----:B---3--:R-:W-:Y:S01]  /*42b0*/  HMMA.16816.F32 R72, R4, R24, R228 ;  /* 0x000000180448723c */ /* 0x008fe200000018e4 */
[----:B------:R-:W-:Y:S01]  /*42c0*/  IMAD.MOV.U32 R226, RZ, RZ, R92 ;  /* 0x000000ffffe27224 */ /* 0x000fe200078e005c */
[----:B------:R-:W-:-:S05]  /*42d0*/  MOV R227, R93 ;  /* 0x0000005d00e37202 */ /* 0x000fca0000000f00 */
[----:B------:R-:W-:Y:S01]  /*42e0*/  IMAD.MOV.U32 R228, RZ, RZ, R94 ;  /* 0x000000ffffe47224 */ /* 0x000fe200078e005e */
[----:B------:R-:W-:Y:S01]  /*42f0*/  HMMA.16816.F32 R76, R4, R26, R204 ;  /* 0x0000001a044c723c */ /* 0x000fe200000018cc */
[----:B------:R-:W-:Y:S01]  /*4300*/  MOV R230, R95 ;  /* 0x0000005f00e67202 */ /* 0x000fe20000000f00 */
[----:B------:R-:W-:Y:S01]  /*4310*/  IMAD.MOV.U32 R231, RZ, RZ, R68 ;  /* 0x000000ffffe77224 */ /* 0x000fe200078e0044 */
[----:B------:R-:W-:-:S04]  /*4320*/  MOV R229, R69 ;  /* 0x0000004500e57202 */ /* 0x000fc80000000f00 */
[----:B------:R-:W-:Y:S01]  /*4330*/  IMAD.MOV.U32 R206, RZ, RZ, R224 ;  /* 0x000000ffffce7224 */ /* 0x000fe200078e00e0 */
[C---:B--2---:R-:W-:Y:S01]  /*4340*/  HMMA.16816.F32 R104, R4.reuse, R16, R220 ;  /* 0x000000100468723c */ /* 0x044fe200000018dc */
[----:B------:R-:W-:Y:S01]  /*4350*/  MOV R207, R225 ;  /* 0x000000e100cf7202 */ /* 0x000fe20000000f00 */
[----:B------:R-:W-:Y:S01]  /*4360*/  IMAD.MOV.U32 R225, RZ, RZ, R226 ;  /* 0x000000ffffe17224 */ /* 0x000fe200078e00e2 */
[----:B------:R-:W-:Y:S02]  /*4370*/  MOV R226, R29 ;  /* 0x0000001d00e27202 */ /* 0x000fe40000000f00 */
[----:B------:R-:W-:Y:S02]  /*4380*/  MOV R224, R227 ;  /* 0x000000e300e07202 */ /* 0x000fe40000000f00 */
[----:B------:R-:W-:Y:S01]  /*4390*/  IMAD.MOV.U32 R221, RZ, RZ, R28 ;  /* 0x000000ffffdd7224 */ /* 0x000fe200078e001c */
        /* <DEDUP_REMOVED lines=9> */
[----:B------:R-:W-:Y:S01]  /*4430*/  IMAD.MOV.U32 R228, RZ, RZ, R87 ;  /* 0x000000ffffe47224 */ /* 0x000fe200078e0057 */
[----:B------:R-:W-:Y:S01]  /*4440*/  MOV R221, R214 ;  /* 0x000000d600dd7202 */ /* 0x000fe20000000f00 */
[----:B------:R-:W-:-:S02]  /*4450*/  IMAD.MOV.U32 R213, RZ, RZ, R85 ;  /* 0x000000ffffd57224 */ /* 0x000fc400078e0055 */
[----:B------:R-:W-:Y:S02]  /*4460*/  IMAD.MOV.U32 R214, RZ, RZ, R100 ;  /* 0x000000ffffd67224 */ /* 0x000fe400078e0064 */
[----:B------:R-:W-:Y:S01]  /*4470*/  IMAD.MOV.U32 R220, RZ, RZ, R213 ;  /* 0x000000ffffdc7224 */ /* 0x000fe200078e00d5 */
[----:B------:R-:W-:Y:S01]  /*4480*/  HMMA.16816.F32 R68, R4, R18, R128 ;  /* 0x000000120444723c */ /* 0x000fe20000001880 */
[----:B------:R-:W-:-:S07]  /*4490*/  MOV R213, R103 ;  /* 0x0000006700d57202 */ /* 0x000fce0000000f00 */
[C---:B------:R-:W-:Y:S08]  /*44a0*/  HMMA.16816.F32 R120, R4.reuse, R32, R120 ;  /* 0x000000200478723c */ /* 0x040ff00000001878 */
[----:B------:R-:W-:Y:S07]  /*44b0*/  HMMA.16816.F32 R140, R4, R34, R140 ;  /* 0x00000022048c723c */ /* 0x000fee000000188c */
[----:B------:R-:W-:Y:S01]  /*44c0*/  FFMA.FTZ R4, R206, c[0x0][0x23c], -R2 ;  /* 0x00008f00ce047a23 */ /* 0x000fe20000010802 */
        /* <DEDUP_REMOVED lines=9> */
[----:B------:R1:W-:Y:S01]  /*4560*/  MUFU.EX2 R24, R4 ;  /* 0x0000000400187308 */ /* 0x0003e20000000800 */
[----:B------:R-:W-:-:S02]  /*4570*/  IMAD.MOV.U32 R222, RZ, RZ, R15 ;  /* 0x000000ffffde7224 */ /* 0x000fc400078e000f */
[----:B------:R-:W-:-:S04]  /*4580*/  IMAD.MOV.U32 R228, RZ, RZ, R14 ;  /* 0x000000ffffe47224 */ /* 0x000fc800078e000e */
[C---:B------:R-:W-:Y:S08]  /*4590*/  HMMA.16816.F32 R56, R8.reuse, R22, R56 ;  /* 0x000000160838723c */ /* 0x040ff00000001838 */
[----:B------:R-:W-:Y:S01]  /*45a0*/  HMMA.16816.F32 R84, R8, R20, R112 ;  /* 0x000000140854723c */ /* 0x000fe20000001870 */
[----:B-1----:R-:W-:Y:S01]  /*45b0*/  FFMA.FTZ R4, R207, c[0x0][0x23c], -R2 ;  /* 0x00008f00cf047a23 */ /* 0x002fe20000010802 */
[----:B------:R-:W-:-:S02]  /*45c0*/  MOV R207, R215 ;  /* 0x000000d700cf7202 */ /* 0x000fc40000000f00 */
[----:B------:R-:W-:Y:S01]  /*45d0*/  MOV R215, R101 ;  /* 0x0000006500d77202 */ /* 0x000fe20000000f00 */
[----:B------:R1:W2:Y:S01]  /*45e0*/  MUFU.EX2 R25, R4 ;  /* 0x0000000400197308 */ /* 0x0002a20000000800 */
[----:B------:R-:W-:Y:S02]  /*45f0*/  MOV R190, R207 ;  /* 0x000000cf00be7202 */ /* 0x000fe40000000f00 */
[----:B------:R-:W-:Y:S01]  /*4600*/  HMMA.16816.F32 R52, R8, R18, R52 ;  /* 0x000000120834723c */ /* 0x000fe20000001834 */
[----:B------:R-:W-:Y:S02]  /*4610*/  MOV R207, R226 ;  /* 0x000000e200cf7202 */ /* 0x000fe40000000f00 */
[----:B------:R-:W-:-:S05]  /*4620*/  MOV R226, R159 ;  /* 0x0000009f00e27202 */ /* 0x000fca0000000f00 */
[----:B------:R-:W-:Y:S01]  /*4630*/  HMMA.16816.F32 R100, R8, R16, R108 ;  /* 0x000000100864723c */ /* 0x000fe2000000186c */
[--C-:B-1----:R-:W-:Y:S02]  /*4640*/  FFMA.FTZ R4, R209, c[0x0][0x23c], -R2.reuse ;  /* 0x00008f00d1047a23 */ /* 0x102fe40000010802 */
[----:B------:R-:W-:-:S05]  /*4650*/  FFMA.FTZ R2, R208, c[0x0][0x23c], -R2 ;  /* 0x00008f00d0027a23 */ /* 0x000fca0000010802 */
[C---:B------:R-:W-:Y:S01]  /*4660*/  HMMA.16816.F32 R60, R8.reuse, R26, R60 ;  /* 0x0000001a083c723c */ /* 0x040fe2000000183c */
[----:B------:R-:W-:Y:S06]  /*4670*/  MUFU.EX2 R26, R4 ;  /* 0x00000004001a7308 */ /* 0x000fec0000000800 */
[----:B------:R-:W-:Y:S01]  /*4680*/  MOV R27, R207 ;  /* 0x000000cf001b7202 */ /* 0x000fe20000000f00 */
[----:B------:R-:W-:Y:S01]  /*4690*/  HMMA.16816.F32 R116, R8, R32, R80 ;  /* 0x000000200874723c */ /* 0x000fe20000001850 */
[----:B------:R1:W-:Y:S01]  /*46a0*/  MUFU.EX2 R23, R2 ;  /* 0x0000000200177308 */ /* 0x0003e20000000800 */
[----:B------:R-:W-:Y:S01]  /*46b0*/  IMAD.MOV.U32 R209, RZ, RZ, R7 ;  /* 0x000000ffffd17224 */ /* 0x000fe200078e0007 */
[----:B------:R-:W-:Y:S01]  /*46c0*/  MOV R207, R174 ;  /* 0x000000ae00cf7202 */ /* 0x000fe20000000f00 */
[----:B------:R-:W-:Y:S01]  /*46d0*/  LDSM.16.MT88.4 R80, [R232+0xf800] ;  /* 0x00f80000e850783b */ /* 0x000fe20000004200 */
[----:B-1----:R-:W-:Y:S01]  /*46e0*/  FFMA.FTZ R2, R204, c[0x0][0x23c], -R0 ;  /* 0x00008f00cc027a23 */ /* 0x002fe20000010800 */
[----:B------:R-:W-:-:S02]  /*46f0*/  MOV R204, R223 ;  /* 0x000000df00cc7202 */ /* 0x000fc40000000f00 */
[----:B------:R-:W-:Y:S01]  /*4700*/  HMMA.16816.F32 R48, R8, R34, R48 ;  /* 0x000000220830723c */ /* 0x000fe20000001830 */
[----:B------:R-:W-:Y:S01]  /*4710*/  MOV R33, R230 ;  /* 0x000000e600217202 */ /* 0x000fe20000000f00 */
[----:B------:R1:W-:Y:S01]  /*4720*/  MUFU.EX2 R20, R2 ;  /* 0x0000000200147308 */ /* 0x0003e20000000800 */
[----:B------:R-:W-:Y:S02]  /*4730*/  MOV R5, R204 ;  /* 0x000000cc00057202 */ /* 0x000fe40000000f00 */
[----:B------:R-:W-:Y:S02]  /*4740*/  MOV R204, R229 ;  /* 0x000000e500cc7202 */ /* 0x000fe40000000f00 */
[----:B------:R-:W-:Y:S02]  /*4750*/  MOV R229, R245 ;  /* 0x000000f500e57202 */ /* 0x000fe40000000f00 */
[----:B------:R-:W-:Y:S02]  /*4760*/  MOV R223, R156 ;  /* 0x0000009c00df7202 */ /* 0x000fe40000000f00 */
[----:B------:R-:W-:Y:S01]  /*4770*/  MOV R8, R244 ;  /* 0x000000f400087202 */ /* 0x000fe20000000f00 */
[----:B------:R-:W-:-:S02]  /*4780*/  IMAD.MOV.U32 R9, RZ, RZ, R127 ;  /* 0x000000ffff097224 */ /* 0x000fc400078e007f */
[--C-:B-1----:R-:W-:Y:S01]  /*4790*/  FFMA.FTZ R2, R205, c[0x0][0x23c], -R0.reuse ;  /* 0x00008f00cd027a23 */ /* 0x102fe20000010800 */
[----:B------:R-:W-:Y:S01]  /*47a0*/  MOV R205, R224 ;  /* 0x000000e000cd7202 */ /* 0x000fe20000000f00 */
[----:B------:R-:W-:Y:S01]  /*47b0*/  IMAD.MOV.U32 R32, RZ, RZ, R231 ;  /* 0x000000ffff207224 */ /* 0x000fe200078e00e7 */
[----:B------:R-:W-:Y:S01]  /*47c0*/  MOV R224, R157 ;  /* 0x0000009d00e07202 */ /* 0x000fe20000000f00 */
[----:B------:R1:W3:Y:S01]  /*47d0*/  MUFU.EX2 R21, R2 ;  /* 0x0000000200157308 */ /* 0x0002e20000000800 */
[----:B------:R-:W-:Y:S01]  /*47e0*/  MOV R115, R205 ;  /* 0x000000cd00737202 */ /* 0x000fe20000000f00 */
[----:B------:R4:W5:Y:S01]  /*47f0*/  LDL.LU R245, [R1+0x68] ;  /* 0x0000680001f57983 */ /* 0x0009620000300800 */
[----:B------:R-:W-:Y:S02]  /*4800*/  MOV R205, R172 ;  /* 0x000000ac00cd7202 */ /* 0x000fe40000000f00 */
[----:B------:R-:W-:Y:S01]  /*4810*/  MOV R208, R204 ;  /* 0x000000cc00d07202 */ /* 0x000fe20000000f00 */
[----:B------:R4:W5:Y:S01]  /*4820*/  LDL.LU R244, [R1+0x64] ;  /* 0x0000640001f47983 */ /* 0x0009620000300800 */
[----:B-1----:R-:W-:-:S02]  /*4830*/  FFMA.FTZ R2, R211, c[0x0][0x23c], -R0 ;  /* 0x00008f00d3027a23 */ /* 0x002fc40000010800 */
[----:B------:R-:W-:Y:S02]  /*4840*/  FFMA.FTZ R0, R210, c[0x0][0x23c], -R0 ;  /* 0x00008f00d2007a23 */ /* 0x000fe40000010800 */
[----:B------:R-:W-:Y:S08]  /*4850*/  MUFU.EX2 R22, R2 ;  /* 0x0000000200167308 */ /* 0x000ff00000000800 */
[----:B------:R1:W1:Y:S02]  /*4860*/  MUFU.EX2 R19, R0 ;  /* 0x0000000000137308 */ /* 0x0002640000000800 */
[----:B-1----:R-:W-:-:S02]  /*4870*/  FFMA.FTZ R0, R206, c[0x0][0x23c], -R13 ;  /* 0x00008f00ce007a23 */ /* 0x002fc4000001080d */
[----:B------:R-:W-:-:S04]  /*4880*/  IMAD.MOV.U32 R206, RZ, RZ, R225 ;  /* 0x000000ffffce7224 */ /* 0x000fc800078e00e1 */
[----:B------:R1:W-:Y:S01]  /*4890*/  MUFU.EX2 R15, R0 ;  /* 0x00000000000f7308 */ /* 0x0003e20000000800 */
[----:B------:R-:W-:Y:S02]  /*48a0*/  FADD.FTZ R2, R5, R27 ;  /* 0x0000001b05027221 */ /* 0x000fe40000010000 */
[----:B------:R-:W-:Y:S01]  /*48b0*/  IMAD.MOV.U32 R114, RZ, RZ, R206 ;  /* 0x000000ffff727224 */ /* 0x000fe200078e00ce */
[----:B------:R-:W-:Y:S01]  /*48c0*/  MOV R211, R205 ;  /* 0x000000cd00d37202 */ /* 0x000fe20000000f00 */
[----:B------:R-:W-:Y:S01]  /*48d0*/  IMAD.MOV.U32 R206, RZ, RZ, R173 ;  /* 0x000000ffffce7224 */ /* 0x000fe200078e00ad */
[----:B------:R-:W-:Y:S01]  /*48e0*/  MOV R230, R98 ;  /* 0x0000006200e67202 */ /* 0x000fe20000000f00 */
[----:B------:R-:W-:Y:S02]  /*48f0*/  IMAD.MOV.U32 R225, RZ, RZ, R158 ;  /* 0x000000ffffe17224 */ /* 0x000fe400078e009e */
[--C-:B-1----:R-:W-:Y:S01]  /*4900*/  FFMA.FTZ R0, R252, c[0x0][0x23c], -R13.reuse ;  /* 0x00008f00fc007a23 */ /* 0x102fe2000001080d */
[----:B------:R-:W-:Y:S01]  /*4910*/  MOV R27, R6 ;  /* 0x00000006001b7202 */ /* 0x000fe20000000f00 */
[----:B------:R-:W-:Y:S01]  /*4920*/  IMAD.MOV.U32 R210, RZ, RZ, R206 ;  /* 0x000000ffffd27224 */ /* 0x000fe200078e00ce */
[----:B------:R-:W1:Y:S01]  /*4930*/  LDSM.16.MT88.4 R4, [R234+0xf800] ;  /* 0x00f80000ea04783b */ /* 0x000e620000004200 */
[----:B------:R2:W-:Y:S03]  /*4940*/  MUFU.EX2 R16, R0 ;  /* 0x0000000000107308 */ /* 0x0005e60000000800 */
[----:B------:R-:W-:Y:S04]  /*4950*/  LDSM.16.MT88.4 R156, [R232+0xd800] ;  /* 0x00d80000e89c783b */ /* 0x000fe80000004200 */
[----:B------:R-:W-:Y:S01]  /*4960*/  LDSM.16.MT88.4 R172, [R233+0xd800] ;  /* 0x00d80000e9ac783b */ /* 0x000fe20000004200 */
[----:B--2---:R-:W-:-:S04]  /*4970*/  FFMA.FTZ R0, R217, c[0x0][0x23c], -R13 ;  /* 0x00008f00d9007a23 */ /* 0x004fc8000001080d */
[----:B------:R2:W-:Y:S02]  /*4980*/  MUFU.EX2 R17, R0 ;  /* 0x0000000000117308 */ /* 0x0005e40000000800 */
[----:B--2---:R-:W-:-:S06]  /*4990*/  FFMA.FTZ R0, R216, c[0x0][0x23c], -R13 ;  /* 0x00008f00d8007a23 */ /* 0x004fcc000001080d */
[----:B------:R2:W-:Y:S02]  /*49a0*/  MUFU.EX2 R18, R0 ;  /* 0x0000000000127308 */ /* 0x0005e40000000800 */
[----:B--2---:R-:W-:-:S06]  /*49b0*/  FFMA.FTZ R0, R190, c[0x0][0x23c], -R12 ;  /* 0x00008f00be007a23 */ /* 0x004fcc000001080c */
[----:B------:R2:W-:Y:S01]  /*49c0*/  MUFU.EX2 R13, R0 ;  /* 0x00000000000d7308 */ /* 0x0005e20000000800 */
[----:B------:R-:W-:Y:S01]  /*49d0*/  MOV R217, R227 ;  /* 0x000000e300d97202 */ /* 0x000fe20000000f00 */
[----:B--2---:R-:W-:Y:S01]  /*49e0*/  FFMA.FTZ R0, R191, c[0x0][0x23c], -R12 ;  /* 0x00008f00bf007a23 */ /* 0x004fe2000001080c */
[----:B------:R-:W-:Y:S01]  /*49f0*/  MOV R216, R229 ;  /* 0x000000e500d87202 */ /* 0x000fe20000000f00 */
[----:B------:R-:W-:Y:S01]  /*4a00*/  IMAD.MOV.U32 R227, RZ, RZ, R228 ;  /* 0x000000ffffe37224 */ /* 0x000fe200078e00e4 */
[----:B------:R-:W-:-:S03]  /*4a10*/  MOV R252, R207 ;  /* 0x000000cf00fc7202 */ /* 0x000fc60000000f00 */
[----:B------:R2:W-:Y:S01]  /*4a20*/  MUFU.EX2 R14, R0 ;  /* 0x00000000000e7308 */ /* 0x0005e20000000800 */
[----:B------:R-:W-:Y:S01]  /*4a30*/  MOV R229, R99 ;  /* 0x0000006300e57202 */ /* 0x000fe20000000f00 */
[----:B------:R-:W-:Y:S01]  /*4a40*/  IMAD.MOV.U32 R228, RZ, RZ, R96 ;  /* 0x000000ffffe47224 */ /* 0x000fe200078e0060 */
[----:B------:R-:W-:Y:S04]  /*4a50*/  LDSM.16.MT88.4 R188, [R235+0xd800] ;  /* 0x00d80000ebbc783b */ /* 0x000fe80000004200 */
[----:B------:R-:W-:Y:S01]  /*4a60*/  LDSM.16.MT88.4 R204, [R234+0xd800] ;  /* 0x00d80000eacc783b */ /* 0x000fe20000004200 */
[----:B--2---:R-:W-:-:S04]  /*4a70*/  FFMA.FTZ R0, R218, c[0x0][0x23c], -R12 ;  /* 0x00008f00da007a23 */ /* 0x004fc8000001080c */
[----:B------:R2:W-:Y:S01]  /*4a80*/  MUFU.EX2 R10, R0 ;  /* 0x00000000000a7308 */ /* 0x0005e20000000800 */
[----:B------:R-:W-:Y:S02]  /*4a90*/  MOV R218, R97 ;  /* 0x0000006100da7202 */ /* 0x000fe40000000f00 */
[----:B------:R-:W-:Y:S01]  /*4aa0*/  LDSM.16.MT88.4 R96, [R233+0xf800] ;  /* 0x00f80000e960783b */ /* 0x000fe20000004200 */
[----:B--2---:R-:W-:-:S04]  /*4ab0*/  FFMA.FTZ R0, R219, c[0x0][0x23c], -R12 ;  /* 0x00008f00db007a23 */ /* 0x004fc8000001080c */
[----:B------:R2:W1:Y:S02]  /*4ac0*/  MUFU.EX2 R11, R0 ;  /* 0x00000000000b7308 */ /* 0x0004640000000800 */
[----:B--2---:R-:W-:Y:S02]  /*4ad0*/  FADD.FTZ R0, R115, R114 ;  /* 0x0000007273007221 */ /* 0x004fe40000010000 */
[----:B------:R-:W2:Y:S01]  /*4ae0*/  LDSM.16.MT88.4 R112, [R235+0xf800] ;  /* 0x00f80000eb70783b */ /* 0x000ea20000004200 */
[----:B------:R-:W-:Y:S01]  /*4af0*/  IMAD.MOV.U32 R12, RZ, RZ, R243 ;  /* 0x000000ffff0c7224 */ /* 0x000fe200078e00f3 */
[----:B------:R-:W-:Y:S02]  /*4b00*/  MOV R35, R212 ;  /* 0x000000d400237202 */ /* 0x000fe40000000f00 */
[----:B------:R-:W-:Y:S01]  /*4b10*/  MOV R34, R213 ;  /* 0x000000d500227202 */ /* 0x000fe20000000f00 */
[----:B------:R-:W-:Y:S01]  /*4b20*/  FADD.FTZ R8, R8, R12 ;  /* 0x0000000c08087221 */ /* 0x000fe20000010000 */
[----:B------:R-:W-:Y:S01]  /*4b30*/  MOV R212, R125 ;  /* 0x0000007d00d47202 */ /* 0x000fe20000000f00 */
[----:B------:R-:W-:Y:S01]  /*4b40*/  IMAD.MOV.U32 R213, RZ, RZ, R124 ;  /* 0x000000ffffd57224 */ /* 0x000fe200078e007c */
[----:B------:R-:W-:-:S02]  /*4b50*/  MOV R231, R126 ;  /* 0x0000007e00e77202 */ /* 0x000fc40000000f00 */
[----:B------:R-:W-:Y:S02]  /*4b60*/  F2FP.PACK_AB R128, R25, R24 ;  /* 0x000000181980723e */ /* 0x000fe400000000ff */
[----:B---3--:R-:W-:Y:S02]  /*4b70*/  F2FP.PACK_AB R129, R21, R20 ;  /* 0x000000141581723e */ /* 0x008fe400000000ff */
[----:B------:R-:W-:Y:S02]  /*4b80*/  F2FP.PACK_AB R130, R23, R26 ;  /* 0x0000001a1782723e */ /* 0x000fe400000000ff */
[----:B------:R-:W-:Y:S02]  /*4b90*/  F2FP.PACK_AB R131, R19, R22 ;  /* 0x000000161383723e */ /* 0x000fe400000000ff */
[----:B-1----:R-:W-:Y:S01]  /*4ba0*/  F2FP.PACK_AB R127, R11, R10 ;  /* 0x0000000a0b7f723e */ /* 0x002fe200000000ff */
[----:B------:R-:W-:Y:S01]  /*4bb0*/  FADD.FTZ R0, R240, R0 ;  /* 0x00000000f0007221 */ /* 0x000fe20000010000 */
[----:B------:R-:W-:Y:S01]  /*4bc0*/  MOV R12, R218 ;  /* 0x000000da000c7202 */ /* 0x000fe20000000f00 */
[----:B------:R-:W-:Y:S01]  /*4bd0*/  FADD.FTZ R2, R239, R2 ;  /* 0x00000002ef027221 */ /* 0x000fe20000010000 */
[----:B------:R-:W-:Y:S01]  /*4be0*/  F2FP.PACK_AB R124, R16, R15 ;  /* 0x0000000f107c723e */ /* 0x000fe200000000ff */
[----:B------:R4:W5:Y:S01]  /*4bf0*/  LDL.LU R243, [R1+0x60] ;  /* 0x0000600001f37983 */ /* 0x0009620000300800 */
[----:B------:R-:W-:-:S02]  /*4c00*/  F2FP.PACK_AB R125, R14, R13 ;  /* 0x0000000d0e7d723e */ /* 0x000fc400000000ff */
[----:B------:R-:W-:Y:S02]  /*4c10*/  F2FP.PACK_AB R126, R18, R17 ;  /* 0x00000011127e723e */ /* 0x000fe400000000ff */
[----:B------:R-:W-:Y:S01]  /*4c20*/  MOV R218, R9 ;  /* 0x0000000900da7202 */ /* 0x000fe20000000f00 */
[----:B------:R-:W-:Y:S02]  /*4c30*/  FADD.FTZ R9, R241, R242 ;  /* 0x000000f2f1097221 */ /* 0x000fe40000010000 */
[----:B------:R-:W-:Y:S01]  /*4c40*/  FADD.FTZ R8, R238, R8 ;  /* 0x00000008ee087221 */ /* 0x000fe20000010000 */
[-C--:B------:R-:W-:Y:S01]  /*4c50*/  HMMA.16816.F32 R116, R128, R4.reuse, R116 ;  /* 0x000000048074723c */ /* 0x080fe20000001874 */
        /* <DEDUP_REMOVED lines=12> */
[----:B--2---:R-:W-:Y:S01]  /*4d20*/  HMMA.16816.F32 R108, R124, R114, R68 ;  /* 0x000000727c6c723c */ /* 0x004fe20000001844 */
[----:B------:R-:W-:Y:S01]  /*4d30*/  FADD.FTZ R5, R33, R5 ;  /* 0x0000000521057221 */ /* 0x000fe20000010000 */
[----:B------:R4:W5:Y:S01]  /*4d40*/  LDL.LU R238, [R1+0x4c] ;  /* 0x00004c0001ee7983 */ /* 0x0009620000300800 */
[----:B------:R-:W-:Y:S02]  /*4d50*/  FADD.FTZ R8, R216, R4 ;  /* 0x00000004d8087221 */ /* 0x000fe40000010000 */
[----:B------:R-:W-:Y:S01]  /*4d60*/  FADD.FTZ R4, R217, R0 ;  /* 0x00000000d9047221 */ /* 0x000fe20000010000 */
[----:B------:R4:W5:Y:S01]  /*4d70*/  LDL.LU R237, [R1+0x48] ;  /* 0x0000480001ed7983 */ /* 0x0009620000300800 */
[----:B------:R-:W-:Y:S01]  /*4d80*/  FADD.FTZ R2, R252, R2 ;  /* 0x00000002fc027221 */ /* 0x000fe20000010000 */
[----:B------:R-:W-:Y:S01]  /*4d90*/  HMMA.16816.F32 R148, R128, R156, R148 ;  /* 0x0000009c8094723c */ /* 0x000fe20000001894 */
[----:B------:R-:W-:Y:S01]  /*4da0*/  FADD.FTZ R0, R210, R5 ;  /* 0x00000005d2007221 */ /* 0x000fe20000010000 */
[----:B------:R4:W5:Y:S01]  /*4db0*/  LDL.LU R236, [R1+0x44] ;  /* 0x0000440001ec7983 */ /* 0x0009620000300800 */
[----:B------:R-:W-:-:S05]  /*4dc0*/  FADD.FTZ R5, R211, R8 ;  /* 0x00000008d3057221 */ /* 0x000fca0000010000 */
[C---:B------:R-:W-:Y:S08]  /*4dd0*/  HMMA.16816.F32 R144, R124.reuse, R156, R144 ;  /* 0x0000009c7c90723c */ /* 0x040ff00000001890 */
[----:B------:R-:W-:Y:S08]  /*4de0*/  HMMA.16816.F32 R152, R124, R158, R152 ;  /* 0x0000009e7c98723c */ /* 0x000ff00000001898 */
[-C--:B------:R-:W-:Y:S08]  /*4df0*/  HMMA.16816.F32 R160, R128, R172.reuse, R160 ;  /* 0x000000ac80a0723c */ /* 0x080ff000000018a0 */
[C---:B------:R-:W-:Y:S08]  /*4e00*/  HMMA.16816.F32 R164, R124.reuse, R172, R164 ;  /* 0x000000ac7ca4723c */ /* 0x040ff000000018a4 */
[----:B------:R-:W-:Y:S08]  /*4e10*/  HMMA.16816.F32 R168, R124, R174, R168 ;  /* 0x000000ae7ca8723c */ /* 0x000ff000000018a8 */
[-C--:B------:R-:W-:Y:S08]  /*4e20*/  HMMA.16816.F32 R176, R128, R188.reuse, R176 ;  /* 0x000000bc80b0723c */ /* 0x080ff000000018b0 */
        /* <DEDUP_REMOVED lines=67> */
[----:B------:R-:W2:Y:S01]  /*5260*/  LDL.LU R139, [R1+0x4] ;  /* 0x00000400018b7983 */ /* 0x000ea20000300800 */
[----:B------:R-:W-:Y:S01]  /*5270*/  IMAD.MOV.U32 R133, RZ, RZ, R135 ;  /* 0x000000ffff857224 */ /* 0x000fe200078e0087 */
[----:B------:R-:W-:Y:S01]  /*5280*/  MOV R140, R3 ;  /* 0x00000003008c7202 */ /* 0x000fe20000000f00 */
[----:B------:R-:W-:Y:S01]  /*5290*/  IMAD.MOV.U32 R132, RZ, RZ, R136 ;  /* 0x000000ffff847224 */ /* 0x000fe200078e0088 */
[----:B--2-4-:R-:W-:-:S02]  /*52a0*/  LEA.HI.SX32 R0, R139, 0xfffffffe, 0x1a ;  /* 0xfffffffe8b007811 */ /* 0x014fc400078fd2ff */
[----:B------:R-:W-:-:S03]  /*52b0*/  MOV R139, R134 ;  /* 0x00000086008b7202 */ /* 0x000fc60000000f00 */
[----:B------:R1:W-:Y:S01]  /*52c0*/  STL [R1+0x10], R0 ;  /* 0x0000100001007387 */ /* 0x0003e20000100800 */
[----:B------:R-:W-:Y:S05]  /*52d0*/  BRA `(.L_x_96) ;  /* 0x000001f000007947 */ /* 0x000fea0003800000 */
.L_x_98:
        /* <DEDUP_REMOVED lines=31> */
.L_x_96:
[----:B------:R-:W2:Y:S01]  /*54d0*/  LDL R137, [R1+0x10] ;  /* 0x0000100001897983 */ /* 0x000ea20000100800 */
[----:B------:R-:W-:Y:S04]  /*54e0*/  DEPBAR.LE SB0, 0x0 ;  /* 0x000080000000791a */ /* 0x000fe80000000000 */
[----:B------:R-:W3:Y:S06]  /*54f0*/  LDL.64 R10, [R1+0x30] ;  /* 0x00003000010a7983 */ /* 0x000eec0000100a00 */
[----:B------:R-:W4:Y:S04]  /*5500*/  LDL R8, [R1+0x40] ;  /* 0x0000400001087983 */ /* 0x000f280000100800 */
[----:B------:R-:W-:Y:S01]  /*5510*/  BAR.SYNC.DEFER_BLOCKING 0x0 ;  /* 0x0000000000007b1d */ /* 0x000fe20000010000 */
[----:B-12---:R-:W-:Y:S01]  /*5520*/  SHF.R.S32.HI R0, RZ, 0x1f, R137 ;  /* 0x0000001fff007819 */ /* 0x006fe20000011489 */
[C---:B------:R-:W-:Y:S04]  /*5530*/  IMAD.WIDE.U32 R2, R137.reuse, c[0x0][0x1a0], RZ ;  /* 0x0000680089027a25 */ /* 0x040fe800078e00ff */
[----:B------:R-:W-:Y:S04]  /*5540*/  IMAD R0, R0, c[0x0][0x1a0], RZ ;  /* 0x0000680000007a24 */ /* 0x000fe800078e02ff */
[----:B------:R-:W-:Y:S01]  /*5550*/  IMAD R4, R137, c[0x0][0x1a4], R0 ;  /* 0x0000690089047a24 */ /* 0x000fe200078e0200 */
[----:B---3--:R-:W-:Y:S04]  /*5560*/  LEA R0, P0, R2, R10, 0x6 ;  /* 0x0000000a02007211 */ /* 0x008fe800078030ff */
[----:B------:R-:W-:Y:S02]  /*5570*/  IADD3 R4, R3, R4, RZ ;  /* 0x0000000403047210 */ /* 0x000fe40007ffe0ff */
[----:B------:R-:W-:Y:S02]  /*5580*/  LEA R6, P1, R0, c[0x0][0x170], 0x1 ;  /* 0x00005c0000067a11 */ /* 0x000fe400078208ff */
[----:B----4-:R-:W-:Y:S02]  /*5590*/  LEA.HI.X R2, R2, R8, R4, 0x6, P0 ;  /* 0x0000000802027211 */ /* 0x010fe400000f3404 */
        /* <DEDUP_REMOVED lines=11> */
[----:B------:R1:W-:Y:S08]  /*5650*/  LDGSTS.E.BYPASS.LTC128B.128 [R251+0xe000], [R6.64+0x80] ;  /* 0x0e00008006fb7fae */ /* 0x0003f0000b901d48 */
[----:B------:R1:W-:Y:S08]  /*5660*/  LDGSTS.E.BYPASS.LTC128B.128 [R251+0xc800], [R4.64] ;  /* 0x0c80000004fb7fae */ /* 0x0003f0000b901d48 */
[----:B------:R1:W-:Y:S08]  /*5670*/  LDGSTS.E.BYPASS.LTC128B.128 [R251+0xe800], [R4.64+0x80] ;  /* 0x0e80008004fb7fae */ /* 0x0003f0000b901d48 */
[----:B------:R2:W-:Y:S08]  /*5680*/  LDGSTS.E.BYPASS.LTC128B.128 [R251+0xd000], [R2.64] ;  /* 0x0d00000002fb7fae */ /* 0x0005f0000b901d48 */
[----:B------:R2:W-:Y:S08]  /*5690*/  LDGSTS.E.BYPASS.LTC128B.128 [R251+0xf000], [R2.64+0x80] ;  /* 0x0f00008002fb7fae */ /* 0x0005f0000b901d48 */
[----:B------:R3:W-:Y:S08]  /*56a0*/  LDGSTS.E.BYPASS.LTC128B.128 [R251+0xd800], [R8.64] ;  /* 0x0d80000008fb7fae */ /* 0x0007f0000b901d48 */
[----:B------:R3:W-:Y:S08]  /*56b0*/  LDGSTS.E.BYPASS.LTC128B.128 [R251+0xf800], [R8.64+0x80] ;  /* 0x0f80008008fb7fae */ /* 0x0007f0000b901d48 */
[----:B-----5:R-:W-:Y:S08]  /*56c0*/  LDSM.16.M88.4 R64, [R239] ;  /* 0x00000000ef40783b */ /* 0x020ff00000000200 */
[----:B------:R-:W1:Y:S08]  /*56d0*/  LDSM.16.M88.4 R16, [R238] ;  /* 0x00000000ee10783b */ /* 0x000e700000000200 */
[----:B------:R-:W3:Y:S08]  /*56e0*/  LDSM.16.M88.4 R60, [R239+0x2000] ;  /* 0x00200000ef3c783b */ /* 0x000ef00000000200 */
[----:B------:R-:W4:Y:S08]  /*56f0*/  LDSM.16.M88.4 R32, [R238+0x800] ;  /* 0x00080000ee20783b */ /* 0x000f300000000200 */
[----:B------:R-:W0:Y:S08]  /*5700*/  LDGDEPBAR ;  /* 0x00000000000079af */ /* 0x000e300000000000 */
[----:B------:R-:W2:Y:S01]  /*5710*/  LDSM.16.M88.4 R48, [R238+0x1000] ;  /* 0x00100000ee30783b */ /* 0x000ea20000000200 */
        /* <DEDUP_REMOVED lines=8> */
[-C--:B----4-:R-:W-:Y:S07]  /*57a0*/  HMMA.16816.F32 R20, R64, R32.reuse, RZ ;  /* 0x000000204014723c */ /* 0x090fee00000018ff */
[----:B------:R-:W-:Y:S01]  /*57b0*/  LDSM.16.M88.4 R224, [R249] ;  /* 0x00000000f9e0783b */ /* 0x000fe20000000200 */
[C---:B------:R-:W-:Y:S07]  /*57c0*/  HMMA.16816.F32 R24, R60.reuse, R32, RZ ;  /* 0x000000203c18723c */ /* 0x040fee00000018ff */
[----:B------:R-:W-:Y:S01]  /*57d0*/  LDSM.16.M88.4 R228, [R248] ;  /* 0x00000000f8e4783b */ /* 0x000fe20000000200 */
[-C--:B------:R-:W-:Y:S08]  /*57e0*/  HMMA.16816.F32 R28, R60, R34.reuse, RZ ;  /* 0x000000223c1c723c */ /* 0x080ff000000018ff */
[C---:B------:R-:W-:Y:S08]  /*57f0*/  HMMA.16816.F32 R32, R64.reuse, R34, RZ ;  /* 0x000000224020723c */ /* 0x040ff000000018ff */
[-C--:B--2---:R-:W-:Y:S08]  /*5800*/  HMMA.16816.F32 R36, R64, R48.reuse, RZ ;  /* 0x000000304024723c */ /* 0x084ff000000018ff */
        /* <DEDUP_REMOVED lines=28> */
[----:B------:R-:W3:Y:S07]  /*59d0*/  LDSM.16.M88.4 R212, [R237+0x800] ;  /* 0x00080000edd4783b */ /* 0x000eee0000000200 */
[-C--:B-1----:R-:W-:Y:S01]  /*59e0*/  HMMA.16816.F32 R4, R208, R216.reuse, R4 ;  /* 0x000000d8d004723c */ /* 0x082fe20000001804 */
[----:B------:R-:W1:Y:S07]  /*59f0*/  LDSM.16.M88.4 R228, [R237+0x1800] ;  /* 0x00180000ede4783b */ /* 0x000e6e0000000200 */
        /* <DEDUP_REMOVED lines=8> */
[----:B------:R-:W2:Y:S07]  /*5a80*/  LDSM.16.M88.4 R212, [R241] ;  /* 0x00000000f1d4783b */ /* 0x000eae0000000200 */
[-C--:B------:R-:W-:Y:S08]  /*5a90*/  HMMA.16816.F32 R36, R208, R220.reuse, R36 ;  /* 0x000000dcd024723c */ /* 0x080ff00000001824 */
[C---:B------:R-:W-:Y:S08]  /*5aa0*/  HMMA.16816.F32 R40, R224.reuse, R220, R40 ;  /* 0x000000dce028723c */ /* 0x040ff00000001828 */
[-C--:B------:R-:W-:Y:S08]  /*5ab0*/  HMMA.16816.F32 R44, R224, R222.reuse, R44 ;  /* 0x000000dee02c723c */ /* 0x080ff0000000182c */
[C---:B------:R-:W-:Y:S01]  /*5ac0*/  HMMA.16816.F32 R48, R208.reuse, R222, R48 ;  /* 0x000000ded030723c */ /* 0x040fe20000001830 */
[----:B------:R-:W3:Y:S07]  /*5ad0*/  LDSM.16.M88.4 R220, [R241+0x2000] ;  /* 0x00200000f1dc783b */ /* 0x000eee0000000200 */
[-C--:B-1----:R-:W-:Y:S08]  /*5ae0*/  HMMA.16816.F32 R52, R208, R228.reuse, R52 ;  /* 0x000000e4d034723c */ /* 0x082ff00000001834 */
[C---:B------:R-:W-:Y:S08]  /*5af0*/  HMMA.16816.F32 R56, R224.reuse, R228, R56 ;  /* 0x000000e4e038723c */ /* 0x040ff00000001838 */
[-C--:B------:R-:W-:Y:S01]  /*5b00*/  HMMA.16816.F32 R60, R224, R230.reuse, R60 ;  /* 0x000000e6e03c723c */ /* 0x080fe2000000183c */
[----:B------:R-:W-:Y:S07]  /*5b10*/  LDSM.16.M88.4 R224, [R236+0x1000] ;  /* 0x00100000ece0783b */ /* 0x000fee0000000200 */
[----:B------:R-:W-:Y:S01]  /*5b20*/  HMMA.16816.F32 R64, R208, R230, R64 ;  /* 0x000000e6d040723c */ /* 0x000fe20000001840 */
[----:B------:R-:W1:Y:S07]  /*5b30*/  LDSM.16.M88.4 R208, [R236+0x800] ;  /* 0x00080000ecd0783b */ /* 0x000e6e0000000200 */
[-C--:B--2---:R-:W-:Y:S01]  /*5b40*/  HMMA.16816.F32 R4, R212, R216.reuse, R4 ;  /* 0x000000d8d404723c */ /* 0x084fe20000001804 */
[----:B------:R-:W2:Y:S07]  /*5b50*/  LDSM.16.M88.4 R228, [R236+0x1800] ;  /* 0x00180000ece4783b */ /* 0x000eae0000000200 */
[C---:B---3--:R-:W-:Y:S08]  /*5b60*/  HMMA.16816.F32 R8, R220.reuse, R216, R8 ;  /* 0x000000d8dc08723c */ /* 0x048ff00000001808 */
[-C--:B------:R-:W-:Y:S08]  /*5b70*/  HMMA.16816.F32 R12, R220, R218.reuse, R12 ;  /* 0x000000dadc0c723c */ /* 0x080ff0000000180c */
[C---:B------:R-:W-:Y:S01]  /*5b80*/  HMMA.16816.F32 R16, R212.reuse, R218, R16 ;  /* 0x000000dad410723c */ /* 0x040fe20000001810 */
[----:B------:R-:W-:Y:S07]  /*5b90*/  LDSM.16.M88.4 R216, [R238+0x2000] ;  /* 0x00200000eed8783b */ /* 0x000fee0000000200 */
[-C--:B-1----:R-:W-:Y:S08]  /*5ba0*/  HMMA.16816.F32 R20, R212, R208.reuse, R20 ;  /* 0x000000d0d414723c */ /* 0x082ff00000001814 */
        /* <DEDUP_REMOVED lines=8> */
[----:B------:R-:W3:Y:S07]  /*5c30*/  LDSM.16.M88.4 R224, [R239+0x6000] ;  /* 0x00600000efe0783b */ /* 0x000eee0000000200 */
[-C--:B--2---:R-:W-:Y:S08]  /*5c40*/  HMMA.16816.F32 R52, R212, R228.reuse, R52 ;  /* 0x000000e4d434723c */ /* 0x084ff00000001834 */
[C---:B------:R-:W-:Y:S08]  /*5c50*/  HMMA.16816.F32 R56, R220.reuse, R228, R56 ;  /* 0x000000e4dc38723c */ /* 0x040ff00000001838 */
[-C--:B------:R-:W-:Y:S01]  /*5c60*/  HMMA.16816.F32 R60, R220, R230.reuse, R60 ;  /* 0x000000e6dc3c723c */ /* 0x080fe2000000183c */
[----:B------:R-:W-:Y:S07]  /*5c70*/  LDSM.16.M88.4 R220, [R238+0x3000] ;  /* 0x00300000eedc783b */ /* 0x000fee0000000200 */
[----:B------:R-:W-:Y:S01]  /*5c80*/  HMMA.16816.F32 R64, R212, R230, R64 ;  /* 0x000000e6d440723c */ /* 0x000fe20000001840 */
[----:B------:R-:W2:Y:S07]  /*5c90*/  LDSM.16.M88.4 R212, [R238+0x2800] ;  /* 0x00280000eed4783b */ /* 0x000eae0000000200 */
[-C--:B-1----:R-:W-:Y:S01]  /*5ca0*/  HMMA.16816.F32 R4, R208, R216.reuse, R4 ;  /* 0x000000d8d004723c */ /* 0x082fe20000001804 */
[----:B------:R-:W1:Y:S07]  /*5cb0*/  LDSM.16.M88.4 R228, [R238+0x3800] ;  /* 0x00380000eee4783b */ /* 0x000e6e0000000200 */
        /* <DEDUP_REMOVED lines=8> */
[----:B------:R-:W2:Y:S07]  /*5d40*/  LDSM.16.M88.4 R212, [R240+0x4000] ;  /* 0x00400000f0d4783b */ /* 0x000eae0000000200 */
        /* <DEDUP_REMOVED lines=8> */
[----:B------:R-:W-:Y:S07]  /*5dd0*/  LDSM.16.M88.4 R224, [R245] ;  /* 0x00000000f5e0783b */ /* 0x000fee0000000200 */
[----:B------:R-:W-:Y:S01]  /*5de0*/  HMMA.16816.F32 R64, R208, R230, R64 ;  /* 0x000000e6d040723c */ /* 0x000fe20000001840 */
[----:B------:R-:W1:Y:S07]  /*5df0*/  LDSM.16.M88.4 R208, [R246] ;  /* 0x00000000f6d0783b */ /* 0x000e6e0000000200 */
[-C--:B--2---:R-:W-:Y:S01]  /*5e00*/  HMMA.16816.F32 R4, R212, R216.reuse, R4 ;  /* 0x000000d8d404723c */ /* 0x084fe20000001804 */
[----:B------:R-:W2:Y:S07]  /*5e10*/  LDSM.16.M88.4 R228, [R244] ;  /* 0x00000000f4e4783b */ /* 0x000eae0000000200 */
        /* <DEDUP_REMOVED lines=17> */
[----:B------:R-:W2:Y:S07]  /*5f30*/  LDSM.16.M88.4 R220, [R237+0x2800] ;  /* 0x00280000eddc783b */ /* 0x000eae0000000200 */
[----:B------:R-:W-:Y:S01]  /*5f40*/  HMMA.16816.F32 R64, R212, R230, R64 ;  /* 0x000000e6d440723c */ /* 0x000fe20000001840 */
[----:B------:R-:W4:Y:S07]  /*5f50*/  LDSM.16.M88.4 R212, [R237+0x3000] ;  /* 0x00300000edd4783b */ /* 0x000f2e0000000200 */
[-C--:B-1----:R-:W-:Y:S01]  /*5f60*/  HMMA.16816.F32 R4, R208, R216.reuse, R4 ;  /* 0x000000d8d004723c */ /* 0x082fe20000001804 */
[----:B------:R-:W1:Y:S07]  /*5f70*/  LDSM.16.M88.4 R228, [R237+0x3800] ;  /* 0x00380000ede4783b */ /* 0x000e6e0000000200 */
[C---:B---3--:R-:W-:Y:S08]  /*5f80*/  HMMA.16816.F32 R8, R224.reuse, R216, R8 ;  /* 0x000000d8e008723c */ /* 0x048ff00000001808 */
[-C--:B------:R-:W-:Y:S08]  /*5f90*/  HMMA.16816.F32 R12, R224, R218.reuse, R12 ;  /* 0x000000dae00c723c */ /* 0x080ff0000000180c */
[C---:B------:R-:W-:Y:S01]  /*5fa0*/  HMMA.16816.F32 R16, R208.reuse, R218, R16 ;  /* 0x000000dad010723c */ /* 0x040fe20000001810 */
[----:B------:R-:W-:Y:S07]  /*5fb0*/  LDSM.16.M88.4 R216, [R241+0x4000] ;  /* 0x00400000f1d8783b */ /* 0x000fee0000000200 */
[-C--:B--2---:R-:W-:Y:S08]  /*5fc0*/  HMMA.16816.F32 R20, R208, R220.reuse, R20 ;  /* 0x000000dcd014723c */ /* 0x084ff00000001814 */
[C---:B------:R-:W-:Y:S08]  /*5fd0*/  HMMA.16816.F32 R24, R224.reuse, R220, R24 ;  /* 0x000000dce018723c */ /* 0x040ff00000001818 */
[-C--:B------:R-:W-:Y:S08]  /*5fe0*/  HMMA.16816.F32 R28, R224, R222.reuse, R28 ;  /* 0x000000dee01c723c */ /* 0x080ff0000000181c */
[C---:B------:R-:W-:Y:S01]  /*5ff0*/  HMMA.16816.F32 R32, R208.reuse, R222, R32 ;  /* 0x000000ded020723c */ /* 0x040fe20000001820 */
[----:B------:R-:W2:Y:S07]  /*6000*/  LDSM.16.M88.4 R220, [R236+0x2000] ;  /* 0x00200000ecdc783b */ /* 0x000eae0000000200 */
        /* <DEDUP_REMOVED lines=8> */
[----:B------:R-:W-:Y:S08]  /*6090*/  HMMA.16816.F32 R64, R208, R230, R64 ;  /* 0x000000e6d040723c */ /* 0x000ff00000001840 */
[-C--:B--2---:R-:W-:Y:S08]  /*60a0*/  HMMA.16816.F32 R4, R216, R220.reuse, R4 ;  /* 0x000000dcd804723c */ /* 0x084ff00000001804 */
        /* <DEDUP_REMOVED lines=17> */
[----:B------:R-:W-:Y:S07]  /*61c0*/  FMUL.FTZ R15, R15, c[0x0][0x2ec] ;  /* 0x0000bb000f0f7a20 */ /* 0x000fee0000410000 */
[----:B------:R1:W-:Y:S10]  /*61d0*/  MUFU.TANH R220, R7 ;  /* 0x0000000700dc7308 */ /* 0x0003f40000002400 */
[----:B------:R-:W-:Y:S10]  /*61e0*/  MUFU.TANH R210, R8 ;  /* 0x0000000800d27308 */ /* 0x000ff40000002400 */
[----:B------:R-:W-:Y:S01]  /*61f0*/  MUFU.TANH R224, R9 ;  /* 0x0000000900e07308 */ /* 0x000fe20000002400 */
[----:B-1----:R-:W1:Y:S09]  /*6200*/  LDSM.16.M88.4 R4, [R236+0x2800] ;  /* 0x00280000ec04783b */ /* 0x002e720000000200 */
[----:B------:R-:W-:Y:S10]  /*6210*/  MUFU.TANH R143, R10 ;  /* 0x0000000a008f7308 */ /* 0x000ff40000002400 */
[----:B------:R2:W-:Y:S10]  /*6220*/  MUFU.TANH R225, R11 ;  /* 0x0000000b00e17308 */ /* 0x0005f40000002400 */
[----:B------:R3:W-:Y:S10]  /*6230*/  MUFU.TANH R211, R12 ;  /* 0x0000000c00d37308 */ /* 0x0007f40000002400 */
[----:B------:R4:W-:Y:S01]  /*6240*/  MUFU.TANH R223, R13 ;  /* 0x0000000d00df7308 */ /* 0x0009e20000002400 */
[----:B--2---:R-:W2:Y:S01]  /*6250*/  LDSM.16.M88.4 R8, [R236+0x3000] ;  /* 0x00300000ec08783b */ /* 0x004ea20000000200 */
[-C--:B-1----:R-:W-:Y:S08]  /*6260*/  HMMA.16816.F32 R20, R216, R4.reuse, R20 ;  /* 0x00000004d814723c */ /* 0x082ff00000001814 */
[----:B------:R1:W-:Y:S01]  /*6270*/  MUFU.TANH R222, R14 ;  /* 0x0000000e00de7308 */ /* 0x0003e20000002400 */
[C---:B------:R-:W-:Y:S04]  /*6280*/  HMMA.16816.F32 R24, R212.reuse, R4, R24 ;  /* 0x00000004d418723c */ /* 0x040fe80000001818 */
[----:B---3--:R-:W-:Y:S05]  /*6290*/  FMUL.FTZ R12, R18, c[0x0][0x2ec] ;  /* 0x0000bb00120c7a20 */ /* 0x008fea0000410000 */
[----:B------:R3:W-:Y:S01]  /*62a0*/  MUFU.TANH R221, R15 ;  /* 0x0000000f00dd7308 */ /* 0x0007e20000002400 */
[-C--:B------:R-:W-:Y:S03]  /*62b0*/  HMMA.16816.F32 R28, R212, R6.reuse, R28 ;  /* 0x00000006d41c723c */ /* 0x080fe6000000181c */
[----:B----4-:R-:W-:Y:S05]  /*62c0*/  FMUL.FTZ R13, R17, c[0x0][0x2ec] ;  /* 0x0000bb00110d7a20 */ /* 0x010fea0000410000 */
[C---:B------:R-:W-:Y:S01]  /*62d0*/  HMMA.16816.F32 R32, R216.reuse, R6, R32 ;  /* 0x00000006d820723c */ /* 0x040fe20000001820 */
[----:B------:R-:W-:Y:S01]  /*62e0*/  MUFU.TANH R12, R12 ;  /* 0x0000000c000c7308 */ /* 0x000fe20000002400 */
[----:B------:R-:W4:Y:S01]  /*62f0*/  LDSM.16.M88.4 R4, [R236+0x3800] ;  /* 0x00380000ec04783b */ /* 0x000f220000000200 */
[----:B------:R-:W-:Y:S04]  /*6300*/  DEPBAR.LE SB0, 0x0 ;  /* 0x000080000000791a */ /* 0x000fe80000000000 */
[----:B------:R-:W-:Y:S02]  /*6310*/  FMUL.FTZ R23, R23, c[0x0][0x2ec] ;  /* 0x0000bb0017177a20 */ /* 0x000fe40000410000 */
[----:B------:R-:W-:Y:S02]  /*6320*/  FMUL.FTZ R24, R24, c[0x0][0x2ec] ;  /* 0x0000bb0018187a20 */ /* 0x000fe40000410000 */
[----:B------:R-:W4:Y:S01]  /*6330*/  MUFU.TANH R2, R23 ;  /* 0x0000001700027308 */ /* 0x000f220000002400 */
[----:B------:R-:W-:Y:S01]  /*6340*/  BAR.SYNC.DEFER_BLOCKING 0x0 ;  /* 0x0000000000007b1d */ /* 0x000fe20000010000 */
[----:B-1----:R-:W-:Y:S01]  /*6350*/  FMUL.FTZ R14, R19, c[0x0][0x2ec] ;  /* 0x0000bb00130e7a20 */ /* 0x002fe20000410000 */
[-C--:B--2---:R-:W-:Y:S05]  /*6360*/  HMMA.16816.F32 R36, R216, R8.reuse, R36 ;  /* 0x00000008d824723c */ /* 0x084fea0000001824 */
[----:B------:R-:W-:Y:S02]  /*6370*/  FMUL.FTZ R30, R30, c[0x0][0x2ec] ;  /* 0x0000bb001e1e7a20 */ /* 0x000fe40000410000 */
[----:B------:R-:W1:Y:S01]  /*6380*/  MUFU.TANH R0, R24 ;  /* 0x0000001800007308 */ /* 0x000e620000002400 */
[----:B---3--:R-:W-:Y:S01]  /*6390*/  FMUL.FTZ R15, R16, c[0x0][0x2ec] ;  /* 0x0000bb00100f7a20 */ /* 0x008fe20000410000 */
[C---:B------:R-:W-:Y:S04]  /*63a0*/  HMMA.16816.F32 R40, R212.reuse, R8, R40 ;  /* 0x00000008d428723c */ /* 0x040fe80000001828 */
[----:B------:R-:W-:Y:S02]  /*63b0*/  FMUL.FTZ R20, R20, c[0x0][0x2ec] ;  /* 0x0000bb0014147a20 */ /* 0x000fe40000410000 */
[----:B------:R-:W-:Y:S02]  /*63c0*/  FMUL.FTZ R21, R21, c[0x0][0x2ec] ;  /* 0x0000bb0015157a20 */ /* 0x000fe40000410000 */
[----:B------:R-:W-:Y:S01]  /*63d0*/  MUFU.TANH R15, R15 ;  /* 0x0000000f000f7308 */ /* 0x000fe20000002400 */
[-C--:B------:R-:W-:Y:S01]  /*63e0*/  HMMA.16816.F32 R44, R212, R10.reuse, R44 ;  /* 0x0000000ad42c723c */ /* 0x080fe2000000182c */
[----:B----4-:R-:W-:Y:S02]  /*63f0*/  STL [R1], R2 ;  /* 0x0000000201007387 */ /* 0x010fe40000100800 */
[----:B------:R-:W-:Y:S02]  /*6400*/  FMUL.FTZ R22, R22, c[0x0][0x2ec] ;  /* 0x0000bb0016167a20 */ /* 0x000fe40000410000 */
[----:B------:R-:W-:Y:S03]  /*6410*/  FMUL.FTZ R25, R25, c[0x0][0x2ec] ;  /* 0x0000bb0019197a20 */ /* 0x000fe60000410000 */
[C---:B------:R-:W-:Y:S01]  /*6420*/  HMMA.16816.F32 R48, R216.reuse, R10, R48 ;  /* 0x0000000ad830723c */ /* 0x040fe20000001830 */
[----:B------:R-:W-:Y:S03]  /*6430*/  MUFU.TANH R13, R13 ;  /* 0x0000000d000d7308 */ /* 0x000fe60000002400 */
[----:B------:R-:W-:Y:S01]  /*6440*/  FMUL.FTZ R26, R26, c[0x0][0x2ec] ;  /* 0x0000bb001a1a7a20 */ /* 0x000fe20000410000 */
[----:B-1----:R1:W-:Y:S01]  /*6450*/  STL [R1+0x8], R0 ;  /* 0x0000080001007387 */ /* 0x0023e20000100800 */
[----:B------:R-:W-:Y:S02]  /*6460*/  FMUL.FTZ R27, R27, c[0x0][0x2ec] ;  /* 0x0000bb001b1b7a20 */ /* 0x000fe40000410000 */
[-C--:B------:R-:W-:Y:S03]  /*6470*/  HMMA.16816.F32 R52, R216, R4.reuse, R52 ;  /* 0x00000004d834723c */ /* 0x080fe60000001834 */
[----:B------:R-:W-:Y:S01]  /*6480*/  MUFU.TANH R14, R14 ;  /* 0x0000000e000e7308 */ /* 0x000fe20000002400 */
[----:B------:R-:W-:Y:S02]  /*6490*/  FMUL.FTZ R28, R28, c[0x0][0x2ec] ;  /* 0x0000bb001c1c7a20 */ /* 0x000fe40000410000 */
[----:B------:R-:W-:Y:S02]  /*64a0*/  FMUL.FTZ R29, R29, c[0x0][0x2ec] ;  /* 0x0000bb001d1d7a20 */ /* 0x000fe40000410000 */
[C---:B------:R-:W-:Y:S04]  /*64b0*/  HMMA.16816.F32 R56, R212.reuse, R4, R56 ;  /* 0x00000004d438723c */ /* 0x040fe80000001838 */
[----:B------:R-:W-:Y:S01]  /*64c0*/  FMUL.FTZ R31, R31, c[0x0][0x2ec] ;  /* 0x0000bb001f1f7a20 */ /* 0x000fe20000410000 */
[----:B------:R-:W-:Y:S01]  /*64d0*/  MUFU.TANH R226, R20 ;  /* 0x0000001400e27308 */ /* 0x000fe20000002400 */
[----:B------:R-:W-:Y:S02]  /*64e0*/  FMUL.FTZ R32, R32, c[0x0][0x2ec] ;  /* 0x0000bb0020207a20 */ /* 0x000fe40000410000 */
[-C--:B------:R-:W-:Y:S04]  /*64f0*/  HMMA.16816.F32 R60, R212, R6.reuse, R60 ;  /* 0x00000006d43c723c */ /* 0x080fe8000000183c */
[----:B------:R-:W-:Y:S02]  /*6500*/  FMUL.FTZ R48, R48, c[0x0][0x2ec] ;  /* 0x0000bb0030307a20 */ /* 0x000fe40000410000 */
[----:B------:R-:W-:Y:S01]  /*6510*/  FMUL.FTZ R33, R33, c[0x0][0x2ec] ;  /* 0x0000bb0021217a20 */ /* 0x000fe20000410000 */
[----:B-1----:R-:W1:Y:S01]  /*6520*/  MUFU.TANH R0, R30 ;  /* 0x0000001e00007308 */ /* 0x002e620000002400 */
[----:B------:R-:W-:Y:S04]  /*6530*/  HMMA.16816.F32 R64, R216, R6, R64 ;  /* 0x00000006d840723c */ /* 0x000fe80000001840 */
[----:B------:R-:W-:Y:S02]  /*6540*/  FMUL.FTZ R34, R34, c[0x0][0x2ec] ;  /* 0x0000bb0022227a20 */ /* 0x000fe40000410000 */
[----:B------:R-:W-:Y:S02]  /*6550*/  FMUL.FTZ R41, R41, c[0x0][0x2ec] ;  /* 0x0000bb0029297a20 */ /* 0x000fe40000410000 */
[----:B------:R-:W-:Y:S01]  /*6560*/  FMUL.FTZ R43, R43, c[0x0][0x2ec] ;  /* 0x0000bb002b2b7a20 */ /* 0x000fe20000410000 */
[----:B------:R2:W3:Y:S03]  /*6570*/  MUFU.TANH R134, R48 ;  /* 0x0000003000867308 */ /* 0x0004e60000002400 */
[----:B------:R-:W-:Y:S02]  /*6580*/  FMUL.FTZ R44, R44, c[0x0][0x2ec] ;  /* 0x0000bb002c2c7a20 */ /* 0x000fe40000410000 */
[----:B------:R-:W-:Y:S02]  /*6590*/  FMUL.FTZ R45, R45, c[0x0][0x2ec] ;  /* 0x0000bb002d2d7a20 */ /* 0x000fe40000410000 */
[----:B------:R-:W-:Y:S02]  /*65a0*/  FMUL.FTZ R46, R46, c[0x0][0x2ec] ;  /* 0x0000bb002e2e7a20 */ /* 0x000fe40000410000 */
[----:B------:R-:W-:Y:S01]  /*65b0*/  FMUL.FTZ R57, R57, c[0x0][0x2ec] ;  /* 0x0000bb0039397a20 */ /* 0x000fe20000410000 */
[----:B------:R4:W3:Y:S01]  /*65c0*/  MUFU.TANH R229, R21 ;  /* 0x0000001500e57308 */ /* 0x0008e20000002400 */
[----:B------:R-:W-:Y:S02]  /*65d0*/  FMUL.FTZ R35, R35, c[0x0][0x2ec] ;  /* 0x0000bb0023237a20 */ /* 0x000fe40000410000 */
[----:B------:R-:W-:Y:S01]  /*65e0*/  FMUL.FTZ R36, R36, c[0x0][0x2ec] ;  /* 0x0000bb0024247a20 */ /* 0x000fe20000410000 */
[----:B-1----:R1:W-:Y:S01]  /*65f0*/  STL [R1+0xc], R0 ;  /* 0x00000c0001007387 */ /* 0x0023e20000100800 */
[----:B------:R-:W-:Y:S02]  /*6600*/  FMUL.FTZ R37, R37, c[0x0][0x2ec] ;  /* 0x0000bb0025257a20 */ /* 0x000fe40000410000 */
[----:B------:R-:W-:Y:S02]  /*6610*/  FMUL.FTZ R38, R38, c[0x0][0x2ec] ;  /* 0x0000bb0026267a20 */ /* 0x000fe40000410000 */
[----:B------:R-:W-:Y:S01]  /*6620*/  FMUL.FTZ R39, R39, c[0x0][0x2ec] ;  /* 0x0000bb0027277a20 */ /* 0x000fe20000410000 */
[----:B------:R4:W1:Y:S01]  /*6630*/  MUFU.TANH R231, R22 ;  /* 0x0000001600e77308 */ /* 0x0008620000002400 */
[----:B------:R-:W-:Y:S02]  /*6640*/  FMUL.FTZ R40, R40, c[0x0][0x2ec] ;  /* 0x0000bb0028287a20 */ /* 0x000fe40000410000 */
[----:B------:R-:W-:Y:S01]  /*6650*/  FMUL.FTZ R42, R42, c[0x0][0x2ec] ;  /* 0x0000bb002a2a7a20 */ /* 0x000fe20000410000 */
[----:B--2---:R-:W-:Y:S01]  /*6660*/  MOV R48, R137 ;  /* 0x0000008900307202 */ /* 0x004fe20000000f00 */
[----:B------:R-:W-:Y:S02]  /*6670*/  FMUL.FTZ R47, R47, c[0x0][0x2ec] ;  /* 0x0000bb002f2f7a20 */ /* 0x000fe40000410000 */
[----:B------:R-:W-:Y:S01]  /*6680*/  FMUL.FTZ R49, R49, c[0x0][0x2ec] ;  /* 0x0000bb0031317a20 */ /* 0x000fe20000410000 */
[----:B------:R-:W-:Y:S01]  /*6690*/  ISETP.GT.AND P0, PT, R48, RZ, PT ;  /* 0x000000ff3000720c */ /* 0x000fe20003f04270 */
[----:B------:R-:W-:Y:S01]  /*66a0*/  FMUL.FTZ R50, R50, c[0x0][0x2ec] ;  /* 0x0000bb0032327a20 */ /* 0x000fe20000410000 */
[----:B------:R4:W2:Y:S01]  /*66b0*/  MUFU.TANH R16, R25 ;  /* 0x0000001900107308 */ /* 0x0008a20000002400 */
[----:B------:R-:W-:Y:S02]  /*66c0*/  FMUL.FTZ R51, R51, c[0x0][0x2ec] ;  /* 0x0000bb0033337a20 */ /* 0x000fe40000410000 */
[----:B------:R-:W-:Y:S02]  /*66d0*/  FMUL.FTZ R52, R52, c[0x0][0x2ec] ;  /* 0x0000bb0034347a20 */ /* 0x000fe40000410000 */
[----:B------:R-:W-:Y:S02]  /*66e0*/  FMUL.FTZ R53, R53, c[0x0][0x2ec] ;  /* 0x0000bb0035357a20 */ /* 0x000fe40000410000 */
[----:B------:R-:W-:Y:S02]  /*66f0*/  FMUL.FTZ R54, R54, c[0x0][0x2ec] ;  /* 0x0000bb0036367a20 */ /* 0x000fe40000410000 */
        /* <DEDUP_REMOVED lines=9> */
[----:B-1----:R-:W-:Y:S02]  /*6790*/  FMUL.FTZ R0, R63, c[0x0][0x2ec] ;  /* 0x0000bb003f007a20 */ /* 0x002fe40000410000 */
[----:B------:R-:W-:Y:S02]  /*67a0*/  FMUL.FTZ R64, R64, c[0x0][0x2ec] ;  /* 0x0000bb0040407a20 */ /* 0x000fe40000410000 */
[----:B------:R-:W-:Y:S02]  /*67b0*/  FMUL.FTZ R65, R65, c[0x0][0x2ec] ;  /* 0x0000bb0041417a20 */ /* 0x000fe40000410000 */
[----:B------:R-:W-:Y:S01]  /*67c0*/  FMUL.FTZ R66, R66, c[0x0][0x2ec] ;  /* 0x0000bb0042427a20 */ /* 0x000fe20000410000 */
[----:B------:R4:W1:Y:S01]  /*67d0*/  MUFU.TANH R26, R28 ;  /* 0x0000001c001a7308 */ /* 0x0008620000002400 */
[----:B------:R-:W-:Y:S09]  /*67e0*/  FMUL.FTZ R67, R67, c[0x0][0x2ec] ;  /* 0x0000bb0043437a20 */ /* 0x000ff20000410000 */
        /* <DEDUP_REMOVED lines=36> */
[----:B------:R4:W1:Y:S02]  /*6a30*/  MUFU.TANH R214, R67 ;  /* 0x0000004300d67308 */ /* 0x0008640000002400 */
[----:B-1234-:R-:W-:-:S05]  /*6a40*/  @P0 BRA `(.L_x_98) ;  /* 0xffffe89000000947 */ /* 0x01efca000383ffff */
.L_x_97:
[----:B------:R-:W2:Y:S01]  /*6a50*/  LDL.LU R42, [R1] ;  /* 0x00000000012a7983 */ /* 0x000ea20000300800 */
[----:B------:R-:W-:Y:S01]  /*6a60*/  FMNMX.FTZ R0, R141, R132, !PT ;  /* 0x000000848d007209 */ /* 0x000fe20007810000 */
[----:B------:R-:W-:Y:S01]  /*6a70*/  IMAD.MOV.U32 R65, RZ, RZ, R18 ;  /* 0x000000ffff417224 */ /* 0x000fe200078e0012 */
[----:B------:R-:W-:Y:S01]  /*6a80*/  MOV R40, R208 ;  /* 0x000000d000287202 */ /* 0x000fe20000000f00 */
[----:B------:R-:W-:Y:S01]  /*6a90*/  STL [R1+0x80], R251 ;  /* 0x000080fb01007387 */ /* 0x000fe20000100800 */
[----:B-1----:R-:W-:Y:S02]  /*6aa0*/  FMNMX.FTZ R2, R209, R0, !PT ;  /* 0x00000000d1027209 */ /* 0x002fe40007810000 */
        /* <DEDUP_REMOVED lines=22> */
[----:B------:R1:W-:Y:S01]  /*6c10*/  STL [R1+0x60], R243 ;  /* 0x000060f301007387 */ /* 0x0003e20000100800 */
[----:B------:R-:W-:Y:S02]  /*6c20*/  FMNMX.FTZ R2, R211, R2, !PT ;  /* 0x00000002d3027209 */ /* 0x000fe40007810000 */
[----:B------:R-:W-:Y:S01]  /*6c30*/  FMNMX.FTZ R0, R221, R0, !PT ;  /* 0x00000000dd007209 */ /* 0x000fe20007810000 */
[----:B------:R3:W-:Y:S01]  /*6c40*/  STL [R1+0x5c], R242 ;  /* 0x00005cf201007387 */ /* 0x0007e20000100800 */
[----:B------:R-:W-:Y:S02]  /*6c50*/  MOV R64, R19 ;  /* 0x0000001300407202 */ /* 0x000fe40000000f00 */
[----:B------:R-:W-:Y:S01]  /*6c60*/  FMNMX.FTZ R2, R223, R2, !PT ;  /* 0x00000002df027209 */ /* 0x000fe20007810000 */
[----:B------:R-:W-:Y:S01]  /*6c70*/  STL [R1+0x58], R241 ;  /* 0x000058f101007387 */ /* 0x000fe20000100800 */
[----:B------:R-:W-:Y:S02]  /*6c80*/  MOV R59, R26 ;  /* 0x0000001a003b7202 */ /* 0x000fe40000000f00 */
[----:B------:R-:W-:Y:S01]  /*6c90*/  MOV R61, R22 ;  /* 0x00000016003d7202 */ /* 0x000fe20000000f00 */
[----:B------:R4:W-:Y:S01]  /*6ca0*/  STL [R1+0x54], R240 ;  /* 0x000054f001007387 */ /* 0x0009e20000100800 */
        /* <DEDUP_REMOVED lines=8> */
[----:B------:R-:W-:Y:S01]  /*6d30*/  LDSM.16.MT88.4 R36, [R233+0xc000] ;  /* 0x00c00000e924783b */ /* 0x000fe20000004200 */
[----:B-1----:R-:W-:Y:S02]  /*6d40*/  MOV R243, R135 ;  /* 0x0000008700f37202 */ /* 0x002fe40000000f00 */
[----:B------:R-:W-:Y:S02]  /*6d50*/  MOV R67, R10 ;  /* 0x0000000a00437202 */ /* 0x000fe40000000f00 */
[----:B---3--:R-:W-:Y:S02]  /*6d60*/  MOV R242, R136 ;  /* 0x0000008800f27202 */ /* 0x008fe40000000f00 */
[----:B------:R-:W-:Y:S01]  /*6d70*/  FMNMX.FTZ R136, R227, R4, !PT ;  /* 0x00000004e3887209 */ /* 0x000fe20007810000 */
[----:B------:R-:W-:Y:S01]  /*6d80*/  LDSM.16.MT88.4 R52, [R235+0xc000] ;  /* 0x00c00000eb34783b */ /* 0x000fe20000004200 */
[----:B------:R-:W-:Y:S02]  /*6d90*/  FMNMX.FTZ R0, R242, R0, !PT ;  /* 0x00000000f2007209 */ /* 0x000fe40007810000 */
[----:B------:R-:W-:Y:S02]  /*6da0*/  MOV R49, R30 ;  /* 0x0000001e00317202 */ /* 0x000fe40000000f00 */
[----:B------:R-:W-:Y:S02]  /*6db0*/  FMNMX.FTZ R0, R64, R0, !PT ;  /* 0x0000000040007209 */ /* 0x000fe40007810000 */
[----:B----4-:R-:W-:Y:S02]  /*6dc0*/  MOV R240, R31 ;  /* 0x0000001f00f07202 */ /* 0x010fe40000000f00 */
[----:B------:R-:W-:Y:S02]  /*6dd0*/  MOV R239, R134 ;  /* 0x0000008600ef7202 */ /* 0x000fe40000000f00 */
[----:B------:R-:W-:Y:S01]  /*6de0*/  MOV R241, R34 ;  /* 0x0000002200f17202 */ /* 0x000fe20000000f00 */
[----:B------:R-:W3:Y:S01]  /*6df0*/  LDL.LU R238, [R1+0x8] ;  /* 0x0000080001ee7983 */ /* 0x000ee20000300800 */
[----:B------:R-:W-:Y:S02]  /*6e00*/  MOV R62, R21 ;  /* 0x00000015003e7202 */ /* 0x000fe40000000f00 */
[----:B------:R-:W-:Y:S01]  /*6e10*/  MOV R58, R25 ;  /* 0x00000019003a7202 */ /* 0x000fe20000000f00 */
[----:B------:R1:W-:Y:S04]  /*6e20*/  STL [R1+0x48], R237 ;  /* 0x000048ed01007387 */ /* 0x0003e80000100800 */
[----:B------:R4:W-:Y:S04]  /*6e30*/  STL [R1+0x44], R236 ;  /* 0x000044ec01007387 */ /* 0x0009e80000100800 */
[----:B------:R-:W2:Y:S04]  /*6e40*/  LDL.LU R47, [R1+0xc] ;  /* 0x00000c00012f7983 */ /* 0x000ea80000300800 */
[----:B------:R-:W-:Y:S01]  /*6e50*/  LDSM.16.MT88.4 R20, [R232+0xc000] ;  /* 0x00c00000e814783b */ /* 0x000fe20000004200 */
[----:B-1----:R-:W-:Y:S04]  /*6e60*/  MOV R237, R33 ;  /* 0x0000002100ed7202 */ /* 0x002fe80000000f00 */
[----:B------:R-:W-:Y:S02]  /*6e70*/  FMNMX.FTZ R136, R237, R136, !PT ;  /* 0x00000088ed887209 */ /* 0x000fe40007810000 */
[----:B----4-:R-:W-:Y:S02]  /*6e80*/  MOV R236, R32 ;  /* 0x0000002000ec7202 */ /* 0x010fe40000000f00 */
[----:B------:R-:W-:Y:S04]  /*6e90*/  FMNMX.FTZ R136, R40, R136, !PT ;  /* 0x0000008828887209 */ /* 0x000fe80007810000 */
[----:B------:R-:W-:Y:S04]  /*6ea0*/  FMNMX.FTZ R136, R239, R136, !PT ;  /* 0x00000088ef887209 */ /* 0x000fe80007810000 */
[----:B------:R-:W-:Y:S04]  /*6eb0*/  FMNMX.FTZ R136, R44, R136, !PT ;  /* 0x000000882c887209 */ /* 0x000fe80007810000 */
[----:B------:R-:W-:Y:S04]  /*6ec0*/  FMNMX.FTZ R136, R45, R136, !PT ;  /* 0x000000882d887209 */ /* 0x000fe80007810000 */
[----:B------:R-:W-:Y:S04]  /*6ed0*/  FMNMX.FTZ R136, R46, R136, !PT ;  /* 0x000000882e887209 */ /* 0x000fe80007810000 */
[----:B------:R-:W-:Y:S04]  /*6ee0*/  FMNMX.FTZ R136, R213, R136, !PT ;  /* 0x00000088d5887209 */ /* 0x000fe80007810000 */
[----:B------:R-:W-:Y:S05]  /*6ef0*/  FMNMX.FTZ R136, R212, R136, !PT ;  /* 0x00000088d4887209 */ /* 0x000fea0007810000 */
[----:B------:R-:W1:Y:S01]  /*6f00*/  SHFL.BFLY PT, R6, R136, 0x2, 0x1f ;  /* 0x0c401f0088067f89 */ /* 0x000e6200000e0000 */
[----:B--2---:R-:W-:Y:S02]  /*6f10*/  FMNMX.FTZ R0, R47, R0, !PT ;  /* 0x000000002f007209 */ /* 0x004fe40007810000 */
[----:B------:R-:W-:Y:S02]  /*6f20*/  FMNMX.FTZ R3, R42, R3, !PT ;  /* 0x000000032a037209 */ /* 0x000fe40007810000 */
[----:B---3--:R-:W-:Y:S02]  /*6f30*/  FMNMX.FTZ R2, R238, R2, !PT ;  /* 0x00000002ee027209 */ /* 0x008fe40007810000 */
        /* <DEDUP_REMOVED lines=38> */
[----:B------:R-:W-:Y:S04]  /*71a0*/  STL [R1+0x84], R136 ;  /* 0x0000848801007387 */ /* 0x000fe80000100800 */
[----:B------:R-:W2:Y:S01]  /*71b0*/  SHFL.BFLY PT, R7, R135, 0x1, 0x1f ;  /* 0x0c201f0087077f89 */ /* 0x000ea200000e0000 */
[----:B---3--:R-:W-:Y:S01]  /*71c0*/  FMNMX.FTZ R2, R0, R2, !PT ;  /* 0x0000000200027209 */ /* 0x008fe20007810000 */
[----:B------:R-:W-:Y:S04]  /*71d0*/  FADD.FTZ R0, -R136, R132 ;  /* 0x0000008488007221 */ /* 0x000fe80000010100 */
[----:B------:R-:W-:Y:S02]  /*71e0*/  FMUL.FTZ R0, R0, c[0x0][0x23c] ;  /* 0x00008f0000007a20 */ /* 0x000fe40000410000 */
[----:B------:R-:W3:Y:S02]  /*71f0*/  SHFL.BFLY PT, R3, R2, 0x1, 0x1f ;  /* 0x0c201f0002037f89 */ /* 0x000ee400000e0000 */
[----:B------:R4:W4:Y:S01]  /*7200*/  MUFU.EX2 R132, R0 ;  /* 0x0000000000847308 */ /* 0x0009220000000800 */
[----:B-1----:R-:W-:Y:S05]  /*7210*/  FMNMX.FTZ R4, R4, R5, !PT ;  /* 0x0000000504047209 */ /* 0x002fea0007810000 */
[----:B------:R-:W1:Y:S01]  /*7220*/  SHFL.BFLY PT, R134, R4, 0x1, 0x1f ;  /* 0x0c201f0004867f89 */ /* 0x000e6200000e0000 */
[----:B--2---:R-:W-:Y:S05]  /*7230*/  FMNMX.FTZ R135, R135, R7, !PT ;  /* 0x0000000787877209 */ /* 0x004fea0007810000 */
[C---:B------:R-:W-:Y:S02]  /*7240*/  FMUL.FTZ R208, R135.reuse, c[0x0][0x23c] ;  /* 0x00008f0087d07a20 */ /* 0x040fe40000410000 */
[----:B------:R2:W-:Y:S01]  /*7250*/  STL [R1+0x88], R135 ;  /* 0x0000888701007387 */ /* 0x0005e20000100800 */
[----:B---3--:R-:W-:Y:S01]  /*7260*/  FMNMX.FTZ R3, R2, R3, !PT ;  /* 0x0000000302037209 */ /* 0x008fe20007810000 */
[----:B----4-:R-:W-:Y:S02]  /*7270*/  FADD.FTZ R0, -R135, R133 ;  /* 0x0000008587007221 */ /* 0x010fe40000010100 */
[----:B------:R-:W-:Y:S01]  /*7280*/  FMUL.FTZ R32, R132, R172 ;  /* 0x000000ac84207220 */ /* 0x000fe20000410000 */
[----:B------:R-:W-:Y:S01]  /*7290*/  MOV R172, R47 ;  /* 0x0000002f00ac7202 */ /* 0x000fe20000000f00 */
[----:B------:R-:W-:Y:S01]  /*72a0*/  FMUL.FTZ R0, R0, c[0x0][0x23c] ;  /* 0x00008f0000007a20 */ /* 0x000fe20000410000 */
[----:B-1----:R-:W-:Y:S01]  /*72b0*/  FMNMX.FTZ R134, R4, R134, !PT ;  /* 0x0000008604867209 */ /* 0x002fe20007810000 */
[C---:B------:R-:W-:Y:S02]  /*72c0*/  FMUL.FTZ R33, R132.reuse, R173 ;  /* 0x000000ad84217220 */ /* 0x040fe40000410000 */
[----:B------:R1:W3:Y:S01]  /*72d0*/  MUFU.EX2 R133, R0 ;  /* 0x0000000000857308 */ /* 0x0002e20000000800 */
[----:B------:R-:W-:Y:S01]  /*72e0*/  MOV R173, R49 ;  /* 0x0000003100ad7202 */ /* 0x000fe20000000f00 */
        /* <DEDUP_REMOVED lines=14> */
[----:B---3--:R-:W-:Y:S01]  /*73d0*/  FMUL.FTZ R6, R133, R150 ;  /* 0x0000009685067220 */ /* 0x008fe20000410000 */
[----:B------:R-:W-:Y:S01]  /*73e0*/  FSEL R139, R139, RZ, P1 ;  /* 0x000000ff8b8b7208 */ /* 0x000fe20000800000 */
[----:B------:R1:W3:Y:S01]  /*73f0*/  MUFU.EX2 R2, R0 ;  /* 0x0000000000027308 */ /* 0x0002e20000000800 */
[----:B------:R-:W-:Y:S01]  /*7400*/  FSETP.NEU.FTZ.AND P1, PT, R135, -INF , PT ;  /* 0xff8000008700780b */ /* 0x000fe20003f3d000 */
[----:B------:R-:W-:Y:S02]  /*7410*/  FMUL.FTZ R7, R133, R151 ;  /* 0x0000009785077220 */ /* 0x000fe40000410000 */
[--C-:B------:R-:W-:Y:S01]  /*7420*/  FFMA.FTZ R4, R141, c[0x0][0x23c], -R139.reuse ;  /* 0x00008f008d047a23 */ /* 0x100fe2000001088b */
[----:B------:R-:W-:Y:S01]  /*7430*/  FSEL R208, R208, RZ, P1 ;  /* 0x000000ffd0d07208 */ /* 0x000fe20000800000 */
[----:B------:R-:W-:Y:S01]  /*7440*/  FFMA.FTZ R5, R209, c[0x0][0x23c], -R139 ;  /* 0x00008f00d1057a23 */ /* 0x000fe2000001088b */
[C---:B------:R-:W-:Y:S01]  /*7450*/  FSETP.NEU.FTZ.AND P1, PT, R134.reuse, -INF , PT ;  /* 0xff8000008600780b */ /* 0x040fe20003f3d000 */
[----:B------:R-:W-:Y:S02]  /*7460*/  FMUL.FTZ R209, R134, c[0x0][0x23c] ;  /* 0x00008f0086d17a20 */ /* 0x000fe40000410000 */
[----:B------:R4:W-:Y:S01]  /*7470*/  MUFU.EX2 R218, R4 ;  /* 0x0000000400da7308 */ /* 0x0009e20000000800 */
[C---:B------:R-:W-:Y:S01]  /*7480*/  FMUL.FTZ R18, R133.reuse, R158 ;  /* 0x0000009e85127220 */ /* 0x040fe20000410000 */
[----:B------:R-:W-:Y:S01]  /*7490*/  MOV R158, R44 ;  /* 0x0000002c009e7202 */ /* 0x000fe20000000f00 */
[----:B------:R-:W-:Y:S01]  /*74a0*/  FMUL.FTZ R19, R133, R159 ;  /* 0x0000009f85137220 */ /* 0x000fe20000410000 */
[----:B------:R-:W-:Y:S01]  /*74b0*/  FSEL R209, R209, RZ, P1 ;  /* 0x000000ffd1d17208 */ /* 0x000fe20000800000 */
[----:B------:R-:W-:Y:S01]  /*74c0*/  FMUL.FTZ R34, R133, R174 ;  /* 0x000000ae85227220 */ /* 0x000fe20000410000 */
[----:B------:R-:W-:Y:S01]  /*74d0*/  FSETP.NEU.FTZ.AND P1, PT, R3, -INF , PT ;  /* 0xff8000000300780b */ /* 0x000fe20003f3d000 */
[----:B------:R-:W-:Y:S01]  /*74e0*/  FMUL.FTZ R35, R133, R175 ;  /* 0x000000af85237220 */ /* 0x000fe20000410000 */
[----:B------:R-:W-:Y:S01]  /*74f0*/  MOV R174, R50 ;  /* 0x0000003200ae7202 */ /* 0x000fe20000000f00 */
[----:B------:R-:W-:Y:S01]  /*7500*/  FFMA.FTZ R9, R223, c[0x0][0x23c], -R209 ;  /* 0x00008f00df097a23 */ /* 0x000fe200000108d1 */
[----:B--2---:R-:W2:Y:S01]  /*7510*/  MUFU.EX2 R135, R5 ;  /* 0x0000000500877308 */ /* 0x004ea20000000800 */
[C---:B------:R-:W-:Y:S01]  /*7520*/  FMUL.FTZ R50, R133.reuse, R190 ;  /* 0x000000be85327220 */ /* 0x040fe20000410000 */
[----:B------:R-:W-:Y:S01]  /*7530*/  MOV R175, R61 ;  /* 0x0000003d00af7202 */ /* 0x000fe20000000f00 */
[----:B------:R-:W-:Y:S01]  /*7540*/  FMUL.FTZ R70, R133, R70 ;  /* 0x0000004685467220 */ /* 0x000fe20000410000 */
[----:B------:R-:W-:Y:S01]  /*7550*/  MOV R159, R65 ;  /* 0x00000041009f7202 */ /* 0x000fe20000000f00 */
[----:B-1----:R-:W-:Y:S02]  /*7560*/  FADD.FTZ R0, -R3, R140 ;  /* 0x0000008c03007221 */ /* 0x002fe40000010100 */
[----:B---3--:R-:W-:Y:S02]  /*7570*/  FMUL.FTZ R8, R2, R144 ;  /* 0x0000009002087220 */ /* 0x008fe40000410000 */
[----:B------:R-:W-:Y:S01]  /*7580*/  FMUL.FTZ R0, R0, c[0x0][0x23c] ;  /* 0x00008f0000007a20 */ /* 0x000fe20000410000 */
[----:B------:R1:W-:Y:S01]  /*7590*/  MUFU.EX2 R223, R9 ;  /* 0x0000000900df7308 */ /* 0x0003e20000000800 */
[C---:B------:R-:W-:Y:S01]  /*75a0*/  FMUL.FTZ R25, R2.reuse, R165 ;  /* 0x000000a502197220 */ /* 0x040fe20000410000 */
[----:B------:R-:W-:Y:S01]  /*75b0*/  MOV R165, R58 ;  /* 0x0000003a00a57202 */ /* 0x000fe20000000f00 */
[----:B------:R-:W-:Y:S01]  /*75c0*/  FMUL.FTZ R28, R2, R168 ;  /* 0x000000a8021c7220 */ /* 0x000fe20000410000 */
[----:B------:R-:W-:Y:S01]  /*75d0*/  MOV R168, R43 ;  /* 0x0000002b00a87202 */ /* 0x000fe20000000f00 */
[--C-:B----4-:R-:W-:Y:S02]  /*75e0*/  FFMA.FTZ R4, R142, c[0x0][0x23c], -R208.reuse ;  /* 0x00008f008e047a23 */ /* 0x110fe400000108d0 */
[C---:B------:R-:W-:Y:S01]  /*75f0*/  FMUL.FTZ R29, R2.reuse, R169 ;  /* 0x000000a9021d7220 */ /* 0x040fe20000410000 */
[----:B------:R-:W-:Y:S01]  /*7600*/  MOV R169, R62 ;  /* 0x0000003e00a97202 */ /* 0x000fe20000000f00 */
[C---:B------:R-:W-:Y:S01]  /*7610*/  FMUL.FTZ R44, R2.reuse, R184 ;  /* 0x000000b8022c7220 */ /* 0x040fe20000410000 */
[----:B------:R3:W-:Y:S01]  /*7620*/  MUFU.EX2 R219, R4 ;  /* 0x0000000400db7308 */ /* 0x0007e20000000800 */
[----:B------:R-:W-:Y:S01]  /*7630*/  FMUL.FTZ R61, R2, R201 ;  /* 0x000000c9023d7220 */ /* 0x000fe20000410000 */
[----:B------:R-:W-:Y:S01]  /*7640*/  MOV R184, R238 ;  /* 0x000000ee00b87202 */ /* 0x000fe20000000f00 */
[----:B------:R-:W-:Y:S01]  /*7650*/  FMUL.FTZ R65, R132, R205 ;  /* 0x000000cd84417220 */ /* 0x000fe20000410000 */
[----:B--2---:R-:W-:Y:S01]  /*7660*/  F2FP.PACK_AB R140, R135, R218 ;  /* 0x000000da878c723e */ /* 0x004fe200000000ff */
[--C-:B------:R-:W-:Y:S02]  /*7670*/  FFMA.FTZ R5, R14, c[0x0][0x23c], -R208.reuse ;  /* 0x00008f000e057a23 */ /* 0x100fe400000108d0 */
[C---:B------:R-:W-:Y:S02]  /*7680*/  FMUL.FTZ R71, R133.reuse, R71 ;  /* 0x0000004785477220 */ /* 0x040fe40000410000 */
[C---:B------:R-:W-:Y:S01]  /*7690*/  FMUL.FTZ R72, R2.reuse, R72 ;  /* 0x0000004802487220 */ /* 0x040fe20000410000 */
[----:B------:R2:W-:Y:S01]  /*76a0*/  MUFU.EX2 R245, R5 ;  /* 0x0000000500f57308 */ /* 0x0005e20000000800 */
[C---:B------:R-:W-:Y:S02]  /*76b0*/  FMUL.FTZ R73, R2.reuse, R73 ;  /* 0x0000004902497220 */ /* 0x040fe40000410000 */
[C---:B------:R-:W-:Y:S02]  /*76c0*/  FMUL.FTZ R76, R2.reuse, R76 ;  /* 0x0000004c024c7220 */ /* 0x040fe40000410000 */
[C---:B-1----:R-:W-:Y:S02]  /*76d0*/  FMUL.FTZ R9, R2.reuse, R145 ;  /* 0x0000009102097220 */ /* 0x042fe40000410000 */
[----:B------:R-:W-:Y:S02]  /*76e0*/  FMUL.FTZ R77, R2, R77 ;  /* 0x0000004d024d7220 */ /* 0x000fe40000410000 */
[C---:B------:R-:W-:Y:S01]  /*76f0*/  FMUL.FTZ R82, R133.reuse, R82 ;  /* 0x0000005285527220 */ /* 0x040fe20000410000 */
[----:B------:R-:W1:Y:S01]  /*7700*/  MUFU.EX2 R0, R0 ;  /* 0x0000000000007308 */ /* 0x000e620000000800 */
[C---:B------:R-:W-:Y:S02]  /*7710*/  FMUL.FTZ R83, R133.reuse, R83 ;  /* 0x0000005385537220 */ /* 0x040fe40000410000 */
[C---:B------:R-:W-:Y:S02]  /*7720*/  FMUL.FTZ R86, R133.reuse, R86 ;  /* 0x0000005685567220 */ /* 0x040fe40000410000 */
[--C-:B---3--:R-:W-:Y:S02]  /*7730*/  FFMA.FTZ R4, R220, c[0x0][0x23c], -R208.reuse ;  /* 0x00008f00dc047a23 */ /* 0x108fe400000108d0 */
[C---:B------:R-:W-:Y:S02]  /*7740*/  FMUL.FTZ R87, R133.reuse, R87 ;  /* 0x0000005785577220 */ /* 0x040fe40000410000 */
[C---:B------:R-:W-:Y:S01]  /*7750*/  FMUL.FTZ R88, R2.reuse, R88 ;  /* 0x0000005802587220 */ /* 0x040fe20000410000 */
[----:B------:R-:W3:Y:S01]  /*7760*/  MUFU.EX2 R136, R4 ;  /* 0x0000000400887308 */ /* 0x000ee20000000800 */
[C---:B------:R-:W-:Y:S02]  /*7770*/  FMUL.FTZ R89, R2.reuse, R89 ;  /* 0x0000005902597220 */ /* 0x040fe40000410000 */
[----:B------:R-:W-:Y:S02]  /*7780*/  FMUL.FTZ R92, R2, R92 ;  /* 0x0000005c025c7220 */ /* 0x000fe40000410000 */
[----:B--2---:R-:W-:Y:S02]  /*7790*/  FMUL.FTZ R5, R132, R149 ;  /* 0x0000009584057220 */ /* 0x004fe40000410000 */
[----:B------:R-:W-:Y:S02]  /*77a0*/  FMUL.FTZ R93, R2, R93 ;  /* 0x0000005d025d7220 */ /* 0x000fe40000410000 */
[C---:B------:R-:W-:Y:S02]  /*77b0*/  FMUL.FTZ R98, R133.reuse, R98 ;  /* 0x0000006285627220 */ /* 0x040fe40000410000 */
[C---:B------:R-:W-:Y:S02]  /*77c0*/  FMUL.FTZ R99, R133.reuse, R99 ;  /* 0x0000006385637220 */ /* 0x040fe40000410000 */
[----:B------:R-:W-:Y:S02]  /*77d0*/  FMUL.FTZ R102, R133, R102 ;  /* 0x0000006685667220 */ /* 0x000fe40000410000 */
[C---:B-1----:R-:W-:Y:S02]  /*77e0*/  FMUL.FTZ R10, R0.reuse, R146 ;  /* 0x00000092000a7220 */ /* 0x042fe40000410000 */
[C---:B------:R-:W-:Y:S02]  /*77f0*/  FMUL.FTZ R11, R0.reuse, R147 ;  /* 0x00000093000b7220 */ /* 0x040fe40000410000 */
[C---:B------:R-:W-:Y:S02]  /*7800*/  FMUL.FTZ R14, R0.reuse, R154 ;  /* 0x0000009a000e7220 */ /* 0x040fe40000410000 */
[C---:B------:R-:W-:Y:S01]  /*7810*/  FMUL.FTZ R26, R0.reuse, R166 ;  /* 0x000000a6001a7220 */ /* 0x040fe20000410000 */
[----:B------:R-:W-:Y:S01]  /*7820*/  MOV R166, R56 ;  /* 0x0000003800a67202 */ /* 0x000fe20000000f00 */
[----:B------:R-:W-:Y:S01]  /*7830*/  FMUL.FTZ R27, R0, R167 ;  /* 0x000000a7001b7220 */ /* 0x000fe20000410000 */
[----:B---3--:R-:W-:Y:S01]  /*7840*/  F2FP.PACK_AB R141, R136, R219 ;  /* 0x000000db888d723e */ /* 0x008fe200000000ff */
[--C-:B------:R-:W-:Y:S01]  /*7850*/  FFMA.FTZ R4, R15, c[0x0][0x23c], -R139.reuse ;  /* 0x00008f000f047a23 */ /* 0x100fe2000001088b */
[----:B------:R-:W-:Y:S01]  /*7860*/  MOV R167, R57 ;  /* 0x0000003900a77202 */ /* 0x000fe20000000f00 */
[C---:B------:R-:W-:Y:S02]  /*7870*/  FMUL.FTZ R15, R0.reuse, R155 ;  /* 0x0000009b000f7220 */ /* 0x040fe40000410000 */
[----:B------:R1:W-:Y:S01]  /*7880*/  MUFU.EX2 R249, R4 ;  /* 0x0000000400f97308 */ /* 0x0003e20000000800 */
[C---:B------:R-:W-:Y:S01]  /*7890*/  FMUL.FTZ R30, R0.reuse, R170 ;  /* 0x000000aa001e7220 */ /* 0x040fe20000410000 */
[----:B------:R-:W-:Y:S01]  /*78a0*/  MOV R170, R45 ;  /* 0x0000002d00aa7202 */ /* 0x000fe20000000f00 */
[C---:B------:R-:W-:Y:S01]  /*78b0*/  FMUL.FTZ R31, R0.reuse, R171 ;  /* 0x000000ab001f7220 */ /* 0x040fe20000410000 */
[----:B------:R-:W-:Y:S01]  /*78c0*/  MOV R171, R46 ;  /* 0x0000002e00ab7202 */ /* 0x000fe20000000f00 */
[----:B------:R-:W-:Y:S02]  /*78d0*/  FMUL.FTZ R43, R0, R183 ;  /* 0x000000b7002b7220 */ /* 0x000fe40000410000 */
        /* <DEDUP_REMOVED lines=9> */
[----:B-1----:R-:W-:Y:S02]  /*7970*/  FFMA.FTZ R4, R13, c[0x0][0x23c], -R139 ;  /* 0x00008f000d047a23 */ /* 0x002fe4000001088b */
[----:B------:R-:W-:Y:S02]  /*7980*/  FMUL.FTZ R13, R2, R153 ;  /* 0x00000099020d7220 */ /* 0x000fe40000410000 */
[----:B------:R-:W1:Y:S01]  /*7990*/  MUFU.EX2 R246, R4 ;  /* 0x0000000400f67308 */ /* 0x000e620000000800 */
[C---:B------:R-:W-:Y:S02]  /*79a0*/  FMUL.FTZ R78, R0.reuse, R78 ;  /* 0x0000004e004e7220 */ /* 0x040fe40000410000 */
[C---:B------:R-:W-:Y:S02]  /*79b0*/  FMUL.FTZ R79, R0.reuse, R79 ;  /* 0x0000004f004f7220 */ /* 0x040fe40000410000 */
[C---:B------:R-:W-:Y:S02]  /*79c0*/  FMUL.FTZ R90, R0.reuse, R90 ;  /* 0x0000005a005a7220 */ /* 0x040fe40000410000 */
[C---:B------:R-:W-:Y:S02]  /*79d0*/  FMUL.FTZ R91, R0.reuse, R91 ;  /* 0x0000005b005b7220 */ /* 0x040fe40000410000 */
[C---:B------:R-:W-:Y:S02]  /*79e0*/  FMUL.FTZ R94, R0.reuse, R94 ;  /* 0x0000005e005e7220 */ /* 0x040fe40000410000 */
[----:B------:R-:W-:Y:S02]  /*79f0*/  FMUL.FTZ R95, R0, R95 ;  /* 0x0000005f005f7220 */ /* 0x000fe40000410000 */
[C---:B------:R-:W-:Y:S02]  /*7a00*/  FMUL.FTZ R103, R133.reuse, R103 ;  /* 0x0000006785677220 */ /* 0x040fe40000410000 */
[C---:B------:R-:W-:Y:S02]  /*7a10*/  FMUL.FTZ R104, R2.reuse, R104 ;  /* 0x0000006802687220 */ /* 0x040fe40000410000 */
[----:B------:R-:W-:Y:S02]  /*7a20*/  FMUL.FTZ R105, R2, R105 ;  /* 0x0000006902697220 */ /* 0x000fe40000410000 */
[C---:B------:R-:W-:Y:S02]  /*7a30*/  FMUL.FTZ R106, R0.reuse, R106 ;  /* 0x0000006a006a7220 */ /* 0x040fe40000410000 */
[----:B------:R-:W-:Y:S02]  /*7a40*/  FMUL.FTZ R107, R0, R107 ;  /* 0x0000006b006b7220 */ /* 0x000fe40000410000 */
[----:B------:R-:W-:Y:S01]  /*7a50*/  FMUL.FTZ R108, R2, R108 ;  /* 0x0000006c026c7220 */ /* 0x000fe20000410000 */
[----:B-1----:R-:W-:Y:S01]  /*7a60*/  F2FP.PACK_AB R142, R246, R249 ;  /* 0x000000f9f68e723e */ /* 0x002fe200000000ff */
[--C-:B------:R-:W-:Y:S02]  /*7a70*/  FFMA.FTZ R4, R12, c[0x0][0x23c], -R208.reuse ;  /* 0x00008f000c047a23 */ /* 0x100fe400000108d0 */
[C---:B------:R-:W-:Y:S02]  /*7a80*/  FMUL.FTZ R12, R2.reuse, R152 ;  /* 0x00000098020c7220 */ /* 0x040fe40000410000 */
[----:B------:R1:W2:Y:S01]  /*7a90*/  MUFU.EX2 R248, R4 ;  /* 0x0000000400f87308 */ /* 0x0002a20000000800 */
[----:B------:R-:W-:Y:S01]  /*7aa0*/  LDSM.16.MT88.4 R152, [R232+0xe000] ;  /* 0x00e00000e898783b */ /* 0x000fe20000004200 */
[----:B------:R-:W-:Y:S02]  /*7ab0*/  FMUL.FTZ R109, R2, R109 ;  /* 0x0000006d026d7220 */ /* 0x000fe40000410000 */
[C---:B------:R-:W-:Y:S02]  /*7ac0*/  FMUL.FTZ R110, R0.reuse, R110 ;  /* 0x0000006e006e7220 */ /* 0x040fe40000410000 */
[----:B------:R-:W-:Y:S02]  /*7ad0*/  FMUL.FTZ R111, R0, R111 ;  /* 0x0000006f006f7220 */ /* 0x000fe40000410000 */
[C---:B------:R-:W-:Y:S02]  /*7ae0*/  FMUL.FTZ R112, R132.reuse, R112 ;  /* 0x0000007084707220 */ /* 0x040fe40000410000 */
[C---:B------:R-:W-:Y:S02]  /*7af0*/  FMUL.FTZ R113, R132.reuse, R113 ;  /* 0x0000007184717220 */ /* 0x040fe40000410000 */
[C---:B------:R-:W-:Y:S02]  /*7b00*/  FMUL.FTZ R114, R133.reuse, R114 ;  /* 0x0000007285727220 */ /* 0x040fe40000410000 */
[C---:B------:R-:W-:Y:S02]  /*7b10*/  FMUL.FTZ R115, R133.reuse, R115 ;  /* 0x0000007385737220 */ /* 0x040fe40000410000 */
[C---:B------:R-:W-:Y:S02]  /*7b20*/  FMUL.FTZ R116, R132.reuse, R116 ;  /* 0x0000007484747220 */ /* 0x040fe40000410000 */
[----:B------:R-:W-:Y:S02]  /*7b30*/  FMUL.FTZ R117, R132, R117 ;  /* 0x0000007584757220 */ /* 0x000fe40000410000 */
[C---:B------:R-:W-:Y:S02]  /*7b40*/  FMUL.FTZ R118, R133.reuse, R118 ;  /* 0x0000007685767220 */ /* 0x040fe40000410000 */
[----:B------:R-:W-:Y:S02]  /*7b50*/  FMUL.FTZ R119, R133, R119 ;  /* 0x0000007785777220 */ /* 0x000fe40000410000 */
[--C-:B-1----:R-:W-:Y:S02]  /*7b60*/  FFMA.FTZ R4, R210, c[0x0][0x23c], -R209.reuse ;  /* 0x00008f00d2047a23 */ /* 0x102fe400000108d1 */
[----:B------:R-:W-:Y:S02]  /*7b70*/  FMUL.FTZ R210, R3, c[0x0][0x23c] ;  /* 0x00008f0003d27a20 */ /* 0x000fe40000410000 */
[----:B------:R1:W-:Y:S01]  /*7b80*/  MUFU.EX2 R217, R4 ;  /* 0x0000000400d97308 */ /* 0x0003e20000000800 */
[----:B------:R-:W-:Y:S02]  /*7b90*/  FMUL.FTZ R120, R2, R120 ;  /* 0x0000007802787220 */ /* 0x000fe40000410000 */
[----:B------:R-:W-:Y:S01]  /*7ba0*/  FSEL R210, R210, RZ, P1 ;  /* 0x000000ffd2d27208 */ /* 0x000fe20000800000 */
[----:B------:R-:W-:Y:S02]  /*7bb0*/  FMUL.FTZ R121, R2, R121 ;  /* 0x0000007902797220 */ /* 0x000fe40000410000 */
[C---:B------:R-:W-:Y:S02]  /*7bc0*/  FMUL.FTZ R122, R0.reuse, R122 ;  /* 0x0000007a007a7220 */ /* 0x040fe40000410000 */
        /* <DEDUP_REMOVED lines=8> */
[----:B-1----:R-:W-:Y:S01]  /*7c50*/  FFMA.FTZ R4, R224, c[0x0][0x23c], -R209 ;  /* 0x00008f00e0047a23 */ /* 0x002fe200000108d1 */
[----:B------:R-:W-:Y:S01]  /*7c60*/  MOV R224, R17 ;  /* 0x0000001100e07202 */ /* 0x000fe20000000f00 */
[C---:B------:R-:W-:Y:S02]  /*7c70*/  FMUL.FTZ R17, R132.reuse, R157 ;  /* 0x0000009d84117220 */ /* 0x040fe40000410000 */
[----:B------:R1:W3:Y:S01]  /*7c80*/  MUFU.EX2 R251, R4 ;  /* 0x0000000400fb7308 */ /* 0x0002e20000000800 */
[----:B------:R-:W-:Y:S01]  /*7c90*/  MOV R157, R224 ;  /* 0x000000e0009d7202 */ /* 0x000fe20000000f00 */
[----:B------:R-:W-:Y:S01]  /*7ca0*/  FMUL.FTZ R131, R133, R131 ;  /* 0x0000008385837220 */ /* 0x000fe20000410000 */
[----:B------:R-:W-:Y:S01]  /*7cb0*/  MOV R224, R48 ;  /* 0x0000003000e07202 */ /* 0x000fe20000000f00 */
[----:B------:R-:W-:Y:S02]  /*7cc0*/  FMUL.FTZ R48, R132, R188 ;  /* 0x000000bc84307220 */ /* 0x000fe40000410000 */
[--C-:B------:R-:W-:Y:S02]  /*7cd0*/  FFMA.FTZ R157, R157, c[0x0][0x23c], -R208.reuse ;  /* 0x00008f009d9d7a23 */ /* 0x100fe400000108d0 */
[--C-:B------:R-:W-:Y:S02]  /*7ce0*/  FFMA.FTZ R159, R159, c[0x0][0x23c], -R208.reuse ;  /* 0x00008f009f9f7a23 */ /* 0x100fe400000108d0 */
[--C-:B------:R-:W-:Y:S01]  /*7cf0*/  FFMA.FTZ R215, R215, c[0x0][0x23c], -R208.reuse ;  /* 0x00008f00d7d77a23 */ /* 0x100fe200000108d0 */
[----:B------:R-:W-:Y:S01]  /*7d00*/  MUFU.EX2 R197, R157 ;  /* 0x0000009d00c57308 */ /* 0x000fe20000000800 */
[----:B------:R-:W-:Y:S02]  /*7d10*/  FFMA.FTZ R169, R169, c[0x0][0x23c], -R208 ;  /* 0x00008f00a9a97a23 */ /* 0x000fe400000108d0 */
[--C-:B------:R-:W-:Y:S02]  /*7d20*/  FFMA.FTZ R158, R158, c[0x0][0x23c], -R139.reuse ;  /* 0x00008f009e9e7a23 */ /* 0x100fe4000001088b */
[----:B------:R-:W-:Y:S02]  /*7d30*/  FFMA.FTZ R213, R213, c[0x0][0x23c], -R139 ;  /* 0x00008f00d5d57a23 */ /* 0x000fe4000001088b */
[----:B------:R-:W-:Y:S02]  /*7d40*/  FFMA.FTZ R165, R165, c[0x0][0x23c], -R209 ;  /* 0x00008f00a5a57a23 */ /* 0x000fe400000108d1 */
[--C-:B------:R-:W-:Y:S01]  /*7d50*/  FFMA.FTZ R138, R138, c[0x0][0x23c], -R210.reuse ;  /* 0x00008f008a8a7a23 */ /* 0x100fe200000108d2 */
[----:B------:R-:W-:Y:S01]  /*7d60*/  MUFU.EX2 R185, R158 ;  /* 0x0000009e00b97308 */ /* 0x000fe20000000800 */
[--C-:B-1----:R-:W-:Y:S01]  /*7d70*/  FFMA.FTZ R4, R143, c[0x0][0x23c], -R210.reuse ;  /* 0x00008f008f047a23 */ /* 0x102fe200000108d2 */
[----:B--2---:R-:W-:Y:S02]  /*7d80*/  F2FP.PACK_AB R143, R245, R248 ;  /* 0x000000f8f58f723e */ /* 0x004fe400000000ff */
[----:B---3--:R-:W-:Y:S06]  /*7d90*/  F2FP.PACK_AB R144, R251, R217 ;  /* 0x000000d9fb90723e */ /* 0x008fec00000000ff */
[----:B------:R1:W-:Y:S10]  /*7da0*/  MUFU.EX2 R220, R4 ;  /* 0x0000000400dc7308 */ /* 0x0003f40000000800 */
[----:B------:R-:W-:Y:S10]  /*7db0*/  MUFU.EX2 R205, R159 ;  /* 0x0000009f00cd7308 */ /* 0x000ff40000000800 */
[----:B------:R-:W-:Y:S01]  /*7dc0*/  MUFU.EX2 R196, R215 ;  /* 0x000000d700c47308 */ /* 0x000fe20000000800 */
[--C-:B-1----:R-:W-:Y:S01]  /*7dd0*/  FFMA.FTZ R4, R225, c[0x0][0x23c], -R210.reuse ;  /* 0x00008f00e1047a23 */ /* 0x102fe200000108d2 */
[----:B------:R-:W-:Y:S01]  /*7de0*/  MOV R225, R16 ;  /* 0x0000001000e17202 */ /* 0x000fe20000000f00 */
[----:B------:R-:W-:Y:S02]  /*7df0*/  FMUL.FTZ R16, R132, R156 ;  /* 0x0000009c84107220 */ /* 0x000fe40000410000 */
[----:B------:R-:W-:Y:S05]  /*7e00*/  IMAD.MOV.U32 R156, RZ, RZ, R51 ;  /* 0x000000ffff9c7224 */ /* 0x000fea00078e0033 */
[----:B------:R1:W2:Y:S01]  /*7e10*/  MUFU.EX2 R250, R4 ;  /* 0x0000000400fa7308 */ /* 0x0002a20000000800 */
[----:B------:R-:W-:Y:S02]  /*7e20*/  FMUL.FTZ R51, R133, R191 ;  /* 0x000000bf85337220 */ /* 0x000fe40000410000 */
[--C-:B------:R-:W-:Y:S01]  /*7e30*/  FFMA.FTZ R156, R156, c[0x0][0x23c], -R209.reuse ;  /* 0x00008f009c9c7a23 */ /* 0x100fe200000108d1 */
[----:B------:R-:W-:Y:S06]  /*7e40*/  LDSM.16.MT88.4 R188, [R235+0xd800] ;  /* 0x00d80000ebbc783b */ /* 0x000fec0000004200 */
[----:B------:R-:W-:Y:S01]  /*7e50*/  MUFU.EX2 R187, R156 ;  /* 0x0000009c00bb7308 */ /* 0x000fe20000000800 */
[----:B-1----:R-:W-:Y:S01]  /*7e60*/  FFMA.FTZ R4, R211, c[0x0][0x23c], -R209 ;  /* 0x00008f00d3047a23 */ /* 0x002fe200000108d1 */
[----:B--2---:R-:W-:Y:S08]  /*7e70*/  F2FP.PACK_AB R145, R250, R220 ;  /* 0x000000dcfa91723e */ /* 0x004ff000000000ff */
[----:B------:R1:W2:Y:S02]  /*7e80*/  MUFU.EX2 R247, R4 ;  /* 0x0000000400f77308 */ /* 0x0002a40000000800 */
[--C-:B-1----:R-:W-:Y:S01]  /*7e90*/  FFMA.FTZ R4, R222, c[0x0][0x23c], -R210.reuse ;  /* 0x00008f00de047a23 */ /* 0x102fe200000108d2 */
[----:B--2---:R-:W-:Y:S02]  /*7ea0*/  F2FP.PACK_AB R146, R223, R247 ;  /* 0x000000f7df92723e */ /* 0x004fe400000000ff */
[----:B------:R-:W-:Y:S05]  /*7eb0*/  MOV R222, R63 ;  /* 0x0000003f00de7202 */ /* 0x000fea0000000f00 */
[----:B------:R1:W-:Y:S01]  /*7ec0*/  MUFU.EX2 R211, R4 ;  /* 0x0000000400d37308 */ /* 0x0003e20000000800 */
[----:B------:R-:W-:Y:S02]  /*7ed0*/  FMUL.FTZ R63, R0, R203 ;  /* 0x000000cb003f7220 */ /* 0x000fe40000410000 */
[----:B-1----:R-:W-:Y:S01]  /*7ee0*/  FFMA.FTZ R4, R221, c[0x0][0x23c], -R210 ;  /* 0x00008f00dd047a23 */ /* 0x002fe200000108d2 */
[----:B------:R-:W-:Y:S01]  /*7ef0*/  MOV R221, R67 ;  /* 0x0000004300dd7202 */ /* 0x000fe20000000f00 */
[----:B------:R-:W-:Y:S05]  /*7f00*/  FMUL.FTZ R67, R133, R207 ;  /* 0x000000cf85437220 */ /* 0x000fea0000410000 */
[----:B------:R1:W2:Y:S02]  /*7f10*/  MUFU.EX2 R244, R4 ;  /* 0x0000000400f47308 */ /* 0x0002a40000000800 */
[----:B-1----:R-:W-:Y:S01]  /*7f20*/  FMUL.FTZ R4, R132, R148 ;  /* 0x0000009484047220 */ /* 0x002fe20000410000 */
[----:B--2---:R-:W-:Y:S01]  /*7f30*/  F2FP.PACK_AB R147, R244, R211 ;  /* 0x000000d3f493723e */ /* 0x004fe200000000ff */
[----:B------:R-:W1:Y:S05]  /*7f40*/  LDSM.16.MT88.4 R148, [R234+0xc000] ;  /* 0x00c00000ea94783b */ /* 0x000e6a0000004200 */
[-C--:B------:R-:W-:Y:S08]  /*7f50*/  HMMA.16816.F32 R4, R140, R20.reuse, R4 ;  /* 0x000000148c04723c */ /* 0x080ff00000001804 */
[C---:B------:R-:W-:Y:S07]  /*7f60*/  HMMA.16816.F32 R8, R144.reuse, R20, R8 ;  /* 0x000000149008723c */ /* 0x040fee0000001808 */
[C---:B------:R-:W-:Y:S01]  /*7f70*/  FMUL.FTZ R20, R132.reuse, R160 ;  /* 0x000000a084147220 */ /* 0x040fe20000410000 */
[-C--:B------:R-:W-:Y:S04]  /*7f80*/  HMMA.16816.F32 R12, R144, R22.reuse, R12 ;  /* 0x00000016900c723c */ /* 0x080fe8000000180c */
[----:B------:R-:W-:Y:S01]  /*7f90*/  FMUL.FTZ R21, R132, R161 ;  /* 0x000000a184157220 */ /* 0x000fe20000410000 */
[----:B------:R-:W-:Y:S01]  /*7fa0*/  MOV R161, R40 ;  /* 0x0000002800a17202 */ /* 0x000fe20000000f00 */
[C---:B------:R-:W-:Y:S01]  /*7fb0*/  FMUL.FTZ R40, R2.reuse, R180 ;  /* 0x000000b402287220 */ /* 0x040fe20000410000 */
[----:B------:R-:W-:Y:S01]  /*7fc0*/  MOV R160, R239 ;  /* 0x000000ef00a07202 */ /* 0x000fe20000000f00 */
[C---:B------:R-:W-:Y:S04]  /*7fd0*/  HMMA.16816.F32 R16, R140.reuse, R22, R16 ;  /* 0x000000168c10723c */ /* 0x040fe80000001810 */
[----:B------:R-:W-:Y:S02]  /*7fe0*/  IMAD.MOV.U32 R180, RZ, RZ, R242 ;  /* 0x000000ffffb47224 */ /* 0x000fe400078e00f2 */
[--C-:B------:R-:W-:Y:S02]  /*7ff0*/  FFMA.FTZ R161, R161, c[0x0][0x23c], -R139.reuse ;  /* 0x00008f00a1a17a23 */ /* 0x100fe4000001088b */
[C---:B------:R-:W-:Y:S01]  /*8000*/  FMUL.FTZ R22, R133.reuse, R162 ;  /* 0x000000a285167220 */ /* 0x040fe20000410000 */
[----:B------:R-:W-:Y:S01]  /*8010*/  MOV R162, R24 ;  /* 0x0000001800a27202 */ /* 0x000fe20000000f00 */
[----:B------:R-:W-:Y:S02]  /*8020*/  MUFU.EX2 R202, R161 ;  /* 0x000000a100ca7308 */ /* 0x000fe40000000800 */
[C---:B------:R-:W-:Y:S01]  /*8030*/  FMUL.FTZ R23, R133.reuse, R163 ;  /* 0x000000a385177220 */ /* 0x040fe20000410000 */
[----:B------:R-:W-:Y:S01]  /*8040*/  MOV R163, R66 ;  /* 0x0000004200a37202 */ /* 0x000fe20000000f00 */
[C---:B------:R-:W-:Y:S01]  /*8050*/  FMUL.FTZ R24, R2.reuse, R164 ;  /* 0x000000a402187220 */ /* 0x040fe20000410000 */
[----:B------:R-:W-:Y:S01]  /*8060*/  MOV R164, R41 ;  /* 0x0000002900a47202 */ /* 0x000fe20000000f00 */
[----:B------:R-:W-:Y:S01]  /*8070*/  FMUL.FTZ R41, R2, R181 ;  /* 0x000000b502297220 */ /* 0x000fe20000410000 */
[----:B------:R-:W-:Y:S01]  /*8080*/  MOV R181, R42 ;  /* 0x0000002a00b57202 */ /* 0x000fe20000000f00 */
[----:B------:R-:W-:Y:S01]  /*8090*/  FMUL.FTZ R66, R133, R206 ;  /* 0x000000ce85427220 */ /* 0x000fe20000410000 */
[-C--:B------:R-:W-:Y:S03]  /*80a0*/  HMMA.16816.F32 R20, R140, R36.reuse, R20 ;  /* 0x000000248c14723c */ /* 0x080fe60000001814 */
[--C-:B------:R-:W-:Y:S02]  /*80b0*/  FFMA.FTZ R163, R163, c[0x0][0x23c], -R208.reuse ;  /* 0x00008f00a3a37a23 */ /* 0x100fe400000108d0 */
[----:B------:R-:W-:Y:S02]  /*80c0*/  FFMA.FTZ R160, R160, c[0x0][0x23c], -R139 ;  /* 0x00008f00a0a07a23 */ /* 0x000fe4000001088b */
[----:B------:R-:W-:Y:S01]  /*80d0*/  FMUL.FTZ R42, R0, R182 ;  /* 0x000000b6002a7220 */ /* 0x000fe20000410000 */
[C---:B------:R-:W-:Y:S04]  /*80e0*/  HMMA.16816.F32 R24, R144.reuse, R36, R24 ;  /* 0x000000249018723c */ /* 0x040fe80000001818 */
[----:B------:R-:W-:Y:S03]  /*80f0*/  FFMA.FTZ R164, R164, c[0x0][0x23c], -R209 ;  /* 0x00008f00a4a47a23 */ /* 0x000fe600000108d1 */
[C---:B------:R-:W-:Y:S01]  /*8100*/  FMUL.FTZ R36, R132.reuse, R176 ;  /* 0x000000b084247220 */ /* 0x040fe20000410000 */
[-C--:B------:R-:W-:Y:S04]  /*8110*/  HMMA.16816.F32 R28, R144, R38.reuse, R28 ;  /* 0x00000026901c723c */ /* 0x080fe8000000181c */
[----:B------:R-:W-:Y:S01]  /*8120*/  FMUL.FTZ R37, R132, R177 ;  /* 0x000000b184257220 */ /* 0x000fe20000410000 */
[----:B------:R-:W-:Y:S01]  /*8130*/  MOV R176, R60 ;  /* 0x0000003c00b07202 */ /* 0x000fe20000000f00 */
[----:B------:R-:W-:Y:S01]  /*8140*/  FMUL.FTZ R60, R2, R200 ;  /* 0x000000c8023c7220 */ /* 0x000fe20000410000 */
[----:B------:R-:W-:Y:S01]  /*8150*/  MOV R177, R225 ;  /* 0x000000e100b17202 */ /* 0x000fe20000000f00 */
[C---:B------:R-:W-:Y:S04]  /*8160*/  HMMA.16816.F32 R32, R140.reuse, R38, R32 ;  /* 0x000000268c20723c */ /* 0x040fe80000001820 */
[----:B------:R-:W-:Y:S02]  /*8170*/  MOV R225, R243 ;  /* 0x000000f300e17202 */ /* 0x000fe40000000f00 */
[----:B------:R-:W-:Y:S01]  /*8180*/  MOV R183, R177 ;  /* 0x000000b100b77202 */ /* 0x000fe20000000f00 */
[C---:B------:R-:W-:Y:S01]  /*8190*/  FMUL.FTZ R38, R133.reuse, R178 ;  /* 0x000000b285267220 */ /* 0x040fe20000410000 */
[----:B------:R-:W-:Y:S01]  /*81a0*/  MOV R178, R59 ;  /* 0x0000003b00b27202 */ /* 0x000fe20000000f00 */
[C---:B------:R-:W-:Y:S03]  /*81b0*/  FMUL.FTZ R39, R133.reuse, R179 ;  /* 0x000000b385277220 */ /* 0x040fe60000410000 */
[----:B------:R-:W-:Y:S01]  /*81c0*/  FMUL.FTZ R59, R0, R199 ;  /* 0x000000c7003b7220 */ /* 0x000fe20000410000 */
[----:B------:R-:W-:Y:S01]  /*81d0*/  MOV R179, R64 ;  /* 0x0000004000b37202 */ /* 0x000fe20000000f00 */
[C---:B------:R-:W-:Y:S02]  /*81e0*/  FMUL.FTZ R64, R132.reuse, R204 ;  /* 0x000000cc84407220 */ /* 0x040fe40000410000 */
[-C--:B------:R-:W-:Y:S08]  /*81f0*/  HMMA.16816.F32 R36, R140, R52.reuse, R36 ;  /* 0x000000348c24723c */ /* 0x080ff00000001824 */
[C---:B------:R-:W-:Y:S07]  /*8200*/  HMMA.16816.F32 R40, R144.reuse, R52, R40 ;  /* 0x000000349028723c */ /* 0x040fee0000001828 */
[C---:B------:R-:W-:Y:S01]  /*8210*/  FMUL.FTZ R52, R132.reuse, R192 ;  /* 0x000000c084347220 */ /* 0x040fe20000410000 */
[-C--:B------:R-:W-:Y:S01]  /*8220*/  HMMA.16816.F32 R44, R144, R54.reuse, R44 ;  /* 0x00000036902c723c */ /* 0x080fe2000000182c */
[----:B------:R-:W-:Y:S03]  /*8230*/  MUFU.EX2 R192, R169 ;  /* 0x000000a900c07308 */ /* 0x000fe60000000800 */
[----:B------:R-:W-:Y:S04]  /*8240*/  FMUL.FTZ R53, R132, R193 ;  /* 0x000000c184357220 */ /* 0x000fe80000410000 */
[C---:B------:R-:W-:Y:S07]  /*8250*/  HMMA.16816.F32 R48, R140.reuse, R54, R48 ;  /* 0x000000368c30723c */ /* 0x040fee0000001830 */
[C---:B------:R-:W-:Y:S02]  /*8260*/  FMUL.FTZ R54, R133.reuse, R194 ;  /* 0x000000c285367220 */ /* 0x040fe40000410000 */
[----:B------:R-:W-:Y:S02]  /*8270*/  FMUL.FTZ R55, R133, R195 ;  /* 0x000000c385377220 */ /* 0x000fe40000410000 */
[----:B------:R-:W-:Y:S05]  /*8280*/  MUFU.EX2 R195, R213 ;  /* 0x000000d500c37308 */ /* 0x000fea0000000800 */
[-C--:B-1----:R-:W-:Y:S08]  /*8290*/  HMMA.16816.F32 R52, R140, R148.reuse, R52 ;  /* 0x000000948c34723c */ /* 0x082ff00000001834 */
[C---:B------:R-:W-:Y:S08]  /*82a0*/  HMMA.16816.F32 R56, R144.reuse, R148, R56 ;  /* 0x000000949038723c */ /* 0x040ff00000001838 */
[-C--:B------:R-:W-:Y:S08]  /*82b0*/  HMMA.16816.F32 R60, R144, R150.reuse, R60 ;  /* 0x00000096903c723c */ /* 0x080ff0000000183c */
[C---:B------:R-:W-:Y:S01]  /*82c0*/  HMMA.16816.F32 R64, R140.reuse, R150, R64 ;  /* 0x000000968c40723c */ /* 0x040fe20000001840 */
[----:B------:R-:W1:Y:S07]  /*82d0*/  LDSM.16.MT88.4 R148, [R233+0xe000] ;  /* 0x00e00000e994783b */ /* 0x000e6e0000004200 */
[-C--:B------:R-:W-:Y:S08]  /*82e0*/  HMMA.16816.F32 R68, R140, R152.reuse, R68 ;  /* 0x000000988c44723c */ /* 0x080ff00000001844 */
[C---:B------:R-:W-:Y:S07]  /*82f0*/  HMMA.16816.F32 R72, R144.reuse, R152, R72 ;  /* 0x000000989048723c */ /* 0x040fee0000001848 */
[--C-:B------:R-:W-:Y:S01]  /*8300*/  FFMA.FTZ R152, R226, c[0x0][0x23c], -R139.reuse ;  /* 0x00008f00e2987a23 */ /* 0x100fe2000001088b */
[-C--:B------:R-:W-:Y:S03]  /*8310*/  HMMA.16816.F32 R76, R144, R154.reuse, R76 ;  /* 0x0000009a904c723c */ /* 0x080fe6000000184c */
[----:B------:R2:W-:Y:S05]  /*8320*/  MUFU.EX2 R243, R152 ;  /* 0x0000009800f37308 */ /* 0x0005ea0000000800 */
[C---:B------:R-:W-:Y:S08]  /*8330*/  HMMA.16816.F32 R80, R140.reuse, R154, R80 ;  /* 0x0000009a8c50723c */ /* 0x040ff00000001850 */
[-C--:B-1----:R-:W-:Y:S08]  /*8340*/  HMMA.16816.F32 R84, R140, R148.reuse, R84 ;  /* 0x000000948c54723c */ /* 0x082ff00000001854 */
[C---:B------:R-:W-:Y:S04]  /*8350*/  HMMA.16816.F32 R88, R144.reuse, R148, R88 ;  /* 0x000000949058723c */ /* 0x040fe80000001858 */
[--C-:B--2---:R-:W-:Y:S02]  /*8360*/  FFMA.FTZ R152, R229, c[0x0][0x23c], -R139.reuse ;  /* 0x00008f00e5987a23 */ /* 0x104fe4000001088b */
[----:B------:R-:W-:Y:S01]  /*8370*/  MUFU.EX2 R229, R164 ;  /* 0x000000a400e57308 */ /* 0x000fe20000000800 */
[--C-:B------:R-:W-:Y:S01]  /*8380*/  FFMA.FTZ R148, R228, c[0x0][0x23c], -R139.reuse ;  /* 0x00008f00e4947a23 */ /* 0x100fe2000001088b */
[-C--:B------:R-:W-:Y:S08]  /*8390*/  HMMA.16816.F32 R92, R144, R150.reuse, R92 ;  /* 0x00000096905c723c */ /* 0x080ff0000000185c */
[C---:B------:R-:W-:Y:S01]  /*83a0*/  HMMA.16816.F32 R96, R140.reuse, R150, R96 ;  /* 0x000000968c60723c */ /* 0x040fe20000001860 */
[----:B------:R1:W-:Y:S10]  /*83b0*/  MUFU.EX2 R239, R152 ;  /* 0x0000009800ef7308 */ /* 0x0003f40000000800 */
[----:B------:R2:W-:Y:S10]  /*83c0*/  MUFU.EX2 R193, R148 ;  /* 0x0000009400c17308 */ /* 0x0005f40000000800 */
[----:B------:R-:W-:Y:S01]  /*83d0*/  MUFU.EX2 R228, R165 ;  /* 0x000000a500e47308 */ /* 0x000fe20000000800 */
[--C-:B-1----:R-:W-:Y:S09]  /*83e0*/  FFMA.FTZ R152, R231, c[0x0][0x23c], -R208.reuse ;  /* 0x00008f00e7987a23 */ /* 0x102ff200000108d0 */
[----:B------:R1:W-:Y:S01]  /*83f0*/  MUFU.EX2 R242, R152 ;  /* 0x0000009800f27308 */ /* 0x0003e20000000800 */
[----:B--2---:R-:W-:Y:S09]  /*8400*/  FFMA.FTZ R148, R227, c[0x0][0x23c], -R139 ;  /* 0x00008f00e3947a23 */ /* 0x004ff2000001088b */
[----:B------:R2:W-:Y:S01]  /*8410*/  MUFU.EX2 R177, R148 ;  /* 0x0000009400b17308 */ /* 0x0005e20000000800 */
[--C-:B-1----:R-:W-:Y:S01]  /*8420*/  FFMA.FTZ R152, R181, c[0x0][0x23c], -R208.reuse ;  /* 0x00008f00b5987a23 */ /* 0x102fe200000108d0 */
[----:B------:R-:W-:Y:S08]  /*8430*/  MOV R181, R180 ;  /* 0x000000b400b57202 */ /* 0x000ff00000000f00 */
[----:B------:R1:W-:Y:S01]  /*8440*/  MUFU.EX2 R238, R152 ;  /* 0x0000009800ee7308 */ /* 0x0003e20000000800 */
[--C-:B--2---:R-:W-:Y:S09]  /*8450*/  FFMA.FTZ R148, R230, c[0x0][0x23c], -R208.reuse ;  /* 0x00008f00e6947a23 */ /* 0x104ff200000108d0 */
[----:B------:R2:W-:Y:S01]  /*8460*/  MUFU.EX2 R180, R148 ;  /* 0x0000009400b47308 */ /* 0x0005e20000000800 */
[----:B-1----:R-:W1:Y:S01]  /*8470*/  LDSM.16.MT88.4 R152, [R235+0xe000] ;  /* 0x00e00000eb98783b */ /* 0x002e620000004200 */
[----:B--2---:R-:W-:Y:S08]  /*8480*/  FFMA.FTZ R148, R252, c[0x0][0x23c], -R208 ;  /* 0x00008f00fc947a23 */ /* 0x004ff000000108d0 */
[----:B------:R2:W-:Y:S02]  /*8490*/  MUFU.EX2 R182, R148 ;  /* 0x0000009400b67308 */ /* 0x0005e40000000800 */
[----:B--2---:R-:W-:Y:S01]  /*84a0*/  FFMA.FTZ R148, R184, c[0x0][0x23c], -R209 ;  /* 0x00008f00b8947a23 */ /* 0x004fe200000108d1 */
[----:B------:R-:W-:Y:S01]  /*84b0*/  MOV R184, R183 ;  /* 0x000000b700b87202 */ /* 0x000fe20000000f00 */
[-C--:B-1----:R-:W-:Y:S03]  /*84c0*/  HMMA.16816.F32 R100, R140, R152.reuse, R100 ;  /* 0x000000988c64723c */ /* 0x082fe60000001864 */
[----:B------:R-:W-:Y:S03]  /*84d0*/  IMAD.MOV.U32 R183, RZ, RZ, R181 ;  /* 0x000000ffffb77224 */ /* 0x000fe600078e00b5 */
[----:B------:R1:W-:Y:S02]  /*84e0*/  MUFU.EX2 R181, R148 ;  /* 0x0000009400b57308 */ /* 0x0003e40000000800 */
[C---:B------:R-:W-:Y:S07]  /*84f0*/  HMMA.16816.F32 R104, R144.reuse, R152, R104 ;  /* 0x000000989068723c */ /* 0x040fee0000001868 */
[----:B------:R-:W-:Y:S01]  /*8500*/  FFMA.FTZ R152, R184, c[0x0][0x23c], -R209 ;  /* 0x00008f00b8987a23 */ /* 0x000fe200000108d1 */
[-C--:B------:R-:W-:Y:S04]  /*8510*/  HMMA.16816.F32 R108, R144, R154.reuse, R108 ;  /* 0x0000009a906c723c */ /* 0x080fe8000000186c */
[----:B------:R-:W-:Y:S02]  /*8520*/  MOV R184, R183 ;  /* 0x000000b700b87202 */ /* 0x000fe40000000f00 */
[----:B------:R-:W-:Y:S02]  /*8530*/  MOV R183, R179 ;  /* 0x000000b300b77202 */ /* 0x000fe40000000f00 */
[C---:B------:R-:W-:Y:S04]  /*8540*/  HMMA.16816.F32 R112, R140.reuse, R154, R112 ;  /* 0x0000009a8c70723c */ /* 0x040fe80000001870 */
[----:B------:R-:W-:Y:S01]  /*8550*/  MOV R179, R178 ;  /* 0x000000b200b37202 */ /* 0x000fe20000000f00 */
[----:B-1----:R-:W1:Y:S01]  /*8560*/  LDSM.16.MT88.4 R148, [R234+0xe000] ;  /* 0x00e00000ea94783b */ /* 0x002e620000004200 */
[----:B------:R-:W-:Y:S02]  /*8570*/  MOV R178, R172 ;  /* 0x000000ac00b27202 */ /* 0x000fe40000000f00 */
[----:B------:R-:W-:Y:S04]  /*8580*/  MOV R172, R171 ;  /* 0x000000ab00ac7202 */ /* 0x000fe80000000f00 */
[----:B------:R-:W-:Y:S01]  /*8590*/  MOV R171, R170 ;  /* 0x000000aa00ab7202 */ /* 0x000fe20000000f00 */
[--C-:B------:R-:W-:Y:S01]  /*85a0*/  FFMA.FTZ R172, R172, c[0x0][0x23c], -R139.reuse ;  /* 0x00008f00acac7a23 */ /* 0x100fe2000001088b */
[----:B------:R-:W-:Y:S02]  /*85b0*/  MOV R170, R162 ;  /* 0x000000a200aa7202 */ /* 0x000fe40000000f00 */
[----:B------:R-:W-:Y:S01]  /*85c0*/  MOV R162, R237 ;  /* 0x000000ed00a27202 */ /* 0x000fe20000000f00 */
[----:B------:R-:W-:Y:S01]  /*85d0*/  MUFU.EX2 R252, R172 ;  /* 0x000000ac00fc7308 */ /* 0x000fe20000000800 */
[--C-:B------:R-:W-:Y:S03]  /*85e0*/  FFMA.FTZ R171, R171, c[0x0][0x23c], -R139.reuse ;  /* 0x00008f00abab7a23 */ /* 0x100fe6000001088b */
[--C-:B------:R-:W-:Y:S02]  /*85f0*/  FFMA.FTZ R162, R162, c[0x0][0x23c], -R139.reuse ;  /* 0x00008f00a2a27a23 */ /* 0x100fe4000001088b */
[----:B------:R-:W-:Y:S04]  /*8600*/  FFMA.FTZ R139, R212, c[0x0][0x23c], -R139 ;  /* 0x00008f00d48b7a23 */ /* 0x000fe8000001088b */
[----:B------:R2:W-:Y:S10]  /*8610*/  MUFU.EX2 R237, R152 ;  /* 0x0000009800ed7308 */ /* 0x0005f40000000800 */
[----:B------:R-:W-:Y:S01]  /*8620*/  MUFU.EX2 R194, R162 ;  /* 0x000000a200c27308 */ /* 0x000fe20000000800 */
[-C--:B-1----:R-:W-:Y:S09]  /*8630*/  HMMA.16816.F32 R116, R140, R148.reuse, R116 ;  /* 0x000000948c74723c */ /* 0x082ff20000001874 */
[----:B------:R-:W1:Y:S03]  /*8640*/  MUFU.EX2 R212, R163 ;  /* 0x000000a300d47308 */ /* 0x000e660000000800 */
[--C-:B--2---:R-:W-:Y:S01]  /*8650*/  FFMA.FTZ R152, R184, c[0x0][0x23c], -R210.reuse ;  /* 0x00008f00b8987a23 */ /* 0x104fe200000108d2 */
[----:B------:R-:W-:Y:S01]  /*8660*/  MOV R184, R183 ;  /* 0x000000b700b87202 */ /* 0x000fe20000000f00 */
[C---:B------:R-:W-:Y:S04]  /*8670*/  HMMA.16816.F32 R120, R144.reuse, R148, R120 ;  /* 0x000000949078723c */ /* 0x040fe80000001878 */
[----:B------:R-:W-:Y:S01]  /*8680*/  MOV R183, R179 ;  /* 0x000000b300b77202 */ /* 0x000fe20000000f00 */
[----:B------:R-:W-:Y:S01]  /*8690*/  MUFU.EX2 R231, R171 ;  /* 0x000000ab00e77308 */ /* 0x000fe20000000800 */
[----:B------:R-:W-:Y:S01]  /*86a0*/  MOV R179, R170 ;  /* 0x000000aa00b37202 */ /* 0x000fe20000000f00 */
[--C-:B------:R-:W-:Y:S01]  /*86b0*/  FFMA.FTZ R148, R178, c[0x0][0x23c], -R210.reuse ;  /* 0x00008f00b2947a23 */ /* 0x100fe200000108d2 */
[-C--:B------:R-:W-:Y:S04]  /*86c0*/  HMMA.16816.F32 R124, R144, R150.reuse, R124 ;  /* 0x00000096907c723c */ /* 0x080fe8000000187c */
[----:B------:R-:W-:Y:S03]  /*86d0*/  MOV R170, R240 ;  /* 0x000000f000aa7202 */ /* 0x000fe60000000f00 */
[----:B------:R2:W-:Y:S01]  /*86e0*/  MUFU.EX2 R240, R152 ;  /* 0x0000009800f07308 */ /* 0x0005e20000000800 */
[----:B------:R-:W-:Y:S04]  /*86f0*/  HMMA.16816.F32 R128, R140, R150, R128 ;  /* 0x000000968c80723c */ /* 0x000fe80000001880 */
[----:B-1----:R-:W-:Y:S03]  /*8700*/  MOV R169, R212 ;  /* 0x000000d400a97202 */ /* 0x002fe60000000f00 */
[----:B------:R-:W-:Y:S02]  /*8710*/  F2FP.PACK_AB R140, R239, R243 ;  /* 0x000000f3ef8c723e */ /* 0x000fe400000000ff */
[----:B------:R1:W-:Y:S03]  /*8720*/  MUFU.EX2 R178, R148 ;  /* 0x0000009400b27308 */ /* 0x0003e60000000800 */
[----:B------:R-:W-:Y:S02]  /*8730*/  F2FP.PACK_AB R141, R238, R242 ;  /* 0x000000f2ee8d723e */ /* 0x000fe400000000ff */
[----:B------:R-:W-:Y:S02]  /*8740*/  F2FP.PACK_AB R142, R177, R193 ;  /* 0x000000c1b18e723e */ /* 0x000fe400000000ff */
[----:B------:R-:W-:Y:S03]  /*8750*/  F2FP.PACK_AB R143, R182, R180 ;  /* 0x000000b4b68f723e */ /* 0x000fe600000000ff */
[----:B------:R-:W-:Y:S01]  /*8760*/  MUFU.EX2 R199, R139 ;  /* 0x0000008b00c77308 */ /* 0x000fe20000000800 */
[----:B--2---:R-:W-:Y:S01]  /*8770*/  FFMA.FTZ R152, R184, c[0x0][0x23c], -R210 ;  /* 0x00008f00b8987a23 */ /* 0x004fe200000108d2 */
[----:B------:R-:W-:Y:S02]  /*8780*/  MOV R184, R183 ;  /* 0x000000b700b87202 */ /* 0x000fe40000000f00 */
[----:B------:R-:W-:Y:S01]  /*8790*/  MOV R183, R179 ;  /* 0x000000b300b77202 */ /* 0x000fe20000000f00 */
[----:B------:R-:W-:Y:S01]  /*87a0*/  IMAD.MOV.U32 R179, RZ, RZ, R170 ;  /* 0x000000ffffb37224 */ /* 0x000fe200078e00aa */
[----:B------:R-:W-:Y:S04]  /*87b0*/  MOV R170, R221 ;  /* 0x000000dd00aa7202 */ /* 0x000fe80000000f00 */
[----:B------:R-:W-:Y:S01]  /*87c0*/  MUFU.EX2 R139, R138 ;  /* 0x0000008a008b7308 */ /* 0x000fe20000000800 */
[----:B------:R-:W-:Y:S02]  /*87d0*/  MOV R221, R225 ;  /* 0x000000e100dd7202 */ /* 0x000fe40000000f00 */
[----:B------:R-:W-:Y:S01]  /*87e0*/  MOV R225, R236 ;  /* 0x000000ec00e17202 */ /* 0x000fe20000000f00 */
[----:B-1----:R-:W-:Y:S01]  /*87f0*/  LDSM.16.MT88.4 R148, [R233+0xc800] ;  /* 0x00c80000e994783b */ /* 0x002fe20000004200 */
[----:B------:R-:W-:Y:S05]  /*8800*/  FFMA.FTZ R170, R170, c[0x0][0x23c], -R208 ;  /* 0x00008f00aaaa7a23 */ /* 0x000fea00000108d0 */
[----:B------:R1:W2:Y:S10]  /*8810*/  MUFU.EX2 R236, R152 ;  /* 0x0000009800ec7308 */ /* 0x0002b40000000800 */
[----:B------:R-:W-:Y:S01]  /*8820*/  MUFU.EX2 R230, R170 ;  /* 0x000000aa00e67308 */ /* 0x000fe20000000800 */
[--C-:B-1----:R-:W-:Y:S01]  /*8830*/  FFMA.FTZ R152, R184, c[0x0][0x23c], -R209.reuse ;  /* 0x00008f00b8987a23 */ /* 0x102fe200000108d1 */
[----:B------:R-:W-:Y:S02]  /*8840*/  MOV R184, R183 ;  /* 0x000000b700b87202 */ /* 0x000fe40000000f00 */
[----:B------:R-:W-:Y:S06]  /*8850*/  MOV R183, R179 ;  /* 0x000000b300b77202 */ /* 0x000fec0000000f00 */
[----:B------:R1:W3:Y:S01]  /*8860*/  MUFU.EX2 R179, R152 ;  /* 0x0000009800b37308 */ /* 0x0002e20000000800 */
[----:B------:R-:W-:Y:S01]  /*8870*/  FFMA.FTZ R144, R184, c[0x0][0x23c], -R210 ;  /* 0x00008f00b8907a23 */ /* 0x000fe200000108d2 */
[----:B------:R-:W-:Y:S02]  /*8880*/  MOV R184, R183 ;  /* 0x000000b700b87202 */ /* 0x000fe40000000f00 */
[----:B------:R-:W-:Y:S02]  /*8890*/  MOV R183, R176 ;  /* 0x000000b000b77202 */ /* 0x000fe40000000f00 */
[----:B--2---:R-:W-:Y:S01]  /*88a0*/  F2FP.PACK_AB R145, R236, R240 ;  /* 0x000000f0ec91723e */ /* 0x004fe200000000ff */
[--C-:B------:R-:W-:Y:S01]  /*88b0*/  FFMA.FTZ R156, R184, c[0x0][0x23c], -R208.reuse ;  /* 0x00008f00b89c7a23 */ /* 0x100fe200000108d0 */
[----:B------:R-:W-:Y:S01]  /*88c0*/  MOV R184, R221 ;  /* 0x000000dd00b87202 */ /* 0x000fe20000000f00 */
[----:B------:R-:W-:Y:S01]  /*88d0*/  FFMA.FTZ R208, R214, c[0x0][0x23c], -R208 ;  /* 0x00008f00d6d07a23 */ /* 0x000fe200000108d0 */
[----:B------:R2:W4:Y:S10]  /*88e0*/  MUFU.EX2 R176, R144 ;  /* 0x0000009000b07308 */ /* 0x0005340000000800 */
[----:B------:R4:W4:Y:S01]  /*88f0*/  MUFU.EX2 R186, R156 ;  /* 0x0000009c00ba7308 */ /* 0x0009220000000800 */
[----:B-1----:R-:W1:Y:S01]  /*8900*/  LDSM.16.MT88.4 R152, [R232+0xc800] ;  /* 0x00c80000e898783b */ /* 0x002e620000004200 */
[----:B---3--:R-:W-:Y:S08]  /*8910*/  F2FP.PACK_AB R146, R187, R179 ;  /* 0x000000b3bb92723e */ /* 0x008ff000000000ff */
[----:B------:R3:W3:Y:S01]  /*8920*/  MUFU.EX2 R221, R160 ;  /* 0x000000a000dd7308 */ /* 0x0006e20000000800 */
[----:B--2---:R-:W-:Y:S02]  /*8930*/  F2FP.PACK_AB R144, R237, R181 ;  /* 0x000000b5ed90723e */ /* 0x004fe400000000ff */
[----:B----4-:R-:W-:Y:S07]  /*8940*/  F2FP.PACK_AB R147, R176, R178 ;  /* 0x000000b2b093723e */ /* 0x010fee00000000ff */
[----:B------:R2:W-:Y:S01]  /*8950*/  MUFU.EX2 R200, R208 ;  /* 0x000000d000c87308 */ /* 0x0005e20000000800 */
[--C-:B------:R-:W-:Y:S01]  /*8960*/  FFMA.FTZ R156, R184, c[0x0][0x23c], -R209.reuse ;  /* 0x00008f00b89c7a23 */ /* 0x100fe200000108d1 */
[----:B------:R-:W-:Y:S08]  /*8970*/  MOV R171, R186 ;  /* 0x000000ba00ab7202 */ /* 0x000ff00000000f00 */
[----:B------:R4:W-:Y:S01]  /*8980*/  MUFU.EX2 R198, R156 ;  /* 0x0000009c00c67308 */ /* 0x0009e20000000800 */
[----:B---3--:R-:W-:Y:S01]  /*8990*/  LDSM.16.MT88.4 R160, [R235+0xd000] ;  /* 0x00d00000eba0783b */ /* 0x008fe20000004200 */
[----:B------:R-:W-:Y:S01]  /*89a0*/  MOV R164, R221 ;  /* 0x000000dd00a47202 */ /* 0x000fe20000000f00 */
[-C--:B-1----:R-:W-:Y:S03]  /*89b0*/  HMMA.16816.F32 R4, R140, R152.reuse, R4 ;  /* 0x000000988c04723c */ /* 0x082fe60000001804 */
[----:B--2---:R-:W-:Y:S05]  /*89c0*/  F2FP.PACK_AB R208, R228, R229 ;  /* 0x000000e5e4d0723e */ /* 0x004fea00000000ff */
[C---:B------:R-:W-:Y:S04]  /*89d0*/  HMMA.16816.F32 R8, R144.reuse, R152, R8 ;  /* 0x000000989008723c */ /* 0x040fe80000001808 */
[----:B----4-:R-:W-:Y:S04]  /*89e0*/  FFMA.FTZ R156, R183, c[0x0][0x23c], -R209 ;  /* 0x00008f00b79c7a23 */ /* 0x010fe800000108d1 */
[-C--:B------:R-:W-:Y:S01]  /*89f0*/  HMMA.16816.F32 R12, R144, R154.reuse, R12 ;  /* 0x0000009a900c723c */ /* 0x080fe2000000180c */
[----:B------:R1:W2:Y:S07]  /*8a00*/  MUFU.EX2 R203, R156 ;  /* 0x0000009c00cb7308 */ /* 0x0002ae0000000800 */
[C---:B------:R-:W-:Y:S01]  /*8a10*/  HMMA.16816.F32 R16, R140.reuse, R154, R16 ;  /* 0x0000009a8c10723c */ /* 0x040fe20000001810 */
[----:B------:R-:W3:Y:S07]  /*8a20*/  LDSM.16.MT88.4 R152, [R235+0xc800] ;  /* 0x00c80000eb98783b */ /* 0x000eee0000004200 */
[-C--:B------:R-:W-:Y:S08]  /*8a30*/  HMMA.16816.F32 R20, R140, R148.reuse, R20 ;  /* 0x000000948c14723c */ /* 0x080ff00000001814 */
[C---:B------:R-:W-:Y:S04]  /*8a40*/  HMMA.16816.F32 R24, R144.reuse, R148, R24 ;  /* 0x000000949018723c */ /* 0x040fe80000001818 */
[--C-:B-1----:R-:W-:Y:S02]  /*8a50*/  FFMA.FTZ R156, R175, c[0x0][0x23c], -R210.reuse ;  /* 0x00008f00af9c7a23 */ /* 0x102fe400000108d2 */
[----:B------:R-:W4:Y:S01]  /*8a60*/  LDL.LU R175, [R1+0x14] ;  /* 0x0000140001af7983 */ /* 0x000f220000300800 */
[----:B--2---:R-:W-:Y:S01]  /*8a70*/  IMAD.MOV.U32 R170, RZ, RZ, R203 ;  /* 0x000000ffffaa7224 */ /* 0x004fe200078e00cb */
[-C--:B------:R-:W-:Y:S01]  /*8a80*/  HMMA.16816.F32 R28, R144, R150.reuse, R28 ;  /* 0x00000096901c723c */ /* 0x080fe2000000181c */
[----:B------:R1:W-:Y:S07]  /*8a90*/  MUFU.EX2 R201, R156 ;  /* 0x0000009c00c97308 */ /* 0x0003ee0000000800 */
[C---:B------:R-:W-:Y:S01]  /*8aa0*/  HMMA.16816.F32 R32, R140.reuse, R150, R32 ;  /* 0x000000968c20723c */ /* 0x040fe20000001820 */
[----:B------:R-:W2:Y:S07]  /*8ab0*/  LDSM.16.MT88.4 R148, [R234+0xc800] ;  /* 0x00c80000ea94783b */ /* 0x000eae0000004200 */
[-C--:B---3--:R-:W-:Y:S08]  /*8ac0*/  HMMA.16816.F32 R36, R140, R152.reuse, R36 ;  /* 0x000000988c24723c */ /* 0x088ff00000001824 */
[C---:B------:R-:W-:Y:S04]  /*8ad0*/  HMMA.16816.F32 R40, R144.reuse, R152, R40 ;  /* 0x000000989028723c */ /* 0x040fe80000001828 */
[--C-:B-1----:R-:W-:Y:S02]  /*8ae0*/  FFMA.FTZ R156, R166, c[0x0][0x23c], -R210.reuse ;  /* 0x00008f00a69c7a23 */ /* 0x102fe400000108d2 */
[--C-:B------:R-:W-:Y:S02]  /*8af0*/  FFMA.FTZ R166, R241, c[0x0][0x23c], -R210.reuse ;  /* 0x00008f00f1a67a23 */ /* 0x100fe400000108d2 */
[-C--:B------:R-:W-:Y:S01]  /*8b00*/  HMMA.16816.F32 R44, R144, R154.reuse, R44 ;  /* 0x0000009a902c723c */ /* 0x080fe2000000182c */
[----:B------:R1:W-:Y:S07]  /*8b10*/  MUFU.EX2 R241, R156 ;  /* 0x0000009c00f17308 */ /* 0x0003ee0000000800 */
[C---:B------:R-:W-:Y:S01]  /*8b20*/  HMMA.16816.F32 R48, R140.reuse, R154, R48 ;  /* 0x0000009a8c30723c */ /* 0x040fe20000001830 */
[----:B------:R-:W3:Y:S02]  /*8b30*/  LDSM.16.MT88.4 R152, [R232+0xe800] ;  /* 0x00e80000e898783b */ /* 0x000ee40000004200 */
[----:B------:R-:W-:Y:S05]  /*8b40*/  MUFU.EX2 R227, R166 ;  /* 0x000000a600e37308 */ /* 0x000fea0000000800 */
[-C--:B--2---:R-:W-:Y:S08]  /*8b50*/  HMMA.16816.F32 R52, R140, R148.reuse, R52 ;  /* 0x000000948c34723c */ /* 0x084ff00000001834 */
[C---:B------:R-:W-:Y:S01]  /*8b60*/  HMMA.16816.F32 R56, R144.reuse, R148, R56 ;  /* 0x000000949038723c */ /* 0x040fe20000001838 */
[----:B-1----:R-:W-:Y:S07]  /*8b70*/  LDSM.16.MT88.4 R156, [R233+0xd000] ;  /* 0x00d00000e99c783b */ /* 0x002fee0000004200 */
[-C--:B------:R-:W-:Y:S08]  /*8b80*/  HMMA.16816.F32 R60, R144, R150.reuse, R60 ;  /* 0x00000096903c723c */ /* 0x080ff0000000183c */
[C---:B------:R-:W-:Y:S01]  /*8b90*/  HMMA.16816.F32 R64, R140.reuse, R150, R64 ;  /* 0x000000968c40723c */ /* 0x040fe20000001840 */
[----:B------:R-:W1:Y:S07]  /*8ba0*/  LDSM.16.MT88.4 R148, [R233+0xe800] ;  /* 0x00e80000e994783b */ /* 0x000e6e0000004200 */
[-C--:B---3--:R-:W-:Y:S08]  /*8bb0*/  HMMA.16816.F32 R68, R140, R152.reuse, R68 ;  /* 0x000000988c44723c */ /* 0x088ff00000001844 */
        /* <DEDUP_REMOVED lines=10> */
[C---:B------:R-:W-:Y:S07]  /*8c60*/  HMMA.16816.F32 R104, R144.reuse, R152, R104 ;  /* 0x000000989068723c */ /* 0x040fee0000001868 */
[--C-:B------:R-:W-:Y:S01]  /*8c70*/  FFMA.FTZ R152, R174, c[0x0][0x23c], -R210.reuse ;  /* 0x00008f00ae987a23 */ /* 0x100fe200000108d2 */
[-C--:B------:R-:W-:Y:S01]  /*8c80*/  HMMA.16816.F32 R108, R144, R154.reuse, R108 ;  /* 0x0000009a906c723c */ /* 0x080fe2000000186c */
[----:B------:R-:W2:Y:S02]  /*8c90*/  LDL.LU R174, [R1+0x18] ;  /* 0x0000180001ae7983 */ /* 0x000ea40000300800 */
[----:B------:R3:W3:Y:S05]  /*8ca0*/  MUFU.EX2 R214, R152 ;  /* 0x0000009800d67308 */ /* 0x0006ea0000000800 */
[C---:B------:R-:W-:Y:S08]  /*8cb0*/  HMMA.16816.F32 R112, R140.reuse, R154, R112 ;  /* 0x0000009a8c70723c */ /* 0x040ff00000001870 */
[-C--:B-1----:R-:W-:Y:S08]  /*8cc0*/  HMMA.16816.F32 R116, R140, R148.reuse, R116 ;  /* 0x000000948c74723c */ /* 0x082ff00000001874 */
[C---:B------:R-:W-:Y:S04]  /*8cd0*/  HMMA.16816.F32 R120, R144.reuse, R148, R120 ;  /* 0x000000949078723c */ /* 0x040fe80000001878 */
[--C-:B---3--:R-:W-:Y:S02]  /*8ce0*/  FFMA.FTZ R152, R173, c[0x0][0x23c], -R209.reuse ;  /* 0x00008f00ad987a23 */ /* 0x108fe400000108d1 */
[----:B------:R-:W3:Y:S01]  /*8cf0*/  LDL.LU R173, [R1+0x1c] ;  /* 0x00001c0001ad7983 */ /* 0x000ee20000300800 */
[--C-:B------:R-:W-:Y:S01]  /*8d00*/  FFMA.FTZ R148, R222, c[0x0][0x23c], -R210.reuse ;  /* 0x00008f00de947a23 */ /* 0x100fe200000108d2 */
[-C--:B------:R-:W-:Y:S01]  /*8d10*/  HMMA.16816.F32 R124, R144, R150.reuse, R124 ;  /* 0x00000096907c723c */ /* 0x080fe2000000187c */
[----:B------:R1:W-:Y:S03]  /*8d20*/  MUFU.EX2 R204, R152 ;  /* 0x0000009800cc7308 */ /* 0x0003e60000000800 */
[----:B------:R-:W-:Y:S03]  /*8d30*/  MOV R222, R224 ;  /* 0x000000e000de7202 */ /* 0x000fe60000000f00 */
[----:B------:R-:W-:Y:S01]  /*8d40*/  F2FP.PACK_AB R145, R214, R201 ;  /* 0x000000c9d691723e */ /* 0x000fe200000000ff */
[----:B------:R-:W-:Y:S03]  /*8d50*/  HMMA.16816.F32 R128, R140, R150, R128 ;  /* 0x000000968c80723c */ /* 0x000fe60000001880 */
[----:B------:R-:W1:Y:S01]  /*8d60*/  MUFU.EX2 R183, R148 ;  /* 0x0000009400b77308 */ /* 0x000e620000000800 */
[----:B------:R-:W-:Y:S02]  /*8d70*/  F2FP.PACK_AB R144, R203, R198 ;  /* 0x000000c6cb90723e */ /* 0x000fe400000000ff */
[----:B------:R-:W-:Y:S02]  /*8d80*/  MOV R203, R222 ;  /* 0x000000de00cb7202 */ /* 0x000fe40000000f00 */
[----:B------:R-:W-:Y:S04]  /*8d90*/  F2FP.PACK_AB R142, R185, R221 ;  /* 0x000000ddb98e723e */ /* 0x000fe800000000ff */
[----:B------:R-:W-:Y:S02]  /*8da0*/  F2FP.PACK_AB R143, R212, R205 ;  /* 0x000000cdd48f723e */ /* 0x000fe400000000ff */
[----:B------:R-:W-:Y:S02]  /*8db0*/  F2FP.PACK_AB R140, R202, R194 ;  /* 0x000000c2ca8c723e */ /* 0x000fe400000000ff */
[----:B------:R-:W-:Y:S01]  /*8dc0*/  F2FP.PACK_AB R141, R186, R197 ;  /* 0x000000c5ba8d723e */ /* 0x000fe200000000ff */
[--C-:B-1----:R-:W-:Y:S01]  /*8dd0*/  FFMA.FTZ R152, R168, c[0x0][0x23c], -R209.reuse ;  /* 0x00008f00a8987a23 */ /* 0x102fe200000108d1 */
[----:B------:R-:W-:Y:S01]  /*8de0*/  MOV R186, R223 ;  /* 0x000000df00ba7202 */ /* 0x000fe20000000f00 */
[--C-:B------:R-:W-:Y:S02]  /*8df0*/  FFMA.FTZ R168, R167, c[0x0][0x23c], -R209.reuse ;  /* 0x00008f00a7a87a23 */ /* 0x100fe400000108d1 */
[----:B------:R1:W1:Y:S01]  /*8e00*/  MUFU.EX2 R184, R152 ;  /* 0x0000009800b87308 */ /* 0x0002620000000800 */
[--C-:B------:R-:W-:Y:S02]  /*8e10*/  FFMA.FTZ R167, R225, c[0x0][0x23c], -R210.reuse ;  /* 0x00008f00e1a77a23 */ /* 0x100fe400000108d2 */
[----:B------:R-:W-:Y:S02]  /*8e20*/  FFMA.FTZ R210, R137, c[0x0][0x23c], -R210 ;  /* 0x00008f0089d27a23 */ /* 0x000fe400000108d2 */
[----:B------:R-:W-:Y:S01]  /*8e30*/  FFMA.FTZ R209, R216, c[0x0][0x23c], -R209 ;  /* 0x00008f00d8d17a23 */ /* 0x000fe200000108d1 */
[----:B------:R-:W-:Y:S01]  /*8e40*/  F2FP.PACK_AB R147, R183, R241 ;  /* 0x000000f1b793723e */ /* 0x000fe200000000ff */
[----:B------:R-:W-:Y:S03]  /*8e50*/  LDSM.16.MT88.4 R148, [R234+0xd000] ;  /* 0x00d00000ea94783b */ /* 0x000fe60000004200 */
[----:B------:R1:W-:Y:S10]  /*8e60*/  MUFU.EX2 R225, R168 ;  /* 0x000000a800e17308 */ /* 0x0003f40000000800 */
[----:B------:R-:W1:Y:S02]  /*8e70*/  MUFU.EX2 R224, R209 ;  /* 0x000000d100e07308 */ /* 0x000e640000000800 */
[----:B-1----:R-:W1:Y:S01]  /*8e80*/  LDSM.16.MT88.4 R152, [R232+0xd000] ;  /* 0x00d00000e898783b */ /* 0x002e620000004200 */
[----:B------:R-:W-:Y:S07]  /*8e90*/  F2FP.PACK_AB R146, R184, R204 ;  /* 0x000000ccb892723e */ /* 0x000fee00000000ff */
[----:B------:R1:W-:Y:S01]  /*8ea0*/  MUFU.EX2 R138, R210 ;  /* 0x000000d2008a7308 */ /* 0x0003e20000000800 */
[----:B------:R-:W-:Y:S02]  /*8eb0*/  MOV R168, R214 ;  /* 0x000000d600a87202 */ /* 0x000fe40000000f00 */
[----:B------:R-:W-:Y:S07]  /*8ec0*/  LDSM.16.MT88.4 R212, [R232+0xf800] ;  /* 0x00f80000e8d4783b */ /* 0x000fee0000004200 */
[----:B------:R-:W1:Y:S02]  /*8ed0*/  MUFU.EX2 R226, R167 ;  /* 0x000000a700e27308 */ /* 0x000e640000000800 */
[----:B-1----:R-:W-:Y:S01]  /*8ee0*/  F2FP.PACK_AB R210, R224, R225 ;  /* 0x000000e1e0d2723e */ /* 0x002fe200000000ff */
[-C--:B------:R-:W-:Y:S03]  /*8ef0*/  HMMA.16816.F32 R4, R140, R152.reuse, R4 ;  /* 0x000000988c04723c */ /* 0x080fe60000001804 */
[----:B------:R-:W-:Y:S05]  /*8f00*/  F2FP.PACK_AB R209, R226, R227 ;  /* 0x000000e3e2d1723e */ /* 0x000fea00000000ff */
[C---:B------:R-:W-:Y:S04]  /*8f10*/  HMMA.16816.F32 R8, R144.reuse, R152, R8 ;  /* 0x000000989008723c */ /* 0x040fe80000001808 */
[----:B----4-:R-:W-:Y:S04]  /*8f20*/  FFMA.FTZ R137, R132, R175, R218 ;  /* 0x000000af84897223 */ /* 0x010fe800000100da */
[-C--:B------:R-:W-:Y:S08]  /*8f30*/  HMMA.16816.F32 R12, R144, R154.reuse, R12 ;  /* 0x0000009a900c723c */ /* 0x080ff0000000180c */
[C---:B------:R-:W-:Y:S01]  /*8f40*/  HMMA.16816.F32 R16, R140.reuse, R154, R16 ;  /* 0x0000009a8c10723c */ /* 0x040fe20000001810 */
[----:B------:R-:W1:Y:S07]  /*8f50*/  LDSM.16.MT88.4 R152, [R232+0xf000] ;  /* 0x00f00000e898783b */ /* 0x000e6e0000004200 */
[-C--:B------:R-:W-:Y:S08]  /*8f60*/  HMMA.16816.F32 R20, R140, R156.reuse, R20 ;  /* 0x0000009c8c14723c */ /* 0x080ff00000001814 */
[C---:B------:R-:W-:Y:S08]  /*8f70*/  HMMA.16816.F32 R24, R144.reuse, R156, R24 ;  /* 0x0000009c9018723c */ /* 0x040ff00000001818 */
[-C--:B------:R-:W-:Y:S08]  /*8f80*/  HMMA.16816.F32 R28, R144, R158.reuse, R28 ;  /* 0x0000009e901c723c */ /* 0x080ff0000000181c */
[C---:B------:R-:W-:Y:S01]  /*8f90*/  HMMA.16816.F32 R32, R140.reuse, R158, R32 ;  /* 0x0000009e8c20723c */ /* 0x040fe20000001820 */
[----:B------:R-:W4:Y:S07]  /*8fa0*/  LDSM.16.MT88.4 R156, [R233+0xf000] ;  /* 0x00f00000e99c783b */ /* 0x000f2e0000004200 */
[-C--:B------:R-:W-:Y:S08]  /*8fb0*/  HMMA.16816.F32 R36, R140, R160.reuse, R36 ;  /* 0x000000a08c24723c */ /* 0x080ff00000001824 */
        /* <DEDUP_REMOVED lines=11> */
[----:B------:R-:W-:Y:S01]  /*9070*/  MOV R153, R205 ;  /* 0x000000cd00997202 */ /* 0x000fe20000000f00 */
[-C--:B------:R-:W-:Y:S04]  /*9080*/  HMMA.16816.F32 R76, R144, R154.reuse, R76 ;  /* 0x0000009a904c723c */ /* 0x080fe8000000184c */
[----:B------:R-:W-:Y:S02]  /*9090*/  MOV R152, R204 ;  /* 0x000000cc00987202 */ /* 0x000fe40000000f00 */
[----:B------:R-:W-:Y:S02]  /*90a0*/  LDSM.16.MT88.4 R204, [R234+0xd800] ;  /* 0x00d80000eacc783b */ /* 0x000fe40000004200 */
[C---:B------:R-:W-:Y:S08]  /*90b0*/  HMMA.16816.F32 R80, R140.reuse, R154, R80 ;  /* 0x0000009a8c50723c */ /* 0x040ff00000001850 */
[-C--:B----4-:R-:W-:Y:S08]  /*90c0*/  HMMA.16816.F32 R84, R140, R156.reuse, R84 ;  /* 0x0000009c8c54723c */ /* 0x090ff00000001854 */
[C---:B------:R-:W-:Y:S08]  /*90d0*/  HMMA.16816.F32 R88, R144.reuse, R156, R88 ;  /* 0x0000009c9058723c */ /* 0x040ff00000001858 */
[-C--:B------:R-:W-:Y:S04]  /*90e0*/  HMMA.16816.F32 R92, R144, R158.reuse, R92 ;  /* 0x0000009e905c723c */ /* 0x080fe8000000185c */
[----:B--2---:R-:W-:Y:S04]  /*90f0*/  FFMA.FTZ R132, R133, R174, R219 ;  /* 0x000000ae85847223 */ /* 0x004fe800000100db */
[C---:B------:R-:W-:Y:S01]  /*9100*/  HMMA.16816.F32 R96, R140.reuse, R158, R96 ;  /* 0x0000009e8c60723c */ /* 0x040fe20000001860 */
[----:B------:R-:W1:Y:S03]  /*9110*/  LDSM.16.MT88.4 R156, [R232+0xd800] ;  /* 0x00d80000e89c783b */ /* 0x000e660000004200 */
[----:B------:R-:W-:Y:S04]  /*9120*/  FADD.FTZ R132, R136, R132 ;  /* 0x0000008488847221 */ /* 0x000fe80000010000 */
[-C--:B------:R-:W-:Y:S04]  /*9130*/  HMMA.16816.F32 R100, R140, R160.reuse, R100 ;  /* 0x000000a08c64723c */ /* 0x080fe80000001864 */
[----:B------:R-:W-:Y:S04]  /*9140*/  FADD.FTZ R132, R248, R132 ;  /* 0x00000084f8847221 */ /* 0x000fe80000010000 */
[C---:B------:R-:W-:Y:S04]  /*9150*/  HMMA.16816.F32 R104, R144.reuse, R160, R104 ;  /* 0x000000a09068723c */ /* 0x040fe80000001868 */
[----:B------:R-:W-:Y:S02]  /*9160*/  FADD.FTZ R132, R245, R132 ;  /* 0x00000084f5847221 */ /* 0x000fe40000010000 */
[----:B---3--:R-:W-:Y:S02]  /*9170*/  FFMA.FTZ R133, R2, R173, R217 ;  /* 0x000000ad02857223 */ /* 0x008fe400000100d9 */
[-C--:B------:R-:W-:Y:S01]  /*9180*/  HMMA.16816.F32 R108, R144, R162.reuse, R108 ;  /* 0x000000a2906c723c */ /* 0x080fe2000000186c */
[----:B------:R-:W2:Y:S03]  /*9190*/  LDL.LU R2, [R1+0x20] ;  /* 0x0000200001027983 */ /* 0x000ea60000300800 */
[----:B------:R-:W-:Y:S01]  /*91a0*/  FADD.FTZ R133, R251, R133 ;  /* 0x00000085fb857221 */ /* 0x000fe20000010000 */
[----:B------:R-:W3:Y:S03]  /*91b0*/  LDSM.16.MT88.4 R172, [R233+0xd800] ;  /* 0x00d80000e9ac783b */ /* 0x000ee60000004200 */
[C---:B------:R-:W-:Y:S05]  /*91c0*/  HMMA.16816.F32 R112, R140.reuse, R162, R112 ;  /* 0x000000a28c70723c */ /* 0x040fea0000001870 */
[----:B------:R-:W4:Y:S03]  /*91d0*/  LDSM.16.MT88.4 R216, [R233+0xf800] ;  /* 0x00f80000e9d8783b */ /* 0x000f260000004200 */
[-C--:B------:R-:W-:Y:S08]  /*91e0*/  HMMA.16816.F32 R116, R140, R148.reuse, R116 ;  /* 0x000000948c74723c */ /* 0x080ff00000001874 */
[C---:B------:R-:W-:Y:S08]  /*91f0*/  HMMA.16816.F32 R120, R144.reuse, R148, R120 ;  /* 0x000000949078723c */ /* 0x040ff00000001878 */
[-C--:B------:R-:W-:Y:S08]  /*9200*/  HMMA.16816.F32 R124, R144, R150.reuse, R124 ;  /* 0x00000096907c723c */ /* 0x080ff0000000187c */
[----:B------:R-:W-:Y:S07]  /*9210*/  HMMA.16816.F32 R128, R140, R150, R128 ;  /* 0x000000968c80723c */ /* 0x000fee0000001880 */
[----:B------:R-:W-:Y:S02]  /*9220*/  F2FP.PACK_AB R140, R252, R231 ;  /* 0x000000e7fc8c723e */ /* 0x000fe400000000ff */
[----:B------:R-:W-:Y:S03]  /*9230*/  F2FP.PACK_AB R141, R192, R230 ;  /* 0x000000e6c08d723e */ /* 0x000fe600000000ff */
[----:B------:R-:W-:Y:S02]  /*9240*/  F2FP.PACK_AB R142, R199, R195 ;  /* 0x000000c3c78e723e */ /* 0x000fe400000000ff */
[----:B------:R-:W-:Y:S07]  /*9250*/  F2FP.PACK_AB R143, R200, R196 ;  /* 0x000000c4c88f723e */ /* 0x000fee00000000ff */
[-C--:B-1----:R-:W-:Y:S01]  /*9260*/  HMMA.16816.F32 R148, R140, R156.reuse, R4 ;  /* 0x0000009c8c94723c */ /* 0x082fe20000001804 */
[----:B------:R-:W-:Y:S02]  /*9270*/  LDSM.16.MT88.4 R4, [R234+0xf800] ;  /* 0x00f80000ea04783b */ /* 0x000fe40000004200 */
[----:B--2---:R-:W-:Y:S02]  /*9280*/  FFMA.FTZ R0, R0, R2, R220 ;  /* 0x0000000200007223 */ /* 0x004fe400000100dc */
[----:B------:R-:W-:Y:S04]  /*9290*/  FADD.FTZ R2, R135, R137 ;  /* 0x0000008987027221 */ /* 0x000fe80000010000 */
[----:B------:R-:W1:Y:S03]  /*92a0*/  LDSM.16.MT88.4 R220, [R235+0xf800] ;  /* 0x00f80000ebdc783b */ /* 0x000e660000004200 */
[----:B------:R-:W-:Y:S02]  /*92b0*/  FADD.FTZ R0, R250, R0 ;  /* 0x00000000fa007221 */ /* 0x000fe40000010000 */
[----:B------:R-:W-:Y:S02]  /*92c0*/  FADD.FTZ R2, R249, R2 ;  /* 0x00000002f9027221 */ /* 0x000fe40000010000 */
[----:B------:R-:W-:Y:S01]  /*92d0*/  FADD.FTZ R0, R211, R0 ;  /* 0x00000000d3007221 */ /* 0x000fe20000010000 */
[----:B------:R-:W-:Y:S01]  /*92e0*/  F2FP.PACK_AB R211, R138, R139 ;  /* 0x0000008b8ad3723e */ /* 0x000fe200000000ff */
[----:B------:R-:W-:Y:S01]  /*92f0*/  FADD.FTZ R137, R247, R133 ;  /* 0x00000085f7897221 */ /* 0x000fe20000010000 */
[----:B------:R-:W2:Y:S01]  /*9300*/  LDL.LU R135, [R1+0x88] ;  /* 0x0000880001877983 */ /* 0x000ea20000300800 */
[----:B------:R-:W-:Y:S01]  /*9310*/  FADD.FTZ R133, R246, R2 ;  /* 0x00000002f6857221 */ /* 0x000fe20000010000 */
[----:B------:R-:W-:Y:S01]  /*9320*/  MOV R2, R186 ;  /* 0x000000ba00027202 */ /* 0x000fe20000000f00 */
[----:B------:R-:W-:Y:S01]  /*9330*/  FADD.FTZ R0, R244, R0 ;  /* 0x00000000f4007221 */ /* 0x000fe20000010000 */
[----:B------:R-:W2:Y:S01]  /*9340*/  LDL.LU R136, [R1+0x84] ;  /* 0x0000840001887983 */ /* 0x000ea20000300800 */
[C---:B------:R-:W-:Y:S03]  /*9350*/  HMMA.16816.F32 R144, R208.reuse, R156, R8 ;  /* 0x0000009cd090723c */ /* 0x040fe60000001808 */
[----:B------:R1:W5:Y:S01]  /*9360*/  LDL.LU R251, [R1+0x80] ;  /* 0x0000800001fb7983 */ /* 0x0003620000300800 */
[----:B------:R-:W-:Y:S02]  /*9370*/  FADD.FTZ R0, R240, R0 ;  /* 0x00000000f0007221 */ /* 0x000fe40000010000 */
[----:B------:R-:W-:Y:S01]  /*9380*/  FADD.FTZ R2, R2, R137 ;  /* 0x0000008902027221 */ /* 0x000fe20000010000 */
[----:B------:R-:W-:Y:S01]  /*9390*/  MOV R9, R152 ;  /* 0x0000009800097202 */ /* 0x000fe20000000f00 */
[----:B------:R1:W5:Y:S01]  /*93a0*/  LDL.LU R250, [R1+0x7c] ;  /* 0x00007c0001fa7983 */ /* 0x0003620000300800 */
[----:B------:R-:W-:Y:S02]  /*93b0*/  MOV R8, R153 ;  /* 0x0000009900087202 */ /* 0x000fe40000000f00 */
[-C--:B------:R-:W-:Y:S01]  /*93c0*/  HMMA.16816.F32 R152, R208, R158.reuse, R12 ;  /* 0x0000009ed098723c */ /* 0x080fe2000000180c */
[----:B------:R1:W5:Y:S02]  /*93d0*/  LDL.LU R249, [R1+0x78] ;  /* 0x0000780001f97983 */ /* 0x0003640000300800 */
[----:B------:R-:W-:Y:S01]  /*93e0*/  FADD.FTZ R0, R236, R0 ;  /* 0x00000000ec007221 */ /* 0x000fe20000010000 */
[----:B------:R-:W-:Y:S01]  /*93f0*/  MOV R11, R182 ;  /* 0x000000b6000b7202 */ /* 0x000fe20000000f00 */
[----:B------:R1:W5:Y:S01]  /*9400*/  LDL.LU R248, [R1+0x74] ;  /* 0x0000740001f87983 */ /* 0x0003620000300800 */
[----:B------:R-:W-:Y:S01]  /*9410*/  MOV R10, R187 ;  /* 0x000000bb000a7202 */ /* 0x000fe20000000f00 */
[----:B------:R-:W-:Y:S01]  /*9420*/  IMAD.MOV.U32 R13, RZ, RZ, R199 ;  /* 0x000000ffff0d7224 */ /* 0x000fe200078e00c7 */
[C---:B------:R-:W-:Y:S01]  /*9430*/  HMMA.16816.F32 R156, R140.reuse, R158, R16 ;  /* 0x0000009e8c9c723c */ /* 0x040fe20000001810 */
[----:B------:R1:W5:Y:S03]  /*9440*/  LDL.LU R247, [R1+0x70] ;  /* 0x0000700001f77983 */ /* 0x0003660000300800 */
[----:B------:R-:W-:Y:S01]  /*9450*/  MOV R15, R203 ;  /* 0x000000cb000f7202 */ /* 0x000fe20000000f00 */
[----:B------:R1:W5:Y:S01]  /*9460*/  LDL.LU R246, [R1+0x6c] ;  /* 0x00006c0001f67983 */ /* 0x0003620000300800 */
[----:B------:R-:W-:Y:S02]  /*9470*/  MOV R14, R200 ;  /* 0x000000c8000e7202 */ /* 0x000fe40000000f00 */
[-C--:B---3--:R-:W-:Y:S01]  /*9480*/  HMMA.16816.F32 R160, R140, R172.reuse, R20 ;  /* 0x000000ac8ca0723c */ /* 0x088fe20000001814 */
[----:B------:R3:W5:Y:S03]  /*9490*/  LDL.LU R245, [R1+0x68] ;  /* 0x0000680001f57983 */ /* 0x0007660000300800 */
[----:B------:R-:W-:Y:S01]  /*94a0*/  MOV R16, R183 ;  /* 0x000000b700107202 */ /* 0x000fe20000000f00 */
[----:B------:R3:W5:Y:S01]  /*94b0*/  LDL.LU R244, [R1+0x64] ;  /* 0x0000640001f47983 */ /* 0x0007620000300800 */
[----:B------:R-:W-:Y:S02]  /*94c0*/  IADD3 R15, R15, -0x1, RZ ;  /* 0xffffffff0f0f7810 */ /* 0x000fe40007ffe0ff */
[----:B------:R-:W-:Y:S02]  /*94d0*/  MOV R20, R164 ;  /* 0x000000a400147202 */ /* 0x000fe40000000f00 */
[C---:B------:R-:W-:Y:S04]  /*94e0*/  HMMA.16816.F32 R164, R208.reuse, R172, R24 ;  /* 0x000000acd0a4723c */ /* 0x040fe80000001818 */
[----:B------:R-:W-:Y:S02]  /*94f0*/  MOV R22, R169 ;  /* 0x000000a900167202 */ /* 0x000fe40000000f00 */
[----:B------:R-:W-:Y:S02]  /*9500*/  MOV R21, R185 ;  /* 0x000000b900157202 */ /* 0x000fe40000000f00 */
[----:B------:R-:W-:Y:S04]  /*9510*/  MOV R27, R168 ;  /* 0x000000a8001b7202 */ /* 0x000fe80000000f00 */
[----:B------:R-:W-:Y:S02]  /*9520*/  MOV R26, R170 ;  /* 0x000000aa001a7202 */ /* 0x000fe40000000f00 */
[----:B------:R-:W-:Y:S02]  /*9530*/  MOV R25, R171 ;  /* 0x000000ab00197202 */ /* 0x000fe40000000f00 */
[-C--:B------:R-:W-:Y:S03]  /*9540*/  HMMA.16816.F32 R168, R208, R174.reuse, R28 ;  /* 0x000000aed0a8723c */ /* 0x080fe6000000181c */
[----:B------:R-:W-:Y:S02]  /*9550*/  MOV R18, R195 ;  /* 0x000000c300127202 */ /* 0x000fe40000000f00 */
[----:B------:R-:W-:Y:S02]  /*9560*/  MOV R19, R196 ;  /* 0x000000c400137202 */ /* 0x000fe40000000f00 */
[----:B------:R-:W-:Y:S01]  /*9570*/  MOV R17, R192 ;  /* 0x000000c000117202 */ /* 0x000fe20000000f00 */
[C---:B------:R-:W-:Y:S04]  /*9580*/  HMMA.16816.F32 R172, R140.reuse, R174, R32 ;  /* 0x000000ae8cac723c */ /* 0x040fe80000001820 */
[----:B------:R-:W-:Y:S02]  /*9590*/  MOV R24, R202 ;  /* 0x000000ca00187202 */ /* 0x000fe40000000f00 */
[----:B------:R-:W-:Y:S01]  /*95a0*/  MOV R31, R201 ;  /* 0x000000c9001f7202 */ /* 0x000fe20000000f00 */
[----:B------:R-:W-:Y:S01]  /*95b0*/  IMAD.MOV.U32 R33, RZ, RZ, R178 ;  /* 0x000000ffff217224 */ /* 0x000fe200078e00b2 */
[----:B------:R-:W-:Y:S04]  /*95c0*/  MOV R32, R179 ;  /* 0x000000b300207202 */ /* 0x000fe80000000f00 */
[----:B------:R-:W-:Y:S02]  /*95d0*/  MOV R34, R177 ;  /* 0x000000b100227202 */ /* 0x000fe40000000f00 */
[----:B------:R-:W-:Y:S02]  /*95e0*/  MOV R35, R176 ;  /* 0x000000b000237202 */ /* 0x000fe40000000f00 */
[-C--:B------:R-:W-:Y:S03]  /*95f0*/  HMMA.16816.F32 R176, R140, R188.reuse, R36 ;  /* 0x000000bc8cb0723c */ /* 0x080fe60000001824 */
        /* <DEDUP_REMOVED lines=16> */
[----:B------:R-:W-:Y:S01]  /*9700*/  IMAD.MOV.U32 R31, RZ, RZ, R24 ;  /* 0x000000ffff1f7224 */ /* 0x000fe200078e0018 */
        /* <DEDUP_REMOVED lines=30> */
[----:B------:R-:W-:Y:S01]  /*98f0*/  MOV R37, R38 ;  /* 0x0000002600257202 */ /* 0x000fe20000000f00 */
[----:B------:R-:W-:Y:S01]  /*9900*/  FADD.FTZ R2, R43, R2 ;  /* 0x000000022b027221 */ /* 0x000fe20000010000 */
[----:B------:R-:W-:Y:S02]  /*9910*/  MOV R38, R39 ;  /* 0x0000002700267202 */ /* 0x000fe40000000f00 */
[----:B------:R-:W-:Y:S01]  /*9920*/  MOV R39, R32 ;  /* 0x0000002000277202 */ /* 0x000fe20000000f00 */
[----:B------:R-:W-:Y:S01]  /*9930*/  FADD.FTZ R2, R237, R2 ;  /* 0x00000002ed027221 */ /* 0x000fe20000010000 */
[----:B------:R-:W-:Y:S01]  /*9940*/  MOV R32, R33 ;  /* 0x0000002100207202 */ /* 0x000fe20000000f00 */
[----:B------:R-:W-:Y:S01]  /*9950*/  FADD.FTZ R0, R38, R0 ;  /* 0x0000000026007221 */ /* 0x000fe20000010000 */
[----:B------:R-:W-:Y:S01]  /*9960*/  MOV R33, R34 ;  /* 0x0000002200217202 */ /* 0x000fe20000000f00 */
[----:B------:R-:W-:Y:S01]  /*9970*/  IMAD.MOV.U32 R34, RZ, RZ, R35 ;  /* 0x000000ffff227224 */ /* 0x000fe200078e0023 */
[----:B------:R-:W-:Y:S01]  /*9980*/  MOV R35, R28 ;  /* 0x0000001c00237202 */ /* 0x000fe20000000f00 */
[----:B------:R-:W-:Y:S01]  /*9990*/  FADD.FTZ R2, R37, R2 ;  /* 0x0000000225027221 */ /* 0x000fe20000010000 */
[----:B------:R-:W-:Y:S02]  /*99a0*/  MOV R28, R29 ;  /* 0x0000001d001c7202 */ /* 0x000fe40000000f00 */
        /* <DEDUP_REMOVED lines=8> */
[----:B------:R-:W-:Y:S02]  /*9a30*/  MOV R20, R241 ;  /* 0x000000f100147202 */ /* 0x000fe40000000f00 */
[----:B------:R3:W5:Y:S01]  /*9a40*/  LDL.LU R241, [R1+0x58] ;  /* 0x0000580001f17983 */ /* 0x0007620000300800 */
[----:B------:R-:W-:Y:S02]  /*9a50*/  MOV R23, R184 ;  /* 0x000000b800177202 */ /* 0x000fe40000000f00 */
[-C--:B------:R-:W-:Y:S01]  /*9a60*/  HMMA.16816.F32 R184, R208, R190.reuse, R44 ;  /* 0x000000bed0b8723c */ /* 0x080fe2000000182c */
[----:B------:R3:W5:Y:S02]  /*9a70*/  LDL.LU R240, [R1+0x54] ;  /* 0x0000540001f07983 */ /* 0x0007640000300800 */
[----:B------:R-:W-:Y:S02]  /*9a80*/  MOV R12, R193 ;  /* 0x000000c1000c7202 */ /* 0x000fe40000000f00 */
[----:B------:R3:W5:Y:S03]  /*9a90*/  LDL.LU R239, [R1+0x50] ;  /* 0x0000500001ef7983 */ /* 0x0007660000300800 */
[C---:B------:R-:W-:Y:S01]  /*9aa0*/  HMMA.16816.F32 R188, R140.reuse, R190, R48 ;  /* 0x000000be8cbc723c */ /* 0x040fe20000001830 */
[----:B------:R3:W5:Y:S03]  /*9ab0*/  LDL.LU R238, [R1+0x4c] ;  /* 0x00004c0001ee7983 */ /* 0x0007660000300800 */
[----:B------:R-:W-:Y:S01]  /*9ac0*/  FADD.FTZ R12, R12, R8 ;  /* 0x000000080c0c7221 */ /* 0x000fe20000010000 */
[----:B------:R3:W5:Y:S01]  /*9ad0*/  LDL.LU R237, [R1+0x48] ;  /* 0x0000480001ed7983 */ /* 0x0007620000300800 */
[----:B------:R-:W-:Y:S02]  /*9ae0*/  FADD.FTZ R8, R36, R9 ;  /* 0x0000000924087221 */ /* 0x000fe40000010000 */
[-C--:B------:R-:W-:Y:S01]  /*9af0*/  HMMA.16816.F32 R192, R140, R204.reuse, R52 ;  /* 0x000000cc8cc0723c */ /* 0x080fe20000001834 */
[----:B------:R3:W5:Y:S03]  /*9b00*/  LDL.LU R236, [R1+0x44] ;  /* 0x0000440001ec7983 */ /* 0x0007660000300800 */
        /* <DEDUP_REMOVED lines=22> */
[-C--:B----4-:R-:W-:Y:S04]  /*9c70*/  HMMA.16816.F32 R84, R140, R216.reuse, R84 ;  /* 0x000000d88c54723c */ /* 0x090fe80000001854 */
[----:B------:R-:W-:Y:S04]  /*9c80*/  FADD.FTZ R9, R230, R9 ;  /* 0x00000009e6097221 */ /* 0x000fe80000010000 */
[C---:B------:R-:W-:Y:S08]  /*9c90*/  HMMA.16816.F32 R88, R208.reuse, R216, R88 ;  /* 0x000000d8d058723c */ /* 0x040ff00000001858 */
[-C--:B------:R-:W-:Y:S04]  /*9ca0*/  HMMA.16816.F32 R92, R208, R218.reuse, R92 ;  /* 0x000000dad05c723c */ /* 0x080fe8000000185c */
[----:B--2---:R-:W-:Y:S04]  /*9cb0*/  MOV R133, R135 ;  /* 0x0000008700857202 */ /* 0x004fe80000000f00 */
[C---:B------:R-:W-:Y:S04]  /*9cc0*/  HMMA.16816.F32 R96, R140.reuse, R218, R96 ;  /* 0x000000da8c60723c */ /* 0x040fe80000001860 */
[----:B------:R-:W-:Y:S04]  /*9cd0*/  MOV R132, R136 ;  /* 0x0000008800847202 */ /* 0x000fe80000000f00 */
[-C--:B-1----:R-:W-:Y:S08]  /*9ce0*/  HMMA.16816.F32 R100, R140, R220.reuse, R100 ;  /* 0x000000dc8c64723c */ /* 0x082ff00000001864 */
        /* <DEDUP_REMOVED lines=22> */
[----:B------:R3:W-:Y:S03]  /*9e50*/  STL [R1+0x14], R6 ;  /* 0x0000140601007387 */ /* 0x0007e60000100800 */
[----:B------:R-:W-:Y:S02]  /*9e60*/  FADD.FTZ R2, R225, R0 ;  /* 0x00000000e1027221 */ /* 0x000fe40000010000 */
[----:B------:R-:W-:Y:S01]  /*9e70*/  FADD.FTZ R0, R139, R4 ;  /* 0x000000048b007221 */ /* 0x000fe20000010000 */
[----:B------:R-:W-:Y:S01]  /*9e80*/  MOV R139, R134 ;  /* 0x00000086008b7202 */ /* 0x000fe20000000f00 */
[----:B------:R-:W-:Y:S02]  /*9e90*/  FADD.FTZ R4, R14, R5 ;  /* 0x000000050e047221 */ /* 0x000fe40000010000 */
[----:B------:R-:W-:Y:S02]  /*9ea0*/  FADD.FTZ R2, R224, R2 ;  /* 0x00000002e0027221 */ /* 0x000fe40000010000 */
[----:B------:R-:W-:Y:S01]  /*9eb0*/  FADD.FTZ R0, R138, R0 ;  /* 0x000000008a007221 */ /* 0x000fe20000010000 */
[----:B------:R3:W-:Y:S04]  /*9ec0*/  STL [R1+0x18], R4 ;  /* 0x0000180401007387 */ /* 0x0007e80000100800 */
[----:B------:R3:W-:Y:S04]  /*9ed0*/  STL [R1+0x1c], R2 ;  /* 0x00001c0201007387 */ /* 0x0007e80000100800 */
[----:B------:R3:W-:Y:S04]  /*9ee0*/  STL [R1+0x20], R0 ;  /* 0x0000200001007387 */ /* 0x0007e80000100800 */
[----:B------:R3:W-:Y:S02]  /*9ef0*/  STL [R1+0x10], R15 ;  /* 0x0000100f01007387 */ /* 0x0007e40000100800 */
[----:B---3-5:R-:W-:-:S05]  /*9f00*/  @P0 BRA `(.L_x_96) ;  /* 0xffffb5c000000947 */ /* 0x028fca000383ffff */
.L_x_95:
[----:B----4-:R-:W2:Y:S04]  /*9f10*/  LDL.LU R5, [R1+0x14] ;  /* 0x0000140001057983 */ /* 0x010ea80000300800 */
        /* <DEDUP_REMOVED lines=17> */
[----:B------:R-:W-:Y:S01]  /*a030*/  SHFL.BFLY PT, R5, R6, 0x2, 0x1f ;  /* 0x0c401f0006057f89 */ /* 0x000fe200000e0000 */
[----:B--2---:R-:W-:Y:S01]  /*a040*/  FADD.FTZ R0, R0, R8 ;  /* 0x0000000800007221 */ /* 0x004fe20000010000 */
[----:B------:R-:W-:Y:S02]  /*a050*/  SHF.R.S32.HI R8, RZ, 0x2, R18 ;  /* 0x00000002ff087819 */ /* 0x000fe40000011412 */
[----:B------:R-:W1:Y:S01]  /*a060*/  SHFL.BFLY PT, R132, R2, 0x1, 0x1f ;  /* 0x0c201f0002847f89 */ /* 0x000e6200000e0000 */
[----:B---3--:R-:W-:-:S03]  /*a070*/  FADD.FTZ R4, R4, R7 ;  /* 0x0000000704047221 */ /* 0x008fc60000010000 */
[----:B------:R-:W2:Y:S04]  /*a080*/  SHFL.BFLY PT, R133, R0, 0x1, 0x1f ;  /* 0x0c201f0000857f89 */ /* 0x000ea800000e0000 */
[----:B------:R-:W3:Y:S01]  /*a090*/  SHFL.BFLY PT, R7, R4, 0x1, 0x1f ;  /* 0x0c201f0004077f89 */ /* 0x000ee200000e0000 */
[----:B-1----:R-:W-:Y:S02]  /*a0a0*/  FADD.FTZ R132, R2, R132 ;  /* 0x0000008402847221 */ /* 0x002fe40000010000 */
[----:B------:R-:W-:Y:S01]  /*a0b0*/  FADD.FTZ R2, R5, R6 ;  /* 0x0000000605027221 */ /* 0x000fe20000010000 */
[----:B------:R-:W-:Y:S01]  /*a0c0*/  SHF.R.S32.HI R5, RZ, 0x1f, R18 ;  /* 0x0000001fff057819 */ /* 0x000fe20000011412 */
[----:B--2---:R-:W-:Y:S01]  /*a0d0*/  FADD.FTZ R133, R0, R133 ;  /* 0x0000008500857221 */ /* 0x004fe20000010000 */
[----:B------:R-:W-:-:S02]  /*a0e0*/  FSETP.NE.FTZ.AND P6, PT, R132, RZ, PT ;  /* 0x000000ff8400720b */ /* 0x000fc40003fd5000 */
[----:B------:R-:W1:Y:S01]  /*a0f0*/  SHFL.BFLY PT, R6, R2, 0x1, 0x1f ;  /* 0x0c201f0002067f89 */ /* 0x000e6200000e0000 */
[----:B------:R-:W-:Y:S01]  /*a100*/  MOV R0, 0x3f800000 ;  /* 0x3f80000000007802 */ /* 0x000fe20000000f00 */
[----:B---3--:R-:W-:Y:S01]  /*a110*/  FADD.FTZ R137, R4, R7 ;  /* 0x0000000704897221 */ /* 0x008fe20000010000 */
[----:B------:R-:W-:Y:S02]  /*a120*/  LEA.HI R5, R5, R8, RZ, 0x3 ;  /* 0x0000000805057211 */ /* 0x000fe400078f18ff */
[----:B------:R-:W-:Y:S02]  /*a130*/  @!P0 MOV R7, c[0x0][0x214] ;  /* 0x0000850000078a02 */ /* 0x000fe40000000f00 */
[----:B------:R-:W-:Y:S02]  /*a140*/  LOP3.LUT R18, R18, 0x3ffffffc, RZ, 0xc0, !PT ;  /* 0x3ffffffc12127812 */ /* 0x000fe400078ec0ff */
[----:B------:R-:W-:Y:S02]  /*a150*/  @!P0 SEL R139, R7, c[0x0][0x234], !P3 ;  /* 0x00008d00078b8a07 */ /* 0x000fe40005800000 */
[----:B------:R-:W2:Y:S01]  /*a160*/  @P6 MUFU.RCP R0, R132 ;  /* 0x0000008400006308 */ /* 0x000ea20000001000 */
[----:B------:R-:W-:-:S02]  /*a170*/  IADD3 R18, -R18, R140, RZ ;  /* 0x0000008c12127210 */ /* 0x000fc40007ffe1ff */
[----:B------:R-:W-:Y:S02]  /*a180*/  FSETP.NE.FTZ.AND P5, PT, R133, RZ, PT ;  /* 0x000000ff8500720b */ /* 0x000fe40003fb5000 */
[----:B------:R-:W-:Y:S02]  /*a190*/  FSETP.NE.FTZ.AND P4, PT, R137, RZ, PT ;  /* 0x000000ff8900720b */ /* 0x000fe40003f95000 */
[----:B------:R-:W-:Y:S01]  /*a1a0*/  MOV R4, 0x3f800000 ;  /* 0x3f80000000047802 */ /* 0x000fe20000000f00 */
[----:B-1----:R-:W-:Y:S01]  /*a1b0*/  FADD.FTZ R138, R2, R6 ;  /* 0x00000006028a7221 */ /* 0x002fe20000010000 */
[----:B------:R-:W-:Y:S01]  /*a1c0*/  LOP3.LUT R2, R5, 0xfffffff8, RZ, 0xc0, !PT ;  /* 0xfffffff805027812 */ /* 0x000fe200078ec0ff */
[----:B--2---:R-:W-:-:S06]  /*a1d0*/  FMUL.FTZ R148, R0, R148 ;  /* 0x0000009400947220 */ /* 0x004fcc0000410000 */
[----:B------:R-:W1:Y:S01]  /*a1e0*/  @P5 MUFU.RCP R4, R133 ;  /* 0x0000008500045308 */ /* 0x000e620000001000 */
[C---:B------:R-:W-:Y:S02]  /*a1f0*/  FMUL.FTZ R7, R0.reuse, R149 ;  /* 0x0000009500077220 */ /* 0x040fe40000410000 */
[C---:B------:R-:W-:Y:S02]  /*a200*/  FMUL.FTZ R156, R0.reuse, R156 ;  /* 0x0000009c009c7220 */ /* 0x040fe40000410000 */
[C---:B------:R-:W-:Y:S01]  /*a210*/  FMUL.FTZ R157, R0.reuse, R157 ;  /* 0x0000009d009d7220 */ /* 0x040fe20000410000 */
[----:B------:R-:W-:Y:S01]  /*a220*/  F2FP.PACK_AB R7, R7, R148 ;  /* 0x000000940707723e */ /* 0x000fe200000000ff */
[C---:B------:R-:W-:Y:S02]  /*a230*/  FMUL.FTZ R160, R0.reuse, R160 ;  /* 0x000000a000a07220 */ /* 0x040fe40000410000 */
[C---:B------:R-:W-:Y:S02]  /*a240*/  FMUL.FTZ R10, R0.reuse, R161 ;  /* 0x000000a1000a7220 */ /* 0x040fe40000410000 */
[----:B------:R-:W-:-:S02]  /*a250*/  FMUL.FTZ R172, R0, R172 ;  /* 0x000000ac00ac7220 */ /* 0x000fc40000410000 */
[----:B------:R-:W-:Y:S01]  /*a260*/  FMUL.FTZ R13, R0, R173 ;  /* 0x000000ad000d7220 */ /* 0x000fe20000410000 */
[----:B------:R-:W-:Y:S01]  /*a270*/  F2FP.PACK_AB R10, R10, R160 ;  /* 0x000000a00a0a723e */ /* 0x000fe200000000ff */
[C---:B------:R-:W-:Y:S02]  /*a280*/  FMUL.FTZ R176, R0.reuse, R176 ;  /* 0x000000b000b07220 */ /* 0x040fe40000410000 */
[C---:B------:R-:W-:Y:S01]  /*a290*/  FMUL.FTZ R22, R0.reuse, R177 ;  /* 0x000000b100167220 */ /* 0x040fe20000410000 */
[----:B------:R-:W-:Y:S01]  /*a2a0*/  F2FP.PACK_AB R13, R13, R172 ;  /* 0x000000ac0d0d723e */ /* 0x000fe200000000ff */
[C---:B------:R-:W-:Y:S02]  /*a2b0*/  FMUL.FTZ R188, R0.reuse, R188 ;  /* 0x000000bc00bc7220 */ /* 0x040fe40000410000 */
[----:B------:R-:W-:Y:S01]  /*a2c0*/  FMUL.FTZ R17, R0, R189 ;  /* 0x000000bd00117220 */ /* 0x000fe20000410000 */
[----:B------:R-:W-:Y:S01]  /*a2d0*/  F2FP.PACK_AB R22, R22, R176 ;  /* 0x000000b01616723e */ /* 0x000fe200000000ff */
[----:B------:R-:W-:-:S02]  /*a2e0*/  FMUL.FTZ R192, R0, R192 ;  /* 0x000000c000c07220 */ /* 0x000fc40000410000 */
[C---:B------:R-:W-:Y:S01]  /*a2f0*/  FMUL.FTZ R65, R0.reuse, R193 ;  /* 0x000000c100417220 */ /* 0x040fe20000410000 */
[----:B------:R-:W-:Y:S01]  /*a300*/  F2FP.PACK_AB R17, R17, R188 ;  /* 0x000000bc1111723e */ /* 0x000fe200000000ff */
[C---:B------:R-:W-:Y:S02]  /*a310*/  FMUL.FTZ R204, R0.reuse, R204 ;  /* 0x000000cc00cc7220 */ /* 0x040fe40000410000 */
[C---:B------:R-:W-:Y:S01]  /*a320*/  FMUL.FTZ R61, R0.reuse, R205 ;  /* 0x000000cd003d7220 */ /* 0x040fe20000410000 */
[----:B------:R-:W-:Y:S01]  /*a330*/  F2FP.PACK_AB R65, R65, R192 ;  /* 0x000000c04141723e */ /* 0x000fe200000000ff */
[C---:B------:R-:W-:Y:S01]  /*a340*/  FMUL.FTZ R29, R0.reuse, R68 ;  /* 0x00000044001d7220 */ /* 0x040fe20000410000 */
[----:B------:R-:W-:Y:S01]  /*a350*/  MOV R68, 0x20 ;  /* 0x0000002000447802 */ /* 0x000fe20000000f00 */
[C---:B------:R-:W-:Y:S01]  /*a360*/  FMUL.FTZ R57, R0.reuse, R69 ;  /* 0x0000004500397220 */ /* 0x040fe20000410000 */
[----:B------:R-:W-:Y:S01]  /*a370*/  F2FP.PACK_AB R61, R61, R204 ;  /* 0x000000cc3d3d723e */ /* 0x000fe200000000ff */
[----:B------:R-:W-:-:S02]  /*a380*/  FMUL.FTZ R80, R0, R80 ;  /* 0x0000005000507220 */ /* 0x000fc40000410000 */
[C---:B------:R-:W-:Y:S01]  /*a390*/  FMUL.FTZ R53, R0.reuse, R81 ;  /* 0x0000005100357220 */ /* 0x040fe20000410000 */
[----:B------:R-:W-:Y:S01]  /*a3a0*/  F2FP.PACK_AB R57, R57, R29 ;  /* 0x0000001d3939723e */ /* 0x000fe200000000ff */
[C---:B------:R-:W-:Y:S01]  /*a3b0*/  FMUL.FTZ R33, R0.reuse, R84 ;  /* 0x0000005400217220 */ /* 0x040fe20000410000 */
[----:B------:R-:W-:Y:S01]  /*a3c0*/  LEA.HI R84, R141, R140, RZ, 0x5 ;  /* 0x0000008c8d547211 */ /* 0x000fe200078f28ff */
[C---:B------:R-:W-:Y:S01]  /*a3d0*/  FMUL.FTZ R49, R0.reuse, R85 ;  /* 0x0000005500317220 */ /* 0x040fe20000410000 */
[----:B------:R-:W-:Y:S01]  /*a3e0*/  F2FP.PACK_AB R53, R53, R80 ;  /* 0x000000503535723e */ /* 0x000fe200000000ff */
[C---:B------:R-:W-:Y:S01]  /*a3f0*/  FMUL.FTZ R96, R0.reuse, R96 ;  /* 0x0000006000607220 */ /* 0x040fe20000410000 */
[----:B------:R-:W-:Y:S01]  /*a400*/  SHF.R.S32.HI R84, RZ, 0x5, R84 ;  /* 0x00000005ff547819 */ /* 0x000fe20000011454 */
[C---:B------:R-:W-:Y:S01]  /*a410*/  FMUL.FTZ R45, R0.reuse, R97 ;  /* 0x00000061002d7220 */ /* 0x040fe20000410000 */
        /* <DEDUP_REMOVED lines=351> */
.L_x_100:
[----:B--234-:R-:W-:Y:S05]  /*ba10*/  BSYNC B0 ;  /* 0x0000000000007941 */ /* 0x01cfea0003800000 */
.L_x_99:
        /* <DEDUP_REMOVED lines=59> */
.L_x_101:
        /* <DEDUP_REMOVED lines=11> */
.L_x_2375:


//--------------------- .text._ZN5flash16flash_fwd_kernelI23Flash_fwd_kernel_traitsILi128ELi128ELi64ELi4ELb0ELb0EN7cutlass6half_tE19Flash_kernel_traitsILi128ELi128ELi64ELi4ES3_EELb0ELb0ELb0ELb0ELb0ELb0ELb0ELb0EEEvNS_16Flash_fwd_paramsE --------------------------
	.section	.text._ZN5flash16flash_fwd_kernelI23Flash_fwd_kernel_traitsILi128ELi128ELi64ELi4ELb0ELb0EN7cutlass6half_tE19Flash_kernel_traitsILi128ELi128ELi64ELi4ES3_EELb0ELb0ELb0ELb0ELb0ELb0ELb0ELb0EEEvNS_16Flash_fwd_paramsE,"ax",@progbits
	.sectioninfo	@"SHI_REGISTERS=255"
	.align	128
        .global         _ZN5flash16flash_fwd_kernelI23Flash_fwd_kernel_traitsILi128ELi128ELi64ELi4ELb0ELb0EN7cutlass6half_tE19Flash_kernel_traitsILi128ELi128ELi64ELi4ES3_EELb0ELb0ELb0ELb0ELb0ELb0ELb0ELb0EEEvNS_16Flash_fwd_paramsE
        .type           _ZN5flash16flash_fwd_kernelI23Flash_fwd_kernel_traitsILi128ELi128ELi64ELi4ELb0ELb0EN7cutlass6half_tE19Flash_kernel_traitsILi128ELi128ELi64ELi4ES3_EELb0ELb0ELb0ELb0ELb0ELb0ELb0ELb0EEEvNS_16Flash_fwd_paramsE,@function
        .size           _ZN5flash16flash_fwd_kernelI23Flash_fwd_kernel_traitsILi128ELi128ELi64ELi4ELb0ELb0EN7cutlass6half_tE19Flash_kernel_traitsILi128ELi128ELi64ELi4ES3_EELb0ELb0ELb0ELb0ELb0ELb0ELb0ELb0EEEvNS_16Flash_fwd_paramsE,(.L_x_2376 - _ZN5flash16flash_fwd_kernelI23Flash_fwd_kernel_traitsILi128ELi128ELi64ELi4ELb0ELb0EN7cutlass6half_tE19Flash_kernel_traitsILi128ELi128ELi64ELi4ES3_EELb0ELb0ELb0ELb0ELb0ELb0ELb0ELb0EEEvNS_16Flash_fwd_paramsE)
        .other          _ZN5flash16flash_fwd_kernelI23Flash_fwd_kernel_traitsILi128ELi128ELi64ELi4ELb0ELb0EN7cutlass6half_tE19Flash_kernel_traitsILi128ELi128ELi64ELi4ES3_EELb0ELb0ELb0ELb0ELb0ELb0ELb0ELb0EEEvNS_16Flash_fwd_paramsE,@"STO_CUDA_ENTRY STV_DEFAULT"
_ZN5flash16flash_fwd_kernelI23Flash_fwd_kernel_traitsILi128ELi128ELi64ELi4ELb0ELb0EN7cutlass6half_tE19Flash_kernel_traitsILi128ELi128ELi64ELi4ES3_EELb0ELb0ELb0ELb0ELb0ELb0ELb0ELb0EEEvNS_16Flash_fwd_paramsE:
.text._ZN5flash16flash_fwd_kernelI23Flash_fwd_kernel_traitsILi128ELi128ELi64ELi4ELb0ELb0EN7cutlass6half_tE19Flash_kernel_traitsILi128ELi128ELi64ELi4ES3_EELb0ELb0ELb0ELb0ELb0ELb0ELb0ELb0EEEvNS_16Flash_fwd_paramsE:
[----:B------:R-:W-:Y:S02]  /*0000*/  MOV R1, c[0x0][0x28] ;  /* 0x00000a0000017a02 */ /* 0x000fe40000000f00 */
[----:B------:R-:W1:Y:S01]  /*0010*/  S2UR UR11, SR_CTAID.Y ;  /* 0x00000000000b79c3 */ /* 0x000e620000002600 */
[----:B------:R-:W-:Y:S01]  /*0020*/  ULDC.64 UR4, c[0x0][0x240] ;  /* 0x0000900000047ab9 */ /* 0x000fe20000000a00 */
[----:B------:R-:W-:Y:S01]  /*0030*/  IADD3 R1, R1, -0xc0, RZ ;  /* 0xffffff4001017810 */ /* 0x000fe20007ffe0ff */
[----:B------:R-:W-:Y:S02]  /*0040*/  UISETP.NE.U32.AND UP2, UPT, URZ, UR4, UPT ;  /* 0x000000043f00728c */ /* 0x000fe4000bf45070 */
[----:B------:R-:W-:Y:S02]  /*0050*/  UMOV UR9, 0x4 ;  /* 0x0000000400097882 */ /* 0x000fe40000000000 */
[----:B------:R-:W-:Y:S02]  /*0060*/  UISETP.NE.AND.EX UP2, UPT, URZ, UR5, UPT, UP2 ;  /* 0x000000053f00728c */ /* 0x000fe4000bf45320 */
[----:B------:R-:W-:Y:S02]  /*0070*/  ULDC.64 UR12, c[0x0][0x240] ;  /* 0x00009000000c7ab9 */ /* 0x000fe40000000a00 */
[----:B------:R-:W-:-:S02]  /*0080*/  ULDC.64 UR4, c[0x0][0x250] ;  /* 0x0000940000047ab9 */ /* 0x000fc40000000a00 */
[----:B------:R-:W-:Y:S01]  /*0090*/  PLOP3.LUT P2, PT, PT, PT, UP2, 0x80, 0x0 ;  /* 0x000000000000781c */ /* 0x000fe20003f4f028 */
[----:B------:R-:W-:Y:S02]  /*00a0*/  UISETP.NE.U32.AND UP0, UPT, URZ, UR4, UPT ;  /* 0x000000043f00728c */ /* 0x000fe4000bf05070 */
[----:B------:R-:W-:Y:S02]  /*00b0*/  ULDC.64 UR18, c[0x0][0x118] ;  /* 0x0000460000127ab9 */ /* 0x000fe40000000a00 */
[----:B------:R-:W-:Y:S02]  /*00c0*/  UISETP.NE.AND.EX UP0, UPT, URZ, UR5, UPT, UP0 ;  /* 0x000000053f00728c */ /* 0x000fe4000bf05300 */
[----:B------:R-:W-:Y:S02]  /*00d0*/  ULDC.U8 UR8, c[0x0][0x312] ;  /* 0x0000c48000087ab9 */ /* 0x000fe40000000000 */
[----:B------:R-:W-:Y:S02]  /*00e0*/  ULDC.64 UR6, c[0x0][0x248] ;  /* 0x0000920000067ab9 */ /* 0x000fe40000000a00 */
[----:B-1----:R-:W-:Y:S01]  /*00f0*/  UIMAD.WIDE UR12, UR11, UR9, UR12 ;  /* 0x000000090b0c72a5 */ /* 0x002fe2000f8e020c */
[----:B------:R-:W-:Y:S01]  /*0100*/  PLOP3.LUT P0, PT, PT, PT, UP0, 0x80, 0x0 ;  /* 0x000000000000781c */ /* 0x000fe20003f0f008 */
[----:B------:R-:W-:-:S02]  /*0110*/  ULDC.64 UR4, c[0x0][0x250] ;  /* 0x0000940000047ab9 */ /* 0x000fc40000000a00 */
[----:B------:R-:W-:Y:S02]  /*0120*/  UISETP.NE.AND UP3, UPT, UR8, URZ, UPT ;  /* 0x0000003f0800728c */ /* 0x000fe4000bf65270 */
[----:B------:R-:W-:Y:S01]  /*0130*/  IMAD.U32 R2, RZ, RZ, UR12 ;  /* 0x0000000cff027e24 */ /* 0x000fe2000f8e00ff */
[----:B------:R-:W-:Y:S01]  /*0140*/  UISETP.EQ.U32.AND UP1, UPT, URZ, UR6, UPT ;  /* 0x000000063f00728c */ /* 0x000fe2000bf22070 */
[----:B------:R-:W-:Y:S01]  /*0150*/  IMAD.U32 R3, RZ, RZ, UR13 ;  /* 0x0000000dff037e24 */ /* 0x000fe2000f8e00ff */
[----:B------:R-:W-:Y:S02]  /*0160*/  @UP0 UIMAD.WIDE UR4, UR11, UR9, UR4 ;  /* 0x000000090b0402a5 */ /* 0x000fe4000f8e0204 */
[----:B------:R-:W-:Y:S02]  /*0170*/  UISETP.EQ.OR.EX UP1, UPT, URZ, UR7, !UP3, UP1 ;  /* 0x000000073f00728c */ /* 0x000fe4000df22710 */
[----:B------:R1:W2:Y:S01]  /*0180*/  @P2 LDG.E R7, [R2.64] ;  /* 0x0000001202072981 */ /* 0x0002a2000c1e1900 */
[----:B------:R-:W-:-:S03]  /*0190*/  ULDC.64 UR6, c[0x0][0x248] ;  /* 0x0000920000067ab9 */ /* 0x000fc60000000a00 */
[----:B------:R1:W3:Y:S01]  /*01a0*/  @P2 LDG.E R6, [R2.64+0x4] ;  /* 0x0000041202062981 */ /* 0x0002e2000c1e1900 */
[----:B------:R-:W-:Y:S02]  /*01b0*/  IMAD.U32 R4, RZ, RZ, UR4 ;  /* 0x00000004ff047e24 */ /* 0x000fe4000f8e00ff */
[----:B------:R-:W-:Y:S01]  /*01c0*/  IMAD.U32 R5, RZ, RZ, UR5 ;  /* 0x00000005ff057e24 */ /* 0x000fe2000f8e00ff */
[----:B------:R-:W-:-:S04]  /*01d0*/  PLOP3.LUT P1, PT, PT, PT, UP1, 0x80, 0x0 ;  /* 0x000000000000781c */ /* 0x000fc80003f2f018 */
[----:B------:R-:W4:Y:S01]  /*01e0*/  @P0 LDG.E R4, [R4.64] ;  /* 0x0000001204040981 */ /* 0x000f22000c1e1900 */
[----:B------:R-:W-:-:S06]  /*01f0*/  UIMAD.WIDE UR6, UR11, UR9, UR6 ;  /* 0x000000090b0672a5 */ /* 0x000fcc000f8e0206 */
[----:B-1----:R-:W-:Y:S02]  /*0200*/  IMAD.U32 R2, RZ, RZ, UR6 ;  /* 0x00000006ff027e24 */ /* 0x002fe4000f8e00ff */
[----:B------:R-:W-:-:S05]  /*0210*/  IMAD.U32 R3, RZ, RZ, UR7 ;  /* 0x00000007ff037e24 */ /* 0x000fca000f8e00ff */
[----:B------:R-:W5:Y:S01]  /*0220*/  @!P1 LDG.E R0, [R2.64] ;  /* 0x0000001202009981 */ /* 0x000f62000c1e1900 */
[----:B------:R-:W-:Y:S02]  /*0230*/  UMOV UR10, 0xffffffff ;  /* 0xffffffff000a7882 */ /* 0x000fe40000000000 */
[----:B------:R-:W-:Y:S02]  /*0240*/  UMOV UR15, URZ ;  /* 0x0000003f000f7c82 */ /* 0x000fe40008000000 */
[----:B------:R-:W-:Y:S01]  /*0250*/  UMOV UR20, 0xffffffff ;  /* 0xffffffff00147882 */ /* 0x000fe20000000000 */
[----:B------:R-:W1:Y:S08]  /*0260*/  S2UR UR13, SR_CTAID.X ;  /* 0x00000000000d79c3 */ /* 0x000e700000002500 */
[----:B------:R-:W1:Y:S08]  /*0270*/  S2UR UR12, SR_CTAID.Z ;  /* 0x00000000000c79c3 */ /* 0x000e700000002700 */
[----:B--2---:R-:W2:Y:S08]  /*0280*/  @P2 R2UR UR10, R7 ;  /* 0x00000000070a23c2 */ /* 0x004eb000000e0000 */
[----:B---3--:R-:W2:Y:S08]  /*0290*/  @P2 R2UR UR16, R6 ;  /* 0x00000000061023c2 */ /* 0x008eb000000e0000 */
[----:B----4-:R3:W4:Y:S01]  /*02a0*/  @P0 R2UR UR15, R4 ;  /* 0x00000000040f03c2 */ /* 0x01072200000e0000 */
[----:B------:R-:W-:-:S04]  /*02b0*/  ISETP.NE.U32.AND P0, PT, RZ, c[0x0][0x248], PT ;  /* 0x00009200ff007a0c */ /* 0x000fc80003f05070 */
[----:B------:R-:W-:Y:S01]  /*02c0*/  ISETP.NE.AND.EX P0, PT, RZ, c[0x0][0x24c], PT, P0 ;  /* 0x00009300ff007a0c */ /* 0x000fe20003f05300 */
[----:B--2---:R-:W-:Y:S02]  /*02d0*/  @UP2 UIADD3 UR16, UR16, -UR10, URZ ;  /* 0x8000000a10102290 */ /* 0x004fe4000fffe03f */
[----:B-----5:R3:W2:Y:S05]  /*02e0*/  @!P1 R2UR UR20, R0 ;  /* 0x00000000001493c2 */ /* 0x0206aa00000e0000 */
[----:B------:R-:W-:-:S05]  /*02f0*/  @!UP2 ULDC UR16, c[0x0][0x214] ;  /* 0x000085000010aab9 */ /* 0x000fca0000000800 */
        /* <DEDUP_REMOVED lines=8> */
.L_x_102:
[----:B------:R-:W-:Y:S02]  /*0380*/  ULDC UR6, c[0x0][0x218] ;  /* 0x0000860000067ab9 */ /* 0x000fe40000000800 */
.L_x_103:
[----:B------:R-:W-:Y:S02]  /*0390*/  ULDC.64 UR4, c[0x0][0x258] ;  /* 0x0000960000047ab9 */ /* 0x000fe40000000a00 */
[----:B------:R-:W-:-:S04]  /*03a0*/  UISETP.NE.U32.AND UP2, UPT, URZ, UR4, UPT ;  /* 0x000000043f00728c */ /* 0x000fc8000bf45070 */
[----:B------:R-:W-:-:S03]  /*03b0*/  UISETP.NE.AND.EX UP2, UPT, URZ, UR5, UPT, UP2 ;  /* 0x000000053f00728c */ /* 0x000fc6000bf45320 */
[----:B------:R-:W-:-:S03]  /*03c0*/  ULDC.64 UR4, c[0x0][0x258] ;  /* 0x0000960000047ab9 */ /* 0x000fc60000000a00 */
[----:B------:R-:W-:-:S05]  /*03d0*/  PLOP3.LUT P0, PT, PT, PT, UP2, 0x80, 0x0 ;  /* 0x000000000000781c */ /* 0x000fca0003f0f028 */
[----:B------:R-:W-:-:S06]  /*03e0*/  @UP2 UIMAD.WIDE UR4, UR11, UR9, UR4 ;  /* 0x000000090b0422a5 */ /* 0x000fcc000f8e0204 */
[----:B------:R-:W-:Y:S02]  /*03f0*/  IMAD.U32 R2, RZ, RZ, UR4 ;  /* 0x00000004ff027e24 */ /* 0x000fe4000f8e00ff */
[----:B------:R-:W-:Y:S01]  /*0400*/  IMAD.U32 R3, RZ, RZ, UR5 ;  /* 0x00000005ff037e24 */ /* 0x000fe2000f8e00ff */
[----:B------:R-:W-:Y:S02]  /*0410*/  USHF.L.U32 UR13, UR13, 0x7, URZ ;  /* 0x000000070d0d7899 */ /* 0x000fe4000800063f */
[----:B------:R-:W-:Y:S02]  /*0420*/  ULDC.64 UR4, c[0x0][0x268] ;  /* 0x00009a0000047ab9 */ /* 0x000fe40000000a00 */
[----:B------:R-:W2:Y:S01]  /*0430*/  @P0 LDG.E R0, [R2.64] ;  /* 0x0000001202000981 */ /* 0x000ea2000c1e1900 */
[----:B------:R-:W-:Y:S02]  /*0440*/  UISETP.GT.AND UP0, UPT, UR16, UR13, UPT ;  /* 0x0000000d1000728c */ /* 0x000fe4000bf04270 */
[----:B------:R-:W-:-:S03]  /*0450*/  @!UP2 UISETP.NE.U32.AND UP1, UPT, URZ, UR4, UPT ;  /* 0x000000043f00a28c */ /* 0x000fc6000bf25070 */
[----:B------:R-:W-:Y:S02]  /*0460*/  ULDC UR4, c[0x0][0x21c] ;  /* 0x0000870000047ab9 */ /* 0x000fe40000000800 */
[----:B------:R-:W-:-:S04]  /*0470*/  @!UP2 UISETP.NE.AND.EX UP1, UPT, URZ, UR5, UPT, UP1 ;  /* 0x000000053f00a28c */ /* 0x000fc8000bf25310 */
[----:B------:R-:W-:Y:S01]  /*0480*/  @!UP2 USEL UR4, URZ, UR4, !UP1 ;  /* 0x000000043f04a287 */ /* 0x000fe2000c800000 */
[----:B--2---:R-:W1:Y:S01]  /*0490*/  @P0 R2UR UR14, R0 ;  /* 0x00000000000e03c2 */ /* 0x004e6200000e0000 */
[----:B------:R-:W-:Y:S01]  /*04a0*/  PLOP3.LUT P0, PT, PT, PT, UP0, 0x80, 0x0 ;  /* 0x000000000000781c */ /* 0x000fe20003f0f008 */
[----:B-1----:R-:W-:Y:S02]  /*04b0*/  @UP2 UIADD3 UR14, UR14, -UR15, URZ ;  /* 0x8000000f0e0e2290 */ /* 0x002fe4000fffe03f */
[----:B------:R-:W-:-:S10]  /*04c0*/  @!UP2 UIADD3 UR14, UR4, UR6, -UR15 ;  /* 0x00000006040ea290 */ /* 0x000fd4000fffe80f */
[----:B------:R-:W-:Y:S05]  /*04d0*/  @!P0 EXIT ;  /* 0x000000000000894d */ /* 0x000fea0003800000 */
[----:B------:R-:W-:Y:S01]  /*04e0*/  UISETP.GE.AND UP0, UPT, UR14, 0x1, UPT ;  /* 0x000000010e00788c */ /* 0x000fe2000bf06270 */
[----:B------:R-:W1:Y:S01]  /*04f0*/  S2R R155, SR_TID.X ;  /* 0x00000000009b7919 */ /* 0x000e620000002100 */
        /* <DEDUP_REMOVED lines=10> */
[----:B------:R-:W-:Y:S02]  /*05a0*/  @!UP1 USHF.R.S32.HI UR21, URZ, 0x1f, UR11 ;  /* 0x0000001f3f159899 */ /* 0x000fe4000801140b */
[----:B------:R-:W-:Y:S02]  /*05b0*/  @UP1 UIMAD.WIDE.U32 UR26, UR10, UR4, URZ ;  /* 0x000000040a1a12a5 */ /* 0x000fe4000f8e003f */
[----:B------:R-:W-:Y:S02]  /*05c0*/  @UP0 UIADD3 UR24, UR15, UR20, URZ ;  /* 0x000000140f180290 */ /* 0x000fe4000fffe03f */
[----:B------:R-:W-:Y:S02]  /*05d0*/  @!UP1 UIMAD UR21, UR21, UR6, URZ ;  /* 0x00000006151592a4 */ /* 0x000fe4000f8e023f */
[----:B------:R-:W-:Y:S02]  /*05e0*/  @UP1 UIMAD UR17, UR10, UR5, UR27 ;  /* 0x000000050a1112a4 */ /* 0x000fe4000f8e021b */
[----:B------:R-:W-:-:S02]  /*05f0*/  @!UP1 UIMAD.WIDE.U32 UR22, UR11, UR6, URZ ;  /* 0x000000060b1692a5 */ /* 0x000fc4000f8e003f */
[----:B------:R-:W-:Y:S02]  /*0600*/  ULDC.64 UR4, c[0x0][0x198] ;  /* 0x0000660000047ab9 */ /* 0x000fe40000000a00 */
[----:B------:R-:W-:Y:S02]  /*0610*/  @UP0 UIMAD.WIDE.U32 UR28, UR24, UR4, URZ ;  /* 0x00000004181c02a5 */ /* 0x000fe4000f8e003f */
[----:B------:R-:W-:Y:S02]  /*0620*/  @!UP1 UIMAD UR21, UR11, UR7, UR21 ;  /* 0x000000070b1592a4 */ /* 0x000fe4000f8e0215 */
[----:B------:R-:W-:Y:S02]  /*0630*/  @UP1 UMOV UR6, UR26 ;  /* 0x0000001a00061c82 */ /* 0x000fe40008000000 */
[----:B------:R-:W-:Y:S02]  /*0640*/  @UP0 UIMAD UR7, UR24, UR5, UR29 ;  /* 0x00000005180702a4 */ /* 0x000fe4000f8e021d */
[----:B------:R-:W-:-:S02]  /*0650*/  @!UP1 UIADD3 UR17, UR23, UR21, URZ ;  /* 0x0000001517119290 */ /* 0x000fc4000fffe03f */
[----:B------:R-:W-:Y:S01]  /*0660*/  @!UP1 UMOV UR6, UR22 ;  /* 0x0000001600069c82 */ /* 0x000fe20008000000 */
[----:B------:R-:W-:Y:S05]  /*0670*/  @P0 BRA `(.L_x_105) ;  /* 0x000000c000000947 */ /* 0x000fea0003800000 */
[----:B------:R-:W-:Y:S02]  /*0680*/  USHF.R.S32.HI UR21, URZ, 0x1f, UR15 ;  /* 0x0000001f3f157899 */ /* 0x000fe4000801140f */
[----:B------:R-:W-:Y:S02]  /*0690*/  ULDC.64 UR4, c[0x0][0x198] ;  /* 0x0000660000047ab9 */ /* 0x000fe40000000a00 */
[----:B------:R-:W-:Y:S02]  /*06a0*/  UIMAD UR21, UR21, UR4, URZ ;  /* 0x00000004151572a4 */ /* 0x000fe4000f8e023f */
[----:B------:R-:W-:Y:S02]  /*06b0*/  UIMAD.WIDE.U32 UR22, UR15, UR4, URZ ;  /* 0x000000040f1672a5 */ /* 0x000fe4000f8e003f */
[----:B------:R-:W-:Y:S02]  /*06c0*/  UIMAD UR21, UR15, UR5, UR21 ;  /* 0x000000050f1572a4 */ /* 0x000fe4000f8e0215 */
[----:B------:R-:W-:-:S02]  /*06d0*/  USHF.R.S32.HI UR7, URZ, 0x1f, UR11 ;  /* 0x0000001f3f077899 */ /* 0x000fc4000801140b */
[----:B------:R-:W-:Y:S02]  /*06e0*/  ULDC.64 UR4, c[0x0][0x180] ;  /* 0x0000600000047ab9 */ /* 0x000fe40000000a00 */
[----:B------:R-:W-:Y:S02]  /*06f0*/  UIADD3 UR23, UR23, UR21, URZ ;  /* 0x0000001517177290 */ /* 0x000fe4000fffe03f */
[----:B------:R-:W-:Y:S02]  /*0700*/  UIMAD UR7, UR7, UR4, URZ ;  /* 0x00000004070772a4 */ /* 0x000fe4000f8e023f */
[----:B------:R-:W-:Y:S02]  /*0710*/  UIMAD.WIDE.U32 UR28, UR11, UR4, UR22 ;  /* 0x000000040b1c72a5 */ /* 0x000fe4000f8e0016 */
[----:B------:R-:W-:-:S04]  /*0720*/  UIMAD UR7, UR11, UR5, UR7 ;  /* 0x000000050b0772a4 */ /* 0x000fc8000f8e0207 */
[----:B------:R-:W-:Y:S02]  /*0730*/  UIADD3 UR7, UR29, UR7, URZ ;  /* 0x000000071d077290 */ /* 0x000fe4000fffe03f */
.L_x_105:
[----:B------:R-:W-:Y:S01]  /*0740*/  IABS R0, c[0x0][0x1c8] ;  /* 0x0000720000007a13 */ /* 0x000fe20000000000 */
[----:B------:R-:W2:Y:S01]  /*0750*/  S2R R5, SR_CTAID.Z ;  /* 0x0000000000057919 */ /* 0x000ea20000002700 */
[----:B------:R-:W-:Y:S02]  /*0760*/  ULDC UR4, c[0x0][0x1c8] ;  /* 0x0000720000047ab9 */ /* 0x000fe40000000800 */
[----:B------:R-:W-:Y:S01]  /*0770*/  ULOP3.LUT UR4, UR12, UR4, URZ, 0x3c, !UPT ;  /* 0x000000040c047292 */ /* 0x000fe2000f8e3c3f */
[----:B------:R-:W-:Y:S01]  /*0780*/  IMAD.MOV.U32 R4, RZ, RZ, R0 ;  /* 0x000000ffff047224 */ /* 0x000fe200078e0000 */
[----:B------:R-:W-:-:S03]  /*0790*/  @UP0 UIADD3 UR20, UR15, UR20, URZ ;  /* 0x000000140f140290 */ /* 0x000fc6000fffe03f */
[----:B------:R-:W3:Y:S01]  /*07a0*/  I2F.RP R2, R4 ;  /* 0x0000000400027306 */ /* 0x000ee20000209400 */
[----:B------:R-:W-:Y:S01]  /*07b0*/  ISETP.LE.AND P1, PT, RZ, UR4, PT ;  /* 0x00000004ff007c0c */ /* 0x000fe2000bf23270 */
[----:B------:R-:W-:Y:S02]  /*07c0*/  ULDC.64 UR4, c[0x0][0x1a0] ;  /* 0x0000680000047ab9 */ /* 0x000fe40000000a00 */
[----:B------:R-:W-:-:S04]  /*07d0*/  @UP0 UIMAD.WIDE.U32 UR22, UR20, UR4, URZ ;  /* 0x00000004141602a5 */ /* 0x000fc8000f8e003f */
[----:B------:R-:W-:Y:S02]  /*07e0*/  @UP0 UIMAD UR21, UR20, UR5, UR23 ;  /* 0x00000005141502a4 */ /* 0x000fe4000f8e0217 */
[----:B------:R-:W-:Y:S01]  /*07f0*/  USHF.R.S32.HI UR20, URZ, 0x1f, UR12 ;  /* 0x0000001f3f147899 */ /* 0x000fe2000801140c */
[----:B---3--:R-:W3:Y:S01]  /*0800*/  MUFU.RCP R2, R2 ;  /* 0x0000000200027308 */ /* 0x008ee20000001000 */
[----:B--2---:R-:W-:Y:S02]  /*0810*/  IABS R5, R5 ;  /* 0x0000000500057213 */ /* 0x004fe40000000000 */
[----:B---3--:R-:W-:-:S05]  /*0820*/  IADD3 R2, R2, 0xffffffe, RZ ;  /* 0x0ffffffe02027810 */ /* 0x008fca0007ffe0ff */
[----:B------:R-:W2:Y:S02]  /*0830*/  F2I.FTZ.U32.TRUNC.NTZ R3, R2 ;  /* 0x0000000200037305 */ /* 0x000ea4000021f000 */
[----:B--2---:R-:W-:Y:S02]  /*0840*/  IMAD.MOV R0, RZ, RZ, -R3 ;  /* 0x000000ffff007224 */ /* 0x004fe400078e0a03 */
        /* <DEDUP_REMOVED lines=29> */
.L_x_106:
[----:B-1----:R-:W-:Y:S01]  /*0a20*/  SHF.R.S32.HI R11, RZ, 0x1f, R155 ;  /* 0x0000001fff0b7819 */ /* 0x002fe2000001149b */
[----:B------:R-:W1:Y:S01]  /*0a30*/  S2R R6, SR_CTAID.X ;  /* 0x0000000000067919 */ /* 0x000e620000002500 */
[----:B------:R-:W-:Y:S01]  /*0a40*/  UIADD3 UR13, -UR13, UR16, URZ ;  /* 0x000000100d0d7290 */ /* 0x000fe2000fffe13f */
[----:B------:R-:W-:Y:S01]  /*0a50*/  IMAD.MOV.U32 R22, RZ, RZ, 0x10 ;  /* 0x00000010ff167424 */ /* 0x000fe200078e00ff */
[CC--:B------:R-:W-:Y:S01]  /*0a60*/  LEA.HI R0, R11.reuse, R155.reuse, RZ, 0x3 ;  /* 0x0000009b0b007211 */ /* 0x0c0fe200078f18ff */
[----:B------:R-:W2:Y:S01]  /*0a70*/  S2R R14, SR_CTAID.Z ;  /* 0x00000000000e7919 */ /* 0x000ea20000002700 */
[-C--:B------:R-:W-:Y:S01]  /*0a80*/  LEA.HI R21, R11, R155.reuse, RZ, 0x4 ;  /* 0x0000009b0b157211 */ /* 0x080fe200078f20ff */
[----:B------:R-:W-:Y:S01]  /*0a90*/  ULDC.64 UR4, c[0x0][0x1a8] ;  /* 0x00006a0000047ab9 */ /* 0x000fe20000000a00 */
[----:B------:R-:W-:Y:S01]  /*0aa0*/  SHF.R.S32.HI R12, RZ, 0x3, R0 ;  /* 0x00000003ff0c7819 */ /* 0x000fe20000011400 */
[----:B------:R-:W-:Y:S01]  /*0ab0*/  UIMAD UR4, UR20, UR4, URZ ;  /* 0x00000004140472a4 */ /* 0x000fe2000f8e023f */
[----:B------:R-:W-:Y:S01]  /*0ac0*/  LOP3.LUT R0, R0, 0xfffffff8, RZ, 0xc0, !PT ;  /* 0xfffffff800007812 */ /* 0x000fe200078ec0ff */
[----:B------:R-:W-:Y:S01]  /*0ad0*/  BSSY B0, `(.L_x_107) ;  /* 0x0000053000007945 */ /* 0x000fe20003800000 */
[----:B------:R-:W-:Y:S01]  /*0ae0*/  LOP3.LUT R2, R21, 0xfffffff0, RZ, 0xc0, !PT ;  /* 0xfffffff015027812 */ /* 0x000fe200078ec0ff */
[----:B------:R-:W-:Y:S01]  /*0af0*/  IMAD.SHL.U32 R3, R12, 0x40, RZ ;  /* 0x000000400c037824 */ /* 0x000fe200078e00ff */
[----:B------:R-:W-:Y:S01]  /*0b00*/  SHF.R.S32.HI R13, RZ, 0x1f, R12 ;  /* 0x0000001fff0d7819 */ /* 0x000fe2000001140c */
[----:B------:R-:W-:Y:S01]  /*0b10*/  IMAD.IADD R18, R155, 0x1, -R0 ;  /* 0x000000019b127824 */ /* 0x000fe200078e0a00 */
[----:B------:R-:W-:Y:S01]  /*0b20*/  LEA.HI R10, R11, R155, RZ, 0x6 ;  /* 0x0000009b0b0a7211 */ /* 0x000fe200078f30ff */
[----:B------:R-:W-:Y:S01]  /*0b30*/  IMAD.IADD R5, R155, 0x1, -R2 ;  /* 0x000000019b057824 */ /* 0x000fe200078e0a02 */
[----:B------:R-:W-:Y:S01]  /*0b40*/  LOP3.LUT R0, R3, 0x1c0, RZ, 0xc0, !PT ;  /* 0x000001c003007812 */ /* 0x000fe200078ec0ff */
[----:B------:R-:W-:Y:S01]  /*0b50*/  IMAD.SHL.U32 R178, R18, 0x8, RZ ;  /* 0x0000000812b27824 */ /* 0x000fe200078e00ff */
[----:B------:R-:W-:Y:S01]  /*0b60*/  UIMAD UR4, UR12, UR5, UR4 ;  /* 0x000000050c0472a4 */ /* 0x000fe2000f8e0204 */
[----:B------:R-:W-:Y:S01]  /*0b70*/  IMAD.SHL.U32 R10, R10, 0x8, RZ ;  /* 0x000000080a0a7824 */ /* 0x000fe200078e00ff */
[----:B------:R-:W-:-:S02]  /*0b80*/  SHF.R.S32.HI R3, RZ, 0x1f, R5 ;  /* 0x0000001fff037819 */ /* 0x000fc40000011405 */
[----:B------:R-:W-:Y:S01]  /*0b90*/  LOP3.LUT R2, R0, 0x38, R178, 0xf8, !PT ;  /* 0x0000003800027812 */ /* 0x000fe200078ef8b2 */
[----:B-1----:R-:W-:Y:S01]  /*0ba0*/  IMAD.WIDE R30, R6, 0x80, R12 ;  /* 0x00000080061e7825 */ /* 0x002fe200078e020c */
[----:B------:R-:W-:Y:S02]  /*0bb0*/  SHF.R.U32.HI R0, RZ, 0x3, R0 ;  /* 0x00000003ff007819 */ /* 0x000fe40000011600 */
[--C-:B------:R-:W-:Y:S02]  /*0bc0*/  SHF.R.S32.HI R179, RZ, 0x1f, R178.reuse ;  /* 0x0000001fffb37819 */ /* 0x100fe400000114b2 */
[----:B------:R-:W-:Y:S01]  /*0bd0*/  LOP3.LUT R9, R2, R0, RZ, 0x3c, !PT ;  /* 0x0000000002097212 */ /* 0x000fe200078e3cff */
[----:B------:R-:W-:Y:S01]  /*0be0*/  IMAD R0, R13, c[0x0][0x198], RZ ;  /* 0x000066000d007a24 */ /* 0x000fe200078e02ff */
[----:B------:R-:W-:Y:S01]  /*0bf0*/  LEA.HI R20, R3, R5, RZ, 0x3 ;  /* 0x0000000503147211 */ /* 0x000fe200078f18ff */
[----:B------:R-:W-:Y:S01]  /*0c00*/  IMAD.WIDE.U32 R6, R12, c[0x0][0x198], R178 ;  /* 0x000066000c067a25 */ /* 0x000fe200078e00b2 */
[----:B------:R-:W-:Y:S01]  /*0c10*/  IADD3 R2, P0, R178, UR6, RZ ;  /* 0x00000006b2027c10 */ /* 0x000fe2000ff1e0ff */
[----:B------:R1:W-:Y:S01]  /*0c20*/  STL.64 [R1+0x18], R30 ;  /* 0x0000181e01007387 */ /* 0x0003e20000100a00 */
[----:B------:R-:W-:Y:S01]  /*0c30*/  LOP3.LUT R8, R20, 0xfffffff8, RZ, 0xc0, !PT ;  /* 0xfffffff814087812 */ /* 0x000fe200078ec0ff */
[----:B------:R-:W-:Y:S01]  /*0c40*/  IMAD R0, R12, c[0x0][0x19c], R0 ;  /* 0x000067000c007a24 */ /* 0x000fe200078e0200 */
[----:B------:R-:W-:Y:S01]  /*0c50*/  IADD3.X R3, R179, UR17, RZ, P0, !PT ;  /* 0x00000011b3037c10 */ /* 0x000fe200087fe4ff */
[----:B------:R1:W-:Y:S01]  /*0c60*/  STL.64 [R1+0x10], R178 ;  /* 0x000010b201007387 */ /* 0x0003e20000100a00 */
[----:B------:R-:W-:Y:S01]  /*0c70*/  IADD3 R6, P0, R6, UR28, RZ ;  /* 0x0000001c06067c10 */ /* 0x000fe2000ff1e0ff */
[----:B------:R-:W-:Y:S01]  /*0c80*/  IMAD.IADD R19, R5, 0x1, -R8 ;  /* 0x0000000105137824 */ /* 0x000fe200078e0a08 */
[----:B------:R-:W-:Y:S01]  /*0c90*/  IADD3 R171, R178, 0x40, RZ ;  /* 0x00000040b2ab7810 */ /* 0x000fe20007ffe0ff */
[----:B--2---:R-:W-:Y:S01]  /*0ca0*/  IMAD.WIDE.U32 R14, R14, c[0x0][0x1a8], R2 ;  /* 0x00006a000e0e7a25 */ /* 0x004fe200078e0002 */
[----:B------:R-:W-:-:S02]  /*0cb0*/  IADD3.X R7, R7, UR7, R0, P0, !PT ;  /* 0x0000000707077c10 */ /* 0x000fc400087fe400 */
[----:B------:R-:W-:Y:S01]  /*0cc0*/  SHF.R.S32.HI R0, RZ, 0x1f, R4 ;  /* 0x0000001fff007819 */ /* 0x000fe20000011404 */
[----:B------:R-:W-:Y:S01]  /*0cd0*/  IMAD R5, R13, c[0x0][0x1a0], RZ ;  /* 0x000068000d057a24 */ /* 0x000fe200078e02ff */
[----:B------:R-:W-:Y:S01]  /*0ce0*/  LOP3.LUT R9, R9, 0xfffffe00, R10, 0xf8, !PT ;  /* 0xfffffe0009097812 */ /* 0x000fe200078ef80a */
[----:B------:R-:W-:-:S04]  /*0cf0*/  IMAD.WIDE.U32 R2, R12, c[0x0][0x1a0], R178 ;  /* 0x000068000c027a25 */ /* 0x000fc800078e00b2 */
[----:B------:R-:W-:Y:S01]  /*0d00*/  IMAD R5, R12, c[0x0][0x1a4], R5 ;  /* 0x000069000c057a24 */ /* 0x000fe200078e0205 */
[----:B------:R-:W-:Y:S01]  /*0d10*/  IADD3 R2, P0, R2, UR22, RZ ;  /* 0x0000001602027c10 */ /* 0x000fe2000ff1e0ff */
[C---:B------:R-:W-:Y:S02]  /*0d20*/  IMAD R8, R0.reuse, c[0x0][0x1b0], RZ ;  /* 0x00006c0000087a24 */ /* 0x040fe400078e02ff */
[----:B------:R-:W-:Y:S01]  /*0d30*/  IMAD R0, R0, c[0x0][0x1b8], RZ ;  /* 0x00006e0000007a24 */ /* 0x000fe200078e02ff */
[----:B------:R-:W-:Y:S01]  /*0d40*/  IADD3.X R3, R3, UR21, R5, P0, !PT ;  /* 0x0000001503037c10 */ /* 0x000fe200087fe405 */
[C---:B------:R-:W-:Y:S01]  /*0d50*/  IMAD R8, R4.reuse, c[0x0][0x1b4], R8 ;  /* 0x00006d0004087a24 */ /* 0x040fe200078e0208 */
[----:B------:R-:W-:Y:S01]  /*0d60*/  R2P PR, R19, 0x6 ;  /* 0x0000000613007804 */ /* 0x000fe20000000000 */
[----:B------:R-:W-:Y:S01]  /*0d70*/  IMAD R5, R4, c[0x0][0x1bc], R0 ;  /* 0x00006f0004057a24 */ /* 0x000fe200078e0200 */
[----:B------:R-:W-:Y:S01]  /*0d80*/  ISETP.GE.AND P0, PT, R12, UR13, PT ;  /* 0x0000000d0c007c0c */ /* 0x000fe2000bf06270 */
[----:B------:R-:W-:Y:S01]  /*0d90*/  IMAD.WIDE.U32 R24, R4, c[0x0][0x1b8], R2 ;  /* 0x00006e0004187a25 */ /* 0x000fe200078e0002 */
[----:B------:R-:W-:-:S02]  /*0da0*/  LEA.HI R0, R11, R155, RZ, 0x5 ;  /* 0x0000009b0b007211 */ /* 0x000fc400078f28ff */
[----:B------:R-:W-:Y:S01]  /*0db0*/  IADD3 R11, R15, UR4, RZ ;  /* 0x000000040f0b7c10 */ /* 0x000fe2000fffe0ff */
[----:B------:R-:W-:Y:S01]  /*0dc0*/  IMAD.WIDE.U32 R26, R4, c[0x0][0x1b0], R6 ;  /* 0x00006c00041a7a25 */ /* 0x000fe200078e0006 */
[----:B------:R-:W-:Y:S02]  /*0dd0*/  SHF.R.S32.HI R152, RZ, 0x5, R0 ;  /* 0x00000005ff987819 */ /* 0x000fe40000011400 */
[----:B------:R-:W-:Y:S01]  /*0de0*/  SEL R4, R22, 0xfffffff0, !P1 ;  /* 0xfffffff016047807 */ /* 0x000fe20004800000 */
[----:B------:R-:W-:Y:S01]  /*0df0*/  IMAD.IADD R23, R25, 0x1, R5 ;  /* 0x0000000119177824 */ /* 0x000fe200078e0205 */
[----:B------:R1:W-:Y:S01]  /*0e00*/  STL.64 [R1+0x38], R26 ;  /* 0x0000381a01007387 */ /* 0x0003e20000100a00 */
[----:B------:R-:W-:Y:S02]  /*0e10*/  IMAD.IADD R29, R27, 0x1, R8 ;  /* 0x000000011b1d7824 */ /* 0x000fe400078e0208 */
[----:B------:R-:W-:Y:S01]  /*0e20*/  IMAD.MOV.U32 R2, RZ, RZ, 0x20 ;  /* 0x00000020ff027424 */ /* 0x000fe200078e00ff */
[----:B------:R1:W-:Y:S01]  /*0e30*/  STL.64 [R1+0x30], R24 ;  /* 0x0000301801007387 */ /* 0x0003e20000100a00 */
[----:B------:R-:W-:-:S03]  /*0e40*/  IMAD.SHL.U32 R239, R9, 0x2, RZ ;  /* 0x0000000209ef7824 */ /* 0x000fc600078e00ff */
[----:B------:R1:W-:Y:S01]  /*0e50*/  STL [R1+0x20], R171 ;  /* 0x000020ab01007387 */ /* 0x0003e20000100800 */
[----:B------:R-:W-:-:S03]  /*0e60*/  SEL R2, R2, 0xffffffe0, !P2 ;  /* 0xffffffe002027807 */ /* 0x000fc60005000000 */
[----:B------:R1:W-:Y:S04]  /*0e70*/  STL [R1+0x24], R23 ;  /* 0x0000241701007387 */ /* 0x0003e80000100800 */
[----:B------:R1:W-:Y:S01]  /*0e80*/  STL [R1+0x2c], R29 ;  /* 0x00002c1d01007387 */ /* 0x0003e20000100800 */
[----:B------:R-:W-:Y:S05]  /*0e90*/  @P0 BRA `(.L_x_108) ;  /* 0x0000016000000947 */ /* 0x000fea0003800000 */
[----:B------:R-:W-:Y:S01]  /*0ea0*/  ISETP.GE.AND P2, PT, R178, c[0x0][0x220], PT ;  /* 0x00008800b2007a0c */ /* 0x000fe20003f46270 */
[----:B------:R-:W-:Y:S01]  /*0eb0*/  IMAD R0, R31, c[0x0][0x190], RZ ;  /* 0x000064001f007a24 */ /* 0x000fe200078e02ff */
[----:B------:R-:W-:Y:S01]  /*0ec0*/  ISETP.GE.AND P1, PT, R171, c[0x0][0x220], PT ;  /* 0x00008800ab007a0c */ /* 0x000fe20003f26270 */
[----:B------:R-:W-:Y:S02]  /*0ed0*/  IMAD.MOV.U32 R10, RZ, RZ, R14 ;  /* 0x000000ffff0a7224 */ /* 0x000fe400078e000e */
[----:B------:R-:W-:-:S02]  /*0ee0*/  IMAD R0, R30, c[0x0][0x194], R0 ;  /* 0x000065001e007a24 */ /* 0x000fc400078e0200 */
[----:B------:R-:W-:-:S05]  /*0ef0*/  IMAD.WIDE.U32 R8, R30, c[0x0][0x190], R10 ;  /* 0x000064001e087a25 */ /* 0x000fca00078e000a */
[----:B------:R-:W-:Y:S01]  /*0f00*/  IADD3 R0, R9, R0, RZ ;  /* 0x0000000009007210 */ /* 0x000fe20007ffe0ff */
[----:B------:R2:W-:Y:S01]  /*0f10*/  @P2 STS.128 [R239], RZ ;  /* 0x000000ffef002388 */ /* 0x0005e20000000c00 */
[----:B------:R-:W-:-:S04]  /*0f20*/  @!P2 LEA R6, P0, R8, c[0x0][0x160], 0x1 ;  /* 0x000058000806aa11 */ /* 0x000fc800078008ff */
[----:B------:R-:W-:-:S05]  /*0f30*/  @!P2 LEA.HI.X R7, R8, c[0x0][0x164], R0, 0x1, P0 ;  /* 0x000059000807aa11 */ /* 0x000fca00000f0c00 */
[----:B------:R-:W-:Y:S01]  /*0f40*/  @!PT LDS RZ, [RZ] ;  /* 0x00000000fffff984 */ /* 0x000fe20000000800 */
[----:B------:R-:W-:Y:S01]  /*0f50*/  @!PT LDS RZ, [RZ] ;  /* 0x00000000fffff984 */ /* 0x000fe20000000800 */
[----:B------:R-:W-:Y:S01]  /*0f60*/  @!PT LDS RZ, [RZ] ;  /* 0x00000000fffff984 */ /* 0x000fe20000000800 */
[----:B------:R2:W-:Y:S04]  /*0f70*/  @!P2 LDGSTS.E.BYPASS.LTC128B.128 [R239], [R6.64] ;  /* 0x0000000006efafae */ /* 0x0005e8000b901d52 */
[----:B------:R2:W-:Y:S01]  /*0f80*/  @P1 STS.128 [R239+0x4000], RZ ;  /* 0x004000ffef001388 */ /* 0x0005e20000000c00 */
[----:B------:R-:W-:Y:S05]  /*0f90*/  @P1 BRA `(.L_x_108) ;  /* 0x0000006000001947 */ /* 0x000fea0003800000 */
[----:B--2---:R-:W-:-:S04]  /*0fa0*/  LEA R6, P0, R8, c[0x0][0x160], 0x1 ;  /* 0x0000580008067a11 */ /* 0x004fc800078008ff */
[----:B------:R-:W-:-:S05]  /*0fb0*/  LEA.HI.X R7, R8, c[0x0][0x164], R0, 0x1, P0 ;  /* 0x0000590008077a11 */ /* 0x000fca00000f0c00 */
[----:B------:R-:W-:Y:S01]  /*0fc0*/  @!PT LDS RZ, [RZ] ;  /* 0x00000000fffff984 */ /* 0x000fe20000000800 */
[----:B------:R-:W-:Y:S01]  /*0fd0*/  @!PT LDS RZ, [RZ] ;  /* 0x00000000fffff984 */ /* 0x000fe20000000800 */
[----:B------:R-:W-:Y:S01]  /*0fe0*/  @!PT LDS RZ, [RZ] ;  /* 0x00000000fffff984 */ /* 0x000fe20000000800 */
[----:B------:R2:W-:Y:S04]  /*0ff0*/  LDGSTS.E.BYPASS.LTC128B.128 [R239+0x4000], [R6.64+0x80] ;  /* 0x0400008006ef7fae */ /* 0x0005e8000b901d52 */
.L_x_108:
[----:B------:R-:W-:Y:S05]  /*1000*/  BSYNC B0 ;  /* 0x0000000000007941 */ /* 0x000fea0003800000 */
.L_x_107:
[----:B------:R-:W-:Y:S01]  /*1010*/  IADD3 R17, R12, 0x10, RZ ;  /* 0x000000100c117810 */ /* 0x000fe20007ffe0ff */
[----:B------:R-:W-:Y:S03]  /*1020*/  BSSY B0, `(.L_x_109) ;  /* 0x000001c000007945 */ /* 0x000fe60003800000 */
[----:B------:R-:W-:-:S13]  /*1030*/  ISETP.GE.AND P0, PT, R17, UR13, PT ;  /* 0x0000000d11007c0c */ /* 0x000fda000bf06270 */
[----:B------:R-:W-:Y:S05]  /*1040*/  @P0 BRA `(.L_x_110) ;  /* 0x0000019000000947 */ /* 0x000fea0003800000 */
[----:B------:R-:W-:Y:S01]  /*1050*/  IADD3 R3, P0, R30, 0x10, RZ ;  /* 0x000000101e037810 */ /* 0x000fe20007f1e0ff */
[----:B--2---:R-:W-:Y:S01]  /*1060*/  IMAD.MOV.U32 R6, RZ, RZ, R14 ;  /* 0x000000ffff067224 */ /* 0x004fe200078e000e */
[----:B------:R-:W-:Y:S02]  /*1070*/  ISETP.GE.AND P1, PT, R178, c[0x0][0x220], PT ;  /* 0x00008800b2007a0c */ /* 0x000fe40003f26270 */
[----:B------:R-:W-:Y:S01]  /*1080*/  MOV R7, R11 ;  /* 0x0000000b00077202 */ /* 0x000fe20000000f00 */
[----:B------:R-:W-:Y:S01]  /*1090*/  IMAD.X R0, RZ, RZ, R31, P0 ;  /* 0x000000ffff007224 */ /* 0x000fe200000e061f */
[----:B------:R-:W-:-:S03]  /*10a0*/  ISETP.GE.AND P0, PT, R171, c[0x0][0x220], PT ;  /* 0x00008800ab007a0c */ /* 0x000fc60003f06270 */
[----:B------:R-:W-:Y:S02]  /*10b0*/  IMAD R0, R0, c[0x0][0x190], RZ ;  /* 0x0000640000007a24 */ /* 0x000fe400078e02ff */
[----:B------:R-:W-:-:S04]  /*10c0*/  IMAD.WIDE.U32 R6, R3, c[0x0][0x190], R6 ;  /* 0x0000640003067a25 */ /* 0x000fc800078e0006 */
[----:B------:R-:W-:Y:S01]  /*10d0*/  IMAD R0, R3, c[0x0][0x194], R0 ;  /* 0x0000650003007a24 */ /* 0x000fe200078e0200 */
[----:B------:R-:W-:Y:S01]  /*10e0*/  @!P1 LEA R8, P2, R6, c[0x0][0x160], 0x1 ;  /* 0x0000580006089a11 */ /* 0x000fe200078408ff */
[----:B------:R2:W-:Y:S02]  /*10f0*/  @P1 STS.128 [R239+0x800], RZ ;  /* 0x000800ffef001388 */ /* 0x0005e40000000c00 */
[----:B------:R-:W-:-:S05]  /*1100*/  IMAD.IADD R0, R7, 0x1, R0 ;  /* 0x0000000107007824 */ /* 0x000fca00078e0200 */
[----:B------:R-:W-:-:S05]  /*1110*/  @!P1 LEA.HI.X R9, R6, c[0x0][0x164], R0, 0x1, P2 ;  /* 0x0000590006099a11 */ /* 0x000fca00010f0c00 */
[----:B------:R-:W-:Y:S01]  /*1120*/  @!PT LDS RZ, [RZ] ;  /* 0x00000000fffff984 */ /* 0x000fe20000000800 */
[----:B------:R-:W-:Y:S01]  /*1130*/  @!PT LDS RZ, [RZ] ;  /* 0x00000000fffff984 */ /* 0x000fe20000000800 */
[----:B------:R-:W-:Y:S01]  /*1140*/  @!PT LDS RZ, [RZ] ;  /* 0x00000000fffff984 */ /* 0x000fe20000000800 */
[----:B------:R2:W-:Y:S04]  /*1150*/  @!P1 LDGSTS.E.BYPASS.LTC128B.128 [R239+0x800], [R8.64] ;  /* 0x0080000008ef9fae */ /* 0x0005e8000b901d52 */
        /* <DEDUP_REMOVED lines=8> */
.L_x_110:
[----:B------:R-:W-:Y:S05]  /*11e0*/  BSYNC B0 ;  /* 0x0000000000007941 */ /* 0x000fea0003800000 */
.L_x_109:
        /* <DEDUP_REMOVED lines=29> */
.L_x_112:
[----:B------:R-:W-:Y:S05]  /*13c0*/  BSYNC B0 ;  /* 0x0000000000007941 */ /* 0x000fea0003800000 */
.L_x_111:
        /* <DEDUP_REMOVED lines=29> */
.L_x_114:
[----:B------:R-:W-:Y:S05]  /*15a0*/  BSYNC B0 ;  /* 0x0000000000007941 */ /* 0x000fea0003800000 */
.L_x_113:
        /* <DEDUP_REMOVED lines=29> */
.L_x_116:
[----:B------:R-:W-:Y:S05]  /*1780*/  BSYNC B0 ;  /* 0x0000000000007941 */ /* 0x000fea0003800000 */
.L_x_115:
        /* <DEDUP_REMOVED lines=29> */
.L_x_118:
[----:B------:R-:W-:Y:S05]  /*1960*/  BSYNC B0 ;  /* 0x0000000000007941 */ /* 0x000fea0003800000 */
.L_x_117:
        /* <DEDUP_REMOVED lines=29> */
.L_x_120:
[----:B------:R-:W-:Y:S05]  /*1b40*/  BSYNC B0 ;  /* 0x0000000000007941 */ /* 0x000fea0003800000 */
.L_x_119:
[----:B------:R-:W-:Y:S01]  /*1b50*/  IADD3 R0, R12, 0x70, RZ ;  /* 0x000000700c007810 */ /* 0x000fe20007ffe0ff */
[----:B------:R-:W-:Y:S01]  /*1b60*/  UMOV UR15, 0x6 ;  /* 0x00000006000f7882 */ /* 0x000fe20000000000 */
[----:B------:R-:W-:Y:S01]  /*1b70*/  BSSY B0, `(.L_x_121) ;  /* 0x0000020000007945 */ /* 0x000fe20003800000 */
[----:B------:R-:W-:Y:S01]  /*1b80*/  ULDC.64 UR4, c[0x0][0x198] ;  /* 0x0000660000047ab9 */ /* 0x000fe20000000a00 */
[----:B------:R-:W-:Y:S01]  /*1b90*/  ISETP.GE.AND P0, PT, R0, UR13, PT ;  /* 0x0000000d00007c0c */ /* 0x000fe2000bf06270 */
[----:B------:R3:W-:Y:S01]  /*1ba0*/  STL [R1+0x48], R0 ;  /* 0x0000480001007387 */ /* 0x0007e20000100800 */
[----:B------:R-:W-:Y:S02]  /*1bb0*/  USHF.L.U64.HI UR15, UR4, UR15, UR5 ;  /* 0x0000000f040f7299 */ /* 0x000fe40008010205 */
[----:B------:R-:W-:-:S09]  /*1bc0*/  USHF.L.U32 UR16, UR4, 0x6, URZ ;  /* 0x0000000604107899 */ /* 0x000fd2000800063f */
[----:B------:R-:W-:Y:S05]  /*1bd0*/  @P0 BRA `(.L_x_122) ;  /* 0x0000019000000947 */ /* 0x000fea0003800000 */
[----:B------:R-:W-:Y:S01]  /*1be0*/  IADD3 R3, P0, R30, 0x70, RZ ;  /* 0x000000701e037810 */ /* 0x000fe20007f1e0ff */
[----:B--2---:R-:W-:Y:S01]  /*1bf0*/  IMAD.MOV.U32 R6, RZ, RZ, R14 ;  /* 0x000000ffff067224 */ /* 0x004fe200078e000e */
[----:B------:R-:W-:Y:S02]  /*1c00*/  ISETP.GE.AND P1, PT, R178, c[0x0][0x220], PT ;  /* 0x00008800b2007a0c */ /* 0x000fe40003f26270 */
[----:B------:R-:W-:Y:S01]  /*1c10*/  MOV R7, R11 ;  /* 0x0000000b00077202 */ /* 0x000fe20000000f00 */
[----:B---3--:R-:W-:Y:S01]  /*1c20*/  IMAD.X R0, RZ, RZ, R31, P0 ;  /* 0x000000ffff007224 */ /* 0x008fe200000e061f */
        /* <DEDUP_REMOVED lines=20> */
.L_x_122:
[----:B------:R-:W-:Y:S05]  /*1d70*/  BSYNC B0 ;  /* 0x0000000000007941 */ /* 0x000fea0003800000 */
.L_x_121:
[----:B------:R-:W-:Y:S01]  /*1d80*/  IMAD.MOV.U32 R176, RZ, RZ, R28 ;  /* 0x000000ffffb07224 */ /* 0x000fe200078e001c */
[----:B------:R-:W-:Y:S01]  /*1d90*/  ULEA.HI.SX32 UR12, UR8, 0xffffffff, 0x1a ;  /* 0xffffffff080c7891 */ /* 0x000fe2000f8fd23f */
[----:B------:R-:W-:Y:S01]  /*1da0*/  IMAD.MOV.U32 R177, RZ, RZ, R29 ;  /* 0x000000ffffb17224 */ /* 0x000fe200078e001d */
[----:B------:R-:W-:Y:S01]  /*1db0*/  MOV R176, R26 ;  /* 0x0000001a00b07202 */ /* 0x000fe20000000f00 */
[----:B------:R-:W-:Y:S01]  /*1dc0*/  BSSY B0, `(.L_x_123) ;  /* 0x000001c000007945 */ /* 0x000fe20003800000 */
[----:B------:R-:W-:Y:S01]  /*1dd0*/  UIMAD UR6, UR12, -0x40, UR14 ;  /* 0xffffffc00c0678a4 */ /* 0x000fe2000f8e020e */
[----:B------:R-:W-:Y:S01]  /*1de0*/  MOV R170, UR16 ;  /* 0x0000001000aa7c02 */ /* 0x000fe20008000f00 */
[----:B------:R-:W-:Y:S01]  /*1df0*/  USHF.R.S32.HI UR7, URZ, 0x1f, UR12 ;  /* 0x0000001f3f077899 */ /* 0x000fe2000801140c */
[----:B------:R4:W-:Y:S01]  /*1e00*/  STL.64 [R1+0x28], R176 ;  /* 0x000028b001007387 */ /* 0x0009e20000100a00 */
[----:B------:R-:W-:Y:S02]  /*1e10*/  UIMAD UR5, UR15, UR12, URZ ;  /* 0x0000000c0f0572a4 */ /* 0x000fe4000f8e023f */
[----:B------:R-:W-:Y:S01]  /*1e20*/  ISETP.GE.AND P0, PT, R12, UR6, PT ;  /* 0x000000060c007c0c */ /* 0x000fe2000bf06270 */
[----:B--2---:R-:W-:Y:S01]  /*1e30*/  IMAD.WIDE.U32 R6, R170, UR12, R176 ;  /* 0x0000000caa067c25 */ /* 0x004fe2000f8e00b0 */
[----:B------:R-:W-:-:S06]  /*1e40*/  UIMAD UR5, UR7, UR16, UR5 ;  /* 0x00000010070572a4 */ /* 0x000fcc000f8e0205 */
[----:B------:R-:W-:-:S05]  /*1e50*/  IADD3 R9, R7, UR5, RZ ;  /* 0x0000000507097c10 */ /* 0x000fca000fffe0ff */
[----:B------:R-:W-:Y:S05]  /*1e60*/  @P0 BRA `(.L_x_124) ;  /* 0x0000011000000947 */ /* 0x000fea0003800000 */
[----:B------:R-:W-:Y:S02]  /*1e70*/  ISETP.GE.AND P1, PT, R178, c[0x0][0x220], PT ;  /* 0x00008800b2007a0c */ /* 0x000fe40003f26270 */
[----:B------:R-:W-:-:S11]  /*1e80*/  ISETP.GE.AND P0, PT, R171, c[0x0][0x220], PT ;  /* 0x00008800ab007a0c */ /* 0x000fd60003f06270 */
[C---:B------:R-:W-:Y:S01]  /*1e90*/  @!P1 LEA R10, P2, R6.reuse, c[0x0][0x168], 0x1 ;  /* 0x00005a00060a9a11 */ /* 0x040fe200078408ff */
[----:B------:R2:W-:Y:S03]  /*1ea0*/  @P1 STS.128 [R239+0x8000], RZ ;  /* 0x008000ffef001388 */ /* 0x0005e60000000c00 */
        /* <DEDUP_REMOVED lines=13> */
.L_x_124:
[----:B------:R-:W-:Y:S05]  /*1f80*/  BSYNC B0 ;  /* 0x0000000000007941 */ /* 0x000fea0003800000 */
.L_x_123:
[----:B------:R-:W-:Y:S01]  /*1f90*/  ISETP.GE.AND P0, PT, R17, UR6, PT ;  /* 0x0000000611007c0c */ /* 0x000fe2000bf06270 */
[----:B------:R-:W-:Y:S01]  /*1fa0*/  ULDC UR5, c[0x0][0x19c] ;  /* 0x0000670000057ab9 */ /* 0x000fe20000000800 */
[----:B------:R-:W-:Y:S01]  /*1fb0*/  BSSY B0, `(.L_x_125) ;  /* 0x0000017000007945 */ /* 0x000fe20003800000 */
[----:B------:R-:W-:Y:S02]  /*1fc0*/  USHF.L.U32 UR11, UR4, 0x4, URZ ;  /* 0x00000004040b7899 */ /* 0x000fe4000800063f */
[----:B------:R-:W-:-:S08]  /*1fd0*/  USHF.L.U64.HI UR9, UR4, UR9, UR5 ;  /* 0x0000000904097299 */ /* 0x000fd00008010205 */
[----:B------:R-:W-:Y:S05]  /*1fe0*/  @P0 BRA `(.L_x_126) ;  /* 0x0000013000000947 */ /* 0x000fea0003800000 */
[----:B------:R-:W-:Y:S02]  /*1ff0*/  ISETP.GE.AND P1, PT, R178, c[0x0][0x220], PT ;  /* 0x00008800b2007a0c */ /* 0x000fe40003f26270 */
[----:B---3--:R-:W-:Y:S02]  /*2000*/  IADD3 R0, P2, R6, UR11, RZ ;  /* 0x0000000b06007c10 */ /* 0x008fe4000ff5e0ff */
[----:B------:R-:W-:Y:S02]  /*2010*/  ISETP.GE.AND P0, PT, R171, c[0x0][0x220], PT ;  /* 0x00008800ab007a0c */ /* 0x000fe40003f06270 */
[----:B------:R-:W-:-:S07]  /*2020*/  IADD3.X R3, R9, UR9, RZ, P2, !PT ;  /* 0x0000000909037c10 */ /* 0x000fce00097fe4ff */
[C---:B--2---:R-:W-:Y:S01]  /*2030*/  @!P1 LEA R10, P2, R0.reuse, c[0x0][0x168], 0x1 ;  /* 0x00005a00000a9a11 */ /* 0x044fe200078408ff */
        /* <DEDUP_REMOVED lines=14> */
.L_x_126:
[----:B------:R-:W-:Y:S05]  /*2120*/  BSYNC B0 ;  /* 0x0000000000007941 */ /* 0x000fea0003800000 */
.L_x_125:
[----:B------:R-:W-:Y:S01]  /*2130*/  ISETP.GE.AND P0, PT, R16, UR6, PT ;  /* 0x0000000610007c0c */ /* 0x000fe2000bf06270 */
[----:B------:R-:W-:-:S12]  /*2140*/  BSSY B0, `(.L_x_127) ;  /* 0x0000017000007945 */ /* 0x000fd80003800000 */
[----:B------:R-:W-:Y:S05]  /*2150*/  @P0 BRA `(.L_x_128) ;  /* 0x0000015000000947 */ /* 0x000fea0003800000 */
[----:B------:R-:W-:Y:S01]  /*2160*/  ISETP.GE.AND P1, PT, R178, c[0x0][0x220], PT ;  /* 0x00008800b2007a0c */ /* 0x000fe20003f26270 */
[----:B------:R-:W-:Y:S01]  /*2170*/  IMAD.MOV.U32 R3, RZ, RZ, c[0x0][0x198] ;  /* 0x00006600ff037624 */ /* 0x000fe200078e00ff */
[----:B------:R-:W-:Y:S01]  /*2180*/  ISETP.GE.AND P0, PT, R171, c[0x0][0x220], PT ;  /* 0x00008800ab007a0c */ /* 0x000fe20003f06270 */
[----:B--2---:R-:W-:-:S03]  /*2190*/  IMAD.MOV.U32 R10, RZ, RZ, c[0x0][0x19c] ;  /* 0x00006700ff0a7624 */ /* 0x004fc600078e00ff */
[----:B---3--:R-:W-:-:S04]  /*21a0*/  LEA R0, P2, R3, R6, 0x5 ;  /* 0x0000000603007211 */ /* 0x008fc800078428ff */
[----:B------:R-:W-:-:S03]  /*21b0*/  LEA.HI.X R3, R3, R9, R10, 0x5, P2 ;  /* 0x0000000903037211 */ /* 0x000fc600010f2c0a */
        /* <DEDUP_REMOVED lines=15> */
.L_x_128:
[----:B------:R-:W-:Y:S05]  /*22b0*/  BSYNC B0 ;  /* 0x0000000000007941 */ /* 0x000fea0003800000 */
.L_x_127:
[----:B------:R-:W-:Y:S01]  /*22c0*/  ISETP.GE.AND P0, PT, R5, UR6, PT ;  /* 0x0000000605007c0c */ /* 0x000fe2000bf06270 */
[----:B------:R-:W-:-:S12]  /*22d0*/  BSSY B0, `(.L_x_129) ;  /* 0x0000019000007945 */ /* 0x000fd80003800000 */
[----:B------:R-:W-:Y:S05]  /*22e0*/  @P0 BRA `(.L_x_130) ;  /* 0x0000017000000947 */ /* 0x000fea0003800000 */
[----:B------:R-:W-:Y:S01]  /*22f0*/  ISETP.GE.AND P1, PT, R178, c[0x0][0x220], PT ;  /* 0x00008800b2007a0c */ /* 0x000fe20003f26270 */
[----:B---3--:R-:W-:Y:S01]  /*2300*/  IMAD.MOV.U32 R0, RZ, RZ, c[0x0][0x198] ;  /* 0x00006600ff007624 */ /* 0x008fe200078e00ff */
[----:B------:R-:W-:Y:S01]  /*2310*/  ULDC UR4, c[0x0][0x19c] ;  /* 0x0000670000047ab9 */ /* 0x000fe20000000800 */
[----:B------:R-:W-:Y:S01]  /*2320*/  IMAD.MOV.U32 R8, RZ, RZ, R6 ;  /* 0x000000ffff087224 */ /* 0x000fe200078e0006 */
[----:B------:R-:W-:Y:S01]  /*2330*/  UIMAD UR4, UR4, 0x30, URZ ;  /* 0x00000030040478a4 */ /* 0x000fe2000f8e023f */
[----:B------:R-:W-:Y:S02]  /*2340*/  ISETP.GE.AND P0, PT, R171, c[0x0][0x220], PT ;  /* 0x00008800ab007a0c */ /* 0x000fe40003f06270 */
[----:B------:R-:W-:-:S05]  /*2350*/  IMAD.WIDE.U32 R8, R0, 0x30, R8 ;  /* 0x0000003000087825 */ /* 0x000fca00078e0008 */
[----:B------:R-:W-:Y:S01]  /*2360*/  IADD3 R0, R9, UR4, RZ ;  /* 0x0000000409007c10 */ /* 0x000fe2000fffe0ff */
[----:B------:R3:W-:Y:S01]  /*2370*/  @P1 STS.128 [R239+0x9800], RZ ;  /* 0x009800ffef001388 */ /* 0x0007e20000000c00 */
[----:B------:R-:W-:-:S04]  /*2380*/  @!P1 LEA R6, P2, R8, c[0x0][0x168], 0x1 ;  /* 0x00005a0008069a11 */ /* 0x000fc800078408ff */
[----:B------:R-:W-:-:S05]  /*2390*/  @!P1 LEA.HI.X R7, R8, c[0x0][0x16c], R0, 0x1, P2 ;  /* 0x00005b0008079a11 */ /* 0x000fca00010f0c00 */
[----:B------:R-:W-:Y:S01]  /*23a0*/  @!PT LDS RZ, [RZ] ;  /* 0x00000000fffff984 */ /* 0x000fe20000000800 */
[----:B------:R-:W-:Y:S01]  /*23b0*/  @!PT LDS RZ, [RZ] ;  /* 0x00000000fffff984 */ /* 0x000fe20000000800 */
[----:B------:R-:W-:Y:S01]  /*23c0*/  @!PT LDS RZ, [RZ] ;  /* 0x00000000fffff984 */ /* 0x000fe20000000800 */
[----:B------:R3:W-:Y:S04]  /*23d0*/  @!P1 LDGSTS.E.BYPASS.LTC128B.128 [R239+0x9800], [R6.64] ;  /* 0x0980000006ef9fae */ /* 0x0007e8000b901d52 */
[----:B------:R3:W-:Y:S01]  /*23e0*/  @P0 STS.128 [R239+0xb800], RZ ;  /* 0x00b800ffef000388 */ /* 0x0007e20000000c00 */
[----:B------:R-:W-:Y:S05]  /*23f0*/  @P0 BRA `(.L_x_130) ;  /* 0x0000006000000947 */ /* 0x000fea0003800000 */
[----:B---3--:R-:W-:-:S04]  /*2400*/  LEA R6, P0, R8, c[0x0][0x168], 0x1 ;  /* 0x00005a0008067a11 */ /* 0x008fc800078008ff */
[----:B------:R-:W-:-:S05]  /*2410*/  LEA.HI.X R7, R8, c[0x0][0x16c], R0, 0x1, P0 ;  /* 0x00005b0008077a11 */ /* 0x000fca00000f0c00 */
[----:B------:R-:W-:Y:S01]  /*2420*/  @!PT LDS RZ, [RZ] ;  /* 0x00000000fffff984 */ /* 0x000fe20000000800 */
[----:B------:R-:W-:Y:S01]  /*2430*/  @!PT LDS RZ, [RZ] ;  /* 0x00000000fffff984 */ /* 0x000fe20000000800 */
[----:B------:R-:W-:Y:S01]  /*2440*/  @!PT LDS RZ, [RZ] ;  /* 0x00000000fffff984 */ /* 0x000fe20000000800 */
[----:B------:R3:W-:Y:S04]  /*2450*/  LDGSTS.E.BYPASS.LTC128B.128 [R239+0xb800], [R6.64+0x80] ;  /* 0x0b80008006ef7fae */ /* 0x0007e8000b901d52 */
.L_x_130:
[----:B------:R-:W-:Y:S05]  /*2460*/  BSYNC B0 ;  /* 0x0000000000007941 */ /* 0x000fea0003800000 */
.L_x_129:
[----:B------:R-:W0:Y:S01]  /*2470*/  LDGDEPBAR ;  /* 0x00000000000079af */ /* 0x000e220000000000 */
[----:B------:R-:W-:Y:S01]  /*2480*/  ISETP.GE.AND P1, PT, R12, UR6, PT ;  /* 0x000000060c007c0c */ /* 0x000fe2000bf26270 */
[----:B------:R-:W-:Y:S01]  /*2490*/  ULDC.64 UR4, c[0x0][0x1a0] ;  /* 0x0000680000047ab9 */ /* 0x000fe20000000a00 */
[----:B------:R-:W-:Y:S01]  /*24a0*/  BSSY B0, `(.L_x_131) ;  /* 0x0000020000007945 */ /* 0x000fe20003800000 */
[----:B------:R-:W-:Y:S02]  /*24b0*/  UIMAD.WIDE.U32 UR20, UR12, UR4, URZ ;  /* 0x000000040c1472a5 */ /* 0x000fe4000f8e003f */
[----:B------:R-:W-:-:S04]  /*24c0*/  UIMAD UR4, UR7, UR4, URZ ;  /* 0x00000004070472a4 */ /* 0x000fc8000f8e023f */
[----:B------:R-:W-:Y:S01]  /*24d0*/  UIMAD UR4, UR12, UR5, UR4 ;  /* 0x000000050c0472a4 */ /* 0x000fe2000f8e0204 */
[----:B------:R-:W-:Y:S02]  /*24e0*/  IMAD.U32 R8, RZ, RZ, UR20 ;  /* 0x00000014ff087e24 */ /* 0x000fe4000f8e00ff */
[----:B------:R-:W-:Y:S01]  /*24f0*/  IMAD.U32 R9, RZ, RZ, UR21 ;  /* 0x00000015ff097e24 */ /* 0x000fe2000f8e00ff */
[----:B------:R-:W-:Y:S02]  /*2500*/  UIADD3 UR4, UR21, UR4, URZ ;  /* 0x0000000415047290 */ /* 0x000fe4000fffe03f */
[----:B---3--:R-:W-:-:S04]  /*2510*/  LEA R6, P0, R8, R24, 0x6 ;  /* 0x0000001808067211 */ /* 0x008fc800078030ff */
[----:B------:R-:W-:Y:S01]  /*2520*/  IMAD.U32 R0, RZ, RZ, UR4 ;  /* 0x00000004ff007e24 */ /* 0x000fe2000f8e00ff */
[----:B------:R-:W-:-:S04]  /*2530*/  DEPBAR.LE SB0, 0x0 ;  /* 0x000080000000791a */ /* 0x000fc80000000000 */
[----:B------:R-:W-:Y:S01]  /*2540*/  BAR.SYNC.DEFER_BLOCKING 0x0 ;  /* 0x0000000000007b1d */ /* 0x000fe20000010000 */
[----:B------:R-:W-:-:S05]  /*2550*/  LEA.HI.X R7, R8, R23, R0, 0x6, P0 ;  /* 0x0000001708077211 */ /* 0x000fca00000f3400 */
[----:B------:R3:W-:Y:S04]  /*2560*/  @P1 STS.128 [R239+0xc000], RZ ;  /* 0x00c000ffef001388 */ /* 0x0007e80000000c00 */
[----:B------:R3:W-:Y:S01]  /*2570*/  @P1 STS.128 [R239+0xe000], RZ ;  /* 0x00e000ffef001388 */ /* 0x0007e20000000c00 */
        /* <DEDUP_REMOVED lines=12> */
[----:B-1----:R-:W-:-:S04]  /*2640*/  LEA R8, P0, R6, c[0x0][0x170], 0x1 ;  /* 0x00005c0006087a11 */ /* 0x002fc800078008ff */
[----:B------:R-:W-:-:S05]  /*2650*/  LEA.HI.X R9, R6, c[0x0][0x174], R7, 0x1, P0 ;  /* 0x00005d0006097a11 */ /* 0x000fca00000f0c07 */
[----:B------:R-:W-:Y:S01]  /*2660*/  @!PT LDS RZ, [RZ] ;  /* 0x00000000fffff984 */ /* 0x000fe20000000800 */
[----:B------:R-:W-:Y:S01]  /*2670*/  @!PT LDS RZ, [RZ] ;  /* 0x00000000fffff984 */ /* 0x000fe20000000800 */
[----:B------:R-:W-:Y:S01]  /*2680*/  @!PT LDS RZ, [RZ] ;  /* 0x00000000fffff984 */ /* 0x000fe20000000800 */
[----:B------:R1:W-:Y:S04]  /*2690*/  LDGSTS.E.BYPASS.LTC128B.128 [R239+0xe000], [R8.64+0x80] ;  /* 0x0e00008008ef7fae */ /* 0x0003e8000b901d52 */
.L_x_132:
[----:B------:R-:W-:Y:S05]  /*26a0*/  BSYNC B0 ;  /* 0x0000000000007941 */ /* 0x000fea0003800000 */
.L_x_131:
[----:B------:R-:W-:Y:S01]  /*26b0*/  ISETP.GE.AND P0, PT, R17, UR6, PT ;  /* 0x0000000611007c0c */ /* 0x000fe2000bf06270 */
[----:B------:R-:W-:-:S12]  /*26c0*/  BSSY B0, `(.L_x_133) ;  /* 0x0000019000007945 */ /* 0x000fd80003800000 */
[----:B------:R1:W-:Y:S04]  /*26d0*/  @P0 STS.128 [R239+0xc800], RZ ;  /* 0x00c800ffef000388 */ /* 0x0003e80000000c00 */
[----:B------:R1:W-:Y:S01]  /*26e0*/  @P0 STS.128 [R239+0xe800], RZ ;  /* 0x00e800ffef000388 */ /* 0x0003e20000000c00 */
[----:B------:R-:W-:Y:S05]  /*26f0*/  @P0 BRA `(.L_x_134) ;  /* 0x0000015000000947 */ /* 0x000fea0003800000 */
[----:B------:R-:W-:Y:S01]  /*2700*/  ISETP.GE.AND P1, PT, R178, c[0x0][0x220], PT ;  /* 0x00008800b2007a0c */ /* 0x000fe20003f26270 */
[----:B-1----:R-:W-:Y:S01]  /*2710*/  IMAD.WIDE.U32 R8, R22, c[0x0][0x1a0], RZ ;  /* 0x0000680016087a25 */ /* 0x002fe200078e00ff */
[----:B------:R-:W-:-:S03]  /*2720*/  ISETP.GE.AND P0, PT, R171, c[0x0][0x220], PT ;  /* 0x00008800ab007a0c */ /* 0x000fc60003f06270 */
[----:B------:R-:W-:Y:S01]  /*2730*/  IMAD R3, R22, c[0x0][0x1a4], RZ ;  /* 0x0000690016037a24 */ /* 0x000fe200078e02ff */
[----:B------:R-:W-:-:S04]  /*2740*/  IADD3 R0, P2, R6, R8, RZ ;  /* 0x0000000806007210 */ /* 0x000fc80007f5e0ff */
[----:B------:R-:W-:-:S03]  /*2750*/  IADD3.X R3, R7, R9, R3, P2, !PT ;  /* 0x0000000907037210 */ /* 0x000fc600017fe403 */
        /* <DEDUP_REMOVED lines=15> */
.L_x_134:
[----:B------:R-:W-:Y:S05]  /*2850*/  BSYNC B0 ;  /* 0x0000000000007941 */ /* 0x000fea0003800000 */
.L_x_133:
[----:B------:R-:W-:Y:S01]  /*2860*/  ISETP.GE.AND P0, PT, R16, UR6, PT ;  /* 0x0000000610007c0c */ /* 0x000fe2000bf06270 */
[----:B------:R-:W-:-:S12]  /*2870*/  BSSY B0, `(.L_x_135) ;  /* 0x0000019000007945 */ /* 0x000fd80003800000 */
[----:B------:R1:W-:Y:S04]  /*2880*/  @P0 STS.128 [R239+0xd000], RZ ;  /* 0x00d000ffef000388 */ /* 0x0003e80000000c00 */
[----:B------:R1:W-:Y:S01]  /*2890*/  @P0 STS.128 [R239+0xf000], RZ ;  /* 0x00f000ffef000388 */ /* 0x0003e20000000c00 */
[----:B------:R-:W-:Y:S05]  /*28a0*/  @P0 BRA `(.L_x_136) ;  /* 0x0000015000000947 */ /* 0x000fea0003800000 */
[----:B------:R-:W-:Y:S01]  /*28b0*/  ISETP.GE.AND P1, PT, R178, c[0x0][0x220], PT ;  /* 0x00008800b2007a0c */ /* 0x000fe20003f26270 */
[----:B------:R-:W-:Y:S01]  /*28c0*/  IMAD.MOV.U32 R3, RZ, RZ, c[0x0][0x1a0] ;  /* 0x00006800ff037624 */ /* 0x000fe200078e00ff */
[----:B------:R-:W-:Y:S01]  /*28d0*/  ISETP.GE.AND P0, PT, R171, c[0x0][0x220], PT ;  /* 0x00008800ab007a0c */ /* 0x000fe20003f06270 */
[----:B-1----:R-:W-:-:S03]  /*28e0*/  IMAD.MOV.U32 R8, RZ, RZ, c[0x0][0x1a4] ;  /* 0x00006900ff087624 */ /* 0x002fc600078e00ff */
[----:B------:R-:W-:-:S04]  /*28f0*/  LEA R0, P2, R3, R6, 0x5 ;  /* 0x0000000603007211 */ /* 0x000fc800078428ff */
        /* <DEDUP_REMOVED lines=16> */
.L_x_136:
[----:B------:R-:W-:Y:S05]  /*2a00*/  BSYNC B0 ;  /* 0x0000000000007941 */ /* 0x000fea0003800000 */
.L_x_135:
[----:B------:R-:W-:Y:S01]  /*2a10*/  ISETP.GE.AND P0, PT, R5, UR6, PT ;  /* 0x0000000605007c0c */ /* 0x000fe2000bf06270 */
[----:B------:R-:W-:-:S12]  /*2a20*/  BSSY B0, `(.L_x_137) ;  /* 0x000001a000007945 */ /* 0x000fd80003800000 */
[----:B------:R1:W-:Y:S04]  /*2a30*/  @P0 STS.128 [R239+0xd800], RZ ;  /* 0x00d800ffef000388 */ /* 0x0003e80000000c00 */
[----:B------:R1:W-:Y:S01]  /*2a40*/  @P0 STS.128 [R239+0xf800], RZ ;  /* 0x00f800ffef000388 */ /* 0x0003e20000000c00 */
[----:B------:R-:W-:Y:S05]  /*2a50*/  @P0 BRA `(.L_x_138) ;  /* 0x0000016000000947 */ /* 0x000fea0003800000 */
[----:B------:R-:W-:Y:S01]  /*2a60*/  ISETP.GE.AND P1, PT, R178, c[0x0][0x220], PT ;  /* 0x00008800b2007a0c */ /* 0x000fe20003f26270 */
[----:B-1----:R-:W-:Y:S01]  /*2a70*/  IMAD.MOV.U32 R8, RZ, RZ, c[0x0][0x1a0] ;  /* 0x00006800ff087624 */ /* 0x002fe200078e00ff */
[----:B------:R-:W-:Y:S01]  /*2a80*/  ULDC UR4, c[0x0][0x1a4] ;  /* 0x0000690000047ab9 */ /* 0x000fe20000000800 */
[----:B------:R-:W-:Y:S01]  /*2a90*/  ISETP.GE.AND P0, PT, R171, c[0x0][0x220], PT ;  /* 0x00008800ab007a0c */ /* 0x000fe20003f06270 */
[----:B------:R-:W-:Y:S01]  /*2aa0*/  UIMAD UR4, UR4, 0x30, URZ ;  /* 0x00000030040478a4 */ /* 0x000fe2000f8e023f */
[----:B------:R-:W-:-:S05]  /*2ab0*/  IMAD.WIDE.U32 R8, R8, 0x30, R6 ;  /* 0x0000003008087825 */ /* 0x000fca00078e0006 */
[----:B------:R-:W-:-:S03]  /*2ac0*/  IADD3 R0, R9, UR4, RZ ;  /* 0x0000000409007c10 */ /* 0x000fc6000fffe0ff */
        /* <DEDUP_REMOVED lines=15> */
.L_x_138:
[----:B------:R-:W-:Y:S05]  /*2bc0*/  BSYNC B0 ;  /* 0x0000000000007941 */ /* 0x000fea0003800000 */
.L_x_137:
[----:B-1----:R-:W-:Y:S01]  /*2bd0*/  SHF.R.S32.HI R7, RZ, 0x4, R21 ;  /* 0x00000004ff077819 */ /* 0x002fe20000011415 */
[C---:B------:R-:W-:Y:S01]  /*2be0*/  IMAD.SHL.U32 R6, R18.reuse, 0x40, RZ ;  /* 0x0000004012067824 */ /* 0x040fe200078e00ff */
[----:B------:R-:W-:Y:S01]  /*2bf0*/  R2P PR, R18, 0x6 ;  /* 0x0000000612007804 */ /* 0x000fe20000000000 */
[----:B------:R-:W-:Y:S01]  /*2c00*/  IMAD.SHL.U32 R3, R19, 0x40, RZ ;  /* 0x0000004013037824 */ /* 0x000fe200078e00ff */
[----:B------:R-:W-:Y:S01]  /*2c10*/  LEA.HI R0, R21, R7, RZ, 0x1 ;  /* 0x0000000715007211 */ /* 0x000fe200078f08ff */
[----:B------:R-:W-:Y:S01]  /*2c20*/  IMAD.SHL.U32 R8, R20, 0x40, RZ ;  /* 0x0000004014087824 */ /* 0x000fe200078e00ff */
[----:B------:R-:W0:Y:S01]  /*2c30*/  LDGDEPBAR ;  /* 0x00000000000079af */ /* 0x000e220000000000 */
[----:B------:R-:W-:Y:S01]  /*2c40*/  IMAD.SHL.U32 R5, R12, 0x8, RZ ;  /* 0x000000080c057824 */ /* 0x000fe200078e00ff */
[----:B------:R-:W-:Y:S01]  /*2c50*/  LOP3.LUT R0, R0, 0xfffffffe, RZ, 0xc0, !PT ;  /* 0xfffffffe00007812 */ /* 0x000fe200078ec0ff */
[----:B------:R-:W-:Y:S01]  /*2c60*/  UISETP.GE.AND UP0, UPT, UR14, 0x41, UPT ;  /* 0x000000410e00788c */ /* 0x000fe2000bf06270 */
[----:B------:R-:W-:-:S02]  /*2c70*/  LOP3.LUT R3, R3, 0x1c0, RZ, 0xc0, !PT ;  /* 0x000001c003037812 */ /* 0x000fc400078ec0ff */
[----:B------:R-:W-:Y:S01]  /*2c80*/  LOP3.LUT R154, R8, 0xfffffe00, RZ, 0xc0, !PT ;  /* 0xfffffe00089a7812 */ /* 0x000fe200078ec0ff */
[----:B------:R-:W-:Y:S01]  /*2c90*/  IMAD.IADD R7, R7, 0x1, -R0 ;  /* 0x0000000107077824 */ /* 0x000fe200078e0a00 */
[----:B------:R-:W-:-:S03]  /*2ca0*/  LOP3.LUT R0, R6, 0x1c0, RZ, 0xc0, !PT ;  /* 0x000001c006007812 */ /* 0x000fc600078ec0ff */
[----:B------:R-:W-:Y:S01]  /*2cb0*/  IMAD.SHL.U32 R6, R7, 0x8, RZ ;  /* 0x0000000807067824 */ /* 0x000fe200078e00ff */
[----:B------:R-:W-:Y:S02]  /*2cc0*/  LOP3.LUT R8, R0, 0x8, R5, 0xf8, !PT ;  /* 0x0000000800087812 */ /* 0x000fe400078ef805 */
[----:B------:R-:W-:Y:S02]  /*2cd0*/  SHF.R.U32.HI R0, RZ, 0x3, R0 ;  /* 0x00000003ff007819 */ /* 0x000fe40000011600 */
[----:B------:R-:W-:Y:S02]  /*2ce0*/  LOP3.LUT R6, R3, 0x8, R6, 0xf8, !PT ;  /* 0x0000000803067812 */ /* 0x000fe400078ef806 */
[----:B------:R-:W-:Y:S01]  /*2cf0*/  SHF.R.U32.HI R5, RZ, 0x3, R3 ;  /* 0x00000003ff057819 */ /* 0x000fe20000011603 */
[----:B------:R-:W-:Y:S01]  /*2d00*/  IMAD R3, R152, 0x400, R154 ;  /* 0x0000040098037824 */ /* 0x000fe200078e029a */
[----:B------:R-:W-:Y:S02]  /*2d10*/  LOP3.LUT R0, R8, R0, RZ, 0x3c, !PT ;  /* 0x0000000008007212 */ /* 0x000fe400078e3cff */
[----:B------:R-:W-:Y:S01]  /*2d20*/  LOP3.LUT R153, R6, R5, RZ, 0x3c, !PT ;  /* 0x0000000506997212 */ /* 0x000fe200078e3cff */
[----:B------:R-:W-:-:S02]  /*2d30*/  IMAD.SHL.U32 R5, R155, 0x2, RZ ;  /* 0x000000029b057824 */ /* 0x000fc400078e00ff */
[----:B------:R-:W-:Y:S02]  /*2d40*/  IMAD R0, R7, 0x200, R0 ;  /* 0x0000020007007824 */ /* 0x000fe400078e0200 */
[----:B------:R-:W-:Y:S01]  /*2d50*/  IMAD.IADD R3, R153, 0x1, R3 ;  /* 0x0000000199037824 */ /* 0x000fe200078e0203 */
[----:B------:R-:W-:Y:S01]  /*2d60*/  LOP3.LUT R5, R5, 0x6, RZ, 0xc0, !PT ;  /* 0x0000000605057812 */ /* 0x000fe200078ec0ff */
[----:B------:R-:W-:Y:S02]  /*2d70*/  IMAD.SHL.U32 R220, R0, 0x2, RZ ;  /* 0x0000000200dc7824 */ /* 0x000fe400078e00ff */
[----:B------:R-:W-:Y:S01]  /*2d80*/  IMAD.SHL.U32 R227, R3, 0x2, RZ ;  /* 0x0000000203e37824 */ /* 0x000fe200078e00ff */
[----:B------:R-:W-:Y:S02]  /*2d90*/  SHF.R.S32.HI R3, RZ, 0x1f, R152 ;  /* 0x0000001fff037819 */ /* 0x000fe40000011498 */
[----:B------:R-:W-:Y:S01]  /*2da0*/  LDSM.16.M88.4 R32, [R220+0x8000] ;  /* 0x00800000dc20783b */ /* 0x000fe20000000200 */
[----:B------:R-:W-:Y:S01]  /*2db0*/  IADD3 R0, R220, 0x8000, RZ ;  /* 0x00008000dc007810 */ /* 0x000fe20007ffe0ff */
[--C-:B------:R-:W-:Y:S01]  /*2dc0*/  IMAD R228, R4, 0x2, R227.reuse ;  /* 0x0000000204e47824 */ /* 0x100fe200078e02e3 */
[----:B------:R-:W-:Y:S01]  /*2dd0*/  IADD3 R231, R220, 0x8020, RZ ;  /* 0x00008020dce77810 */ /* 0x000fe20007ffe0ff */
[----:B------:R-:W1:Y:S01]  /*2de0*/  LDSM.16.M88.4 R12, [R227] ;  /* 0x00000000e30c783b */ /* 0x000e620000000200 */
[----:B------:R-:W-:Y:S01]  /*2df0*/  @P1 IADD3 R231, R0, -0x20, RZ ;  /* 0xffffffe000e71810 */ /* 0x000fe20007ffe0ff */
[----:B------:R-:W-:Y:S01]  /*2e00*/  IMAD.MOV.U32 R0, RZ, RZ, 0x40 ;  /* 0x00000040ff007424 */ /* 0x000fe200078e00ff */
[----:B------:R-:W-:Y:S01]  /*2e10*/  LEA.HI R3, R3, R152, RZ, 0x2 ;  /* 0x0000009803037211 */ /* 0x000fe200078f10ff */
[----:B--2---:R-:W2:Y:S01]  /*2e20*/  LDSM.16.M88.4 R8, [R227+0x2000] ;  /* 0x00200000e308783b */ /* 0x004ea20000000200 */
[C---:B------:R-:W-:Y:S01]  /*2e30*/  IMAD R230, R2.reuse, 0x2, R227 ;  /* 0x0000000202e67824 */ /* 0x040fe200078e02e3 */
[----:B------:R-:W-:Y:S01]  /*2e40*/  IADD3 R238, R231, 0x800, RZ ;  /* 0x00000800e7ee7810 */ /* 0x000fe20007ffe0ff */
[----:B------:R-:W-:Y:S01]  /*2e50*/  IMAD R229, R2, 0x2, R228 ;  /* 0x0000000202e57824 */ /* 0x000fe200078e02e4 */
[----:B------:R-:W5:Y:S01]  /*2e60*/  LDSM.16.M88.4 R28, [R220+0x8800] ;  /* 0x00880000dc1c783b */ /* 0x000f620000000200 */
[----:B------:R-:W-:-:S02]  /*2e70*/  SEL R0, R0, 0xffffffc0, !P2 ;  /* 0xffffffc000007807 */ /* 0x000fc40005000000 */
[----:B------:R-:W-:Y:S01]  /*2e80*/  LOP3.LUT R3, R3, 0xfffffffc, RZ, 0xc0, !PT ;  /* 0xfffffffc03037812 */ /* 0x000fe200078ec0ff */
[----:B------:R-:W3:Y:S01]  /*2e90*/  LDSM.16.M88.4 R24, [R220+0x9000] ;  /* 0x00900000dc18783b */ /* 0x000ee20000000200 */
[C---:B------:R-:W-:Y:S01]  /*2ea0*/  IADD3 R237, R231.reuse, 0x1000, RZ ;  /* 0x00001000e7ed7810 */ /* 0x040fe20007ffe0ff */
[----:B------:R-:W-:Y:S01]  /*2eb0*/  IMAD.IADD R226, R220, 0x1, R0 ;  /* 0x00000001dce27824 */ /* 0x000fe200078e0200 */
[C---:B------:R-:W-:Y:S01]  /*2ec0*/  IADD3 R236, R231.reuse, 0x1800, RZ ;  /* 0x00001800e7ec7810 */ /* 0x040fe20007ffe0ff */
[----:B------:R-:W4:Y:S01]  /*2ed0*/  LDSM.16.M88.4 R20, [R220+0x9800] ;  /* 0x00980000dc14783b */ /* 0x000f220000000200 */
[----:B------:R-:W-:Y:S01]  /*2ee0*/  IMAD.IADD R225, R0, 0x1, R231 ;  /* 0x0000000100e17824 */ /* 0x000fe200078e02e7 */
[C---:B------:R-:W-:Y:S01]  /*2ef0*/  IADD3 R235, R231.reuse, 0x2000, RZ ;  /* 0x00002000e7eb7810 */ /* 0x040fe20007ffe0ff */
[----:B------:R-:W-:Y:S01]  /*2f00*/  IMAD.U32 R0, RZ, RZ, UR12 ;  /* 0x0000000cff007e24 */ /* 0x000fe2000f8e00ff */
[----:B------:R-:W-:Y:S01]  /*2f10*/  LDSM.16.M88.4 R52, [R231] ;  /* 0x00000000e734783b */ /* 0x000fe20000000200 */
[----:B------:R-:W-:Y:S01]  /*2f20*/  IMAD.IADD R3, R152, 0x1, -R3 ;  /* 0x0000000198037824 */ /* 0x000fe200078e0a03 */
[C---:B------:R-:W-:Y:S01]  /*2f30*/  IADD3 R234, R231.reuse, 0x2800, RZ ;  /* 0x00002800e7ea7810 */ /* 0x040fe20007ffe0ff */
[----:B------:R-:W-:Y:S01]  /*2f40*/  IMAD R0, R0, 0x40, R5 ;  /* 0x0000004000007824 */ /* 0x000fe200078e0205 */
[----:B------:R-:W3:Y:S01]  /*2f50*/  LDSM.16.M88.4 R16, [R228+0x2000] ;  /* 0x00200000e410783b */ /* 0x000ee20000000200 */
[----:B------:R-:W-:-:S02]  /*2f60*/  IADD3 R233, R231, 0x3000, RZ ;  /* 0x00003000e7e97810 */ /* 0x000fc40007ffe0ff */
[----:B------:R-:W-:Y:S01]  /*2f70*/  IADD3 R232, R231, 0x3800, RZ ;  /* 0x00003800e7e87810 */ /* 0x000fe20007ffe0ff */
[----:B------:R-:W3:Y:S01]  /*2f80*/  LDSM.16.M88.4 R44, [R231+0x800] ;  /* 0x00080000e72c783b */ /* 0x000ee20000000200 */
[C---:B------:R-:W-:Y:S02]  /*2f90*/  ISETP.GE.AND P1, PT, R0.reuse, UR14, PT ;  /* 0x0000000e00007c0c */ /* 0x040fe4000bf26270 */
[C---:B------:R-:W-:Y:S01]  /*2fa0*/  IADD3 R5, R0.reuse, 0x1, RZ ;  /* 0x0000000100057810 */ /* 0x040fe20007ffe0ff */
[----:B------:R-:W3:Y:S01]  /*2fb0*/  LDSM.16.M88.4 R48, [R231+0x1800] ;  /* 0x00180000e730783b */ /* 0x000ee20000000200 */
[----:B------:R-:W-:Y:S02]  /*2fc0*/  IADD3 R6, R0, 0x8, RZ ;  /* 0x0000000800067810 */ /* 0x000fe40007ffe0ff */
[----:B------:R-:W-:Y:S01]  /*2fd0*/  ISETP.GE.AND P0, PT, R5, UR14, PT ;  /* 0x0000000e05007c0c */ /* 0x000fe2000bf06270 */
[----:B------:R-:W3:Y:S01]  /*2fe0*/  LDSM.16.M88.4 R40, [R231+0x1000] ;  /* 0x00100000e728783b */ /* 0x000ee20000000200 */
[----:B------:R-:W-:-:S02]  /*2ff0*/  ISETP.GE.AND P6, PT, R6, UR14, PT ;  /* 0x0000000e06007c0c */ /* 0x000fc4000bfc6270 */
[C---:B------:R-:W-:Y:S01]  /*3000*/  IADD3 R6, R0.reuse, 0x10, RZ ;  /* 0x0000001000067810 */ /* 0x040fe20007ffe0ff */
[-C--:B-1----:R-:W-:Y:S01]  /*3010*/  HMMA.16816.F32 R108, R12, R32.reuse, RZ ;  /* 0x000000200c6c723c */ /* 0x082fe200000018ff */
[----:B------:R1:W-:Y:S01]  /*3020*/  STL [R1+0x4c], R3 ;  /* 0x00004c0301007387 */ /* 0x0003e20000100800 */
[----:B------:R-:W-:Y:S02]  /*3030*/  IADD3 R5, R0, 0x11, RZ ;  /* 0x0000001100057810 */ /* 0x000fe40007ffe0ff */
[----:B------:R-:W-:Y:S02]  /*3040*/  ISETP.GE.AND P4, PT, R6, UR14, PT ;  /* 0x0000000e06007c0c */ /* 0x000fe4000bf86270 */
[----:B------:R-:W-:Y:S02]  /*3050*/  ISETP.GE.AND P3, PT, R5, UR14, PT ;  /* 0x0000000e05007c0c */ /* 0x000fe4000bf66270 */
[C---:B--2---:R-:W-:Y:S08]  /*3060*/  HMMA.16816.F32 R36, R8.reuse, R32, RZ ;  /* 0x000000200824723c */ /* 0x044ff000000018ff */
[-C--:B------:R-:W-:Y:S08]  /*3070*/  HMMA.16816.F32 R80, R8, R34.reuse, RZ ;  /* 0x000000220850723c */ /* 0x080ff000000018ff */
[----:B------:R-:W-:Y:S01]  /*3080*/  HMMA.16816.F32 R104, R12, R34, RZ ;  /* 0x000000220c68723c */ /* 0x000fe200000018ff */
[----:B-1----:R-:W-:-:S04]  /*3090*/  IADD3 R3, R0, 0x9, RZ ;  /* 0x0000000900037810 */ /* 0x002fc80007ffe0ff */
[----:B------:R-:W-:-:S03]  /*30a0*/  ISETP.GE.AND P5, PT, R3, UR14, PT ;  /* 0x0000000e03007c0c */ /* 0x000fc6000bfa6270 */
[----:B-----5:R-:W-:Y:S01]  /*30b0*/  HMMA.16816.F32 R32, R8, R28, RZ ;  /* 0x0000001c0820723c */ /* 0x020fe200000018ff */
[----:B------:R-:W-:-:S04]  /*30c0*/  IADD3 R3, R0, 0x18, RZ ;  /* 0x0000001800037810 */ /* 0x000fc80007ffe0ff */
[----:B------:R-:W-:Y:S02]  /*30d0*/  ISETP.GE.AND P2, PT, R3, UR14, PT ;  /* 0x0000000e03007c0c */ /* 0x000fe4000bf46270 */
[----:B------:R-:W-:Y:S01]  /*30e0*/  IADD3 R3, R0, 0x19, RZ ;  /* 0x0000001900037810 */ /* 0x000fe20007ffe0ff */
[C---:B---3--:R-:W-:Y:S08]  /*30f0*/  HMMA.16816.F32 R56, R8.reuse, R24, RZ ;  /* 0x000000180838723c */ /* 0x048ff000000018ff */
[C---:B----4-:R-:W-:Y:S08]  /*3100*/  HMMA.16816.F32 R60, R8.reuse, R20, RZ ;  /* 0x00000014083c723c */ /* 0x050ff000000018ff */
[C---:B------:R-:W-:Y:S08]  /*3110*/  HMMA.16816.F32 R96, R8.reuse, R30, RZ ;  /* 0x0000001e0860723c */ /* 0x040ff000000018ff */
[C---:B------:R-:W-:Y:S08]  /*3120*/  HMMA.16816.F32 R100, R8.reuse, R26, RZ ;  /* 0x0000001a0864723c */ /* 0x040ff000000018ff */
[----:B------:R-:W-:Y:S01]  /*3130*/  HMMA.16816.F32 R92, R8, R22, RZ ;  /* 0x00000016085c723c */ /* 0x000fe200000018ff */
[----:B------:R-:W1:Y:S07]  /*3140*/  LDSM.16.M88.4 R8, [R228] ;  /* 0x00000000e408783b */ /* 0x000e6e0000000200 */
[C---:B------:R-:W-:Y:S08]  /*3150*/  HMMA.16816.F32 R88, R12.reuse, R28, RZ ;  /* 0x0000001c0c58723c */ /* 0x040ff000000018ff */
[C---:B------:R-:W-:Y:S01]  /*3160*/  HMMA.16816.F32 R84, R12.reuse, R30, RZ ;  /* 0x0000001e0c54723c */ /* 0x040fe200000018ff */
[----:B------:R-:W-:Y:S07]  /*3170*/  LDSM.16.M88.4 R28, [R226+0x9000] ;  /* 0x00900000e21c783b */ /* 0x000fee0000000200 */
[C---:B------:R-:W-:Y:S08]  /*3180*/  HMMA.16816.F32 R76, R12.reuse, R24, RZ ;  /* 0x000000180c4c723c */ /* 0x040ff000000018ff */
[C---:B------:R-:W-:Y:S01]  /*3190*/  HMMA.16816.F32 R72, R12.reuse, R26, RZ ;  /* 0x0000001a0c48723c */ /* 0x040fe200000018ff */
[----:B------:R-:W-:Y:S07]  /*31a0*/  LDSM.16.M88.4 R24, [R226+0x9800] ;  /* 0x00980000e218783b */ /* 0x000fee0000000200 */
[C---:B------:R-:W-:Y:S08]  /*31b0*/  HMMA.16816.F32 R68, R12.reuse, R20, RZ ;  /* 0x000000140c44723c */ /* 0x040ff000000018ff */
[----:B------:R-:W-:Y:S01]  /*31c0*/  HMMA.16816.F32 R64, R12, R22, RZ ;  /* 0x000000160c40723c */ /* 0x000fe200000018ff */
[----:B------:R-:W2:Y:S04]  /*31d0*/  LDSM.16.M88.4 R20, [R230+0x2000] ;  /* 0x00200000e614783b */ /* 0x000ea80000000200 */
[----:B------:R-:W-:Y:S03]  /*31e0*/  LDSM.16.M88.4 R12, [R230] ;  /* 0x00000000e60c783b */ /* 0x000fe60000000200 */
[C---:B------:R-:W-:Y:S01]  /*31f0*/  HMMA.16816.F32 R112, R16.reuse, R52, R36 ;  /* 0x000000341070723c */ /* 0x040fe20000001824 */
[----:B------:R-:W3:Y:S07]  /*3200*/  LDSM.16.M88.4 R36, [R226+0x8000] ;  /* 0x00800000e224783b */ /* 0x000eee0000000200 */
[C---:B------:R-:W-:Y:S01]  /*3210*/  HMMA.16816.F32 R124, R16.reuse, R44, R32 ;  /* 0x0000002c107c723c */ /* 0x040fe20000001820 */
[----:B------:R-:W4:Y:S07]  /*3220*/  LDSM.16.M88.4 R32, [R226+0x8800] ;  /* 0x00880000e220783b */ /* 0x000f2e0000000200 */
[C---:B------:R-:W-:Y:S08]  /*3230*/  HMMA.16816.F32 R60, R16.reuse, R48, R60 ;  /* 0x00000030103c723c */ /* 0x040ff0000000183c */
[C---:B------:R-:W-:Y:S08]  /*3240*/  HMMA.16816.F32 R120, R16.reuse, R46, R96 ;  /* 0x0000002e1078723c */ /* 0x040ff00000001860 */
[C---:B------:R-:W-:Y:S08]  /*3250*/  HMMA.16816.F32 R56, R16.reuse, R40, R56 ;  /* 0x000000281038723c */ /* 0x040ff00000001838 */
[C---:B------:R-:W-:Y:S08]  /*3260*/  HMMA.16816.F32 R132, R16.reuse, R54, R80 ;  /* 0x000000361084723c */ /* 0x040ff00000001850 */
[C---:B------:R-:W-:Y:S08]  /*3270*/  HMMA.16816.F32 R116, R16.reuse, R42, R100 ;  /* 0x0000002a1074723c */ /* 0x040ff00000001864 */
[----:B------:R-:W-:Y:S01]  /*3280*/  HMMA.16816.F32 R96, R16, R50, R92 ;  /* 0x000000321060723c */ /* 0x000fe2000000185c */
[----:B------:R-:W-:Y:S07]  /*3290*/  LDSM.16.M88.4 R16, [R225+0x1000] ;  /* 0x00100000e110783b */ /* 0x000fee0000000200 */
[C---:B-1----:R-:W-:Y:S08]  /*32a0*/  HMMA.16816.F32 R128, R8.reuse, R44, R88 ;  /* 0x0000002c0880723c */ /* 0x042ff00000001858 */
[C---:B------:R-:W-:Y:S08]  /*32b0*/  HMMA.16816.F32 R136, R8.reuse, R40, R76 ;  /* 0x000000280888723c */ /* 0x040ff0000000184c */
[C---:B------:R-:W-:Y:S01]  /*32c0*/  HMMA.16816.F32 R88, R8.reuse, R46, R84 ;  /* 0x0000002e0858723c */ /* 0x040fe20000001854 */
[----:B------:R-:W-:Y:S07]  /*32d0*/  LDSM.16.M88.4 R44, [R225+0x800] ;  /* 0x00080000e12c783b */ /* 0x000fee0000000200 */
[C---:B------:R-:W-:Y:S08]  /*32e0*/  HMMA.16816.F32 R100, R8.reuse, R52, R108 ;  /* 0x000000340864723c */ /* 0x040ff0000000186c */
[C---:B------:R-:W-:Y:S08]  /*32f0*/  HMMA.16816.F32 R140, R8.reuse, R48, R68 ;  /* 0x00000030088c723c */ /* 0x040ff00000001844 */
[C---:B------:R-:W-:Y:S01]  /*3300*/  HMMA.16816.F32 R92, R8.reuse, R54, R104 ;  /* 0x00000036085c723c */ /* 0x040fe20000001868 */
[----:B------:R-:W-:Y:S07]  /*3310*/  LDSM.16.M88.4 R52, [R225+0x1800] ;  /* 0x00180000e134783b */ /* 0x000fee0000000200 */
[C---:B------:R-:W-:Y:S08]  /*3320*/  HMMA.16816.F32 R84, R8.reuse, R42, R72 ;  /* 0x0000002a0854723c */ /* 0x040ff00000001848 */
[----:B------:R-:W-:Y:S01]  /*3330*/  HMMA.16816.F32 R76, R8, R50, R64 ;  /* 0x00000032084c723c */ /* 0x000fe20000001840 */
[----:B------:R-:W-:Y:S04]  /*3340*/  LDSM.16.M88.4 R48, [R225] ;  /* 0x00000000e130783b */ /* 0x000fe80000000200 */
[----:B------:R-:W1:Y:S03]  /*3350*/  LDSM.16.M88.4 R8, [R229+0x2000] ;  /* 0x00200000e508783b */ /* 0x000e660000000200 */
[C---:B--2---:R-:W-:Y:S08]  /*3360*/  HMMA.16816.F32 R80, R20.reuse, R24, R60 ;  /* 0x000000181450723c */ /* 0x044ff0000000183c */
[C---:B---3--:R-:W-:Y:S08]  /*3370*/  HMMA.16816.F32 R72, R20.reuse, R36, R112 ;  /* 0x000000241448723c */ /* 0x048ff00000001870 */
[C---:B----4-:R-:W-:Y:S08]  /*3380*/  HMMA.16816.F32 R64, R20.reuse, R32, R124 ;  /* 0x000000201440723c */ /* 0x050ff0000000187c */
[C---:B------:R-:W-:Y:S08]  /*3390*/  HMMA.16816.F32 R56, R20.reuse, R28, R56 ;  /* 0x0000001c1438723c */ /* 0x040ff00000001838 */
[C---:B------:R-:W-:Y:S08]  /*33a0*/  HMMA.16816.F32 R68, R20.reuse, R38, R132 ;  /* 0x000000261444723c */ /* 0x040ff00000001884 */
[C---:B------:R-:W-:Y:S08]  /*33b0*/  HMMA.16816.F32 R60, R20.reuse, R34, R120 ;  /* 0x00000022143c723c */ /* 0x040ff00000001878 */
[C---:B------:R-:W-:Y:S08]  /*33c0*/  HMMA.16816.F32 R40, R20.reuse, R30, R116 ;  /* 0x0000001e1428723c */ /* 0x040ff00000001874 */
[----:B------:R-:W-:Y:S01]  /*33d0*/  HMMA.16816.F32 R108, R20, R26, R96 ;  /* 0x0000001a146c723c */ /* 0x000fe20000001860 */
[----:B------:R-:W2:Y:S07]  /*33e0*/  LDSM.16.M88.4 R20, [R229] ;  /* 0x00000000e514783b */ /* 0x000eae0000000200 */
[C---:B------:R-:W-:Y:S08]  /*33f0*/  HMMA.16816.F32 R112, R12.reuse, R36, R100 ;  /* 0x000000240c70723c */ /* 0x040ff00000001864 */
[C---:B------:R-:W-:Y:S08]  /*3400*/  HMMA.16816.F32 R96, R12.reuse, R34, R88 ;  /* 0x000000220c60723c */ /* 0x040ff00000001858 */
[C---:B------:R-:W-:Y:S01]  /*3410*/  HMMA.16816.F32 R104, R12.reuse, R38, R92 ;  /* 0x000000260c68723c */ /* 0x040fe2000000185c */
[----:B------:R-:W-:Y:S07]  /*3420*/  LDSM.16.M88.4 R36, [R220+0xb000] ;  /* 0x00b00000dc24783b */ /* 0x000fee0000000200 */
[C---:B------:R-:W-:Y:S08]  /*3430*/  HMMA.16816.F32 R88, R12.reuse, R30, R84 ;  /* 0x0000001e0c58723c */ /* 0x040ff00000001854 */
[C---:B------:R-:W-:Y:S01]  /*3440*/  HMMA.16816.F32 R100, R12.reuse, R32, R128 ;  /* 0x000000200c64723c */ /* 0x040fe20000001880 */
[----:B------:R-:W-:Y:S07]  /*3450*/  LDSM.16.M88.4 R32, [R220+0xb800] ;  /* 0x00b80000dc20783b */ /* 0x000fee0000000200 */
[C---:B------:R-:W-:Y:S01]  /*3460*/  HMMA.16816.F32 R92, R12.reuse, R28, R136 ;  /* 0x0000001c0c5c723c */ /* 0x040fe20000001888 */
[----:B------:R-:W-:Y:S07]  /*3470*/  LDSM.16.M88.4 R28, [R220+0xa000] ;  /* 0x00a00000dc1c783b */ /* 0x000fee0000000200 */
[----:B------:R-:W-:Y:S08]  /*3480*/  HMMA.16816.F32 R84, R12, R24, R140 ;  /* 0x000000180c54723c */ /* 0x000ff0000000188c */
[C---:B-1----:R-:W-:Y:S01]  /*3490*/  HMMA.16816.F32 R148, R8.reuse, R48, R72 ;  /* 0x000000300894723c */ /* 0x042fe20000001848 */
[----:B------:R-:W-:Y:S07]  /*34a0*/  LDSM.16.M88.4 R72, [R231+0x2800] ;  /* 0x00280000e748783b */ /* 0x000fee0000000200 */
[C---:B------:R-:W-:Y:S08]  /*34b0*/  HMMA.16816.F32 R144, R8.reuse, R50, R68 ;  /* 0x000000320890723c */ /* 0x040ff00000001844 */
[C---:B------:R-:W-:Y:S08]  /*34c0*/  HMMA.16816.F32 R140, R8.reuse, R44, R64 ;  /* 0x0000002c088c723c */ /* 0x040ff00000001840 */
[C---:B------:R-:W-:Y:S08]  /*34d0*/  HMMA.16816.F32 R136, R8.reuse, R46, R60 ;  /* 0x0000002e0888723c */ /* 0x040ff0000000183c */
[C---:B------:R-:W-:Y:S01]  /*34e0*/  HMMA.16816.F32 R132, R8.reuse, R16, R56 ;  /* 0x000000100884723c */ /* 0x040fe20000001838 */
[----:B------:R-:W-:Y:S07]  /*34f0*/  LDSM.16.M88.4 R56, [R231+0x2000] ;  /* 0x00200000e738783b */ /* 0x000fee0000000200 */
[C---:B------:R-:W-:Y:S01]  /*3500*/  HMMA.16816.F32 R128, R8.reuse, R18, R40 ;  /* 0x000000120880723c */ /* 0x040fe20000001828 */
[----:B------:R-:W-:Y:S07]  /*3510*/  LDSM.16.M88.4 R40, [R220+0xa800] ;  /* 0x00a80000dc28783b */ /* 0x000fee0000000200 */
[C---:B------:R-:W-:Y:S08]  /*3520*/  HMMA.16816.F32 R124, R8.reuse, R52, R80 ;  /* 0x00000034087c723c */ /* 0x040ff00000001850 */
[----:B------:R-:W-:Y:S01]  /*3530*/  HMMA.16816.F32 R116, R8, R54, R108 ;  /* 0x000000360874723c */ /* 0x000fe2000000186c */
[----:B------:R-:W1:Y:S07]  /*3540*/  LDSM.16.M88.4 R8, [R227+0x4000] ;  /* 0x00400000e308783b */ /* 0x000e6e0000000200 */
[----:B------:R-:W-:Y:S01]  /*3550*/  HMMA.16816.F32 R76, R12, R26, R76 ;  /* 0x0000001a0c4c723c */ /* 0x000fe2000000184c */
[----:B------:R-:W3:Y:S07]  /*3560*/  LDSM.16.M88.4 R12, [R227+0x6000] ;  /* 0x00600000e30c783b */ /* 0x000eee0000000200 */
[C---:B--2---:R-:W-:Y:S08]  /*3570*/  HMMA.16816.F32 R24, R20.reuse, R48, R112 ;  /* 0x000000301418723c */ /* 0x044ff00000001870 */
[C---:B------:R-:W-:Y:S08]  /*3580*/  HMMA.16816.F32 R120, R20.reuse, R50, R104 ;  /* 0x000000321478723c */ /* 0x040ff00000001868 */
[C---:B------:R-:W-:Y:S08]  /*3590*/  HMMA.16816.F32 R112, R20.reuse, R44, R100 ;  /* 0x0000002c1470723c */ /* 0x040ff00000001864 */
[C---:B------:R-:W-:Y:S08]  /*35a0*/  HMMA.16816.F32 R104, R20.reuse, R16, R92 ;  /* 0x000000101468723c */ /* 0x040ff0000000185c */
[C---:B------:R-:W-:Y:S08]  /*35b0*/  HMMA.16816.F32 R108, R20.reuse, R46, R96 ;  /* 0x0000002e146c723c */ /* 0x040ff00000001860 */
[C---:B------:R-:W-:Y:S01]  /*35c0*/  HMMA.16816.F32 R92, R20.reuse, R18, R88 ;  /* 0x00000012145c723c */ /* 0x040fe20000001858 */
[----:B------:R-:W2:Y:S07]  /*35d0*/  LDSM.16.M88.4 R16, [R228+0x6000] ;  /* 0x00600000e410783b */ /* 0x000eae0000000200 */
[C---:B------:R-:W-:Y:S01]  /*35e0*/  HMMA.16816.F32 R80, R20.reuse, R52, R84 ;  /* 0x000000341450723c */ /* 0x040fe20000001854 */
[----:B------:R-:W-:Y:S07]  /*35f0*/  LDSM.16.M88.4 R84, [R231+0x3000] ;  /* 0x00300000e754783b */ /* 0x000fee0000000200 */
[----:B------:R-:W-:Y:S01]  /*3600*/  HMMA.16816.F32 R68, R20, R54, R76 ;  /* 0x000000361444723c */ /* 0x000fe2000000184c */
[----:B------:R-:W-:Y:S07]  /*3610*/  LDSM.16.M88.4 R76, [R231+0x3800] ;  /* 0x00380000e74c783b */ /* 0x000fee0000000200 */
[-C--:B-1----:R-:W-:Y:S01]  /*3620*/  HMMA.16816.F32 R100, R8, R28.reuse, R24 ;  /* 0x0000001c0864723c */ /* 0x082fe20000001818 */
[----:B------:R-:W1:Y:S07]  /*3630*/  LDSM.16.M88.4 R24, [R228+0x4000] ;  /* 0x00400000e418783b */ /* 0x000e6e0000000200 */
[C---:B---3--:R-:W-:Y:S08]  /*3640*/  HMMA.16816.F32 R64, R12.reuse, R28, R148 ;  /* 0x0000001c0c40723c */ /* 0x048ff00000001894 */
[C---:B------:R-:W-:Y:S08]  /*3650*/  HMMA.16816.F32 R60, R12.reuse, R30, R144 ;  /* 0x0000001e0c3c723c */ /* 0x040ff00000001890 */
[C---:B------:R-:W-:Y:S08]  /*3660*/  HMMA.16816.F32 R96, R12.reuse, R34, R116 ;  /* 0x000000220c60723c */ /* 0x040ff00000001874 */
[----:B------:R-:W-:Y:S08]  /*3670*/  HMMA.16816.F32 R88, R12, R32, R124 ;  /* 0x000000200c58723c */ /* 0x000ff0000000187c */
[C---:B------:R-:W-:Y:S08]  /*3680*/  HMMA.16816.F32 R116, R8.reuse, R30, R120 ;  /* 0x0000001e0874723c */ /* 0x040ff00000001878 */
[C---:B------:R-:W-:Y:S08]  /*3690*/  HMMA.16816.F32 R28, R8.reuse, R40, R112 ;  /* 0x00000028081c723c */ /* 0x040ff00000001870 */
[----:B------:R-:W-:Y:S08]  /*36a0*/  HMMA.16816.F32 R124, R8, R36, R104 ;  /* 0x00000024087c723c */ /* 0x000ff00000001868 */
[C---:B------:R-:W-:Y:S08]  /*36b0*/  HMMA.16816.F32 R52, R12.reuse, R40, R140 ;  /* 0x000000280c34723c */ /* 0x040ff0000000188c */
[C---:B------:R-:W-:Y:S08]  /*36c0*/  HMMA.16816.F32 R48, R12.reuse, R42, R136 ;  /* 0x0000002a0c30723c */ /* 0x040ff00000001888 */
[C---:B------:R-:W-:Y:S08]  /*36d0*/  HMMA.16816.F32 R44, R12.reuse, R36, R132 ;  /* 0x000000240c2c723c */ /* 0x040ff00000001884 */
[----:B------:R-:W-:Y:S01]  /*36e0*/  HMMA.16816.F32 R20, R12, R38, R128 ;  /* 0x000000260c14723c */ /* 0x000fe20000001880 */
[----:B------:R-:W-:Y:S07]  /*36f0*/  LDSM.16.M88.4 R12, [R230+0x4000] ;  /* 0x00400000e60c783b */ /* 0x000fee0000000200 */
[C---:B------:R-:W-:Y:S01]  /*3700*/  HMMA.16816.F32 R120, R8.reuse, R42, R108 ;  /* 0x0000002a0878723c */ /* 0x040fe2000000186c */
[----:B------:R-:W-:Y:S07]  /*3710*/  LDSM.16.M88.4 R40, [R226+0xa800] ;  /* 0x00a80000e228783b */ /* 0x000fee0000000200 */
[C---:B------:R-:W-:Y:S01]  /*3720*/  HMMA.16816.F32 R112, R8.reuse, R38, R92 ;  /* 0x000000260870723c */ /* 0x040fe2000000185c */
[----:B------:R-:W-:Y:S07]  /*3730*/  LDSM.16.M88.4 R36, [R226+0xa000] ;  /* 0x00a00000e224783b */ /* 0x000fee0000000200 */
[C---:B------:R-:W-:Y:S08]  /*3740*/  HMMA.16816.F32 R80, R8.reuse, R32, R80 ;  /* 0x000000200850723c */ /* 0x040ff00000001850 */
[----:B------:R-:W-:Y:S01]  /*3750*/  HMMA.16816.F32 R104, R8, R34, R68 ;  /* 0x000000220868723c */ /* 0x000fe20000001844 */
[----:B------:R-:W3:Y:S04]  /*3760*/  LDSM.16.M88.4 R8, [R230+0x6000] ;  /* 0x00600000e608783b */ /* 0x000ee80000000200 */
[----:B------:R-:W-:Y:S03]  /*3770*/  LDSM.16.M88.4 R32, [R226+0xb800] ;  /* 0x00b80000e220783b */ /* 0x000fe60000000200 */
[C---:B--2---:R-:W-:Y:S08]  /*3780*/  HMMA.16816.F32 R68, R16.reuse, R56, R64 ;  /* 0x000000381044723c */ /* 0x044ff00000001840 */
[----:B------:R-:W-:Y:S08]  /*3790*/  HMMA.16816.F32 R108, R16, R58, R60 ;  /* 0x0000003a106c723c */ /* 0x000ff0000000183c */
[----:B-1----:R-:W-:Y:S08]  /*37a0*/  HMMA.16816.F32 R60, R24, R56, R100 ;  /* 0x00000038183c723c */ /* 0x002ff00000001864 */
[C---:B------:R-:W-:Y:S08]  /*37b0*/  HMMA.16816.F32 R144, R16.reuse, R72, R52 ;  /* 0x000000481090723c */ /* 0x040ff00000001834 */
[C---:B------:R-:W-:Y:S01]  /*37c0*/  HMMA.16816.F32 R140, R16.reuse, R74, R48 ;  /* 0x0000004a108c723c */ /* 0x040fe20000001830 */
[----:B------:R-:W-:Y:S07]  /*37d0*/  LDSM.16.M88.4 R48, [R225+0x2800] ;  /* 0x00280000e130783b */ /* 0x000fee0000000200 */
[C---:B------:R-:W-:Y:S01]  /*37e0*/  HMMA.16816.F32 R136, R16.reuse, R84, R44 ;  /* 0x000000541088723c */ /* 0x040fe2000000182c */
[----:B------:R-:W1:Y:S07]  /*37f0*/  LDSM.16.M88.4 R44, [R226+0xb000] ;  /* 0x00b00000e22c783b */ /* 0x000e6e0000000200 */
[C---:B------:R-:W-:Y:S01]  /*3800*/  HMMA.16816.F32 R132, R16.reuse, R86, R20 ;  /* 0x000000561084723c */ /* 0x040fe20000001814 */
[----:B------:R-:W-:Y:S07]  /*3810*/  LDSM.16.M88.4 R20, [R229+0x4000] ;  /* 0x00400000e514783b */ /* 0x000fee0000000200 */
[C---:B------:R-:W-:Y:S08]  /*3820*/  HMMA.16816.F32 R128, R16.reuse, R76, R88 ;  /* 0x0000004c1080723c */ /* 0x040ff00000001858 */
[----:B------:R-:W-:Y:S01]  /*3830*/  HMMA.16816.F32 R96, R16, R78, R96 ;  /* 0x0000004e1060723c */ /* 0x000fe20000001860 */
[----:B------:R-:W-:Y:S07]  /*3840*/  LDSM.16.M88.4 R16, [R229+0x6000] ;  /* 0x00600000e510783b */ /* 0x000fee0000000200 */
[C---:B------:R-:W-:Y:S01]  /*3850*/  HMMA.16816.F32 R64, R24.reuse, R72, R28 ;  /* 0x000000481840723c */ /* 0x040fe2000000181c */
[----:B------:R-:W2:Y:S07]  /*3860*/  LDSM.16.M88.4 R28, [R225+0x2000] ;  /* 0x00200000e11c783b */ /* 0x000eae0000000200 */
[C---:B------:R-:W-:Y:S08]  /*3870*/  HMMA.16816.F32 R52, R24.reuse, R58, R116 ;  /* 0x0000003a1834723c */ /* 0x040ff00000001874 */
[C---:B------:R-:W-:Y:S08]  /*3880*/  HMMA.16816.F32 R88, R24.reuse, R74, R120 ;  /* 0x0000004a1858723c */ /* 0x040ff00000001878 */
[C---:B------:R-:W-:Y:S08]  /*3890*/  HMMA.16816.F32 R92, R24.reuse, R84, R124 ;  /* 0x00000054185c723c */ /* 0x040ff0000000187c */
[C---:B------:R-:W-:Y:S08]  /*38a0*/  HMMA.16816.F32 R80, R24.reuse, R76, R80 ;  /* 0x0000004c1850723c */ /* 0x040ff00000001850 */
[C---:B------:R-:W-:Y:S08]  /*38b0*/  HMMA.16816.F32 R84, R24.reuse, R86, R112 ;  /* 0x000000561854723c */ /* 0x040ff00000001870 */
[----:B------:R-:W-:Y:S01]  /*38c0*/  HMMA.16816.F32 R76, R24, R78, R104 ;  /* 0x0000004e184c723c */ /* 0x000fe20000001868 */
[----:B------:R-:W4:Y:S07]  /*38d0*/  LDSM.16.M88.4 R24, [R225+0x3000] ;  /* 0x00300000e118783b */ /* 0x000f2e0000000200 */
[-C--:B---3--:R-:W-:Y:S08]  /*38e0*/  HMMA.16816.F32 R72, R8, R36.reuse, R68 ;  /* 0x000000240848723c */ /* 0x088ff00000001844 */
[----:B------:R-:W-:Y:S08]  /*38f0*/  HMMA.16816.F32 R60, R12, R36, R60 ;  /* 0x000000240c3c723c */ /* 0x000ff0000000183c */
[-C--:B------:R-:W-:Y:S08]  /*3900*/  HMMA.16816.F32 R68, R8, R38.reuse, R108 ;  /* 0x000000260844723c */ /* 0x080ff0000000186c */
[C---:B------:R-:W-:Y:S08]  /*3910*/  HMMA.16816.F32 R56, R12.reuse, R38, R52 ;  /* 0x000000260c38723c */ /* 0x040ff00000001834 */
[-C--:B------:R-:W-:Y:S08]  /*3920*/  HMMA.16816.F32 R52, R12, R40.reuse, R64 ;  /* 0x000000280c34723c */ /* 0x080ff00000001840 */
[C---:B------:R-:W-:Y:S08]  /*3930*/  HMMA.16816.F32 R36, R8.reuse, R40, R144 ;  /* 0x000000280824723c */ /* 0x040ff00000001890 */
[-C--:B------:R-:W-:Y:S08]  /*3940*/  HMMA.16816.F32 R64, R8, R42.reuse, R140 ;  /* 0x0000002a0840723c */ /* 0x080ff0000000188c */
[----:B------:R-:W-:Y:S08]  /*3950*/  HMMA.16816.F32 R40, R12, R42, R88 ;  /* 0x0000002a0c28723c */ /* 0x000ff00000001858 */
[C---:B-1----:R-:W-:Y:S08]  /*3960*/  HMMA.16816.F32 R100, R8.reuse, R44, R136 ;  /* 0x0000002c0864723c */ /* 0x042ff00000001888 */
[C---:B------:R-:W-:Y:S08]  /*3970*/  HMMA.16816.F32 R104, R8.reuse, R46, R132 ;  /* 0x0000002e0868723c */ /* 0x040ff00000001884 */
[C---:B------:R-:W-:Y:S08]  /*3980*/  HMMA.16816.F32 R128, R8.reuse, R32, R128 ;  /* 0x000000200880723c */ /* 0x040ff00000001880 */
[----:B------:R-:W-:Y:S01]  /*3990*/  HMMA.16816.F32 R96, R8, R34, R96 ;  /* 0x000000220860723c */ /* 0x000fe20000001860 */
[----:B------:R-:W1:Y:S01]  /*39a0*/  LDSM.16.M88.4 R8, [R225+0x3800] ;  /* 0x00380000e108783b */ /* 0x000e620000000200 */
[----:B------:R-:W-:-:S06]  /*39b0*/  DEPBAR.LE SB0, 0x0 ;  /* 0x000080000000791a */ /* 0x000fcc0000000000 */
[C---:B------:R-:W-:Y:S08]  /*39c0*/  HMMA.16816.F32 R92, R12.reuse, R44, R92 ;  /* 0x0000002c0c5c723c */ /* 0x040ff0000000185c */
[C---:B------:R-:W-:Y:S08]  /*39d0*/  HMMA.16816.F32 R84, R12.reuse, R46, R84 ;  /* 0x0000002e0c54723c */ /* 0x040ff00000001854 */
[C---:B------:R-:W-:Y:S08]  /*39e0*/  HMMA.16816.F32 R80, R12.reuse, R32, R80 ;  /* 0x000000200c50723c */ /* 0x040ff00000001850 */
[----:B------:R-:W-:Y:S08]  /*39f0*/  HMMA.16816.F32 R88, R12, R34, R76 ;  /* 0x000000220c58723c */ /* 0x000ff0000000184c */
[-C--:B--2---:R-:W-:Y:S08]  /*3a00*/  HMMA.16816.F32 R72, R16, R28.reuse, R72 ;  /* 0x0000001c1048723c */ /* 0x084ff00000001848 */
[----:B------:R-:W-:Y:S08]  /*3a10*/  HMMA.16816.F32 R12, R20, R28, R60 ;  /* 0x0000001c140c723c */ /* 0x000ff0000000183c */
[-C--:B------:R-:W-:Y:S08]  /*3a20*/  HMMA.16816.F32 R68, R16, R30.reuse, R68 ;  /* 0x0000001e1044723c */ /* 0x080ff00000001844 */
[----:B------:R-:W-:Y:S01]  /*3a30*/  HMMA.16816.F32 R56, R20, R30, R56 ;  /* 0x0000001e1438723c */ /* 0x000fe20000001838 */
[----:B------:R-:W-:-:S02]  /*3a40*/  FSEL R77, R74, -INF , !P1 ;  /* 0xff8000004a4d7808 */ /* 0x000fc40004800000 */
[----:B------:R-:W-:Y:S02]  /*3a50*/  FSEL R74, R72, -INF , !P1 ;  /* 0xff800000484a7808 */ /* 0x000fe40004800000 */
[----:B------:R-:W-:Y:S02]  /*3a60*/  FSEL R75, R75, -INF , !P0 ;  /* 0xff8000004b4b7808 */ /* 0x000fe40004000000 */
[----:B------:R-:W-:Y:S01]  /*3a70*/  FSEL R73, R73, -INF , !P0 ;  /* 0xff80000049497808 */ /* 0x000fe20004000000 */
[-C--:B------:R-:W-:Y:S08]  /*3a80*/  HMMA.16816.F32 R52, R20, R48.reuse, R52 ;  /* 0x000000301434723c */ /* 0x080ff00000001834 */
[----:B------:R-:W-:Y:S01]  /*3a90*/  HMMA.16816.F32 R36, R16, R48, R36 ;  /* 0x000000301024723c */ /* 0x000fe20000001824 */
[----:B------:R-:W-:-:S02]  /*3aa0*/  FSEL R76, R70, -INF , !P6 ;  /* 0xff800000464c7808 */ /* 0x000fc40007000000 */
[----:B------:R-:W-:Y:S02]  /*3ab0*/  FSEL R72, R68, -INF , !P6 ;  /* 0xff80000044487808 */ /* 0x000fe40007000000 */
[----:B------:R-:W-:Y:S02]  /*3ac0*/  FSEL R71, R71, -INF , !P5 ;  /* 0xff80000047477808 */ /* 0x000fe40006800000 */
[----:B------:R-:W-:Y:S01]  /*3ad0*/  FSEL R69, R69, -INF , !P5 ;  /* 0xff80000045457808 */ /* 0x000fe20006800000 */
[----:B------:R-:W-:Y:S01]  /*3ae0*/  HMMA.16816.F32 R44, R16, R50, R64 ;  /* 0x00000032102c723c */ /* 0x000fe20000001840 */
[----:B------:R-:W-:Y:S02]  /*3af0*/  FSEL R58, R58, -INF , !P6 ;  /* 0xff8000003a3a7808 */ /* 0x000fe40007000000 */
        /* <DEDUP_REMOVED lines=8> */
[----:B----4-:R-:W-:Y:S01]  /*3b80*/  HMMA.16816.F32 R60, R20, R24, R92 ;  /* 0x00000018143c723c */ /* 0x010fe2000000185c */
[----:B------:R-:W-:-:S02]  /*3b90*/  FSEL R64, R13, -INF , !P0 ;  /* 0xff8000000d407808 */ /* 0x000fc40004000000 */
[----:B------:R-:W-:Y:S02]  /*3ba0*/  ISETP.GE.AND P0, PT, R3, UR14, PT ;  /* 0x0000000e03007c0c */ /* 0x000fe4000bf06270 */
[C---:B------:R-:W-:Y:S02]  /*3bb0*/  IADD3 R3, R0.reuse, 0x21, RZ ;  /* 0x0000002100037810 */ /* 0x040fe40007ffe0ff */
[----:B------:R-:W-:Y:S01]  /*3bc0*/  FSEL R57, R57, -INF , !P5 ;  /* 0xff80000039397808 */ /* 0x000fe20006800000 */
[----:B------:R-:W-:Y:S01]  /*3bd0*/  HMMA.16816.F32 R40, R16, R24, R100 ;  /* 0x000000181028723c */ /* 0x000fe20000001864 */
[----:B------:R-:W-:Y:S02]  /*3be0*/  ISETP.GE.AND P6, PT, R3, UR14, PT ;  /* 0x0000000e03007c0c */ /* 0x000fe4000bfc6270 */
[----:B------:R-:W-:Y:S02]  /*3bf0*/  IADD3 R3, R0, 0x28, RZ ;  /* 0x0000002800037810 */ /* 0x000fe40007ffe0ff */
[----:B------:R-:W-:-:S02]  /*3c00*/  FSEL R54, R54, -INF , !P4 ;  /* 0xff80000036367808 */ /* 0x000fc40006000000 */
[----:B------:R-:W-:Y:S01]  /*3c10*/  ISETP.GE.AND P5, PT, R3, UR14, PT ;  /* 0x0000000e03007c0c */ /* 0x000fe2000bfa6270 */
[C---:B------:R-:W-:Y:S01]  /*3c20*/  HMMA.16816.F32 R32, R16.reuse, R26, R104 ;  /* 0x0000001a1020723c */ /* 0x040fe20000001868 */
[----:B------:R-:W-:Y:S02]  /*3c30*/  IADD3 R3, R0, 0x29, RZ ;  /* 0x0000002900037810 */ /* 0x000fe40007ffe0ff */
[----:B------:R-:W-:Y:S02]  /*3c40*/  FSEL R68, R36, -INF , !P4 ;  /* 0xff80000024447808 */ /* 0x000fe40006000000 */
[----:B------:R-:W-:Y:S02]  /*3c50*/  FSEL R52, R52, -INF , !P4 ;  /* 0xff80000034347808 */ /* 0x000fe40006000000 */
[----:B------:R-:W-:Y:S01]  /*3c60*/  FSEL R70, R37, -INF , !P3 ;  /* 0xff80000025467808 */ /* 0x000fe20005800000 */
[----:B-1----:R-:W-:Y:S01]  /*3c70*/  HMMA.16816.F32 R12, R16, R8, R128 ;  /* 0x00000008100c723c */ /* 0x002fe20000001880 */
        /* <DEDUP_REMOVED lines=11> */
[----:B------:R-:W-:Y:S02]  /*3d30*/  FSEL R168, R43, -INF , !P6 ;  /* 0xff8000002ba87808 */ /* 0x000fe40007000000 */
[----:B------:R-:W-:Y:S02]  /*3d40*/  FSEL R164, R41, -INF , !P6 ;  /* 0xff80000029a47808 */ /* 0x000fe40007000000 */
[----:B------:R-:W-:Y:S01]  /*3d50*/  FSEL R161, R63, -INF , !P6 ;  /* 0xff8000003fa17808 */ /* 0x000fe20007000000 */
[----:B------:R-:W-:Y:S01]  /*3d60*/  HMMA.16816.F32 R24, R20, R8, R80 ;  /* 0x000000081418723c */ /* 0x000fe20000001850 */
[----:B------:R-:W-:-:S02]  /*3d70*/  FSEL R160, R61, -INF , !P6 ;  /* 0xff8000003da07808 */ /* 0x000fc40007000000 */
[----:B------:R-:W-:Y:S02]  /*3d80*/  FSEL R167, R34, -INF , !P5 ;  /* 0xff80000022a77808 */ /* 0x000fe40006800000 */
[----:B------:R-:W-:Y:S02]  /*3d90*/  FSEL R163, R32, -INF , !P5 ;  /* 0xff80000020a37808 */ /* 0x000fe40006800000 */
[----:B------:R-:W-:Y:S01]  /*3da0*/  FSEL R80, R38, -INF , !P4 ;  /* 0xff80000026507808 */ /* 0x000fe20006000000 */
[----:B------:R-:W-:Y:S01]  /*3db0*/  HMMA.16816.F32 R20, R20, R10, R88 ;  /* 0x0000000a1414723c */ /* 0x000fe20000001858 */
[----:B------:R-:W-:Y:S01]  /*3dc0*/  BAR.SYNC.DEFER_BLOCKING 0x0 ;  /* 0x0000000000007b1d */ /* 0x000fe20000010000 */
[----:B------:R-:W-:Y:S02]  /*3dd0*/  ISETP.GE.AND P4, PT, R3, UR14, PT ;  /* 0x0000000e03007c0c */ /* 0x000fe4000bf86270 */
[----:B------:R-:W-:Y:S02]  /*3de0*/  IADD3 R3, R0, 0x30, RZ ;  /* 0x0000003000037810 */ /* 0x000fe40007ffe0ff */
[----:B------:R-:W-:-:S02]  /*3df0*/  FSEL R81, R39, -INF , !P3 ;  /* 0xff80000027517808 */ /* 0x000fc40005800000 */
[----:B------:R-:W-:Y:S02]  /*3e00*/  FSEL R38, R53, -INF , !P3 ;  /* 0xff80000035267808 */ /* 0x000fe40005800000 */
[----:B------:R-:W-:Y:S02]  /*3e10*/  ISETP.GE.AND P3, PT, R3, UR14, PT ;  /* 0x0000000e03007c0c */ /* 0x000fe4000bf66270 */
[----:B------:R-:W-:Y:S02]  /*3e20*/  IADD3 R3, R0, 0x31, RZ ;  /* 0x0000003100037810 */ /* 0x000fe40007ffe0ff */
[----:B------:R-:W-:Y:S02]  /*3e30*/  FSEL R53, R46, -INF , !P2 ;  /* 0xff8000002e357808 */ /* 0x000fe40005000000 */
[----:B------:R-:W-:Y:S02]  /*3e40*/  FSEL R46, R44, -INF , !P2 ;  /* 0xff8000002c2e7808 */ /* 0x000fe40005000000 */
[----:B------:R-:W-:-:S02]  /*3e50*/  FSEL R44, R50, -INF , !P2 ;  /* 0xff800000322c7808 */ /* 0x000fc40005000000 */
[----:B------:R-:W-:Y:S02]  /*3e60*/  ISETP.GE.AND P2, PT, R3, UR14, PT ;  /* 0x0000000e03007c0c */ /* 0x000fe4000bf46270 */
[C---:B------:R-:W-:Y:S02]  /*3e70*/  IADD3 R3, R0.reuse, 0x38, RZ ;  /* 0x0000003800037810 */ /* 0x040fe40007ffe0ff */
[----:B------:R-:W-:Y:S02]  /*3e80*/  IADD3 R0, R0, 0x39, RZ ;  /* 0x0000003900007810 */ /* 0x000fe40007ffe0ff */
[----:B------:R-:W-:Y:S02]  /*3e90*/  FSEL R39, R51, -INF , !P1 ;  /* 0xff80000033277808 */ /* 0x000fe40004800000 */
[----:B------:R-:W-:Y:S02]  /*3ea0*/  ISETP.GE.AND P0, PT, R0, UR14, PT ;  /* 0x0000000e00007c0c */ /* 0x000fe4000bf06270 */
[----:B------:R-:W-:-:S02]  /*3eb0*/  ISETP.GE.AND P1, PT, R3, UR14, PT ;  /* 0x0000000e03007c0c */ /* 0x000fc4000bf26270 */
[----:B------:R-:W-:Y:S02]  /*3ec0*/  FSEL R3, R19, -INF , !P0 ;  /* 0xff80000013037808 */ /* 0x000fe40004000000 */
[----:B------:R-:W-:Y:S02]  /*3ed0*/  FSEL R252, R23, -INF , !P0 ;  /* 0xff80000017fc7808 */ /* 0x000fe40004000000 */
[----:B------:R-:W-:Y:S01]  /*3ee0*/  FSEL R186, R17, -INF , !P0 ;  /* 0xff80000011ba7808 */ /* 0x000fe20004000000 */
[----:B------:R1:W-:Y:S01]  /*3ef0*/  STL [R1], R3 ;  /* 0x0000000301007387 */ /* 0x0003e20000100800 */
[----:B------:R-:W-:Y:S02]  /*3f00*/  FSEL R23, R21, -INF , !P0 ;  /* 0xff80000015177808 */ /* 0x000fe40004000000 */
[----:B------:R-:W-:Y:S02]  /*3f10*/  PLOP3.LUT P0, PT, PT, PT, UP0, 0x80, 0x0 ;  /* 0x000000000000781c */ /* 0x000fe40003f0f008 */
[----:B------:R-:W-:-:S02]  /*3f20*/  LOP3.LUT R0, R153, R154, RZ, 0xfc, !PT ;  /* 0x0000009a99007212 */ /* 0x000fc400078efcff */
        /* <DEDUP_REMOVED lines=17> */
[----:B------:R-:W-:Y:S01]  /*4040*/  FSEL R175, R20, -INF , !P1 ;  /* 0xff80000014af7808 */ /* 0x000fe20004800000 */
[----:B------:R-:W-:Y:S05]  /*4050*/  @!P0 BRA `(.L_x_139) ;  /* 0x000004a000008947 */ /* 0x000fea0003800000 */
[----:B-1----:R-:W-:Y:S01]  /*4060*/  ULEA.HI.SX32 UR5, UR8, 0xfffffffe, 0x1a ;  /* 0xfffffffe08057891 */ /* 0x002fe2000f8fd23f */
[----:B------:R-:W-:Y:S01]  /*4070*/  ISETP.GE.AND P3, PT, R178, c[0x0][0x220], PT ;  /* 0x00008800b2007a0c */ /* 0x000fe20003f66270 */
[----:B------:R-:W-:Y:S01]  /*4080*/  BSSY B0, `(.L_x_140) ;  /* 0x0000046000007945 */ /* 0x000fe20003800000 */
[----:B------:R-:W-:Y:S01]  /*4090*/  ISETP.GE.AND P2, PT, R171, c[0x0][0x220], PT ;  /* 0x00008800ab007a0c */ /* 0x000fe20003f46270 */
[----:B------:R-:W-:-:S02]  /*40a0*/  USHF.R.S32.HI UR4, URZ, 0x1f, UR5 ;  /* 0x0000001f3f047899 */ /* 0x000fc40008011405 */
[----:B------:R-:W-:Y:S01]  /*40b0*/  UIMAD UR15, UR15, UR5, URZ ;  /* 0x000000050f0f72a4 */ /* 0x000fe2000f8e023f */
[----:B------:R-:W-:-:S03]  /*40c0*/  IMAD.WIDE.U32 R6, R170, UR5, R176 ;  /* 0x00000005aa067c25 */ /* 0x000fc6000f8e00b0 */
[----:B------:R-:W-:Y:S02]  /*40d0*/  UIMAD UR4, UR4, UR16, UR15 ;  /* 0x00000010040472a4 */ /* 0x000fe4000f8e020f */
[C---:B------:R-:W-:Y:S02]  /*40e0*/  IADD3 R5, P1, R6.reuse, UR11, RZ ;  /* 0x0000000b06057c10 */ /* 0x040fe4000ff3e0ff */
[C---:B------:R-:W-:Y:S01]  /*40f0*/  @!P3 LEA R8, P5, R6.reuse, c[0x0][0x168], 0x1 ;  /* 0x00005a000608ba11 */ /* 0x040fe200078a08ff */
[----:B------:R1:W-:Y:S01]  /*4100*/  @P3 STS.128 [R239+0x8000], RZ ;  /* 0x008000ffef003388 */ /* 0x0003e20000000c00 */
[----:B------:R-:W-:Y:S02]  /*4110*/  IADD3 R7, R7, UR4, RZ ;  /* 0x0000000407077c10 */ /* 0x000fe4000fffe0ff */
[C---:B------:R-:W-:Y:S02]  /*4120*/  @!P2 LEA R10, P4, R6.reuse, c[0x0][0x168], 0x1 ;  /* 0x00005a00060aaa11 */ /* 0x040fe400078808ff */
[----:B------:R-:W-:-:S02]  /*4130*/  @!P3 LEA.HI.X R9, R6, c[0x0][0x16c], R7, 0x1, P5 ;  /* 0x00005b000609ba11 */ /* 0x000fc400028f0c07 */
[----:B------:R-:W-:Y:S02]  /*4140*/  @!P2 LEA.HI.X R11, R6, c[0x0][0x16c], R7, 0x1, P4 ;  /* 0x00005b00060baa11 */ /* 0x000fe400020f0c07 */
[----:B------:R-:W-:Y:S01]  /*4150*/  IADD3.X R7, R7, UR9, RZ, P1, !PT ;  /* 0x0000000907077c10 */ /* 0x000fe20008ffe4ff */
[----:B------:R-:W-:Y:S01]  /*4160*/  @!PT LDS RZ, [RZ] ;  /* 0x00000000fffff984 */ /* 0x000fe20000000800 */
[----:B------:R-:W-:Y:S01]  /*4170*/  @!PT LDS RZ, [RZ] ;  /* 0x00000000fffff984 */ /* 0x000fe20000000800 */
[----:B------:R-:W-:Y:S01]  /*4180*/  @!PT LDS RZ, [RZ] ;  /* 0x00000000fffff984 */ /* 0x000fe20000000800 */
[----:B------:R2:W-:Y:S01]  /*4190*/  @!P3 LDGSTS.E.BYPASS.LTC128B.128 [R239+0x8000], [R8.64] ;  /* 0x0800000008efbfae */ /* 0x0005e2000b901d52 */
[C---:B------:R-:W-:Y:S02]  /*41a0*/  @!P3 LEA R16, P5, R5.reuse, c[0x0][0x168], 0x1 ;  /* 0x00005a000510ba11 */ /* 0x040fe400078a08ff */
[C---:B------:R-:W-:Y:S01]  /*41b0*/  @!P2 LEA R12, P1, R5.reuse, c[0x0][0x168], 0x1 ;  /* 0x00005a00050caa11 */ /* 0x040fe200078208ff */
[----:B------:R1:W-:Y:S01]  /*41c0*/  @P2 STS.128 [R239+0xa000], RZ ;  /* 0x00a000ffef002388 */ /* 0x0003e20000000c00 */
[C---:B------:R-:W-:Y:S02]  /*41d0*/  IADD3 R3, P4, R5.reuse, UR11, RZ ;  /* 0x0000000b05037c10 */ /* 0x040fe4000ff9e0ff */
[C-C-:B------:R-:W-:Y:S01]  /*41e0*/  @!P3 LEA.HI.X R17, R5.reuse, c[0x0][0x16c], R7.reuse, 0x1, P5 ;  /* 0x00005b000511ba11 */ /* 0x140fe200028f0c07 */
[----:B------:R-:W-:Y:S01]  /*41f0*/  @!PT LDS RZ, [RZ] ;  /* 0x00000000fffff984 */ /* 0x000fe20000000800 */
[----:B------:R-:W-:Y:S01]  /*4200*/  @!PT LDS RZ, [RZ] ;  /* 0x00000000fffff984 */ /* 0x000fe20000000800 */
[----:B------:R-:W-:Y:S01]  /*4210*/  @!PT LDS RZ, [RZ] ;  /* 0x00000000fffff984 */ /* 0x000fe20000000800 */
[----:B------:R3:W-:Y:S01]  /*4220*/  @!P2 LDGSTS.E.BYPASS.LTC128B.128 [R239+0xa000], [R10.64+0x80] ;  /* 0x0a0000800aefafae */ /* 0x0007e2000b901d52 */
[----:B------:R-:W-:-:S02]  /*4230*/  @!P2 LEA.HI.X R13, R5, c[0x0][0x16c], R7, 0x1, P1 ;  /* 0x00005b00050daa11 */ /* 0x000fc400008f0c07 */
[----:B------:R-:W-:Y:S01]  /*4240*/  @!P3 LEA R14, P6, R3, c[0x0][0x168], 0x1 ;  /* 0x00005a00030eba11 */ /* 0x000fe200078c08ff */
[----:B------:R1:W-:Y:S01]  /*4250*/  @P3 STS.128 [R239+0x8800], RZ ;  /* 0x008800ffef003388 */ /* 0x0003e20000000c00 */
[----:B------:R-:W-:Y:S02]  /*4260*/  IADD3.X R5, R7, UR9, RZ, P4, !PT ;  /* 0x0000000907057c10 */ /* 0x000fe4000a7fe4ff */
[C---:B------:R-:W-:Y:S01]  /*4270*/  IADD3 R6, P5, R3.reuse, UR11, RZ ;  /* 0x0000000b03067c10 */ /* 0x040fe2000ffbe0ff */
[----:B------:R-:W-:Y:S01]  /*4280*/  @!PT LDS RZ, [RZ] ;  /* 0x00000000fffff984 */ /* 0x000fe20000000800 */
[----:B------:R-:W-:Y:S01]  /*4290*/  @!PT LDS RZ, [RZ] ;  /* 0x00000000fffff984 */ /* 0x000fe20000000800 */
[----:B------:R-:W-:Y:S01]  /*42a0*/  @!PT LDS RZ, [RZ] ;  /* 0x00000000fffff984 */ /* 0x000fe20000000800 */
[----:B------:R1:W-:Y:S01]  /*42b0*/  @!P3 LDGSTS.E.BYPASS.LTC128B.128 [R239+0x8800], [R16.64] ;  /* 0x0880000010efbfae */ /* 0x0003e2000b901d52 */
[----:B------:R-:W-:-:S03]  /*42c0*/  @!P3 LEA.HI.X R15, R3, c[0x0][0x16c], R5, 0x1, P6 ;  /* 0x00005b00030fba11 */ /* 0x000fc600030f0c05 */
[----:B------:R1:W-:Y:S04]  /*42d0*/  @P2 STS.128 [R239+0xa800], RZ ;  /* 0x00a800ffef002388 */ /* 0x0003e80000000c00 */
[----:B------:R-:W-:Y:S01]  /*42e0*/  @!PT LDS RZ, [RZ] ;  /* 0x00000000fffff984 */ /* 0x000fe20000000800 */
[----:B------:R-:W-:Y:S01]  /*42f0*/  @!PT LDS RZ, [RZ] ;  /* 0x00000000fffff984 */ /* 0x000fe20000000800 */
[----:B------:R-:W-:Y:S01]  /*4300*/  @!PT LDS RZ, [RZ] ;  /* 0x00000000fffff984 */ /* 0x000fe20000000800 */
[----:B------:R1:W-:Y:S01]  /*4310*/  @!P2 LDGSTS.E.BYPASS.LTC128B.128 [R239+0xa800], [R12.64+0x80] ;  /* 0x0a8000800cefafae */ /* 0x0003e2000b901d52 */
[----:B--2---:R-:W-:-:S03]  /*4320*/  @!P2 LEA R8, P1, R3, c[0x0][0x168], 0x1 ;  /* 0x00005a000308aa11 */ /* 0x004fc600078208ff */
[----:B------:R1:W-:Y:S01]  /*4330*/  @P3 STS.128 [R239+0x9000], RZ ;  /* 0x009000ffef003388 */ /* 0x0003e20000000c00 */
[----:B------:R-:W-:-:S03]  /*4340*/  @!P2 LEA.HI.X R9, R3, c[0x0][0x16c], R5, 0x1, P1 ;  /* 0x00005b000309aa11 */ /* 0x000fc600008f0c05 */
[----:B------:R-:W-:Y:S01]  /*4350*/  @!PT LDS RZ, [RZ] ;  /* 0x00000000fffff984 */ /* 0x000fe20000000800 */
[----:B------:R-:W-:Y:S01]  /*4360*/  @!PT LDS RZ, [RZ] ;  /* 0x00000000fffff984 */ /* 0x000fe20000000800 */
[----:B------:R-:W-:Y:S01]  /*4370*/  @!PT LDS RZ, [RZ] ;  /* 0x00000000fffff984 */ /* 0x000fe20000000800 */
[----:B------:R1:W-:Y:S01]  /*4380*/  @!P3 LDGSTS.E.BYPASS.LTC128B.128 [R239+0x9000], [R14.64] ;  /* 0x090000000eefbfae */ /* 0x0003e2000b901d52 */
[----:B------:R-:W-:Y:S02]  /*4390*/  IADD3.X R5, R5, UR9, RZ, P5, !PT ;  /* 0x0000000905057c10 */ /* 0x000fe4000affe4ff */
[C---:B---3--:R-:W-:Y:S01]  /*43a0*/  @!P3 LEA R10, P4, R6.reuse, c[0x0][0x168], 0x1 ;  /* 0x00005a00060aba11 */ /* 0x048fe200078808ff */
[----:B------:R1:W-:Y:S03]  /*43b0*/  @P2 STS.128 [R239+0xb000], RZ ;  /* 0x00b000ffef002388 */ /* 0x0003e60000000c00 */
[----:B------:R-:W-:Y:S01]  /*43c0*/  @!P3 LEA.HI.X R11, R6, c[0x0][0x16c], R5, 0x1, P4 ;  /* 0x00005b00060bba11 */ /* 0x000fe200020f0c05 */
[----:B------:R-:W-:Y:S01]  /*43d0*/  @!PT LDS RZ, [RZ] ;  /* 0x00000000fffff984 */ /* 0x000fe20000000800 */
[----:B------:R-:W-:Y:S01]  /*43e0*/  @!PT LDS RZ, [RZ] ;  /* 0x00000000fffff984 */ /* 0x000fe20000000800 */
[----:B------:R-:W-:Y:S01]  /*43f0*/  @!PT LDS RZ, [RZ] ;  /* 0x00000000fffff984 */ /* 0x000fe20000000800 */
[----:B------:R1:W-:Y:S04]  /*4400*/  @!P2 LDGSTS.E.BYPASS.LTC128B.128 [R239+0xb000], [R8.64+0x80] ;  /* 0x0b00008008efafae */ /* 0x0003e8000b901d52 */
[----:B------:R1:W-:Y:S04]  /*4410*/  @P3 STS.128 [R239+0x9800], RZ ;  /* 0x009800ffef003388 */ /* 0x0003e80000000c00 */
        /* <DEDUP_REMOVED lines=12> */
.L_x_141:
[----:B------:R-:W-:Y:S05]  /*44e0*/  BSYNC B0 ;  /* 0x0000000000007941 */ /* 0x000fea0003800000 */
.L_x_140:
[----:B------:R-:W0:Y:S02]  /*44f0*/  LDGDEPBAR ;  /* 0x00000000000079af */ /* 0x000e240000000000 */
.L_x_139:
        /* <DEDUP_REMOVED lines=34> */
[----:B------:R1:W-:Y:S03]  /*4720*/  STL [R1+0x60], R228 ;  /* 0x000060e401007387 */ /* 0x0003e60000100800 */
[----:B------:R-:W-:Y:S01]  /*4730*/  FMNMX.FTZ R172, R212, R172, !PT ;  /* 0x000000acd4ac7209 */ /* 0x000fe20007810000 */
[----:B------:R-:W-:Y:S03]  /*4740*/  STL [R1+0x5c], R227 ;  /* 0x00005ce301007387 */ /* 0x000fe60000100800 */
[----:B------:R-:W-:Y:S01]  /*4750*/  FMNMX.FTZ R172, R175, R172, !PT ;  /* 0x000000acafac7209 */ /* 0x000fe20007810000 */
[----:B------:R-:W-:Y:S03]  /*4760*/  STL [R1+0x58], R226 ;  /* 0x000058e201007387 */ /* 0x000fe60000100800 */
[----:B------:R-:W-:Y:S01]  /*4770*/  FMNMX.FTZ R172, R23, R172, !PT ;  /* 0x000000ac17ac7209 */ /* 0x000fe20007810000 */
[----:B------:R-:W-:Y:S04]  /*4780*/  STL [R1+0x54], R225 ;  /* 0x000054e101007387 */ /* 0x000fe80000100800 */
[----:B------:R-:W2:Y:S04]  /*4790*/  SHFL.BFLY PT, R5, R172, 0x2, 0x1f ;  /* 0x0c401f00ac057f89 */ /* 0x000ea800000e0000 */
[----:B------:R-:W-:Y:S04]  /*47a0*/  STL [R1+0x50], R220 ;  /* 0x000050dc01007387 */ /* 0x000fe80000100800 */
[----:B------:R-:W-:Y:S01]  /*47b0*/  STL [R1+0xbc], R175 ;  /* 0x0000bcaf01007387 */ /* 0x000fe20000100800 */
[----:B-1----:R-:W-:-:S03]  /*47c0*/  MOV R228, R78 ;  /* 0x0000004e00e47202 */ /* 0x002fc60000000f00 */
[----:B------:R-:W-:Y:S01]  /*47d0*/  STL [R1+0xb0], R252 ;  /* 0x0000b0fc01007387 */ /* 0x000fe20000100800 */
[----:B--2---:R-:W-:Y:S02]  /*47e0*/  FMNMX.FTZ R172, R172, R5, !PT ;  /* 0x00000005acac7209 */ /* 0x004fe40007810000 */
[----:B------:R-:W-:Y:S02]  /*47f0*/  FMNMX.FTZ R5, R205, R3, !PT ;  /* 0x00000003cd057209 */ /* 0x000fe40007810000 */
[----:B------:R-:W-:Y:S01]  /*4800*/  FMNMX.FTZ R3, R74, R73, !PT ;  /* 0x000000494a037209 */ /* 0x000fe20007810000 */
[----:B------:R-:W1:Y:S01]  /*4810*/  SHFL.BFLY PT, R7, R172, 0x1, 0x1f ;  /* 0x0c201f00ac077f89 */ /* 0x000e6200000e0000 */
[----:B------:R-:W-:Y:S02]  /*4820*/  FMNMX.FTZ R5, R215, R5, !PT ;  /* 0x00000005d7057209 */ /* 0x000fe40007810000 */
[----:B------:R-:W-:Y:S02]  /*4830*/  FMNMX.FTZ R3, R72, R3, !PT ;  /* 0x0000000348037209 */ /* 0x000fe40007810000 */
[----:B------:R-:W-:-:S02]  /*4840*/  FMNMX.FTZ R5, R197, R5, !PT ;  /* 0x00000005c5057209 */ /* 0x000fc40007810000 */
[----:B------:R-:W-:Y:S02]  /*4850*/  FMNMX.FTZ R6, R69, R3, !PT ;  /* 0x0000000345067209 */ /* 0x000fe40007810000 */
[----:B------:R-:W-:Y:S02]  /*4860*/  FMNMX.FTZ R3, R252, R5, !PT ;  /* 0x00000005fc037209 */ /* 0x000fe40007810000 */
[----:B------:R-:W-:-:S03]  /*4870*/  FMNMX.FTZ R5, R68, R6, !PT ;  /* 0x0000000644057209 */ /* 0x000fc60007810000 */
[----:B------:R-:W2:Y:S01]  /*4880*/  SHFL.BFLY PT, R171, R3, 0x2, 0x1f ;  /* 0x0c401f0003ab7f89 */ /* 0x000ea200000e0000 */
[----:B-1----:R-:W-:-:S04]  /*4890*/  FMNMX.FTZ R172, R172, R7, !PT ;  /* 0x00000007acac7209 */ /* 0x002fc80007810000 */
[C---:B------:R-:W-:Y:S01]  /*48a0*/  FSETP.NEU.FTZ.AND P1, PT, R172.reuse, -INF , PT ;  /* 0xff800000ac00780b */ /* 0x040fe20003f3d000 */
[----:B------:R-:W-:Y:S01]  /*48b0*/  FMUL.FTZ R22, R172, c[0x0][0x23c] ;  /* 0x00008f00ac167a20 */ /* 0x000fe20000410000 */
[----:B------:R1:W-:Y:S04]  /*48c0*/  STL [R1+0x90], R172 ;  /* 0x000090ac01007387 */ /* 0x0003e80000100800 */
[----:B-1----:R-:W3:Y:S01]  /*48d0*/  LDL.LU R172, [R1] ;  /* 0x0000000001ac7983 */ /* 0x002ee20000300800 */
[----:B------:R-:W-:Y:S02]  /*48e0*/  FMNMX.FTZ R5, R70, R5, !PT ;  /* 0x0000000546057209 */ /* 0x000fe40007810000 */
[----:B------:R-:W-:Y:S02]  /*48f0*/  FSEL R22, R22, RZ, P1 ;  /* 0x000000ff16167208 */ /* 0x000fe40000800000 */
[----:B------:R-:W-:-:S02]  /*4900*/  FMNMX.FTZ R6, R46, R5, !PT ;  /* 0x000000052e067209 */ /* 0x000fc40007810000 */
[----:B--2---:R-:W-:Y:S01]  /*4910*/  FMNMX.FTZ R171, R3, R171, !PT ;  /* 0x000000ab03ab7209 */ /* 0x004fe20007810000 */
[--C-:B------:R-:W-:Y:S01]  /*4920*/  FFMA.FTZ R5, R65, c[0x0][0x23c], -R22.reuse ;  /* 0x00008f0041057a23 */ /* 0x100fe20000010816 */
[----:B------:R-:W-:Y:S01]  /*4930*/  FMNMX.FTZ R6, R45, R6, !PT ;  /* 0x000000062d067209 */ /* 0x000fe20007810000 */
[--C-:B------:R-:W-:Y:S02]  /*4940*/  FFMA.FTZ R3, R56, c[0x0][0x23c], -R22.reuse ;  /* 0x00008f0038037a23 */ /* 0x100fe40000010816 */
[----:B------:R1:W-:Y:S01]  /*4950*/  MUFU.EX2 R238, R5 ;  /* 0x0000000500ee7308 */ /* 0x0003e20000000800 */
[----:B------:R-:W-:Y:S01]  /*4960*/  FMNMX.FTZ R6, R173, R6, !PT ;  /* 0x00000006ad067209 */ /* 0x000fe20007810000 */
[----:B------:R-:W-:-:S03]  /*4970*/  FFMA.FTZ R7, R64, c[0x0][0x23c], -R22 ;  /* 0x00008f0040077a23 */ /* 0x000fc60000010816 */
[----:B------:R-:W-:-:S03]  /*4980*/  FMNMX.FTZ R6, R164, R6, !PT ;  /* 0x00000006a4067209 */ /* 0x000fc60007810000 */
[----:B------:R2:W-:Y:S01]  /*4990*/  MUFU.EX2 R231, R3 ;  /* 0x0000000300e77308 */ /* 0x0005e20000000800 */
[----:B------:R-:W-:-:S04]  /*49a0*/  FMNMX.FTZ R6, R163, R6, !PT ;  /* 0x00000006a3067209 */ /* 0x000fc80007810000 */
[----:B------:R-:W-:Y:S02]  /*49b0*/  FMNMX.FTZ R170, R162, R6, !PT ;  /* 0x00000006a2aa7209 */ /* 0x000fe40007810000 */
[----:B-1----:R-:W-:Y:S01]  /*49c0*/  FMNMX.FTZ R5, R77, R75, !PT ;  /* 0x0000004b4d057209 */ /* 0x002fe20007810000 */
[----:B------:R1:W-:Y:S01]  /*49d0*/  MUFU.EX2 R239, R7 ;  /* 0x0000000700ef7308 */ /* 0x0003e20000000800 */
[----:B------:R-:W-:Y:S02]  /*49e0*/  FMNMX.FTZ R170, R187, R170, !PT ;  /* 0x000000aabbaa7209 */ /* 0x000fe40007810000 */
[----:B------:R-:W-:Y:S02]  /*49f0*/  FMNMX.FTZ R5, R76, R5, !PT ;  /* 0x000000054c057209 */ /* 0x000fe40007810000 */
[----:B------:R-:W-:Y:S02]  /*4a00*/  FMNMX.FTZ R170, R185, R170, !PT ;  /* 0x000000aab9aa7209 */ /* 0x000fe40007810000 */
[----:B------:R-:W-:-:S02]  /*4a10*/  FMNMX.FTZ R5, R71, R5, !PT ;  /* 0x0000000547057209 */ /* 0x000fc40007810000 */
[----:B------:R-:W-:Y:S02]  /*4a20*/  FMNMX.FTZ R170, R184, R170, !PT ;  /* 0x000000aab8aa7209 */ /* 0x000fe40007810000 */
[----:B------:R-:W-:Y:S02]  /*4a30*/  FMNMX.FTZ R5, R80, R5, !PT ;  /* 0x0000000550057209 */ /* 0x000fe40007810000 */
[----:B------:R-:W-:Y:S02]  /*4a40*/  FMNMX.FTZ R170, R186, R170, !PT ;  /* 0x000000aabaaa7209 */ /* 0x000fe40007810000 */
[----:B--2---:R-:W-:Y:S01]  /*4a50*/  FMNMX.FTZ R3, R81, R5, !PT ;  /* 0x0000000551037209 */ /* 0x004fe20007810000 */
[----:B------:R-:W-:Y:S01]  /*4a60*/  FFMA.FTZ R5, R57, c[0x0][0x23c], -R22 ;  /* 0x00008f0039057a23 */ /* 0x000fe20000010816 */
[----:B-1----:R-:W1:Y:S02]  /*4a70*/  SHFL.BFLY PT, R7, R171, 0x1, 0x1f ;  /* 0x0c201f00ab077f89 */ /* 0x002e6400000e0000 */
[----:B------:R-:W-:Y:S01]  /*4a80*/  FMNMX.FTZ R3, R53, R3, !PT ;  /* 0x0000000335037209 */ /* 0x000fe20007810000 */
[----:B------:R2:W-:Y:S01]  /*4a90*/  MUFU.EX2 R227, R5 ;  /* 0x0000000500e37308 */ /* 0x0005e20000000800 */
[----:B------:R-:W4:Y:S02]  /*4aa0*/  SHFL.BFLY PT, R6, R170, 0x2, 0x1f ;  /* 0x0c401f00aa067f89 */ /* 0x000f2400000e0000 */
[----:B------:R-:W-:-:S04]  /*4ab0*/  FMNMX.FTZ R3, R47, R3, !PT ;  /* 0x000000032f037209 */ /* 0x000fc80007810000 */
[----:B------:R-:W-:-:S04]  /*4ac0*/  FMNMX.FTZ R3, R174, R3, !PT ;  /* 0x00000003ae037209 */ /* 0x000fc80007810000 */
[----:B------:R-:W-:-:S04]  /*4ad0*/  FMNMX.FTZ R3, R168, R3, !PT ;  /* 0x00000003a8037209 */ /* 0x000fc80007810000 */
[----:B------:R-:W-:Y:S01]  /*4ae0*/  FMNMX.FTZ R3, R167, R3, !PT ;  /* 0x00000003a7037209 */ /* 0x000fe20007810000 */
[----:B--2---:R-:W-:-:S03]  /*4af0*/  FFMA.FTZ R5, R52, c[0x0][0x23c], -R22 ;  /* 0x00008f0034057a23 */ /* 0x004fc60000010816 */
[----:B------:R-:W-:Y:S02]  /*4b00*/  FMNMX.FTZ R3, R166, R3, !PT ;  /* 0x00000003a6037209 */ /* 0x000fe40007810000 */
[----:B-1----:R-:W-:Y:S01]  /*4b10*/  FMNMX.FTZ R171, R171, R7, !PT ;  /* 0x00000007abab7209 */ /* 0x002fe20007810000 */
[----:B------:R-:W1:Y:S01]  /*4b20*/  MUFU.EX2 R5, R5 ;  /* 0x0000000500057308 */ /* 0x000e620000000800 */
[----:B------:R-:W-:Y:S02]  /*4b30*/  FMNMX.FTZ R3, R199, R3, !PT ;  /* 0x00000003c7037209 */ /* 0x000fe40007810000 */
[----:B----4-:R-:W-:Y:S01]  /*4b40*/  FMNMX.FTZ R170, R170, R6, !PT ;  /* 0x00000006aaaa7209 */ /* 0x010fe20007810000 */
[C---:B------:R-:W-:Y:S01]  /*4b50*/  FMUL.FTZ R21, R171.reuse, c[0x0][0x23c] ;  /* 0x00008f00ab157a20 */ /* 0x040fe20000410000 */
[----:B------:R-:W-:Y:S02]  /*4b60*/  FMNMX.FTZ R3, R198, R3, !PT ;  /* 0x00000003c6037209 */ /* 0x000fe40007810000 */
[----:B------:R-:W-:Y:S01]  /*4b70*/  FSETP.NEU.FTZ.AND P1, PT, R171, -INF , PT ;  /* 0xff800000ab00780b */ /* 0x000fe20003f3d000 */
[----:B------:R-:W2:Y:S01]  /*4b80*/  SHFL.BFLY PT, R7, R170, 0x1, 0x1f ;  /* 0x0c201f00aa077f89 */ /* 0x000ea200000e0000 */
[----:B------:R-:W-:-:S02]  /*4b90*/  FMNMX.FTZ R3, R228, R3, !PT ;  /* 0x00000003e4037209 */ /* 0x000fc40007810000 */
[----:B------:R-:W-:Y:S01]  /*4ba0*/  FSEL R21, R21, RZ, P1 ;  /* 0x000000ff15157208 */ /* 0x000fe20000800000 */
[----:B-1----:R1:W-:Y:S01]  /*4bb0*/  STL [R1+0x40], R5 ;  /* 0x0000400501007387 */ /* 0x0023e20000100800 */
[----:B--2---:R-:W-:-:S04]  /*4bc0*/  FMNMX.FTZ R170, R170, R7, !PT ;  /* 0x00000007aaaa7209 */ /* 0x004fc80007810000 */
[C---:B------:R-:W-:Y:S01]  /*4bd0*/  FSETP.NEU.FTZ.AND P1, PT, R170.reuse, -INF , PT ;  /* 0xff800000aa00780b */ /* 0x040fe20003f3d000 */
[----:B------:R-:W-:Y:S02]  /*4be0*/  FMUL.FTZ R20, R170, c[0x0][0x23c] ;  /* 0x00008f00aa147a20 */ /* 0x000fe40000410000 */
[----:B-1----:R-:W-:-:S03]  /*4bf0*/  FFMA.FTZ R5, R38, c[0x0][0x23c], -R22 ;  /* 0x00008f0026057a23 */ /* 0x002fc60000010816 */
[----:B------:R-:W-:-:S03]  /*4c00*/  FSEL R20, R20, RZ, P1 ;  /* 0x000000ff14147208 */ /* 0x000fc60000800000 */
[----:B------:R-:W1:Y:S02]  /*4c10*/  MUFU.EX2 R5, R5 ;  /* 0x0000000500057308 */ /* 0x000e640000000800 */
[----:B-1----:R1:W-:Y:S04]  /*4c20*/  STL [R1+0x44], R5 ;  /* 0x0000440501007387 */ /* 0x0023e80000100800 */
[----:B------:R2:W-:Y:S01]  /*4c30*/  STL [R1+0x94], R171 ;  /* 0x000094ab01007387 */ /* 0x0005e20000100800 */
[----:B-1----:R-:W-:-:S04]  /*4c40*/  FFMA.FTZ R5, R37, c[0x0][0x23c], -R22 ;  /* 0x00008f0025057a23 */ /* 0x002fc80000010816 */
[----:B------:R1:W-:Y:S02]  /*4c50*/  MUFU.EX2 R196, R5 ;  /* 0x0000000500c47308 */ /* 0x0003e40000000800 */
[----:B-1----:R-:W-:-:S06]  /*4c60*/  FFMA.FTZ R5, R36, c[0x0][0x23c], -R22 ;  /* 0x00008f0024057a23 */ /* 0x002fcc0000010816 */
[----:B--2---:R1:W-:Y:S02]  /*4c70*/  MUFU.EX2 R171, R5 ;  /* 0x0000000500ab7308 */ /* 0x0043e40000000800 */
[----:B-1----:R-:W-:-:S06]  /*4c80*/  FFMA.FTZ R5, R67, c[0x0][0x23c], -R21 ;  /* 0x00008f0043057a23 */ /* 0x002fcc0000010815 */
[----:B------:R1:W-:Y:S02]  /*4c90*/  MUFU.EX2 R236, R5 ;  /* 0x0000000500ec7308 */ /* 0x0003e40000000800 */
[----:B-1----:R-:W-:-:S06]  /*4ca0*/  FFMA.FTZ R5, R66, c[0x0][0x23c], -R21 ;  /* 0x00008f0042057a23 */ /* 0x002fcc0000010815 */
[----:B------:R1:W2:Y:S01]  /*4cb0*/  MUFU.EX2 R237, R5 ;  /* 0x0000000500ed7308 */ /* 0x0002a20000000800 */
[----:B---3--:R-:W-:Y:S01]  /*4cc0*/  FMNMX.FTZ R3, R172, R3, !PT ;  /* 0x00000003ac037209 */ /* 0x008fe20007810000 */
[----:B------:R-:W-:Y:S01]  /*4cd0*/  STL [R1+0x98], R172 ;  /* 0x000098ac01007387 */ /* 0x000fe20000100800 */
[----:B-1----:R-:W-:-:S03]  /*4ce0*/  FFMA.FTZ R5, R58, c[0x0][0x23c], -R21 ;  /* 0x00008f003a057a23 */ /* 0x002fc60000010815 */
[----:B------:R-:W1:Y:S01]  /*4cf0*/  SHFL.BFLY PT, R6, R3, 0x2, 0x1f ;  /* 0x0c401f0003067f89 */ /* 0x000e6200000e0000 */
[----:B--2---:R-:W-:Y:S01]  /*4d00*/  F2FP.PACK_AB R17, R237, R236 ;  /* 0x000000eced11723e */ /* 0x004fe200000000ff */
[----:B------:R2:W-:Y:S02]  /*4d10*/  MUFU.EX2 R208, R5 ;  /* 0x0000000500d07308 */ /* 0x0005e40000000800 */
[----:B------:R-:W-:Y:S01]  /*4d20*/  STL [R1+0x9c], R170 ;  /* 0x00009caa01007387 */ /* 0x000fe20000100800 */
[----:B--2---:R-:W-:-:S05]  /*4d30*/  FFMA.FTZ R5, R59, c[0x0][0x23c], -R21 ;  /* 0x00008f003b057a23 */ /* 0x004fca0000010815 */
[----:B------:R2:W3:Y:S01]  /*4d40*/  MUFU.EX2 R230, R5 ;  /* 0x0000000500e67308 */ /* 0x0004e20000000800 */
[----:B-1----:R-:W-:-:S05]  /*4d50*/  FMNMX.FTZ R3, R3, R6, !PT ;  /* 0x0000000603037209 */ /* 0x002fca0007810000 */
[----:B------:R-:W1:Y:S01]  /*4d60*/  SHFL.BFLY PT, R6, R3, 0x1, 0x1f ;  /* 0x0c201f0003067f89 */ /* 0x000e6200000e0000 */
[----:B--2---:R-:W-:-:S04]  /*4d70*/  FFMA.FTZ R5, R54, c[0x0][0x23c], -R21 ;  /* 0x00008f0036057a23 */ /* 0x004fc80000010815 */
[----:B------:R2:W-:Y:S01]  /*4d80*/  MUFU.EX2 R204, R5 ;  /* 0x0000000500cc7308 */ /* 0x0005e20000000800 */
[----:B-1----:R-:W-:-:S04]  /*4d90*/  FMNMX.FTZ R3, R3, R6, !PT ;  /* 0x0000000603037209 */ /* 0x002fc80007810000 */
[C---:B------:R-:W-:Y:S01]  /*4da0*/  FSETP.NEU.FTZ.AND P1, PT, R3.reuse, -INF , PT ;  /* 0xff8000000300780b */ /* 0x040fe20003f3d000 */
[----:B------:R-:W-:Y:S01]  /*4db0*/  FMUL.FTZ R6, R3, c[0x0][0x23c] ;  /* 0x00008f0003067a20 */ /* 0x000fe20000410000 */
[----:B------:R1:W-:Y:S01]  /*4dc0*/  STL [R1+0xa0], R3 ;  /* 0x0000a00301007387 */ /* 0x0003e20000100800 */
[----:B--2---:R-:W-:-:S04]  /*4dd0*/  FFMA.FTZ R5, R55, c[0x0][0x23c], -R21 ;  /* 0x00008f0037057a23 */ /* 0x004fc80000010815 */
[----:B------:R2:W-:Y:S02]  /*4de0*/  MUFU.EX2 R206, R5 ;  /* 0x0000000500ce7308 */ /* 0x0005e40000000800 */
[--C-:B--2---:R-:W-:Y:S01]  /*4df0*/  FFMA.FTZ R5, R44, c[0x0][0x23c], -R21.reuse ;  /* 0x00008f002c057a23 */ /* 0x104fe20000010815 */
[----:B-1----:R-:W2:Y:S05]  /*4e00*/  LDL.LU R3, [R1+0x40] ;  /* 0x0000400001037983 */ /* 0x002eaa0000300800 */
[----:B------:R1:W-:Y:S01]  /*4e10*/  MUFU.EX2 R234, R5 ;  /* 0x0000000500ea7308 */ /* 0x0003e20000000800 */
[----:B------:R-:W-:Y:S04]  /*4e20*/  STL [R1+0xa8], R238 ;  /* 0x0000a8ee01007387 */ /* 0x000fe80000100800 */
[----:B------:R-:W-:Y:S04]  /*4e30*/  STL [R1+0xa4], R239 ;  /* 0x0000a4ef01007387 */ /* 0x000fe80000100800 */
[----:B------:R-:W-:Y:S04]  /*4e40*/  STL [R1+0xb4], R231 ;  /* 0x0000b4e701007387 */ /* 0x000fe80000100800 */
[----:B------:R-:W-:Y:S01]  /*4e50*/  STL [R1+0xac], R227 ;  /* 0x0000ace301007387 */ /* 0x000fe20000100800 */
[----:B-1----:R-:W-:-:S03]  /*4e60*/  FFMA.FTZ R5, R39, c[0x0][0x23c], -R21 ;  /* 0x00008f0027057a23 */ /* 0x002fc60000010815 */
[----:B------:R1:W-:Y:S01]  /*4e70*/  STL [R1+0xb8], R237 ;  /* 0x0000b8ed01007387 */ /* 0x0003e20000100800 */
[----:B------:R4:W-:Y:S01]  /*4e80*/  MUFU.EX2 R209, R5 ;  /* 0x0000000500d17308 */ /* 0x0009e20000000800 */
[----:B------:R-:W-:Y:S02]  /*4e90*/  IMAD.SHL.U32 R221, R0, 0x2, RZ ;  /* 0x0000000200dd7824 */ /* 0x000fe400078e00ff */
[----:B----4-:R-:W-:-:S03]  /*4ea0*/  FFMA.FTZ R5, R74, c[0x0][0x23c], -R20 ;  /* 0x00008f004a057a23 */ /* 0x010fc60000010814 */
[----:B------:R-:W4:Y:S02]  /*4eb0*/  LDSM.16.MT88.4 R40, [R221+0xc000] ;  /* 0x00c00000dd28783b */ /* 0x000f240000004200 */
[----:B------:R3:W-:Y:S02]  /*4ec0*/  MUFU.EX2 R175, R5 ;  /* 0x0000000500af7308 */ /* 0x0007e40000000800 */
[----:B-1----:R-:W2:Y:S01]  /*4ed0*/  LDL.LU R237, [R1+0x44] ;  /* 0x0000440001ed7983 */ /* 0x002ea20000300800 */
[----:B------:R-:W-:Y:S02]  /*4ee0*/  LEA R222, R4, R221, 0x1 ;  /* 0x000000dd04de7211 */ /* 0x000fe400078e08ff */
[----:B------:R-:W-:Y:S01]  /*4ef0*/  FSEL R0, R6, RZ, P1 ;  /* 0x000000ff06007208 */ /* 0x000fe20000800000 */
[----:B------:R-:W-:Y:S01]  /*4f00*/  LDSM.16.MT88.4 R60, [R221+0xc800] ;  /* 0x00c80000dd3c783b */ /* 0x000fe20000004200 */
[----:B------:R-:W-:Y:S02]  /*4f10*/  F2FP.PACK_AB R16, R239, R238 ;  /* 0x000000eeef10723e */ /* 0x000fe400000000ff */
[----:B------:R-:W-:Y:S01]  /*4f20*/  F2FP.PACK_AB R18, R227, R231 ;  /* 0x000000e7e312723e */ /* 0x000fe200000000ff */
[----:B------:R-:W-:Y:S01]  /*4f30*/  IMAD R224, R2, 0x2, R221 ;  /* 0x0000000202e07824 */ /* 0x000fe200078e02dd */
[----:B---3--:R-:W-:Y:S01]  /*4f40*/  F2FP.PACK_AB R19, R230, R208 ;  /* 0x000000d0e613723e */ /* 0x008fe200000000ff */
[----:B------:R-:W-:Y:S01]  /*4f50*/  LDSM.16.MT88.4 R64, [R222+0xe000] ;  /* 0x00e00000de40783b */ /* 0x000fe20000004200 */
[----:B------:R-:W-:Y:S01]  /*4f60*/  FFMA.FTZ R5, R73, c[0x0][0x23c], -R20 ;  /* 0x00008f0049057a23 */ /* 0x000fe20000010814 */
[----:B------:R-:W-:Y:S01]  /*4f70*/  LEA R223, R2, R222, 0x1 ;  /* 0x000000de02df7211 */ /* 0x000fe200078e08ff */
[----:B------:R-:W-:Y:S01]  /*4f80*/  FFMA.FTZ R4, R76, c[0x0][0x23c], -R0 ;  /* 0x00008f004c047a23 */ /* 0x000fe20000010800 */
[----:B------:R-:W-:Y:S01]  /*4f90*/  LDSM.16.MT88.4 R24, [R222+0xc000] ;  /* 0x00c00000de18783b */ /* 0x000fe20000004200 */
[----:B------:R1:W3:Y:S01]  /*4fa0*/  MUFU.EX2 R213, R5 ;  /* 0x0000000500d57308 */ /* 0x0002e20000000800 */
[----:B------:R-:W-:-:S02]  /*4fb0*/  FFMA.FTZ R2, R70, c[0x0][0x23c], -R20 ;  /* 0x00008f0046027a23 */ /* 0x000fc40000010814 */
[----:B------:R-:W-:Y:S04]  /*4fc0*/  LDSM.16.MT88.4 R36, [R224+0xe000] ;  /* 0x00e00000e024783b */ /* 0x000fe80000004200 */
[----:B------:R-:W-:Y:S04]  /*4fd0*/  LDSM.16.MT88.4 R32, [R223+0xe000] ;  /* 0x00e00000df20783b */ /* 0x000fe80000004200 */
[----:B------:R-:W-:Y:S04]  /*4fe0*/  LDSM.16.MT88.4 R56, [R224+0xc800] ;  /* 0x00c80000e038783b */ /* 0x000fe80000004200 */
[----:B------:R-:W-:Y:S01]  /*4ff0*/  LDSM.16.MT88.4 R48, [R221+0xe800] ;  /* 0x00e80000dd30783b */ /* 0x000fe20000004200 */
[----:B-1----:R-:W-:-:S03]  /*5000*/  FFMA.FTZ R5, R72, c[0x0][0x23c], -R20 ;  /* 0x00008f0048057a23 */ /* 0x002fc60000010814 */
[----:B------:R-:W-:Y:S01]  /*5010*/  LDSM.16.MT88.4 R28, [R222+0xc800] ;  /* 0x00c80000de1c783b */ /* 0x000fe20000004200 */
[----:B------:R1:W-:Y:S03]  /*5020*/  MUFU.EX2 R229, R5 ;  /* 0x0000000500e57308 */ /* 0x0003e60000000800 */
[----:B------:R-:W-:Y:S05]  /*5030*/  LDSM.16.MT88.4 R84, [R224+0xe800] ;  /* 0x00e80000e054783b */ /* 0x000fea0000004200 */
[----:B------:R3:W-:Y:S01]  /*5040*/  MUFU.EX2 R232, R2 ;  /* 0x0000000200e87308 */ /* 0x0007e20000000800 */
[----:B-1----:R-:W-:-:S07]  /*5050*/  FFMA.FTZ R5, R69, c[0x0][0x23c], -R20 ;  /* 0x00008f0045057a23 */ /* 0x002fce0000010814 */
[----:B------:R1:W1:Y:S01]  /*5060*/  MUFU.EX2 R225, R5 ;  /* 0x0000000500e17308 */ /* 0x0002620000000800 */
[----:B---3--:R-:W-:-:S07]  /*5070*/  FFMA.FTZ R2, R46, c[0x0][0x23c], -R20 ;  /* 0x00008f002e027a23 */ /* 0x008fce0000010814 */
[----:B------:R3:W-:Y:S01]  /*5080*/  MUFU.EX2 R211, R4 ;  /* 0x0000000400d37308 */ /* 0x0007e20000000800 */
[----:B-1----:R-:W-:-:S07]  /*5090*/  FFMA.FTZ R5, R77, c[0x0][0x23c], -R0 ;  /* 0x00008f004d057a23 */ /* 0x002fce0000010800 */
[----:B------:R1:W-:Y:S01]  /*50a0*/  MUFU.EX2 R235, R2 ;  /* 0x0000000200eb7308 */ /* 0x0003e20000000800 */
[----:B------:R-:W4:Y:S01]  /*50b0*/  LDSM.16.MT88.4 R76, [R224+0xc000] ;  /* 0x00c00000e04c783b */ /* 0x000f220000004200 */
[----:B---3--:R-:W-:-:S06]  /*50c0*/  FFMA.FTZ R4, R71, c[0x0][0x23c], -R0 ;  /* 0x00008f0047047a23 */ /* 0x008fcc0000010800 */
[----:B------:R3:W-:Y:S08]  /*50d0*/  MUFU.EX2 R207, R5 ;  /* 0x0000000500cf7308 */ /* 0x0007f00000000800 */
[----:B------:R4:W-:Y:S01]  /*50e0*/  MUFU.EX2 R220, R4 ;  /* 0x0000000400dc7308 */ /* 0x0009e20000000800 */
[----:B-1----:R-:W-:Y:S02]  /*50f0*/  FFMA.FTZ R2, R45, c[0x0][0x23c], -R20 ;  /* 0x00008f002d027a23 */ /* 0x002fe40000010814 */
[----:B---3--:R-:W-:-:S05]  /*5100*/  FFMA.FTZ R5, R75, c[0x0][0x23c], -R0 ;  /* 0x00008f004b057a23 */ /* 0x008fca0000010800 */
[----:B------:R1:W-:Y:S01]  /*5110*/  MUFU.EX2 R172, R2 ;  /* 0x0000000200ac7308 */ /* 0x0003e20000000800 */
[----:B------:R-:W3:Y:S07]  /*5120*/  LDSM.16.MT88.4 R72, [R223+0xc000] ;  /* 0x00c00000df48783b */ /* 0x000eee0000004200 */
[----:B------:R-:W1:Y:S01]  /*5130*/  MUFU.EX2 R210, R5 ;  /* 0x0000000500d27308 */ /* 0x000e620000000800 */
[----:B----4-:R-:W-:Y:S02]  /*5140*/  FFMA.FTZ R4, R68, c[0x0][0x23c], -R20 ;  /* 0x00008f0044047a23 */ /* 0x010fe40000010814 */
[----:B------:R-:W4:Y:S01]  /*5150*/  LDSM.16.MT88.4 R68, [R221+0xe000] ;  /* 0x00e00000dd44783b */ /* 0x000f220000004200 */
[----:B-1----:R-:W-:-:S04]  /*5160*/  FFMA.FTZ R2, R80, c[0x0][0x23c], -R0 ;  /* 0x00008f0050027a23 */ /* 0x002fc80000010800 */
[----:B------:R1:W-:Y:S01]  /*5170*/  MUFU.EX2 R252, R2 ;  /* 0x0000000200fc7308 */ /* 0x0003e20000000800 */
[----:B------:R-:W-:Y:S02]  /*5180*/  F2FP.PACK_AB R12, R213, R175 ;  /* 0x000000afd50c723e */ /* 0x000fe400000000ff */
[----:B------:R-:W-:Y:S02]  /*5190*/  F2FP.PACK_AB R14, R225, R229 ;  /* 0x000000e5e10e723e */ /* 0x000fe400000000ff */
[----:B------:R-:W-:Y:S02]  /*51a0*/  F2FP.PACK_AB R13, R210, R207 ;  /* 0x000000cfd20d723e */ /* 0x000fe400000000ff */
[----:B------:R-:W-:Y:S01]  /*51b0*/  F2FP.PACK_AB R15, R220, R211 ;  /* 0x000000d3dc0f723e */ /* 0x000fe200000000ff */
[----:B-1----:R-:W-:-:S06]  /*51c0*/  FFMA.FTZ R2, R81, c[0x0][0x23c], -R0 ;  /* 0x00008f0051027a23 */ /* 0x002fcc0000010800 */
[-C--:B------:R-:W-:Y:S01]  /*51d0*/  HMMA.16816.F32 R96, R12, R40.reuse, RZ ;  /* 0x000000280c60723c */ /* 0x080fe200000018ff */
[----:B------:R-:W1:Y:S01]  /*51e0*/  MUFU.EX2 R226, R4 ;  /* 0x0000000400e27308 */ /* 0x000e620000000800 */
[----:B------:R-:W-:Y:S07]  /*51f0*/  LDSM.16.MT88.4 R80, [R223+0xe800] ;  /* 0x00e80000df50783b */ /* 0x000fee0000004200 */
[----:B------:R1:W1:Y:S01]  /*5200*/  MUFU.EX2 R233, R2 ;  /* 0x0000000200e97308 */ /* 0x0002620000000800 */
[----:B------:R-:W-:Y:S01]  /*5210*/  HMMA.16816.F32 R100, R16, R40, RZ ;  /* 0x000000281064723c */ /* 0x000fe200000018ff */
[----:B-1----:R-:W-:-:S02]  /*5220*/  FFMA.FTZ R2, R53, c[0x0][0x23c], -R0 ;  /* 0x00008f0035027a23 */ /* 0x002fc40000010800 */
[----:B------:R-:W-:Y:S04]  /*5230*/  LDSM.16.MT88.4 R52, [R223+0xc800] ;  /* 0x00c80000df34783b */ /* 0x000fe80000004200 */
[----:B------:R1:W-:Y:S02]  /*5240*/  MUFU.EX2 R231, R2 ;  /* 0x0000000200e77308 */ /* 0x0003e40000000800 */
[----:B-1----:R-:W-:Y:S02]  /*5250*/  FFMA.FTZ R2, R47, c[0x0][0x23c], -R0 ;  /* 0x00008f002f027a23 */ /* 0x002fe40000010800 */
[----:B------:R-:W1:Y:S04]  /*5260*/  LDSM.16.MT88.4 R44, [R222+0xe800] ;  /* 0x00e80000de2c783b */ /* 0x000e680000004200 */
[----:B------:R-:W3:Y:S01]  /*5270*/  MUFU.EX2 R238, R2 ;  /* 0x0000000200ee7308 */ /* 0x000ee20000000800 */
[----:B------:R-:W-:-:S02]  /*5280*/  F2FP.PACK_AB R4, R232, R226 ;  /* 0x000000e2e804723e */ /* 0x000fc400000000ff */
[----:B------:R-:W-:Y:S02]  /*5290*/  F2FP.PACK_AB R5, R233, R252 ;  /* 0x000000fce905723e */ /* 0x000fe400000000ff */
[----:B------:R-:W-:Y:S02]  /*52a0*/  F2FP.PACK_AB R6, R172, R235 ;  /* 0x000000ebac06723e */ /* 0x000fe400000000ff */
[----:B------:R-:W-:Y:S02]  /*52b0*/  F2FP.PACK_AB R9, R206, R204 ;  /* 0x000000ccce09723e */ /* 0x000fe400000000ff */
[----:B------:R-:W-:Y:S02]  /*52c0*/  F2FP.PACK_AB R10, R171, R196 ;  /* 0x000000c4ab0a723e */ /* 0x000fe400000000ff */
[----:B------:R-:W-:Y:S02]  /*52d0*/  F2FP.PACK_AB R11, R209, R234 ;  /* 0x000000ead10b723e */ /* 0x000fe400000000ff */
[----:B---3--:R-:W-:Y:S01]  /*52e0*/  F2FP.PACK_AB R7, R238, R231 ;  /* 0x000000e7ee07723e */ /* 0x008fe200000000ff */
[----:B------:R-:W-:Y:S08]  /*52f0*/  HMMA.16816.F32 R152, R12, R76, RZ ;  /* 0x0000004c0c98723c */ /* 0x000ff000000018ff */
[----:B------:R-:W-:Y:S08]  /*5300*/  HMMA.16816.F32 R176, R4, R60, R96 ;  /* 0x0000003c04b0723c */ /* 0x000ff00000001860 */
[----:B------:R-:W-:Y:S08]  /*5310*/  HMMA.16816.F32 R96, R16, R76, RZ ;  /* 0x0000004c1060723c */ /* 0x000ff000000018ff */
[C---:B------:R-:W-:Y:S08]  /*5320*/  HMMA.16816.F32 R88, R12.reuse, R24, RZ ;  /* 0x000000180c58723c */ /* 0x040ff000000018ff */
[C---:B------:R-:W-:Y:S08]  /*5330*/  HMMA.16816.F32 R148, R12.reuse, R72, RZ ;  /* 0x000000480c94723c */ /* 0x040ff000000018ff */
[C---:B----4-:R-:W-:Y:S08]  /*5340*/  HMMA.16816.F32 R144, R12.reuse, R68, RZ ;  /* 0x000000440c90723c */ /* 0x050ff000000018ff */
[C---:B------:R-:W-:Y:S08]  /*5350*/  HMMA.16816.F32 R140, R12.reuse, R64, RZ ;  /* 0x000000400c8c723c */ /* 0x040ff000000018ff */
[C---:B------:R-:W-:Y:S08]  /*5360*/  HMMA.16816.F32 R112, R12.reuse, R36, RZ ;  /* 0x000000240c70723c */ /* 0x040ff000000018ff */
[C---:B------:R-:W-:Y:S08]  /*5370*/  HMMA.16816.F32 R104, R12.reuse, R32, RZ ;  /* 0x000000200c68723c */ /* 0x040ff000000018ff */
[C---:B------:R-:W-:Y:S08]  /*5380*/  HMMA.16816.F32 R136, R12.reuse, R42, RZ ;  /* 0x0000002a0c88723c */ /* 0x040ff000000018ff */
[C---:B------:R-:W-:Y:S08]  /*5390*/  HMMA.16816.F32 R132, R12.reuse, R26, RZ ;  /* 0x0000001a0c84723c */ /* 0x040ff000000018ff */
[----:B------:R-:W-:Y:S01]  /*53a0*/  HMMA.16816.F32 R128, R12, R78, RZ ;  /* 0x0000004e0c80723c */ /* 0x000fe200000018ff */
[----:B--2---:R-:W-:-:S07]  /*53b0*/  F2FP.PACK_AB R8, R237, R3 ;  /* 0x00000003ed08723e */ /* 0x004fce00000000ff */
[----:B------:R-:W-:Y:S08]  /*53c0*/  HMMA.16816.F32 R124, R12, R74, RZ ;  /* 0x0000004a0c7c723c */ /* 0x000ff000000018ff */
[----:B------:R-:W-:Y:S08]  /*53d0*/  HMMA.16816.F32 R180, R8, R60, R100 ;  /* 0x0000003c08b4723c */ /* 0x000ff00000001864 */
[C---:B------:R-:W-:Y:S08]  /*53e0*/  HMMA.16816.F32 R120, R12.reuse, R70, RZ ;  /* 0x000000460c78723c */ /* 0x040ff000000018ff */
[C---:B------:R-:W-:Y:S08]  /*53f0*/  HMMA.16816.F32 R116, R12.reuse, R66, RZ ;  /* 0x000000420c74723c */ /* 0x040ff000000018ff */
[C---:B------:R-:W-:Y:S08]  /*5400*/  HMMA.16816.F32 R108, R12.reuse, R38, RZ ;  /* 0x000000260c6c723c */ /* 0x040ff000000018ff */
[----:B------:R-:W-:Y:S08]  /*5410*/  HMMA.16816.F32 R100, R12, R34, RZ ;  /* 0x000000220c64723c */ /* 0x000ff000000018ff */
[C---:B------:R-:W-:Y:S08]  /*5420*/  HMMA.16816.F32 R12, R16.reuse, R64, RZ ;  /* 0x00000040100c723c */ /* 0x040ff000000018ff */
[----:B------:R-:W-:Y:S01]  /*5430*/  HMMA.16816.F32 R92, R16, R24, RZ ;  /* 0x00000018105c723c */ /* 0x000fe200000018ff */
[----:B------:R-:W-:Y:S01]  /*5440*/  FFMA.FTZ R2, R165, c[0x0][0x23c], -R22 ;  /* 0x00008f00a5027a23 */ /* 0x000fe20000010816 */
[----:B------:R-:W-:Y:S01]  /*5450*/  MOV R170, R215 ;  /* 0x000000d700aa7202 */ /* 0x000fe20000000f00 */
[----:B------:R-:W-:-:S05]  /*5460*/  IMAD.MOV.U32 R239, RZ, RZ, R214 ;  /* 0x000000ffffef7224 */ /* 0x000fca00078e00d6 */
[----:B------:R-:W-:Y:S01]  /*5470*/  HMMA.16816.F32 R152, R4, R56, R152 ;  /* 0x000000380498723c */ /* 0x000fe20000001898 */
[----:B------:R-:W-:Y:S01]  /*5480*/  MOV R60, R213 ;  /* 0x000000d5003c7202 */ /* 0x000fe20000000f00 */
[----:B------:R-:W-:Y:S01]  /*5490*/  IMAD.MOV.U32 R61, RZ, RZ, R210 ;  /* 0x000000ffff3d7224 */ /* 0x000fe200078e00d2 */
[----:B------:R-:W-:-:S05]  /*54a0*/  MOV R65, R209 ;  /* 0x000000d100417202 */ /* 0x000fca0000000f00 */
[----:B------:R-:W-:Y:S01]  /*54b0*/  HMMA.16816.F32 R96, R8, R56, R96 ;  /* 0x000000380860723c */ /* 0x000fe20000001860 */
[----:B------:R2:W-:Y:S07]  /*54c0*/  MUFU.EX2 R57, R2 ;  /* 0x0000000200397308 */ /* 0x0005ee0000000800 */
[C---:B------:R-:W-:Y:S08]  /*54d0*/  HMMA.16816.F32 R216, R4.reuse, R48, R144 ;  /* 0x0000003004d8723c */ /* 0x040ff00000001890 */
[----:B------:R-:W-:Y:S01]  /*54e0*/  HMMA.16816.F32 R188, R4, R28, R88 ;  /* 0x0000001c04bc723c */ /* 0x000fe20000001858 */
[----:B--2---:R-:W-:-:S07]  /*54f0*/  FFMA.FTZ R2, R160, c[0x0][0x23c], -R22 ;  /* 0x00008f00a0027a23 */ /* 0x004fce0000010816 */
[-C--:B-1----:R-:W-:Y:S08]  /*5500*/  HMMA.16816.F32 R248, R4, R44.reuse, R140 ;  /* 0x0000002c04f8723c */ /* 0x082ff0000000188c */
[C---:B------:R-:W-:Y:S08]  /*5510*/  HMMA.16816.F32 R144, R8.reuse, R44, R12 ;  /* 0x0000002c0890723c */ /* 0x040ff0000000180c */
[----:B------:R-:W-:Y:S07]  /*5520*/  HMMA.16816.F32 R192, R8, R28, R92 ;  /* 0x0000001c08c0723c */ /* 0x000fee000000185c */
[----:B------:R-:W-:Y:S01]  /*5530*/  IMAD.MOV.U32 R28, RZ, RZ, R208 ;  /* 0x000000ffff1c7224 */ /* 0x000fe200078e00d0 */
[----:B------:R-:W-:Y:S07]  /*5540*/  HMMA.16816.F32 R88, R16, R68, RZ ;  /* 0x000000441058723c */ /* 0x000fee00000018ff */
[----:B------:R-:W-:Y:S01]  /*5550*/  IMAD.MOV.U32 R69, RZ, RZ, R212 ;  /* 0x000000ffff457224 */ /* 0x000fe200078e00d4 */
[----:B------:R-:W-:Y:S01]  /*5560*/  HMMA.16816.F32 R140, R4, R50, R120 ;  /* 0x00000032048c723c */ /* 0x000fe20000001878 */
[----:B------:R-:W-:-:S06]  /*5570*/  MOV R68, R211 ;  /* 0x000000d300447202 */ /* 0x000fcc0000000f00 */
[----:B------:R-:W-:Y:S01]  /*5580*/  IMAD.MOV.U32 R122, RZ, RZ, R228 ;  /* 0x000000ffff7a7224 */ /* 0x000fe200078e00e4 */
[----:B------:R-:W-:Y:S01]  /*5590*/  HMMA.16816.F32 R12, R16, R36, RZ ;  /* 0x00000024100c723c */ /* 0x000fe200000018ff */
[----:B------:R1:W-:Y:S07]  /*55a0*/  MUFU.EX2 R228, R2 ;  /* 0x0000000200e47308 */ /* 0x0003ee0000000800 */
[C---:B------:R-:W-:Y:S08]  /*55b0*/  HMMA.16816.F32 R200, R4.reuse, R52, R148 ;  /* 0x0000003404c8723c */ /* 0x040ff00000001894 */
[----:B------:R-:W-:Y:S01]  /*55c0*/  HMMA.16816.F32 R244, R4, R84, R112 ;  /* 0x0000005404f4723c */ /* 0x000fe20000001870 */
[----:B-1----:R-:W-:-:S07]  /*55d0*/  FFMA.FTZ R2, R157, c[0x0][0x23c], -R22 ;  /* 0x00008f009d027a23 */ /* 0x002fce0000010816 */
[C---:B------:R-:W-:Y:S01]  /*55e0*/  HMMA.16816.F32 R240, R4.reuse, R80, R104 ;  /* 0x0000005004f0723c */ /* 0x040fe20000001868 */
[----:B------:R1:W-:Y:S07]  /*55f0*/  MUFU.EX2 R104, R2 ;  /* 0x0000000200687308 */ /* 0x0003ee0000000800 */
[C---:B------:R-:W-:Y:S08]  /*5600*/  HMMA.16816.F32 R136, R4.reuse, R62, R136 ;  /* 0x0000003e0488723c */ /* 0x040ff00000001888 */
[----:B------:R-:W-:Y:S01]  /*5610*/  HMMA.16816.F32 R132, R4, R30, R132 ;  /* 0x0000001e0484723c */ /* 0x000fe20000001884 */
[----:B-1----:R-:W-:-:S07]  /*5620*/  FFMA.FTZ R2, R156, c[0x0][0x23c], -R22 ;  /* 0x00008f009c027a23 */ /* 0x002fce0000010816 */
[C---:B------:R-:W-:Y:S08]  /*5630*/  HMMA.16816.F32 R128, R4.reuse, R58, R128 ;  /* 0x0000003a0480723c */ /* 0x040ff00000001880 */
[C---:B------:R-:W-:Y:S08]  /*5640*/  HMMA.16816.F32 R124, R4.reuse, R54, R124 ;  /* 0x00000036047c723c */ /* 0x040ff0000000187c */
[C---:B------:R-:W-:Y:S08]  /*5650*/  HMMA.16816.F32 R212, R4.reuse, R46, R116 ;  /* 0x0000002e04d4723c */ /* 0x040ff00000001874 */
[C---:B------:R-:W-:Y:S08]  /*5660*/  HMMA.16816.F32 R208, R4.reuse, R86, R108 ;  /* 0x0000005604d0723c */ /* 0x040ff0000000186c */
[----:B------:R-:W-:Y:S01]  /*5670*/  HMMA.16816.F32 R148, R4, R82, R100 ;  /* 0x000000520494723c */ /* 0x000fe20000001864 */
[----:B------:R-:W-:-:S07]  /*5680*/  IMAD.MOV.U32 R64, RZ, RZ, R198 ;  /* 0x000000ffff407224 */ /* 0x000fce00078e00c6 */
[C---:B------:R-:W-:Y:S01]  /*5690*/  HMMA.16816.F32 R4, R16.reuse, R32, RZ ;  /* 0x000000201004723c */ /* 0x040fe200000018ff */
[----:B------:R1:W-:Y:S07]  /*56a0*/  MUFU.EX2 R107, R2 ;  /* 0x00000002006b7308 */ /* 0x0003ee0000000800 */
[----:B------:R-:W-:Y:S01]  /*56b0*/  HMMA.16816.F32 R40, R16, R42, RZ ;  /* 0x0000002a1028723c */ /* 0x000fe200000018ff */
[----:B------:R-:W-:Y:S01]  /*56c0*/  IMAD.MOV.U32 R123, RZ, RZ, R64 ;  /* 0x000000ffff7b7224 */ /* 0x000fe200078e0040 */
[----:B------:R-:W-:Y:S01]  /*56d0*/  MOV R64, R69 ;  /* 0x0000004500407202 */ /* 0x000fe20000000f00 */
[----:B------:R-:W-:-:S02]  /*56e0*/  IMAD.MOV.U32 R106, RZ, RZ, R196 ;  /* 0x000000ffff6a7224 */ /* 0x000fc400078e00c4 */
[----:B------:R-:W-:Y:S02]  /*56f0*/  IMAD.MOV.U32 R69, RZ, RZ, R170 ;  /* 0x000000ffff457224 */ /* 0x000fe400078e00aa */
[----:B-1----:R-:W-:Y:S01]  /*5700*/  FFMA.FTZ R2, R169, c[0x0][0x23c], -R21 ;  /* 0x00008f00a9027a23 */ /* 0x002fe20000010815 */
[----:B------:R-:W-:-:S03]  /*5710*/  MOV R169, R106 ;  /* 0x0000006a00a97202 */ /* 0x000fc60000000f00 */
[----:B------:R1:W-:Y:S01]  /*5720*/  MUFU.EX2 R170, R2 ;  /* 0x0000000200aa7308 */ /* 0x0003e20000000800 */
[----:B------:R-:W-:Y:S01]  /*5730*/  IMAD.MOV.U32 R106, RZ, RZ, R60 ;  /* 0x000000ffff6a7224 */ /* 0x000fe200078e003c */
[----:B------:R-:W-:Y:S01]  /*5740*/  HMMA.16816.F32 R116, R8, R84, R12 ;  /* 0x000000540874723c */ /* 0x000fe2000000180c */
[----:B------:R-:W-:Y:S01]  /*5750*/  MOV R105, R65 ;  /* 0x0000004100697202 */ /* 0x000fe20000000f00 */
[----:B------:R-:W-:Y:S01]  /*5760*/  IMAD.MOV.U32 R65, RZ, RZ, R68 ;  /* 0x000000ffff417224 */ /* 0x000fe200078e0044 */
[----:B------:R-:W-:Y:S02]  /*5770*/  MOV R29, R199 ;  /* 0x000000c7001d7202 */ /* 0x000fe40000000f00 */
[----:B------:R-:W-:Y:S01]  /*5780*/  MOV R227, R197 ;  /* 0x000000c500e37202 */ /* 0x000fe20000000f00 */
[----:B-1----:R-:W-:Y:S02]  /*5790*/  FFMA.FTZ R2, R161, c[0x0][0x23c], -R21 ;  /* 0x00008f00a1027a23 */ /* 0x002fe40000010815 */
[----:B------:R-:W-:Y:S02]  /*57a0*/  HMMA.16816.F32 R12, R16, R70, RZ ;  /* 0x00000046100c723c */ /* 0x000fe400000018ff */
[----:B------:R1:W-:Y:S01]  /*57b0*/  MUFU.EX2 R60, R2 ;  /* 0x00000002003c7308 */ /* 0x0003e20000000800 */
[----:B------:R-:W-:-:S05]  /*57c0*/  MOV R68, R239 ;  /* 0x000000ef00447202 */ /* 0x000fca0000000f00 */
[----:B------:R-:W-:Y:S01]  /*57d0*/  HMMA.16816.F32 R92, R16, R72, RZ ;  /* 0x00000048105c723c */ /* 0x000fe200000018ff */
[----:B-1----:R-:W-:-:S07]  /*57e0*/  FFMA.FTZ R2, R159, c[0x0][0x23c], -R21 ;  /* 0x00008f009f027a23 */ /* 0x002fce0000010815 */
[----:B------:R-:W-:Y:S01]  /*57f0*/  HMMA.16816.F32 R196, R8, R80, R4 ;  /* 0x0000005008c4723c */ /* 0x000fe20000001804 */
[----:B------:R1:W-:Y:S07]  /*5800*/  MUFU.EX2 R239, R2 ;  /* 0x0000000200ef7308 */ /* 0x0003ee0000000800 */
[C---:B------:R-:W-:Y:S08]  /*5810*/  HMMA.16816.F32 R24, R16.reuse, R26, RZ ;  /* 0x0000001a1018723c */ /* 0x040ff000000018ff */
[----:B------:R-:W-:Y:S01]  /*5820*/  HMMA.16816.F32 R76, R16, R78, RZ ;  /* 0x0000004e104c723c */ /* 0x000fe200000018ff */
[----:B-1----:R-:W-:-:S07]  /*5830*/  FFMA.FTZ R2, R158, c[0x0][0x23c], -R21 ;  /* 0x00008f009e027a23 */ /* 0x002fce0000010815 */
[C---:B------:R-:W-:Y:S08]  /*5840*/  HMMA.16816.F32 R72, R16.reuse, R74, RZ ;  /* 0x0000004a1048723c */ /* 0x040ff000000018ff */
[C---:B------:R-:W-:Y:S08]  /*5850*/  HMMA.16816.F32 R4, R16.reuse, R66, RZ ;  /* 0x000000421004723c */ /* 0x040ff000000018ff */
[C---:B------:R-:W-:Y:S08]  /*5860*/  HMMA.16816.F32 R36, R16.reuse, R38, RZ ;  /* 0x000000261024723c */ /* 0x040ff000000018ff */
[----:B------:R-:W-:Y:S08]  /*5870*/  HMMA.16816.F32 R16, R16, R34, RZ ;  /* 0x000000221010723c */ /* 0x000ff000000018ff */
[----:B------:R-:W-:Y:S01]  /*5880*/  HMMA.16816.F32 R40, R8, R62, R40 ;  /* 0x0000003e0828723c */ /* 0x000fe20000001828 */
[----:B------:R1:W-:Y:S02]  /*5890*/  MUFU.EX2 R62, R2 ;  /* 0x00000002003e7308 */ /* 0x0003e40000000800 */
[----:B-1----:R-:W-:-:S06]  /*58a0*/  FFMA.FTZ R2, R173, c[0x0][0x23c], -R20 ;  /* 0x00008f00ad027a23 */ /* 0x002fcc0000010814 */
[----:B------:R1:W-:Y:S01]  /*58b0*/  MUFU.EX2 R67, R2 ;  /* 0x0000000200437308 */ /* 0x0003e20000000800 */
[----:B------:R-:W-:Y:S01]  /*58c0*/  HMMA.16816.F32 R112, R8, R48, R88 ;  /* 0x000000300870723c */ /* 0x000fe20000001858 */
[----:B-1----:R-:W-:Y:S02]  /*58d0*/  FFMA.FTZ R2, R164, c[0x0][0x23c], -R20 ;  /* 0x00008f00a4027a23 */ /* 0x002fe40000010814 */
[----:B------:R-:W-:-:S04]  /*58e0*/  IMAD.MOV.U32 R164, RZ, RZ, R231 ;  /* 0x000000ffffa47224 */ /* 0x000fc800078e00e7 */
[----:B------:R1:W-:Y:S01]  /*58f0*/  MUFU.EX2 R231, R2 ;  /* 0x0000000200e77308 */ /* 0x0003e20000000800 */
[----:B------:R-:W-:Y:S01]  /*5900*/  HMMA.16816.F32 R48, R8, R50, R12 ;  /* 0x000000320830723c */ /* 0x000fe2000000180c */
[----:B------:R-:W2:Y:S01]  /*5910*/  LDSM.16.MT88.4 R12, [R221+0xd000] ;  /* 0x00d00000dd0c783b */ /* 0x000ea20000004200 */
[----:B-1----:R-:W-:-:S05]  /*5920*/  FFMA.FTZ R2, R163, c[0x0][0x23c], -R20 ;  /* 0x00008f00a3027a23 */ /* 0x002fca0000010814 */
[----:B------:R1:W-:Y:S01]  /*5930*/  MUFU.EX2 R66, R2 ;  /* 0x0000000200427308 */ /* 0x0003e20000000800 */
[----:B------:R-:W-:Y:S01]  /*5940*/  HMMA.16816.F32 R80, R8, R82, R16 ;  /* 0x000000520850723c */ /* 0x000fe20000001810 */
[----:B------:R-:W3:Y:S01]  /*5950*/  LDSM.16.MT88.4 R16, [R222+0xd000] ;  /* 0x00d00000de10783b */ /* 0x000ee20000004200 */
[----:B------:R-:W-:Y:S01]  /*5960*/  MOV R108, R238 ;  /* 0x000000ee006c7202 */ /* 0x000fe20000000f00 */
[----:B-1----:R-:W-:-:S04]  /*5970*/  FFMA.FTZ R2, R174, c[0x0][0x23c], -R0 ;  /* 0x00008f00ae027a23 */ /* 0x002fc80000010800 */
[----:B------:R1:W-:Y:S01]  /*5980*/  MUFU.EX2 R173, R2 ;  /* 0x0000000200ad7308 */ /* 0x0003e20000000800 */
[----:B------:R-:W-:Y:S01]  /*5990*/  HMMA.16816.F32 R44, R8, R46, R4 ;  /* 0x0000002e082c723c */ /* 0x000fe20000001804 */
[----:B------:R-:W-:Y:S02]  /*59a0*/  IMAD.MOV.U32 R111, RZ, RZ, R227 ;  /* 0x000000ffff6f7224 */ /* 0x000fe400078e00e3 */
[----:B-1----:R-:W-:-:S04]  /*59b0*/  FFMA.FTZ R2, R168, c[0x0][0x23c], -R0 ;  /* 0x00008f00a8027a23 */ /* 0x002fc80000010800 */
[----:B------:R1:W4:Y:S01]  /*59c0*/  MUFU.EX2 R174, R2 ;  /* 0x0000000200ae7308 */ /* 0x0003220000000800 */
[----:B------:R-:W-:Y:S01]  /*59d0*/  FFMA.FTZ R4, R162, c[0x0][0x23c], -R20 ;  /* 0x00008f00a2047a23 */ /* 0x000fe20000010814 */
[----:B------:R-:W-:Y:S01]  /*59e0*/  HMMA.16816.F32 R24, R8, R30, R24 ;  /* 0x0000001e0818723c */ /* 0x000fe20000001818 */
[----:B-1----:R-:W-:-:S05]  /*59f0*/  FFMA.FTZ R2, R167, c[0x0][0x23c], -R0 ;  /* 0x00008f00a7027a23 */ /* 0x002fca0000010800 */
[----:B------:R1:W-:Y:S08]  /*5a00*/  MUFU.EX2 R238, R2 ;  /* 0x0000000200ee7308 */ /* 0x0003f00000000800 */
[----:B------:R2:W2:Y:S01]  /*5a10*/  MUFU.EX2 R63, R4 ;  /* 0x00000004003f7308 */ /* 0x0004a20000000800 */
[----:B-1----:R-:W-:-:S07]  /*5a20*/  FFMA.FTZ R2, R166, c[0x0][0x23c], -R0 ;  /* 0x00008f00a6027a23 */ /* 0x002fce0000010800 */
[----:B------:R-:W1:Y:S01]  /*5a30*/  MUFU.EX2 R227, R2 ;  /* 0x0000000200e37308 */ /* 0x000e620000000800 */
[----:B------:R-:W-:Y:S01]  /*5a40*/  HMMA.16816.F32 R100, R8, R52, R92 ;  /* 0x000000340864723c */ /* 0x000fe2000000185c */
[----:B----4-:R-:W-:Y:S02]  /*5a50*/  F2FP.PACK_AB R5, R174, R173 ;  /* 0x000000adae05723e */ /* 0x010fe400000000ff */
[----:B--2---:R-:W-:Y:S02]  /*5a60*/  F2FP.PACK_AB R4, R231, R67 ;  /* 0x00000043e704723e */ /* 0x004fe400000000ff */
[----:B------:R-:W-:-:S03]  /*5a70*/  F2FP.PACK_AB R6, R63, R66 ;  /* 0x000000423f06723e */ /* 0x000fc600000000ff */
[----:B------:R-:W-:Y:S01]  /*5a80*/  HMMA.16816.F32 R76, R8, R58, R76 ;  /* 0x0000003a084c723c */ /* 0x000fe2000000184c */
[----:B------:R-:W-:Y:S01]  /*5a90*/  MOV R168, R123 ;  /* 0x0000007b00a87202 */ /* 0x000fe20000000f00 */
[----:B------:R-:W-:Y:S01]  /*5aa0*/  IMAD.MOV.U32 R167, RZ, RZ, R105 ;  /* 0x000000ffffa77224 */ /* 0x000fe200078e0069 */
[----:B-1----:R-:W-:-:S05]  /*5ab0*/  F2FP.PACK_AB R7, R227, R238 ;  /* 0x000000eee307723e */ /* 0x002fca00000000ff */
[----:B------:R-:W-:Y:S01]  /*5ac0*/  HMMA.16816.F32 R72, R8, R54, R72 ;  /* 0x000000360848723c */ /* 0x000fe20000001848 */
[----:B------:R-:W-:-:S07]  /*5ad0*/  MOV R123, R106 ;  /* 0x0000006a007b7202 */ /* 0x000fce0000000f00 */
[----:B------:R-:W-:Y:S01]  /*5ae0*/  HMMA.16816.F32 R36, R8, R86, R36 ;  /* 0x000000560824723c */ /* 0x000fe20000001824 */
[----:B------:R-:W-:-:S06]  /*5af0*/  IMAD.MOV.U32 R120, RZ, RZ, R28 ;  /* 0x000000ffff787224 */ /* 0x000fcc00078e001c */
[----:B------:R-:W-:Y:S02]  /*5b00*/  F2FP.PACK_AB R8, R228, R57 ;  /* 0x00000039e408723e */ /* 0x000fe400000000ff */
[----:B------:R-:W-:Y:S02]  /*5b10*/  F2FP.PACK_AB R9, R60, R170 ;  /* 0x000000aa3c09723e */ /* 0x000fe400000000ff */
[----:B------:R-:W-:Y:S02]  /*5b20*/  F2FP.PACK_AB R10, R107, R104 ;  /* 0x000000686b0a723e */ /* 0x000fe400000000ff */
[----:B------:R-:W-:Y:S01]  /*5b30*/  F2FP.PACK_AB R11, R62, R239 ;  /* 0x000000ef3e0b723e */ /* 0x000fe200000000ff */
[----:B------:R-:W-:Y:S01]  /*5b40*/  IMAD.MOV.U32 R106, RZ, RZ, R187 ;  /* 0x000000ffff6a7224 */ /* 0x000fe200078e00bb */
[----:B------:R-:W-:Y:S01]  /*5b50*/  MOV R56, R29 ;  /* 0x0000001d00387202 */ /* 0x000fe20000000f00 */
[----:B------:R-:W-:Y:S01]  /*5b60*/  IMAD.MOV.U32 R105, RZ, RZ, R185 ;  /* 0x000000ffff697224 */ /* 0x000fe200078e00b9 */
[----:B------:R-:W-:Y:S01]  /*5b70*/  MOV R109, R186 ;  /* 0x000000ba006d7202 */ /* 0x000fe20000000f00 */
[----:B------:R-:W-:Y:S01]  /*5b80*/  HMMA.16816.F32 R176, R4, R12, R176 ;  /* 0x0000000c04b0723c */ /* 0x000fe200000018b0 */
[----:B------:R-:W-:-:S02]  /*5b90*/  MOV R110, R184 ;  /* 0x000000b8006e7202 */ /* 0x000fc40000000f00 */
[----:B------:R-:W-:Y:S01]  /*5ba0*/  MOV R158, R122 ;  /* 0x0000007a009e7202 */ /* 0x000fe20000000f00 */
[----:B------:R-:W-:Y:S01]  /*5bb0*/  IMAD.MOV.U32 R122, RZ, RZ, R68 ;  /* 0x000000ffff7a7224 */ /* 0x000fe200078e0044 */
[----:B------:R-:W-:-:S03]  /*5bc0*/  MOV R121, R69 ;  /* 0x0000004500797202 */ /* 0x000fc60000000f00 */
[----:B------:R-:W-:Y:S08]  /*5bd0*/  HMMA.16816.F32 R180, R8, R12, R180 ;  /* 0x0000000c08b4723c */ /* 0x000ff000000018b4 */
[-C--:B------:R-:W-:Y:S08]  /*5be0*/  HMMA.16816.F32 R184, R4, R14.reuse, R136 ;  /* 0x0000000e04b8723c */ /* 0x080ff00000001888 */
[C---:B------:R-:W-:Y:S01]  /*5bf0*/  HMMA.16816.F32 R28, R8.reuse, R14, R40 ;  /* 0x0000000e081c723c */ /* 0x040fe20000001828 */
[----:B------:R-:W1:Y:S07]  /*5c00*/  LDSM.16.MT88.4 R12, [R224+0xd000] ;  /* 0x00d00000e00c783b */ /* 0x000e6e0000004200 */
[-C--:B---3--:R-:W-:Y:S08]  /*5c10*/  HMMA.16816.F32 R68, R8, R16.reuse, R192 ;  /* 0x000000100844723c */ /* 0x088ff000000018c0 */
[C---:B------:R-:W-:Y:S08]  /*5c20*/  HMMA.16816.F32 R32, R4.reuse, R16, R188 ;  /* 0x000000100420723c */ /* 0x040ff000000018bc */
[-C--:B------:R-:W-:Y:S08]  /*5c30*/  HMMA.16816.F32 R52, R4, R18.reuse, R132 ;  /* 0x000000120434723c */ /* 0x080ff00000001884 */
[----:B------:R-:W-:Y:S01]  /*5c40*/  HMMA.16816.F32 R40, R8, R18, R24 ;  /* 0x000000120828723c */ /* 0x000fe20000001818 */
[----:B------:R-:W2:Y:S01]  /*5c50*/  LDSM.16.MT88.4 R16, [R223+0xd000] ;  /* 0x00d00000df10783b */ /* 0x000ea20000004200 */
[----:B------:R-:W-:-:S02]  /*5c60*/  IMAD.MOV.U32 R190, RZ, RZ, R104 ;  /* 0x000000ffffbe7224 */ /* 0x000fc400078e0068 */
[----:B------:R-:W-:Y:S01]  /*5c70*/  IMAD.MOV.U32 R188, RZ, RZ, R107 ;  /* 0x000000ffffbc7224 */ /* 0x000fe200078e006b */
[----:B------:R-:W-:Y:S01]  /*5c80*/  MOV R159, R206 ;  /* 0x000000ce009f7202 */ /* 0x000fe20000000f00 */
[----:B------:R-:W3:Y:S02]  /*5c90*/  LDSM.16.MT88.4 R24, [R222+0xf000] ;  /* 0x00f00000de18783b */ /* 0x000ee40000004200 */
[----:B-1----:R-:W-:Y:S01]  /*5ca0*/  HMMA.16816.F32 R84, R8, R12, R96 ;  /* 0x0000000c0854723c */ /* 0x002fe20000001860 */
[----:B------:R-:W-:-:S06]  /*5cb0*/  MOV R156, R204 ;  /* 0x000000cc009c7202 */ /* 0x000fcc0000000f00 */
[----:B------:R-:W-:Y:S01]  /*5cc0*/  MOV R99, R57 ;  /* 0x0000003900637202 */ /* 0x000fe20000000f00 */
[-C--:B------:R-:W-:Y:S07]  /*5cd0*/  HMMA.16816.F32 R92, R4, R14.reuse, R128 ;  /* 0x0000000e045c723c */ /* 0x080fee0000001880 */
[----:B------:R-:W-:Y:S02]  /*5ce0*/  IMAD.MOV.U32 R128, RZ, RZ, R56 ;  /* 0x000000ffff807224 */ /* 0x000fe400078e0038 */
[----:B------:R-:W-:Y:S01]  /*5cf0*/  HMMA.16816.F32 R56, R8, R14, R76 ;  /* 0x0000000e0838723c */ /* 0x000fe2000000184c */
[----:B------:R-:W-:-:S06]  /*5d00*/  IMAD.MOV.U32 R129, RZ, RZ, R207 ;  /* 0x000000ffff817224 */ /* 0x000fcc00078e00cf */
[----:B------:R-:W-:Y:S02]  /*5d10*/  MOV R77, R105 ;  /* 0x00000069004d7202 */ /* 0x000fe40000000f00 */
[----:B------:R-:W-:Y:S02]  /*5d20*/  MOV R76, R106 ;  /* 0x0000006a004c7202 */ /* 0x000fe40000000f00 */
[----:B--2---:R-:W-:Y:S01]  /*5d30*/  HMMA.16816.F32 R104, R4, R16, R200 ;  /* 0x000000100468723c */ /* 0x004fe200000018c8 */
[----:B------:R-:W-:-:S06]  /*5d40*/  MOV R78, R110 ;  /* 0x0000006e004e7202 */ /* 0x000fcc0000000f00 */
[----:B------:R-:W-:Y:S01]  /*5d50*/  IMAD.MOV.U32 R200, RZ, RZ, R64 ;  /* 0x000000ffffc87224 */ /* 0x000fe200078e0040 */
[----:B------:R-:W-:Y:S01]  /*5d60*/  MOV R202, R121 ;  /* 0x0000007900ca7202 */ /* 0x000fe20000000f00 */
[----:B------:R-:W-:Y:S01]  /*5d70*/  IMAD.MOV.U32 R201, RZ, RZ, R205 ;  /* 0x000000ffffc97224 */ /* 0x000fe200078e00cd */
[----:B------:R-:W-:Y:S01]  /*5d80*/  MOV R203, R111 ;  /* 0x0000006f00cb7202 */ /* 0x000fe20000000f00 */
[----:B------:R-:W-:Y:S01]  /*5d90*/  HMMA.16816.F32 R204, R8, R18, R72 ;  /* 0x0000001208cc723c */ /* 0x000fe20000001848 */
[----:B------:R-:W-:-:S06]  /*5da0*/  MOV R79, R109 ;  /* 0x0000006d004f7202 */ /* 0x000fcc0000000f00 */
        /* <DEDUP_REMOVED lines=13> */
[----:B------:R-:W2:Y:S01]  /*5e80*/  LDL.LU R175, [R1+0xbc] ;  /* 0x0000bc0001af7983 */ /* 0x000ea20000300800 */
[C---:B------:R-:W-:Y:S03]  /*5e90*/  HMMA.16816.F32 R88, R4.reuse, R12, R152 ;  /* 0x0000000c0458723c */ /* 0x040fe60000001898 */
[----:B------:R-:W1:Y:S01]  /*5ea0*/  LDSM.16.MT88.4 R12, [R221+0xf000] ;  /* 0x00f00000dd0c783b */ /* 0x000e620000004200 */
[----:B------:R-:W-:Y:S02]  /*5eb0*/  IMAD.MOV.U32 R2, RZ, RZ, R122 ;  /* 0x000000ffff027224 */ /* 0x000fe400078e007a */
[----:B------:R-:W-:Y:S02]  /*5ec0*/  IMAD.MOV.U32 R166, RZ, RZ, R108 ;  /* 0x000000ffffa67224 */ /* 0x000fe400078e006c */
[----:B------:R-:W-:Y:S01]  /*5ed0*/  FFMA.FTZ R2, R2, c[0x0][0x23c], -R22 ;  /* 0x00008f0002027a23 */ /* 0x000fe20000010816 */
[----:B------:R-:W-:Y:S01]  /*5ee0*/  HMMA.16816.F32 R108, R4, R18, R124 ;  /* 0x00000012046c723c */ /* 0x000fe2000000187c */
[----:B------:R-:W-:-:S07]  /*5ef0*/  MOV R73, R200 ;  /* 0x000000c800497202 */ /* 0x000fce0000000f00 */
[----:B---3--:R-:W-:Y:S01]  /*5f00*/  HMMA.16816.F32 R44, R8, R26, R44 ;  /* 0x0000001a082c723c */ /* 0x008fe2000000182c */
[----:B------:R-:W-:Y:S01]  /*5f10*/  IMAD.MOV.U32 R200, RZ, RZ, R203 ;  /* 0x000000ffffc87224 */ /* 0x000fe200078e00cb */
[----:B------:R-:W-:Y:S01]  /*5f20*/  MOV R203, R78 ;  /* 0x0000004e00cb7202 */ /* 0x000fe20000000f00 */
[----:B------:R-:W-:Y:S02]  /*5f30*/  IMAD.MOV.U32 R78, RZ, RZ, R168 ;  /* 0x000000ffff4e7224 */ /* 0x000fe400078e00a8 */
[----:B------:R-:W-:Y:S01]  /*5f40*/  IMAD.MOV.U32 R74, RZ, RZ, R201 ;  /* 0x000000ffff4a7224 */ /* 0x000fe200078e00c9 */
[----:B------:R-:W-:Y:S01]  /*5f50*/  MOV R201, R76 ;  /* 0x0000004c00c97202 */ /* 0x000fe20000000f00 */
[----:B------:R-:W-:Y:S01]  /*5f60*/  IMAD.MOV.U32 R76, RZ, RZ, R79 ;  /* 0x000000ffff4c7224 */ /* 0x000fe200078e004f */
[----:B------:R-:W-:Y:S01]  /*5f70*/  MOV R79, R169 ;  /* 0x000000a9004f7202 */ /* 0x000fe20000000f00 */
[C---:B-1----:R-:W-:Y:S08]  /*5f80*/  HMMA.16816.F32 R124, R4.reuse, R14, R140 ;  /* 0x0000000e047c723c */ /* 0x042ff0000000188c */
[----:B------:R-:W-:Y:S01]  /*5f90*/  HMMA.16816.F32 R140, R4, R26, R212 ;  /* 0x0000001a048c723c */ /* 0x000fe200000018d4 */
[----:B------:R1:W-:Y:S02]  /*5fa0*/  MUFU.EX2 R26, R2 ;  /* 0x00000002001a7308 */ /* 0x0003e40000000800 */
[----:B-1----:R-:W-:-:S06]  /*5fb0*/  FFMA.FTZ R2, R75, c[0x0][0x23c], -R22 ;  /* 0x00008f004b027a23 */ /* 0x002fcc0000010816 */
[----:B------:R2:W-:Y:S01]  /*5fc0*/  MUFU.EX2 R27, R2 ;  /* 0x00000002001b7308 */ /* 0x0005e20000000800 */
[----:B------:R-:W-:Y:S01]  /*5fd0*/  MOV R75, R202 ;  /* 0x000000ca004b7202 */ /* 0x000fe20000000f00 */
[----:B------:R-:W-:Y:S01]  /*5fe0*/  IMAD.MOV.U32 R202, RZ, RZ, R77 ;  /* 0x000000ffffca7224 */ /* 0x000fe200078e004d */
[----:B------:R-:W-:Y:S02]  /*5ff0*/  MOV R165, R123 ;  /* 0x0000007b00a57202 */ /* 0x000fe40000000f00 */
[----:B------:R-:W-:Y:S01]  /*6000*/  MOV R77, R128 ;  /* 0x00000080004d7202 */ /* 0x000fe20000000f00 */
[----:B------:R-:W-:Y:S01]  /*6010*/  IMAD.MOV.U32 R131, RZ, RZ, R60 ;  /* 0x000000ffff837224 */ /* 0x000fe200078e003c */
[----:B------:R-:W-:Y:S01]  /*6020*/  MOV R130, R61 ;  /* 0x0000003d00827202 */ /* 0x000fe20000000f00 */
[----:B------:R-:W-:Y:S01]  /*6030*/  IMAD.MOV.U32 R128, RZ, RZ, R165 ;  /* 0x000000ffff807224 */ /* 0x000fe200078e00a5 */
[----:B------:R-:W-:Y:S02]  /*6040*/  MOV R165, R237 ;  /* 0x000000ed00a57202 */ /* 0x000fe40000000f00 */
[----:B------:R-:W3:Y:S01]  /*6050*/  LDL.LU R237, [R1+0xb8] ;  /* 0x0000b80001ed7983 */ /* 0x000ee20000300800 */
[----:B--2---:R-:W-:-:S04]  /*6060*/  FFMA.FTZ R2, R175, c[0x0][0x23c], -R22 ;  /* 0x00008f00af027a23 */ /* 0x004fc80000010816 */
[----:B------:R1:W-:Y:S02]  /*6070*/  MUFU.EX2 R168, R2 ;  /* 0x0000000200a87308 */ /* 0x0003e40000000800 */
[----:B-1----:R-:W-:-:S06]  /*6080*/  FFMA.FTZ R2, R23, c[0x0][0x23c], -R22 ;  /* 0x00008f0017027a23 */ /* 0x002fcc0000010816 */
[----:B------:R1:W-:Y:S02]  /*6090*/  MUFU.EX2 R169, R2 ;  /* 0x0000000200a97308 */ /* 0x0003e40000000800 */
[--C-:B-1----:R-:W-:Y:S02]  /*60a0*/  FFMA.FTZ R2, R73, c[0x0][0x23c], -R21.reuse ;  /* 0x00008f0049027a23 */ /* 0x102fe40000010815 */
[----:B------:R-:W-:Y:S01]  /*60b0*/  IMAD.MOV.U32 R73, RZ, RZ, R74 ;  /* 0x000000ffff497224 */ /* 0x000fe200078e004a */
[----:B------:R-:W-:Y:S01]  /*60c0*/  MOV R74, R75 ;  /* 0x0000004b004a7202 */ /* 0x000fe20000000f00 */
[----:B------:R-:W-:Y:S01]  /*60d0*/  IMAD.MOV.U32 R75, RZ, RZ, R200 ;  /* 0x000000ffff4b7224 */ /* 0x000fe200078e00c8 */
[----:B------:R-:W-:Y:S01]  /*60e0*/  MOV R200, R201 ;  /* 0x000000c900c87202 */ /* 0x000fe20000000f00 */
        /* <DEDUP_REMOVED lines=23> */
[----:B------:R-:W-:Y:S01]  /*6260*/  MOV R79, R128 ;  /* 0x00000080004f7202 */ /* 0x000fe20000000f00 */
[----:B------:R-:W-:Y:S01]  /*6270*/  IMAD.MOV.U32 R128, RZ, RZ, R129 ;  /* 0x000000ffff807224 */ /* 0x000fe200078e0081 */
[----:B------:R-:W-:Y:S01]  /*6280*/  MOV R129, R130 ;  /* 0x0000008200817202 */ /* 0x000fe20000000f00 */
[----:B------:R-:W-:Y:S01]  /*6290*/  IMAD.MOV.U32 R130, RZ, RZ, R131 ;  /* 0x000000ffff827224 */ /* 0x000fe200078e0083 */
[----:B------:R-:W-:Y:S01]  /*62a0*/  MOV R131, R156 ;  /* 0x0000009c00837202 */ /* 0x000fe20000000f00 */
[----:B------:R-:W2:Y:S01]  /*62b0*/  LDL.LU R231, [R1+0xb4] ;  /* 0x0000b40001e77983 */ /* 0x000ea20000300800 */
[----:B------:R-:W-:-:S03]  /*62c0*/  IMAD.MOV.U32 R156, RZ, RZ, R252 ;  /* 0x000000ffff9c7224 */ /* 0x000fc600078e00fc */
[----:B------:R-:W4:Y:S01]  /*62d0*/  LDL.LU R252, [R1+0xb0] ;  /* 0x0000b00001fc7983 */ /* 0x000f220000300800 */
[----:B------:R-:W-:Y:S01]  /*62e0*/  IMAD.MOV.U32 R191, RZ, RZ, R67 ;  /* 0x000000ffffbf7224 */ /* 0x000fe200078e0043 */
[----:B------:R-:W-:Y:S01]  /*62f0*/  MOV R98, R62 ;  /* 0x0000003e00627202 */ /* 0x000fe20000000f00 */
[----:B------:R-:W-:Y:S01]  /*6300*/  IMAD.MOV.U32 R189, RZ, RZ, R66 ;  /* 0x000000ffffbd7224 */ /* 0x000fe200078e0042 */
[----:B------:R-:W-:Y:S01]  /*6310*/  MOV R157, R65 ;  /* 0x00000041009d7202 */ /* 0x000fe20000000f00 */
[----:B------:R-:W-:Y:S01]  /*6320*/  IMAD.MOV.U32 R97, RZ, RZ, R63 ;  /* 0x000000ffff617224 */ /* 0x000fe200078e003f */
[----:B------:R-:W-:Y:S01]  /*6330*/  HMMA.16816.F32 R64, R8, R12, R112 ;  /* 0x0000000c0840723c */ /* 0x000fe20000001870 */
[----:B------:R-:W-:-:S07]  /*6340*/  IMAD.MOV.U32 R96, RZ, RZ, R120 ;  /* 0x000000ffff607224 */ /* 0x000fce00078e0078 */
[----:B------:R-:W-:Y:S08]  /*6350*/  HMMA.16816.F32 R120, R4, R12, R216 ;  /* 0x0000000c0478723c */ /* 0x000ff000000018d8 */
[C---:B------:R-:W-:Y:S01]  /*6360*/  HMMA.16816.F32 R60, R8.reuse, R14, R48 ;  /* 0x0000000e083c723c */ /* 0x040fe20000001830 */
[----:B------:R-:W1:Y:S07]  /*6370*/  LDSM.16.MT88.4 R12, [R223+0xf000] ;  /* 0x00f00000df0c783b */ /* 0x000e6e0000004200 */
[----:B------:R-:W-:Y:S01]  /*6380*/  HMMA.16816.F32 R100, R8, R16, R100 ;  /* 0x000000100864723c */ /* 0x000fe20000001864 */
[----:B------:R-:W3:Y:S07]  /*6390*/  LDSM.16.MT88.4 R16, [R224+0xf000] ;  /* 0x00f00000e010783b */ /* 0x000eee0000004200 */
[-C--:B------:R-:W-:Y:S08]  /*63a0*/  HMMA.16816.F32 R136, R4, R24.reuse, R248 ;  /* 0x000000180488723c */ /* 0x080ff000000018f8 */
[----:B------:R-:W-:Y:S01]  /*63b0*/  HMMA.16816.F32 R132, R8, R24, R144 ;  /* 0x000000180884723c */ /* 0x000fe20000001890 */
[----:B------:R1:W-:Y:S01]  /*63c0*/  MUFU.EX2 R24, R2 ;  /* 0x0000000200187308 */ /* 0x0003e20000000800 */
[----:B------:R-:W-:Y:S01]  /*63d0*/  LDSM.16.MT88.4 R144, [R222+0xf800] ;  /* 0x00f80000de90783b */ /* 0x000fe20000004200 */
[----:B-1----:R-:W-:Y:S01]  /*63e0*/  FFMA.FTZ R2, R73, c[0x0][0x23c], -R21 ;  /* 0x00008f0049027a23 */ /* 0x002fe20000010815 */
[----:B------:R-:W-:Y:S01]  /*63f0*/  MOV R73, R74 ;  /* 0x0000004a00497202 */ /* 0x000fe20000000f00 */
[----:B------:R-:W-:-:S04]  /*6400*/  IMAD.MOV.U32 R74, RZ, RZ, R75 ;  /* 0x000000ffff4a7224 */ /* 0x000fc800078e004b */
[----:B------:R4:W-:Y:S01]  /*6410*/  MUFU.EX2 R25, R2 ;  /* 0x0000000200197308 */ /* 0x0009e20000000800 */
        /* <DEDUP_REMOVED lines=8> */
[----:B---3--:R-:W-:Y:S01]  /*64a0*/  HMMA.16816.F32 R192, R4, R18, R208 ;  /* 0x0000001204c0723c */ /* 0x008fe200000018d0 */
[----:B------:R-:W-:Y:S01]  /*64b0*/  IMAD.MOV.U32 R78, RZ, RZ, R79 ;  /* 0x000000ffff4e7224 */ /* 0x000fe200078e004f */
[----:B------:R-:W-:Y:S01]  /*64c0*/  MOV R79, R128 ;  /* 0x00000080004f7202 */ /* 0x000fe20000000f00 */
[----:B------:R-:W-:Y:S01]  /*64d0*/  IMAD.MOV.U32 R128, RZ, RZ, R129 ;  /* 0x000000ffff807224 */ /* 0x000fe200078e0081 */
[----:B------:R-:W-:-:S04]  /*64e0*/  MOV R129, R130 ;  /* 0x0000008200817202 */ /* 0x000fc80000000f00 */
[----:B------:R-:W-:Y:S01]  /*64f0*/  HMMA.16816.F32 R36, R8, R18, R36 ;  /* 0x000000120824723c */ /* 0x000fe20000001824 */
[----:B------:R-:W-:Y:S01]  /*6500*/  IMAD.MOV.U32 R130, RZ, RZ, R131 ;  /* 0x000000ffff827224 */ /* 0x000fe200078e0083 */
[----:B------:R-:W-:Y:S01]  /*6510*/  MOV R131, R96 ;  /* 0x0000006000837202 */ /* 0x000fe20000000f00 */
[----:B------:R-:W-:Y:S02]  /*6520*/  IMAD.MOV.U32 R96, RZ, RZ, R227 ;  /* 0x000000ffff607224 */ /* 0x000fe400078e00e3 */
[----:B------:R-:W3:Y:S01]  /*6530*/  LDL.LU R227, [R1+0xac] ;  /* 0x0000ac0001e37983 */ /* 0x000ee20000300800 */
[----:B----4-:R-:W-:-:S04]  /*6540*/  FFMA.FTZ R2, R252, c[0x0][0x23c], -R21 ;  /* 0x00008f00fc027a23 */ /* 0x010fc80000010815 */
[----:B------:R1:W-:Y:S02]  /*6550*/  MUFU.EX2 R240, R2 ;  /* 0x0000000200f07308 */ /* 0x0003e40000000800 */
[----:B-1----:R-:W-:Y:S01]  /*6560*/  FFMA.FTZ R2, R73, c[0x0][0x23c], -R20 ;  /* 0x00008f0049027a23 */ /* 0x002fe20000010814 */
[----:B------:R-:W-:Y:S01]  /*6570*/  MOV R73, R74 ;  /* 0x0000004a00497202 */ /* 0x000fe20000000f00 */
[----:B------:R-:W-:Y:S01]  /*6580*/  IMAD.MOV.U32 R74, RZ, RZ, R75 ;  /* 0x000000ffff4a7224 */ /* 0x000fe200078e004b */
[----:B------:R-:W-:Y:S01]  /*6590*/  MOV R75, R200 ;  /* 0x000000c8004b7202 */ /* 0x000fe20000000f00 */
[----:B------:R-:W-:Y:S02]  /*65a0*/  IMAD.MOV.U32 R200, RZ, RZ, R201 ;  /* 0x000000ffffc87224 */ /* 0x000fe400078e00c9 */
        /* <DEDUP_REMOVED lines=9> */
[----:B-1----:R-:W-:Y:S02]  /*6640*/  FFMA.FTZ R2, R73, c[0x0][0x23c], -R20 ;  /* 0x00008f0049027a23 */ /* 0x002fe40000010814 */
[----:B------:R-:W-:Y:S01]  /*6650*/  IMAD.MOV.U32 R73, RZ, RZ, R74 ;  /* 0x000000ffff497224 */ /* 0x000fe200078e004a */
[----:B------:R-:W-:Y:S01]  /*6660*/  MOV R74, R75 ;  /* 0x0000004b004a7202 */ /* 0x000fe20000000f00 */
[----:B------:R-:W-:Y:S01]  /*6670*/  IMAD.MOV.U32 R75, RZ, RZ, R200 ;  /* 0x000000ffff4b7224 */ /* 0x000fe200078e00c8 */
[----:B------:R-:W-:Y:S01]  /*6680*/  MOV R200, R201 ;  /* 0x000000c900c87202 */ /* 0x000fe20000000f00 */
[----:B------:R-:W-:Y:S01]  /*6690*/  IMAD.MOV.U32 R201, RZ, RZ, R202 ;  /* 0x000000ffffc97224 */ /* 0x000fe200078e00ca */
        /* <DEDUP_REMOVED lines=41> */
[----:B------:R1:W1:Y:S01]  /*6930*/  MUFU.EX2 R20, R2 ;  /* 0x0000000200147308 */ /* 0x0002620000000800 */
        /* <DEDUP_REMOVED lines=12> */
[----:B------:R-:W2:Y:S01]  /*6a00*/  LDL.LU R238, [R1+0xa8] ;  /* 0x0000a80001ee7983 */ /* 0x000ea20000300800 */
        /* <DEDUP_REMOVED lines=36> */
[----:B------:R-:W-:Y:S01]  /*6c50*/  MOV R98, R99 ;  /* 0x0000006300627202 */ /* 0x000fe20000000f00 */
[----:B------:R-:W-:Y:S01]  /*6c60*/  IMAD.MOV.U32 R99, RZ, RZ, R166 ;  /* 0x000000ffff637224 */ /* 0x000fe200078e00a6 */
[----:B------:R-:W-:Y:S01]  /*6c70*/  MOV R166, R172 ;  /* 0x000000ac00a67202 */ /* 0x000fe20000000f00 */
[----:B------:R1:W5:Y:S04]  /*6c80*/  LDL.LU R3, [R1+0xa0] ;  /* 0x0000a00001037983 */ /* 0x0003680000300800 */
[----:B------:R1:W5:Y:S04]  /*6c90*/  LDL.LU R170, [R1+0x9c] ;  /* 0x00009c0001aa7983 */ /* 0x0003680000300800 */
[----:B------:R-:W3:Y:S01]  /*6ca0*/  LDL.LU R172, [R1+0x98] ;  /* 0x0000980001ac7983 */ /* 0x000ee20000300800 */
[----:B------:R-:W-:Y:S03]  /*6cb0*/  HMMA.16816.F32 R48, R4, R14, R148 ;  /* 0x0000000e0430723c */ /* 0x000fe60000001894 */
[----:B------:R-:W1:Y:S05]  /*6cc0*/  LDSM.16.MT88.4 R188, [R221+0xd800] ;  /* 0x00d80000ddbc783b */ /* 0x000e6a0000004200 */
[C---:B------:R-:W-:Y:S08]  /*6cd0*/  HMMA.16816.F32 R196, R8.reuse, R12, R196 ;  /* 0x0000000c08c4723c */ /* 0x040ff000000018c4 */
[C---:B------:R-:W-:Y:S08]  /*6ce0*/  HMMA.16816.F32 R148, R8.reuse, R16, R116 ;  /* 0x000000100894723c */ /* 0x040ff00000001874 */
[----:B------:R-:W-:Y:S01]  /*6cf0*/  HMMA.16816.F32 R12, R8, R14, R80 ;  /* 0x0000000e080c723c */ /* 0x000fe20000001850 */
[----:B------:R4:W-:Y:S01]  /*6d00*/  MUFU.EX2 R11, R2 ;  /* 0x00000002000b7308 */ /* 0x0009e20000000800 */
[----:B------:R-:W1:Y:S06]  /*6d10*/  LDSM.16.MT88.4 R80, [R222+0xd800] ;  /* 0x00d80000de50783b */ /* 0x000e6c0000004200 */
[----:B------:R-:W-:Y:S01]  /*6d20*/  HMMA.16816.F32 R152, R4, R16, R244 ;  /* 0x000000100498723c */ /* 0x000fe200000018f4 */
[----:B----4-:R-:W-:-:S02]  /*6d30*/  FFMA.FTZ R2, R113, c[0x0][0x23c], -R0 ;  /* 0x00008f0071027a23 */ /* 0x010fc40000010800 */
[----:B------:R-:W-:Y:S01]  /*6d40*/  IMAD.MOV.U32 R113, RZ, RZ, R114 ;  /* 0x000000ffff717224 */ /* 0x000fe200078e0072 */
[----:B------:R-:W-:Y:S01]  /*6d50*/  MOV R114, R115 ;  /* 0x0000007300727202 */ /* 0x000fe20000000f00 */
[----:B------:R-:W-:Y:S01]  /*6d60*/  IMAD.MOV.U32 R115, RZ, RZ, R72 ;  /* 0x000000ffff737224 */ /* 0x000fe200078e0048 */
[----:B------:R-:W-:Y:S01]  /*6d70*/  MOV R72, R73 ;  /* 0x0000004900487202 */ /* 0x000fe20000000f00 */
[----:B------:R-:W-:Y:S01]  /*6d80*/  IMAD.MOV.U32 R73, RZ, RZ, R74 ;  /* 0x000000ffff497224 */ /* 0x000fe200078e004a */
[----:B------:R-:W-:Y:S01]  /*6d90*/  MOV R74, R75 ;  /* 0x0000004b004a7202 */ /* 0x000fe20000000f00 */
[----:B------:R4:W1:Y:S01]  /*6da0*/  MUFU.EX2 R17, R2 ;  /* 0x0000000200117308 */ /* 0x0008620000000800 */
        /* <DEDUP_REMOVED lines=8> */
[----:B----4-:R-:W-:-:S02]  /*6e30*/  FFMA.FTZ R2, R113, c[0x0][0x23c], -R0 ;  /* 0x00008f0071027a23 */ /* 0x010fc40000010800 */
[----:B------:R-:W-:Y:S02]  /*6e40*/  IMAD.MOV.U32 R113, RZ, RZ, R114 ;  /* 0x000000ffff717224 */ /* 0x000fe400078e0072 */
[----:B------:R-:W-:Y:S02]  /*6e50*/  IMAD.MOV.U32 R114, RZ, RZ, R72 ;  /* 0x000000ffff727224 */ /* 0x000fe400078e0048 */
        /* <DEDUP_REMOVED lines=27> */
[----:B------:R4:W-:Y:S01]  /*7010*/  MUFU.EX2 R16, R2 ;  /* 0x0000000200107308 */ /* 0x0009e20000000800 */
[----:B------:R-:W-:Y:S01]  /*7020*/  MOV R167, R171 ;  /* 0x000000ab00a77202 */ /* 0x000fe20000000f00 */
[----:B------:R-:W-:Y:S01]  /*7030*/  IMAD.MOV.U32 R112, RZ, RZ, R74 ;  /* 0x000000ffff707224 */ /* 0x000fe200078e004a */
[----:B------:R-:W-:Y:S01]  /*7040*/  MOV R113, R75 ;  /* 0x0000004b00717202 */ /* 0x000fe20000000f00 */
[----:B------:R-:W-:-:S02]  /*7050*/  FADD.FTZ R10, R249, R6 ;  /* 0x00000006f90a7221 */ /* 0x000fc40000010000 */
        /* <DEDUP_REMOVED lines=11> */
[----:B------:R-:W-:Y:S02]  /*7110*/  IMAD.MOV.U32 R72, RZ, RZ, R77 ;  /* 0x000000ffff487224 */ /* 0x000fe400078e004d */
        /* <DEDUP_REMOVED lines=30> */
[----:B------:R-:W-:Y:S01]  /*7300*/  IMAD.MOV.U32 R158, RZ, RZ, R232 ;  /* 0x000000ffff9e7224 */ /* 0x000fe200078e00e8 */
[----:B------:R-:W-:Y:S01]  /*7310*/  MOV R113, R114 ;  /* 0x0000007200717202 */ /* 0x000fe20000000f00 */
[----:B------:R-:W-:Y:S01]  /*7320*/  IMAD.MOV.U32 R114, RZ, RZ, R115 ;  /* 0x000000ffff727224 */ /* 0x000fe200078e0073 */
[----:B------:R-:W-:-:S02]  /*7330*/  MOV R166, R164 ;  /* 0x000000a400a67202 */ /* 0x000fc40000000f00 */
[----:B------:R-:W-:Y:S02]  /*7340*/  MOV R200, R128 ;  /* 0x0000008000c87202 */ /* 0x000fe40000000f00 */
[----:B------:R-:W-:Y:S02]  /*7350*/  MOV R247, R202 ;  /* 0x000000ca00f77202 */ /* 0x000fe40000000f00 */
[----:B------:R-:W-:Y:S01]  /*7360*/  MOV R246, R203 ;  /* 0x000000cb00f67202 */ /* 0x000fe20000000f00 */
[----:B------:R-:W-:Y:S01]  /*7370*/  IMAD.MOV.U32 R249, RZ, RZ, R112 ;  /* 0x000000fffff97224 */ /* 0x000fe200078e0070 */
[----:B------:R-:W-:Y:S01]  /*7380*/  MOV R115, R72 ;  /* 0x0000004800737202 */ /* 0x000fe20000000f00 */
[----:B------:R-:W-:Y:S01]  /*7390*/  LDSM.16.MT88.4 R96, [R224+0xd800] ;  /* 0x00d80000e060783b */ /* 0x000fe20000004200 */
[----:B------:R-:W-:Y:S02]  /*73a0*/  MOV R164, R233 ;  /* 0x000000e900a47202 */ /* 0x000fe40000000f00 */
        /* <DEDUP_REMOVED lines=9> */
[----:B------:R-:W-:Y:S02]  /*7440*/  MOV R129, R164 ;  /* 0x000000a400817202 */ /* 0x000fe40000000f00 */
[----:B------:R-:W-:Y:S02]  /*7450*/  MOV R158, R165 ;  /* 0x000000a5009e7202 */ /* 0x000fe40000000f00 */
[----:B------:R-:W-:Y:S02]  /*7460*/  F2FP.PACK_AB R200, R21, R19 ;  /* 0x0000001315c8723e */ /* 0x000fe400000000ff */
[----:B------:R-:W-:-:S02]  /*7470*/  F2FP.PACK_AB R202, R20, R22 ;  /* 0x0000001614ca723e */ /* 0x000fc400000000ff */
[----:B------:R-:W-:Y:S02]  /*7480*/  F2FP.PACK_AB R164, R27, R26 ;  /* 0x0000001a1ba4723e */ /* 0x000fe400000000ff */
[----:B------:R-:W-:Y:S02]  /*7490*/  F2FP.PACK_AB R165, R24, R23 ;  /* 0x0000001718a5723e */ /* 0x000fe400000000ff */
[----:B------:R-:W-:Y:S02]  /*74a0*/  F2FP.PACK_AB R166, R169, R168 ;  /* 0x000000a8a9a6723e */ /* 0x000fe400000000ff */
[----:B------:R-:W-:Y:S02]  /*74b0*/  F2FP.PACK_AB R167, R240, R25 ;  /* 0x00000019f0a7723e */ /* 0x000fe400000000ff */
[----:B------:R-:W-:Y:S01]  /*74c0*/  MOV R78, R131 ;  /* 0x00000083004e7202 */ /* 0x000fe20000000f00 */
[----:B------:R-:W-:Y:S01]  /*74d0*/  IMAD.MOV.U32 R131, RZ, RZ, R159 ;  /* 0x000000ffff837224 */ /* 0x000fe200078e009f */
[----:B------:R-:W-:Y:S01]  /*74e0*/  MOV R159, R230 ;  /* 0x000000e6009f7202 */ /* 0x000fe20000000f00 */
[----:B------:R-:W-:Y:S01]  /*74f0*/  IMAD.MOV.U32 R214, RZ, RZ, R74 ;  /* 0x000000ffffd67224 */ /* 0x000fe200078e004a */
[----:B------:R-:W-:-:S02]  /*7500*/  MOV R242, R72 ;  /* 0x0000004800f27202 */ /* 0x000fc40000000f00 */
[----:B------:R-:W-:Y:S02]  /*7510*/  MOV R215, R73 ;  /* 0x0000004900d77202 */ /* 0x000fe40000000f00 */
[----:B------:R-:W-:Y:S01]  /*7520*/  MOV R213, R75 ;  /* 0x0000004b00d57202 */ /* 0x000fe20000000f00 */
[----:B-1----:R-:W-:Y:S01]  /*7530*/  HMMA.16816.F32 R180, R164, R188, R180 ;  /* 0x000000bca4b4723c */ /* 0x002fe200000018b4 */
[----:B------:R-:W-:Y:S01]  /*7540*/  MOV R175, R130 ;  /* 0x0000008200af7202 */ /* 0x000fe20000000f00 */
        /* <DEDUP_REMOVED lines=8> */
[----:B------:R-:W-:Y:S01]  /*75d0*/  LDSM.16.MT88.4 R128, [R221+0xf800] ;  /* 0x00f80000dd80783b */ /* 0x000fe20000004200 */
[----:B--2---:R-:W-:-:S04]  /*75e0*/  FADD.FTZ R4, R238, R239 ;  /* 0x000000efee047221 */ /* 0x004fc80000010000 */
[----:B----4-:R-:W-:Y:S02]  /*75f0*/  FADD.FTZ R2, R231, R4 ;  /* 0x00000004e7027221 */ /* 0x010fe40000010000 */
[----:B------:R-:W1:Y:S01]  /*7600*/  LDSM.16.MT88.4 R4, [R223+0xf800] ;  /* 0x00f80000df04783b */ /* 0x000e620000004200 */
[----:B---3--:R-:W-:Y:S01]  /*7610*/  FFMA.FTZ R0, R172, c[0x0][0x23c], -R0 ;  /* 0x00008f00ac007a23 */ /* 0x008fe20000010800 */
[----:B------:R-:W-:Y:S02]  /*7620*/  MOV R212, R76 ;  /* 0x0000004c00d47202 */ /* 0x000fe40000000f00 */
[----:B------:R2:W5:Y:S01]  /*7630*/  LDL.LU R172, [R1+0x90] ;  /* 0x0000900001ac7983 */ /* 0x0005620000300800 */
[----:B------:R3:W4:Y:S03]  /*7640*/  MUFU.EX2 R18, R0 ;  /* 0x0000000000127308 */ /* 0x0007260000000800 */
[----:B------:R2:W5:Y:S04]  /*7650*/  LDL.LU R239, [R1+0x8c] ;  /* 0x00008c0001ef7983 */ /* 0x0005680000300800 */
[----:B------:R2:W5:Y:S04]  /*7660*/  LDL.LU R238, [R1+0x88] ;  /* 0x0000880001ee7983 */ /* 0x0005680000300800 */
[----:B------:R2:W5:Y:S04]  /*7670*/  LDL.LU R237, [R1+0x84] ;  /* 0x0000840001ed7983 */ /* 0x0005680000300800 */
[----:B------:R2:W5:Y:S01]  /*7680*/  LDL.LU R236, [R1+0x80] ;  /* 0x0000800001ec7983 */ /* 0x0005620000300800 */
[----:B---3--:R-:W-:Y:S01]  /*7690*/  IMAD.MOV.U32 R0, RZ, RZ, R201 ;  /* 0x000000ffff007224 */ /* 0x008fe200078e00c9 */
[----:B------:R-:W-:-:S02]  /*76a0*/  F2FP.PACK_AB R201, R17, R11 ;  /* 0x0000000b11c9723e */ /* 0x000fc400000000ff */
[----:B------:R2:W5:Y:S01]  /*76b0*/  LDL.LU R235, [R1+0x7c] ;  /* 0x00007c0001eb7983 */ /* 0x0005620000300800 */
[----:B----4-:R-:W-:-:S03]  /*76c0*/  F2FP.PACK_AB R203, R18, R16 ;  /* 0x0000001012cb723e */ /* 0x010fc600000000ff */
[----:B------:R2:W5:Y:S04]  /*76d0*/  LDL.LU R234, [R1+0x78] ;  /* 0x0000780001ea7983 */ /* 0x0005680000300800 */
[----:B------:R-:W-:Y:S01]  /*76e0*/  HMMA.16816.F32 R72, R200, R80, R32 ;  /* 0x00000050c848723c */ /* 0x000fe20000001820 */
[----:B------:R2:W5:Y:S01]  /*76f0*/  LDL.LU R233, [R1+0x74] ;  /* 0x0000740001e97983 */ /* 0x0005620000300800 */
[----:B------:R-:W-:-:S03]  /*7700*/  IMAD.MOV.U32 R245, RZ, RZ, R228 ;  /* 0x000000fffff57224 */ /* 0x000fc600078e00e4 */
[----:B------:R2:W5:Y:S02]  /*7710*/  LDL.LU R232, [R1+0x70] ;  /* 0x0000700001e87983 */ /* 0x0005640000300800 */
[----:B------:R-:W-:Y:S01]  /*7720*/  MOV R35, R157 ;  /* 0x0000009d00237202 */ /* 0x000fe20000000f00 */
[C---:B------:R-:W-:Y:S01]  /*7730*/  HMMA.16816.F32 R176, R200.reuse, R188, R176 ;  /* 0x000000bcc8b0723c */ /* 0x040fe200000018b0 */
[----:B------:R2:W5:Y:S07]  /*7740*/  LDL.LU R231, [R1+0x6c] ;  /* 0x00006c0001e77983 */ /* 0x00056e0000300800 */
[-C--:B------:R-:W-:Y:S01]  /*7750*/  HMMA.16816.F32 R184, R200, R190.reuse, R184 ;  /* 0x000000bec8b8723c */ /* 0x080fe200000018b8 */
[----:B------:R-:W-:Y:S01]  /*7760*/  FADD.FTZ R8, R35, R8 ;  /* 0x0000000823087221 */ /* 0x000fe20000010000 */
[----:B------:R2:W5:Y:S04]  /*7770*/  LDL.LU R230, [R1+0x68] ;  /* 0x0000680001e67983 */ /* 0x0005680000300800 */
[----:B------:R2:W5:Y:S02]  /*7780*/  LDL.LU R229, [R1+0x64] ;  /* 0x0000640001e57983 */ /* 0x0005640000300800 */
[----:B------:R-:W-:Y:S02]  /*7790*/  HMMA.16816.F32 R188, R164, R190, R28 ;  /* 0x000000bea4bc723c */ /* 0x000fe4000000181c */
[----:B------:R2:W5:Y:S05]  /*77a0*/  LDL.LU R228, [R1+0x60] ;  /* 0x0000600001e47983 */ /* 0x00056a0000300800 */
[----:B------:R-:W-:-:S02]  /*77b0*/  MOV R28, R159 ;  /* 0x0000009f001c7202 */ /* 0x000fc40000000f00 */
[----:B------:R-:W-:Y:S02]  /*77c0*/  MOV R29, R113 ;  /* 0x00000071001d7202 */ /* 0x000fe40000000f00 */
[----:B------:R-:W-:Y:S01]  /*77d0*/  MOV R35, R28 ;  /* 0x0000001c00237202 */ /* 0x000fe20000000f00 */
[-C--:B-1----:R-:W-:Y:S01]  /*77e0*/  HMMA.16816.F32 R160, R200, R4.reuse, R160 ;  /* 0x00000004c8a0723c */ /* 0x082fe200000018a0 */
        /* <DEDUP_REMOVED lines=10> */
[----:B------:R-:W-:Y:S01]  /*7890*/  FADD.FTZ R2, R34, R10 ;  /* 0x0000000a22027221 */ /* 0x000fe20000010000 */
[----:B------:R-:W1:Y:S01]  /*78a0*/  LDSM.16.MT88.4 R112, [R223+0xd800] ;  /* 0x00d80000df70783b */ /* 0x000e620000004200 */
[----:B------:R-:W-:-:S03]  /*78b0*/  FADD.FTZ R0, R35, R0 ;  /* 0x0000000023007221 */ /* 0x000fc60000010000 */
[----:B------:R-:W3:Y:S01]  /*78c0*/  LDSM.16.MT88.4 R156, [R224+0xf800] ;  /* 0x00f80000e09c783b */ /* 0x000ee20000004200 */
[----:B------:R-:W-:Y:S02]  /*78d0*/  FADD.FTZ R5, R225, R9 ;  /* 0x00000009e1057221 */ /* 0x000fe40000010000 */
[----:B------:R-:W-:Y:S01]  /*78e0*/  FADD.FTZ R4, R220, R8 ;  /* 0x00000008dc047221 */ /* 0x000fe20000010000 */
[----:B------:R2:W5:Y:S01]  /*78f0*/  LDL.LU R227, [R1+0x5c] ;  /* 0x00005c0001e37983 */ /* 0x0005620000300800 */
[----:B------:R-:W-:Y:S02]  /*7900*/  FADD.FTZ R2, R28, R2 ;  /* 0x000000021c027221 */ /* 0x000fe40000010000 */
[----:B------:R-:W-:Y:S01]  /*7910*/  FADD.FTZ R5, R29, R5 ;  /* 0x000000051d057221 */ /* 0x000fe20000010000 */
[----:B------:R2:W5:Y:S01]  /*7920*/  LDL.LU R226, [R1+0x58] ;  /* 0x0000580001e27983 */ /* 0x0005620000300800 */
[----:B------:R-:W-:Y:S02]  /*7930*/  FADD.FTZ R8, R30, R4 ;  /* 0x000000041e087221 */ /* 0x000fe40000010000 */
[----:B------:R-:W-:Y:S01]  /*7940*/  FADD.FTZ R4, R31, R0 ;  /* 0x000000001f047221 */ /* 0x000fe20000010000 */
[----:B------:R2:W5:Y:S01]  /*7950*/  LDL.LU R225, [R1+0x54] ;  /* 0x0000540001e17983 */ /* 0x0005620000300800 */
[----:B------:R-:W-:-:S02]  /*7960*/  FADD.FTZ R2, R252, R2 ;  /* 0x00000002fc027221 */ /* 0x000fc40000010000 */
[----:B------:R-:W-:Y:S01]  /*7970*/  FADD.FTZ R0, R175, R5 ;  /* 0x00000005af007221 */ /* 0x000fe20000010000 */
[----:B------:R2:W5:Y:S01]  /*7980*/  LDL.LU R220, [R1+0x50] ;  /* 0x0000500001dc7983 */ /* 0x0005620000300800 */
        /* <DEDUP_REMOVED lines=28> */
[----:B------:R-:W-:Y:S01]  /*7b50*/  FADD.FTZ R4, R246, R4 ;  /* 0x00000004f6047221 */ /* 0x000fe20000010000 */
[----:B------:R2:W-:Y:S01]  /*7b60*/  STL [R1+0x8], R0 ;  /* 0x0000080001007387 */ /* 0x0005e20000100800 */
[----:B------:R-:W-:-:S02]  /*7b70*/  FADD.FTZ R241, R248, R241 ;  /* 0x000000f1f8f17221 */ /* 0x000fc40000010000 */
[----:B------:R-:W-:Y:S01]  /*7b80*/  FADD.FTZ R4, R249, R4 ;  /* 0x00000004f9047221 */ /* 0x000fe20000010000 */
[----:B------:R2:W-:Y:S01]  /*7b90*/  STL [R1+0x4], R2 ;  /* 0x0000040201007387 */ /* 0x0005e20000100800 */
[----:B------:R-:W-:Y:S02]  /*7ba0*/  FADD.FTZ R241, R216, R241 ;  /* 0x000000f1d8f17221 */ /* 0x000fe40000010000 */
[----:B------:R-:W-:Y:S02]  /*7bb0*/  FADD.FTZ R4, R217, R4 ;  /* 0x00000004d9047221 */ /* 0x000fe40000010000 */
[----:B------:R-:W-:Y:S02]  /*7bc0*/  FADD.FTZ R241, R26, R241 ;  /* 0x000000f11af17221 */ /* 0x000fe40000010000 */
[----:B------:R-:W-:Y:S02]  /*7bd0*/  FADD.FTZ R4, R23, R4 ;  /* 0x0000000417047221 */ /* 0x000fe40000010000 */
[----:B------:R-:W-:-:S02]  /*7be0*/  FADD.FTZ R241, R27, R241 ;  /* 0x000000f11bf17221 */ /* 0x000fc40000010000 */
[----:B------:R-:W-:Y:S01]  /*7bf0*/  FADD.FTZ R4, R24, R4 ;  /* 0x0000000418047221 */ /* 0x000fe20000010000 */
[----:B------:R-:W-:Y:S01]  /*7c00*/  HMMA.16816.F32 R68, R164, R80, R68 ;  /* 0x00000050a444723c */ /* 0x000fe20000001844 */
[----:B------:R-:W-:Y:S02]  /*7c10*/  FADD.FTZ R241, R168, R241 ;  /* 0x000000f1a8f17221 */ /* 0x000fe40000010000 */
[----:B------:R-:W-:-:S05]  /*7c20*/  FADD.FTZ R4, R25, R4 ;  /* 0x0000000419047221 */ /* 0x000fca0000010000 */
[----:B------:R-:W-:Y:S01]  /*7c30*/  HMMA.16816.F32 R76, R200, R82, R52 ;  /* 0x00000052c84c723c */ /* 0x000fe20000001834 */
[----:B------:R-:W-:Y:S02]  /*7c40*/  FADD.FTZ R241, R169, R241 ;  /* 0x000000f1a9f17221 */ /* 0x000fe40000010000 */
[----:B------:R-:W-:-:S05]  /*7c50*/  FADD.FTZ R240, R240, R4 ;  /* 0x00000004f0f07221 */ /* 0x000fca0000010000 */
[-C--:B------:R-:W-:Y:S08]  /*7c60*/  HMMA.16816.F32 R84, R164, R96.reuse, R84 ;  /* 0x00000060a454723c */ /* 0x080ff00000001854 */
[C---:B------:R-:W-:Y:S08]  /*7c70*/  HMMA.16816.F32 R88, R200.reuse, R96, R88 ;  /* 0x00000060c858723c */ /* 0x040ff00000001858 */
[C---:B------:R-:W-:Y:S08]  /*7c80*/  HMMA.16816.F32 R92, R200.reuse, R98, R92 ;  /* 0x00000062c85c723c */ /* 0x040ff0000000185c */
[C---:B-1----:R-:W-:Y:S08]  /*7c90*/  HMMA.16816.F32 R104, R200.reuse, R112, R104 ;  /* 0x00000070c868723c */ /* 0x042ff00000001868 */
[C---:B------:R-:W-:Y:S08]  /*7ca0*/  HMMA.16816.F32 R108, R200.reuse, R114, R108 ;  /* 0x00000072c86c723c */ /* 0x040ff0000000186c */
[C---:B------:R-:W-:Y:S08]  /*7cb0*/  HMMA.16816.F32 R120, R200.reuse, R128, R120 ;  /* 0x00000080c878723c */ /* 0x040ff00000001878 */
[C---:B------:R-:W-:Y:S08]  /*7cc0*/  HMMA.16816.F32 R124, R200.reuse, R130, R124 ;  /* 0x00000082c87c723c */ /* 0x040ff0000000187c */
[C---:B------:R-:W-:Y:S08]  /*7cd0*/  HMMA.16816.F32 R136, R200.reuse, R144, R136 ;  /* 0x00000090c888723c */ /* 0x040ff00000001888 */
[C---:B------:R-:W-:Y:S08]  /*7ce0*/  HMMA.16816.F32 R140, R200.reuse, R146, R140 ;  /* 0x00000092c88c723c */ /* 0x040ff0000000188c */
[C---:B---3--:R-:W-:Y:S08]  /*7cf0*/  HMMA.16816.F32 R152, R200.reuse, R156, R152 ;  /* 0x0000009cc898723c */ /* 0x048ff00000001898 */
        /* <DEDUP_REMOVED lines=12> */
[----:B------:R-:W-:Y:S01]  /*7dc0*/  HMMA.16816.F32 R164, R164, R6, R12 ;  /* 0x00000006a4a4723c */ /* 0x000fe2000000180c */
[----:B------:R-:W-:Y:S07]  /*7dd0*/  @!P0 BRA `(.L_x_142) ;  /* 0x00003f8000008947 */ /* 0x000fee0003800000 */
[----:B--2---:R-:W2:Y:S01]  /*7de0*/  LDL R219, [R1+0x20] ;  /* 0x0000200001db7983 */ /* 0x004ea20000100800 */
[----:B-----5:R-:W-:Y:S01]  /*7df0*/  IMAD.MOV.U32 R173, RZ, RZ, R171 ;  /* 0x000000ffffad7224 */ /* 0x020fe200078e00ab */
[----:B------:R-:W-:Y:S01]  /*7e00*/  MOV R175, R3 ;  /* 0x0000000300af7202 */ /* 0x000fe20000000f00 */
[----:B------:R-:W-:Y:S01]  /*7e10*/  IMAD.MOV.U32 R168, RZ, RZ, R172 ;  /* 0x000000ffffa87224 */ /* 0x000fe200078e00ac */
[----:B------:R-:W3:Y:S01]  /*7e20*/  LDL.64 R216, [R1+0x10] ;  /* 0x0000100001d87983 */ /* 0x000ee20000100a00 */
[----:B------:R-:W-:Y:S01]  /*7e30*/  IMAD.MOV.U32 R174, RZ, RZ, R170 ;  /* 0x000000ffffae7224 */ /* 0x000fe200078e00aa */
[----:B------:R-:W-:-:S02]  /*7e40*/  ULDC.64 UR6, c[0x0][0x1a0] ;  /* 0x0000680000067ab9 */ /* 0x000fc40000000a00 */
[----:B------:R-:W-:Y:S02]  /*7e50*/  ULEA.HI.SX32 UR16, UR8, 0xfffffffe, 0x1a ;  /* 0xfffffffe08107891 */ /* 0x000fe4000f8fd23f */
[----:B------:R-:W-:Y:S02]  /*7e60*/  USHF.L.U64.HI UR12, UR6, 0x4, UR7 ;  /* 0x00000004060c7899 */ /* 0x000fe40008010207 */
[----:B------:R-:W-:Y:S01]  /*7e70*/  USHF.L.U32 UR14, UR6, 0x4, URZ ;  /* 0x00000004060e7899 */ /* 0x000fe2000800063f */
[----:B--2---:R-:W-:Y:S02]  /*7e80*/  ISETP.GE.AND P2, PT, R219, c[0x0][0x220], PT ;  /* 0x00008800db007a0c */ /* 0x004fe40003f46270 */
[----:B---3--:R-:W-:Y:S01]  /*7e90*/  ISETP.GE.AND P3, PT, R216, c[0x0][0x220], PT ;  /* 0x00008800d8007a0c */ /* 0x008fe20003f66270 */
[----:B------:R-:W-:Y:S05]  /*7ea0*/  BRA `(.L_x_143) ;  /* 0x000004e000007947 */ /* 0x000fea0003800000 */
.L_x_145:
[----:B------:R-:W2:Y:S01]  /*7eb0*/  LDL.64 R170, [R1+0x38] ;  /* 0x0000380001aa7983 */ /* 0x000ea20000100a00 */
[----:B------:R-:W-:Y:S02]  /*7ec0*/  ULDC.64 UR4, c[0x0][0x198] ;  /* 0x0000660000047ab9 */ /* 0x000fe40000000a00 */
[----:B------:R-:W-:Y:S01]  /*7ed0*/  UIADD3 UR15, UR16, -0x1, URZ ;  /* 0xffffffff100f7890 */ /* 0x000fe2000fffe03f */
[----:B------:R-:W3:Y:S03]  /*7ee0*/  LDL.64 R242, [R1+0x28] ;  /* 0x0000280001f27983 */ /* 0x000ee60000100a00 */
[----:B------:R-:W-:Y:S01]  /*7ef0*/  USHF.R.S32.HI UR8, URZ, 0x1f, UR15 ;  /* 0x0000001f3f087899 */ /* 0x000fe2000801140f */
[----:B------:R1:W-:Y:S01]  /*7f00*/  @P3 STS.128 [R239+0x8000], RZ ;  /* 0x008000ffef003388 */ /* 0x0003e20000000c00 */
[----:B------:R-:W-:Y:S02]  /*7f10*/  UIMAD.WIDE.U32 UR20, UR15, UR4, URZ ;  /* 0x000000040f1472a5 */ /* 0x000fe4000f8e003f */
[----:B------:R-:W-:Y:S04]  /*7f20*/  UIMAD UR8, UR8, UR4, URZ ;  /* 0x00000004080872a4 */ /* 0x000fe8000f8e023f */
[----:B------:R-:W-:Y:S01]  /*7f30*/  UIMAD UR8, UR15, UR5, UR8 ;  /* 0x000000050f0872a4 */ /* 0x000fe2000f8e0208 */
[----:B------:R-:W-:Y:S02]  /*7f40*/  IMAD.U32 R3, RZ, RZ, UR20 ;  /* 0x00000014ff037e24 */ /* 0x000fe4000f8e00ff */
[----:B------:R-:W-:Y:S01]  /*7f50*/  IMAD.U32 R0, RZ, RZ, UR20 ;  /* 0x00000014ff007e24 */ /* 0x000fe2000f8e00ff */
[----:B------:R-:W-:Y:S06]  /*7f60*/  UIADD3 UR8, UR21, UR8, URZ ;  /* 0x0000000815087290 */ /* 0x000fec000fffe03f */
[----:B------:R-:W-:Y:S01]  /*7f70*/  IMAD.U32 R169, RZ, RZ, UR8 ;  /* 0x00000008ffa97e24 */ /* 0x000fe2000f8e00ff */
[----:B--2---:R-:W-:Y:S04]  /*7f80*/  LEA R3, P1, R3, R170, 0x6 ;  /* 0x000000aa03037211 */ /* 0x004fe800078230ff */
[C---:B------:R-:W-:Y:S02]  /*7f90*/  @!P3 LEA R170, P6, R3.reuse, c[0x0][0x168], 0x1 ;  /* 0x00005a0003aaba11 */ /* 0x040fe400078c08ff */
[----:B---3--:R-:W-:Y:S02]  /*7fa0*/  LEA.HI.X R169, R0, R243, R169, 0x6, P1 ;  /* 0x000000f300a97211 */ /* 0x008fe400008f34a9 */
[C---:B------:R-:W-:Y:S02]  /*7fb0*/  @!P2 LEA R212, P1, R3.reuse, c[0x0][0x168], 0x1 ;  /* 0x00005a0003d4aa11 */ /* 0x040fe400078208ff */
[C-C-:B------:R-:W-:Y:S02]  /*7fc0*/  @!P3 LEA.HI.X R171, R3.reuse, c[0x0][0x16c], R169.reuse, 0x1, P6 ;  /* 0x00005b0003abba11 */ /* 0x140fe400030f0ca9 */
[C---:B------:R-:W-:Y:S02]  /*7fd0*/  @!P2 LEA.HI.X R213, R3.reuse, c[0x0][0x16c], R169, 0x1, P1 ;  /* 0x00005b0003d5aa11 */ /* 0x040fe400008f0ca9 */
[----:B------:R-:W-:Y:S01]  /*7fe0*/  IADD3 R2, P0, R3, UR11, RZ ;  /* 0x0000000b03027c10 */ /* 0x000fe2000ff1e0ff */
[----:B------:R-:W-:Y:S01]  /*7ff0*/  @!PT LDS RZ, [RZ] ;  /* 0x00000000fffff984 */ /* 0x000fe20000000800 */
[----:B------:R-:W-:Y:S01]  /*8000*/  @!PT LDS RZ, [RZ] ;  /* 0x00000000fffff984 */ /* 0x000fe20000000800 */
[----:B------:R-:W-:Y:S01]  /*8010*/  @!PT LDS RZ, [RZ] ;  /* 0x00000000fffff984 */ /* 0x000fe20000000800 */
[----:B------:R2:W-:Y:S03]  /*8020*/  @!P3 LDGSTS.E.BYPASS.LTC128B.128 [R239+0x8000], [R170.64] ;  /* 0x08000000aaefbfae */ /* 0x0005e6000b901d52 */
[C---:B------:R-:W-:Y:S01]  /*8030*/  @!P3 LEA R214, P6, R2.reuse, c[0x0][0x168], 0x1 ;  /* 0x00005a0002d6ba11 */ /* 0x040fe200078c08ff */
[----:B------:R1:W-:Y:S01]  /*8040*/  @P2 STS.128 [R239+0xa000], RZ ;  /* 0x00a000ffef002388 */ /* 0x0003e20000000c00 */
[----:B------:R-:W-:Y:S02]  /*8050*/  IADD3.X R169, R169, UR9, RZ, P0, !PT ;  /* 0x00000009a9a97c10 */ /* 0x000fe400087fe4ff */
[C---:B------:R-:W-:Y:S01]  /*8060*/  @!P2 LEA R210, P1, R2.reuse, c[0x0][0x168], 0x1 ;  /* 0x00005a0002d2aa11 */ /* 0x040fe200078208ff */
[----:B------:R-:W-:Y:S01]  /*8070*/  @!PT LDS RZ, [RZ] ;  /* 0x00000000fffff984 */ /* 0x000fe20000000800 */
[----:B------:R-:W-:Y:S01]  /*8080*/  @!PT LDS RZ, [RZ] ;  /* 0x00000000fffff984 */ /* 0x000fe20000000800 */
[----:B------:R-:W-:Y:S01]  /*8090*/  @!PT LDS RZ, [RZ] ;  /* 0x00000000fffff984 */ /* 0x000fe20000000800 */
[----:B------:R1:W-:Y:S01]  /*80a0*/  @!P2 LDGSTS.E.BYPASS.LTC128B.128 [R239+0xa000], [R212.64+0x80] ;  /* 0x0a000080d4efafae */ /* 0x0003e2000b901d52 */
[C-C-:B------:R-:W-:Y:S02]  /*80b0*/  @!P3 LEA.HI.X R215, R2.reuse, c[0x0][0x16c], R169.reuse, 0x1, P6 ;  /* 0x00005b0002d7ba11 */ /* 0x140fe400030f0ca9 */
[C---:B------:R-:W-:Y:S01]  /*80c0*/  @!P2 LEA.HI.X R211, R2.reuse, c[0x0][0x16c], R169, 0x1, P1 ;  /* 0x00005b0002d3aa11 */ /* 0x040fe200008f0ca9 */
[----:B------:R1:W-:Y:S01]  /*80d0*/  @P3 STS.128 [R239+0x8800], RZ ;  /* 0x008800ffef003388 */ /* 0x0003e20000000c00 */
[----:B------:R-:W-:Y:S03]  /*80e0*/  IADD3 R0, P5, R2, UR11, RZ ;  /* 0x0000000b02007c10 */ /* 0x000fe6000ffbe0ff */
[----:B------:R-:W-:Y:S01]  /*80f0*/  @!PT LDS RZ, [RZ] ;  /* 0x00000000fffff984 */ /* 0x000fe20000000800 */
[----:B------:R-:W-:Y:S01]  /*8100*/  @!PT LDS RZ, [RZ] ;  /* 0x00000000fffff984 */ /* 0x000fe20000000800 */
[----:B------:R-:W-:Y:S01]  /*8110*/  @!PT LDS RZ, [RZ] ;  /* 0x00000000fffff984 */ /* 0x000fe20000000800 */
[----:B------:R1:W-:Y:S01]  /*8120*/  @!P3 LDGSTS.E.BYPASS.LTC128B.128 [R239+0x8800], [R214.64] ;  /* 0x08800000d6efbfae */ /* 0x0003e2000b901d52 */
[C---:B------:R-:W-:Y:S02]  /*8130*/  @!P3 LEA R208, P6, R0.reuse, c[0x0][0x168], 0x1 ;  /* 0x00005a0000d0ba11 */ /* 0x040fe400078c08ff */
[C---:B------:R-:W-:Y:S01]  /*8140*/  @!P2 LEA R204, P1, R0.reuse, c[0x0][0x168], 0x1 ;  /* 0x00005a0000ccaa11 */ /* 0x040fe200078208ff */
[----:B------:R1:W-:Y:S01]  /*8150*/  @P2 STS.128 [R239+0xa800], RZ ;  /* 0x00a800ffef002388 */ /* 0x0003e20000000c00 */
[----:B------:R-:W-:Y:S02]  /*8160*/  IADD3.X R2, R169, UR9, RZ, P5, !PT ;  /* 0x00000009a9027c10 */ /* 0x000fe4000affe4ff */
[C---:B------:R-:W-:Y:S01]  /*8170*/  IADD3 R3, P0, R0.reuse, UR11, RZ ;  /* 0x0000000b00037c10 */ /* 0x040fe2000ff1e0ff */
[----:B------:R-:W-:Y:S01]  /*8180*/  @!PT LDS RZ, [RZ] ;  /* 0x00000000fffff984 */ /* 0x000fe20000000800 */
[----:B------:R-:W-:Y:S01]  /*8190*/  @!PT LDS RZ, [RZ] ;  /* 0x00000000fffff984 */ /* 0x000fe20000000800 */
[----:B------:R-:W-:Y:S01]  /*81a0*/  @!PT LDS RZ, [RZ] ;  /* 0x00000000fffff984 */ /* 0x000fe20000000800 */
[----:B------:R1:W-:Y:S01]  /*81b0*/  @!P2 LDGSTS.E.BYPASS.LTC128B.128 [R239+0xa800], [R210.64+0x80] ;  /* 0x0a800080d2efafae */ /* 0x0003e2000b901d52 */
[C-C-:B------:R-:W-:Y:S02]  /*81c0*/  @!P3 LEA.HI.X R209, R0.reuse, c[0x0][0x16c], R2.reuse, 0x1, P6 ;  /* 0x00005b0000d1ba11 */ /* 0x140fe400030f0c02 */
[----:B------:R-:W-:Y:S01]  /*81d0*/  @!P2 LEA.HI.X R205, R0, c[0x0][0x16c], R2, 0x1, P1 ;  /* 0x00005b0000cdaa11 */ /* 0x000fe200008f0c02 */
[----:B------:R1:W-:Y:S01]  /*81e0*/  @P3 STS.128 [R239+0x9000], RZ ;  /* 0x009000ffef003388 */ /* 0x0003e20000000c00 */
[C---:B------:R-:W-:Y:S02]  /*81f0*/  @!P3 LEA R206, P5, R3.reuse, c[0x0][0x168], 0x1 ;  /* 0x00005a0003ceba11 */ /* 0x040fe400078a08ff */
[----:B------:R-:W-:Y:S01]  /*8200*/  IADD3.X R169, R2, UR9, RZ, P0, !PT ;  /* 0x0000000902a97c10 */ /* 0x000fe200087fe4ff */
[----:B------:R-:W-:Y:S01]  /*8210*/  @!PT LDS RZ, [RZ] ;  /* 0x00000000fffff984 */ /* 0x000fe20000000800 */
[----:B------:R-:W-:Y:S01]  /*8220*/  @!PT LDS RZ, [RZ] ;  /* 0x00000000fffff984 */ /* 0x000fe20000000800 */
[----:B------:R-:W-:Y:S01]  /*8230*/  @!PT LDS RZ, [RZ] ;  /* 0x00000000fffff984 */ /* 0x000fe20000000800 */
[----:B------:R1:W-:Y:S01]  /*8240*/  @!P3 LDGSTS.E.BYPASS.LTC128B.128 [R239+0x9000], [R208.64] ;  /* 0x09000000d0efbfae */ /* 0x0003e2000b901d52 */
[C---:B--2---:R-:W-:Y:S02]  /*8250*/  @!P2 LEA R170, P0, R3.reuse, c[0x0][0x168], 0x1 ;  /* 0x00005a0003aaaa11 */ /* 0x044fe400078008ff */
[C-C-:B------:R-:W-:Y:S01]  /*8260*/  @!P3 LEA.HI.X R207, R3.reuse, c[0x0][0x16c], R169.reuse, 0x1, P5 ;  /* 0x00005b0003cfba11 */ /* 0x140fe200028f0ca9 */
[----:B------:R1:W-:Y:S01]  /*8270*/  @P2 STS.128 [R239+0xb000], RZ ;  /* 0x00b000ffef002388 */ /* 0x0003e20000000c00 */
[----:B------:R-:W-:Y:S03]  /*8280*/  @!P2 LEA.HI.X R171, R3, c[0x0][0x16c], R169, 0x1, P0 ;  /* 0x00005b0003abaa11 */ /* 0x000fe600000f0ca9 */
        /* <DEDUP_REMOVED lines=9> */
[----:B------:R1:W-:Y:S04]  /*8320*/  @P2 STS.128 [R239+0xb800], RZ ;  /* 0x00b800ffef002388 */ /* 0x0003e80000000c00 */
[----:B------:R-:W-:Y:S01]  /*8330*/  @!PT LDS RZ, [RZ] ;  /* 0x00000000fffff984 */ /* 0x000fe20000000800 */
[----:B------:R-:W-:Y:S01]  /*8340*/  @!PT LDS RZ, [RZ] ;  /* 0x00000000fffff984 */ /* 0x000fe20000000800 */
[----:B------:R-:W-:Y:S01]  /*8350*/  @!PT LDS RZ, [RZ] ;  /* 0x00000000fffff984 */ /* 0x000fe20000000800 */
[----:B------:R1:W-:Y:S04]  /*8360*/  @!P2 LDGSTS.E.BYPASS.LTC128B.128 [R239+0xb800], [R170.64+0x80] ;  /* 0x0b800080aaefafae */ /* 0x0003e8000b901d52 */
[----:B------:R-:W0:Y:S01]  /*8370*/  LDGDEPBAR ;  /* 0x00000000000079af */ /* 0x000e220000000000 */
[----:B------:R-:W-:-:S05]  /*8380*/  BRA `(.L_x_144) ;  /* 0x0000101000007947 */ /* 0x000fca0003800000 */
.L_x_143:
[----:B------:R-:W2:Y:S01]  /*8390*/  LDL.64 R2, [R1+0x30] ;  /* 0x0000300001027983 */ /* 0x000ea20000100a00 */
[----:B------:R-:W-:Y:S01]  /*83a0*/  USHF.R.S32.HI UR4, URZ, 0x1f, UR16 ;  /* 0x0000001f3f047899 */ /* 0x000fe20008011410 */
[----:B------:R-:W-:Y:S04]  /*83b0*/  DEPBAR.LE SB0, 0x0 ;  /* 0x000080000000791a */ /* 0x000fe80000000000 */
[----:B------:R-:W3:Y:S01]  /*83c0*/  LDL R6, [R1+0x24] ;  /* 0x0000240001067983 */ /* 0x000ee20000100800 */
        /* <DEDUP_REMOVED lines=8> */
[----:B------:R-:W-:Y:S01]  /*8450*/  @P3 STS.128 [R239+0xc000], RZ ;  /* 0x00c000ffef003388 */ /* 0x000fe20000000c00 */
[C---:B--2---:R-:W-:Y:S04]  /*8460*/  LEA R3, P0, R4.reuse, R2, 0x6 ;  /* 0x0000000204037211 */ /* 0x044fe800078030ff */
[C---:B------:R-:W-:Y:S02]  /*8470*/  @!P2 LEA R14, P1, R3.reuse, c[0x0][0x170], 0x1 ;  /* 0x00005c00030eaa11 */ /* 0x040fe400078208ff */
[----:B---3--:R-:W-:Y:S02]  /*8480*/  LEA.HI.X R4, R4, R6, R0, 0x6, P0 ;  /* 0x0000000604047211 */ /* 0x008fe400000f3400 */
[C---:B------:R-:W-:Y:S02]  /*8490*/  @!P3 LEA R6, P0, R3.reuse, c[0x0][0x170], 0x1 ;  /* 0x00005c000306ba11 */ /* 0x040fe400078008ff */
[C-C-:B------:R-:W-:Y:S02]  /*84a0*/  @!P2 LEA.HI.X R15, R3.reuse, c[0x0][0x174], R4.reuse, 0x1, P1 ;  /* 0x00005d00030faa11 */ /* 0x140fe400008f0c04 */
[C---:B------:R-:W-:Y:S02]  /*84b0*/  @!P3 LEA.HI.X R7, R3.reuse, c[0x0][0x174], R4, 0x1, P0 ;  /* 0x00005d000307ba11 */ /* 0x040fe400000f0c04 */
[----:B------:R-:W-:Y:S03]  /*84c0*/  IADD3 R2, P6, R3, UR14, RZ ;  /* 0x0000000e03027c10 */ /* 0x000fe6000ffde0ff */
[----:B------:R-:W-:Y:S01]  /*84d0*/  @!PT LDS RZ, [RZ] ;  /* 0x00000000fffff984 */ /* 0x000fe20000000800 */
[----:B------:R-:W-:Y:S01]  /*84e0*/  @!PT LDS RZ, [RZ] ;  /* 0x00000000fffff984 */ /* 0x000fe20000000800 */
[----:B------:R-:W-:Y:S01]  /*84f0*/  @!PT LDS RZ, [RZ] ;  /* 0x00000000fffff984 */ /* 0x000fe20000000800 */
[----:B------:R1:W-:Y:S01]  /*8500*/  @!P3 LDGSTS.E.BYPASS.LTC128B.128 [R239+0xc000], [R6.64] ;  /* 0x0c00000006efbfae */ /* 0x0003e2000b901d52 */
[----:B------:R-:W-:Y:S02]  /*8510*/  @!P3 LEA R16, P5, R2, c[0x0][0x170], 0x1 ;  /* 0x00005c000210ba11 */ /* 0x000fe400078a08ff */
[----:B------:R-:W-:Y:S02]  /*8520*/  IADD3.X R4, R4, UR12, RZ, P6, !PT ;  /* 0x0000000c04047c10 */ /* 0x000fe4000b7fe4ff */
[C---:B------:R-:W-:Y:S01]  /*8530*/  @!P2 LEA R12, P0, R2.reuse, c[0x0][0x170], 0x1 ;  /* 0x00005c00020caa11 */ /* 0x040fe200078008ff */
[----:B------:R-:W-:Y:S01]  /*8540*/  @P2 STS.128 [R239+0xe000], RZ ;  /* 0x00e000ffef002388 */ /* 0x000fe20000000c00 */
[C-C-:B------:R-:W-:Y:S02]  /*8550*/  @!P3 LEA.HI.X R17, R2.reuse, c[0x0][0x174], R4.reuse, 0x1, P5 ;  /* 0x00005d000211ba11 */ /* 0x140fe400028f0c04 */
[C---:B------:R-:W-:Y:S02]  /*8560*/  @!P2 LEA.HI.X R13, R2.reuse, c[0x0][0x174], R4, 0x1, P0 ;  /* 0x00005d00020daa11 */ /* 0x040fe400000f0c04 */
[----:B------:R-:W-:Y:S01]  /*8570*/  IADD3 R0, P4, R2, UR14, RZ ;  /* 0x0000000e02007c10 */ /* 0x000fe2000ff9e0ff */
[----:B------:R-:W-:Y:S01]  /*8580*/  @!PT LDS RZ, [RZ] ;  /* 0x00000000fffff984 */ /* 0x000fe20000000800 */
[----:B------:R-:W-:Y:S01]  /*8590*/  @!PT LDS RZ, [RZ] ;  /* 0x00000000fffff984 */ /* 0x000fe20000000800 */
[----:B------:R-:W-:Y:S01]  /*85a0*/  @!PT LDS RZ, [RZ] ;  /* 0x00000000fffff984 */ /* 0x000fe20000000800 */
[----:B------:R2:W-:Y:S03]  /*85b0*/  @!P2 LDGSTS.E.BYPASS.LTC128B.128 [R239+0xe000], [R14.64+0x80] ;  /* 0x0e0000800eefafae */ /* 0x0005e6000b901d52 */
[----:B------:R-:W-:Y:S02]  /*85c0*/  @!P3 LEA R10, P5, R0, c[0x0][0x170], 0x1 ;  /* 0x00005c00000aba11 */ /* 0x000fe400078a08ff */
[----:B------:R-:W-:Y:S01]  /*85d0*/  IADD3.X R2, R4, UR12, RZ, P4, !PT ;  /* 0x0000000c04027c10 */ /* 0x000fe2000a7fe4ff */
[----:B------:R-:W-:Y:S01]  /*85e0*/  @P3 STS.128 [R239+0xc800], RZ ;  /* 0x00c800ffef003388 */ /* 0x000fe20000000c00 */
[C---:B------:R-:W-:Y:S02]  /*85f0*/  IADD3 R3, P1, R0.reuse, UR14, RZ ;  /* 0x0000000e00037c10 */ /* 0x040fe4000ff3e0ff */
[--C-:B------:R-:W-:Y:S02]  /*8600*/  @!P3 LEA.HI.X R11, R0, c[0x0][0x174], R2.reuse, 0x1, P5 ;  /* 0x00005d00000bba11 */ /* 0x100fe400028f0c02 */
[C---:B------:R-:W-:Y:S01]  /*8610*/  @!P3 LEA R8, P4, R3.reuse, c[0x0][0x170], 0x1 ;  /* 0x00005c000308ba11 */ /* 0x040fe200078808ff */
[----:B------:R-:W-:Y:S01]  /*8620*/  @!PT LDS RZ, [RZ] ;  /* 0x00000000fffff984 */ /* 0x000fe20000000800 */
[----:B------:R-:W-:Y:S01]  /*8630*/  @!PT LDS RZ, [RZ] ;  /* 0x00000000fffff984 */ /* 0x000fe20000000800 */
[----:B------:R-:W-:Y:S01]  /*8640*/  @!PT LDS RZ, [RZ] ;  /* 0x00000000fffff984 */ /* 0x000fe20000000800 */
[----:B------:R3:W-:Y:S01]  /*8650*/  @!P3 LDGSTS.E.BYPASS.LTC128B.128 [R239+0xc800], [R16.64] ;  /* 0x0c80000010efbfae */ /* 0x0007e2000b901d52 */
[----:B------:R-:W-:Y:S02]  /*8660*/  IADD3.X R5, R2, UR12, RZ, P1, !PT ;  /* 0x0000000c02057c10 */ /* 0x000fe40008ffe4ff */
[C---:B-1----:R-:W-:Y:S02]  /*8670*/  @!P2 LEA R6, P0, R0.reuse, c[0x0][0x170], 0x1 ;  /* 0x00005c000006aa11 */ /* 0x042fe400078008ff */
[C-C-:B------:R-:W-:Y:S01]  /*8680*/  @!P3 LEA.HI.X R9, R3.reuse, c[0x0][0x174], R5.reuse, 0x1, P4 ;  /* 0x00005d000309ba11 */ /* 0x140fe200020f0c05 */
[----:B------:R-:W-:Y:S01]  /*8690*/  @P2 STS.128 [R239+0xe800], RZ ;  /* 0x00e800ffef002388 */ /* 0x000fe20000000c00 */
[----:B------:R-:W-:Y:S02]  /*86a0*/  @!P2 LEA.HI.X R7, R0, c[0x0][0x174], R2, 0x1, P0 ;  /* 0x00005d000007aa11 */ /* 0x000fe400000f0c02 */
[C---:B------:R-:W-:Y:S02]  /*86b0*/  @!P2 LEA R4, P1, R3.reuse, c[0x0][0x170], 0x1 ;  /* 0x00005c000304aa11 */ /* 0x040fe400078208ff */
[----:B------:R-:W-:Y:S01]  /*86c0*/  ISETP.LT.AND P4, PT, RZ, UR16, PT ;  /* 0x00000010ff007c0c */ /* 0x000fe2000bf81270 */
[----:B------:R-:W-:Y:S01]  /*86d0*/  @!PT LDS RZ, [RZ] ;  /* 0x00000000fffff984 */ /* 0x000fe20000000800 */
[----:B------:R-:W-:Y:S01]  /*86e0*/  @!PT LDS RZ, [RZ] ;  /* 0x00000000fffff984 */ /* 0x000fe20000000800 */
[----:B------:R-:W-:Y:S01]  /*86f0*/  @!PT LDS RZ, [RZ] ;  /* 0x00000000fffff984 */ /* 0x000fe20000000800 */
[----:B------:R2:W-:Y:S01]  /*8700*/  @!P2 LDGSTS.E.BYPASS.LTC128B.128 [R239+0xe800], [R12.64+0x80] ;  /* 0x0e8000800cefafae */ /* 0x0005e2000b901d52 */
[----:B------:R-:W-:Y:S05]  /*8710*/  @!P2 LEA.HI.X R5, R3, c[0x0][0x174], R5, 0x1, P1 ;  /* 0x00005d000305aa11 */ /* 0x000fea00008f0c05 */
[----:B------:R-:W-:Y:S06]  /*8720*/  @P3 STS.128 [R239+0xd000], RZ ;  /* 0x00d000ffef003388 */ /* 0x000fec0000000c00 */
[----:B------:R-:W-:Y:S01]  /*8730*/  @!PT LDS RZ, [RZ] ;  /* 0x00000000fffff984 */ /* 0x000fe20000000800 */
[----:B------:R-:W-:Y:S01]  /*8740*/  @!PT LDS RZ, [RZ] ;  /* 0x00000000fffff984 */ /* 0x000fe20000000800 */
[----:B------:R-:W-:Y:S01]  /*8750*/  @!PT LDS RZ, [RZ] ;  /* 0x00000000fffff984 */ /* 0x000fe20000000800 */
[----:B------:R1:W-:Y:S06]  /*8760*/  @!P3 LDGSTS.E.BYPASS.LTC128B.128 [R239+0xd000], [R10.64] ;  /* 0x0d0000000aefbfae */ /* 0x0003ec000b901d52 */
[----:B------:R-:W-:Y:S06]  /*8770*/  @P2 STS.128 [R239+0xf000], RZ ;  /* 0x00f000ffef002388 */ /* 0x000fec0000000c00 */
[----:B------:R-:W-:Y:S01]  /*8780*/  @!PT LDS RZ, [RZ] ;  /* 0x00000000fffff984 */ /* 0x000fe20000000800 */
[----:B------:R-:W-:Y:S01]  /*8790*/  @!PT LDS RZ, [RZ] ;  /* 0x00000000fffff984 */ /* 0x000fe20000000800 */
[----:B------:R-:W-:Y:S01]  /*87a0*/  @!PT LDS RZ, [RZ] ;  /* 0x00000000fffff984 */ /* 0x000fe20000000800 */
[----:B------:R4:W-:Y:S06]  /*87b0*/  @!P2 LDGSTS.E.BYPASS.LTC128B.128 [R239+0xf000], [R6.64+0x80] ;  /* 0x0f00008006efafae */ /* 0x0009ec000b901d52 */
        /* <DEDUP_REMOVED lines=10> */
[----:B------:R-:W-:Y:S06]  /*8860*/  LDSM.16.M88.4 R64, [R227] ;  /* 0x00000000e340783b */ /* 0x000fec0000000200 */
[----:B---3--:R-:W4:Y:S06]  /*8870*/  LDSM.16.M88.4 R16, [R220+0x8000] ;  /* 0x00800000dc10783b */ /* 0x008f2c0000000200 */
[----:B------:R-:W1:Y:S06]  /*8880*/  LDSM.16.M88.4 R60, [R227+0x2000] ;  /* 0x00200000e33c783b */ /* 0x000e6c0000000200 */
[----:B------:R-:W3:Y:S06]  /*8890*/  LDSM.16.M88.4 R32, [R220+0x8800] ;  /* 0x00880000dc20783b */ /* 0x000eec0000000200 */
[----:B------:R-:W0:Y:S06]  /*88a0*/  LDGDEPBAR ;  /* 0x00000000000079af */ /* 0x000e2c0000000000 */
[----:B------:R-:W5:Y:S06]  /*88b0*/  LDSM.16.M88.4 R48, [R220+0x9000] ;  /* 0x00900000dc30783b */ /* 0x000f6c0000000200 */
[----:B------:R-:W3:Y:S06]  /*88c0*/  LDSM.16.M88.4 R204, [R220+0x9800] ;  /* 0x00980000dccc783b */ /* 0x000eec0000000200 */
[----:B------:R-:W-:Y:S01]  /*88d0*/  LDSM.16.M88.4 R208, [R228] ;  /* 0x00000000e4d0783b */ /* 0x000fe20000000200 */
[-C--:B----4-:R-:W-:Y:S05]  /*88e0*/  HMMA.16816.F32 R4, R64, R16.reuse, RZ ;  /* 0x000000104004723c */ /* 0x090fea00000018ff */
[----:B------:R-:W4:Y:S03]  /*88f0*/  LDSM.16.M88.4 R212, [R231] ;  /* 0x00000000e7d4783b */ /* 0x000f260000000200 */
[C---:B-1----:R-:W-:Y:S03]  /*8900*/  HMMA.16816.F32 R8, R60.reuse, R16, RZ ;  /* 0x000000103c08723c */ /* 0x042fe600000018ff */
[----:B------:R-:W1:Y:S05]  /*8910*/  LDSM.16.M88.4 R216, [R228+0x2000] ;  /* 0x00200000e4d8783b */ /* 0x000e6a0000000200 */
[-C--:B--2---:R-:W-:Y:S08]  /*8920*/  HMMA.16816.F32 R12, R60, R18.reuse, RZ ;  /* 0x000000123c0c723c */ /* 0x084ff000000018ff */
[C---:B------:R-:W-:Y:S08]  /*8930*/  HMMA.16816.F32 R16, R64.reuse, R18, RZ ;  /* 0x000000124010723c */ /* 0x040ff000000018ff */
[-C--:B---3--:R-:W-:Y:S08]  /*8940*/  HMMA.16816.F32 R20, R64, R32.reuse, RZ ;  /* 0x000000204014723c */ /* 0x088ff000000018ff */
[C---:B------:R-:W-:Y:S08]  /*8950*/  HMMA.16816.F32 R24, R60.reuse, R32, RZ ;  /* 0x000000203c18723c */ /* 0x040ff000000018ff */
[-C--:B------:R-:W-:Y:S08]  /*8960*/  HMMA.16816.F32 R28, R60, R34.reuse, RZ ;  /* 0x000000223c1c723c */ /* 0x080ff000000018ff */
[C---:B------:R-:W-:Y:S08]  /*8970*/  HMMA.16816.F32 R32, R64.reuse, R34, RZ ;  /* 0x000000224020723c */ /* 0x040ff000000018ff */
[-C--:B-----5:R-:W-:Y:S08]  /*8980*/  HMMA.16816.F32 R36, R64, R48.reuse, RZ ;  /* 0x000000304024723c */ /* 0x0a0ff000000018ff */
[C---:B------:R-:W-:Y:S08]  /*8990*/  HMMA.16816.F32 R40, R60.reuse, R48, RZ ;  /* 0x000000303c28723c */ /* 0x040ff000000018ff */
[-C--:B------:R-:W-:Y:S08]  /*89a0*/  HMMA.16816.F32 R44, R60, R50.reuse, RZ ;  /* 0x000000323c2c723c */ /* 0x080ff000000018ff */
[C---:B------:R-:W-:Y:S08]  /*89b0*/  HMMA.16816.F32 R48, R64.reuse, R50, RZ ;  /* 0x000000324030723c */ /* 0x040ff000000018ff */
[-C--:B------:R-:W-:Y:S08]  /*89c0*/  HMMA.16816.F32 R52, R64, R204.reuse, RZ ;  /* 0x000000cc4034723c */ /* 0x080ff000000018ff */
[C---:B------:R-:W-:Y:S08]  /*89d0*/  HMMA.16816.F32 R56, R60.reuse, R204, RZ ;  /* 0x000000cc3c38723c */ /* 0x040ff000000018ff */
[-C--:B------:R-:W-:Y:S08]  /*89e0*/  HMMA.16816.F32 R60, R60, R206.reuse, RZ ;  /* 0x000000ce3c3c723c */ /* 0x080ff000000018ff */
[----:B------:R-:W-:Y:S01]  /*89f0*/  HMMA.16816.F32 R64, R64, R206, RZ ;  /* 0x000000ce4040723c */ /* 0x000fe200000018ff */
[----:B------:R-:W2:Y:S07]  /*8a00*/  LDSM.16.M88.4 R204, [R238] ;  /* 0x00000000eecc783b */ /* 0x000eae0000000200 */
[-C--:B----4-:R-:W-:Y:S08]  /*8a10*/  HMMA.16816.F32 R4, R208, R212.reuse, R4 ;  /* 0x000000d4d004723c */ /* 0x090ff00000001804 */
[C---:B-1----:R-:W-:Y:S08]  /*8a20*/  HMMA.16816.F32 R8, R216.reuse, R212, R8 ;  /* 0x000000d4d808723c */ /* 0x042ff00000001808 */
[-C--:B------:R-:W-:Y:S08]  /*8a30*/  HMMA.16816.F32 R12, R216, R214.reuse, R12 ;  /* 0x000000d6d80c723c */ /* 0x080ff0000000180c */
[C---:B------:R-:W-:Y:S01]  /*8a40*/  HMMA.16816.F32 R16, R208.reuse, R214, R16 ;  /* 0x000000d6d010723c */ /* 0x040fe20000001810 */
[----:B------:R-:W1:Y:S07]  /*8a50*/  LDSM.16.M88.4 R212, [R237] ;  /* 0x00000000edd4783b */ /* 0x000e6e0000000200 */
[-C--:B--2---:R-:W-:Y:S08]  /*8a60*/  HMMA.16816.F32 R20, R208, R204.reuse, R20 ;  /* 0x000000ccd014723c */ /* 0x084ff00000001814 */
[C---:B------:R-:W-:Y:S08]  /*8a70*/  HMMA.16816.F32 R24, R216.reuse, R204, R24 ;  /* 0x000000ccd818723c */ /* 0x040ff00000001818 */
[-C--:B------:R-:W-:Y:S08]  /*8a80*/  HMMA.16816.F32 R28, R216, R206.reuse, R28 ;  /* 0x000000ced81c723c */ /* 0x080ff0000000181c */
[C---:B------:R-:W-:Y:S01]  /*8a90*/  HMMA.16816.F32 R32, R208.reuse, R206, R32 ;  /* 0x000000ced020723c */ /* 0x040fe20000001820 */
[----:B------:R-:W2:Y:S07]  /*8aa0*/  LDSM.16.M88.4 R204, [R236] ;  /* 0x00000000eccc783b */ /* 0x000eae0000000200 */
[-C--:B-1----:R-:W-:Y:S08]  /*8ab0*/  HMMA.16816.F32 R36, R208, R212.reuse, R36 ;  /* 0x000000d4d024723c */ /* 0x082ff00000001824 */
[C---:B------:R-:W-:Y:S08]  /*8ac0*/  HMMA.16816.F32 R40, R216.reuse, R212, R40 ;  /* 0x000000d4d828723c */ /* 0x040ff00000001828 */
[-C--:B------:R-:W-:Y:S08]  /*8ad0*/  HMMA.16816.F32 R44, R216, R214.reuse, R44 ;  /* 0x000000d6d82c723c */ /* 0x080ff0000000182c */
[C---:B------:R-:W-:Y:S01]  /*8ae0*/  HMMA.16816.F32 R48, R208.reuse, R214, R48 ;  /* 0x000000d6d030723c */ /* 0x040fe20000001830 */
[----:B------:R-:W-:Y:S07]  /*8af0*/  LDSM.16.M88.4 R212, [R230] ;  /* 0x00000000e6d4783b */ /* 0x000fee0000000200 */
[-C--:B--2---:R-:W-:Y:S08]  /*8b00*/  HMMA.16816.F32 R52, R208, R204.reuse, R52 ;  /* 0x000000ccd034723c */ /* 0x084ff00000001834 */
[C---:B------:R-:W-:Y:S08]  /*8b10*/  HMMA.16816.F32 R56, R216.reuse, R204, R56 ;  /* 0x000000ccd838723c */ /* 0x040ff00000001838 */
[-C--:B------:R-:W-:Y:S01]  /*8b20*/  HMMA.16816.F32 R60, R216, R206.reuse, R60 ;  /* 0x000000ced83c723c */ /* 0x080fe2000000183c */
[----:B------:R-:W1:Y:S07]  /*8b30*/  LDSM.16.M88.4 R216, [R226+0x8000] ;  /* 0x00800000e2d8783b */ /* 0x000e6e0000000200 */
[----:B------:R-:W-:Y:S01]  /*8b40*/  HMMA.16816.F32 R64, R208, R206, R64 ;  /* 0x000000ced040723c */ /* 0x000fe20000001840 */
[----:B------:R-:W2:Y:S06]  /*8b50*/  LDSM.16.M88.4 R204, [R230+0x2000] ;  /* 0x00200000e6cc783b */ /* 0x000eac0000000200 */
[----:B------:R-:W3:Y:S01]  /*8b60*/  LDSM.16.M88.4 R208, [R226+0x8800] ;  /* 0x00880000e2d0783b */ /* 0x000ee20000000200 */
[-C--:B-1----:R-:W-:Y:S08]  /*8b70*/  HMMA.16816.F32 R4, R212, R216.reuse, R4 ;  /* 0x000000d8d404723c */ /* 0x082ff00000001804 */
[C---:B--2---:R-:W-:Y:S08]  /*8b80*/  HMMA.16816.F32 R8, R204.reuse, R216, R8 ;  /* 0x000000d8cc08723c */ /* 0x044ff00000001808 */
[-C--:B------:R-:W-:Y:S08]  /*8b90*/  HMMA.16816.F32 R12, R204, R218.reuse, R12 ;  /* 0x000000dacc0c723c */ /* 0x080ff0000000180c */
[C---:B------:R-:W-:Y:S01]  /*8ba0*/  HMMA.16816.F32 R16, R212.reuse, R218, R16 ;  /* 0x000000dad410723c */ /* 0x040fe20000001810 */
[----:B------:R-:W1:Y:S07]  /*8bb0*/  LDSM.16.M88.4 R216, [R226+0x9000] ;  /* 0x00900000e2d8783b */ /* 0x000e6e0000000200 */
[-C--:B---3--:R-:W-:Y:S08]  /*8bc0*/  HMMA.16816.F32 R20, R212, R208.reuse, R20 ;  /* 0x000000d0d414723c */ /* 0x088ff00000001814 */
[C---:B------:R-:W-:Y:S08]  /*8bd0*/  HMMA.16816.F32 R24, R204.reuse, R208, R24 ;  /* 0x000000d0cc18723c */ /* 0x040ff00000001818 */
[-C--:B------:R-:W-:Y:S08]  /*8be0*/  HMMA.16816.F32 R28, R204, R210.reuse, R28 ;  /* 0x000000d2cc1c723c */ /* 0x080ff0000000181c */
[C---:B------:R-:W-:Y:S01]  /*8bf0*/  HMMA.16816.F32 R32, R212.reuse, R210, R32 ;  /* 0x000000d2d420723c */ /* 0x040fe20000001820 */
[----:B------:R-:W2:Y:S07]  /*8c00*/  LDSM.16.M88.4 R208, [R226+0x9800] ;  /* 0x00980000e2d0783b */ /* 0x000eae0000000200 */
        /* <DEDUP_REMOVED lines=8> */
[----:B------:R-:W1:Y:S07]  /*8c90*/  LDSM.16.M88.4 R204, [R229] ;  /* 0x00000000e5cc783b */ /* 0x000e6e0000000200 */
        /* <DEDUP_REMOVED lines=17> */
[----:B------:R-:W-:Y:S07]  /*8db0*/  LDSM.16.M88.4 R216, [R220+0xa000] ;  /* 0x00a00000dcd8783b */ /* 0x000fee0000000200 */
        /* <DEDUP_REMOVED lines=28> */
[----:B------:R-:W3:Y:S01]  /*8f80*/  LDSM.16.M88.4 R212, [R234] ;  /* 0x00000000ead4783b */ /* 0x000ee20000000200 */
[-C--:B-1----:R-:W-:Y:S08]  /*8f90*/  HMMA.16816.F32 R4, R204, R216.reuse, R4 ;  /* 0x000000d8cc04723c */ /* 0x082ff00000001804 */
[C---:B--2---:R-:W-:Y:S08]  /*8fa0*/  HMMA.16816.F32 R8, R208.reuse, R216, R8 ;  /* 0x000000d8d008723c */ /* 0x044ff00000001808 */
[-C--:B------:R-:W-:Y:S08]  /*8fb0*/  HMMA.16816.F32 R12, R208, R218.reuse, R12 ;  /* 0x000000dad00c723c */ /* 0x080ff0000000180c */
[C---:B------:R-:W-:Y:S01]  /*8fc0*/  HMMA.16816.F32 R16, R204.reuse, R218, R16 ;  /* 0x000000dacc10723c */ /* 0x040fe20000001810 */
[----:B------:R-:W1:Y:S07]  /*8fd0*/  LDSM.16.M88.4 R216, [R233] ;  /* 0x00000000e9d8783b */ /* 0x000e6e0000000200 */
[-C--:B---3--:R-:W-:Y:S08]  /*8fe0*/  HMMA.16816.F32 R20, R204, R212.reuse, R20 ;  /* 0x000000d4cc14723c */ /* 0x088ff00000001814 */
        /* <DEDUP_REMOVED lines=47> */
[----:B------:R-:W2:Y:S01]  /*92e0*/  LDSM.16.M88.4 R212, [R225+0x3800] ;  /* 0x00380000e1d4783b */ /* 0x000ea20000000200 */
[----:B------:R-:W-:Y:S05]  /*92f0*/  DEPBAR.LE SB0, 0x0 ;  /* 0x000080000000791a */ /* 0x000fea0000000000 */
[----:B------:R-:W-:Y:S01]  /*9300*/  BAR.SYNC.DEFER_BLOCKING 0x0 ;  /* 0x0000000000007b1d */ /* 0x000fe20000010000 */
[-C--:B-1----:R-:W-:Y:S08]  /*9310*/  HMMA.16816.F32 R36, R204, R216.reuse, R36 ;  /* 0x000000d8cc24723c */ /* 0x082ff00000001824 */
[C---:B------:R-:W-:Y:S08]  /*9320*/  HMMA.16816.F32 R40, R208.reuse, R216, R40 ;  /* 0x000000d8d028723c */ /* 0x040ff00000001828 */
[-C--:B------:R-:W-:Y:S08]  /*9330*/  HMMA.16816.F32 R44, R208, R218.reuse, R44 ;  /* 0x000000dad02c723c */ /* 0x080ff0000000182c */
[C---:B------:R-:W-:Y:S08]  /*9340*/  HMMA.16816.F32 R48, R204.reuse, R218, R48 ;  /* 0x000000dacc30723c */ /* 0x040ff00000001830 */
[-C--:B--2---:R-:W-:Y:S08]  /*9350*/  HMMA.16816.F32 R52, R204, R212.reuse, R52 ;  /* 0x000000d4cc34723c */ /* 0x084ff00000001834 */
[C---:B------:R-:W-:Y:S08]  /*9360*/  HMMA.16816.F32 R56, R208.reuse, R212, R56 ;  /* 0x000000d4d038723c */ /* 0x040ff00000001838 */
[-C--:B------:R-:W-:Y:S08]  /*9370*/  HMMA.16816.F32 R60, R208, R214.reuse, R60 ;  /* 0x000000d6d03c723c */ /* 0x080ff0000000183c */
[----:B------:R-:W-:Y:S01]  /*9380*/  HMMA.16816.F32 R64, R204, R214, R64 ;  /* 0x000000d6cc40723c */ /* 0x000fe20000001840 */
[----:B------:R-:W-:-:S07]  /*9390*/  @P4 BRA `(.L_x_145) ;  /* 0xffffeb1000004947 */ /* 0x000fce000383ffff */
.L_x_144:
[----:B------:R-:W-:Y:S01]  /*93a0*/  FMNMX.FTZ R0, R4, R168, !PT ;  /* 0x000000a804007209 */ /* 0x000fe20007810000 */
[----:B------:R-:W-:Y:S03]  /*93b0*/  UIADD3 UR16, UR16, -0x1, URZ ;  /* 0xffffffff10107890 */ /* 0x000fe6000fffe03f */
        /* <DEDUP_REMOVED lines=37> */
[----:B-1----:R-:W1:Y:S01]  /*9610*/  SHFL.BFLY PT, R204, R172, 0x2, 0x1f ;  /* 0x0c401f00accc7f89 */ /* 0x002e6200000e0000 */
        /* <DEDUP_REMOVED lines=41> */
[----:B------:R-:W5:Y:S01]  /*98b0*/  SHFL.BFLY PT, R206, R170, 0x1, 0x1f ;  /* 0x0c201f00aace7f89 */ /* 0x000f6200000e0000 */
[----:B-1----:R-:W-:Y:S02]  /*98c0*/  FMNMX.FTZ R171, R171, R205, !PT ;  /* 0x000000cdabab7209 */ /* 0x002fe40007810000 */
[----:B--2---:R-:W-:Y:S03]  /*98d0*/  FMNMX.FTZ R3, R2, R3, !PT ;  /* 0x0000000302037209 */ /* 0x004fe60007810000 */
[----:B---3--:R-:W-:Y:S02]  /*98e0*/  FADD.FTZ R0, -R171, R173 ;  /* 0x000000adab007221 */ /* 0x008fe40000010100 */
[----:B------:R-:W-:Y:S02]  /*98f0*/  FMUL.FTZ R173, R172, c[0x0][0x23c] ;  /* 0x00008f00acad7a20 */ /* 0x000fe40000410000 */
[----:B------:R-:W-:Y:S01]  /*9900*/  FMUL.FTZ R0, R0, c[0x0][0x23c] ;  /* 0x00008f0000007a20 */ /* 0x000fe20000410000 */
[----:B-----5:R-:W-:Y:S01]  /*9910*/  FMNMX.FTZ R170, R170, R206, !PT ;  /* 0x000000ceaaaa7209 */ /* 0x020fe20007810000 */
[----:B------:R-:W-:Y:S01]  /*9920*/  FMUL.FTZ R208, R3, c[0x0][0x23c] ;  /* 0x00008f0003d07a20 */ /* 0x000fe20000410000 */
[----:B------:R-:W-:Y:S01]  /*9930*/  FSEL R173, R173, RZ, P0 ;  /* 0x000000ffadad7208 */ /* 0x000fe20000000000 */
[----:B------:R1:W2:Y:S01]  /*9940*/  MUFU.EX2 R168, R0 ;  /* 0x0000000000a87308 */ /* 0x0002a20000000800 */
[----:B------:R-:W-:Y:S01]  /*9950*/  FSETP.NEU.FTZ.AND P0, PT, R171, -INF , PT ;  /* 0xff800000ab00780b */ /* 0x000fe20003f1d000 */
[----:B------:R-:W3:Y:S01]  /*9960*/  LDSM.16.MT88.4 R204, [R221+0xc000] ;  /* 0x00c00000ddcc783b */ /* 0x000ee20000004200 */
[----:B----4-:R-:W-:Y:S02]  /*9970*/  FMUL.FTZ R68, R169, R68 ;  /* 0x00000044a9447220 */ /* 0x010fe40000410000 */
[--C-:B------:R-:W-:Y:S02]  /*9980*/  FFMA.FTZ R16, R16, c[0x0][0x23c], -R173.reuse ;  /* 0x00008f0010107a23 */ /* 0x100fe400000108ad */
[--C-:B------:R-:W-:Y:S02]  /*9990*/  FFMA.FTZ R4, R4, c[0x0][0x23c], -R173.reuse ;  /* 0x00008f0004047a23 */ /* 0x100fe400000108ad */
[--C-:B------:R-:W-:Y:S01]  /*99a0*/  FFMA.FTZ R5, R5, c[0x0][0x23c], -R173.reuse ;  /* 0x00008f0005057a23 */ /* 0x100fe200000108ad */
[----:B------:R4:W-:Y:S01]  /*99b0*/  MUFU.EX2 R214, R16 ;  /* 0x0000001000d67308 */ /* 0x0009e20000000800 */
[--C-:B------:R-:W-:Y:S02]  /*99c0*/  FFMA.FTZ R17, R17, c[0x0][0x23c], -R173.reuse ;  /* 0x00008f0011117a23 */ /* 0x100fe400000108ad */
[--C-:B------:R-:W-:Y:S02]  /*99d0*/  FFMA.FTZ R212, R37, c[0x0][0x23c], -R173.reuse ;  /* 0x00008f0025d47a23 */ /* 0x100fe400000108ad */
[----:B------:R-:W-:Y:S02]  /*99e0*/  FFMA.FTZ R213, R36, c[0x0][0x23c], -R173 ;  /* 0x00008f0024d57a23 */ /* 0x000fe400000108ad */
[C---:B------:R-:W-:Y:S02]  /*99f0*/  FMUL.FTZ R69, R169.reuse, R69 ;  /* 0x00000045a9457220 */ /* 0x040fe40000410000 */
[C---:B------:R-:W-:Y:S01]  /*9a00*/  FMUL.FTZ R80, R169.reuse, R80 ;  /* 0x00000050a9507220 */ /* 0x040fe20000410000 */
[----:B------:R5:W-:Y:S01]  /*9a10*/  MUFU.EX2 R218, R4 ;  /* 0x0000000400da7308 */ /* 0x000be20000000800 */
[C---:B------:R-:W-:Y:S02]  /*9a20*/  FMUL.FTZ R81, R169.reuse, R81 ;  /* 0x00000051a9517220 */ /* 0x040fe40000410000 */
[C---:B------:R-:W-:Y:S02]  /*9a30*/  FMUL.FTZ R84, R169.reuse, R84 ;  /* 0x00000054a9547220 */ /* 0x040fe40000410000 */
[C---:B-1----:R-:W-:Y:S02]  /*9a40*/  FADD.FTZ R0, -R170.reuse, R174 ;  /* 0x000000aeaa007221 */ /* 0x042fe40000010100 */
[----:B------:R-:W-:Y:S02]  /*9a50*/  FMUL.FTZ R174, R170, c[0x0][0x23c] ;  /* 0x00008f00aaae7a20 */ /* 0x000fe40000410000 */
[----:B------:R-:W-:Y:S01]  /*9a60*/  FMUL.FTZ R0, R0, c[0x0][0x23c] ;  /* 0x00008f0000007a20 */ /* 0x000fe20000410000 */
[----:B------:R-:W1:Y:S01]  /*9a70*/  MUFU.EX2 R242, R5 ;  /* 0x0000000500f27308 */ /* 0x000e620000000800 */
[C---:B--2---:R-:W-:Y:S02]  /*9a80*/  FMUL.FTZ R70, R168.reuse, R70 ;  /* 0x00000046a8467220 */ /* 0x044fe40000410000 */
[C---:B------:R-:W-:Y:S02]  /*9a90*/  FMUL.FTZ R71, R168.reuse, R71 ;  /* 0x00000047a8477220 */ /* 0x040fe40000410000 */
[C---:B----4-:R-:W-:Y:S02]  /*9aa0*/  FMUL.FTZ R16, R169.reuse, R188 ;  /* 0x000000bca9107220 */ /* 0x050fe40000410000 */
[C---:B------:R-:W-:Y:S02]  /*9ab0*/  FMUL.FTZ R82, R168.reuse, R82 ;  /* 0x00000052a8527220 */ /* 0x040fe40000410000 */
[C---:B------:R-:W-:Y:S01]  /*9ac0*/  FMUL.FTZ R83, R168.reuse, R83 ;  /* 0x00000053a8537220 */ /* 0x040fe20000410000 */
[----:B------:R2:W4:Y:S01]  /*9ad0*/  MUFU.EX2 R2, R0 ;  /* 0x0000000000027308 */ /* 0x0005220000000800 */
[C---:B------:R-:W-:Y:S02]  /*9ae0*/  FMUL.FTZ R85, R169.reuse, R85 ;  /* 0x00000055a9557220 */ /* 0x040fe40000410000 */
[C---:B------:R-:W-:Y:S02]  /*9af0*/  FMUL.FTZ R86, R168.reuse, R86 ;  /* 0x00000056a8567220 */ /* 0x040fe40000410000 */
[C---:B-----5:R-:W-:Y:S02]  /*9b00*/  FMUL.FTZ R4, R169.reuse, R180 ;  /* 0x000000b4a9047220 */ /* 0x060fe40000410000 */
[C---:B------:R-:W-:Y:S02]  /*9b10*/  FMUL.FTZ R87, R168.reuse, R87 ;  /* 0x00000057a8577220 */ /* 0x040fe40000410000 */
[C---:B------:R-:W-:Y:S01]  /*9b20*/  FMUL.FTZ R96, R169.reuse, R96 ;  /* 0x00000060a9607220 */ /* 0x040fe20000410000 */
[----:B------:R5:W-:Y:S01]  /*9b30*/  MUFU.EX2 R248, R17 ;  /* 0x0000001100f87308 */ /* 0x000be20000000800 */
[C---:B------:R-:W-:Y:S02]  /*9b40*/  FMUL.FTZ R97, R169.reuse, R97 ;  /* 0x00000061a9617220 */ /* 0x040fe40000410000 */
[----:B------:R-:W-:Y:S01]  /*9b50*/  FMUL.FTZ R98, R168, R98 ;  /* 0x00000062a8627220 */ /* 0x000fe20000410000 */
[----:B-1----:R-:W-:Y:S01]  /*9b60*/  F2FP.PACK_AB R180, R242, R218 ;  /* 0x000000daf2b4723e */ /* 0x002fe200000000ff */
[C---:B------:R-:W-:Y:S02]  /*9b70*/  FMUL.FTZ R5, R169.reuse, R181 ;  /* 0x000000b5a9057220 */ /* 0x040fe40000410000 */
[C---:B------:R-:W-:Y:S02]  /*9b80*/  FMUL.FTZ R99, R168.reuse, R99 ;  /* 0x00000063a8637220 */ /* 0x040fe40000410000 */
[C---:B------:R-:W-:Y:S02]  /*9b90*/  FMUL.FTZ R100, R169.reuse, R100 ;  /* 0x00000064a9647220 */ /* 0x040fe40000410000 */
[----:B------:R-:W-:Y:S02]  /*9ba0*/  FMUL.FTZ R101, R169, R101 ;  /* 0x00000065a9657220 */ /* 0x000fe40000410000 */
[----:B------:R-:W-:Y:S02]  /*9bb0*/  FMUL.FTZ R102, R168, R102 ;  /* 0x00000066a8667220 */ /* 0x000fe40000410000 */
[----:B--2---:R-:W-:Y:S02]  /*9bc0*/  FADD.FTZ R0, -R3, R175 ;  /* 0x000000af03007221 */ /* 0x004fe40000010100 */
[----:B------:R-:W-:Y:S02]  /*9bd0*/  FMUL.FTZ R175, R171, c[0x0][0x23c] ;  /* 0x00008f00abaf7a20 */ /* 0x000fe40000410000 */
[----:B------:R-:W-:Y:S02]  /*9be0*/  FMUL.FTZ R0, R0, c[0x0][0x23c] ;  /* 0x00008f0000007a20 */ /* 0x000fe40000410000 */
[C---:B----4-:R-:W-:Y:S01]  /*9bf0*/  FMUL.FTZ R72, R2.reuse, R72 ;  /* 0x0000004802487220 */ /* 0x050fe20000410000 */
[----:B------:R-:W-:Y:S01]  /*9c00*/  FSEL R175, R175, RZ, P0 ;  /* 0x000000ffafaf7208 */ /* 0x000fe20000000000 */
[----:B------:R-:W-:Y:S01]  /*9c10*/  FMUL.FTZ R73, R2, R73 ;  /* 0x0000004902497220 */ /* 0x000fe20000410000 */
[----:B------:R-:W-:Y:S01]  /*9c20*/  FSETP.NEU.FTZ.AND P0, PT, R170, -INF , PT ;  /* 0xff800000aa00780b */ /* 0x000fe20003f1d000 */
[----:B------:R-:W1:Y:S01]  /*9c30*/  MUFU.EX2 R0, R0 ;  /* 0x0000000000007308 */ /* 0x000e620000000800 */
[----:B-----5:R-:W-:Y:S02]  /*9c40*/  FMUL.FTZ R17, R169, R189 ;  /* 0x000000bda9117220 */ /* 0x020fe40000410000 */
[----:B------:R-:W-:Y:S01]  /*9c50*/  FSEL R174, R174, RZ, P0 ;  /* 0x000000ffaeae7208 */ /* 0x000fe20000000000 */
[--C-:B------:R-:W-:Y:S01]  /*9c60*/  FFMA.FTZ R18, R18, c[0x0][0x23c], -R175.reuse ;  /* 0x00008f0012127a23 */ /* 0x100fe200000108af */
[----:B------:R-:W-:Y:S01]  /*9c70*/  FSETP.NEU.FTZ.AND P0, PT, R3, -INF , PT ;  /* 0xff8000000300780b */ /* 0x000fe20003f1d000 */
[--C-:B------:R-:W-:Y:S02]  /*9c80*/  FFMA.FTZ R6, R6, c[0x0][0x23c], -R175.reuse ;  /* 0x00008f0006067a23 */ /* 0x100fe400000108af */
[--C-:B------:R-:W-:Y:S01]  /*9c90*/  FFMA.FTZ R12, R12, c[0x0][0x23c], -R174.reuse ;  /* 0x00008f000c0c7a23 */ /* 0x100fe200000108ae */
[----:B------:R-:W-:Y:S01]  /*9ca0*/  FSEL R208, R208, RZ, P0 ;  /* 0x000000ffd0d07208 */ /* 0x000fe20000000000 */
[----:B------:R-:W-:Y:S01]  /*9cb0*/  FFMA.FTZ R13, R13, c[0x0][0x23c], -R174 ;  /* 0x00008f000d0d7a23 */ /* 0x000fe200000108ae */
[----:B------:R-:W2:Y:S01]  /*9cc0*/  MUFU.EX2 R210, R18 ;  /* 0x0000001200d27308 */ /* 0x000ea20000000800 */
[--C-:B------:R-:W-:Y:S02]  /*9cd0*/  FFMA.FTZ R7, R7, c[0x0][0x23c], -R175.reuse ;  /* 0x00008f0007077a23 */ /* 0x100fe400000108af */
[--C-:B------:R-:W-:Y:S02]  /*9ce0*/  FFMA.FTZ R14, R14, c[0x0][0x23c], -R208.reuse ;  /* 0x00008f000e0e7a23 */ /* 0x100fe400000108d0 */
[--C-:B------:R-:W-:Y:S02]  /*9cf0*/  FFMA.FTZ R15, R15, c[0x0][0x23c], -R208.reuse ;  /* 0x00008f000f0f7a23 */ /* 0x100fe400000108d0 */
[----:B------:R-:W-:Y:S02]  /*9d00*/  FFMA.FTZ R19, R19, c[0x0][0x23c], -R175 ;  /* 0x00008f0013137a23 */ /* 0x000fe400000108af */
[----:B------:R-:W-:Y:S01]  /*9d10*/  FFMA.FTZ R11, R11, c[0x0][0x23c], -R208 ;  /* 0x00008f000b0b7a23 */ /* 0x000fe200000108d0 */
[----:B------:R-:W4:Y:S01]  /*9d20*/  MUFU.EX2 R211, R12 ;  /* 0x0000000c00d37308 */ /* 0x000f220000000800 */
[--C-:B------:R-:W-:Y:S02]  /*9d30*/  FFMA.FTZ R8, R8, c[0x0][0x23c], -R174.reuse ;  /* 0x00008f0008087a23 */ /* 0x100fe400000108ae */
[----:B------:R-:W-:Y:S02]  /*9d40*/  FFMA.FTZ R9, R9, c[0x0][0x23c], -R174 ;  /* 0x00008f0009097a23 */ /* 0x000fe400000108ae */
[----:B------:R-:W-:Y:S02]  /*9d50*/  FFMA.FTZ R10, R10, c[0x0][0x23c], -R208 ;  /* 0x00008f000a0a7a23 */ /* 0x000fe400000108d0 */
[C---:B-1----:R-:W-:Y:S02]  /*9d60*/  FMUL.FTZ R74, R0.reuse, R74 ;  /* 0x0000004a004a7220 */ /* 0x042fe40000410000 */
[----:B------:R-:W-:Y:S01]  /*9d70*/  FMUL.FTZ R75, R0, R75 ;  /* 0x0000004b004b7220 */ /* 0x000fe20000410000 */
[----:B------:R1:W-:Y:S01]  /*9d80*/  MUFU.EX2 R246, R13 ;  /* 0x0000000d00f67308 */ /* 0x0003e20000000800 */
[C---:B------:R-:W-:Y:S02]  /*9d90*/  FMUL.FTZ R76, R2.reuse, R76 ;  /* 0x0000004c024c7220 */ /* 0x040fe40000410000 */
[----:B------:R-:W-:Y:S01]  /*9da0*/  FMUL.FTZ R77, R2, R77 ;  /* 0x0000004d024d7220 */ /* 0x000fe20000410000 */
[----:B--2---:R-:W-:Y:S01]  /*9db0*/  MOV R37, R210 ;  /* 0x000000d200257202 */ /* 0x004fe20000000f00 */
[--C-:B------:R-:W-:Y:S01]  /*9dc0*/  FFMA.FTZ R210, R49, c[0x0][0x23c], -R173.reuse ;  /* 0x00008f0031d27a23 */ /* 0x100fe200000108ad */
[----:B------:R-:W-:Y:S01]  /*9dd0*/  MOV R49, R214 ;  /* 0x000000d600317202 */ /* 0x000fe20000000f00 */
[--C-:B------:R-:W-:Y:S02]  /*9de0*/  FFMA.FTZ R214, R52, c[0x0][0x23c], -R173.reuse ;  /* 0x00008f0034d67a23 */ /* 0x100fe400000108ad */
[----:B------:R-:W-:Y:S01]  /*9df0*/  FMUL.FTZ R18, R168, R190 ;  /* 0x000000bea8127220 */ /* 0x000fe20000410000 */
[----:B------:R2:W-:Y:S01]  /*9e00*/  MUFU.EX2 R249, R14 ;  /* 0x0000000e00f97308 */ /* 0x0005e20000000800 */
[C---:B------:R-:W-:Y:S02]  /*9e10*/  FMUL.FTZ R78, R0.reuse, R78 ;  /* 0x0000004e004e7220 */ /* 0x040fe40000410000 */
[----:B------:R-:W-:Y:S01]  /*9e20*/  FMUL.FTZ R79, R0, R79 ;  /* 0x0000004f004f7220 */ /* 0x000fe20000410000 */
[----:B----4-:R-:W-:Y:S01]  /*9e30*/  MOV R36, R211 ;  /* 0x000000d300247202 */ /* 0x010fe20000000f00 */
[C---:B------:R-:W-:Y:S02]  /*9e40*/  FMUL.FTZ R12, R2.reuse, R184 ;  /* 0x000000b8020c7220 */ /* 0x040fe40000410000 */
[C---:B------:R-:W-:Y:S01]  /*9e50*/  FMUL.FTZ R88, R2.reuse, R88 ;  /* 0x0000005802587220 */ /* 0x040fe20000410000 */
[----:B------:R-:W-:Y:S01]  /*9e60*/  MOV R190, R36 ;  /* 0x0000002400be7202 */ /* 0x000fe20000000f00 */
[----:B------:R-:W-:Y:S01]  /*9e70*/  FMUL.FTZ R89, R2, R89 ;  /* 0x0000005902597220 */ /* 0x000fe20000410000 */
[----:B------:R4:W-:Y:S01]  /*9e80*/  MUFU.EX2 R245, R15 ;  /* 0x0000000f00f57308 */ /* 0x0009e20000000800 */
[C---:B------:R-:W-:Y:S02]  /*9e90*/  FMUL.FTZ R90, R0.reuse, R90 ;  /* 0x0000005a005a7220 */ /* 0x040fe40000410000 */
[----:B------:R-:W-:Y:S02]  /*9ea0*/  FMUL.FTZ R91, R0, R91 ;  /* 0x0000005b005b7220 */ /* 0x000fe40000410000 */
[C---:B-1----:R-:W-:Y:S02]  /*9eb0*/  FMUL.FTZ R13, R2.reuse, R185 ;  /* 0x000000b9020d7220 */ /* 0x042fe40000410000 */
[C---:B------:R-:W-:Y:S02]  /*9ec0*/  FMUL.FTZ R92, R2.reuse, R92 ;  /* 0x0000005c025c7220 */ /* 0x040fe40000410000 */
[----:B------:R-:W-:Y:S01]  /*9ed0*/  FMUL.FTZ R93, R2, R93 ;  /* 0x0000005d025d7220 */ /* 0x000fe20000410000 */
[----:B------:R1:W-:Y:S01]  /*9ee0*/  MUFU.EX2 R217, R6 ;  /* 0x0000000600d97308 */ /* 0x0003e20000000800 */
[C---:B------:R-:W-:Y:S02]  /*9ef0*/  FMUL.FTZ R94, R0.reuse, R94 ;  /* 0x0000005e005e7220 */ /* 0x040fe40000410000 */
[C---:B------:R-:W-:Y:S02]  /*9f00*/  FMUL.FTZ R95, R0.reuse, R95 ;  /* 0x0000005f005f7220 */ /* 0x040fe40000410000 */
[----:B--2---:R-:W-:Y:S02]  /*9f10*/  FMUL.FTZ R14, R0, R186 ;  /* 0x000000ba000e7220 */ /* 0x004fe40000410000 */
[----:B------:R-:W-:Y:S02]  /*9f20*/  FMUL.FTZ R103, R168, R103 ;  /* 0x00000067a8677220 */ /* 0x000fe40000410000 */
[C---:B------:R-:W-:Y:S01]  /*9f30*/  FMUL.FTZ R104, R2.reuse, R104 ;  /* 0x0000006802687220 */ /* 0x040fe20000410000 */
[----:B------:R-:W2:Y:S01]  /*9f40*/  MUFU.EX2 R243, R7 ;  /* 0x0000000700f37308 */ /* 0x000ea20000000800 */
[----:B------:R-:W-:Y:S02]  /*9f50*/  FMUL.FTZ R105, R2, R105 ;  /* 0x0000006902697220 */ /* 0x000fe40000410000 */
[C---:B------:R-:W-:Y:S02]  /*9f60*/  FMUL.FTZ R106, R0.reuse, R106 ;  /* 0x0000006a006a7220 */ /* 0x040fe40000410000 */
[C---:B----4-:R-:W-:Y:S02]  /*9f70*/  FMUL.FTZ R15, R0.reuse, R187 ;  /* 0x000000bb000f7220 */ /* 0x050fe40000410000 */
[----:B------:R-:W4:Y:S01]  /*9f80*/  LDSM.16.MT88.4 R184, [R222+0xc000] ;  /* 0x00c00000deb8783b */ /* 0x000f220000004200 */
[----:B------:R-:W-:Y:S02]  /*9f90*/  FMUL.FTZ R107, R0, R107 ;  /* 0x0000006b006b7220 */ /* 0x000fe40000410000 */
[----:B------:R-:W5:Y:S01]  /*9fa0*/  MUFU.EX2 R247, R19 ;  /* 0x0000001300f77308 */ /* 0x000f620000000800 */
[C---:B------:R-:W-:Y:S02]  /*9fb0*/  FMUL.FTZ R108, R2.reuse, R108 ;  /* 0x0000006c026c7220 */ /* 0x040fe40000410000 */
[----:B------:R-:W-:Y:S02]  /*9fc0*/  FMUL.FTZ R109, R2, R109 ;  /* 0x0000006d026d7220 */ /* 0x000fe40000410000 */
[----:B-1----:R-:W-:Y:S01]  /*9fd0*/  FMUL.FTZ R6, R168, R182 ;  /* 0x000000b6a8067220 */ /* 0x002fe20000410000 */
[----:B------:R-:W-:Y:S01]  /*9fe0*/  F2FP.PACK_AB R182, R248, R49 ;  /* 0x00000031f8b6723e */ /* 0x000fe200000000ff */
[C---:B------:R-:W-:Y:S02]  /*9ff0*/  FMUL.FTZ R110, R0.reuse, R110 ;  /* 0x0000006e006e7220 */ /* 0x040fe40000410000 */
[----:B------:R-:W-:Y:S01]  /*a000*/  FMUL.FTZ R111, R0, R111 ;  /* 0x0000006f006f7220 */ /* 0x000fe20000410000 */
[----:B------:R-:W1:Y:S01]  /*a010*/  MUFU.EX2 R215, R11 ;  /* 0x0000000b00d77308 */ /* 0x000e620000000800 */
[C---:B------:R-:W-:Y:S02]  /*a020*/  FMUL.FTZ R112, R169.reuse, R112 ;  /* 0x00000070a9707220 */ /* 0x040fe40000410000 */
[----:B------:R-:W-:Y:S01]  /*a030*/  FMUL.FTZ R113, R169, R113 ;  /* 0x00000071a9717220 */ /* 0x000fe20000410000 */
[----:B--2---:R-:W-:Y:S01]  /*a040*/  F2FP.PACK_AB R181, R243, R217 ;  /* 0x000000d9f3b5723e */ /* 0x004fe200000000ff */
[C---:B------:R-:W-:Y:S02]  /*a050*/  FMUL.FTZ R7, R168.reuse, R183 ;  /* 0x000000b7a8077220 */ /* 0x040fe40000410000 */
[C---:B------:R-:W-:Y:S02]  /*a060*/  FMUL.FTZ R114, R168.reuse, R114 ;  /* 0x00000072a8727220 */ /* 0x040fe40000410000 */
[----:B------:R-:W-:Y:S01]  /*a070*/  FMUL.FTZ R115, R168, R115 ;  /* 0x00000073a8737220 */ /* 0x000fe20000410000 */
[----:B------:R2:W-:Y:S01]  /*a080*/  MUFU.EX2 R252, R8 ;  /* 0x0000000800fc7308 */ /* 0x0005e20000000800 */
[C---:B------:R-:W-:Y:S02]  /*a090*/  FMUL.FTZ R116, R169.reuse, R116 ;  /* 0x00000074a9747220 */ /* 0x040fe40000410000 */
[----:B------:R-:W-:Y:S01]  /*a0a0*/  FMUL.FTZ R117, R169, R117 ;  /* 0x00000075a9757220 */ /* 0x000fe20000410000 */
[----:B-----5:R-:W-:Y:S01]  /*a0b0*/  F2FP.PACK_AB R183, R247, R37 ;  /* 0x00000025f7b7723e */ /* 0x020fe200000000ff */
[--C-:B------:R-:W-:Y:S02]  /*a0c0*/  FFMA.FTZ R40, R40, c[0x0][0x23c], -R174.reuse ;  /* 0x00008f0028287a23 */ /* 0x100fe400000108ae */
[--C-:B------:R-:W-:Y:S02]  /*a0d0*/  FFMA.FTZ R41, R41, c[0x0][0x23c], -R174.reuse ;  /* 0x00008f0029297a23 */ /* 0x100fe400000108ae */
[--C-:B------:R-:W-:Y:S01]  /*a0e0*/  FFMA.FTZ R44, R44, c[0x0][0x23c], -R174.reuse ;  /* 0x00008f002c2c7a23 */ /* 0x100fe200000108ae */
[----:B------:R-:W5:Y:S01]  /*a0f0*/  MUFU.EX2 R244, R9 ;  /* 0x0000000900f47308 */ /* 0x000f620000000800 */
[-C--:B---3--:R-:W-:Y:S05]  /*a100*/  HMMA.16816.F32 R4, R180, R204.reuse, R4 ;  /* 0x000000ccb404723c */ /* 0x088fea0000001804 */
[----:B-1----:R-:W-:Y:S01]  /*a110*/  MOV R52, R215 ;  /* 0x000000d700347202 */ /* 0x002fe20000000f00 */
[----:B------:R-:W-:Y:S01]  /*a120*/  FMUL.FTZ R11, R0, R179 ;  /* 0x000000b3000b7220 */ /* 0x000fe20000410000 */
[----:B------:R-:W-:Y:S01]  /*a130*/  F2FP.PACK_AB R179, R245, R249 ;  /* 0x000000f9f5b3723e */ /* 0x000fe200000000ff */
[C---:B------:R-:W-:Y:S01]  /*a140*/  FMUL.FTZ R19, R168.reuse, R191 ;  /* 0x000000bfa8137220 */ /* 0x040fe20000410000 */
[----:B------:R-:W1:Y:S03]  /*a150*/  MUFU.EX2 R219, R10 ;  /* 0x0000000a00db7308 */ /* 0x000e660000000800 */
[----:B------:R-:W-:Y:S01]  /*a160*/  FMUL.FTZ R118, R168, R118 ;  /* 0x00000076a8767220 */ /* 0x000fe20000410000 */
[----:B------:R-:W-:Y:S01]  /*a170*/  MOV R191, R249 ;  /* 0x000000f900bf7202 */ /* 0x000fe20000000f00 */
[----:B--2---:R-:W-:Y:S02]  /*a180*/  FMUL.FTZ R8, R2, R176 ;  /* 0x000000b002087220 */ /* 0x004fe40000410000 */
[----:B------:R-:W-:Y:S02]  /*a190*/  FMUL.FTZ R119, R168, R119 ;  /* 0x00000077a8777220 */ /* 0x000fe40000410000 */
[C---:B------:R-:W-:Y:S01]  /*a1a0*/  FMUL.FTZ R120, R2.reuse, R120 ;  /* 0x0000007802787220 */ /* 0x040fe20000410000 */
[----:B------:R-:W-:Y:S01]  /*a1b0*/  MUFU.EX2 R249, R210 ;  /* 0x000000d200f97308 */ /* 0x000fe20000000800 */
[----:B------:R-:W-:Y:S02]  /*a1c0*/  FMUL.FTZ R121, R2, R121 ;  /* 0x0000007902797220 */ /* 0x000fe40000410000 */
[----:B------:R-:W-:Y:S01]  /*a1d0*/  FMUL.FTZ R122, R0, R122 ;  /* 0x0000007a007a7220 */ /* 0x000fe20000410000 */
[----:B-----5:R-:W-:Y:S01]  /*a1e0*/  F2FP.PACK_AB R176, R244, R252 ;  /* 0x000000fcf4b0723e */ /* 0x020fe200000000ff */
[----:B------:R-:W-:Y:S02]  /*a1f0*/  FMUL.FTZ R9, R2, R177 ;  /* 0x000000b102097220 */ /* 0x000fe40000410000 */
[----:B------:R-:W-:Y:S02]  /*a200*/  FMUL.FTZ R123, R0, R123 ;  /* 0x0000007b007b7220 */ /* 0x000fe40000410000 */
[C---:B------:R-:W-:Y:S02]  /*a210*/  FMUL.FTZ R124, R2.reuse, R124 ;  /* 0x0000007c027c7220 */ /* 0x040fe40000410000 */
[----:B------:R-:W-:Y:S02]  /*a220*/  FMUL.FTZ R125, R2, R125 ;  /* 0x0000007d027d7220 */ /* 0x000fe40000410000 */
[----:B------:R-:W-:Y:S01]  /*a230*/  FMUL.FTZ R126, R0, R126 ;  /* 0x0000007e007e7220 */ /* 0x000fe20000410000 */
[----:B-1----:R-:W-:Y:S01]  /*a240*/  F2FP.PACK_AB R177, R52, R219 ;  /* 0x000000db34b1723e */ /* 0x002fe200000000ff */
[----:B------:R-:W-:Y:S01]  /*a250*/  FMUL.FTZ R10, R0, R178 ;  /* 0x000000b2000a7220 */ /* 0x000fe20000410000 */
[----:B------:R-:W-:Y:S01]  /*a260*/  F2FP.PACK_AB R178, R246, R36 ;  /* 0x00000024f6b2723e */ /* 0x000fe200000000ff */
[--C-:B------:R-:W-:Y:S02]  /*a270*/  FFMA.FTZ R45, R45, c[0x0][0x23c], -R174.reuse ;  /* 0x00008f002d2d7a23 */ /* 0x100fe400000108ae */
[----:B------:R-:W-:Y:S02]  /*a280*/  FFMA.FTZ R57, R57, c[0x0][0x23c], -R174 ;  /* 0x00008f0039397a23 */ /* 0x000fe400000108ae */
[--C-:B------:R-:W-:Y:S02]  /*a290*/  FFMA.FTZ R42, R42, c[0x0][0x23c], -R208.reuse ;  /* 0x00008f002a2a7a23 */ /* 0x100fe400000108d0 */
[C---:B------:R-:W-:Y:S04]  /*a2a0*/  HMMA.16816.F32 R8, R176.reuse, R204, R8 ;  /* 0x000000ccb008723c */ /* 0x040fe80000001808 */
[--C-:B------:R-:W-:Y:S02]  /*a2b0*/  FFMA.FTZ R43, R43, c[0x0][0x23c], -R208.reuse ;  /* 0x00008f002b2b7a23 */ /* 0x100fe400000108d0 */
[--C-:B------:R-:W-:Y:S01]  /*a2c0*/  FFMA.FTZ R46, R46, c[0x0][0x23c], -R208.reuse ;  /* 0x00008f002e2e7a23 */ /* 0x100fe200000108d0 */
[----:B------:R-:W-:Y:S01]  /*a2d0*/  MOV R204, R49 ;  /* 0x0000003100cc7202 */ /* 0x000fe20000000f00 */
[-C--:B------:R-:W-:Y:S04]  /*a2e0*/  HMMA.16816.F32 R12, R176, R206.reuse, R12 ;  /* 0x000000ceb00c723c */ /* 0x080fe8000000180c */
[----:B------:R-:W-:Y:S01]  /*a2f0*/  MOV R205, R52 ;  /* 0x0000003400cd7202 */ /* 0x000fe20000000f00 */
[--C-:B------:R-:W-:Y:S02]  /*a300*/  FFMA.FTZ R58, R58, c[0x0][0x23c], -R208.reuse ;  /* 0x00008f003a3a7a23 */ /* 0x100fe400000108d0 */
[--C-:B------:R-:W-:Y:S01]  /*a310*/  FFMA.FTZ R59, R59, c[0x0][0x23c], -R208.reuse ;  /* 0x00008f003b3b7a23 */ /* 0x100fe200000108d0 */
[C---:B------:R-:W-:Y:S04]  /*a320*/  HMMA.16816.F32 R16, R180.reuse, R206, R16 ;  /* 0x000000ceb410723c */ /* 0x040fe80000001810 */
[----:B------:R-:W-:Y:S02]  /*a330*/  FMUL.FTZ R127, R0, R127 ;  /* 0x0000007f007f7220 */ /* 0x000fe40000410000 */
[C---:B------:R-:W-:Y:S01]  /*a340*/  FMUL.FTZ R128, R169.reuse, R128 ;  /* 0x00000080a9807220 */ /* 0x040fe20000410000 */
[----:B------:R-:W-:Y:S01]  /*a350*/  MOV R207, R248 ;  /* 0x000000f800cf7202 */ /* 0x000fe20000000f00 */
[-C--:B----4-:R-:W-:Y:S04]  /*a360*/  HMMA.16816.F32 R68, R180, R184.reuse, R68 ;  /* 0x000000b8b444723c */ /* 0x090fe80000001844 */
[C---:B------:R-:W-:Y:S01]  /*a370*/  FMUL.FTZ R129, R169.reuse, R129 ;  /* 0x00000081a9817220 */ /* 0x040fe20000410000 */
[----:B------:R-:W-:Y:S01]  /*a380*/  MOV R206, R247 ;  /* 0x000000f700ce7202 */ /* 0x000fe20000000f00 */
[C---:B------:R-:W-:Y:S02]  /*a390*/  FMUL.FTZ R130, R168.reuse, R130 ;  /* 0x00000082a8827220 */ /* 0x040fe40000410000 */
[C---:B------:R-:W-:Y:S04]  /*a3a0*/  HMMA.16816.F32 R72, R176.reuse, R184, R72 ;  /* 0x000000b8b048723c */ /* 0x040fe80000001848 */
[C---:B------:R-:W-:Y:S02]  /*a3b0*/  FMUL.FTZ R131, R168.reuse, R131 ;  /* 0x00000083a8837220 */ /* 0x040fe40000410000 */
[C---:B------:R-:W-:Y:S02]  /*a3c0*/  FMUL.FTZ R132, R169.reuse, R132 ;  /* 0x00000084a9847220 */ /* 0x040fe40000410000 */
[-C--:B------:R-:W-:Y:S04]  /*a3d0*/  HMMA.16816.F32 R76, R176, R186.reuse, R76 ;  /* 0x000000bab04c723c */ /* 0x080fe8000000184c */
[C---:B------:R-:W-:Y:S02]  /*a3e0*/  FMUL.FTZ R133, R169.reuse, R133 ;  /* 0x00000085a9857220 */ /* 0x040fe40000410000 */
[C---:B------:R-:W-:Y:S02]  /*a3f0*/  FMUL.FTZ R134, R168.reuse, R134 ;  /* 0x00000086a8867220 */ /* 0x040fe40000410000 */
[C---:B------:R-:W-:Y:S01]  /*a400*/  HMMA.16816.F32 R80, R180.reuse, R186, R80 ;  /* 0x000000bab450723c */ /* 0x040fe20000001850 */
[----:B------:R-:W1:Y:S03]  /*a410*/  LDSM.16.MT88.4 R184, [R224+0xc000] ;  /* 0x00c00000e0b8783b */ /* 0x000e660000004200 */
[----:B------:R-:W-:Y:S02]  /*a420*/  FMUL.FTZ R135, R168, R135 ;  /* 0x00000087a8877220 */ /* 0x000fe40000410000 */
[C---:B------:R-:W-:Y:S02]  /*a430*/  FMUL.FTZ R136, R2.reuse, R136 ;  /* 0x0000008802887220 */ /* 0x040fe40000410000 */
[----:B------:R-:W-:Y:S04]  /*a440*/  FMUL.FTZ R137, R2, R137 ;  /* 0x0000008902897220 */ /* 0x000fe80000410000 */
        /* <DEDUP_REMOVED lines=14> */
[C---:B------:R-:W-:Y:S01]  /*a530*/  FMUL.FTZ R152, R2.reuse, R152 ;  /* 0x0000009802987220 */ /* 0x040fe20000410000 */
[-C--:B-1----:R-:W-:Y:S03]  /*a540*/  HMMA.16816.F32 R84, R180, R184.reuse, R84 ;  /* 0x000000b8b454723c */ /* 0x082fe60000001854 */
[----:B------:R-:W-:Y:S02]  /*a550*/  FMUL.FTZ R153, R2, R153 ;  /* 0x0000009902997220 */ /* 0x000fe40000410000 */
[C---:B------:R-:W-:Y:S02]  /*a560*/  FMUL.FTZ R154, R0.reuse, R154 ;  /* 0x0000009a009a7220 */ /* 0x040fe40000410000 */
[----:B------:R-:W-:Y:S01]  /*a570*/  FMUL.FTZ R155, R0, R155 ;  /* 0x0000009b009b7220 */ /* 0x000fe20000410000 */
[C---:B------:R-:W-:Y:S04]  /*a580*/  HMMA.16816.F32 R88, R176.reuse, R184, R88 ;  /* 0x000000b8b058723c */ /* 0x040fe80000001858 */
[C---:B------:R-:W-:Y:S02]  /*a590*/  FMUL.FTZ R156, R169.reuse, R156 ;  /* 0x0000009ca99c7220 */ /* 0x040fe40000410000 */
[----:B------:R-:W-:Y:S02]  /*a5a0*/  FMUL.FTZ R157, R169, R157 ;  /* 0x0000009da99d7220 */ /* 0x000fe40000410000 */
[-C--:B------:R-:W-:Y:S04]  /*a5b0*/  HMMA.16816.F32 R92, R176, R186.reuse, R92 ;  /* 0x000000bab05c723c */ /* 0x080fe8000000185c */
[C---:B------:R-:W-:Y:S02]  /*a5c0*/  FMUL.FTZ R158, R168.reuse, R158 ;  /* 0x0000009ea89e7220 */ /* 0x040fe40000410000 */
[----:B------:R-:W-:Y:S02]  /*a5d0*/  FMUL.FTZ R159, R168, R159 ;  /* 0x0000009fa89f7220 */ /* 0x000fe40000410000 */
[C---:B------:R-:W-:Y:S01]  /*a5e0*/  HMMA.16816.F32 R96, R180.reuse, R186, R96 ;  /* 0x000000bab460723c */ /* 0x040fe20000001860 */
[----:B------:R-:W1:Y:S03]  /*a5f0*/  LDSM.16.MT88.4 R184, [R223+0xc000] ;  /* 0x00c00000dfb8783b */ /* 0x000e660000004200 */
[----:B------:R-:W-:Y:S02]  /*a600*/  FFMA.FTZ R33, R33, c[0x0][0x23c], -R173 ;  /* 0x00008f0021217a23 */ /* 0x000fe400000108ad */
[----:B------:R-:W-:Y:S02]  /*a610*/  FFMA.FTZ R35, R35, c[0x0][0x23c], -R175 ;  /* 0x00008f0023237a23 */ /* 0x000fe400000108af */
[--C-:B------:R-:W-:Y:S02]  /*a620*/  FFMA.FTZ R215, R53, c[0x0][0x23c], -R173.reuse ;  /* 0x00008f0035d77a23 */ /* 0x100fe400000108ad */
[----:B------:R2:W-:Y:S02]  /*a630*/  MUFU.EX2 R53, R33 ;  /* 0x0000002100357308 */ /* 0x0005e40000000800 */
        /* <DEDUP_REMOVED lines=8> */
[----:B------:R-:W-:Y:S02]  /*a6c0*/  FFMA.FTZ R31, R31, c[0x0][0x23c], -R208 ;  /* 0x00008f001f1f7a23 */ /* 0x000fe400000108d0 */
[----:B------:R-:W-:Y:S02]  /*a6d0*/  FFMA.FTZ R60, R60, c[0x0][0x23c], -R174 ;  /* 0x00008f003c3c7a23 */ /* 0x000fe400000108ae */
[----:B------:R-:W-:Y:S02]  /*a6e0*/  FFMA.FTZ R62, R62, c[0x0][0x23c], -R208 ;  /* 0x00008f003e3e7a23 */ /* 0x000fe400000108d0 */
[----:B--2---:R-:W-:Y:S02]  /*a6f0*/  FMUL.FTZ R33, R169, R197 ;  /* 0x000000c5a9217220 */ /* 0x004fe40000410000 */
[--C-:B------:R-:W-:Y:S02]  /*a700*/  FFMA.FTZ R20, R20, c[0x0][0x23c], -R173.reuse ;  /* 0x00008f0014147a23 */ /* 0x100fe400000108ad */
[----:B------:R-:W-:Y:S02]  /*a710*/  FFMA.FTZ R21, R21, c[0x0][0x23c], -R173 ;  /* 0x00008f0015157a23 */ /* 0x000fe400000108ad */
[----:B------:R2:W-:Y:S01]  /*a720*/  MUFU.EX2 R251, R20 ;  /* 0x0000001400fb7308 */ /* 0x0005e20000000800 */
[-C--:B-1----:R-:W-:Y:S03]  /*a730*/  HMMA.16816.F32 R100, R180, R184.reuse, R100 ;  /* 0x000000b8b464723c */ /* 0x082fe60000001864 */
[----:B------:R-:W-:Y:S02]  /*a740*/  FFMA.FTZ R22, R22, c[0x0][0x23c], -R175 ;  /* 0x00008f0016167a23 */ /* 0x000fe400000108af */
[--C-:B------:R-:W-:Y:S02]  /*a750*/  FFMA.FTZ R211, R48, c[0x0][0x23c], -R173.reuse ;  /* 0x00008f0030d37a23 */ /* 0x100fe400000108ad */
[----:B------:R-:W-:Y:S01]  /*a760*/  FFMA.FTZ R209, R32, c[0x0][0x23c], -R173 ;  /* 0x00008f0020d17a23 */ /* 0x000fe200000108ad */
[C---:B------:R-:W-:Y:S01]  /*a770*/  HMMA.16816.F32 R104, R176.reuse, R184, R104 ;  /* 0x000000b8b068723c */ /* 0x040fe20000001868 */
[----:B------:R1:W3:Y:S03]  /*a780*/  MUFU.EX2 R48, R21 ;  /* 0x0000001500307308 */ /* 0x0002e60000000800 */
[--C-:B------:R-:W-:Y:S02]  /*a790*/  FFMA.FTZ R32, R23, c[0x0][0x23c], -R175.reuse ;  /* 0x00008f0017207a23 */ /* 0x100fe400000108af */
[----:B------:R-:W-:Y:S02]  /*a7a0*/  FMUL.FTZ R23, R0, R195 ;  /* 0x000000c300177220 */ /* 0x000fe40000410000 */
[-C--:B------:R-:W-:Y:S03]  /*a7b0*/  HMMA.16816.F32 R108, R176, R186.reuse, R108 ;  /* 0x000000bab06c723c */ /* 0x080fe6000000186c */
[----:B------:R4:W-:Y:S01]  /*a7c0*/  MUFU.EX2 R250, R22 ;  /* 0x0000001600fa7308 */ /* 0x0009e20000000800 */
[----:B------:R-:W-:Y:S02]  /*a7d0*/  FFMA.FTZ R34, R34, c[0x0][0x23c], -R175 ;  /* 0x00008f0022227a23 */ /* 0x000fe400000108af */
[--C-:B------:R-:W-:Y:S02]  /*a7e0*/  FFMA.FTZ R216, R64, c[0x0][0x23c], -R173.reuse ;  /* 0x00008f0040d87a23 */ /* 0x100fe400000108ad */
[C---:B------:R-:W-:Y:S01]  /*a7f0*/  HMMA.16816.F32 R112, R180.reuse, R186, R112 ;  /* 0x000000bab470723c */ /* 0x040fe20000001870 */
[----:B------:R-:W5:Y:S03]  /*a800*/  LDSM.16.MT88.4 R184, [R221+0xe000] ;  /* 0x00e00000ddb8783b */ /* 0x000f660000004200 */
[----:B--2---:R-:W-:Y:S01]  /*a810*/  FMUL.FTZ R20, R2, R192 ;  /* 0x000000c002147220 */ /* 0x004fe20000410000 */
[----:B------:R2:W-:Y:S01]  /*a820*/  MUFU.EX2 R64, R34 ;  /* 0x0000002200407308 */ /* 0x0005e20000000800 */
[--C-:B------:R-:W-:Y:S02]  /*a830*/  FFMA.FTZ R24, R24, c[0x0][0x23c], -R174.reuse ;  /* 0x00008f0018187a23 */ /* 0x100fe400000108ae */
[----:B------:R-:W-:Y:S04]  /*a840*/  FFMA.FTZ R25, R25, c[0x0][0x23c], -R174 ;  /* 0x00008f0019197a23 */ /* 0x000fe800000108ae */
[----:B-1----:R-:W-:Y:S02]  /*a850*/  FMUL.FTZ R21, R2, R193 ;  /* 0x000000c102157220 */ /* 0x002fe40000410000 */
[--C-:B------:R-:W-:Y:S01]  /*a860*/  FFMA.FTZ R26, R26, c[0x0][0x23c], -R208.reuse ;  /* 0x00008f001a1a7a23 */ /* 0x100fe200000108d0 */
[----:B------:R1:W-:Y:S01]  /*a870*/  MUFU.EX2 R192, R24 ;  /* 0x0000001800c07308 */ /* 0x0003e20000000800 */
[----:B------:R-:W-:Y:S02]  /*a880*/  FFMA.FTZ R27, R27, c[0x0][0x23c], -R208 ;  /* 0x00008f001b1b7a23 */ /* 0x000fe400000108d0 */
[----:B------:R-:W-:Y:S02]  /*a890*/  FFMA.FTZ R173, R65, c[0x0][0x23c], -R173 ;  /* 0x00008f0041ad7a23 */ /* 0x000fe400000108ad */
[----:B----4-:R-:W-:Y:S01]  /*a8a0*/  FMUL.FTZ R22, R0, R194 ;  /* 0x000000c200167220 */ /* 0x010fe20000410000 */
[----:B---3--:R-:W-:Y:S01]  /*a8b0*/  MOV R194, R48 ;  /* 0x0000003000c27202 */ /* 0x008fe20000000f00 */
[--C-:B------:R-:W-:Y:S02]  /*a8c0*/  FFMA.FTZ R28, R28, c[0x0][0x23c], -R174.reuse ;  /* 0x00008f001c1c7a23 */ /* 0x100fe400000108ae */
[----:B------:R-:W-:Y:S01]  /*a8d0*/  FFMA.FTZ R29, R29, c[0x0][0x23c], -R174 ;  /* 0x00008f001d1d7a23 */ /* 0x000fe200000108ae */
[----:B------:R3:W-:Y:S01]  /*a8e0*/  MUFU.EX2 R48, R35 ;  /* 0x0000002300307308 */ /* 0x0007e20000000800 */
[----:B------:R-:W-:Y:S02]  /*a8f0*/  FFMA.FTZ R30, R30, c[0x0][0x23c], -R208 ;  /* 0x00008f001e1e7a23 */ /* 0x000fe400000108d0 */
[----:B--2---:R-:W-:Y:S07]  /*a900*/  FMUL.FTZ R34, R168, R198 ;  /* 0x000000c6a8227220 */ /* 0x004fee0000410000 */
[----:B------:R2:W4:Y:S01]  /*a910*/  MUFU.EX2 R189, R25 ;  /* 0x0000001900bd7308 */ /* 0x0005220000000800 */
[----:B-1----:R-:W-:Y:S01]  /*a920*/  FMUL.FTZ R24, R2, R200 ;  /* 0x000000c802187220 */ /* 0x002fe20000410000 */
[-C--:B-----5:R-:W-:Y:S08]  /*a930*/  HMMA.16816.F32 R116, R180, R184.reuse, R116 ;  /* 0x000000b8b474723c */ /* 0x0a0ff00000001874 */
[----:B------:R1:W5:Y:S01]  /*a940*/  MUFU.EX2 R188, R27 ;  /* 0x0000001b00bc7308 */ /* 0x0003620000000800 */
[C---:B------:R-:W-:Y:S04]  /*a950*/  HMMA.16816.F32 R120, R176.reuse, R184, R120 ;  /* 0x000000b8b078723c */ /* 0x040fe80000001878 */
[C---:B---3--:R-:W-:Y:S05]  /*a960*/  FMUL.FTZ R35, R168.reuse, R199 ;  /* 0x000000c7a8237220 */ /* 0x048fea0000410000 */
[----:B------:R3:W3:Y:S03]  /*a970*/  MUFU.EX2 R65, R209 ;  /* 0x000000d100417308 */ /* 0x0006e60000000800 */
[----:B------:R-:W-:Y:S01]  /*a980*/  FFMA.FTZ R168, R168, R240, R217 ;  /* 0x000000f0a8a87223 */ /* 0x000fe200000100d9 */
[-C--:B------:R-:W-:Y:S03]  /*a990*/  HMMA.16816.F32 R124, R176, R186.reuse, R124 ;  /* 0x000000bab07c723c */ /* 0x080fe6000000187c */
[----:B--2---:R-:W-:Y:S01]  /*a9a0*/  FMUL.FTZ R25, R2, R201 ;  /* 0x000000c902197220 */ /* 0x004fe20000410000 */
[----:B----4-:R-:W-:Y:S02]  /*a9b0*/  MOV R200, R189 ;  /* 0x000000bd00c87202 */ /* 0x010fe40000000f00 */
[----:B------:R-:W-:Y:S02]  /*a9c0*/  MOV R189, R37 ;  /* 0x0000002500bd7202 */ /* 0x000fe40000000f00 */
[C---:B------:R-:W-:Y:S01]  /*a9d0*/  HMMA.16816.F32 R128, R180.reuse, R186, R128 ;  /* 0x000000bab480723c */ /* 0x040fe20000001880 */
[----:B------:R-:W2:Y:S01]  /*a9e0*/  LDSM.16.MT88.4 R184, [R222+0xe000] ;  /* 0x00e00000deb8783b */ /* 0x000ea20000004200 */
[----:B------:R-:W-:Y:S02]  /*a9f0*/  MUFU.EX2 R240, R41 ;  /* 0x0000002900f07308 */ /* 0x000fe40000000800 */
[----:B-1----:R-:W-:Y:S01]  /*aa00*/  FMUL.FTZ R27, R0, R203 ;  /* 0x000000cb001b7220 */ /* 0x002fe20000410000 */
[----:B------:R-:W-:Y:S01]  /*aa10*/  MOV R203, R64 ;  /* 0x0000004000cb7202 */ /* 0x000fe20000000f00 */
[--C-:B------:R-:W-:Y:S01]  /*aa20*/  FFMA.FTZ R64, R51, c[0x0][0x23c], -R175.reuse ;  /* 0x00008f0033407a23 */ /* 0x100fe200000108af */
[----:B-----5:R-:W-:Y:S01]  /*aa30*/  MOV R201, R188 ;  /* 0x000000bc00c97202 */ /* 0x020fe20000000f00 */
[--C-:B------:R-:W-:Y:S01]  /*aa40*/  FFMA.FTZ R188, R54, c[0x0][0x23c], -R175.reuse ;  /* 0x00008f0036bc7a23 */ /* 0x100fe200000108af */
[----:B------:R-:W-:Y:S03]  /*aa50*/  F2FP.PACK_AB R36, R200, R192 ;  /* 0x000000c0c824723e */ /* 0x000fe600000000ff */
[----:B------:R-:W-:Y:S01]  /*aa60*/  MUFU.EX2 R217, R44 ;  /* 0x0000002c00d97308 */ /* 0x000fe20000000800 */
[----:B---3--:R-:W-:Y:S09]  /*aa70*/  MOV R209, R246 ;  /* 0x000000f600d17202 */ /* 0x008ff20000000f00 */
[----:B------:R1:W-:Y:S10]  /*aa80*/  MUFU.EX2 R195, R32 ;  /* 0x0000002000c37308 */ /* 0x0003f40000000800 */
[----:B------:R3:W4:Y:S01]  /*aa90*/  MUFU.EX2 R193, R26 ;  /* 0x0000001a00c17308 */ /* 0x0007220000000800 */
[-C--:B--2---:R-:W-:Y:S09]  /*aaa0*/  HMMA.16816.F32 R132, R180, R184.reuse, R132 ;  /* 0x000000b8b484723c */ /* 0x084ff20000001884 */
[----:B------:R2:W-:Y:S03]  /*aab0*/  MUFU.EX2 R199, R28 ;  /* 0x0000001c00c77308 */ /* 0x0005e60000000800 */
[C---:B-1----:R-:W-:Y:S02]  /*aac0*/  FMUL.FTZ R32, R169.reuse, R196 ;  /* 0x000000c4a9207220 */ /* 0x042fe40000410000 */
[----:B------:R-:W-:Y:S01]  /*aad0*/  FFMA.FTZ R169, R169, R241, R218 ;  /* 0x000000f1a9a97223 */ /* 0x000fe200000100da */
[C---:B------:R-:W-:Y:S04]  /*aae0*/  HMMA.16816.F32 R136, R176.reuse, R184, R136 ;  /* 0x000000b8b088723c */ /* 0x040fe80000001888 */
[----:B------:R-:W-:Y:S01]  /*aaf0*/  MUFU.EX2 R218, R42 ;  /* 0x0000002a00da7308 */ /* 0x000fe20000000800 */
[----:B---3--:R-:W-:Y:S03]  /*ab00*/  FMUL.FTZ R26, R0, R202 ;  /* 0x000000ca001a7220 */ /* 0x008fe60000410000 */
[-C--:B------:R-:W-:Y:S04]  /*ab10*/  HMMA.16816.F32 R140, R176, R186.reuse, R140 ;  /* 0x000000bab08c723c */ /* 0x080fe8000000188c */
[----:B------:R-:W-:Y:S01]  /*ab20*/  MOV R202, R65 ;  /* 0x0000004100ca7202 */ /* 0x000fe20000000f00 */
[--C-:B------:R-:W-:Y:S01]  /*ab30*/  FFMA.FTZ R65, R50, c[0x0][0x23c], -R175.reuse ;  /* 0x00008f0032417a23 */ /* 0x100fe200000108af */
[----:B------:R-:W-:Y:S01]  /*ab40*/  MUFU.EX2 R241, R43 ;  /* 0x0000002b00f17308 */ /* 0x000fe20000000800 */
[----:B----4-:R-:W-:Y:S01]  /*ab50*/  F2FP.PACK_AB R37, R201, R193 ;  /* 0x000000c1c925723e */ /* 0x010fe200000000ff */
[C---:B------:R-:W-:Y:S01]  /*ab60*/  HMMA.16816.F32 R144, R180.reuse, R186, R144 ;  /* 0x000000bab490723c */ /* 0x040fe20000001890 */
[----:B------:R-:W1:Y:S03]  /*ab70*/  LDSM.16.MT88.4 R184, [R224+0xe000] ;  /* 0x00e00000e0b8783b */ /* 0x000e660000004200 */
[----:B--2---:R-:W-:Y:S04]  /*ab80*/  F2FP.PACK_AB R28, R194, R251 ;  /* 0x000000fbc21c723e */ /* 0x004fe800000000ff */
[----:B------:R2:W-:Y:S10]  /*ab90*/  MUFU.EX2 R196, R31 ;  /* 0x0000001f00c47308 */ /* 0x0005f40000000800 */
[----:B------:R-:W-:Y:S10]  /*aba0*/  MUFU.EX2 R246, R65 ;  /* 0x0000004100f67308 */ /* 0x000ff40000000800 */
[----:B------:R-:W-:Y:S01]  /*abb0*/  MUFU.EX2 R65, R59 ;  /* 0x0000003b00417308 */ /* 0x000fe20000000800 */
[----:B--2---:R-:W-:Y:S09]  /*abc0*/  F2FP.PACK_AB R31, R48, R203 ;  /* 0x000000cb301f723e */ /* 0x004ff200000000ff */
[----:B------:R2:W3:Y:S01]  /*abd0*/  MUFU.EX2 R198, R29 ;  /* 0x0000001d00c67308 */ /* 0x0004e20000000800 */
[-C--:B-1----:R-:W-:Y:S09]  /*abe0*/  HMMA.16816.F32 R148, R180, R184.reuse, R148 ;  /* 0x000000b8b494723c */ /* 0x082ff20000001894 */
[----:B------:R-:W1:Y:S01]  /*abf0*/  MUFU.EX2 R197, R30 ;  /* 0x0000001e00c57308 */ /* 0x000e620000000800 */
[C---:B------:R-:W-:Y:S08]  /*ac00*/  HMMA.16816.F32 R152, R176.reuse, R184, R152 ;  /* 0x000000b8b098723c */ /* 0x040ff00000001898 */
[-C--:B------:R-:W-:Y:S01]  /*ac10*/  HMMA.16816.F32 R20, R176, R186.reuse, R20 ;  /* 0x000000bab014723c */ /* 0x080fe20000001814 */
[----:B------:R-:W-:Y:S03]  /*ac20*/  MUFU.EX2 R247, R211 ;  /* 0x000000d300f77308 */ /* 0x000fe60000000800 */
[----:B--2---:R-:W-:Y:S04]  /*ac30*/  F2FP.PACK_AB R29, R195, R250 ;  /* 0x000000fac31d723e */ /* 0x004fe800000000ff */
[C---:B------:R-:W-:Y:S01]  /*ac40*/  HMMA.16816.F32 R156, R180.reuse, R186, R156 ;  /* 0x000000bab49c723c */ /* 0x040fe2000000189c */
[----:B------:R-:W2:Y:S02]  /*ac50*/  LDSM.16.MT88.4 R184, [R223+0xe000] ;  /* 0x00e00000dfb8783b */ /* 0x000ea40000004200 */
[----:B------:R-:W-:Y:S10]  /*ac60*/  MUFU.EX2 R248, R64 ;  /* 0x0000004000f87308 */ /* 0x000ff40000000800 */
[----:B------:R-:W-:Y:S10]  /*ac70*/  MUFU.EX2 R64, R60 ;  /* 0x0000003c00407308 */ /* 0x000ff40000000800 */
[----:B------:R-:W-:Y:S01]  /*ac80*/  MUFU.EX2 R210, R173 ;  /* 0x000000ad00d27308 */ /* 0x000fe20000000800 */
[-C--:B--2---:R-:W-:Y:S08]  /*ac90*/  HMMA.16816.F32 R32, R180, R184.reuse, R32 ;  /* 0x000000b8b420723c */ /* 0x084ff00000001820 */
[C---:B------:R-:W-:Y:S07]  /*aca0*/  HMMA.16816.F32 R160, R176.reuse, R184, R160 ;  /* 0x000000b8b0a0723c */ /* 0x040fee00000018a0 */
[--C-:B------:R-:W-:Y:S01]  /*acb0*/  FFMA.FTZ R185, R38, c[0x0][0x23c], -R175.reuse ;  /* 0x00008f0026b97a23 */ /* 0x100fe200000108af */
[-C--:B------:R-:W-:Y:S01]  /*acc0*/  HMMA.16816.F32 R24, R176, R186.reuse, R24 ;  /* 0x000000bab018723c */ /* 0x080fe20000001818 */
[----:B------:R-:W2:Y:S03]  /*acd0*/  LDSM.16.MT88.4 R176, [R221+0xc800] ;  /* 0x00c80000ddb0783b */ /* 0x000ea60000004200 */
[----:B---3--:R-:W-:Y:S01]  /*ace0*/  F2FP.PACK_AB R38, R198, R199 ;  /* 0x000000c7c626723e */ /* 0x008fe200000000ff */
[--C-:B------:R-:W-:Y:S01]  /*acf0*/  FFMA.FTZ R184, R39, c[0x0][0x23c], -R175.reuse ;  /* 0x00008f0027b87a23 */ /* 0x100fe200000108af */
[----:B-1----:R-:W-:Y:S02]  /*ad00*/  F2FP.PACK_AB R39, R196, R197 ;  /* 0x000000c5c427723e */ /* 0x002fe400000000ff */
[----:B------:R-:W-:Y:S01]  /*ad10*/  HMMA.16816.F32 R164, R180, R186, R164 ;  /* 0x000000bab4a4723c */ /* 0x000fe200000018a4 */
[----:B------:R-:W1:Y:S06]  /*ad20*/  LDSM.16.MT88.4 R180, [R222+0xc800] ;  /* 0x00c80000deb4783b */ /* 0x000e6c0000004200 */
[--C-:B------:R-:W-:Y:S02]  /*ad30*/  FFMA.FTZ R186, R66, c[0x0][0x23c], -R175.reuse ;  /* 0x00008f0042ba7a23 */ /* 0x100fe400000108af */
[--C-:B------:R-:W-:Y:S02]  /*ad40*/  FFMA.FTZ R66, R56, c[0x0][0x23c], -R174.reuse ;  /* 0x00008f0038427a23 */ /* 0x100fe400000108ae */
[----:B------:R-:W3:Y:S01]  /*ad50*/  LDL.LU R56, [R1+0x4] ;  /* 0x0000040001387983 */ /* 0x000ee20000300800 */
[----:B------:R-:W-:Y:S01]  /*ad60*/  FFMA.FTZ R174, R61, c[0x0][0x23c], -R174 ;  /* 0x00008f003dae7a23 */ /* 0x000fe200000108ae */
[----:B------:R-:W-:Y:S01]  /*ad70*/  MOV R61, R53 ;  /* 0x00000035003d7202 */ /* 0x000fe20000000f00 */
[--C-:B------:R-:W-:Y:S01]  /*ad80*/  FFMA.FTZ R187, R55, c[0x0][0x23c], -R175.reuse ;  /* 0x00008f0037bb7a23 */ /* 0x100fe200000108af */
[----:B------:R-:W-:Y:S01]  /*ad90*/  MUFU.EX2 R173, R186 ;  /* 0x000000ba00ad7308 */ /* 0x000fe20000000800 */
[----:B------:R-:W-:Y:S01]  /*ada0*/  LDSM.16.MT88.4 R52, [R223+0xc800] ;  /* 0x00c80000df34783b */ /* 0x000fe20000004200 */
[----:B------:R-:W-:Y:S01]  /*adb0*/  F2FP.PACK_AB R30, R61, R202 ;  /* 0x000000ca3d1e723e */ /* 0x000fe200000000ff */
[----:B------:R-:W-:Y:S01]  /*adc0*/  FFMA.FTZ R175, R67, c[0x0][0x23c], -R175 ;  /* 0x00008f0043af7a23 */ /* 0x000fe200000108af */
[----:B------:R-:W-:Y:S06]  /*add0*/  MOV R67, R245 ;  /* 0x000000f500437202 */ /* 0x000fec0000000f00 */
[----:B------:R-:W-:Y:S01]  /*ade0*/  MUFU.EX2 R245, R212 ;  /* 0x000000d400f57308 */ /* 0x000fe20000000800 */
[-C--:B--2---:R-:W-:Y:S09]  /*adf0*/  HMMA.16816.F32 R4, R28, R176.reuse, R4 ;  /* 0x000000b01c04723c */ /* 0x084ff20000001804 */
[----:B------:R-:W-:Y:S01]  /*ae00*/  MUFU.EX2 R212, R46 ;  /* 0x0000002e00d47308 */ /* 0x000fe20000000800 */
[C---:B------:R-:W-:Y:S09]  /*ae10*/  HMMA.16816.F32 R8, R36.reuse, R176, R8 ;  /* 0x000000b02408723c */ /* 0x040ff20000001808 */
[----:B------:R-:W-:Y:S03]  /*ae20*/  MUFU.EX2 R174, R174 ;  /* 0x000000ae00ae7308 */ /* 0x000fe60000000800 */
[----:B------:R-:W-:Y:S01]  /*ae30*/  MOV R177, R48 ;  /* 0x0000003000b17202 */ /* 0x000fe20000000f00 */
[-C--:B------:R-:W-:Y:S01]  /*ae40*/  HMMA.16816.F32 R12, R36, R178.reuse, R12 ;  /* 0x000000b2240c723c */ /* 0x080fe2000000180c */
[----:B------:R-:W2:Y:S02]  /*ae50*/  LDSM.16.MT88.4 R48, [R224+0xc800] ;  /* 0x00c80000e030783b */ /* 0x000ea40000004200 */
[----:B------:R-:W-:Y:S03]  /*ae60*/  MOV R176, R244 ;  /* 0x000000f400b07202 */ /* 0x000fe60000000f00 */
[----:B------:R4:W-:Y:S02]  /*ae70*/  MUFU.EX2 R244, R184 ;  /* 0x000000b800f47308 */ /* 0x0009e40000000800 */
[C---:B------:R-:W-:Y:S07]  /*ae80*/  HMMA.16816.F32 R16, R28.reuse, R178, R16 ;  /* 0x000000b21c10723c */ /* 0x040fee0000001810 */
[----:B------:R-:W-:Y:S01]  /*ae90*/  MOV R179, R243 ;  /* 0x000000f300b37202 */ /* 0x000fe20000000f00 */
[-C--:B-1----:R-:W-:Y:S01]  /*aea0*/  HMMA.16816.F32 R68, R28, R180.reuse, R68 ;  /* 0x000000b41c44723c */ /* 0x082fe20000001844 */
[----:B------:R-:W-:Y:S03]  /*aeb0*/  MUFU.EX2 R243, R213 ;  /* 0x000000d500f37308 */ /* 0x000fe60000000800 */
[----:B------:R-:W-:Y:S04]  /*aec0*/  MOV R178, R242 ;  /* 0x000000f200b27202 */ /* 0x000fe80000000f00 */
[C---:B------:R-:W-:Y:S01]  /*aed0*/  HMMA.16816.F32 R72, R36.reuse, R180, R72 ;  /* 0x000000b42448723c */ /* 0x040fe20000001848 */
[----:B------:R-:W5:Y:S02]  /*aee0*/  LDL.LU R181, [R1+0x8] ;  /* 0x0000080001b57983 */ /* 0x000f640000300800 */
[----:B------:R-:W-:Y:S01]  /*aef0*/  MUFU.EX2 R213, R45 ;  /* 0x0000002d00d57308 */ /* 0x000fe20000000800 */
[----:B------:R-:W-:Y:S01]  /*af00*/  FADD.FTZ R169, R178, R169 ;  /* 0x000000a9b2a97221 */ /* 0x000fe20000010000 */
[----:B------:R-:W-:Y:S02]  /*af10*/  MOV R178, R206 ;  /* 0x000000ce00b27202 */ /* 0x000fe40000000f00 */
[----:B------:R-:W-:Y:S01]  /*af20*/  MOV R180, R219 ;  /* 0x000000db00b47202 */ /* 0x000fe20000000f00 */
[-C--:B------:R-:W-:Y:S04]  /*af30*/  HMMA.16816.F32 R76, R36, R182.reuse, R76 ;  /* 0x000000b6244c723c */ /* 0x080fe8000000184c */
[----:B----4-:R-:W-:Y:S01]  /*af40*/  MOV R184, R205 ;  /* 0x000000cd00b87202 */ /* 0x010fe20000000f00 */
[----:B------:R1:W4:Y:S03]  /*af50*/  MUFU.EX2 R219, R40 ;  /* 0x0000002800db7308 */ /* 0x0003260000000800 */
[C---:B------:R-:W-:Y:S07]  /*af60*/  HMMA.16816.F32 R80, R28.reuse, R182, R80 ;  /* 0x000000b61c50723c */ /* 0x040fee0000001850 */
[----:B------:R-:W-:Y:S01]  /*af70*/  MOV R183, R190 ;  /* 0x000000be00b77202 */ /* 0x000fe20000000f00 */
[-C--:B--2---:R-:W-:Y:S01]  /*af80*/  HMMA.16816.F32 R84, R28, R48.reuse, R84 ;  /* 0x000000301c54723c */ /* 0x084fe20000001854 */
[----:B------:R2:W2:Y:S03]  /*af90*/  MUFU.EX2 R242, R185 ;  /* 0x000000b900f27308 */ /* 0x0004a60000000800 */
[----:B------:R-:W-:Y:S04]  /*afa0*/  MOV R182, R189 ;  /* 0x000000bd00b67202 */ /* 0x000fe80000000f00 */
[C---:B------:R-:W-:Y:S03]  /*afb0*/  HMMA.16816.F32 R88, R36.reuse, R48, R88 ;  /* 0x000000302458723c */ /* 0x040fe60000001858 */
[----:B------:R4:W-:Y:S01]  /*afc0*/  MUFU.EX2 R205, R214 ;  /* 0x000000d600cd7308 */ /* 0x0009e20000000800 */
[----:B-1----:R-:W-:Y:S04]  /*afd0*/  LDSM.16.MT88.4 R40, [R221+0xd000] ;  /* 0x00d00000dd28783b */ /* 0x002fe80000004200 */
[-C--:B------:R-:W-:Y:S05]  /*afe0*/  HMMA.16816.F32 R92, R36, R50.reuse, R92 ;  /* 0x00000032245c723c */ /* 0x080fea000000185c */
[----:B------:R1:W-:Y:S03]  /*aff0*/  MUFU.EX2 R206, R215 ;  /* 0x000000d700ce7308 */ /* 0x0003e60000000800 */
[C---:B------:R-:W-:Y:S01]  /*b000*/  HMMA.16816.F32 R96, R28.reuse, R50, R96 ;  /* 0x000000321c60723c */ /* 0x040fe20000001860 */
[----:B------:R-:W1:Y:S03]  /*b010*/  LDSM.16.MT88.4 R48, [R221+0xe800] ;  /* 0x00e80000dd30783b */ /* 0x000e660000004200 */
[----:B--2---:R-:W-:Y:S03]  /*b020*/  MOV R185, R204 ;  /* 0x000000cc00b97202 */ /* 0x004fe60000000f00 */
[----:B------:R-:W-:Y:S01]  /*b030*/  MUFU.EX2 R204, R188 ;  /* 0x000000bc00cc7308 */ /* 0x000fe20000000800 */
[-C--:B------:R-:W-:Y:S04]  /*b040*/  HMMA.16816.F32 R100, R28, R52.reuse, R100 ;  /* 0x000000341c64723c */ /* 0x080fe80000001864 */
[----:B----4-:R-:W-:Y:S04]  /*b050*/  MOV R214, R61 ;  /* 0x0000003d00d67202 */ /* 0x010fe80000000f00 */
[C---:B------:R-:W-:Y:S01]  /*b060*/  HMMA.16816.F32 R104, R36.reuse, R52, R104 ;  /* 0x000000342468723c */ /* 0x040fe20000001868 */
[----:B------:R-:W-:Y:S03]  /*b070*/  MUFU.EX2 R175, R175 ;  /* 0x000000af00af7308 */ /* 0x000fe60000000800 */
[----:B-1----:R-:W-:Y:S04]  /*b080*/  MOV R215, R203 ;  /* 0x000000cb00d77202 */ /* 0x002fe80000000f00 */
        /* <DEDUP_REMOVED lines=28> */
[----:B------:R-:W-:Y:S02]  /*b250*/  F2FP.PACK_AB R30, R249, R247 ;  /* 0x000000f7f91e723e */ /* 0x000fe400000000ff */
[----:B------:R-:W-:Y:S07]  /*b260*/  F2FP.PACK_AB R31, R248, R246 ;  /* 0x000000f6f81f723e */ /* 0x000fee00000000ff */
[-C--:B------:R-:W-:Y:S03]  /*b270*/  HMMA.16816.F32 R4, R28, R40.reuse, R4 ;  /* 0x000000281c04723c */ /* 0x080fe60000001804 */
[----:B---3--:R-:W-:Y:S01]  /*b280*/  FFMA.FTZ R56, R2, R56, R252 ;  /* 0x0000003802387223 */ /* 0x008fe200000100fc */
[----:B------:R-:W-:Y:S01]  /*b290*/  MOV R252, R177 ;  /* 0x000000b100fc7202 */ /* 0x000fe20000000f00 */
[--C-:B------:R-:W-:Y:S02]  /*b2a0*/  FFMA.FTZ R2, R47, c[0x0][0x23c], -R208.reuse ;  /* 0x00008f002f027a23 */ /* 0x100fe400000108d0 */
[----:B------:R-:W1:Y:S02]  /*b2b0*/  LDSM.16.MT88.4 R44, [R224+0xd000] ;  /* 0x00d00000e02c783b */ /* 0x000e640000004200 */
[----:B------:R-:W3:Y:S03]  /*b2c0*/  MUFU.EX2 R211, R2 ;  /* 0x0000000200d37308 */ /* 0x000ee60000000800 */
[----:B------:R-:W-:Y:S02]  /*b2d0*/  FFMA.FTZ R208, R63, c[0x0][0x23c], -R208 ;  /* 0x00008f003fd07a23 */ /* 0x000fe400000108d0 */
[----:B------:R-:W-:Y:S01]  /*b2e0*/  FADD.FTZ R56, R176, R56 ;  /* 0x00000038b0387221 */ /* 0x000fe20000010000 */
[----:B------:R-:W-:Y:S03]  /*b2f0*/  MOV R176, R67 ;  /* 0x0000004300b07202 */ /* 0x000fe60000000f00 */
[----:B------:R-:W-:Y:S01]  /*b300*/  FADD.FTZ R56, R183, R56 ;  /* 0x00000038b7387221 */ /* 0x000fe20000010000 */
[----:B------:R-:W-:Y:S10]  /*b310*/  MUFU.EX2 R67, R57 ;  /* 0x0000003900437308 */ /* 0x000ff40000000800 */
[----:B------:R-:W-:Y:S01]  /*b320*/  MUFU.EX2 R63, R62 ;  /* 0x0000003e003f7308 */ /* 0x000fe20000000800 */
[----:B---3--:R-:W-:Y:S01]  /*b330*/  F2FP.PACK_AB R39, R211, R212 ;  /* 0x000000d4d327723e */ /* 0x008fe200000000ff */
[----:B------:R-:W-:Y:S01]  /*b340*/  FADD.FTZ R2, R179, R168 ;  /* 0x000000a8b3027221 */ /* 0x000fe20000010000 */
[----:B------:R-:W-:Y:S03]  /*b350*/  MOV R179, R209 ;  /* 0x000000d100b37202 */ /* 0x000fe60000000f00 */
[----:B------:R-:W-:Y:S04]  /*b360*/  FADD.FTZ R2, R182, R2 ;  /* 0x00000002b6027221 */ /* 0x000fe80000010000 */
[----:B------:R-:W-:Y:S01]  /*b370*/  MUFU.EX2 R168, R66 ;  /* 0x0000004200a87308 */ /* 0x000fe20000000800 */
[C---:B------:R-:W-:Y:S04]  /*b380*/  HMMA.16816.F32 R8, R36.reuse, R40, R8 ;  /* 0x000000282408723c */ /* 0x040fe80000001808 */
[----:B------:R-:W-:Y:S02]  /*b390*/  FADD.FTZ R56, R179, R56 ;  /* 0x00000038b3387221 */ /* 0x000fe40000010000 */
[----:B------:R-:W-:Y:S02]  /*b3a0*/  FADD.FTZ R2, R178, R2 ;  /* 0x00000002b2027221 */ /* 0x000fe40000010000 */
[-C--:B------:R-:W-:Y:S01]  /*b3b0*/  HMMA.16816.F32 R12, R36, R42.reuse, R12 ;  /* 0x0000002a240c723c */ /* 0x080fe2000000180c */
[----:B------:R3:W-:Y:S03]  /*b3c0*/  MUFU.EX2 R66, R58 ;  /* 0x0000003a00427308 */ /* 0x0007e60000000800 */
[----:B------:R-:W-:Y:S02]  /*b3d0*/  FADD.FTZ R60, R192, R56 ;  /* 0x00000038c03c7221 */ /* 0x000fe40000010000 */
[----:B------:R-:W-:Y:S01]  /*b3e0*/  FADD.FTZ R61, R250, R2 ;  /* 0x00000002fa3d7221 */ /* 0x000fe20000010000 */
[----:B------:R-:W-:Y:S01]  /*b3f0*/  MOV R250, R195 ;  /* 0x000000c300fa7202 */ /* 0x000fe20000000f00 */
[C---:B------:R-:W-:Y:S01]  /*b400*/  HMMA.16816.F32 R16, R28.reuse, R42, R16 ;  /* 0x0000002a1c10723c */ /* 0x040fe20000001810 */
[----:B------:R-:W4:Y:S02]  /*b410*/  LDSM.16.MT88.4 R40, [R221+0xf000] ;  /* 0x00f00000dd28783b */ /* 0x000f240000004200 */
[----:B------:R-:W1:Y:S01]  /*b420*/  MUFU.EX2 R208, R208 ;  /* 0x000000d000d07308 */ /* 0x000e620000000800 */
[----:B------:R-:W-:Y:S04]  /*b430*/  MOV R2, R194 ;  /* 0x000000c200027202 */ /* 0x000fe80000000f00 */
[-C--:B--2---:R-:W-:Y:S04]  /*b440*/  HMMA.16816.F32 R68, R28, R48.reuse, R68 ;  /* 0x000000301c44723c */ /* 0x084fe80000001844 */
[----:B-----5:R-:W-:Y:S01]  /*b450*/  FFMA.FTZ R0, R0, R181, R180 ;  /* 0x000000b500007223 */ /* 0x020fe200000100b4 */
[----:B------:R-:W-:Y:S01]  /*b460*/  MOV R180, R191 ;  /* 0x000000bf00b47202 */ /* 0x000fe20000000f00 */
[----:B------:R2:W-:Y:S01]  /*b470*/  MUFU.EX2 R209, R216 ;  /* 0x000000d800d17308 */ /* 0x0005e20000000800 */
[----:B------:R-:W-:Y:S01]  /*b480*/  LDSM.16.MT88.4 R188, [R221+0xd800] ;  /* 0x00d80000ddbc783b */ /* 0x000fe20000004200 */
[C---:B------:R-:W-:Y:S04]  /*b490*/  HMMA.16816.F32 R72, R36.reuse, R48, R72 ;  /* 0x000000302448723c */ /* 0x040fe80000001848 */
[----:B------:R-:W-:Y:S01]  /*b4a0*/  MOV R181, R207 ;  /* 0x000000cf00b57202 */ /* 0x000fe20000000f00 */
[----:B------:R-:W-:Y:S02]  /*b4b0*/  FADD.FTZ R0, R184, R0 ;  /* 0x00000000b8007221 */ /* 0x000fe40000010000 */
[----:B---3--:R-:W-:Y:S01]  /*b4c0*/  LDSM.16.MT88.4 R56, [R224+0xf800] ;  /* 0x00f80000e038783b */ /* 0x008fe20000004200 */
[-C--:B------:R-:W-:Y:S01]  /*b4d0*/  HMMA.16816.F32 R76, R36, R50.reuse, R76 ;  /* 0x00000032244c723c */ /* 0x080fe2000000184c */
[----:B------:R-:W3:Y:S03]  /*b4e0*/  MUFU.EX2 R207, R187 ;  /* 0x000000bb00cf7308 */ /* 0x000ee60000000800 */
[----:B------:R-:W-:Y:S01]  /*b4f0*/  FADD.FTZ R0, R180, R0 ;  /* 0x00000000b4007221 */ /* 0x000fe20000010000 */
[----:B-1----:R-:W-:Y:S03]  /*b500*/  F2FP.PACK_AB R203, R208, R63 ;  /* 0x0000003fd0cb723e */ /* 0x002fe600000000ff */
[C---:B------:R-:W-:Y:S01]  /*b510*/  HMMA.16816.F32 R80, R28.reuse, R50, R80 ;  /* 0x000000321c50723c */ /* 0x040fe20000001850 */
[----:B------:R-:W1:Y:S03]  /*b520*/  LDSM.16.MT88.4 R48, [R222+0xf000] ;  /* 0x00f00000de30783b */ /* 0x000e660000004200 */
[----:B------:R-:W-:Y:S01]  /*b530*/  FADD.FTZ R0, R176, R0 ;  /* 0x00000000b0007221 */ /* 0x000fe20000010000 */
[----:B--2---:R-:W-:Y:S03]  /*b540*/  MOV R216, R202 ;  /* 0x000000ca00d87202 */ /* 0x004fe60000000f00 */
[-C--:B------:R-:W-:Y:S04]  /*b550*/  HMMA.16816.F32 R84, R28, R44.reuse, R84 ;  /* 0x0000002c1c54723c */ /* 0x080fe80000001854 */
[----:B------:R-:W-:Y:S04]  /*b560*/  F2FP.PACK_AB R202, R174, R64 ;  /* 0x00000040aeca723e */ /* 0x000fe800000000ff */
        /* <DEDUP_REMOVED lines=8> */
[----:B------:R-:W5:Y:S07]  /*b5f0*/  LDSM.16.MT88.4 R52, [R223+0xf000] ;  /* 0x00f00000df34783b */ /* 0x000f6e0000004200 */
[-C--:B----4-:R-:W-:Y:S08]  /*b600*/  HMMA.16816.F32 R116, R28, R40.reuse, R116 ;  /* 0x000000281c74723c */ /* 0x090ff00000001874 */
[C---:B------:R-:W-:Y:S08]  /*b610*/  HMMA.16816.F32 R120, R36.reuse, R40, R120 ;  /* 0x000000282478723c */ /* 0x040ff00000001878 */
[-C--:B------:R-:W-:Y:S08]  /*b620*/  HMMA.16816.F32 R124, R36, R42.reuse, R124 ;  /* 0x0000002a247c723c */ /* 0x080ff0000000187c */
[C---:B------:R-:W-:Y:S01]  /*b630*/  HMMA.16816.F32 R128, R28.reuse, R42, R128 ;  /* 0x0000002a1c80723c */ /* 0x040fe20000001880 */
[----:B------:R-:W4:Y:S07]  /*b640*/  LDSM.16.MT88.4 R40, [R222+0xd800] ;  /* 0x00d80000de28783b */ /* 0x000f2e0000004200 */
[-C--:B-1----:R-:W-:Y:S08]  /*b650*/  HMMA.16816.F32 R132, R28, R48.reuse, R132 ;  /* 0x000000301c84723c */ /* 0x082ff00000001884 */
[C---:B------:R-:W-:Y:S08]  /*b660*/  HMMA.16816.F32 R136, R36.reuse, R48, R136 ;  /* 0x000000302488723c */ /* 0x040ff00000001888 */
[-C--:B------:R-:W-:Y:S08]  /*b670*/  HMMA.16816.F32 R140, R36, R50.reuse, R140 ;  /* 0x00000032248c723c */ /* 0x080ff0000000188c */
[C---:B------:R-:W-:Y:S01]  /*b680*/  HMMA.16816.F32 R144, R28.reuse, R50, R144 ;  /* 0x000000321c90723c */ /* 0x040fe20000001890 */
[----:B------:R-:W-:Y:S07]  /*b690*/  LDSM.16.MT88.4 R48, [R221+0xf800] ;  /* 0x00f80000dd30783b */ /* 0x000fee0000004200 */
[-C--:B--2---:R-:W-:Y:S08]  /*b6a0*/  HMMA.16816.F32 R148, R28, R44.reuse, R148 ;  /* 0x0000002c1c94723c */ /* 0x084ff00000001894 */
[C---:B------:R-:W-:Y:S07]  /*b6b0*/  HMMA.16816.F32 R152, R36.reuse, R44, R152 ;  /* 0x0000002c2498723c */ /* 0x040fee0000001898 */
[----:B------:R-:W-:Y:S01]  /*b6c0*/  FADD.FTZ R44, R185, R169 ;  /* 0x000000a9b92c7221 */ /* 0x000fe20000010000 */
[-C--:B------:R-:W-:Y:S04]  /*b6d0*/  HMMA.16816.F32 R20, R36, R46.reuse, R20 ;  /* 0x0000002e2414723c */ /* 0x080fe80000001814 */
[----:B------:R-:W-:Y:S01]  /*b6e0*/  FADD.FTZ R44, R181, R44 ;  /* 0x0000002cb52c7221 */ /* 0x000fe20000010000 */
[----:B------:R-:W-:Y:S02]  /*b6f0*/  MOV R169, R201 ;  /* 0x000000c900a97202 */ /* 0x000fe40000000f00 */
[----:B------:R-:W-:Y:S01]  /*b700*/  F2FP.PACK_AB R201, R65, R66 ;  /* 0x0000004241c9723e */ /* 0x000fe200000000ff */
[C---:B------:R-:W-:Y:S04]  /*b710*/  HMMA.16816.F32 R156, R28.reuse, R46, R156 ;  /* 0x0000002e1c9c723c */ /* 0x040fe8000000189c */
[----:B------:R-:W-:Y:S01]  /*b720*/  FADD.FTZ R62, R251, R44 ;  /* 0x0000002cfb3e7221 */ /* 0x000fe20000010000 */
[----:B------:R-:W-:Y:S01]  /*b730*/  MOV R251, R200 ;  /* 0x000000c800fb7202 */ /* 0x000fe20000000f00 */
[----:B------:R-:W-:Y:S01]  /*b740*/  LDSM.16.MT88.4 R44, [R223+0xd800] ;  /* 0x00d80000df2c783b */ /* 0x000fe20000004200 */
[----:B------:R-:W-:Y:S01]  /*b750*/  F2FP.PACK_AB R200, R67, R168 ;  /* 0x000000a843c8723e */ /* 0x000fe200000000ff */
[-C--:B-----5:R-:W-:Y:S04]  /*b760*/  HMMA.16816.F32 R32, R28, R52.reuse, R32 ;  /* 0x000000341c20723c */ /* 0x0a0fe80000001820 */
[----:B------:R-:W-:Y:S04]  /*b770*/  FADD.FTZ R2, R2, R62 ;  /* 0x0000003e02027221 */ /* 0x000fe80000010000 */
[C---:B------:R-:W-:Y:S08]  /*b780*/  HMMA.16816.F32 R160, R36.reuse, R52, R160 ;  /* 0x0000003424a0723c */ /* 0x040ff000000018a0 */
[-C--:B------:R-:W-:Y:S01]  /*b790*/  HMMA.16816.F32 R24, R36, R54.reuse, R24 ;  /* 0x000000362418723c */ /* 0x080fe20000001818 */
[----:B------:R-:W1:Y:S07]  /*b7a0*/  LDSM.16.MT88.4 R36, [R224+0xd800] ;  /* 0x00d80000e024783b */ /* 0x000e6e0000004200 */
[----:B------:R-:W-:Y:S01]  /*b7b0*/  HMMA.16816.F32 R164, R28, R54, R164 ;  /* 0x000000361ca4723c */ /* 0x000fe200000018a4 */
[----:B------:R-:W2:Y:S06]  /*b7c0*/  LDSM.16.MT88.4 R52, [R222+0xf800] ;  /* 0x00f80000de34783b */ /* 0x000eac0000004200 */
[----:B------:R-:W-:Y:S02]  /*b7d0*/  F2FP.PACK_AB R28, R206, R205 ;  /* 0x000000cdce1c723e */ /* 0x000fe400000000ff */
[----:B---3--:R-:W-:Y:S03]  /*b7e0*/  F2FP.PACK_AB R29, R207, R204 ;  /* 0x000000cccf1d723e */ /* 0x008fe600000000ff */
[----:B------:R-:W-:Y:S02]  /*b7f0*/  F2FP.PACK_AB R30, R210, R209 ;  /* 0x000000d1d21e723e */ /* 0x000fe400000000ff */
[----:B------:R-:W-:Y:S07]  /*b800*/  F2FP.PACK_AB R31, R175, R173 ;  /* 0x000000adaf1f723e */ /* 0x000fee00000000ff */
[-C--:B------:R-:W-:Y:S01]  /*b810*/  HMMA.16816.F32 R180, R28, R188.reuse, R4 ;  /* 0x000000bc1cb4723c */ /* 0x080fe20000001804 */
[----:B------:R-:W3:Y:S07]  /*b820*/  LDSM.16.MT88.4 R4, [R223+0xf800] ;  /* 0x00f80000df04783b */ /* 0x000eee0000004200 */
[C---:B------:R-:W-:Y:S07]  /*b830*/  HMMA.16816.F32 R176, R200.reuse, R188, R8 ;  /* 0x000000bcc8b0723c */ /* 0x040fee0000001808 */
[----:B------:R-:W-:Y:S01]  /*b840*/  MOV R11, R193 ;  /* 0x000000c1000b7202 */ /* 0x000fe20000000f00 */
[-C--:B------:R-:W-:Y:S04]  /*b850*/  HMMA.16816.F32 R184, R200, R190.reuse, R12 ;  /* 0x000000bec8b8723c */ /* 0x080fe8000000180c */
[----:B------:R-:W-:Y:S02]  /*b860*/  FADD.FTZ R0, R11, R0 ;  /* 0x000000000b007221 */ /* 0x000fe40000010000 */
[----:B------:R-:W-:Y:S02]  /*b870*/  FADD.FTZ R9, R251, R60 ;  /* 0x0000003cfb097221 */ /* 0x000fe40000010000 */
[C---:B------:R-:W-:Y:S04]  /*b880*/  HMMA.16816.F32 R188, R28.reuse, R190, R16 ;  /* 0x000000be1cbc723c */ /* 0x040fe80000001810 */
[----:B------:R-:W-:Y:S02]  /*b890*/  FADD.FTZ R0, R169, R0 ;  /* 0x00000000a9007221 */ /* 0x000fe40000010000 */
[----:B------:R-:W-:Y:S02]  /*b8a0*/  FADD.FTZ R12, R216, R2 ;  /* 0x00000002d80c7221 */ /* 0x000fe40000010000 */
[-C--:B----4-:R-:W-:Y:S04]  /*b8b0*/  HMMA.16816.F32 R68, R28, R40.reuse, R68 ;  /* 0x000000281c44723c */ /* 0x090fe80000001844 */
        /* <DEDUP_REMOVED lines=11> */
[-C--:B-1----:R-:W-:Y:S04]  /*b970*/  HMMA.16816.F32 R84, R28, R36.reuse, R84 ;  /* 0x000000241c54723c */ /* 0x082fe80000001854 */
[----:B------:R-:W-:Y:S04]  /*b980*/  FADD.FTZ R8, R215, R8 ;  /* 0x00000008d7087221 */ /* 0x000fe80000010000 */
        /* <DEDUP_REMOVED lines=19> */
[-C--:B------:R-:W-:Y:S08]  /*bac0*/  HMMA.16816.F32 R116, R28, R48.reuse, R116 ;  /* 0x000000301c74723c */ /* 0x080ff00000001874 */
[C---:B------:R-:W-:Y:S08]  /*bad0*/  HMMA.16816.F32 R120, R200.reuse, R48, R120 ;  /* 0x00000030c878723c */ /* 0x040ff00000001878 */
[-C--:B------:R-:W-:Y:S08]  /*bae0*/  HMMA.16816.F32 R124, R200, R50.reuse, R124 ;  /* 0x00000032c87c723c */ /* 0x080ff0000000187c */
[C---:B------:R-:W-:Y:S08]  /*baf0*/  HMMA.16816.F32 R128, R28.reuse, R50, R128 ;  /* 0x000000321c80723c */ /* 0x040ff00000001880 */
[-C--:B--2---:R-:W-:Y:S08]  /*bb00*/  HMMA.16816.F32 R132, R28, R52.reuse, R132 ;  /* 0x000000341c84723c */ /* 0x084ff00000001884 */
        /* <DEDUP_REMOVED lines=12> */
[----:B------:R-:W-:Y:S02]  /*bbd0*/  FADD.FTZ R2, R213, R5 ;  /* 0x00000005d5027221 */ /* 0x000fe40000010000 */
[----:B------:R-:W-:Y:S01]  /*bbe0*/  FADD.FTZ R4, R249, R4 ;  /* 0x00000004f9047221 */ /* 0x000fe20000010000 */
[----:B------:R-:W-:Y:S04]  /*bbf0*/  HMMA.16816.F32 R164, R28, R6, R164 ;  /* 0x000000061ca4723c */ /* 0x000fe800000018a4 */
[----:B------:R-:W-:Y:S01]  /*bc00*/  FADD.FTZ R8, R168, R2 ;  /* 0x00000002a8087221 */ /* 0x000fe20000010000 */
[----:B------:R-:W-:Y:S01]  /*bc10*/  MOV R168, R172 ;  /* 0x000000ac00a87202 */ /* 0x000fe20000000f00 */
[----:B------:R-:W-:Y:S02]  /*bc20*/  FADD.FTZ R4, R205, R4 ;  /* 0x00000004cd047221 */ /* 0x000fe40000010000 */
[----:B------:R-:W-:Y:S04]  /*bc30*/  FADD.FTZ R5, R66, R0 ;  /* 0x0000000042057221 */ /* 0x000fe80000010000 */
[----:B------:R-:W-:Y:S02]  /*bc40*/  FADD.FTZ R2, R207, R9 ;  /* 0x00000009cf027221 */ /* 0x000fe40000010000 */
[----:B------:R-:W-:Y:S02]  /*bc50*/  FADD.FTZ R0, R67, R8 ;  /* 0x0000000843007221 */ /* 0x000fe40000010000 */
[----:B------:R-:W-:Y:S02]  /*bc60*/  FADD.FTZ R10, R206, R4 ;  /* 0x00000004ce0a7221 */ /* 0x000fe40000010000 */
[----:B------:R-:W-:Y:S02]  /*bc70*/  FADD.FTZ R4, R65, R5 ;  /* 0x0000000541047221 */ /* 0x000fe40000010000 */
[----:B------:R-:W-:Y:S01]  /*bc80*/  FADD.FTZ R5, R173, R2 ;  /* 0x00000002ad057221 */ /* 0x000fe20000010000 */
[----:B------:R-:W-:Y:S01]  /*bc90*/  MOV R173, R171 ;  /* 0x000000ab00ad7202 */ /* 0x000fe20000000f00 */
[----:B------:R-:W-:Y:S02]  /*bca0*/  FADD.FTZ R2, R64, R0 ;  /* 0x0000000040027221 */ /* 0x000fe40000010000 */
[----:B------:R-:W-:Y:S02]  /*bcb0*/  FADD.FTZ R0, R63, R4 ;  /* 0x000000043f007221 */ /* 0x000fe40000010000 */
[----:B------:R-:W-:Y:S01]  /*bcc0*/  FADD.FTZ R2, R174, R2 ;  /* 0x00000002ae027221 */ /* 0x000fe20000010000 */
[----:B------:R-:W-:Y:S01]  /*bcd0*/  MOV R174, R170 ;  /* 0x000000aa00ae7202 */ /* 0x000fe20000000f00 */
[----:B------:R-:W-:Y:S02]  /*bce0*/  FADD.FTZ R0, R208, R0 ;  /* 0x00000000d0007221 */ /* 0x000fe40000010000 */
[----:B------:R-:W-:Y:S01]  /*bcf0*/  FADD.FTZ R6, R209, R10 ;  /* 0x0000000ad1067221 */ /* 0x000fe20000010000 */
[----:B------:R1:W-:Y:S01]  /*bd00*/  STL [R1+0x4], R2 ;  /* 0x0000040201007387 */ /* 0x0003e20000100800 */
[----:B------:R-:W-:Y:S01]  /*bd10*/  FADD.FTZ R240, R175, R5 ;  /* 0x00000005aff07221 */ /* 0x000fe20000010000 */
[----:B------:R-:W-:Y:S01]  /*bd20*/  MOV R175, R3 ;  /* 0x0000000300af7202 */ /* 0x000fe20000000f00 */
[----:B------:R-:W-:Y:S01]  /*bd30*/  FADD.FTZ R241, R210, R6 ;  /* 0x00000006d2f17221 */ /* 0x000fe20000010000 */
[----:B------:R1:W-:Y:S02]  /*bd40*/  STL [R1+0x8], R0 ;  /* 0x0000080001007387 */ /* 0x0003e40000100800 */
[----:B-1----:R-:W-:-:S05]  /*bd50*/  @P4 BRA `(.L_x_143) ;  /* 0xffffc63000004947 */ /* 0x002fca000383ffff */
.L_x_142:
[----:B--2---:R-:W2:Y:S04]  /*bd60*/  LDL.LU R9, [R1+0x4] ;  /* 0x0000040001097983 */ /* 0x004ea80000300800 */
[----:B------:R-:W1:Y:S04]  /*bd70*/  SHFL.BFLY PT, R0, R241, 0x2, 0x1f ;  /* 0x0c401f00f1007f89 */ /* 0x000e6800000e0000 */
[----:B------:R-:W3:Y:S04]  /*bd80*/  SHFL.BFLY PT, R2, R240, 0x2, 0x1f ;  /* 0x0c401f00f0027f89 */ /* 0x000ee800000e0000 */
[----:B------:R-:W4:Y:S01]  /*bd90*/  S2R R7, SR_TID.X ;  /* 0x0000000000077919 */ /* 0x000f220000002100 */
[----:B------:R-:W4:Y:S01]  /*bda0*/  S2UR UR6, SR_CTAID.Y ;  /* 0x00000000000679c3 */ /* 0x000f220000002600 */
[----:B------:R-:W-:-:S02]  /*bdb0*/  UISETP.NE.AND UP0, UPT, UR10, -0x1, UPT ;  /* 0xffffffff0a00788c */ /* 0x000fc4000bf05270 */
[----:B------:R-:W2:Y:S01]  /*bdc0*/  LDL.LU R8, [R1+0x8] ;  /* 0x0000080001087983 */ /* 0x000ea20000300800 */
[----:B------:R-:W-:Y:S01]  /*bdd0*/  ULDC.64 UR4, c[0x0][0x1e8] ;  /* 0x00007a0000047ab9 */ /* 0x000fe20000000a00 */
[----:B------:R-:W-:Y:S01]  /*bde0*/  BSSY B0, `(.L_x_146) ;  /* 0x00001b0000007945 */ /* 0x000fe20003800000 */
[----:B------:R-:W-:Y:S02]  /*bdf0*/  ULDC UR8, c[0x0][0x214] ;  /* 0x0000850000087ab9 */ /* 0x000fe40000000800 */
[----:B------:R-:W4:Y:S01]  /*be00*/  S2UR UR9, SR_CTAID.X ;  /* 0x00000000000979c3 */ /* 0x000f220000002500 */
[----:B------:R-:W-:Y:S02]  /*be10*/  UMOV UR24, URZ ;  /* 0x0000003f00187c82 */ /* 0x000fe40008000000 */
[----:B------:R-:W-:Y:S02]  /*be20*/  UMOV UR25, URZ ;  /* 0x0000003f00197c82 */ /* 0x000fe40008000000 */
[----:B------:R-:W-:Y:S01]  /*be30*/  @UP0 UIMAD.WIDE.U32 UR14, UR10, UR4, URZ ;  /* 0x000000040a0e02a5 */ /* 0x000fe2000f8e003f */
[----:B-1----:R-:W-:-:S02]  /*be40*/  FADD.FTZ R241, R0, R241 ;  /* 0x000000f100f17221 */ /* 0x002fc40000010000 */
[----:B------:R-:W1:Y:S01]  /*be50*/  S2UR UR11, SR_CTAID.Z ;  /* 0x00000000000b79c3 */ /* 0x000e620000002700 */
[----:B------:R-:W-:Y:S01]  /*be60*/  @UP0 UIMAD UR7, UR10, UR5, UR15 ;  /* 0x000000050a0702a4 */ /* 0x000fe2000f8e020f */
[----:B---3--:R-:W-:Y:S01]  /*be70*/  FADD.FTZ R240, R2, R240 ;  /* 0x000000f002f07221 */ /* 0x008fe20000010000 */
[----:B------:R-:W3:Y:S01]  /*be80*/  SHFL.BFLY PT, R0, R241, 0x1, 0x1f ;  /* 0x0c201f00f1007f89 */ /* 0x000ee200000e0000 */
[----:B------:R-:W-:-:S03]  /*be90*/  ULDC.64 UR4, c[0x0][0x1e0] ;  /* 0x0000780000047ab9 */ /* 0x000fc60000000a00 */
[----:B------:R-:W1:Y:S01]  /*bea0*/  SHFL.BFLY PT, R4, R240, 0x1, 0x1f ;  /* 0x0c201f00f0047f89 */ /* 0x000e6200000e0000 */
[----:B----4-:R-:W-:Y:S02]  /*beb0*/  @!UP0 USHF.R.S32.HI UR12, URZ, 0x1f, UR6 ;  /* 0x0000001f3f0c8899 */ /* 0x010fe40008011406 */
[----:B------:R-:W-:Y:S02]  /*bec0*/  @!UP0 UIMAD.WIDE.U32 UR22, UR6, UR4, URZ ;  /* 0x00000004061682a5 */ /* 0x000fe4000f8e003f */
[----:B------:R-:W-:-:S03]  /*bed0*/  @!UP0 UIMAD UR12, UR12, UR4, URZ ;  /* 0x000000040c0c82a4 */ /* 0x000fc6000f8e023f */
[----:B------:R-:W-:Y:S02]  /*bee0*/  ULDC.U8 UR4, c[0x0][0x329] ;  /* 0x0000ca4000047ab9 */ /* 0x000fe40000000000 */
[----:B------:R-:W-:Y:S02]  /*bef0*/  UISETP.NE.AND UP1, UPT, UR4, URZ, UPT ;  /* 0x0000003f0400728c */ /* 0x000fe4000bf25270 */
[----:B------:R-:W-:Y:S02]  /*bf00*/  @!UP0 UIMAD UR12, UR6, UR5, UR12 ;  /* 0x00000005060c82a4 */ /* 0x000fe4000f8e020c */
[----:B------:R-:W-:Y:S02]  /*bf10*/  @!UP0 UMOV UR14, UR22 ;  /* 0x00000016000e8c82 */ /* 0x000fe40008000000 */
[----:B------:R-:W-:Y:S02]  /*bf20*/  ULDC.U8 UR5, c[0x0][0x328] ;  /* 0x0000ca0000057ab9 */ /* 0x000fe40000000000 */
[----:B------:R-:W-:Y:S01]  /*bf30*/  UISETP.NE.AND UP2, UPT, UR5, URZ, UPT ;  /* 0x0000003f0500728c */ /* 0x000fe2000bf45270 */
[----:B---3--:R-:W-:Y:S01]  /*bf40*/  FADD.FTZ R241, R241, R0 ;  /* 0x00000000f1f17221 */ /* 0x008fe20000010000 */
[----:B------:R-:W-:-:S02]  /*bf50*/  MOV R0, 0x3f800000 ;  /* 0x3f80000000007802 */ /* 0x000fc40000000f00 */
[----:B------:R-:W-:Y:S01]  /*bf60*/  UISETP.NE.OR UP3, UPT, UR4, URZ, !UP2 ;  /* 0x0000003f0400728c */ /* 0x000fe2000d765670 */
[----:B-1----:R-:W-:Y:S01]  /*bf70*/  FADD.FTZ R240, R240, R4 ;  /* 0x00000004f0f07221 */ /* 0x002fe20000010000 */
[----:B------:R-:W-:Y:S01]  /*bf80*/  FSETP.NE.FTZ.AND P5, PT, R241, RZ, PT ;  /* 0x000000fff100720b */ /* 0x000fe20003fb5000 */
[----:B------:R-:W-:Y:S01]  /*bf90*/  @UP1 ULDC UR15, c[0x0][0x210] ;  /* 0x00008400000f1ab9 */ /* 0x000fe20000000800 */
[----:B------:R-:W-:Y:S01]  /*bfa0*/  SHF.R.S32.HI R4, RZ, 0x1f, R7 ;  /* 0x0000001fff047819 */ /* 0x000fe20000011407 */
[----:B------:R-:W-:Y:S01]  /*bfb0*/  ULDC UR5, c[0x0][0x234] ;  /* 0x00008d0000057ab9 */ /* 0x000fe20000000800 */
[----:B------:R-:W-:Y:S01]  /*bfc0*/  FSETP.NE.FTZ.AND P4, PT, R240, RZ, PT ;  /* 0x000000fff000720b */ /* 0x000fe20003f95000 */
[----:B------:R-:W-:Y:S02]  /*bfd0*/  @UP1 UIMAD UR15, UR15, UR8, URZ ;  /* 0x000000080f0f12a4 */ /* 0x000fe4000f8e023f */
[----:B------:R-:W-:Y:S02]  /*bfe0*/  @!UP1 USEL UR15, UR8, UR5, !UP2 ;  /* 0x00000005080f9287 */ /* 0x000fe4000d000000 */
[----:B------:R-:W-:-:S02]  /*bff0*/  ULDC UR4, c[0x0][0x1c0] ;  /* 0x0000700000047ab9 */ /* 0x000fc40000000800 */
[----:B------:R-:W-:Y:S02]  /*c000*/  @UP1 UMOV UR16, 0x1 ;  /* 0x0000000100101882 */ /* 0x000fe40000000000 */
[----:B------:R-:W1:Y:S01]  /*c010*/  @P5 MUFU.RCP R0, R241 ;  /* 0x000000f100005308 */ /* 0x000e620000001000 */
[----:B------:R-:W-:Y:S02]  /*c020*/  @!UP1 UIMAD UR16, UR15, UR4, URZ ;  /* 0x000000040f1092a4 */ /* 0x000fe4000f8e023f */
[----:B------:R-:W-:Y:S02]  /*c030*/  @!UP3 UIMAD UR20, UR6, UR8, URZ ;  /* 0x000000080614b2a4 */ /* 0x000fe4000f8e023f */
[----:B------:R-:W-:Y:S02]  /*c040*/  @UP1 ULDC UR17, c[0x0][0x210] ;  /* 0x0000840000111ab9 */ /* 0x000fe40000000800 */
[----:B------:R-:W-:Y:S02]  /*c050*/  UIMAD UR4, UR6, UR16, URZ ;  /* 0x00000010060472a4 */ /* 0x000fe4000f8e023f */
[----:B------:R-:W-:-:S02]  /*c060*/  @!UP1 UMOV UR17, 0x1 ;  /* 0x0000000100119882 */ /* 0x000fc40000000000 */
[----:B------:R-:W-:Y:S02]  /*c070*/  @!UP3 USEL UR20, UR20, UR10, !UP0 ;  /* 0x0000000a1414b287 */ /* 0x000fe4000c000000 */
[----:B------:R-:W-:Y:S02]  /*c080*/  UIMAD UR9, UR9, UR17, URZ ;  /* 0x00000011090972a4 */ /* 0x000fe4000f8e023f */
[----:B------:R-:W-:Y:S01]  /*c090*/  USEL UR4, UR4, URZ, UP3 ;  /* 0x0000003f04047287 */ /* 0x000fe20009800000 */
[C---:B-1----:R-:W-:Y:S01]  /*c0a0*/  FMUL.FTZ R180, R0.reuse, R180 ;  /* 0x000000b400b47220 */ /* 0x042fe20000410000 */
[----:B------:R-:W-:Y:S01]  /*c0b0*/  USHF.L.U32 UR9, UR9, 0x7, URZ ;  /* 0x0000000709097899 */ /* 0x000fe2000800063f */
[C---:B------:R-:W-:Y:S01]  /*c0c0*/  FMUL.FTZ R188, R0.reuse, R188 ;  /* 0x000000bc00bc7220 */ /* 0x040fe20000410000 */
[----:B------:R-:W-:Y:S01]  /*c0d0*/  UIMAD UR15, UR11, UR15, UR4 ;  /* 0x0000000f0b0f72a4 */ /* 0x000fe2000f8e0204 */
[C---:B------:R-:W-:Y:S01]  /*c0e0*/  FMUL.FTZ R16, R0.reuse, R68 ;  /* 0x0000004400107220 */ /* 0x040fe20000410000 */
[----:B------:R-:W-:Y:S01]  /*c0f0*/  @!UP3 UMOV UR24, UR20 ;  /* 0x000000140018bc82 */ /* 0x000fe20008000000 */
[C---:B------:R-:W-:Y:S01]  /*c100*/  FMUL.FTZ R13, R0.reuse, R69 ;  /* 0x00000045000d7220 */ /* 0x040fe20000410000 */
[----:B------:R-:W-:Y:S01]  /*c110*/  USHF.R.S32.HI UR4, URZ, 0x1f, UR9 ;  /* 0x0000001f3f047899 */ /* 0x000fe20008011409 */
[C---:B------:R-:W-:Y:S01]  /*c120*/  FMUL.FTZ R80, R0.reuse, R80 ;  /* 0x0000005000507220 */ /* 0x040fe20000410000 */
[----:B------:R-:W-:Y:S01]  /*c130*/  @!UP3 USHF.R.S32.HI UR25, URZ, 0x1f, UR20 ;  /* 0x0000001f3f19b899 */ /* 0x000fe20008011414 */
[C---:B------:R-:W-:Y:S01]  /*c140*/  FMUL.FTZ R81, R0.reuse, R81 ;  /* 0x0000005100517220 */ /* 0x040fe20000410000 */
[----:B------:R-:W-:Y:S01]  /*c150*/  F2FP.PACK_AB R13, R13, R16 ;  /* 0x000000100d0d723e */ /* 0x000fe200000000ff */
[C---:B------:R-:W-:Y:S01]  /*c160*/  FMUL.FTZ R84, R0.reuse, R84 ;  /* 0x0000005400547220 */ /* 0x040fe20000410000 */
[----:B------:R-:W-:Y:S01]  /*c170*/  USHF.R.S32.HI UR5, URZ, 0x1f, UR15 ;  /* 0x0000001f3f057899 */ /* 0x000fe2000801140f */
[C---:B------:R-:W-:Y:S01]  /*c180*/  FMUL.FTZ R23, R0.reuse, R85 ;  /* 0x0000005500177220 */ /* 0x040fe20000410000 */
[----:B------:R-:W-:Y:S01]  /*c190*/  F2FP.PACK_AB R16, R81, R80 ;  /* 0x000000505110723e */ /* 0x000fe200000000ff */
[C---:B------:R-:W-:Y:S01]  /*c1a0*/  FMUL.FTZ R96, R0.reuse, R96 ;  /* 0x0000006000607220 */ /* 0x040fe20000410000 */
[----:B------:R-:W-:Y:S01]  /*c1b0*/  UIADD3 UR9, UP2, UP1, UR9, UR24, UR15 ;  /* 0x0000001809097290 */ /* 0x000fe2000f95e00f */
[C---:B------:R-:W-:Y:S01]  /*c1c0*/  FMUL.FTZ R20, R0.reuse, R97 ;  /* 0x0000006100147220 */ /* 0x040fe20000410000 */
[----:B------:R-:W-:Y:S01]  /*c1d0*/  F2FP.PACK_AB R23, R23, R84 ;  /* 0x000000541717723e */ /* 0x000fe200000000ff */
[C---:B------:R-:W-:Y:S01]  /*c1e0*/  FMUL.FTZ R100, R0.reuse, R100 ;  /* 0x0000006400647220 */ /* 0x040fe20000410000 */
[----:B------:R-:W-:Y:S01]  /*c1f0*/  @!UP0 UIADD3 UR7, UR23, UR12, URZ ;  /* 0x0000000c17078290 */ /* 0x000fe2000fffe03f */
[----:B------:R-:W-:Y:S01]  /*c200*/  FMUL.FTZ R66, R0, R101 ;  /* 0x0000006500427220 */ /* 0x000fe20000410000 */
[----:B------:R-:W-:Y:S01]  /*c210*/  F2FP.PACK_AB R20, R20, R96 ;  /* 0x000000601414723e */ /* 0x000fe200000000ff */
[C---:B------:R-:W-:Y:S01]  /*c220*/  FMUL.FTZ R112, R0.reuse, R112 ;  /* 0x0000007000707220 */ /* 0x040fe20000410000 */
[----:B------:R-:W-:Y:S01]  /*c230*/  UIADD3.X UR4, UR4, UR25, UR5, UP2, UP1 ;  /* 0x0000001904047290 */ /* 0x000fe200097e2405 */
        /* <DEDUP_REMOVED lines=25> */
[----:B------:R-:W-:-:S04]  /*c3d0*/  F2FP.PACK_AB R34, R34, R196 ;  /* 0x000000c42222723e */ /* 0x000fc800000000ff */
[----:B------:R-:W-:Y:S01]  /*c3e0*/  F2FP.PACK_AB R30, R30, R164 ;  /* 0x000000a41e1e723e */ /* 0x000fe200000000ff */
[----:B--2---:R-:W1:Y:S04]  /*c3f0*/  SHFL.BFLY PT, R5, R9, 0x2, 0x1f ;  /* 0x0c401f0009057f89 */ /* 0x004e6800000e0000 */
[----:B------:R-:W2:Y:S01]  /*c400*/  SHFL.BFLY PT, R6, R8, 0x2, 0x1f ;  /* 0x0c401f0008067f89 */ /* 0x000ea200000e0000 */
[----:B-1----:R-:W-:-:S05]  /*c410*/  FADD.FTZ R5, R5, R9 ;  /* 0x0000000905057221 */ /* 0x002fca0000010000 */
[----:B------:R-:W1:Y:S01]  /*c420*/  SHFL.BFLY PT, R10, R5, 0x1, 0x1f ;  /* 0x0c201f00050a7f89 */ /* 0x000e6200000e0000 */
[----:B--2---:R-:W-:Y:S01]  /*c430*/  FADD.FTZ R2, R6, R8 ;  /* 0x0000000806027221 */ /* 0x004fe20000010000 */
[CC--:B------:R-:W-:Y:S02]  /*c440*/  LEA.HI R6, R4.reuse, R7.reuse, RZ, 0x2 ;  /* 0x0000000704067211 */ /* 0x0c0fe400078f10ff */
[----:B------:R-:W-:Y:S02]  /*c450*/  LEA.HI R4, R4, R7, RZ, 0x5 ;  /* 0x0000000704047211 */ /* 0x000fe400078f28ff */
[----:B------:R-:W2:Y:S01]  /*c460*/  SHFL.BFLY PT, R9, R2, 0x1, 0x1f ;  /* 0x0c201f0002097f89 */ /* 0x000ea200000e0000 */
[----:B------:R-:W-:-:S04]  /*c470*/  LOP3.LUT R8, R6, 0x3ffffffc, RZ, 0xc0, !PT ;  /* 0x3ffffffc06087812 */ /* 0x000fc800078ec0ff */
[----:B------:R-:W-:Y:S02]  /*c480*/  IADD3 R8, -R8, R7, RZ ;  /* 0x0000000708087210 */ /* 0x000fe40007ffe1ff */
[----:B------:R-:W-:Y:S01]  /*c490*/  SHF.R.S32.HI R7, RZ, 0x5, R4 ;  /* 0x00000005ff077819 */ /* 0x000fe20000011404 */
[----:B-1----:R-:W-:Y:S01]  /*c4a0*/  FADD.FTZ R168, R5, R10 ;  /* 0x0000000a05a87221 */ /* 0x002fe20000010000 */
[----:B------:R-:W-:Y:S01]  /*c4b0*/  MOV R4, 0x3f800000 ;  /* 0x3f80000000047802 */ /* 0x000fe20000000f00 */
[C---:B------:R-:W-:Y:S01]  /*c4c0*/  FMUL.FTZ R5, R0.reuse, R189 ;  /* 0x000000bd00057220 */ /* 0x040fe20000410000 */
[----:B------:R-:W-:Y:S01]  /*c4d0*/  LEA R173, R7, R8, 0x9 ;  /* 0x0000000807ad7211 */ /* 0x000fe200078e48ff */
[----:B------:R-:W-:Y:S01]  /*c4e0*/  FMUL.FTZ R7, R0, R181 ;  /* 0x000000b500077220 */ /* 0x000fe20000410000 */
[----:B------:R-:W-:Y:S02]  /*c4f0*/  FSETP.NE.FTZ.AND P3, PT, R168, RZ, PT ;  /* 0x000000ffa800720b */ /* 0x000fe40003f75000 */
[----:B------:R-:W1:Y:S01]  /*c500*/  @P4 MUFU.RCP R4, R240 ;  /* 0x000000f000044308 */ /* 0x000e620000001000 */
[----:B------:R-:W-:-:S02]  /*c510*/  MOV R0, 0x3f800000 ;  /* 0x3f80000000007802 */ /* 0x000fc40000000f00 */
[----:B------:R-:W-:Y:S02]  /*c520*/  F2FP.PACK_AB R7, R7, R180 ;  /* 0x000000b40707723e */ /* 0x000fe400000000ff */
[----:B------:R-:W-:Y:S01]  /*c530*/  F2FP.PACK_AB R5, R5, R188 ;  /* 0x000000bc0505723e */ /* 0x000fe200000000ff */
[----:B--2---:R-:W-:Y:S01]  /*c540*/  FADD.FTZ R169, R2, R9 ;  /* 0x0000000902a97221 */ /* 0x004fe20000010000 */
[----:B------:R-:W-:-:S04]  /*c550*/  MOV R2, 0x3f800000 ;  /* 0x3f80000000027802 */ /* 0x000fc80000000f00 */
[----:B------:R-:W-:Y:S02]  /*c560*/  FSETP.NE.FTZ.AND P0, PT, R169, RZ, PT ;  /* 0x000000ffa900720b */ /* 0x000fe40003f15000 */
[----:B------:R-:W2:Y:S01]  /*c570*/  @P3 MUFU.RCP R2, R168 ;  /* 0x000000a800023308 */ /* 0x000ea20000001000 */
[C---:B-1----:R-:W-:Y:S02]  /*c580*/  FMUL.FTZ R182, R4.reuse, R182 ;  /* 0x000000b604b67220 */ /* 0x042fe40000410000 */
[C---:B------:R-:W-:Y:S02]  /*c590*/  FMUL.FTZ R183, R4.reuse, R183 ;  /* 0x000000b704b77220 */ /* 0x040fe40000410000 */
[C---:B------:R-:W-:Y:S02]  /*c5a0*/  FMUL.FTZ R190, R4.reuse, R190 ;  /* 0x000000be04be7220 */ /* 0x040fe40000410000 */
[C---:B------:R-:W-:Y:S02]  /*c5b0*/  FMUL.FTZ R8, R4.reuse, R191 ;  /* 0x000000bf04087220 */ /* 0x040fe40000410000 */
[----:B------:R-:W-:-:S02]  /*c5c0*/  FMUL.FTZ R70, R4, R70 ;  /* 0x0000004604467220 */ /* 0x000fc40000410000 */
[C---:B------:R-:W-:Y:S01]  /*c5d0*/  FMUL.FTZ R12, R4.reuse, R71 ;  /* 0x00000047040c7220 */ /* 0x040fe20000410000 */
[----:B------:R-:W1:Y:S01]  /*c5e0*/  @P0 MUFU.RCP R0, R169 ;  /* 0x000000a900000308 */ /* 0x000e620000001000 */
[----:B------:R-:W-:Y:S01]  /*c5f0*/  FMUL.FTZ R82, R4, R82 ;  /* 0x0000005204527220 */ /* 0x000fe20000410000 */
[----:B------:R-:W-:Y:S01]  /*c600*/  F2FP.PACK_AB R8, R8, R190 ;  /* 0x000000be0808723e */ /* 0x000fe200000000ff */
[----:B------:R-:W-:Y:S01]  /*c610*/  FMUL.FTZ R15, R4, R83 ;  /* 0x00000053040f7220 */ /* 0x000fe20000410000 */
        /* <DEDUP_REMOVED lines=37> */
[C---:B--2---:R-:W-:Y:S01]  /*c870*/  FMUL.FTZ R176, R2.reuse, R176 ;  /* 0x000000b002b07220 */ /* 0x044fe20000410000 */
[----:B------:R-:W-:Y:S01]  /*c880*/  F2FP.PACK_AB R33, R33, R198 ;  /* 0x000000c62121723e */ /* 0x000fe200000000ff */
        /* <DEDUP_REMOVED lines=51> */
[----:B------:R-:W-:Y:S01]  /*cbc0*/  FMUL.FTZ R187, R0, R187 ;  /* 0x000000bb00bb7220 */ /* 0x000fe20000410000 */
        /* <DEDUP_REMOVED lines=8> */
[----:B------:R-:W-:Y:S01]  /*cc50*/  F2FP.PACK_AB R14, R187, R14 ;  /* 0x0000000ebb0e723e */ /* 0x000fe200000000ff */
        /* <DEDUP_REMOVED lines=10> */
[----:B------:R-:W-:Y:S01]  /*cd00*/  FMUL.FTZ R107, R0, R107 ;  /* 0x0000006b006b7220 */ /* 0x000fe20000410000 */
        /* <DEDUP_REMOVED lines=29> */
[----:B------:R-:W-:Y:S02]  /*cee0*/  SHF.L.U32 R0, R4, 0x6, RZ ;  /* 0x0000000604007819 */ /* 0x000fe400000006ff */
[----:B------:R-:W-:-:S02]  /*cef0*/  F2FP.PACK_AB R31, R163, R31 ;  /* 0x0000001fa31f723e */ /* 0x000fc400000000ff */
[----:B------:R-:W-:Y:S02]  /*cf00*/  LOP3.LUT R0, R0, 0x1c0, RZ, 0xc0, !PT ;  /* 0x000001c000007812 */ /* 0x000fe400078ec0ff */
[----:B------:R-:W-:Y:S02]  /*cf10*/  F2FP.PACK_AB R27, R203, R27 ;  /* 0x0000001bcb1b723e */ /* 0x000fe400000000ff */
        /* <DEDUP_REMOVED lines=74> */
[----:B------:R-:W-:Y:S01]  /*d3c0*/  STS [R8+0x6400], R39 ;  /* 0x0064002708007388 */ /* 0x000fe20000000800 */
[----:B-1----:R-:W1:Y:S03]  /*d3d0*/  @P5 MUFU.LG2 R4, R241 ;  /* 0x000000f100045308 */ /* 0x002e660000000c00 */
[----:B------:R-:W-:Y:S04]  /*d3e0*/  STS [R9+0x6000], R36 ;  /* 0x0060002409007388 */ /* 0x000fe80000000800 */
[----:B------:R3:W-:Y:S01]  /*d3f0*/  STS [R9+0x6400], R35 ;  /* 0x0064002309007388 */ /* 0x0007e20000000800 */
[----:B--2---:R-:W-:-:S03]  /*d400*/  @P4 FMUL.FTZ R5, R5, 0.69314718246459960938 ;  /* 0x3f31721805054820 */ /* 0x004fc60000410000 */
[----:B------:R-:W-:Y:S01]  /*d410*/  STS [R7+0x4000], R34 ;  /* 0x0040002207007388 */ /* 0x000fe20000000800 */
[----:B-----5:R-:W-:-:S03]  /*d420*/  @P4 FFMA.FTZ R13, R171, c[0x0][0x238], R5 ;  /* 0x00008e00ab0d4a23 */ /* 0x020fc60000010005 */
[----:B------:R-:W-:Y:S04]  /*d430*/  STS [R7+0x4400], R33 ;  /* 0x0044002107007388 */ /* 0x000fe80000000800 */
[----:B------:R-:W-:Y:S04]  /*d440*/  STS [R6+0x4000], R30 ;  /* 0x0040001e06007388 */ /* 0x000fe80000000800 */
[----:B------:R-:W-:Y:S04]  /*d450*/  STS [R6+0x4400], R29 ;  /* 0x0044001d06007388 */ /* 0x000fe80000000800 */
[----:B------:R-:W-:Y:S04]  /*d460*/  STS [R7+0x6000], R32 ;  /* 0x0060002007007388 */ /* 0x000fe80000000800 */
[----:B------:R2:W-:Y:S01]  /*d470*/  STS [R7+0x6400], R31 ;  /* 0x0064001f07007388 */ /* 0x0005e20000000800 */
[----:B---3--:R-:W-:-:S03]  /*d480*/  MOV R9, 0x7f800000 ;  /* 0x7f80000000097802 */ /* 0x008fc60000000f00 */
[----:B------:R-:W-:Y:S04]  /*d490*/  STS [R6+0x6000], R28 ;  /* 0x0060001c06007388 */ /* 0x000fe80000000800 */
[----:B------:R1:W-:Y:S04]  /*d4a0*/  STS [R6+0x6400], R27 ;  /* 0x0064001b06007388 */ /* 0x0003e80000000800 */
[----:B------:R-:W-:Y:S06]  /*d4b0*/  BAR.SYNC.DEFER_BLOCKING 0x0 ;  /* 0x0000000000007b1d */ /* 0x000fec0000010000 */
[----:B------:R-:W3:Y:S01]  /*d4c0*/  S2R R15, SR_TID.X ;  /* 0x00000000000f7919 */ /* 0x000ee20000002100 */
[----:B--2---:R-:W2:Y:S01]  /*d4d0*/  @P0 MUFU.LG2 R7, R169 ;  /* 0x000000a900070308 */ /* 0x004ea20000000c00 */
[----:B-1----:R-:W-:-:S02]  /*d4e0*/  @P5 FMUL.FTZ R6, R4, 0.69314718246459960938 ;  /* 0x3f31721804065820 */ /* 0x002fc40000410000 */
[----:B------:R-:W-:Y:S01]  /*d4f0*/  @P3 FMUL.FTZ R4, R2, 0.69314718246459960938 ;  /* 0x3f31721802043820 */ /* 0x000fe20000410000 */
[----:B------:R1:W4:Y:S01]  /*d500*/  LDS.128 R20, [R239] ;  /* 0x00000000ef147984 */ /* 0x0003220000000c00 */
[----:B------:R-:W-:Y:S02]  /*d510*/  @P5 FFMA.FTZ R14, R172, c[0x0][0x238], R6 ;  /* 0x00008e00ac0e5a23 */ /* 0x000fe40000010006 */
[----:B------:R-:W-:Y:S01]  /*d520*/  @P3 FFMA.FTZ R12, R170, c[0x0][0x238], R4 ;  /* 0x00008e00aa0c3a23 */ /* 0x000fe20000010004 */
[----:B------:R1:W1:Y:S01]  /*d530*/  LDS.128 R28, [R239+0x800] ;  /* 0x00080000ef1c7984 */ /* 0x0002620000000c00 */
[----:B--2---:R-:W-:Y:S01]  /*d540*/  @P0 FMUL.FTZ R2, R7, 0.69314718246459960938 ;  /* 0x3f31721807020820 */ /* 0x004fe20000410000 */
[----:B---3--:R-:W-:Y:S02]  /*d550*/  SHF.R.S32.HI R80, RZ, 0x1f, R15 ;  /* 0x0000001fff507819 */ /* 0x008fe4000001140f */
[----:B------:R2:W3:Y:S01]  /*d560*/  LDS.128 R36, [R239+0x1000] ;  /* 0x00100000ef247984 */ /* 0x0004e20000000c00 */
[----:B------:R-:W-:Y:S01]  /*d570*/  @P0 FFMA.FTZ R9, R3, c[0x0][0x238], R2 ;  /* 0x00008e0003090a23 */ /* 0x000fe20000010002 */
[----:B------:R-:W-:-:S02]  /*d580*/  LEA.HI R0, R80, R15, RZ, 0x5 ;  /* 0x0000000f50007211 */ /* 0x000fc400078f28ff */
[----:B------:R2:W1:Y:S02]  /*d590*/  LDS.128 R44, [R239+0x1800] ;  /* 0x00180000ef2c7984 */ /* 0x0004640000000c00 */
[----:B------:R-:W-:Y:S02]  /*d5a0*/  LOP3.LUT R0, R0, 0xffffffe0, RZ, 0xc0, !PT ;  /* 0xffffffe000007812 */ /* 0x000fe400078ec0ff */
[----:B------:R2:W1:Y:S02]  /*d5b0*/  LDS.128 R52, [R239+0x2000] ;  /* 0x00200000ef347984 */ /* 0x0004640000000c00 */
        /* <DEDUP_REMOVED lines=14> */
[----:B---34-:R-:W3:Y:S01]  /*d6a0*/  LDL.LU R174, [R1+0x4c] ;  /* 0x00004c0001ae7983 */ /* 0x018ee20000300800 */
[----:B------:R-:W-:-:S04]  /*d6b0*/  SHF.R.S32.HI R2, RZ, 0x1f, R0 ;  /* 0x0000001fff027819 */ /* 0x000fc80000011400 */
[----:B------:R-:W-:-:S04]  /*d6c0*/  LEA.HI R0, R2, R0, RZ, 0x2 ;  /* 0x0000000002007211 */ /* 0x000fc800078f10ff */
[----:B------:R-:W-:-:S05]  /*d6d0*/  SHF.R.S32.HI R0, RZ, 0x2, R0 ;  /* 0x00000002ff007819 */ /* 0x000fca0000011400 */
[----:B---3--:R-:W-:-:S05]  /*d6e0*/  IMAD R0, R174, 0x10, R0 ;  /* 0x00000010ae007824 */ /* 0x008fca00078e0200 */
        /* <DEDUP_REMOVED lines=31> */
.L_x_147:
[----:B---34-:R-:W-:Y:S05]  /*d8e0*/  BSYNC B0 ;  /* 0x0000000000007941 */ /* 0x018fea0003800000 */
.L_x_146:
[----:B------:R-:W3:Y:S04]  /*d8f0*/  LDL.64 R82, [R1+0x10] ;  /* 0x0000100001527983 */ /* 0x000ee80000100a00 */
[----:B------:R4:W5:Y:S04]  /*d900*/  LDL.64 R84, [R1+0x18] ;  /* 0x0000180001547983 */ /* 0x0009680000100a00 */
[----:B------:R4:W5:Y:S04]  /*d910*/  LDL R12, [R1+0x20] ;  /* 0x00002000010c7983 */ /* 0x0009680000100800 */
[----:B------:R-:W2:Y:S01]  /*d920*/  S2R R10, SR_CTAID.Z ;  /* 0x00000000000a7919 */ /* 0x000ea20000002700 */
[----:B------:R-:W-:Y:S01]  /*d930*/  LEA.HI R3, R80, R15, RZ, 0x3 ;  /* 0x0000000f50037211 */ /* 0x000fe200078f18ff */
[----:B------:R-:W-:-:S02]  /*d940*/  USHF.R.S32.HI UR6, URZ, 0x1f, UR11 ;  /* 0x0000001f3f067899 */ /* 0x000fc4000801140b */
[----:B------:R-:W-:Y:S01]  /*d950*/  ULDC.64 UR4, c[0x0][0x1f0] ;  /* 0x00007c0000047ab9 */ /* 0x000fe20000000a00 */
[----:B------:R-:W-:Y:S01]  /*d960*/  SHF.R.S32.HI R7, RZ, 0x3, R3 ;  /* 0x00000003ff077819 */ /* 0x000fe20000011403 */
[----:B------:R-:W-:-:S04]  /*d970*/  UIMAD UR4, UR6, UR4, URZ ;  /* 0x00000004060472a4 */ /* 0x000fc8000f8e023f */
[----:B------:R-:W-:Y:S01]  /*d980*/  UIMAD UR4, UR11, UR5, UR4 ;  /* 0x000000050b0472a4 */ /* 0x000fe2000f8e0204 */
[----:B------:R-:W-:Y:S01]  /*d990*/  BSSY B0, `(.L_x_148) ;  /* 0x0000013000007945 */ /* 0x000fe20003800000 */
[----:B---3--:R-:W-:Y:S02]  /*d9a0*/  SHF.R.S32.HI R0, RZ, 0x1f, R82 ;  /* 0x0000001fff007819 */ /* 0x008fe40000011452 */
[----:B------:R-:W-:-:S04]  /*d9b0*/  IADD3 R2, P0, R82, UR14, RZ ;  /* 0x0000000e52027c10 */ /* 0x000fc8000ff1e0ff */
[----:B------:R-:W-:Y:S02]  /*d9c0*/  IADD3.X R3, R0, UR7, RZ, P0, !PT ;  /* 0x0000000700037c10 */ /* 0x000fe400087fe4ff */
[----:B------:R-:W-:-:S03]  /*d9d0*/  ISETP.GE.AND P0, PT, R7, UR13, PT ;  /* 0x0000000d07007c0c */ /* 0x000fc6000bf06270 */
[----:B--2---:R-:W-:-:S05]  /*d9e0*/  IMAD.WIDE.U32 R10, R10, c[0x0][0x1f0], R2 ;  /* 0x00007c000a0a7a25 */ /* 0x004fca00078e0002 */
[----:B------:R-:W-:-:S05]  /*d9f0*/  IADD3 R9, R11, UR4, RZ ;  /* 0x000000040b097c10 */ /* 0x000fca000fffe0ff */
[----:B------:R-:W-:Y:S05]  /*da00*/  @P0 BRA `(.L_x_149) ;  /* 0x000000b000000947 */ /* 0x000fea0003800000 */
[----:B----45:R-:W-:Y:S01]  /*da10*/  IMAD R0, R85, c[0x0][0x1e8], RZ ;  /* 0x00007a0055007a24 */ /* 0x030fe200078e02ff */
[----:B------:R-:W-:Y:S01]  /*da20*/  ISETP.GE.AND P2, PT, R82, c[0x0][0x220], PT ;  /* 0x0000880052007a0c */ /* 0x000fe20003f46270 */
[----:B------:R-:W-:Y:S01]  /*da30*/  IMAD.MOV.U32 R8, RZ, RZ, R10 ;  /* 0x000000ffff087224 */ /* 0x000fe200078e000a */
[----:B------:R-:W-:Y:S01]  /*da40*/  ISETP.GE.AND P1, PT, R12, c[0x0][0x220], PT ;  /* 0x000088000c007a0c */ /* 0x000fe20003f26270 */
[C---:B------:R-:W-:Y:S02]  /*da50*/  IMAD R0, R84.reuse, c[0x0][0x1ec], R0 ;  /* 0x00007b0054007a24 */ /* 0x040fe400078e0200 */
[----:B------:R-:W-:-:S05]  /*da60*/  IMAD.WIDE.U32 R4, R84, c[0x0][0x1e8], R8 ;  /* 0x00007a0054047a25 */ /* 0x000fca00078e0008 */
[----:B------:R-:W-:Y:S02]  /*da70*/  IADD3 R0, R5, R0, RZ ;  /* 0x0000000005007210 */ /* 0x000fe40007ffe0ff */
[----:B------:R-:W-:-:S04]  /*da80*/  LEA R2, P0, R4, c[0x0][0x1d0], 0x1 ;  /* 0x0000740004027a11 */ /* 0x000fc800078008ff */
[----:B------:R-:W-:-:S05]  /*da90*/  LEA.HI.X R3, R4, c[0x0][0x1d4], R0, 0x1, P0 ;  /* 0x0000750004037a11 */ /* 0x000fca00000f0c00 */
[----:B------:R2:W-:Y:S04]  /*daa0*/  @!P2 STG.E.128 [R2.64], R20 ;  /* 0x000000140200a986 */ /* 0x0005e8000c101d12 */
[----:B-1----:R2:W-:Y:S02]  /*dab0*/  @!P1 STG.E.128 [R2.64+0x80], R16 ;  /* 0x0000801002009986 */ /* 0x0025e4000c101d12 */
.L_x_149:
[----:B----4-:R-:W-:Y:S05]  /*dac0*/  BSYNC B0 ;  /* 0x0000000000007941 */ /* 0x010fea0003800000 */
.L_x_148:
[----:B------:R-:W-:Y:S01]  /*dad0*/  IADD3 R0, R7, 0x10, RZ ;  /* 0x0000001007007810 */ /* 0x000fe20007ffe0ff */
[----:B------:R-:W-:Y:S03]  /*dae0*/  BSSY B0, `(.L_x_150) ;  /* 0x0000011000007945 */ /* 0x000fe60003800000 */
[----:B------:R-:W-:-:S13]  /*daf0*/  ISETP.GE.AND P0, PT, R0, UR13, PT ;  /* 0x0000000d00007c0c */ /* 0x000fda000bf06270 */
[----:B------:R-:W-:Y:S05]  /*db00*/  @P0 BRA `(.L_x_151) ;  /* 0x000000e000000947 */ /* 0x000fea0003800000 */
[----:B-----5:R-:W-:Y:S01]  /*db10*/  IADD3 R6, P0, R84, 0x10, RZ ;  /* 0x0000001054067810 */ /* 0x020fe20007f1e0ff */
[----:B--2---:R-:W-:Y:S01]  /*db20*/  IMAD.MOV.U32 R2, RZ, RZ, R10 ;  /* 0x000000ffff027224 */ /* 0x004fe200078e000a */
[----:B------:R-:W-:Y:S02]  /*db30*/  MOV R3, R9 ;  /* 0x0000000900037202 */ /* 0x000fe40000000f00 */
[----:B------:R-:W-:Y:S01]  /*db40*/  ISETP.GE.AND P1, PT, R82, c[0x0][0x220], PT ;  /* 0x0000880052007a0c */ /* 0x000fe20003f26270 */
[----:B------:R-:W-:Y:S01]  /*db50*/  IMAD.X R0, RZ, RZ, R85, P0 ;  /* 0x000000ffff007224 */ /* 0x000fe200000e0655 */
[----:B------:R-:W-:Y:S01]  /*db60*/  ISETP.GE.AND P0, PT, R12, c[0x0][0x220], PT ;  /* 0x000088000c007a0c */ /* 0x000fe20003f06270 */
[----:B------:R-:W-:-:S04]  /*db70*/  IMAD.WIDE.U32 R4, R6, c[0x0][0x1e8], R2 ;  /* 0x00007a0006047a25 */ /* 0x000fc800078e0002 */
[----:B------:R-:W-:Y:S01]  /*db80*/  IMAD R0, R0, c[0x0][0x1e8], RZ ;  /* 0x00007a0000007a24 */ /* 0x000fe200078e02ff */
[----:B------:R-:W-:-:S03]  /*db90*/  LEA R2, P2, R4, c[0x0][0x1d0], 0x1 ;  /* 0x0000740004027a11 */ /* 0x000fc600078408ff */
[----:B------:R-:W-:-:S04]  /*dba0*/  IMAD R0, R6, c[0x0][0x1ec], R0 ;  /* 0x00007b0006007a24 */ /* 0x000fc800078e0200 */
[----:B------:R-:W-:-:S05]  /*dbb0*/  IMAD.IADD R0, R5, 0x1, R0 ;  /* 0x0000000105007824 */ /* 0x000fca00078e0200 */
[----:B------:R-:W-:-:S05]  /*dbc0*/  LEA.HI.X R3, R4, c[0x0][0x1d4], R0, 0x1, P2 ;  /* 0x0000750004037a11 */ /* 0x000fca00010f0c00 */
[----:B-1----:R1:W-:Y:S04]  /*dbd0*/  @!P1 STG.E.128 [R2.64], R28 ;  /* 0x0000001c02009986 */ /* 0x0023e8000c101d12 */
[----:B------:R1:W-:Y:S02]  /*dbe0*/  @!P0 STG.E.128 [R2.64+0x80], R24 ;  /* 0x0000801802008986 */ /* 0x0003e4000c101d12 */
.L_x_151:
[----:B------:R-:W-:Y:S05]  /*dbf0*/  BSYNC B0 ;  /* 0x0000000000007941 */ /* 0x000fea0003800000 */
.L_x_150:
[----:B------:R-:W-:Y:S01]  /*dc00*/  IADD3 R0, R7, 0x20, RZ ;  /* 0x0000002007007810 */ /* 0x000fe20007ffe0ff */
[----:B------:R-:W-:Y:S03]  /*dc10*/  BSSY B0, `(.L_x_152) ;  /* 0x0000011000007945 */ /* 0x000fe60003800000 */
[----:B------:R-:W-:-:S13]  /*dc20*/  ISETP.GE.AND P0, PT, R0, UR13, PT ;  /* 0x0000000d00007c0c */ /* 0x000fda000bf06270 */
[----:B------:R-:W-:Y:S05]  /*dc30*/  @P0 BRA `(.L_x_153) ;  /* 0x000000e000000947 */ /* 0x000fea0003800000 */
[----:B-----5:R-:W-:Y:S01]  /*dc40*/  IADD3 R6, P0, R84, 0x20, RZ ;  /* 0x0000002054067810 */ /* 0x020fe20007f1e0ff */
[----:B-12---:R-:W-:Y:S01]  /*dc50*/  IMAD.MOV.U32 R2, RZ, RZ, R10 ;  /* 0x000000ffff027224 */ /* 0x006fe200078e000a */
        /* <DEDUP_REMOVED lines=10> */
[----:B------:R1:W-:Y:S04]  /*dd00*/  @!P1 STG.E.128 [R2.64], R36 ;  /* 0x0000002402009986 */ /* 0x0003e8000c101d12 */
[----:B------:R1:W-:Y:S02]  /*dd10*/  @!P0 STG.E.128 [R2.64+0x80], R32 ;  /* 0x0000802002008986 */ /* 0x0003e4000c101d12 */
.L_x_153:
[----:B------:R-:W-:Y:S05]  /*dd20*/  BSYNC B0 ;  /* 0x0000000000007941 */ /* 0x000fea0003800000 */
.L_x_152:
        /* <DEDUP_REMOVED lines=18> */
.L_x_155:
[----:B------:R-:W-:Y:S05]  /*de50*/  BSYNC B0 ;  /* 0x0000000000007941 */ /* 0x000fea0003800000 */
.L_x_154:
        /* <DEDUP_REMOVED lines=18> */
.L_x_157:
[----:B------:R-:W-:Y:S05]  /*df80*/  BSYNC B0 ;  /* 0x0000000000007941 */ /* 0x000fea0003800000 */
.L_x_156:
        /* <DEDUP_REMOVED lines=18> */
.L_x_159:
[----:B------:R-:W-:Y:S05]  /*e0b0*/  BSYNC B0 ;  /* 0x0000000000007941 */ /* 0x000fea0003800000 */
.L_x_158:
        /* <DEDUP_REMOVED lines=18> */
.L_x_161:
[----:B------:R-:W-:Y:S05]  /*e1e0*/  BSYNC B0 ;  /* 0x0000000000007941 */ /* 0x000fea0003800000 */
.L_x_160:
[----:B------:R-:W3:Y:S02]  /*e1f0*/  LDL.LU R0, [R1+0x48] ;  /* 0x0000480001007983 */ /* 0x000ee40000300800 */
[----:B---3--:R-:W-:-:S13]  /*e200*/  ISETP.GE.AND P0, PT, R0, UR13, PT ;  /* 0x0000000d00007c0c */ /* 0x008fda000bf06270 */
[----:B------:R-:W-:Y:S05]  /*e210*/  @P0 EXIT ;  /* 0x000000000000094d */ /* 0x000fea0003800000 */
[----:B-----5:R-:W-:Y:S01]  /*e220*/  IADD3 R6, P0, R84, 0x70, RZ ;  /* 0x0000007054067810 */ /* 0x020fe20007f1e0ff */
[----:B-12---:R-:W-:Y:S01]  /*e230*/  IMAD.MOV.U32 R2, RZ, RZ, R10 ;  /* 0x000000ffff027224 */ /* 0x006fe200078e000a */
[----:B------:R-:W-:-:S03]  /*e240*/  MOV R3, R9 ;  /* 0x0000000900037202 */ /* 0x000fc60000000f00 */
        /* <DEDUP_REMOVED lines=8> */
[----:B------:R1:W-:Y:S01]  /*e2d0*/  @!P0 STG.E.128 [R2.64], R76 ;  /* 0x0000004c02008986 */ /* 0x0003e2000c101d12 */
[----:B------:R-:W-:-:S13]  /*e2e0*/  ISETP.GE.AND P0, PT, R12, c[0x0][0x220], PT ;  /* 0x000088000c007a0c */ /* 0x000fda0003f06270 */
[----:B------:R-:W-:Y:S05]  /*e2f0*/  @P0 EXIT ;  /* 0x000000000000094d */ /* 0x000fea0003800000 */
[----:B------:R-:W-:Y:S01]  /*e300*/  STG.E.128 [R2.64+0x80], R72 ;  /* 0x0000804802007986 */ /* 0x000fe2000c101d12 */
[----:B------:R-:W-:Y:S05]  /*e310*/  EXIT ;  /* 0x000000000000794d */ /* 0x000fea0003800000 */
.L_x_104:
[----:B------:R-:W-:Y:S01]  /*e320*/  UISETP.NE.AND UP4, UPT, UR10, -0x1, UPT ;  /* 0xffffffff0a00788c */ /* 0x000fe2000bf85270 */
[----:B-1----:R-:W-:Y:S01]  /*e330*/  SHF.R.S32.HI R8, RZ, 0x1f, R155 ;  /* 0x0000001fff087819 */ /* 0x002fe2000001149b */
[----:B------:R-:W-:Y:S01]  /*e340*/  ULDC.U8 UR17, c[0x0][0x329] ;  /* 0x0000ca4000117ab9 */ /* 0x000fe20000000000 */
[----:B------:R-:W1:Y:S01]  /*e350*/  S2R R12, SR_CTAID.Z ;  /* 0x00000000000c7919 */ /* 0x000e620000002700 */
[----:B------:R-:W-:Y:S01]  /*e360*/  UISETP.NE.AND UP1, UPT, UR17, URZ, UPT ;  /* 0x0000003f1100728c */ /* 0x000fe2000bf25270 */
[----:B------:R-:W-:Y:S01]  /*e370*/  LEA.HI R8, R8, R155, RZ, 0x3 ;  /* 0x0000009b08087211 */ /* 0x000fe200078f18ff */
[----:B------:R-:W-:Y:S01]  /*e380*/  ULDC.64 UR4, c[0x0][0x1e0] ;  /* 0x0000780000047ab9 */ /* 0x000fe20000000a00 */
[----:B------:R-:W2:Y:S01]  /*e390*/  S2R R6, SR_CTAID.X ;  /* 0x0000000000067919 */ /* 0x000ea20000002500 */
[----:B------:R-:W-:Y:S01]  /*e3a0*/  ULDC.64 UR6, c[0x0][0x1e8] ;  /* 0x00007a0000067ab9 */ /* 0x000fe20000000a00 */
[----:B------:R-:W-:Y:S01]  /*e3b0*/  LOP3.LUT R0, R8, 0xfffffff8, RZ, 0xc0, !PT ;  /* 0xfffffff808007812 */ /* 0x000fe200078ec0ff */
[----:B------:R-:W-:Y:S01]  /*e3c0*/  ULDC.U8 UR20, c[0x0][0x328] ;  /* 0x0000ca0000147ab9 */ /* 0x000fe20000000000 */
[----:B------:R-:W-:Y:S01]  /*e3d0*/  SHF.R.S32.HI R8, RZ, 0x3, R8 ;  /* 0x00000003ff087819 */ /* 0x000fe20000011408 */
[----:B------:R-:W-:Y:S01]  /*e3e0*/  @!UP4 USHF.R.S32.HI UR21, URZ, 0x1f, UR11 ;  /* 0x0000001f3f15c899 */ /* 0x000fe2000801140b */
[----:B------:R-:W-:Y:S01]  /*e3f0*/  BSSY B0, `(.L_x_162) ;  /* 0x000003d000007945 */ /* 0x000fe20003800000 */
[----:B------:R-:W-:Y:S01]  /*e400*/  USHF.R.S32.HI UR15, URZ, 0x1f, UR12 ;  /* 0x0000001f3f0f7899 */ /* 0x000fe2000801140c */
[----:B------:R-:W-:Y:S01]  /*e410*/  IMAD.IADD R15, R155, 0x1, -R0 ;  /* 0x000000019b0f7824 */ /* 0x000fe200078e0a00 */
[----:B------:R-:W-:Y:S01]  /*e420*/  @!UP4 UIMAD UR21, UR21, UR4, URZ ;  /* 0x000000041515c2a4 */ /* 0x000fe2000f8e023f */
[----:B------:R-:W-:Y:S01]  /*e430*/  SHF.R.S32.HI R9, RZ, 0x1f, R8 ;  /* 0x0000001fff097819 */ /* 0x000fe20000011408 */
[----:B------:R-:W-:Y:S01]  /*e440*/  @UP4 UIMAD.WIDE.U32 UR8, UR10, UR6, URZ ;  /* 0x000000060a0842a5 */ /* 0x000fe2000f8e003f */
[----:B------:R-:W-:Y:S01]  /*e450*/  IMAD.SHL.U32 R14, R15, 0x8, RZ ;  /* 0x000000080f0e7824 */ /* 0x000fe200078e00ff */
[----:B------:R-:W-:-:S02]  /*e460*/  UISETP.NE.AND UP3, UPT, UR20, URZ, UPT ;  /* 0x0000003f1400728c */ /* 0x000fc4000bf65270 */
[----:B------:R-:W-:Y:S02]  /*e470*/  @!UP4 UIMAD.WIDE.U32 UR22, UR11, UR4, URZ ;  /* 0x000000040b16c2a5 */ /* 0x000fe4000f8e003f */
[----:B------:R-:W-:Y:S01]  /*e480*/  @!UP4 UIMAD UR21, UR11, UR5, UR21 ;  /* 0x000000050b15c2a4 */ /* 0x000fe2000f8e0215 */
[----:B------:R-:W-:Y:S01]  /*e490*/  IADD3 R23, R14, 0x40, RZ ;  /* 0x000000400e177810 */ /* 0x000fe20007ffe0ff */
[----:B------:R-:W-:Y:S02]  /*e4a0*/  UISETP.NE.OR UP2, UPT, UR17, URZ, !UP3 ;  /* 0x0000003f1100728c */ /* 0x000fe4000df45670 */
[----:B------:R-:W-:Y:S02]  /*e4b0*/  ULDC.64 UR4, c[0x0][0x1f0] ;  /* 0x00007c0000047ab9 */ /* 0x000fe40000000a00 */
[----:B------:R-:W-:Y:S01]  /*e4c0*/  UIMAD UR4, UR15, UR4, URZ ;  /* 0x000000040f0472a4 */ /* 0x000fe2000f8e023f */
[----:B--2---:R-:W-:Y:S01]  /*e4d0*/  IMAD.WIDE R6, R6, 0x80, R8 ;  /* 0x0000008006067825 */ /* 0x004fe200078e0208 */
[----:B------:R-:W-:-:S02]  /*e4e0*/  @UP4 UIMAD UR7, UR10, UR7, UR9 ;  /* 0x000000070a0742a4 */ /* 0x000fc4000f8e0209 */
        /* <DEDUP_REMOVED lines=34> */
[----:B------:R-:W-:Y:S01]  /*e710*/  IMAD R0, R7, c[0x0][0x1e8], RZ ;  /* 0x00007a0007007a24 */ /* 0x000fe200078e02ff */
        /* <DEDUP_REMOVED lines=8> */
[----:B------:R1:W-:Y:S04]  /*e7a0*/  @!P1 STG.E.128 [R2.64], RZ ;  /* 0x000000ff02009986 */ /* 0x0003e8000c101d12 */
[----:B------:R1:W-:Y:S02]  /*e7b0*/  @!P0 STG.E.128 [R2.64+0x80], RZ ;  /* 0x000080ff02008986 */ /* 0x0003e4000c101d12 */
.L_x_163:
[----:B------:R-:W-:Y:S05]  /*e7c0*/  BSYNC B0 ;  /* 0x0000000000007941 */ /* 0x000fea0003800000 */
.L_x_162:
[----:B------:R-:W-:Y:S01]  /*e7d0*/  IADD3 R22, R8, 0x10, RZ ;  /* 0x0000001008167810 */ /* 0x000fe20007ffe0ff */
[----:B------:R-:W-:Y:S03]  /*e7e0*/  BSSY B0, `(.L_x_164) ;  /* 0x0000011000007945 */ /* 0x000fe60003800000 */
[----:B------:R-:W-:-:S13]  /*e7f0*/  ISETP.GE.AND P0, PT, R22, UR16, PT ;  /* 0x0000001016007c0c */ /* 0x000fda000bf06270 */
[----:B------:R-:W-:Y:S05]  /*e800*/  @P0 BRA `(.L_x_165) ;  /* 0x000000e000000947 */ /* 0x000fea0003800000 */
[----:B------:R-:W-:Y:S01]  /*e810*/  IADD3 R0, P0, R6, 0x10, RZ ;  /* 0x0000001006007810 */ /* 0x000fe20007f1e0ff */
[----:B------:R-:W-:Y:S01]  /*e820*/  IMAD.MOV.U32 R4, RZ, RZ, R12 ;  /* 0x000000ffff047224 */ /* 0x000fe200078e000c */
[----:B------:R-:W-:Y:S02]  /*e830*/  MOV R5, R11 ;  /* 0x0000000b00057202 */ /* 0x000fe40000000f00 */
[----:B------:R-:W-:Y:S01]  /*e840*/  ISETP.GE.AND P1, PT, R14, c[0x0][0x220], PT ;  /* 0x000088000e007a0c */ /* 0x000fe20003f26270 */
[----:B-1----:R-:W-:Y:S01]  /*e850*/  IMAD.X R2, RZ, RZ, R7, P0 ;  /* 0x000000ffff027224 */ /* 0x002fe200000e0607 */
[----:B------:R-:W-:Y:S01]  /*e860*/  ISETP.GE.AND P0, PT, R23, c[0x0][0x220], PT ;  /* 0x0000880017007a0c */ /* 0x000fe20003f06270 */
[----:B------:R-:W-:-:S04]  /*e870*/  IMAD.WIDE.U32 R4, R0, c[0x0][0x1e8], R4 ;  /* 0x00007a0000047a25 */ /* 0x000fc800078e0004 */
[----:B------:R-:W-:-:S04]  /*e880*/  IMAD R2, R2, c[0x0][0x1e8], RZ ;  /* 0x00007a0002027a24 */ /* 0x000fc800078e02ff */
[----:B------:R-:W-:Y:S01]  /*e890*/  IMAD R0, R0, c[0x0][0x1ec], R2 ;  /* 0x00007b0000007a24 */ /* 0x000fe200078e0202 */
[----:B------:R-:W-:-:S03]  /*e8a0*/  LEA R2, P2, R4, c[0x0][0x1d0], 0x1 ;  /* 0x0000740004027a11 */ /* 0x000fc600078408ff */
[----:B------:R-:W-:-:S05]  /*e8b0*/  IMAD.IADD R0, R5, 0x1, R0 ;  /* 0x0000000105007824 */ /* 0x000fca00078e0200 */
[----:B------:R-:W-:-:S05]  /*e8c0*/  LEA.HI.X R3, R4, c[0x0][0x1d4], R0, 0x1, P2 ;  /* 0x0000750004037a11 */ /* 0x000fca00010f0c00 */
[----:B------:R1:W-:Y:S04]  /*e8d0*/  @!P1 STG.E.128 [R2.64], RZ ;  /* 0x000000ff02009986 */ /* 0x0003e8000c101d12 */
[----:B------:R1:W-:Y:S02]  /*e8e0*/  @!P0 STG.E.128 [R2.64+0x80], RZ ;  /* 0x000080ff02008986 */ /* 0x0003e4000c101d12 */
.L_x_165:
[----:B------:R-:W-:Y:S05]  /*e8f0*/  BSYNC B0 ;  /* 0x0000000000007941 */ /* 0x000fea0003800000 */
.L_x_164:
        /* <DEDUP_REMOVED lines=18> */
.L_x_167:
[----:B------:R-:W-:Y:S05]  /*ea20*/  BSYNC B0 ;  /* 0x0000000000007941 */ /* 0x000fea0003800000 */
.L_x_166:
        /* <DEDUP_REMOVED lines=18> */
.L_x_169:
[----:B------:R-:W-:Y:S05]  /*eb50*/  BSYNC B0 ;  /* 0x0000000000007941 */ /* 0x000fea0003800000 */
.L_x_168:
        /* <DEDUP_REMOVED lines=18> */
.L_x_171:
[----:B------:R-:W-:Y:S05]  /*ec80*/  BSYNC B0 ;  /* 0x0000000000007941 */ /* 0x000fea0003800000 */
.L_x_170:
        /* <DEDUP_REMOVED lines=18> */
.L_x_173:
[----:B------:R-:W-:Y:S05]  /*edb0*/  BSYNC B0 ;  /* 0x0000000000007941 */ /* 0x000fea0003800000 */
.L_x_172:
        /* <DEDUP_REMOVED lines=18> */
.L_x_175:
[----:B------:R-:W-:Y:S05]  /*eee0*/  BSYNC B0 ;  /* 0x0000000000007941 */ /* 0x000fea0003800000 */
.L_x_174:
[----:B------:R-:W-:Y:S01]  /*eef0*/  IADD3 R17, R8, 0x70, RZ ;  /* 0x0000007008117810 */ /* 0x000fe20007ffe0ff */
[----:B------:R-:W-:Y:S03]  /*ef00*/  BSSY B0, `(.L_x_176) ;  /* 0x0000011000007945 */ /* 0x000fe60003800000 */
[----:B------:R-:W-:-:S13]  /*ef10*/  ISETP.GE.AND P0, PT, R17, UR16, PT ;  /* 0x0000001011007c0c */ /* 0x000fda000bf06270 */
[----:B------:R-:W-:Y:S05]  /*ef20*/  @P0 BRA `(.L_x_177) ;  /* 0x000000e000000947 */ /* 0x000fea0003800000 */
[----:B------:R-:W-:Y:S01]  /*ef30*/  IADD3 R0, P0, R6, 0x70, RZ ;  /* 0x0000007006007810 */ /* 0x000fe20007f1e0ff */
[----:B-1----:R-:W-:Y:S01]  /*ef40*/  IMAD.MOV.U32 R2, RZ, RZ, R12 ;  /* 0x000000ffff027224 */ /* 0x002fe200078e000c */
        /* <DEDUP_REMOVED lines=10> */
[----:B------:R1:W-:Y:S04]  /*eff0*/  @!P1 STG.E.128 [R2.64], RZ ;  /* 0x000000ff02009986 */ /* 0x0003e8000c101d12 */
[----:B------:R1:W-:Y:S02]  /*f000*/  @!P0 STG.E.128 [R2.64+0x80], RZ ;  /* 0x000080ff02008986 */ /* 0x0003e4000c101d12 */
.L_x_177:
[----:B------:R-:W-:Y:S05]  /*f010*/  BSYNC B0 ;  /* 0x0000000000007941 */ /* 0x000fea0003800000 */
.L_x_176:
[----:B------:R-:W-:-:S04]  /*f020*/  ISETP.NE.AND P6, PT, R15, RZ, PT ;  /* 0x000000ff0f00720c */ /* 0x000fc80003fc5270 */
[----:B------:R-:W-:Y:S02]  /*f030*/  ISETP.GE.OR P2, PT, R8, UR16, P6 ;  /* 0x0000001008007c0c */ /* 0x000fe4000b746670 */
[----:B------:R-:W-:Y:S02]  /*f040*/  ISETP.GE.OR P1, PT, R22, UR16, P6 ;  /* 0x0000001016007c0c */ /* 0x000fe4000b726670 */
[----:B------:R-:W-:Y:S02]  /*f050*/  ISETP.GE.OR P5, PT, R21, UR16, P6 ;  /* 0x0000001015007c0c */ /* 0x000fe4000b7a6670 */
[----:B------:R-:W-:Y:S02]  /*f060*/  ISETP.GE.OR P4, PT, R20, UR16, P6 ;  /* 0x0000001014007c0c */ /* 0x000fe4000b786670 */
[----:B------:R-:W-:-:S05]  /*f070*/  ISETP.GE.OR P3, PT, R19, UR16, P6 ;  /* 0x0000001013007c0c */ /* 0x000fca000b766670 */
[----:B------:R-:W-:-:S04]  /*f080*/  @!P2 IMAD R0, R8, UR20, RZ ;  /* 0x000000140800ac24 */ /* 0x000fc8000f8e02ff */
[----:B------:R-:W-:Y:S01]  /*f090*/  @!P5 IMAD R7, R21, UR20, RZ ;  /* 0x000000141507dc24 */ /* 0x000fe2000f8e02ff */
[----:B-1----:R-:W-:Y:S01]  /*f0a0*/  @!P2 IADD3 R3, P0, R0, UR13, RZ ;  /* 0x0000000d0003ac10 */ /* 0x002fe2000ff1e0ff */
[----:B------:R-:W-:-:S03]  /*f0b0*/  @!P4 IMAD R5, R20, UR20, RZ ;  /* 0x000000141405cc24 */ /* 0x000fc6000f8e02ff */
[----:B------:R-:W-:Y:S01]  /*f0c0*/  @!P2 LEA.HI.X.SX32 R4, R0, UR6, 0x1, P0 ;  /* 0x000000060004ac11 */ /* 0x000fe200080f0eff */
[----:B------:R-:W-:Y:S01]  /*f0d0*/  @!P1 IMAD R0, R22, UR20, RZ ;  /* 0x0000001416009c24 */ /* 0x000fe2000f8e02ff */
[----:B------:R-:W-:-:S04]  /*f0e0*/  @!P2 LEA R2, P0, R3, c[0x0][0x200], 0x2 ;  /* 0x000080000302aa11 */ /* 0x000fc800078010ff */
[----:B------:R-:W-:Y:S01]  /*f0f0*/  @!P2 LEA.HI.X R3, R3, c[0x0][0x204], R4, 0x2, P0 ;  /* 0x000081000303aa11 */ /* 0x000fe200000f1404 */
[----:B------:R-:W-:Y:S01]  /*f100*/  @!P2 IMAD.MOV.U32 R4, RZ, RZ, 0x7f800000 ;  /* 0x7f800000ff04a424 */ /* 0x000fe200078e00ff */
[----:B------:R-:W-:-:S04]  /*f110*/  @!P1 IADD3 R6, P0, R0, UR13, RZ ;  /* 0x0000000d00069c10 */ /* 0x000fc8000ff1e0ff */
[----:B------:R1:W-:Y:S02]  /*f120*/  @!P2 STG.E [R2.64], R4 ;  /* 0x000000040200a986 */ /* 0x0003e4000c101912 */
[----:B-1----:R-:W-:Y:S02]  /*f130*/  @!P1 LEA.HI.X.SX32 R3, R0, UR6, 0x1, P0 ;  /* 0x0000000600039c11 */ /* 0x002fe400080f0eff */
[C---:B------:R-:W-:Y:S02]  /*f140*/  @!P1 LEA R2, P2, R6.reuse, c[0x0][0x200], 0x2 ;  /* 0x0000800006029a11 */ /* 0x040fe400078410ff */
[C---:B------:R-:W-:Y:S02]  /*f150*/  @!P5 IADD3 R0, P0, R7.reuse, UR13, RZ ;  /* 0x0000000d0700dc10 */ /* 0x040fe4000ff1e0ff */
        /* <DEDUP_REMOVED lines=13> */
[----:B------:R-:W-:Y:S01]  /*f230*/  @!P5 IMAD.MOV.U32 R4, RZ, RZ, 0x7f800000 ;  /* 0x7f800000ff04d424 */ /* 0x000fe200078e00ff */
[----:B------:R-:W-:Y:S02]  /*f240*/  @!P3 IADD3 R0, P0, R5, UR13, RZ ;  /* 0x0000000d0500bc10 */ /* 0x000fe4000ff1e0ff */
[----:B------:R-:W-:Y:S02]  /*f250*/  ISETP.GE.OR P6, PT, R17, UR16, P6 ;  /* 0x0000001011007c0c */ /* 0x000fe4000b7c6670 */
[----:B------:R2:W-:Y:S01]  /*f260*/  @!P5 STG.E [R12.64], R4 ;  /* 0x000000040c00d986 */ /* 0x0005e2000c101912 */
[----:B-1----:R-:W-:Y:S01]  /*f270*/  @!P3 LEA.HI.X.SX32 R2, R5, UR6, 0x1, P0 ;  /* 0x000000060502bc11 */ /* 0x002fe200080f0eff */
[----:B------:R-:W-:Y:S01]  /*f280*/  @!P2 IMAD R3, R18, UR20, RZ ;  /* 0x000000141203ac24 */ /* 0x000fe2000f8e02ff */
[----:B------:R-:W-:Y:S01]  /*f290*/  @!P3 LEA R8, P0, R0, c[0x0][0x200], 0x2 ;  /* 0x000080000008ba11 */ /* 0x000fe200078010ff */
[----:B------:R-:W-:-:S03]  /*f2a0*/  @!P3 IMAD.MOV.U32 R5, RZ, RZ, 0x7f800000 ;  /* 0x7f800000ff05b424 */ /* 0x000fc600078e00ff */
[----:B------:R-:W-:Y:S01]  /*f2b0*/  @!P3 LEA.HI.X R9, R0, c[0x0][0x204], R2, 0x2, P0 ;  /* 0x000081000009ba11 */ /* 0x000fe200000f1402 */
[----:B------:R-:W-:Y:S01]  /*f2c0*/  @!P1 IMAD R2, R16, UR20, RZ ;  /* 0x0000001410029c24 */ /* 0x000fe2000f8e02ff */
[----:B------:R-:W-:Y:S01]  /*f2d0*/  @!P2 IADD3 R0, P0, R3, UR13, RZ ;  /* 0x0000000d0300ac10 */ /* 0x000fe2000ff1e0ff */
[----:B--2---:R-:W-:-:S03]  /*f2e0*/  @!P2 IMAD.MOV.U32 R4, RZ, RZ, 0x7f800000 ;  /* 0x7f800000ff04a424 */ /* 0x004fc600078e00ff */
        /* <DEDUP_REMOVED lines=9> */
[----:B------:R2:W-:Y:S04]  /*f380*/  @!P3 STG.E [R8.64], R5 ;  /* 0x000000050800b986 */ /* 0x0005e8000c101912 */
[----:B------:R2:W-:Y:S01]  /*f390*/  @!P2 STG.E [R6.64], R4 ;  /* 0x000000040600a986 */ /* 0x0005e2000c101912 */
[----:B-1----:R-:W-:-:S05]  /*f3a0*/  @!P1 IMAD.MOV.U32 R0, RZ, RZ, 0x7f800000 ;  /* 0x7f800000ff009424 */ /* 0x002fca00078e00ff */
        /* <DEDUP_REMOVED lines=10> */
.L_x_178:
        /* <DEDUP_REMOVED lines=11> */
.L_x_2376:


//--------------------- .text._ZN5flash16flash_fwd_kernelI23Flash_fwd_kernel_traitsILi128ELi128ELi64ELi4ELb0ELb0EN7cutlass6half_tE19Flash_kernel_traitsILi128ELi128ELi64ELi4ES3_EELb0ELb0ELb0ELb0ELb0ELb0ELb1ELb0EEEvNS_16Flash_fwd_paramsE --------------------------
	.section	.text._ZN5flash16flash_fwd_kernelI23Flash_fwd_kernel_traitsILi128ELi128ELi64ELi4ELb0ELb0EN7cutlass6half_tE19Flash_kernel_traitsILi128ELi128ELi64ELi4ES3_EELb0ELb0ELb0ELb0ELb0ELb0ELb1ELb0EEEvNS_16Flash_fwd_paramsE,"ax",@progbits
	.sectioninfo	@"SHI_REGISTERS=255"
	.align	128
        .global         _ZN5flash16flash_fwd_kernelI23Flash_fwd_kernel_traitsILi128ELi128ELi64ELi4ELb0ELb0EN7cutlass6half_tE19Flash_kernel_traitsILi128ELi128ELi64ELi4ES3_EELb0ELb0ELb0ELb0ELb0ELb0ELb1ELb0EEEvNS_16Flash_fwd_paramsE
        .type           _ZN5flash16flash_fwd_kernelI23Flash_fwd_kernel_traitsILi128ELi128ELi64ELi4ELb0ELb0EN7cutlass6half_tE19Flash_kernel_traitsILi128ELi128ELi64ELi4ES3_EELb0ELb0ELb0ELb0ELb0ELb0ELb1ELb0EEEvNS_16Flash_fwd_paramsE,@function
        .size           _ZN5flash16flash_fwd_kernelI23Flash_fwd_kernel_traitsILi128ELi128ELi64ELi4ELb0ELb0EN7cutlass6half_tE19Flash_kernel_traitsILi128ELi128ELi64ELi4ES3_EELb0ELb0ELb0ELb0ELb0ELb0ELb1ELb0EEEvNS_16Flash_fwd_paramsE,(.L_x_2377 - _ZN5flash16flash_fwd_kernelI23Flash_fwd_kernel_traitsILi128ELi128ELi64ELi4ELb0ELb0EN7cutlass6half_tE19Flash_kernel_traitsILi128ELi128ELi64ELi4ES3_EELb0ELb0ELb0ELb0ELb0ELb0ELb1ELb0EEEvNS_16Flash_fwd_paramsE)
        .other          _ZN5flash16flash_fwd_kernelI23Flash_fwd_kernel_traitsILi128ELi128ELi64ELi4ELb0ELb0EN7cutlass6half_tE19Flash_kernel_traitsILi128ELi128ELi64ELi4ES3_EELb0ELb0ELb0ELb0ELb0ELb0ELb1ELb0EEEvNS_16Flash_fwd_paramsE,@"STO_CUDA_ENTRY STV_DEFAULT"
_ZN5flash16flash_fwd_kernelI23Flash_fwd_kernel_traitsILi128ELi128ELi64ELi4ELb0ELb0EN7cutlass6half_tE19Flash_kernel_traitsILi128ELi128ELi64ELi4ES3_EELb0ELb0ELb0ELb0ELb0ELb0ELb1ELb0EEEvNS_16Flash_fwd_paramsE:
.text._ZN5flash16flash_fwd_kernelI23Flash_fwd_kernel_traitsILi128ELi128ELi64ELi4ELb0ELb0EN7cutlass6half_tE19Flash_kernel_traitsILi128ELi128ELi64ELi4ES3_EELb0ELb0ELb0ELb0ELb0ELb0ELb1ELb0EEEvNS_16Flash_fwd_paramsE:
        /* <DEDUP_REMOVED lines=56> */
.L_x_179:
[----:B------:R-:W-:Y:S02]  /*0380*/  ULDC UR6, c[0x0][0x218] ;  /* 0x0000860000067ab9 */ /* 0x000fe40000000800 */
.L_x_180:
        /* <DEDUP_REMOVED lines=59> */
.L_x_182:
        /* <DEDUP_REMOVED lines=46> */
.L_x_183:
        /* <DEDUP_REMOVED lines=51> */
[----:B------:R-:W-:Y:S01]  /*0d50*/  IMAD R8, R4, c[0x0][0x1b4], R8 ;  /* 0x00006d0004087a24 */ /* 0x000fe200078e0208 */
        /* <DEDUP_REMOVED lines=42> */
.L_x_185:
[----:B------:R-:W-:Y:S05]  /*1000*/  BSYNC B0 ;  /* 0x0000000000007941 */ /* 0x000fea0003800000 */
.L_x_184:
        /* <DEDUP_REMOVED lines=29> */
.L_x_187:
[----:B------:R-:W-:Y:S05]  /*11e0*/  BSYNC B0 ;  /* 0x0000000000007941 */ /* 0x000fea0003800000 */
.L_x_186:
        /* <DEDUP_REMOVED lines=29> */
.L_x_189:
[----:B------:R-:W-:Y:S05]  /*13c0*/  BSYNC B0 ;  /* 0x0000000000007941 */ /* 0x000fea0003800000 */
.L_x_188:
        /* <DEDUP_REMOVED lines=29> */
.L_x_191:
[----:B------:R-:W-:Y:S05]  /*15a0*/  BSYNC B0 ;  /* 0x0000000000007941 */ /* 0x000fea0003800000 */
.L_x_190:
        /* <DEDUP_REMOVED lines=29> */
.L_x_193:
[----:B------:R-:W-:Y:S05]  /*1780*/  BSYNC B0 ;  /* 0x0000000000007941 */ /* 0x000fea0003800000 */
.L_x_192:
        /* <DEDUP_REMOVED lines=29> */
.L_x_195:
[----:B------:R-:W-:Y:S05]  /*1960*/  BSYNC B0 ;  /* 0x0000000000007941 */ /* 0x000fea0003800000 */
.L_x_194:
        /* <DEDUP_REMOVED lines=29> */
.L_x_197:
[----:B------:R-:W-:Y:S05]  /*1b40*/  BSYNC B0 ;  /* 0x0000000000007941 */ /* 0x000fea0003800000 */
.L_x_196:
        /* <DEDUP_REMOVED lines=34> */
.L_x_199:
[----:B------:R-:W-:Y:S05]  /*1d70*/  BSYNC B0 ;  /* 0x0000000000007941 */ /* 0x000fea0003800000 */
.L_x_198:
        /* <DEDUP_REMOVED lines=32> */
.L_x_201:
[----:B------:R-:W-:Y:S05]  /*1f80*/  BSYNC B0 ;  /* 0x0000000000007941 */ /* 0x000fea0003800000 */
.L_x_200:
        /* <DEDUP_REMOVED lines=25> */
.L_x_203:
[----:B------:R-:W-:Y:S05]  /*2120*/  BSYNC B0 ;  /* 0x0000000000007941 */ /* 0x000fea0003800000 */
.L_x_202:
        /* <DEDUP_REMOVED lines=24> */
.L_x_205:
[----:B------:R-:W-:Y:S05]  /*22b0*/  BSYNC B0 ;  /* 0x0000000000007941 */ /* 0x000fea0003800000 */
.L_x_204:
        /* <DEDUP_REMOVED lines=26> */
.L_x_207:
[----:B------:R-:W-:Y:S05]  /*2460*/  BSYNC B0 ;  /* 0x0000000000007941 */ /* 0x000fea0003800000 */
.L_x_206:
        /* <DEDUP_REMOVED lines=35> */
.L_x_209:
[----:B------:R-:W-:Y:S05]  /*26a0*/  BSYNC B0 ;  /* 0x0000000000007941 */ /* 0x000fea0003800000 */
.L_x_208:
        /* <DEDUP_REMOVED lines=26> */
.L_x_211:
[----:B------:R-:W-:Y:S05]  /*2850*/  BSYNC B0 ;  /* 0x0000000000007941 */ /* 0x000fea0003800000 */
.L_x_210:
        /* <DEDUP_REMOVED lines=26> */
.L_x_213:
[----:B------:R-:W-:Y:S05]  /*2a00*/  BSYNC B0 ;  /* 0x0000000000007941 */ /* 0x000fea0003800000 */
.L_x_212:
        /* <DEDUP_REMOVED lines=27> */
.L_x_215:
[----:B------:R-:W-:Y:S05]  /*2bc0*/  BSYNC B0 ;  /* 0x0000000000007941 */ /* 0x000fea0003800000 */
.L_x_214:
        /* <DEDUP_REMOVED lines=22> */
[----:B------:R-:W-:Y:S01]  /*2d30*/  IMAD.SHL.U32 R6, R147, 0x2, RZ ;  /* 0x0000000293067824 */ /* 0x000fe200078e00ff */
[----:B------:R-:W-:Y:S01]  /*2d40*/  SHF.R.S32.HI R5, RZ, 0x1f, R144 ;  /* 0x0000001fff057819 */ /* 0x000fe20000011490 */
[----:B------:R-:W-:-:S02]  /*2d50*/  IMAD R0, R7, 0x200, R0 ;  /* 0x0000020007007824 */ /* 0x000fc400078e0200 */
[----:B------:R-:W-:Y:S01]  /*2d60*/  IMAD.IADD R3, R145, 0x1, R3 ;  /* 0x0000000191037824 */ /* 0x000fe200078e0203 */
[----:B------:R-:W-:Y:S01]  /*2d70*/  LOP3.LUT R6, R6, 0x6, RZ, 0xc0, !PT ;  /* 0x0000000606067812 */ /* 0x000fe200078ec0ff */
[----:B------:R-:W-:Y:S02]  /*2d80*/  IMAD.SHL.U32 R224, R0, 0x2, RZ ;  /* 0x0000000200e07824 */ /* 0x000fe400078e00ff */
[----:B------:R-:W-:-:S03]  /*2d90*/  IMAD.SHL.U32 R231, R3, 0x2, RZ ;  /* 0x0000000203e77824 */ /* 0x000fc600078e00ff */
[----:B------:R-:W-:Y:S01]  /*2da0*/  LDSM.16.M88.4 R16, [R224+0x8000] ;  /* 0x00800000e010783b */ /* 0x000fe20000000200 */
[----:B------:R-:W-:Y:S01]  /*2db0*/  IADD3 R0, R224, 0x8000, RZ ;  /* 0x00008000e0007810 */ /* 0x000fe20007ffe0ff */
[--C-:B------:R-:W-:Y:S01]  /*2dc0*/  IMAD R232, R4, 0x2, R231.reuse ;  /* 0x0000000204e87824 */ /* 0x100fe200078e02e7 */
[----:B------:R-:W-:Y:S01]  /*2dd0*/  IADD3 R235, R224, 0x8020, RZ ;  /* 0x00008020e0eb7810 */ /* 0x000fe20007ffe0ff */
[----:B------:R-:W1:Y:S01]  /*2de0*/  LDSM.16.M88.4 R12, [R231] ;  /* 0x00000000e70c783b */ /* 0x000e620000000200 */
[----:B------:R-:W-:Y:S01]  /*2df0*/  @P1 IADD3 R235, R0, -0x20, RZ ;  /* 0xffffffe000eb1810 */ /* 0x000fe20007ffe0ff */
[----:B------:R-:W-:Y:S02]  /*2e00*/  IMAD.MOV.U32 R0, RZ, RZ, 0x40 ;  /* 0x00000040ff007424 */ /* 0x000fe400078e00ff */
[----:B--2---:R-:W2:Y:S01]  /*2e10*/  LDSM.16.M88.4 R8, [R231+0x2000] ;  /* 0x00200000e708783b */ /* 0x004ea20000000200 */
[C---:B------:R-:W-:Y:S01]  /*2e20*/  IMAD R234, R2.reuse, 0x2, R231 ;  /* 0x0000000202ea7824 */ /* 0x040fe200078e02e7 */
[----:B------:R-:W-:Y:S01]  /*2e30*/  IADD3 R242, R235, 0x800, RZ ;  /* 0x00000800ebf27810 */ /* 0x000fe20007ffe0ff */
[----:B------:R-:W-:Y:S01]  /*2e40*/  IMAD R233, R2, 0x2, R232 ;  /* 0x0000000202e97824 */ /* 0x000fe200078e02e8 */
[----:B------:R-:W5:Y:S01]  /*2e50*/  LDSM.16.M88.4 R28, [R224+0x9000] ;  /* 0x00900000e01c783b */ /* 0x000f620000000200 */
[----:B------:R-:W-:-:S02]  /*2e60*/  SEL R0, R0, 0xffffffc0, !P2 ;  /* 0xffffffc000007807 */ /* 0x000fc40005000000 */
[C---:B------:R-:W-:Y:S01]  /*2e70*/  IADD3 R241, R235.reuse, 0x1000, RZ ;  /* 0x00001000ebf17810 */ /* 0x040fe20007ffe0ff */
[----:B------:R-:W-:Y:S01]  /*2e80*/  LDSM.16.M88.4 R60, [R235] ;  /* 0x00000000eb3c783b */ /* 0x000fe20000000200 */
[C---:B------:R-:W-:Y:S01]  /*2e90*/  IADD3 R240, R235.reuse, 0x1800, RZ ;  /* 0x00001800ebf07810 */ /* 0x040fe20007ffe0ff */
[----:B------:R-:W-:Y:S01]  /*2ea0*/  IMAD.IADD R230, R224, 0x1, R0 ;  /* 0x00000001e0e67824 */ /* 0x000fe200078e0200 */
[C---:B------:R-:W-:Y:S01]  /*2eb0*/  IADD3 R239, R235.reuse, 0x2000, RZ ;  /* 0x00002000ebef7810 */ /* 0x040fe20007ffe0ff */
[----:B------:R-:W3:Y:S01]  /*2ec0*/  LDSM.16.M88.4 R20, [R232+0x2000] ;  /* 0x00200000e814783b */ /* 0x000ee20000000200 */
[----:B------:R-:W-:Y:S01]  /*2ed0*/  IMAD.IADD R229, R0, 0x1, R235 ;  /* 0x0000000100e57824 */ /* 0x000fe200078e02eb */
[C---:B------:R-:W-:Y:S02]  /*2ee0*/  IADD3 R238, R235.reuse, 0x2800, RZ ;  /* 0x00002800ebee7810 */ /* 0x040fe40007ffe0ff */
[----:B------:R-:W-:Y:S01]  /*2ef0*/  LDSM.16.M88.4 R64, [R235+0x1000] ;  /* 0x00100000eb40783b */ /* 0x000fe20000000200 */
[----:B------:R-:W-:-:S02]  /*2f00*/  IADD3 R237, R235, 0x3000, RZ ;  /* 0x00003000ebed7810 */ /* 0x000fc40007ffe0ff */
[----:B------:R-:W-:Y:S01]  /*2f10*/  IADD3 R236, R235, 0x3800, RZ ;  /* 0x00003800ebec7810 */ /* 0x000fe20007ffe0ff */
[----:B------:R-:W4:Y:S04]  /*2f20*/  LDSM.16.M88.4 R32, [R224+0x8800] ;  /* 0x00880000e020783b */ /* 0x000f280000000200 */
[----:B------:R-:W3:Y:S04]  /*2f30*/  LDSM.16.M88.4 R24, [R224+0x9800] ;  /* 0x00980000e018783b */ /* 0x000ee80000000200 */
[----:B------:R-:W3:Y:S04]  /*2f40*/  LDSM.16.M88.4 R56, [R235+0x800] ;  /* 0x00080000eb38783b */ /* 0x000ee80000000200 */
[----:B------:R-:W-:Y:S01]  /*2f50*/  LDSM.16.M88.4 R68, [R235+0x1800] ;  /* 0x00180000eb44783b */ /* 0x000fe20000000200 */
[-C--:B-1----:R-:W-:Y:S08]  /*2f60*/  HMMA.16816.F32 R88, R12, R16.reuse, RZ ;  /* 0x000000100c58723c */ /* 0x082ff000000018ff */
[C---:B--2---:R-:W-:Y:S08]  /*2f70*/  HMMA.16816.F32 R40, R8.reuse, R16, RZ ;  /* 0x000000100828723c */ /* 0x044ff000000018ff */
[-C--:B------:R-:W-:Y:S08]  /*2f80*/  HMMA.16816.F32 R52, R8, R18.reuse, RZ ;  /* 0x000000120834723c */ /* 0x080ff000000018ff */
[----:B------:R-:W-:Y:S08]  /*2f90*/  HMMA.16816.F32 R116, R12, R18, RZ ;  /* 0x000000120c74723c */ /* 0x000ff000000018ff */
[----:B-----5:R-:W-:Y:S08]  /*2fa0*/  HMMA.16816.F32 R16, R8, R28, RZ ;  /* 0x0000001c0810723c */ /* 0x020ff000000018ff */
[----:B---3--:R-:W-:Y:S08]  /*2fb0*/  HMMA.16816.F32 R96, R20, R60, R40 ;  /* 0x0000003c1460723c */ /* 0x008ff00000001828 */
[----:B----4-:R-:W-:Y:S08]  /*2fc0*/  HMMA.16816.F32 R36, R8, R32, RZ ;  /* 0x000000200824723c */ /* 0x010ff000000018ff */
[----:B------:R-:W-:Y:S01]  /*2fd0*/  HMMA.16816.F32 R40, R20, R64, R16 ;  /* 0x000000401428723c */ /* 0x000fe20000001810 */
[----:B------:R-:W1:Y:S07]  /*2fe0*/  LDSM.16.M88.4 R16, [R232] ;  /* 0x00000000e810783b */ /* 0x000e6e0000000200 */
[C---:B------:R-:W-:Y:S08]  /*2ff0*/  HMMA.16816.F32 R44, R8.reuse, R24, RZ ;  /* 0x00000018082c723c */ /* 0x040ff000000018ff */
[C---:B------:R-:W-:Y:S08]  /*3000*/  HMMA.16816.F32 R48, R8.reuse, R34, RZ ;  /* 0x000000220830723c */ /* 0x040ff000000018ff */
[C---:B------:R-:W-:Y:S08]  /*3010*/  HMMA.16816.F32 R72, R8.reuse, R30, RZ ;  /* 0x0000001e0848723c */ /* 0x040ff000000018ff */
[----:B------:R-:W-:Y:S01]  /*3020*/  HMMA.16816.F32 R76, R8, R26, RZ ;  /* 0x0000001a084c723c */ /* 0x000fe200000018ff */
[----:B------:R-:W-:Y:S07]  /*3030*/  LDSM.16.M88.4 R8, [R234+0x2000] ;  /* 0x00200000ea08783b */ /* 0x000fee0000000200 */
        /* <DEDUP_REMOVED lines=8> */
[----:B------:R-:W2:Y:S07]  /*30c0*/  LDSM.16.M88.4 R12, [R234] ;  /* 0x00000000ea0c783b */ /* 0x000eae0000000200 */
[----:B------:R-:W-:Y:S01]  /*30d0*/  HMMA.16816.F32 R104, R20, R56, R36 ;  /* 0x000000381468723c */ /* 0x000fe20000001824 */
[----:B------:R-:W3:Y:S07]  /*30e0*/  LDSM.16.M88.4 R36, [R230+0x8800] ;  /* 0x00880000e624783b */ /* 0x000eee0000000200 */
[----:B-1----:R-:W-:Y:S08]  /*30f0*/  HMMA.16816.F32 R24, R16, R60, R88 ;  /* 0x0000003c1018723c */ /* 0x002ff00000001858 */
[C---:B------:R-:W-:Y:S01]  /*3100*/  HMMA.16816.F32 R124, R20.reuse, R68, R44 ;  /* 0x00000044147c723c */ /* 0x040fe2000000182c */
[----:B------:R-:W-:Y:S07]  /*3110*/  LDSM.16.M88.4 R44, [R233] ;  /* 0x00000000e92c783b */ /* 0x000fee0000000200 */
        /* <DEDUP_REMOVED lines=14> */
[----:B------:R-:W-:Y:S07]  /*3200*/  LDSM.16.M88.4 R68, [R229+0x1000] ;  /* 0x00100000e544783b */ /* 0x000fee0000000200 */
[----:B--2---:R-:W-:Y:S01]  /*3210*/  HMMA.16816.F32 R16, R12, R28, R24 ;  /* 0x0000001c0c10723c */ /* 0x004fe20000001818 */
[----:B------:R-:W2:Y:S07]  /*3220*/  LDSM.16.M88.4 R24, [R233+0x2000] ;  /* 0x00200000e918783b */ /* 0x000eae0000000200 */
[C---:B---3--:R-:W-:Y:S08]  /*3230*/  HMMA.16816.F32 R112, R8.reuse, R36, R104 ;  /* 0x000000240870723c */ /* 0x048ff00000001868 */
[C---:B------:R-:W-:Y:S01]  /*3240*/  HMMA.16816.F32 R104, R8.reuse, R32, R40 ;  /* 0x000000200868723c */ /* 0x040fe20000001828 */
[----:B------:R-:W3:Y:S07]  /*3250*/  LDSM.16.M88.4 R40, [R231+0x4000] ;  /* 0x00400000e728783b */ /* 0x000eee0000000200 */
[C---:B------:R-:W-:Y:S08]  /*3260*/  HMMA.16816.F32 R84, R8.reuse, R28, R96 ;  /* 0x0000001c0854723c */ /* 0x040ff00000001860 */
[C---:B-1----:R-:W-:Y:S08]  /*3270*/  HMMA.16816.F32 R96, R8.reuse, R20, R124 ;  /* 0x000000140860723c */ /* 0x042ff0000000187c */
[C---:B------:R-:W-:Y:S01]  /*3280*/  HMMA.16816.F32 R64, R8.reuse, R30, R136 ;  /* 0x0000001e0840723c */ /* 0x040fe20000001888 */
[----:B------:R-:W-:Y:S07]  /*3290*/  LDSM.16.M88.4 R136, [R229+0x1800] ;  /* 0x00180000e588783b */ /* 0x000fee0000000200 */
[C---:B------:R-:W-:Y:S08]  /*32a0*/  HMMA.16816.F32 R108, R8.reuse, R38, R132 ;  /* 0x00000026086c723c */ /* 0x040ff00000001884 */
[C---:B------:R-:W-:Y:S08]  /*32b0*/  HMMA.16816.F32 R100, R8.reuse, R34, R128 ;  /* 0x000000220864723c */ /* 0x040ff00000001880 */
[----:B------:R-:W-:Y:S08]  /*32c0*/  HMMA.16816.F32 R116, R8, R22, R120 ;  /* 0x000000160874723c */ /* 0x000ff00000001878 */
[----:B------:R-:W-:Y:S01]  /*32d0*/  HMMA.16816.F32 R8, R44, R48, R16 ;  /* 0x000000302c08723c */ /* 0x000fe20000001810 */
[----:B------:R-:W-:Y:S07]  /*32e0*/  LDSM.16.M88.4 R16, [R234+0x4000] ;  /* 0x00400000ea10783b */ /* 0x000fee0000000200 */
[C---:B------:R-:W-:Y:S08]  /*32f0*/  HMMA.16816.F32 R124, R12.reuse, R36, R80 ;  /* 0x000000240c7c723c */ /* 0x040ff00000001850 */
[C---:B------:R-:W-:Y:S01]  /*3300*/  HMMA.16816.F32 R120, R12.reuse, R38, R56 ;  /* 0x000000260c78723c */ /* 0x040fe20000001838 */
[----:B------:R-:W1:Y:S04]  /*3310*/  LDSM.16.M88.4 R36, [R231+0x6000] ;  /* 0x00600000e724783b */ /* 0x000e680000000200 */
[----:B------:R-:W-:Y:S03]  /*3320*/  LDSM.16.M88.4 R56, [R224+0xa800] ;  /* 0x00a80000e038783b */ /* 0x000fe60000000200 */
[C---:B------:R-:W-:Y:S01]  /*3330*/  HMMA.16816.F32 R28, R12.reuse, R30, R60 ;  /* 0x0000001e0c1c723c */ /* 0x040fe2000000183c */
[----:B------:R-:W-:Y:S07]  /*3340*/  LDSM.16.M88.4 R60, [R235+0x2000] ;  /* 0x00200000eb3c783b */ /* 0x000fee0000000200 */
[C---:B------:R-:W-:Y:S08]  /*3350*/  HMMA.16816.F32 R132, R12.reuse, R32, R72 ;  /* 0x000000200c84723c */ /* 0x040ff00000001848 */
[C---:B------:R-:W-:Y:S01]  /*3360*/  HMMA.16816.F32 R128, R12.reuse, R34, R52 ;  /* 0x000000220c80723c */ /* 0x040fe20000001834 */
[----:B------:R-:W4:Y:S04]  /*3370*/  LDSM.16.M88.4 R32, [R232+0x4000] ;  /* 0x00400000e820783b */ /* 0x000f280000000200 */
[----:B------:R-:W5:Y:S03]  /*3380*/  LDSM.16.M88.4 R52, [R229+0x800] ;  /* 0x00080000e534783b */ /* 0x000f660000000200 */
[C---:B------:R-:W-:Y:S08]  /*3390*/  HMMA.16816.F32 R152, R12.reuse, R20, R92 ;  /* 0x000000140c98723c */ /* 0x040ff0000000185c */
[----:B------:R-:W-:Y:S01]  /*33a0*/  HMMA.16816.F32 R156, R12, R22, R88 ;  /* 0x000000160c9c723c */ /* 0x000fe20000001858 */
[----:B------:R-:W4:Y:S07]  /*33b0*/  LDSM.16.M88.4 R20, [R232+0x6000] ;  /* 0x00600000e814783b */ /* 0x000f2e0000000200 */
[----:B--2---:R-:W-:Y:S08]  /*33c0*/  HMMA.16816.F32 R12, R24, R48, R84 ;  /* 0x00000030180c723c */ /* 0x004ff00000001854 */
[----:B---3--:R-:W-:Y:S08]  /*33d0*/  HMMA.16816.F32 R8, R40, R76, R8 ;  /* 0x0000004c2808723c */ /* 0x008ff00000001808 */
[-C--:B------:R-:W-:Y:S08]  /*33e0*/  HMMA.16816.F32 R84, R24, R50.reuse, R64 ;  /* 0x000000321854723c */ /* 0x080ff00000001840 */
[----:B------:R-:W-:Y:S01]  /*33f0*/  HMMA.16816.F32 R80, R44, R50, R28 ;  /* 0x000000322c50723c */ /* 0x000fe2000000181c */
[----:B------:R-:W2:Y:S04]  /*3400*/  LDSM.16.M88.4 R48, [R230+0xa000] ;  /* 0x00a00000e630783b */ /* 0x000ea80000000200 */
[----:B------:R-:W3:Y:S03]  /*3410*/  LDSM.16.M88.4 R28, [R234+0x6000] ;  /* 0x00600000ea1c783b */ /* 0x000ee60000000200 */
[----:B-1----:R-:W-:Y:S01]  /*3420*/  HMMA.16816.F32 R64, R36, R76, R12 ;  /* 0x0000004c2440723c */ /* 0x002fe2000000180c */
[----:B------:R-:W-:Y:S07]  /*3430*/  LDSM.16.M88.4 R12, [R233+0x4000] ;  /* 0x00400000e90c783b */ /* 0x000fee0000000200 */
[----:B----4-:R-:W-:Y:S01]  /*3440*/  HMMA.16816.F32 R72, R32, R60, R8 ;  /* 0x0000003c2048723c */ /* 0x010fe20000001808 */
[----:B------:R-:W-:Y:S07]  /*3450*/  LDSM.16.M88.4 R8, [R233+0x6000] ;  /* 0x00600000e908783b */ /* 0x000fee0000000200 */
[C---:B-----5:R-:W-:Y:S08]  /*3460*/  HMMA.16816.F32 R112, R24.reuse, R52, R112 ;  /* 0x000000341870723c */ /* 0x060ff00000001870 */
[C---:B------:R-:W-:Y:S08]  /*3470*/  HMMA.16816.F32 R108, R24.reuse, R54, R108 ;  /* 0x00000036186c723c */ /* 0x040ff0000000186c */
[C---:B------:R-:W-:Y:S08]  /*3480*/  HMMA.16816.F32 R104, R24.reuse, R68, R104 ;  /* 0x000000441868723c */ /* 0x040ff00000001868 */
[C---:B------:R-:W-:Y:S08]  /*3490*/  HMMA.16816.F32 R140, R24.reuse, R70, R100 ;  /* 0x00000046188c723c */ /* 0x040ff00000001864 */
[C---:B------:R-:W-:Y:S08]  /*34a0*/  HMMA.16816.F32 R148, R24.reuse, R136, R96 ;  /* 0x000000881894723c */ /* 0x040ff00000001860 */
[----:B------:R-:W-:Y:S01]  /*34b0*/  HMMA.16816.F32 R116, R24, R138, R116 ;  /* 0x0000008a1874723c */ /* 0x000fe20000001874 */
[----:B------:R-:W1:Y:S07]  /*34c0*/  LDSM.16.M88.4 R24, [R229+0x2000] ;  /* 0x00200000e518783b */ /* 0x000e6e0000000200 */
[----:B------:R-:W-:Y:S08]  /*34d0*/  HMMA.16816.F32 R80, R40, R78, R80 ;  /* 0x0000004e2850723c */ /* 0x000ff00000001850 */
[----:B------:R-:W-:Y:S08]  /*34e0*/  HMMA.16816.F32 R64, R20, R60, R64 ;  /* 0x0000003c1440723c */ /* 0x000ff00000001840 */
[----:B------:R-:W-:Y:S08]  /*34f0*/  HMMA.16816.F32 R76, R36, R78, R84 ;  /* 0x0000004e244c723c */ /* 0x000ff00000001854 */
[----:B--2---:R-:W-:Y:S08]  /*3500*/  HMMA.16816.F32 R72, R16, R48, R72 ;  /* 0x000000301048723c */ /* 0x004ff00000001848 */
[C---:B------:R-:W-:Y:S08]  /*3510*/  HMMA.16816.F32 R88, R44.reuse, R52, R124 ;  /* 0x000000342c58723c */ /* 0x040ff0000000187c */
[----:B------:R-:W-:Y:S01]  /*3520*/  HMMA.16816.F32 R96, R44, R54, R120 ;  /* 0x000000362c60723c */ /* 0x000fe20000001878 */
[----:B------:R-:W2:Y:S07]  /*3530*/  LDSM.16.M88.4 R52, [R235+0x2800] ;  /* 0x00280000eb34783b */ /* 0x000eae0000000200 */
[----:B------:R-:W-:Y:S08]  /*3540*/  HMMA.16816.F32 R80, R32, R62, R80 ;  /* 0x0000003e2050723c */ /* 0x000ff00000001850 */
[----:B---3--:R-:W-:Y:S08]  /*3550*/  HMMA.16816.F32 R64, R28, R48, R64 ;  /* 0x000000301c40723c */ /* 0x008ff00000001840 */
[----:B------:R-:W-:Y:S01]  /*3560*/  HMMA.16816.F32 R76, R20, R62, R76 ;  /* 0x0000003e144c723c */ /* 0x000fe2000000184c */
[----:B------:R-:W3:Y:S07]  /*3570*/  LDSM.16.M88.4 R60, [R230+0xa800] ;  /* 0x00a80000e63c783b */ /* 0x000eee0000000200 */
[----:B-1----:R-:W-:Y:S08]  /*3580*/  HMMA.16816.F32 R84, R12, R24, R72 ;  /* 0x000000180c54723c */ /* 0x002ff00000001848 */
[----:B------:R-:W-:Y:S08]  /*3590*/  HMMA.16816.F32 R72, R40, R56, R88 ;  /* 0x000000382848723c */ /* 0x000ff00000001858 */
[C---:B------:R-:W-:Y:S08]  /*35a0*/  HMMA.16816.F32 R100, R44.reuse, R68, R132 ;  /* 0x000000442c64723c */ /* 0x040ff00000001884 */
[----:B------:R-:W-:Y:S01]  /*35b0*/  HMMA.16816.F32 R128, R44, R70, R128 ;  /* 0x000000462c80723c */ /* 0x000fe20000001880 */
[----:B------:R-:W-:-:S04]  /*35c0*/  FMUL.FTZ R0, R84, c[0x0][0x2ec] ;  /* 0x0000bb0054007a20 */ /* 0x000fc80000410000 */
[----:B------:R1:W-:Y:S03]  /*35d0*/  MUFU.TANH R132, R0 ;  /* 0x0000000000847308 */ /* 0x0003e60000002400 */
[----:B------:R-:W-:Y:S08]  /*35e0*/  HMMA.16816.F32 R68, R16, R50, R80 ;  /* 0x000000321044723c */ /* 0x000ff00000001850 */
[----:B------:R-:W-:Y:S01]  /*35f0*/  HMMA.16816.F32 R92, R8, R24, R64 ;  /* 0x00000018085c723c */ /* 0x000fe20000001840 */
[----:B-1----:R-:W-:-:S07]  /*3600*/  FMUL.FTZ R0, R85, c[0x0][0x2ec] ;  /* 0x0000bb0055007a20 */ /* 0x002fce0000410000 */
[----:B------:R-:W-:Y:S01]  /*3610*/  HMMA.16816.F32 R76, R28, R50, R76 ;  /* 0x000000321c4c723c */ /* 0x000fe2000000184c */
[----:B------:R1:W-:Y:S01]  /*3620*/  MUFU.TANH R127, R0 ;  /* 0x00000000007f7308 */ /* 0x0003e20000002400 */
[----:B------:R-:W4:Y:S06]  /*3630*/  LDSM.16.M88.4 R48, [R229+0x2800] ;  /* 0x00280000e530783b */ /* 0x000f2c0000000200 */
[----:B------:R-:W-:Y:S08]  /*3640*/  HMMA.16816.F32 R64, R36, R56, R112 ;  /* 0x000000382440723c */ /* 0x000ff00000001870 */
[----:B--2---:R-:W-:Y:S01]  /*3650*/  HMMA.16816.F32 R72, R32, R52, R72 ;  /* 0x000000342048723c */ /* 0x004fe20000001848 */
[----:B-1----:R-:W-:-:S04]  /*3660*/  FMUL.FTZ R0, R86, c[0x0][0x2ec] ;  /* 0x0000bb0056007a20 */ /* 0x002fc80000410000 */
[----:B------:R1:W-:Y:S03]  /*3670*/  MUFU.TANH R126, R0 ;  /* 0x00000000007e7308 */ /* 0x0003e60000002400 */
[----:B------:R-:W-:Y:S08]  /*3680*/  HMMA.16816.F32 R80, R12, R26, R68 ;  /* 0x0000001a0c50723c */ /* 0x000ff00000001844 */
[----:B------:R-:W-:Y:S01]  /*3690*/  HMMA.16816.F32 R68, R40, R58, R96 ;  /* 0x0000003a2844723c */ /* 0x000fe20000001860 */
[----:B-1----:R-:W-:-:S07]  /*36a0*/  FMUL.FTZ R0, R87, c[0x0][0x2ec] ;  /* 0x0000bb0057007a20 */ /* 0x002fce0000410000 */
[----:B------:R-:W-:Y:S01]  /*36b0*/  HMMA.16816.F32 R84, R8, R26, R76 ;  /* 0x0000001a0854723c */ /* 0x000fe2000000184c */
[----:B------:R1:W-:Y:S01]  /*36c0*/  MUFU.TANH R125, R0 ;  /* 0x00000000007d7308 */ /* 0x0003e20000002400 */
[----:B------:R-:W2:Y:S06]  /*36d0*/  LDSM.16.M88.4 R24, [R224+0xb000] ;  /* 0x00b00000e018783b */ /* 0x000eac0000000200 */
[----:B------:R-:W-:Y:S08]  /*36e0*/  HMMA.16816.F32 R64, R20, R52, R64 ;  /* 0x000000341440723c */ /* 0x000ff00000001840 */
[----:B---3--:R-:W-:Y:S01]  /*36f0*/  HMMA.16816.F32 R72, R16, R60, R72 ;  /* 0x0000003c1048723c */ /* 0x008fe20000001848 */
[----:B-1----:R-:W-:-:S04]  /*3700*/  FMUL.FTZ R0, R92, c[0x0][0x2ec] ;  /* 0x0000bb005c007a20 */ /* 0x002fc80000410000 */
[----:B------:R1:W-:Y:S03]  /*3710*/  MUFU.TANH R124, R0 ;  /* 0x00000000007c7308 */ /* 0x0003e60000002400 */
[----:B------:R-:W-:Y:S01]  /*3720*/  HMMA.16816.F32 R76, R36, R58, R108 ;  /* 0x0000003a244c723c */ /* 0x000fe2000000186c */
[----:B------:R-:W3:Y:S07]  /*3730*/  LDSM.16.M88.4 R56, [R235+0x3000] ;  /* 0x00300000eb38783b */ /* 0x000eee0000000200 */
[----:B------:R-:W-:Y:S01]  /*3740*/  HMMA.16816.F32 R68, R32, R54, R68 ;  /* 0x000000362044723c */ /* 0x000fe20000001844 */
[----:B-1----:R-:W-:-:S07]  /*3750*/  FMUL.FTZ R0, R93, c[0x0][0x2ec] ;  /* 0x0000bb005d007a20 */ /* 0x002fce0000410000 */
[----:B------:R-:W-:Y:S01]  /*3760*/  HMMA.16816.F32 R64, R28, R60, R64 ;  /* 0x0000003c1c40723c */ /* 0x000fe20000001840 */
[----:B------:R1:W-:Y:S11]  /*3770*/  MUFU.TANH R123, R0 ;  /* 0x00000000007b7308 */ /* 0x0003f60000002400 */
[----:B------:R-:W-:Y:S04]  /*3780*/  @!UPT UIADD3 URZ, URZ, URZ, URZ ;  /* 0x0000003f3f3ff290 */ /* 0x000fe8000fffe03f */
[----:B------:R-:W-:Y:S01]  /*3790*/  HMMA.16816.F32 R68, R16, R62, R68 ;  /* 0x0000003e1044723c */ /* 0x000fe20000001844 */
[----:B-1----:R-:W-:-:S04]  /*37a0*/  FMUL.FTZ R0, R94, c[0x0][0x2ec] ;  /* 0x0000bb005e007a20 */ /* 0x002fc80000410000 */
[----:B------:R1:W5:Y:S03]  /*37b0*/  MUFU.TANH R120, R0 ;  /* 0x0000000000787308 */ /* 0x0003660000002400 */
[----:B----4-:R-:W-:Y:S08]  /*37c0*/  HMMA.16816.F32 R88, R8, R48, R64 ;  /* 0x000000300858723c */ /* 0x010ff00000001840 */
[----:B--2---:R-:W-:Y:S01]  /*37d0*/  HMMA.16816.F32 R64, R36, R24, R104 ;  /* 0x000000182440723c */ /* 0x004fe20000001868 */
[----:B-1----:R-:W-:-:S04]  /*37e0*/  FMUL.FTZ R0, R95, c[0x0][0x2ec] ;  /* 0x0000bb005f007a20 */ /* 0x002fc80000410000 */
[----:B------:R1:W2:Y:S11]  /*37f0*/  MUFU.TANH R115, R0 ;  /* 0x0000000000737308 */ /* 0x0002b60000002400 */
[----:B------:R-:W-:Y:S08]  /*3800*/  @!UPT UIADD3 URZ, URZ, URZ, URZ ;  /* 0x0000003f3f3ff290 */ /* 0x000ff0000fffe03f */
[----:B---3--:R-:W-:Y:S01]  /*3810*/  HMMA.16816.F32 R64, R20, R56, R64 ;  /* 0x000000381440723c */ /* 0x008fe20000001840 */
        /* <DEDUP_REMOVED lines=10> */
[----:B------:R-:W3:Y:S07]  /*38c0*/  LDSM.16.M88.4 R52, [R230+0xb000] ;  /* 0x00b00000e634783b */ /* 0x000eee0000000200 */
[----:B------:R-:W-:Y:S01]  /*38d0*/  HMMA.16816.F32 R76, R40, R24, R100 ;  /* 0x00000018284c723c */ /* 0x000fe20000001864 */
[----:B-1----:R-:W-:-:S04]  /*38e0*/  FMUL.FTZ R0, R84, c[0x0][0x2ec] ;  /* 0x0000bb0054007a20 */ /* 0x002fc80000410000 */
[----:B------:R1:W-:Y:S11]  /*38f0*/  MUFU.TANH R112, R0 ;  /* 0x0000000000707308 */ /* 0x0003f60000002400 */
[----:B------:R-:W-:Y:S01]  /*3900*/  HMMA.16816.F32 R72, R28, R62, R72 ;  /* 0x0000003e1c48723c */ /* 0x000fe20000001848 */
[----:B------:R-:W-:Y:S01]  /*3910*/  LDSM.16.M88.4 R60, [R229+0x3000] ;  /* 0x00300000e53c783b */ /* 0x000fe20000000200 */
[----:B-1----:R-:W-:-:S06]  /*3920*/  FMUL.FTZ R0, R85, c[0x0][0x2ec] ;  /* 0x0000bb0055007a20 */ /* 0x002fcc0000410000 */
[----:B------:R-:W-:Y:S01]  /*3930*/  HMMA.16816.F32 R76, R32, R56, R76 ;  /* 0x00000038204c723c */ /* 0x000fe2000000184c */
[----:B------:R1:W-:Y:S02]  /*3940*/  MUFU.TANH R111, R0 ;  /* 0x00000000006f7308 */ /* 0x0003e40000002400 */
[----:B-1----:R-:W-:-:S06]  /*3950*/  FMUL.FTZ R0, R86, c[0x0][0x2ec] ;  /* 0x0000bb0056007a20 */ /* 0x002fcc0000410000 */
[----:B------:R1:W4:Y:S02]  /*3960*/  MUFU.TANH R108, R0 ;  /* 0x00000000006c7308 */ /* 0x0003240000002400 */
[----:B-1----:R-:W-:-:S05]  /*3970*/  FMUL.FTZ R0, R87, c[0x0][0x2ec] ;  /* 0x0000bb0057007a20 */ /* 0x002fca0000410000 */
[----:B------:R-:W-:Y:S01]  /*3980*/  HMMA.16816.F32 R84, R8, R50, R72 ;  /* 0x000000320854723c */ /* 0x000fe20000001848 */
[----:B------:R1:W1:Y:S07]  /*3990*/  MUFU.TANH R109, R0 ;  /* 0x00000000006d7308 */ /* 0x00026e0000002400 */
[-C--:B---3--:R-:W-:Y:S08]  /*39a0*/  HMMA.16816.F32 R72, R16, R52.reuse, R76 ;  /* 0x000000341048723c */ /* 0x088ff0000000184c */
        /* <DEDUP_REMOVED lines=13> */
[----:B---3--:R-:W-:-:S04]  /*3a80*/  FMUL.FTZ R0, R88, c[0x0][0x2ec] ;  /* 0x0000bb0058007a20 */ /* 0x008fc80000410000 */
[----:B------:R3:W-:Y:S11]  /*3a90*/  MUFU.TANH R104, R0 ;  /* 0x0000000000687308 */ /* 0x0007f60000002400 */
[----:B------:R-:W-:Y:S01]  /*3aa0*/  HMMA.16816.F32 R64, R32, R58, R68 ;  /* 0x0000003a2040723c */ /* 0x000fe20000001844 */
[----:B---3--:R-:W-:-:S07]  /*3ab0*/  FMUL.FTZ R0, R89, c[0x0][0x2ec] ;  /* 0x0000bb0059007a20 */ /* 0x008fce0000410000 */
[----:B------:R-:W-:Y:S01]  /*3ac0*/  HMMA.16816.F32 R68, R44, R136, R152 ;  /* 0x000000882c44723c */ /* 0x000fe20000001898 */
[----:B------:R3:W-:Y:S11]  /*3ad0*/  MUFU.TANH R103, R0 ;  /* 0x0000000000677308 */ /* 0x0007f60000002400 */
[----:B------:R-:W-:Y:S04]  /*3ae0*/  @!UPT UIADD3 URZ, URZ, URZ, URZ ;  /* 0x0000003f3f3ff290 */ /* 0x000fe8000fffe03f */
[----:B------:R-:W-:Y:S01]  /*3af0*/  HMMA.16816.F32 R64, R16, R54, R64 ;  /* 0x000000361040723c */ /* 0x000fe20000001840 */
[----:B---3--:R-:W-:-:S04]  /*3b00*/  FMUL.FTZ R0, R90, c[0x0][0x2ec] ;  /* 0x0000bb005a007a20 */ /* 0x008fc80000410000 */
[----:B------:R3:W2:Y:S03]  /*3b10*/  MUFU.TANH R99, R0 ;  /* 0x0000000000637308 */ /* 0x0006a60000002400 */
[----:B-1----:R-:W-:Y:S01]  /*3b20*/  HMMA.16816.F32 R68, R40, R48, R68 ;  /* 0x000000302844723c */ /* 0x002fe20000001844 */
[----:B---3--:R-:W-:-:S07]  /*3b30*/  FMUL.FTZ R0, R91, c[0x0][0x2ec] ;  /* 0x0000bb005b007a20 */ /* 0x008fce0000410000 */
[----:B------:R-:W-:Y:S01]  /*3b40*/  HMMA.16816.F32 R88, R8, R60, R76 ;  /* 0x0000003c0858723c */ /* 0x000fe2000000184c */
[----:B------:R1:W3:Y:S07]  /*3b50*/  MUFU.TANH R100, R0 ;  /* 0x0000000000647308 */ /* 0x0002ee0000002400 */
        /* <DEDUP_REMOVED lines=15> */
[----:B------:R1:W-:Y:S11]  /*3c50*/  MUFU.TANH R96, R0 ;  /* 0x0000000000607308 */ /* 0x0003f60000002400 */
[----:B------:R-:W-:Y:S03]  /*3c60*/  @!UPT UIADD3 URZ, URZ, URZ, URZ ;  /* 0x0000003f3f3ff290 */ /* 0x000fe6000fffe03f */
        /* <DEDUP_REMOVED lines=14> */
[----:B------:R2:W2:Y:S01]  /*3d50*/  MUFU.TANH R92, R0 ;  /* 0x00000000005c7308 */ /* 0x0004a20000002400 */
        /* <DEDUP_REMOVED lines=14> */
[----:B------:R1:W-:Y:S02]  /*3e40*/  MUFU.TANH R94, R0 ;  /* 0x00000000005e7308 */ /* 0x0003e40000002400 */
[----:B-1----:R-:W-:-:S06]  /*3e50*/  FMUL.FTZ R0, R82, c[0x0][0x2ec] ;  /* 0x0000bb0052007a20 */ /* 0x002fcc0000410000 */
        /* <DEDUP_REMOVED lines=10> */
[----:B------:R2:W-:Y:S01]  /*3f00*/  MUFU.TANH R56, R3 ;  /* 0x0000000300387308 */ /* 0x0005e20000002400 */
[----:B-1----:R-:W-:-:S06]  /*3f10*/  FMUL.FTZ R0, R89, c[0x0][0x2ec] ;  /* 0x0000bb0059007a20 */ /* 0x002fcc0000410000 */
[----:B------:R-:W-:Y:S01]  /*3f20*/  HMMA.16816.F32 R28, R28, R58, R20 ;  /* 0x0000003a1c1c723c */ /* 0x000fe20000001814 */
[----:B------:R1:W-:Y:S07]  /*3f30*/  MUFU.TANH R85, R0 ;  /* 0x0000000000557308 */ /* 0x0003ee0000002400 */
[----:B------:R-:W-:Y:S01]  /*3f40*/  FMUL.FTZ R12, R12, c[0x0][0x2ec] ;  /* 0x0000bb000c0c7a20 */ /* 0x000fe20000410000 */
[----:B--2---:R-:W-:Y:S01]  /*3f50*/  LEA.HI R3, R5, R144, RZ, 0x2 ;  /* 0x0000009005037211 */ /* 0x004fe200078f10ff */
[----:B------:R-:W-:-:S02]  /*3f60*/  FMUL.FTZ R5, R70, c[0x0][0x2ec] ;  /* 0x0000bb0046057a20 */ /* 0x000fc40000410000 */
[----:B------:R-:W-:Y:S01]  /*3f70*/  FMUL.FTZ R14, R14, c[0x0][0x2ec] ;  /* 0x0000bb000e0e7a20 */ /* 0x000fe20000410000 */
[----:B------:R-:W-:Y:S01]  /*3f80*/  LOP3.LUT R3, R3, 0xfffffffc, RZ, 0xc0, !PT ;  /* 0xfffffffc03037812 */ /* 0x000fe200078ec0ff */
[----:B------:R-:W-:Y:S02]  /*3f90*/  MUFU.TANH R43, R5 ;  /* 0x00000005002b7308 */ /* 0x000fe40000002400 */
[----:B------:R-:W-:Y:S01]  /*3fa0*/  HMMA.16816.F32 R52, R8, R44, R52 ;  /* 0x0000002c0834723c */ /* 0x000fe20000001834 */
[----:B-1----:R-:W-:Y:S02]  /*3fb0*/  FMUL.FTZ R0, R90, c[0x0][0x2ec] ;  /* 0x0000bb005a007a20 */ /* 0x002fe40000410000 */
[----:B------:R-:W-:-:S03]  /*3fc0*/  IMAD.IADD R3, R144, 0x1, -R3 ;  /* 0x0000000190037824 */ /* 0x000fc600078e0a03 */
[----:B------:R1:W2:Y:S02]  /*3fd0*/  MUFU.TANH R61, R0 ;  /* 0x00000000003d7308 */ /* 0x0002a40000002400 */
[----:B------:R-:W-:Y:S01]  /*3fe0*/  HMMA.16816.F32 R8, R8, R46, R28 ;  /* 0x0000002e0808723c */ /* 0x000fe2000000181c */
[----:B------:R2:W-:Y:S05]  /*3ff0*/  STL [R1+0x74], R3 ;  /* 0x0000740301007387 */ /* 0x0005ea0000100800 */
[----:B------:R-:W-:Y:S01]  /*4000*/  MUFU.TANH R12, R12 ;  /* 0x0000000c000c7308 */ /* 0x000fe20000002400 */
[----:B-1----:R-:W-:-:S07]  /*4010*/  FMUL.FTZ R0, R91, c[0x0][0x2ec] ;  /* 0x0000bb005b007a20 */ /* 0x002fce0000410000 */
[----:B------:R-:W-:Y:S02]  /*4020*/  MUFU.TANH R14, R14 ;  /* 0x0000000e000e7308 */ /* 0x000fe40000002400 */
[----:B------:R-:W-:Y:S02]  /*4030*/  FMUL.FTZ R52, R52, c[0x0][0x2ec] ;  /* 0x0000bb0034347a20 */ /* 0x000fe40000410000 */
[----:B------:R-:W-:-:S04]  /*4040*/  FMUL.FTZ R7, R54, c[0x0][0x2ec] ;  /* 0x0000bb0036077a20 */ /* 0x000fc80000410000 */
[----:B------:R1:W1:Y:S02]  /*4050*/  MUFU.TANH R76, R0 ;  /* 0x00000000004c7308 */ /* 0x0002640000002400 */
[----:B------:R-:W-:Y:S02]  /*4060*/  FMUL.FTZ R11, R11, c[0x0][0x2ec] ;  /* 0x0000bb000b0b7a20 */ /* 0x000fe40000410000 */
[----:B------:R-:W-:Y:S02]  /*4070*/  FMUL.FTZ R8, R8, c[0x0][0x2ec] ;  /* 0x0000bb0008087a20 */ /* 0x000fe40000410000 */
[----:B------:R-:W-:Y:S02]  /*4080*/  FMUL.FTZ R10, R10, c[0x0][0x2ec] ;  /* 0x0000bb000a0a7a20 */ /* 0x000fe40000410000 */
[----:B------:R-:W-:Y:S01]  /*4090*/  MUFU.TANH R42, R52 ;  /* 0x00000034002a7308 */ /* 0x000fe20000002400 */
[----:B-1----:R-:W-:-:S07]  /*40a0*/  FMUL.FTZ R0, R80, c[0x0][0x2ec] ;  /* 0x0000bb0050007a20 */ /* 0x002fce0000410000 */
[----:B------:R-:W-:Y:S08]  /*40b0*/  MUFU.TANH R41, R7 ;  /* 0x0000000700297308 */ /* 0x000ff00000002400 */
[----:B------:R1:W-:Y:S08]  /*40c0*/  MUFU.TANH R63, R0 ;  /* 0x00000000003f7308 */ /* 0x0003f00000002400 */
[----:B------:R-:W-:Y:S01]  /*40d0*/  MUFU.TANH R8, R8 ;  /* 0x0000000800087308 */ /* 0x000fe20000002400 */
[----:B-1----:R-:W-:-:S07]  /*40e0*/  FMUL.FTZ R0, R81, c[0x0][0x2ec] ;  /* 0x0000bb0051007a20 */ /* 0x002fce0000410000 */
[----:B------:R-:W-:Y:S08]  /*40f0*/  MUFU.TANH R10, R10 ;  /* 0x0000000a000a7308 */ /* 0x000ff00000002400 */
[----:B------:R1:W-:Y:S02]  /*4100*/  MUFU.TANH R62, R0 ;  /* 0x00000000003e7308 */ /* 0x0003e40000002400 */
[----:B-1----:R-:W-:-:S06]  /*4110*/  FMUL.FTZ R0, R82, c[0x0][0x2ec] ;  /* 0x0000bb0052007a20 */ /* 0x002fcc0000410000 */
[----:B------:R1:W-:Y:S02]  /*4120*/  MUFU.TANH R60, R0 ;  /* 0x00000000003c7308 */ /* 0x0003e40000002400 */
[----:B-1----:R-:W-:-:S06]  /*4130*/  FMUL.FTZ R0, R83, c[0x0][0x2ec] ;  /* 0x0000bb0053007a20 */ /* 0x002fcc0000410000 */
[----:B------:R1:W-:Y:S02]  /*4140*/  MUFU.TANH R57, R0 ;  /* 0x0000000000397308 */ /* 0x0003e40000002400 */
[----:B-1----:R-:W-:-:S04]  /*4150*/  IMAD.U32 R0, RZ, RZ, UR12 ;  /* 0x0000000cff007e24 */ /* 0x002fc8000f8e00ff */
[----:B------:R-:W-:-:S05]  /*4160*/  IMAD R0, R0, 0x40, R6 ;  /* 0x0000004000007824 */ /* 0x000fca00078e0206 */
[C---:B--2---:R-:W-:Y:S01]  /*4170*/  IADD3 R3, R0.reuse, 0x9, RZ ;  /* 0x0000000900037810 */ /* 0x044fe20007ffe0ff */
[----:B------:R-:W-:Y:S01]  /*4180*/  BAR.SYNC.DEFER_BLOCKING 0x0 ;  /* 0x0000000000007b1d */ /* 0x000fe20000010000 */
[C---:B------:R-:W-:Y:S02]  /*4190*/  ISETP.GE.AND P2, PT, R0.reuse, UR14, PT ;  /* 0x0000000e00007c0c */ /* 0x040fe4000bf46270 */
[----:B------:R-:W-:Y:S02]  /*41a0*/  ISETP.GE.AND P6, PT, R3, UR14, PT ;  /* 0x0000000e03007c0c */ /* 0x000fe4000bfc6270 */
[C---:B------:R-:W-:Y:S02]  /*41b0*/  IADD3 R3, R0.reuse, 0x18, RZ ;  /* 0x0000001800037810 */ /* 0x040fe40007ffe0ff */
[----:B------:R-:W-:Y:S02]  /*41c0*/  IADD3 R6, R0, 0x1, RZ ;  /* 0x0000000100067810 */ /* 0x000fe40007ffe0ff */
[----:B------:R-:W-:Y:S01]  /*41d0*/  ISETP.GE.AND P3, PT, R3, UR14, PT ;  /* 0x0000000e03007c0c */ /* 0x000fe2000bf66270 */
[----:B------:R-:W-:Y:S01]  /*41e0*/  FMUL.FTZ R3, R69, c[0x0][0x2ec] ;  /* 0x0000bb0045037a20 */ /* 0x000fe20000410000 */
[----:B-----5:R-:W-:-:S02]  /*41f0*/  FSEL R49, R120, -INF , !P2 ;  /* 0xff80000078317808 */ /* 0x020fc40005000000 */
        /* <DEDUP_REMOVED lines=14> */
[----:B----4-:R-:W-:Y:S02]  /*42e0*/  FSEL R39, R108, -INF , !P0 ;  /* 0xff8000006c277808 */ /* 0x010fe40004000000 */
        /* <DEDUP_REMOVED lines=27> */
[----:B------:R-:W-:Y:S02]  /*44a0*/  FSEL R52, R100, -INF , !P4 ;  /* 0xff80000064347808 */ /* 0x000fe40006000000 */
        /* <DEDUP_REMOVED lines=10> */
[----:B------:R1:W-:Y:S01]  /*4550*/  MUFU.TANH R16, R5 ;  /* 0x0000000500107308 */ /* 0x0003e20000002400 */
[----:B------:R-:W-:-:S02]  /*4560*/  ISETP.GE.AND P3, PT, R3, UR14, PT ;  /* 0x0000000e03007c0c */ /* 0x000fc4000bf66270 */
[----:B------:R-:W-:Y:S02]  /*4570*/  IADD3 R3, R0, 0x38, RZ ;  /* 0x0000003800037810 */ /* 0x000fe40007ffe0ff */
[----:B------:R-:W-:Y:S02]  /*4580*/  FSEL R54, R92, -INF , !P2 ;  /* 0xff8000005c367808 */ /* 0x000fe40005000000 */
[----:B------:R-:W-:Y:S02]  /*4590*/  FSEL R50, R95, -INF , !P2 ;  /* 0xff8000005f327808 */ /* 0x000fe40005000000 */
[----:B------:R-:W-:Y:S02]  /*45a0*/  FSEL R27, R98, -INF , !P2 ;  /* 0xff800000621b7808 */ /* 0x000fe40005000000 */
[----:B------:R-:W-:Y:S02]  /*45b0*/  FSEL R26, R101, -INF , !P2 ;  /* 0xff800000651a7808 */ /* 0x000fe40005000000 */
[----:B------:R-:W-:Y:S01]  /*45c0*/  ISETP.GE.AND P2, PT, R3, UR14, PT ;  /* 0x0000000e03007c0c */ /* 0x000fe2000bf46270 */
[----:B------:R-:W-:Y:S01]  /*45d0*/  FMUL.FTZ R3, R15, c[0x0][0x2ec] ;  /* 0x0000bb000f037a20 */ /* 0x000fe20000410000 */
[----:B------:R-:W-:Y:S01]  /*45e0*/  IADD3 R0, R0, 0x39, RZ ;  /* 0x0000003900007810 */ /* 0x000fe20007ffe0ff */
[----:B-1----:R-:W-:Y:S01]  /*45f0*/  FMUL.FTZ R5, R13, c[0x0][0x2ec] ;  /* 0x0000bb000d057a20 */ /* 0x002fe20000410000 */
[----:B------:R-:W-:Y:S01]  /*4600*/  FSEL R182, R61, -INF , !P1 ;  /* 0xff8000003db67808 */ /* 0x000fe20004800000 */
[----:B------:R-:W-:Y:S01]  /*4610*/  MUFU.TANH R6, R3 ;  /* 0x0000000300067308 */ /* 0x000fe20000002400 */
[----:B------:R-:W-:-:S02]  /*4620*/  FSEL R178, R84, -INF , !P1 ;  /* 0xff80000054b27808 */ /* 0x000fc40004800000 */
[----:B------:R-:W-:Y:S02]  /*4630*/  FSEL R177, R86, -INF , !P1 ;  /* 0xff80000056b17808 */ /* 0x000fe40004800000 */
[----:B------:R-:W-:Y:S02]  /*4640*/  FSEL R174, R174, -INF , !P1 ;  /* 0xff800000aeae7808 */ /* 0x000fe40004800000 */
[----:B------:R-:W-:Y:S01]  /*4650*/  ISETP.GE.AND P1, PT, R0, UR14, PT ;  /* 0x0000000e00007c0c */ /* 0x000fe2000bf26270 */
[----:B------:R-:W1:Y:S01]  /*4660*/  MUFU.TANH R3, R11 ;  /* 0x0000000b00037308 */ /* 0x000e620000002400 */
[----:B------:R-:W-:Y:S02]  /*4670*/  FSEL R181, R76, -INF , !P0 ;  /* 0xff8000004cb57808 */ /* 0x000fe40004000000 */
[----:B------:R-:W-:Y:S02]  /*4680*/  FSEL R176, R85, -INF , !P0 ;  /* 0xff80000055b07808 */ /* 0x000fe40004000000 */
[----:B------:R-:W-:-:S02]  /*4690*/  FSEL R173, R87, -INF , !P0 ;  /* 0xff80000057ad7808 */ /* 0x000fc40004000000 */
[----:B------:R-:W-:Y:S01]  /*46a0*/  FSEL R138, R94, -INF , !P0 ;  /* 0xff8000005e8a7808 */ /* 0x000fe20004000000 */
[----:B------:R2:W-:Y:S01]  /*46b0*/  MUFU.TANH R7, R5 ;  /* 0x0000000500077308 */ /* 0x0005e20000002400 */
[----:B------:R-:W-:Y:S02]  /*46c0*/  PLOP3.LUT P0, PT, PT, PT, UP0, 0x80, 0x0 ;  /* 0x000000000000781c */ /* 0x000fe40003f0f008 */
[----:B------:R-:W-:Y:S02]  /*46d0*/  LOP3.LUT R0, R145, R146, RZ, 0xfc, !PT ;  /* 0x0000009291007212 */ /* 0x000fe400078efcff */
[----:B------:R-:W-:Y:S02]  /*46e0*/  FSEL R180, R74, -INF , !P6 ;  /* 0xff8000004ab47808 */ /* 0x000fe40007000000 */
[----:B------:R-:W-:Y:S02]  /*46f0*/  FSEL R175, R72, -INF , !P6 ;  /* 0xff80000048af7808 */ /* 0x000fe40007000000 */
[----:B-1----:R-:W-:-:S02]  /*4700*/  FSEL R3, R3, -INF , !P1 ;  /* 0xff80000003037808 */ /* 0x002fc40004800000 */
[----:B------:R-:W-:Y:S02]  /*4710*/  FSEL R139, R60, -INF , !P6 ;  /* 0xff8000003c8b7808 */ /* 0x000fe40007000000 */
[----:B------:R-:W-:Y:S01]  /*4720*/  FSEL R133, R63, -INF , !P6 ;  /* 0xff8000003f857808 */ /* 0x000fe20007000000 */
[----:B------:R1:W-:Y:S01]  /*4730*/  STL [R1], R3 ;  /* 0x0000000301007387 */ /* 0x0003e20000100800 */
[----:B------:R-:W-:Y:S01]  /*4740*/  FSEL R179, R75, -INF , !P5 ;  /* 0xff8000004bb37808 */ /* 0x000fe20006800000 */
[----:B--2---:R-:W-:Y:S01]  /*4750*/  FMUL.FTZ R5, R9, c[0x0][0x2ec] ;  /* 0x0000bb0009057a20 */ /* 0x004fe20000410000 */
[----:B------:R-:W-:Y:S02]  /*4760*/  FSEL R172, R73, -INF , !P5 ;  /* 0xff80000049ac7808 */ /* 0x000fe40006800000 */
[----:B------:R-:W-:Y:S02]  /*4770*/  FSEL R137, R57, -INF , !P5 ;  /* 0xff80000039897808 */ /* 0x000fe40006800000 */
[----:B------:R-:W-:Y:S01]  /*4780*/  FSEL R132, R62, -INF , !P5 ;  /* 0xff8000003e847808 */ /* 0x000fe20006800000 */
[----:B------:R-:W2:Y:S01]  /*4790*/  MUFU.TANH R5, R5 ;  /* 0x0000000500057308 */ /* 0x000ea20000002400 */
        /* <DEDUP_REMOVED lines=12> */
[----:B--2---:R-:W-:-:S02]  /*4860*/  FSEL R250, R5, -INF , !P1 ;  /* 0xff80000005fa7808 */ /* 0x004fc40004800000 */
[----:B------:R-:W-:Y:S02]  /*4870*/  FSEL R246, R6, -INF , !P1 ;  /* 0xff80000006f67808 */ /* 0x000fe40004800000 */
[----:B------:R-:W-:Y:S01]  /*4880*/  FSEL R244, R7, -INF , !P1 ;  /* 0xff80000007f47808 */ /* 0x000fe20004800000 */
[----:B------:R-:W-:Y:S05]  /*4890*/  @!P0 BRA `(.L_x_216) ;  /* 0x000004a000008947 */ /* 0x000fea0003800000 */
[----:B-1----:R-:W-:Y:S01]  /*48a0*/  ULEA.HI.SX32 UR5, UR8, 0xfffffffe, 0x1a ;  /* 0xfffffffe08057891 */ /* 0x002fe2000f8fd23f */
[----:B------:R-:W-:Y:S01]  /*48b0*/  ISETP.GE.AND P3, PT, R164, c[0x0][0x220], PT ;  /* 0x00008800a4007a0c */ /* 0x000fe20003f66270 */
[----:B------:R-:W-:Y:S01]  /*48c0*/  BSSY B0, `(.L_x_217) ;  /* 0x0000046000007945 */ /* 0x000fe20003800000 */
[----:B------:R-:W-:Y:S01]  /*48d0*/  ISETP.GE.AND P2, PT, R161, c[0x0][0x220], PT ;  /* 0x00008800a1007a0c */ /* 0x000fe20003f46270 */
[----:B------:R-:W-:Y:S02]  /*48e0*/  USHF.R.S32.HI UR4, URZ, 0x1f, UR5 ;  /* 0x0000001f3f047899 */ /* 0x000fe40008011405 */
        /* <DEDUP_REMOVED lines=67> */
.L_x_218:
[----:B------:R-:W-:Y:S05]  /*4d20*/  BSYNC B0 ;  /* 0x0000000000007941 */ /* 0x000fea0003800000 */
.L_x_217:
[----:B------:R-:W0:Y:S02]  /*4d30*/  LDGDEPBAR ;  /* 0x00000000000079af */ /* 0x000e240000000000 */
.L_x_216:
[----:B-1----:R-:W-:Y:S04]  /*4d40*/  STL [R1+0xa0], R238 ;  /* 0x0000a0ee01007387 */ /* 0x002fe80000100800 */
[----:B------:R-:W-:Y:S04]  /*4d50*/  STL [R1+0x9c], R237 ;  /* 0x00009ced01007387 */ /* 0x000fe80000100800 */
[----:B------:R-:W-:Y:S04]  /*4d60*/  STL [R1+0x98], R236 ;  /* 0x000098ec01007387 */ /* 0x000fe80000100800 */
[----:B------:R-:W-:Y:S04]  /*4d70*/  STL [R1+0x94], R235 ;  /* 0x000094eb01007387 */ /* 0x000fe80000100800 */
[----:B------:R1:W-:Y:S04]  /*4d80*/  STL [R1+0x90], R234 ;  /* 0x000090ea01007387 */ /* 0x0003e80000100800 */
[----:B-1----:R-:W2:Y:S01]  /*4d90*/  LDL.LU R234, [R1] ;  /* 0x0000000001ea7983 */ /* 0x002ea20000300800 */
[----:B------:R-:W-:Y:S01]  /*4da0*/  FMNMX.FTZ R136, R19, R21, !PT ;  /* 0x0000001513887209 */ /* 0x000fe20007810000 */
[----:B------:R-:W-:Y:S01]  /*4db0*/  IMAD.SHL.U32 R225, R0, 0x2, RZ ;  /* 0x0000000200e17824 */ /* 0x000fe200078e00ff */
[----:B------:R-:W-:Y:S01]  /*4dc0*/  FMNMX.FTZ R3, R33, R34, !PT ;  /* 0x0000002221037209 */ /* 0x000fe20007810000 */
[----:B------:R-:W-:Y:S01]  /*4dd0*/  STL [R1+0x8c], R233 ;  /* 0x00008ce901007387 */ /* 0x000fe20000100800 */
[----:B------:R-:W-:Y:S01]  /*4de0*/  FMNMX.FTZ R136, R18, R136, !PT ;  /* 0x0000008812887209 */ /* 0x000fe20007810000 */
[----:B------:R-:W-:Y:S01]  /*4df0*/  IMAD R228, R2, 0x2, R225 ;  /* 0x0000000202e47824 */ /* 0x000fe200078e02e1 */
        /* <DEDUP_REMOVED lines=30> */
[----:B------:R-:W-:Y:S01]  /*4fe0*/  LEA R226, R4, R225, 0x1 ;  /* 0x000000e104e27211 */ /* 0x000fe200078e08ff */
[----:B------:R-:W-:Y:S01]  /*4ff0*/  LDSM.16.MT88.4 R84, [R228+0xe800] ;  /* 0x00e80000e454783b */ /* 0x000fe20000004200 */
[----:B------:R-:W-:Y:S02]  /*5000*/  FMNMX.FTZ R136, R247, R136, !PT ;  /* 0x00000088f7887209 */ /* 0x000fe40007810000 */
[----:B------:R-:W-:Y:S01]  /*5010*/  LEA R227, R2, R226, 0x1 ;  /* 0x000000e202e37211 */ /* 0x000fe200078e08ff */
[----:B------:R-:W-:Y:S01]  /*5020*/  LDSM.16.MT88.4 R64, [R226+0xe000] ;  /* 0x00e00000e240783b */ /* 0x000fe20000004200 */
[----:B------:R-:W-:-:S03]  /*5030*/  FMNMX.FTZ R136, R245, R136, !PT ;  /* 0x00000088f5887209 */ /* 0x000fc60007810000 */
[----:B------:R-:W-:Y:S01]  /*5040*/  LDSM.16.MT88.4 R72, [R227+0xc000] ;  /* 0x00c00000e348783b */ /* 0x000fe20000004200 */
[----:B------:R-:W-:-:S05]  /*5050*/  FMNMX.FTZ R136, R244, R136, !PT ;  /* 0x00000088f4887209 */ /* 0x000fca0007810000 */
[----:B------:R-:W1:Y:S02]  /*5060*/  SHFL.BFLY PT, R5, R136, 0x2, 0x1f ;  /* 0x0c401f0088057f89 */ /* 0x000e6400000e0000 */
[----:B-1----:R-:W-:Y:S02]  /*5070*/  FMNMX.FTZ R136, R136, R5, !PT ;  /* 0x0000000588887209 */ /* 0x002fe40007810000 */
[----:B------:R-:W-:Y:S02]  /*5080*/  FMNMX.FTZ R5, R214, R3, !PT ;  /* 0x00000003d6057209 */ /* 0x000fe40007810000 */
[----:B------:R-:W-:Y:S01]  /*5090*/  FMNMX.FTZ R3, R38, R37, !PT ;  /* 0x0000002526037209 */ /* 0x000fe20007810000 */
[----:B------:R-:W1:Y:S01]  /*50a0*/  SHFL.BFLY PT, R7, R136, 0x1, 0x1f ;  /* 0x0c201f0088077f89 */ /* 0x000e6200000e0000 */
[----:B------:R-:W-:Y:S02]  /*50b0*/  FMNMX.FTZ R5, R251, R5, !PT ;  /* 0x00000005fb057209 */ /* 0x000fe40007810000 */
[----:B------:R-:W-:-:S02]  /*50c0*/  FMNMX.FTZ R3, R36, R3, !PT ;  /* 0x0000000324037209 */ /* 0x000fc40007810000 */
[----:B------:R-:W-:Y:S02]  /*50d0*/  FMNMX.FTZ R5, R248, R5, !PT ;  /* 0x00000005f8057209 */ /* 0x000fe40007810000 */
[----:B------:R-:W-:Y:S02]  /*50e0*/  FMNMX.FTZ R6, R35, R3, !PT ;  /* 0x0000000323067209 */ /* 0x000fe40007810000 */
[----:B------:R-:W-:Y:S02]  /*50f0*/  FMNMX.FTZ R3, R246, R5, !PT ;  /* 0x00000005f6037209 */ /* 0x000fe40007810000 */
[----:B------:R-:W-:-:S03]  /*5100*/  FMNMX.FTZ R5, R44, R6, !PT ;  /* 0x000000062c057209 */ /* 0x000fc60007810000 */
[----:B------:R-:W3:Y:S01]  /*5110*/  SHFL.BFLY PT, R135, R3, 0x2, 0x1f ;  /* 0x0c401f0003877f89 */ /* 0x000ee200000e0000 */
[----:B------:R-:W-:-:S04]  /*5120*/  FMNMX.FTZ R5, R46, R5, !PT ;  /* 0x000000052e057209 */ /* 0x000fc80007810000 */
[----:B------:R-:W-:-:S04]  /*5130*/  FMNMX.FTZ R6, R47, R5, !PT ;  /* 0x000000052f067209 */ /* 0x000fc80007810000 */
[----:B------:R-:W-:Y:S02]  /*5140*/  FMNMX.FTZ R6, R50, R6, !PT ;  /* 0x0000000632067209 */ /* 0x000fe40007810000 */
[----:B-1----:R-:W-:Y:S02]  /*5150*/  FMNMX.FTZ R136, R136, R7, !PT ;  /* 0x0000000788887209 */ /* 0x002fe40007810000 */
[----:B------:R-:W-:Y:S02]  /*5160*/  FMNMX.FTZ R6, R178, R6, !PT ;  /* 0x00000006b2067209 */ /* 0x000fe40007810000 */
[C---:B------:R-:W-:Y:S01]  /*5170*/  FSETP.NEU.FTZ.AND P1, PT, R136.reuse, -INF , PT ;  /* 0xff8000008800780b */ /* 0x040fe20003f3d000 */
[----:B------:R-:W-:Y:S01]  /*5180*/  FMUL.FTZ R22, R136, c[0x0][0x23c] ;  /* 0x00008f0088167a20 */ /* 0x000fe20000410000 */
[----:B------:R-:W-:-:S04]  /*5190*/  FMNMX.FTZ R6, R176, R6, !PT ;  /* 0x00000006b0067209 */ /* 0x000fc80007810000 */
[----:B------:R-:W-:Y:S02]  /*51a0*/  FSEL R22, R22, RZ, P1 ;  /* 0x000000ff16167208 */ /* 0x000fe40000800000 */
[----:B------:R-:W-:Y:S02]  /*51b0*/  FMNMX.FTZ R6, R175, R6, !PT ;  /* 0x00000006af067209 */ /* 0x000fe40007810000 */
[----:B---3--:R-:W-:Y:S01]  /*51c0*/  FMNMX.FTZ R135, R3, R135, !PT ;  /* 0x0000008703877209 */ /* 0x008fe20007810000 */
        /* <DEDUP_REMOVED lines=11> */
[----:B------:R1:W4:Y:S02]  /*5280*/  MUFU.EX2 R233, R7 ;  /* 0x0000000700e97308 */ /* 0x0003240000000800 */
[----:B------:R-:W4:Y:S01]  /*5290*/  SHFL.BFLY PT, R6, R134, 0x2, 0x1f ;  /* 0x0c401f0086067f89 */ /* 0x000f2200000e0000 */
[----:B------:R-:W-:-:S04]  /*52a0*/  FMNMX.FTZ R5, R39, R5, !PT ;  /* 0x0000000527057209 */ /* 0x000fc80007810000 */
[----:B------:R-:W-:-:S04]  /*52b0*/  FMNMX.FTZ R5, R45, R5, !PT ;  /* 0x000000052d057209 */ /* 0x000fc80007810000 */
[----:B------:R-:W-:-:S04]  /*52c0*/  FMNMX.FTZ R5, R51, R5, !PT ;  /* 0x0000000533057209 */ /* 0x000fc80007810000 */
[----:B---3--:R-:W-:Y:S01]  /*52d0*/  FMNMX.FTZ R3, R52, R5, !PT ;  /* 0x0000000534037209 */ /* 0x008fe20007810000 */
[----:B-1----:R-:W1:Y:S01]  /*52e0*/  SHFL.BFLY PT, R7, R135, 0x1, 0x1f ;  /* 0x0c201f0087077f89 */ /* 0x002e6200000e0000 */
[----:B------:R-:W-:Y:S01]  /*52f0*/  FFMA.FTZ R5, R20, c[0x0][0x23c], -R22 ;  /* 0x00008f0014057a23 */ /* 0x000fe20000010816 */
[----:B----4-:R-:W-:Y:S02]  /*5300*/  F2FP.PACK_AB R16, R233, R232 ;  /* 0x000000e8e910723e */ /* 0x010fe400000000ff */
[----:B------:R-:W-:Y:S01]  /*5310*/  FMNMX.FTZ R3, R53, R3, !PT ;  /* 0x0000000335037209 */ /* 0x000fe20007810000 */
[----:B------:R3:W4:Y:S03]  /*5320*/  MUFU.EX2 R202, R5 ;  /* 0x0000000500ca7308 */ /* 0x0007260000000800 */
[----:B------:R-:W-:Y:S02]  /*5330*/  FMNMX.FTZ R3, R54, R3, !PT ;  /* 0x0000000336037209 */ /* 0x000fe40007810000 */
[----:B------:R-:W-:-:S02]  /*5340*/  FMNMX.FTZ R134, R134, R6, !PT ;  /* 0x0000000686867209 */ /* 0x000fc40007810000 */
[----:B------:R-:W-:-:S04]  /*5350*/  FMNMX.FTZ R3, R182, R3, !PT ;  /* 0x00000003b6037209 */ /* 0x000fc80007810000 */
[----:B------:R-:W-:-:S04]  /*5360*/  FMNMX.FTZ R3, R181, R3, !PT ;  /* 0x00000003b5037209 */ /* 0x000fc80007810000 */
[----:B------:R-:W-:Y:S01]  /*5370*/  FMNMX.FTZ R3, R180, R3, !PT ;  /* 0x00000003b4037209 */ /* 0x000fe20007810000 */
[----:B---3--:R-:W-:Y:S01]  /*5380*/  FFMA.FTZ R5, R23, c[0x0][0x23c], -R22 ;  /* 0x00008f0017057a23 */ /* 0x008fe20000010816 */
[----:B------:R-:W-:Y:S02]  /*5390*/  MOV R23, R8 ;  /* 0x0000000800177202 */ /* 0x000fe40000000f00 */
[----:B------:R-:W-:Y:S01]  /*53a0*/  FMNMX.FTZ R3, R179, R3, !PT ;  /* 0x00000003b3037209 */ /* 0x000fe20007810000 */
[----:B------:R3:W-:Y:S01]  /*53b0*/  MUFU.EX2 R10, R5 ;  /* 0x00000005000a7308 */ /* 0x0007e20000000800 */
[----:B-1----:R-:W-:Y:S02]  /*53c0*/  FMNMX.FTZ R135, R135, R7, !PT ;  /* 0x0000000787877209 */ /* 0x002fe40007810000 */
[----:B------:R-:W-:Y:S01]  /*53d0*/  FMNMX.FTZ R3, R218, R3, !PT ;  /* 0x00000003da037209 */ /* 0x000fe20007810000 */
[----:B------:R-:W1:Y:S01]  /*53e0*/  SHFL.BFLY PT, R7, R134, 0x1, 0x1f ;  /* 0x0c201f0086077f89 */ /* 0x000e6200000e0000 */
[C---:B------:R-:W-:Y:S01]  /*53f0*/  FSETP.NEU.FTZ.AND P1, PT, R135.reuse, -INF , PT ;  /* 0xff8000008700780b */ /* 0x040fe20003f3d000 */
[----:B------:R-:W-:Y:S01]  /*5400*/  FMUL.FTZ R21, R135, c[0x0][0x23c] ;  /* 0x00008f0087157a20 */ /* 0x000fe20000410000 */
[----:B------:R-:W-:-:S02]  /*5410*/  FMNMX.FTZ R3, R212, R3, !PT ;  /* 0x00000003d4037209 */ /* 0x000fc40007810000 */
[----:B----4-:R-:W-:Y:S02]  /*5420*/  F2FP.PACK_AB R18, R202, R23 ;  /* 0x00000017ca12723e */ /* 0x010fe400000000ff */
[----:B------:R-:W-:Y:S02]  /*5430*/  FMNMX.FTZ R3, R80, R3, !PT ;  /* 0x0000000350037209 */ /* 0x000fe40007810000 */
[----:B------:R-:W-:Y:S01]  /*5440*/  FSEL R21, R21, RZ, P1 ;  /* 0x000000ff15157208 */ /* 0x000fe20000800000 */
[----:B---3--:R-:W-:-:S04]  /*5450*/  FFMA.FTZ R5, R24, c[0x0][0x23c], -R22 ;  /* 0x00008f0018057a23 */ /* 0x008fc80000010816 */
[----:B------:R3:W-:Y:S01]  /*5460*/  MUFU.EX2 R11, R5 ;  /* 0x00000005000b7308 */ /* 0x0007e20000000800 */
[----:B-1----:R-:W-:-:S04]  /*5470*/  FMNMX.FTZ R134, R134, R7, !PT ;  /* 0x0000000786867209 */ /* 0x002fc80007810000 */
[C---:B------:R-:W-:Y:S01]  /*5480*/  FSETP.NEU.FTZ.AND P1, PT, R134.reuse, -INF , PT ;  /* 0xff8000008600780b */ /* 0x040fe20003f3d000 */
[----:B------:R-:W-:Y:S02]  /*5490*/  FMUL.FTZ R20, R134, c[0x0][0x23c] ;  /* 0x00008f0086147a20 */ /* 0x000fe40000410000 */
[----:B---3--:R-:W-:-:S03]  /*54a0*/  FFMA.FTZ R5, R25, c[0x0][0x23c], -R22 ;  /* 0x00008f0019057a23 */ /* 0x008fc60000010816 */
[----:B------:R-:W-:Y:S01]  /*54b0*/  FSEL R20, R20, RZ, P1 ;  /* 0x000000ff14147208 */ /* 0x000fe20000800000 */
[----:B------:R1:W-:Y:S04]  /*54c0*/  MUFU.EX2 R107, R5 ;  /* 0x00000005006b7308 */ /* 0x0003e80000000800 */
[----:B------:R-:W-:-:S04]  /*54d0*/  FFMA.FTZ R2, R46, c[0x0][0x23c], -R20 ;  /* 0x00008f002e027a23 */ /* 0x000fc80000010814 */
[----:B------:R3:W-:Y:S01]  /*54e0*/  MUFU.EX2 R204, R2 ;  /* 0x0000000200cc7308 */ /* 0x0007e20000000800 */
[----:B-1----:R-:W-:-:S07]  /*54f0*/  FFMA.FTZ R5, R26, c[0x0][0x23c], -R22 ;  /* 0x00008f001a057a23 */ /* 0x002fce0000010816 */
[----:B------:R1:W-:Y:S01]  /*5500*/  MUFU.EX2 R238, R5 ;  /* 0x0000000500ee7308 */ /* 0x0003e20000000800 */
[----:B---3--:R-:W-:-:S07]  /*5510*/  FFMA.FTZ R2, R47, c[0x0][0x23c], -R20 ;  /* 0x00008f002f027a23 */ /* 0x008fce0000010814 */
[----:B------:R3:W-:Y:S01]  /*5520*/  MUFU.EX2 R237, R2 ;  /* 0x0000000200ed7308 */ /* 0x0007e20000000800 */
[----:B-1----:R-:W-:-:S07]  /*5530*/  FFMA.FTZ R5, R33, c[0x0][0x23c], -R21 ;  /* 0x00008f0021057a23 */ /* 0x002fce0000010815 */
[----:B------:R1:W-:Y:S01]  /*5540*/  MUFU.EX2 R230, R5 ;  /* 0x0000000500e67308 */ /* 0x0003e20000000800 */
[----:B---3--:R-:W-:-:S07]  /*5550*/  FFMA.FTZ R2, R50, c[0x0][0x23c], -R20 ;  /* 0x00008f0032027a23 */ /* 0x008fce0000010814 */
[----:B------:R-:W-:Y:S01]  /*5560*/  MUFU.EX2 R206, R2 ;  /* 0x0000000200ce7308 */ /* 0x000fe20000000800 */
[----:B-1----:R-:W-:-:S07]  /*5570*/  FFMA.FTZ R5, R34, c[0x0][0x23c], -R21 ;  /* 0x00008f0022057a23 */ /* 0x002fce0000010815 */
[----:B------:R1:W3:Y:S01]  /*5580*/  MUFU.EX2 R231, R5 ;  /* 0x0000000500e77308 */ /* 0x0002e20000000800 */
[----:B--2---:R-:W-:-:S05]  /*5590*/  FMNMX.FTZ R3, R234, R3, !PT ;  /* 0x00000003ea037209 */ /* 0x004fca0007810000 */
[----:B------:R-:W2:Y:S01]  /*55a0*/  SHFL.BFLY PT, R6, R3, 0x2, 0x1f ;  /* 0x0c401f0003067f89 */ /* 0x000ea200000e0000 */
[----:B-1----:R-:W-:Y:S01]  /*55b0*/  FFMA.FTZ R5, R32, c[0x0][0x23c], -R21 ;  /* 0x00008f0020057a23 */ /* 0x002fe20000010815 */
[----:B---3--:R-:W-:-:S03]  /*55c0*/  F2FP.PACK_AB R17, R231, R230 ;  /* 0x000000e6e711723e */ /* 0x008fc600000000ff */
[----:B------:R1:W-:Y:S02]  /*55d0*/  MUFU.EX2 R203, R5 ;  /* 0x0000000500cb7308 */ /* 0x0003e40000000800 */
[----:B-1----:R-:W-:Y:S01]  /*55e0*/  FFMA.FTZ R5, R31, c[0x0][0x23c], -R21 ;  /* 0x00008f001f057a23 */ /* 0x002fe20000010815 */
[----:B--2---:R-:W-:-:S05]  /*55f0*/  FMNMX.FTZ R3, R3, R6, !PT ;  /* 0x0000000603037209 */ /* 0x004fca0007810000 */
[----:B------:R1:W2:Y:S01]  /*5600*/  MUFU.EX2 R224, R5 ;  /* 0x0000000500e07308 */ /* 0x0002a20000000800 */
[----:B------:R-:W3:Y:S01]  /*5610*/  SHFL.BFLY PT, R6, R3, 0x1, 0x1f ;  /* 0x0c201f0003067f89 */ /* 0x000ee200000e0000 */
[----:B-1----:R-:W-:Y:S01]  /*5620*/  FFMA.FTZ R5, R30, c[0x0][0x23c], -R21 ;  /* 0x00008f001e057a23 */ /* 0x002fe20000010815 */
[----:B--2---:R-:W-:-:S05]  /*5630*/  F2FP.PACK_AB R19, R224, R203 ;  /* 0x000000cbe013723e */ /* 0x004fca00000000ff */
[----:B------:R1:W-:Y:S02]  /*5640*/  MUFU.EX2 R235, R5 ;  /* 0x0000000500eb7308 */ /* 0x0003e40000000800 */
[----:B------:R-:W-:Y:S01]  /*5650*/  HMMA.16816.F32 R100, R16, R40, RZ ;  /* 0x000000281064723c */ /* 0x000fe200000018ff */
[----:B---3--:R-:W-:-:S04]  /*5660*/  FMNMX.FTZ R3, R3, R6, !PT ;  /* 0x0000000603037209 */ /* 0x008fc80007810000 */
[C---:B------:R-:W-:Y:S01]  /*5670*/  FSETP.NEU.FTZ.AND P1, PT, R3.reuse, -INF , PT ;  /* 0xff8000000300780b */ /* 0x040fe20003f3d000 */
[----:B------:R-:W-:Y:S02]  /*5680*/  FMUL.FTZ R6, R3, c[0x0][0x23c] ;  /* 0x00008f0003067a20 */ /* 0x000fe40000410000 */
[----:B-1----:R-:W-:-:S03]  /*5690*/  FFMA.FTZ R5, R28, c[0x0][0x23c], -R21 ;  /* 0x00008f001c057a23 */ /* 0x002fc60000010815 */
[----:B------:R-:W-:Y:S02]  /*56a0*/  FSEL R0, R6, RZ, P1 ;  /* 0x000000ff06007208 */ /* 0x000fe40000800000 */
[----:B------:R-:W-:Y:S01]  /*56b0*/  F2FP.PACK_AB R6, R206, R237 ;  /* 0x000000edce06723e */ /* 0x000fe200000000ff */
[----:B------:R1:W-:Y:S02]  /*56c0*/  MUFU.EX2 R104, R5 ;  /* 0x0000000500687308 */ /* 0x0003e40000000800 */
[--C-:B------:R-:W-:Y:S02]  /*56d0*/  FFMA.FTZ R4, R39, c[0x0][0x23c], -R0.reuse ;  /* 0x00008f0027047a23 */ /* 0x100fe40000010800 */
[----:B------:R-:W-:-:S04]  /*56e0*/  FFMA.FTZ R2, R51, c[0x0][0x23c], -R0 ;  /* 0x00008f0033027a23 */ /* 0x000fc80000010800 */
[----:B------:R2:W-:Y:S01]  /*56f0*/  MUFU.EX2 R9, R4 ;  /* 0x0000000400097308 */ /* 0x0005e20000000800 */
[----:B-1----:R-:W-:-:S07]  /*5700*/  FFMA.FTZ R5, R29, c[0x0][0x23c], -R21 ;  /* 0x00008f001d057a23 */ /* 0x002fce0000010815 */
[----:B------:R1:W-:Y:S01]  /*5710*/  MUFU.EX2 R236, R2 ;  /* 0x0000000200ec7308 */ /* 0x0003e20000000800 */
[----:B------:R-:W-:Y:S01]  /*5720*/  LDSM.16.MT88.4 R28, [R226+0xc800] ;  /* 0x00c80000e21c783b */ /* 0x000fe20000004200 */
[----:B--2---:R-:W-:-:S06]  /*5730*/  FFMA.FTZ R4, R45, c[0x0][0x23c], -R0 ;  /* 0x00008f002d047a23 */ /* 0x004fcc0000010800 */
[----:B------:R2:W-:Y:S08]  /*5740*/  MUFU.EX2 R106, R5 ;  /* 0x00000005006a7308 */ /* 0x0005f00000000800 */
[----:B------:R-:W3:Y:S01]  /*5750*/  MUFU.EX2 R219, R4 ;  /* 0x0000000400db7308 */ /* 0x000ee20000000800 */
[----:B-1----:R-:W-:Y:S02]  /*5760*/  FFMA.FTZ R2, R52, c[0x0][0x23c], -R0 ;  /* 0x00008f0034027a23 */ /* 0x002fe40000010800 */
[----:B--2---:R-:W-:-:S05]  /*5770*/  FFMA.FTZ R5, R27, c[0x0][0x23c], -R21 ;  /* 0x00008f001b057a23 */ /* 0x004fca0000010815 */
[----:B------:R1:W-:Y:S01]  /*5780*/  MUFU.EX2 R205, R2 ;  /* 0x0000000200cd7308 */ /* 0x0003e20000000800 */
[----:B------:R-:W2:Y:S01]  /*5790*/  LDSM.16.MT88.4 R24, [R226+0xc000] ;  /* 0x00c00000e218783b */ /* 0x000ea20000004200 */
[----:B---3--:R-:W-:-:S06]  /*57a0*/  F2FP.PACK_AB R15, R219, R9 ;  /* 0x00000009db0f723e */ /* 0x008fcc00000000ff */
[----:B------:R3:W-:Y:S01]  /*57b0*/  MUFU.EX2 R105, R5 ;  /* 0x0000000500697308 */ /* 0x0007e20000000800 */
[----:B------:R-:W-:Y:S02]  /*57c0*/  FFMA.FTZ R4, R44, c[0x0][0x23c], -R20 ;  /* 0x00008f002c047a23 */ /* 0x000fe40000010814 */
[----:B------:R-:W-:Y:S01]  /*57d0*/  LDSM.16.MT88.4 R44, [R226+0xe800] ;  /* 0x00e80000e22c783b */ /* 0x000fe20000004200 */
[----:B-1----:R-:W-:-:S04]  /*57e0*/  FFMA.FTZ R2, R53, c[0x0][0x23c], -R0 ;  /* 0x00008f0035027a23 */ /* 0x002fc80000010800 */
[----:B------:R-:W1:Y:S01]  /*57f0*/  MUFU.EX2 R217, R4 ;  /* 0x0000000400d97308 */ /* 0x000e620000000800 */
[----:B---3--:R-:W-:-:S07]  /*5800*/  FFMA.FTZ R5, R38, c[0x0][0x23c], -R20 ;  /* 0x00008f0026057a23 */ /* 0x008fce0000010814 */
[----:B------:R3:W-:Y:S08]  /*5810*/  MUFU.EX2 R200, R2 ;  /* 0x0000000200c87308 */ /* 0x0007f00000000800 */
[----:B------:R4:W-:Y:S01]  /*5820*/  MUFU.EX2 R216, R5 ;  /* 0x0000000500d87308 */ /* 0x0009e20000000800 */
[----:B-1----:R-:W-:Y:S01]  /*5830*/  F2FP.PACK_AB R4, R204, R217 ;  /* 0x000000d9cc04723e */ /* 0x002fe200000000ff */
[----:B---3--:R-:W-:Y:S01]  /*5840*/  FFMA.FTZ R2, R54, c[0x0][0x23c], -R0 ;  /* 0x00008f0036027a23 */ /* 0x008fe20000010800 */
[----:B--2---:R-:W-:Y:S01]  /*5850*/  HMMA.16816.F32 R92, R16, R24, RZ ;  /* 0x00000018105c723c */ /* 0x004fe200000018ff */
[----:B------:R-:W-:Y:S04]  /*5860*/  LDSM.16.MT88.4 R52, [R227+0xc800] ;  /* 0x00c80000e334783b */ /* 0x000fe80000004200 */
[----:B------:R1:W2:Y:S01]  /*5870*/  MUFU.EX2 R207, R2 ;  /* 0x0000000200cf7308 */ /* 0x0002a20000000800 */
[----:B----4-:R-:W-:-:S07]  /*5880*/  FFMA.FTZ R5, R37, c[0x0][0x23c], -R20 ;  /* 0x00008f0025057a23 */ /* 0x010fce0000010814 */
[----:B------:R3:W4:Y:S01]  /*5890*/  MUFU.EX2 R213, R5 ;  /* 0x0000000500d57308 */ /* 0x0007220000000800 */
[----:B-1----:R-:W-:Y:S02]  /*58a0*/  MOV R2, R9 ;  /* 0x0000000900027202 */ /* 0x002fe40000000f00 */
[----:B------:R-:W-:Y:S02]  /*58b0*/  F2FP.PACK_AB R9, R104, R235 ;  /* 0x000000eb6809723e */ /* 0x000fe400000000ff */
[----:B--2---:R-:W-:Y:S01]  /*58c0*/  F2FP.PACK_AB R7, R207, R200 ;  /* 0x000000c8cf07723e */ /* 0x004fe200000000ff */
[--C-:B---3--:R-:W-:Y:S01]  /*58d0*/  FFMA.FTZ R5, R36, c[0x0][0x23c], -R20.reuse ;  /* 0x00008f0024057a23 */ /* 0x108fe20000010814 */
[----:B----4-:R-:W-:Y:S01]  /*58e0*/  F2FP.PACK_AB R12, R213, R216 ;  /* 0x000000d8d50c723e */ /* 0x010fe200000000ff */
[----:B------:R-:W1:Y:S02]  /*58f0*/  LDSM.16.MT88.4 R36, [R228+0xe000] ;  /* 0x00e00000e424783b */ /* 0x000e640000004200 */
[----:B------:R2:W-:Y:S02]  /*5900*/  MUFU.EX2 R192, R5 ;  /* 0x0000000500c07308 */ /* 0x0005e40000000800 */
[----:B--2---:R-:W-:-:S02]  /*5910*/  FFMA.FTZ R5, R35, c[0x0][0x23c], -R20 ;  /* 0x00008f0023057a23 */ /* 0x004fc40000010814 */
[----:B------:R-:W2:Y:S04]  /*5920*/  LDSM.16.MT88.4 R32, [R227+0xe000] ;  /* 0x00e00000e320783b */ /* 0x000ea80000004200 */
[----:B------:R3:W4:Y:S02]  /*5930*/  MUFU.EX2 R229, R5 ;  /* 0x0000000500e57308 */ /* 0x0007240000000800 */
[----:B---3--:R-:W-:Y:S01]  /*5940*/  FFMA.FTZ R5, R49, c[0x0][0x23c], -R0 ;  /* 0x00008f0031057a23 */ /* 0x008fe20000010800 */
[----:B----4-:R-:W-:-:S05]  /*5950*/  F2FP.PACK_AB R14, R229, R192 ;  /* 0x000000c0e50e723e */ /* 0x010fca00000000ff */
[----:B------:R3:W-:Y:S02]  /*5960*/  MUFU.EX2 R8, R5 ;  /* 0x0000000500087308 */ /* 0x0007e40000000800 */
[----:B---3--:R-:W-:Y:S02]  /*5970*/  FFMA.FTZ R5, R48, c[0x0][0x23c], -R0 ;  /* 0x00008f0030057a23 */ /* 0x008fe40000010800 */
[----:B------:R-:W3:Y:S04]  /*5980*/  LDSM.16.MT88.4 R48, [R225+0xe800] ;  /* 0x00e80000e130783b */ /* 0x000ee80000004200 */
[----:B------:R-:W4:Y:S02]  /*5990*/  MUFU.EX2 R215, R5 ;  /* 0x0000000500d77308 */ /* 0x000f240000000800 */
[----:B----4-:R-:W-:-:S02]  /*59a0*/  F2FP.PACK_AB R13, R215, R8 ;  /* 0x00000008d70d723e */ /* 0x010fc400000000ff */
[----:B------:R-:W-:-:S05]  /*59b0*/  F2FP.PACK_AB R5, R205, R236 ;  /* 0x000000eccd05723e */ /* 0x000fca00000000ff */
[C---:B------:R-:W-:Y:S07]  /*59c0*/  HMMA.16816.F32 R96, R12.reuse, R40, RZ ;  /* 0x000000280c60723c */ /* 0x040fee00000018ff */
[----:B------:R-:W-:Y:S01]  /*59d0*/  IMAD.MOV.U32 R41, RZ, RZ, R11 ;  /* 0x000000ffff297224 */ /* 0x000fe200078e000b */
[----:B------:R-:W-:Y:S01]  /*59e0*/  HMMA.16816.F32 R88, R12, R24, RZ ;  /* 0x000000180c58723c */ /* 0x000fe200000018ff */
[----:B------:R-:W-:Y:S01]  /*59f0*/  IMAD.MOV.U32 R40, RZ, RZ, R8 ;  /* 0x000000ffff287224 */ /* 0x000fe200078e0008 */
[----:B------:R-:W-:-:S05]  /*5a00*/  F2FP.PACK_AB R11, R105, R106 ;  /* 0x0000006a690b723e */ /* 0x000fca00000000ff */
[----:B------:R-:W-:Y:S01]  /*5a10*/  MOV R24, R10 ;  /* 0x0000000a00187202 */ /* 0x000fe20000000f00 */
[----:B------:R-:W-:Y:S01]  /*5a20*/  HMMA.16816.F32 R160, R12, R76, RZ ;  /* 0x0000004c0ca0723c */ /* 0x000fe200000018ff */
[-C--:B------:R-:W-:Y:S01]  /*5a30*/  F2FP.PACK_AB R10, R238, R107.reuse ;  /* 0x0000006bee0a723e */ /* 0x080fe200000000ff */
[----:B------:R-:W-:Y:S01]  /*5a40*/  IMAD.MOV.U32 R25, RZ, RZ, R80 ;  /* 0x000000ffff197224 */ /* 0x000fe200078e0050 */
[----:B------:R-:W-:Y:S01]  /*5a50*/  F2FP.PACK_AB R8, R41, R24 ;  /* 0x000000182908723e */ /* 0x000fe200000000ff */
[----:B------:R-:W4:Y:S04]  /*5a60*/  LDSM.16.MT88.4 R80, [R227+0xe800] ;  /* 0x00e80000e350783b */ /* 0x000f280000004200 */
[-C--:B------:R-:W-:Y:S08]  /*5a70*/  HMMA.16816.F32 R168, R4, R60.reuse, R96 ;  /* 0x0000003c04a8723c */ /* 0x080ff00000001860 */
[C---:B------:R-:W-:Y:S07]  /*5a80*/  HMMA.16816.F32 R164, R8.reuse, R60, R100 ;  /* 0x0000003c08a4723c */ /* 0x040fee0000001864 */
[----:B------:R-:W-:Y:S01]  /*5a90*/  MOV R60, R107 ;  /* 0x0000006b003c7202 */ /* 0x000fe20000000f00 */
[----:B------:R-:W-:Y:S01]  /*5aa0*/  HMMA.16816.F32 R188, R8, R28, R92 ;  /* 0x0000001c08bc723c */ /* 0x000fe2000000185c */
[----:B------:R-:W-:-:S07]  /*5ab0*/  IMAD.MOV.U32 R61, RZ, RZ, R106 ;  /* 0x000000ffff3d7224 */ /* 0x000fce00078e006a */
[----:B------:R-:W-:Y:S07]  /*5ac0*/  HMMA.16816.F32 R184, R4, R28, R88 ;  /* 0x0000001c04b8723c */ /* 0x000fee0000001858 */
[----:B------:R-:W-:Y:S01]  /*5ad0*/  MOV R28, R105 ;  /* 0x00000069001c7202 */ /* 0x000fe20000000f00 */
[----:B------:R-:W-:Y:S01]  /*5ae0*/  IMAD.MOV.U32 R29, RZ, RZ, R104 ;  /* 0x000000ffff1d7224 */ /* 0x000fe200078e0068 */
[C---:B------:R-:W-:Y:S08]  /*5af0*/  HMMA.16816.F32 R156, R12.reuse, R72, RZ ;  /* 0x000000480c9c723c */ /* 0x040ff000000018ff */
[C---:B------:R-:W-:Y:S08]  /*5b00*/  HMMA.16816.F32 R152, R12.reuse, R68, RZ ;  /* 0x000000440c98723c */ /* 0x040ff000000018ff */
[C---:B------:R-:W-:Y:S08]  /*5b10*/  HMMA.16816.F32 R148, R12.reuse, R64, RZ ;  /* 0x000000400c94723c */ /* 0x040ff000000018ff */
[C---:B-1----:R-:W-:Y:S08]  /*5b20*/  HMMA.16816.F32 R112, R12.reuse, R36, RZ ;  /* 0x000000240c70723c */ /* 0x042ff000000018ff */
[C---:B--2---:R-:W-:Y:S08]  /*5b30*/  HMMA.16816.F32 R104, R12.reuse, R32, RZ ;  /* 0x000000200c68723c */ /* 0x044ff000000018ff */
[C---:B------:R-:W-:Y:S08]  /*5b40*/  HMMA.16816.F32 R144, R12.reuse, R42, RZ ;  /* 0x0000002a0c90723c */ /* 0x040ff000000018ff */
[C---:B------:R-:W-:Y:S08]  /*5b50*/  HMMA.16816.F32 R140, R12.reuse, R26, RZ ;  /* 0x0000001a0c8c723c */ /* 0x040ff000000018ff */
[C---:B------:R-:W-:Y:S08]  /*5b60*/  HMMA.16816.F32 R128, R12.reuse, R78, RZ ;  /* 0x0000004e0c80723c */ /* 0x040ff000000018ff */
[C---:B------:R-:W-:Y:S08]  /*5b70*/  HMMA.16816.F32 R124, R12.reuse, R74, RZ ;  /* 0x0000004a0c7c723c */ /* 0x040ff000000018ff */
[C---:B------:R-:W-:Y:S08]  /*5b80*/  HMMA.16816.F32 R120, R12.reuse, R70, RZ ;  /* 0x000000460c78723c */ /* 0x040ff000000018ff */
[C---:B------:R-:W-:Y:S08]  /*5b90*/  HMMA.16816.F32 R116, R12.reuse, R66, RZ ;  /* 0x000000420c74723c */ /* 0x040ff000000018ff */
[C---:B------:R-:W-:Y:S08]  /*5ba0*/  HMMA.16816.F32 R108, R12.reuse, R38, RZ ;  /* 0x000000260c6c723c */ /* 0x040ff000000018ff */
[----:B------:R-:W-:Y:S07]  /*5bb0*/  HMMA.16816.F32 R100, R12, R34, RZ ;  /* 0x000000220c64723c */ /* 0x000fee00000018ff */
[----:B------:R-:W-:Y:S01]  /*5bc0*/  MOV R15, R192 ;  /* 0x000000c0000f7202 */ /* 0x000fe20000000f00 */
[C---:B------:R-:W-:Y:S07]  /*5bd0*/  HMMA.16816.F32 R88, R16.reuse, R68, RZ ;  /* 0x000000441058723c */ /* 0x040fee00000018ff */
[----:B------:R-:W-:Y:S01]  /*5be0*/  IMAD.MOV.U32 R68, RZ, RZ, R15 ;  /* 0x000000ffff447224 */ /* 0x000fe200078e000f */
[C---:B------:R-:W-:Y:S07]  /*5bf0*/  HMMA.16816.F32 R96, R16.reuse, R76, RZ ;  /* 0x0000004c1060723c */ /* 0x040fee00000018ff */
[----:B------:R-:W-:Y:S01]  /*5c00*/  MOV R77, R205 ;  /* 0x000000cd004d7202 */ /* 0x000fe20000000f00 */
[----:B------:R-:W-:Y:S01]  /*5c10*/  HMMA.16816.F32 R12, R16, R64, RZ ;  /* 0x00000040100c723c */ /* 0x000fe200000018ff */
[----:B------:R-:W-:-:S07]  /*5c20*/  IMAD.MOV.U32 R76, RZ, RZ, R204 ;  /* 0x000000ffff4c7224 */ /* 0x000fce00078e00cc */
[C---:B------:R-:W-:Y:S07]  /*5c30*/  HMMA.16816.F32 R192, R4.reuse, R56, R160 ;  /* 0x0000003804c0723c */ /* 0x040fee00000018a0 */
[----:B------:R-:W-:Y:S01]  /*5c40*/  MOV R163, R219 ;  /* 0x000000db00a37202 */ /* 0x000fe20000000f00 */
[----:B------:R-:W-:Y:S01]  /*5c50*/  IMAD.MOV.U32 R160, RZ, RZ, R218 ;  /* 0x000000ffffa07224 */ /* 0x000fe200078e00da */
[----:B------:R-:W-:Y:S01]  /*5c60*/  MOV R161, R217 ;  /* 0x000000d900a17202 */ /* 0x000fe20000000f00 */
[----:B------:R-:W-:Y:S01]  /*5c70*/  IMAD.MOV.U32 R162, RZ, RZ, R216 ;  /* 0x000000ffffa27224 */ /* 0x000fe200078e00d8 */
[C---:B------:R-:W-:Y:S07]  /*5c80*/  HMMA.16816.F32 R220, R4.reuse, R44, R148 ;  /* 0x0000002c04dc723c */ /* 0x040fee0000001894 */
[----:B------:R-:W-:Y:S01]  /*5c90*/  IMAD.MOV.U32 R149, RZ, RZ, R29 ;  /* 0x000000ffff957224 */ /* 0x000fe200078e001d */
[----:B------:R-:W-:Y:S01]  /*5ca0*/  HMMA.16816.F32 R216, R4, R84, R112 ;  /* 0x0000005404d8723c */ /* 0x000fe20000001870 */
        /* <DEDUP_REMOVED lines=10> */
[----:B------:R-:W-:Y:S01]  /*5d50*/  IMAD.MOV.U32 R28, RZ, RZ, R25 ;  /* 0x000000ffff1c7224 */ /* 0x000fe200078e0019 */
[----:B------:R-:W-:Y:S01]  /*5d60*/  MOV R65, R150 ;  /* 0x0000009600417202 */ /* 0x000fe20000000f00 */
[----:B------:R-:W-:-:S03]  /*5d70*/  IMAD.MOV.U32 R25, RZ, RZ, R212 ;  /* 0x000000ffff197224 */ /* 0x000fc600078e00d4 */
[----:B------:R-:W-:Y:S02]  /*5d80*/  HMMA.16816.F32 R12, R16, R36, RZ ;  /* 0x00000024100c723c */ /* 0x000fe400000018ff */
[----:B------:R-:W-:-:S06]  /*5d90*/  MOV R150, R25 ;  /* 0x0000001900967202 */ /* 0x000fcc0000000f00 */
[----:B------:R-:W-:Y:S08]  /*5da0*/  HMMA.16816.F32 R36, R16, R38, RZ ;  /* 0x000000261024723c */ /* 0x000ff000000018ff */
[----:B------:R-:W-:Y:S07]  /*5db0*/  HMMA.16816.F32 R96, R8, R56, R96 ;  /* 0x000000380860723c */ /* 0x000fee0000001860 */
[----:B------:R-:W-:Y:S01]  /*5dc0*/  IMAD.MOV.U32 R56, RZ, RZ, R149 ;  /* 0x000000ffff387224 */ /* 0x000fe200078e0095 */
[----:B------:R-:W-:Y:S01]  /*5dd0*/  HMMA.16816.F32 R108, R4, R86, R108 ;  /* 0x00000056046c723c */ /* 0x000fe2000000186c */
[----:B------:R-:W-:Y:S01]  /*5de0*/  IMAD.MOV.U32 R149, RZ, RZ, R161 ;  /* 0x000000ffff957224 */ /* 0x000fe200078e00a1 */
[----:B------:R-:W-:-:S02]  /*5df0*/  MOV R161, R60 ;  /* 0x0000003c00a17202 */ /* 0x000fc40000000f00 */
[----:B------:R-:W-:Y:S02]  /*5e00*/  MOV R60, R41 ;  /* 0x00000029003c7202 */ /* 0x000fe40000000f00 */
[----:B------:R-:W-:Y:S02]  /*5e10*/  MOV R57, R148 ;  /* 0x0000009400397202 */ /* 0x000fe40000000f00 */
[----:B------:R-:W-:Y:S01]  /*5e20*/  HMMA.16816.F32 R40, R16, R42, RZ ;  /* 0x0000002a1028723c */ /* 0x000fe200000018ff */
[----:B------:R-:W-:Y:S01]  /*5e30*/  MOV R148, R160 ;  /* 0x000000a000947202 */ /* 0x000fe20000000f00 */
[----:B------:R-:W-:-:S06]  /*5e40*/  IMAD.MOV.U32 R160, RZ, RZ, R24 ;  /* 0x000000ffffa07224 */ /* 0x000fcc00078e0018 */
[----:B------:R-:W-:Y:S07]  /*5e50*/  HMMA.16816.F32 R36, R8, R86, R36 ;  /* 0x000000560824723c */ /* 0x000fee0000001824 */
[----:B------:R-:W-:Y:S01]  /*5e60*/  MOV R86, R151 ;  /* 0x0000009700567202 */ /* 0x000fe20000000f00 */
[----:B---3--:R-:W-:Y:S01]  /*5e70*/  HMMA.16816.F32 R208, R4, R48, R152 ;  /* 0x0000003004d0723c */ /* 0x008fe20000001898 */
[----:B------:R-:W-:Y:S01]  /*5e80*/  MOV R151, R161 ;  /* 0x000000a100977202 */ /* 0x000fe20000000f00 */
[----:B------:R-:W-:Y:S01]  /*5e90*/  IMAD.MOV.U32 R87, RZ, RZ, R150 ;  /* 0x000000ffff577224 */ /* 0x000fe200078e0096 */
[----:B------:R-:W-:Y:S01]  /*5ea0*/  MOV R161, R163 ;  /* 0x000000a300a17202 */ /* 0x000fe20000000f00 */
[----:B------:R-:W-:Y:S01]  /*5eb0*/  IMAD.MOV.U32 R150, RZ, RZ, R160 ;  /* 0x000000ffff967224 */ /* 0x000fe200078e00a0 */
[----:B------:R-:W-:Y:S01]  /*5ec0*/  MOV R163, R29 ;  /* 0x0000001d00a37202 */ /* 0x000fe20000000f00 */
[----:B------:R-:W-:-:S02]  /*5ed0*/  IMAD.MOV.U32 R29, RZ, RZ, R2 ;  /* 0x000000ffff1d7224 */ /* 0x000fc400078e0002 */
[----:B------:R-:W-:Y:S01]  /*5ee0*/  FFMA.FTZ R2, R174, c[0x0][0x23c], -R22 ;  /* 0x00008f00ae027a23 */ /* 0x000fe20000010816 */
[----:B------:R-:W-:Y:S01]  /*5ef0*/  HMMA.16816.F32 R152, R4, R62, R144 ;  /* 0x0000003e0498723c */ /* 0x000fe20000001890 */
[----:B------:R-:W-:Y:S02]  /*5f00*/  IMAD.MOV.U32 R160, RZ, RZ, R162 ;  /* 0x000000ffffa07224 */ /* 0x000fe400078e00a2 */
[----:B------:R-:W-:Y:S01]  /*5f10*/  IMAD.MOV.U32 R162, RZ, RZ, R28 ;  /* 0x000000ffffa27224 */ /* 0x000fe200078e001c */
[----:B------:R-:W-:-:S04]  /*5f20*/  MOV R28, R23 ;  /* 0x00000017001c7202 */ /* 0x000fc80000000f00 */
[----:B------:R-:W-:Y:S01]  /*5f30*/  HMMA.16816.F32 R40, R8, R62, R40 ;  /* 0x0000003e0828723c */ /* 0x000fe20000001828 */
[----:B------:R1:W-:Y:S07]  /*5f40*/  MUFU.EX2 R62, R2 ;  /* 0x00000002003e7308 */ /* 0x0003ee0000000800 */
[C---:B----4-:R-:W-:Y:S07]  /*5f50*/  HMMA.16816.F32 R212, R4.reuse, R80, R104 ;  /* 0x0000005004d4723c */ /* 0x050fee0000001868 */
[----:B------:R-:W-:Y:S01]  /*5f60*/  MOV R106, R207 ;  /* 0x000000cf006a7202 */ /* 0x000fe20000000f00 */
[----:B------:R-:W-:Y:S01]  /*5f70*/  HMMA.16816.F32 R196, R4, R52, R156 ;  /* 0x0000003404c4723c */ /* 0x000fe2000000189c */
[----:B-1----:R-:W-:-:S02]  /*5f80*/  FFMA.FTZ R2, R138, c[0x0][0x23c], -R22 ;  /* 0x00008f008a027a23 */ /* 0x002fc40000010816 */
[----:B------:R-:W-:Y:S02]  /*5f90*/  IMAD.MOV.U32 R105, RZ, RZ, R206 ;  /* 0x000000ffff697224 */ /* 0x000fe400078e00ce */
        /* <DEDUP_REMOVED lines=9> */
[----:B------:R1:W-:Y:S03]  /*6030*/  MUFU.EX2 R174, R2 ;  /* 0x0000000200ae7308 */ /* 0x0003e60000000800 */
[----:B------:R-:W-:Y:S08]  /*6040*/  HMMA.16816.F32 R156, R4, R82, R100 ;  /* 0x00000052049c723c */ /* 0x000ff00000001864 */
[----:B------:R-:W-:Y:S01]  /*6050*/  HMMA.16816.F32 R4, R16, R32, RZ ;  /* 0x000000201004723c */ /* 0x000fe200000018ff */
[----:B-1----:R-:W-:-:S07]  /*6060*/  FFMA.FTZ R2, R177, c[0x0][0x23c], -R21 ;  /* 0x00008f00b1027a23 */ /* 0x002fce0000010815 */
[----:B------:R-:W-:Y:S01]  /*6070*/  HMMA.16816.F32 R100, R8, R84, R12 ;  /* 0x000000540864723c */ /* 0x000fe2000000180c */
[----:B------:R1:W-:Y:S06]  /*6080*/  MUFU.EX2 R138, R2 ;  /* 0x00000002008a7308 */ /* 0x0003ec0000000800 */
[----:B------:R-:W-:Y:S01]  /*6090*/  IMAD.MOV.U32 R85, RZ, RZ, R76 ;  /* 0x000000ffff557224 */ /* 0x000fe200078e004c */
[----:B------:R-:W-:Y:S01]  /*60a0*/  HMMA.16816.F32 R12, R16, R70, RZ ;  /* 0x00000046100c723c */ /* 0x000fe200000018ff */
[----:B------:R-:W-:-:S06]  /*60b0*/  MOV R84, R77 ;  /* 0x0000004d00547202 */ /* 0x000fcc0000000f00 */
[----:B------:R-:W-:Y:S01]  /*60c0*/  IMAD.MOV.U32 R71, RZ, RZ, R65 ;  /* 0x000000ffff477224 */ /* 0x000fe200078e0041 */
[----:B------:R-:W-:Y:S01]  /*60d0*/  HMMA.16816.F32 R116, R8, R80, R4 ;  /* 0x000000500874723c */ /* 0x000fe20000001804 */
[--C-:B-1----:R-:W-:Y:S01]  /*60e0*/  FFMA.FTZ R2, R173, c[0x0][0x23c], -R21.reuse ;  /* 0x00008f00ad027a23 */ /* 0x102fe20000010815 */
[----:B------:R-:W-:Y:S02]  /*60f0*/  MOV R70, R69 ;  /* 0x0000004500467202 */ /* 0x000fe40000000f00 */
[----:B------:R-:W-:Y:S01]  /*6100*/  MOV R69, R151 ;  /* 0x0000009700457202 */ /* 0x000fe20000000f00 */
[----:B------:R1:W-:Y:S03]  /*6110*/  MUFU.EX2 R104, R2 ;  /* 0x0000000200687308 */ /* 0x0003e60000000800 */
[C---:B------:R-:W-:Y:S08]  /*6120*/  HMMA.16816.F32 R4, R16.reuse, R66, RZ ;  /* 0x000000421004723c */ /* 0x040ff000000018ff */
[----:B------:R-:W-:Y:S01]  /*6130*/  HMMA.16816.F32 R92, R16, R72, RZ ;  /* 0x00000048105c723c */ /* 0x000fe200000018ff */
[----:B-1----:R-:W-:-:S07]  /*6140*/  FFMA.FTZ R2, R139, c[0x0][0x23c], -R21 ;  /* 0x00008f008b027a23 */ /* 0x002fce0000010815 */
[C---:B------:R-:W-:Y:S01]  /*6150*/  HMMA.16816.F32 R24, R16.reuse, R26, RZ ;  /* 0x0000001a1018723c */ /* 0x040fe200000018ff */
[----:B------:R1:W-:Y:S07]  /*6160*/  MUFU.EX2 R139, R2 ;  /* 0x00000002008b7308 */ /* 0x0003ee0000000800 */
[C---:B------:R-:W-:Y:S08]  /*6170*/  HMMA.16816.F32 R76, R16.reuse, R78, RZ ;  /* 0x0000004e104c723c */ /* 0x040ff000000018ff */
[----:B------:R-:W-:Y:S01]  /*6180*/  HMMA.16816.F32 R72, R16, R74, RZ ;  /* 0x0000004a1048723c */ /* 0x000fe200000018ff */
[----:B-1----:R-:W-:-:S04]  /*6190*/  FFMA.FTZ R2, R137, c[0x0][0x23c], -R21 ;  /* 0x00008f0089027a23 */ /* 0x002fc80000010815 */
[----:B------:R1:W-:Y:S03]  /*61a0*/  MUFU.EX2 R173, R2 ;  /* 0x0000000200ad7308 */ /* 0x0003e60000000800 */
[----:B------:R-:W-:Y:S08]  /*61b0*/  HMMA.16816.F32 R16, R16, R34, RZ ;  /* 0x000000221010723c */ /* 0x000ff000000018ff */
[----:B------:R-:W-:Y:S01]  /*61c0*/  HMMA.16816.F32 R88, R8, R48, R88 ;  /* 0x000000300858723c */ /* 0x000fe20000001858 */
[----:B-1----:R-:W-:-:S07]  /*61d0*/  FFMA.FTZ R2, R178, c[0x0][0x23c], -R20 ;  /* 0x00008f00b2027a23 */ /* 0x002fce0000010814 */
[C---:B------:R-:W-:Y:S01]  /*61e0*/  HMMA.16816.F32 R48, R8.reuse, R50, R12 ;  /* 0x000000320830723c */ /* 0x040fe2000000180c */
[----:B------:R1:W-:Y:S01]  /*61f0*/  MUFU.EX2 R67, R2 ;  /* 0x0000000200437308 */ /* 0x0003e20000000800 */
[----:B------:R-:W2:Y:S06]  /*6200*/  LDSM.16.MT88.4 R12, [R225+0xd000] ;  /* 0x00d00000e10c783b */ /* 0x000eac0000004200 */
[C---:B------:R-:W-:Y:S07]  /*6210*/  HMMA.16816.F32 R44, R8.reuse, R46, R4 ;  /* 0x0000002e082c723c */ /* 0x040fee0000001804 */
[--C-:B------:R-:W-:Y:S01]  /*6220*/  FFMA.FTZ R4, R172, c[0x0][0x23c], -R20.reuse ;  /* 0x00008f00ac047a23 */ /* 0x100fe20000010814 */
[----:B------:R-:W-:Y:S01]  /*6230*/  HMMA.16816.F32 R80, R8, R82, R16 ;  /* 0x000000520850723c */ /* 0x000fe20000001810 */
[----:B-1----:R-:W-:Y:S01]  /*6240*/  FFMA.FTZ R2, R176, c[0x0][0x23c], -R20 ;  /* 0x00008f00b0027a23 */ /* 0x002fe20000010814 */
[----:B------:R-:W1:Y:S01]  /*6250*/  LDSM.16.MT88.4 R16, [R226+0xd000] ;  /* 0x00d00000e210783b */ /* 0x000e620000004200 */
[----:B------:R-:W-:Y:S01]  /*6260*/  MUFU.EX2 R137, R4 ;  /* 0x0000000400897308 */ /* 0x000fe20000000800 */
[----:B------:R-:W-:-:S04]  /*6270*/  IMAD.MOV.U32 R172, RZ, RZ, R28 ;  /* 0x000000ffffac7224 */ /* 0x000fc800078e001c */
[C---:B------:R-:W-:Y:S03]  /*6280*/  HMMA.16816.F32 R92, R8.reuse, R52, R92 ;  /* 0x00000034085c723c */ /* 0x040fe6000000185c */
[----:B------:R3:W4:Y:S04]  /*6290*/  MUFU.EX2 R132, R2 ;  /* 0x0000000200847308 */ /* 0x0007280000000800 */
[----:B------:R-:W-:Y:S01]  /*62a0*/  IMAD.MOV.U32 R52, RZ, RZ, R162 ;  /* 0x000000ffff347224 */ /* 0x000fe200078e00a2 */
[----:B------:R-:W-:Y:S01]  /*62b0*/  HMMA.16816.F32 R24, R8, R30, R24 ;  /* 0x0000001e0818723c */ /* 0x000fe20000001818 */
[----:B------:R-:W-:-:S07]  /*62c0*/  MOV R53, R163 ;  /* 0x000000a300357202 */ /* 0x000fce0000000f00 */
[C---:B------:R-:W-:Y:S01]  /*62d0*/  HMMA.16816.F32 R76, R8.reuse, R58, R76 ;  /* 0x0000003a084c723c */ /* 0x040fe2000000184c */
[----:B---3--:R-:W-:Y:S01]  /*62e0*/  FFMA.FTZ R2, R175, c[0x0][0x23c], -R20 ;  /* 0x00008f00af027a23 */ /* 0x008fe20000010814 */
[----:B----4-:R-:W-:Y:S01]  /*62f0*/  F2FP.PACK_AB R4, R132, R67 ;  /* 0x000000438404723e */ /* 0x010fe200000000ff */
[----:B------:R-:W-:Y:S02]  /*6300*/  IMAD.MOV.U32 R175, RZ, RZ, R150 ;  /* 0x000000ffffaf7224 */ /* 0x000fe400078e0096 */
[----:B------:R3:W4:Y:S03]  /*6310*/  MUFU.EX2 R133, R2 ;  /* 0x0000000200857308 */ /* 0x0007260000000800 */
[----:B------:R-:W-:Y:S01]  /*6320*/  HMMA.16816.F32 R72, R8, R54, R72 ;  /* 0x000000360848723c */ /* 0x000fe20000001848 */
[----:B------:R-:W-:Y:S01]  /*6330*/  IMAD.MOV.U32 R59, RZ, RZ, R148 ;  /* 0x000000ffff3b7224 */ /* 0x000fe200078e0094 */
[----:B------:R-:W-:-:S05]  /*6340*/  MOV R58, R149 ;  /* 0x00000095003a7202 */ /* 0x000fca0000000f00 */
[----:B------:R-:W-:Y:S01]  /*6350*/  F2FP.PACK_AB R8, R23, R62 ;  /* 0x0000003e1708723e */ /* 0x000fe200000000ff */
[----:B------:R-:W-:Y:S01]  /*6360*/  IMAD.MOV.U32 R54, RZ, RZ, R160 ;  /* 0x000000ffff367224 */ /* 0x000fe200078e00a0 */
[----:B------:R-:W-:Y:S02]  /*6370*/  F2FP.PACK_AB R9, R104, R138 ;  /* 0x0000008a6809723e */ /* 0x000fe400000000ff */
[----:B------:R-:W-:Y:S02]  /*6380*/  F2FP.PACK_AB R10, R174, R107 ;  /* 0x0000006bae0a723e */ /* 0x000fe400000000ff */
[----:B------:R-:W-:Y:S01]  /*6390*/  F2FP.PACK_AB R11, R173, R139 ;  /* 0x0000008bad0b723e */ /* 0x000fe200000000ff */
[----:B---3--:R-:W-:Y:S01]  /*63a0*/  FFMA.FTZ R2, R182, c[0x0][0x23c], -R0 ;  /* 0x00008f00b6027a23 */ /* 0x008fe20000010800 */
[----:B----4-:R-:W-:Y:S02]  /*63b0*/  F2FP.PACK_AB R6, R137, R133 ;  /* 0x000000858906723e */ /* 0x010fe400000000ff */
[----:B------:R-:W-:Y:S01]  /*63c0*/  MOV R182, R29 ;  /* 0x0000001d00b67202 */ /* 0x000fe20000000f00 */
[----:B------:R3:W-:Y:S02]  /*63d0*/  MUFU.EX2 R63, R2 ;  /* 0x00000002003f7308 */ /* 0x0007e40000000800 */
[----:B--2---:R-:W-:Y:S01]  /*63e0*/  HMMA.16816.F32 R148, R8, R12, R164 ;  /* 0x0000000c0894723c */ /* 0x004fe200000018a4 */
[----:B------:R-:W-:-:S07]  /*63f0*/  MOV R55, R161 ;  /* 0x000000a100377202 */ /* 0x000fce0000000f00 */
[----:B------:R-:W-:Y:S01]  /*6400*/  HMMA.16816.F32 R28, R8, R14, R40 ;  /* 0x0000000e081c723c */ /* 0x000fe20000001828 */
[----:B---3--:R-:W-:-:S07]  /*6410*/  FFMA.FTZ R2, R181, c[0x0][0x23c], -R0 ;  /* 0x00008f00b5027a23 */ /* 0x008fce0000010800 */
[C---:B-1----:R-:W-:Y:S01]  /*6420*/  HMMA.16816.F32 R160, R8.reuse, R16, R188 ;  /* 0x0000001008a0723c */ /* 0x042fe200000018bc */
[----:B------:R-:W-:Y:S01]  /*6430*/  IMAD.MOV.U32 R42, RZ, RZ, R107 ;  /* 0x000000ffff2a7224 */ /* 0x000fe200078e006b */
[----:B------:R-:W-:Y:S01]  /*6440*/  MOV R40, R85 ;  /* 0x0000005500287202 */ /* 0x000fe20000000f00 */
[----:B------:R1:W2:Y:S01]  /*6450*/  MUFU.EX2 R64, R2 ;  /* 0x0000000200407308 */ /* 0x0002a20000000800 */
[----:B------:R-:W-:Y:S01]  /*6460*/  IMAD.MOV.U32 R107, RZ, RZ, R183 ;  /* 0x000000ffff6b7224 */ /* 0x000fe200078e00b7 */
[----:B------:R-:W-:Y:S01]  /*6470*/  MOV R43, R202 ;  /* 0x000000ca002b7202 */ /* 0x000fe20000000f00 */
[----:B------:R-:W-:Y:S01]  /*6480*/  IMAD.MOV.U32 R41, RZ, RZ, R56 ;  /* 0x000000ffff297224 */ /* 0x000fe200078e0038 */
[----:B------:R-:W-:Y:S01]  /*6490*/  MOV R188, R59 ;  /* 0x0000003b00bc7202 */ /* 0x000fe20000000f00 */
[----:B------:R-:W-:Y:S01]  /*64a0*/  HMMA.16816.F32 R32, R8, R18, R24 ;  /* 0x000000120820723c */ /* 0x000fe20000001818 */
[----:B------:R-:W3:Y:S01]  /*64b0*/  LDSM.16.MT88.4 R24, [R226+0xf000] ;  /* 0x00f00000e218783b */ /* 0x000ee20000004200 */
[----:B------:R-:W-:Y:S01]  /*64c0*/  IMAD.MOV.U32 R85, RZ, RZ, R203 ;  /* 0x000000ffff557224 */ /* 0x000fe200078e00cb */
[----:B------:R-:W-:Y:S01]  /*64d0*/  MOV R190, R71 ;  /* 0x0000004700be7202 */ /* 0x000fe20000000f00 */
[----:B------:R-:W-:-:S02]  /*64e0*/  IMAD.MOV.U32 R189, RZ, RZ, R70 ;  /* 0x000000ffffbd7224 */ /* 0x000fc400078e0046 */
[----:B------:R-:W-:Y:S01]  /*64f0*/  IMAD.MOV.U32 R191, RZ, RZ, R84 ;  /* 0x000000ffffbf7224 */ /* 0x000fe200078e0054 */
[----:B------:R-:W-:Y:S01]  /*6500*/  MOV R84, R68 ;  /* 0x0000004400547202 */ /* 0x000fe20000000f00 */
[----:B-1----:R-:W-:Y:S01]  /*6510*/  FFMA.FTZ R2, R180, c[0x0][0x23c], -R0 ;  /* 0x00008f00b4027a23 */ /* 0x002fe20000010800 */
[----:B--2---:R-:W-:-:S03]  /*6520*/  F2FP.PACK_AB R5, R64, R63 ;  /* 0x0000003f4005723e */ /* 0x004fc600000000ff */
[----:B------:R1:W-:Y:S02]  /*6530*/  MUFU.EX2 R65, R2 ;  /* 0x0000000200417308 */ /* 0x0003e40000000800 */
[----:B-1----:R-:W-:-:S06]  /*6540*/  FFMA.FTZ R2, R179, c[0x0][0x23c], -R0 ;  /* 0x00008f00b3027a23 */ /* 0x002fcc0000010800 */
[----:B------:R-:W1:Y:S01]  /*6550*/  MUFU.EX2 R66, R2 ;  /* 0x0000000200427308 */ /* 0x000e620000000800 */
[----:B---3--:R-:W-:Y:S01]  /*6560*/  HMMA.16816.F32 R44, R8, R26, R44 ;  /* 0x0000001a082c723c */ /* 0x008fe2000000182c */
[----:B-1----:R-:W-:Y:S02]  /*6570*/  F2FP.PACK_AB R7, R66, R65 ;  /* 0x000000414207723e */ /* 0x002fe400000000ff */
[----:B------:R-:W-:-:S05]  /*6580*/  MOV R2, R57 ;  /* 0x0000003900027202 */ /* 0x000fca0000000f00 */
[C---:B------:R-:W-:Y:S08]  /*6590*/  HMMA.16816.F32 R144, R4.reuse, R12, R168 ;  /* 0x0000000c0490723c */ /* 0x040ff000000018a8 */
[C---:B------:R-:W-:Y:S01]  /*65a0*/  HMMA.16816.F32 R152, R4.reuse, R14, R152 ;  /* 0x0000000e0498723c */ /* 0x040fe20000001898 */
[----:B------:R-:W1:Y:S07]  /*65b0*/  LDSM.16.MT88.4 R12, [R228+0xd000] ;  /* 0x00d00000e40c783b */ /* 0x000e6e0000004200 */
[C---:B------:R-:W-:Y:S08]  /*65c0*/  HMMA.16816.F32 R164, R4.reuse, R16, R184 ;  /* 0x0000001004a4723c */ /* 0x040ff000000018b8 */
[----:B------:R-:W-:Y:S01]  /*65d0*/  HMMA.16816.F32 R168, R4, R18, R140 ;  /* 0x0000001204a8723c */ /* 0x000fe2000000188c */
[----:B------:R-:W2:Y:S06]  /*65e0*/  LDSM.16.MT88.4 R16, [R227+0xd000] ;  /* 0x00d00000e310783b */ /* 0x000eac0000004200 */
        /* <DEDUP_REMOVED lines=10> */
[----:B-1----:R-:W-:Y:S07]  /*6690*/  HMMA.16816.F32 R176, R8, R12, R96 ;  /* 0x0000000c08b0723c */ /* 0x002fee0000001860 */
[----:B------:R-:W-:Y:S01]  /*66a0*/  IMAD.MOV.U32 R99, RZ, RZ, R182 ;  /* 0x000000ffff637224 */ /* 0x000fe200078e00b6 */
[----:B------:R-:W-:Y:S01]  /*66b0*/  HMMA.16816.F32 R184, R4, R14, R128 ;  /* 0x0000000e04b8723c */ /* 0x000fe20000001880 */
[----:B------:R-:W-:Y:S01]  /*66c0*/  MOV R98, R172 ;  /* 0x000000ac00627202 */ /* 0x000fe20000000f00 */
[----:B------:R-:W-:Y:S01]  /*66d0*/  IMAD.MOV.U32 R172, RZ, RZ, R58 ;  /* 0x000000ffffac7224 */ /* 0x000fe200078e003a */
[----:B------:R-:W-:Y:S01]  /*66e0*/  MOV R96, R143 ;  /* 0x0000008f00607202 */ /* 0x000fe20000000f00 */
[----:B------:R-:W-:Y:S01]  /*66f0*/  IMAD.MOV.U32 R143, RZ, RZ, R190 ;  /* 0x000000ffff8f7224 */ /* 0x000fe200078e00be */
[----:B------:R-:W-:-:S02]  /*6700*/  MOV R190, R41 ;  /* 0x0000002900be7202 */ /* 0x000fc40000000f00 */
[----:B------:R-:W-:Y:S01]  /*6710*/  IMAD.MOV.U32 R130, RZ, RZ, R2 ;  /* 0x000000ffff827224 */ /* 0x000fe200078e0002 */
[----:B------:R-:W-:Y:S01]  /*6720*/  HMMA.16816.F32 R180, R4, R12, R192 ;  /* 0x0000000c04b4723c */ /* 0x000fe200000018c0 */
[----:B------:R-:W-:Y:S01]  /*6730*/  FFMA.FTZ R2, R249, c[0x0][0x23c], -R22 ;  /* 0x00008f00f9027a23 */ /* 0x000fe20000010816 */
[----:B------:R-:W-:Y:S01]  /*6740*/  MOV R97, R43 ;  /* 0x0000002b00617202 */ /* 0x000fe20000000f00 */
[----:B------:R-:W-:Y:S01]  /*6750*/  IMAD.MOV.U32 R131, RZ, RZ, R106 ;  /* 0x000000ffff837224 */ /* 0x000fe200078e006a */
[----:B------:R-:W-:Y:S01]  /*6760*/  MOV R129, R86 ;  /* 0x0000005600817202 */ /* 0x000fe20000000f00 */
[----:B------:R-:W-:-:S03]  /*6770*/  IMAD.MOV.U32 R128, RZ, RZ, R87 ;  /* 0x000000ffff807224 */ /* 0x000fc600078e0057 */
[C---:B------:R-:W-:Y:S01]  /*6780*/  HMMA.16816.F32 R76, R8.reuse, R14, R76 ;  /* 0x0000000e084c723c */ /* 0x040fe2000000184c */
[----:B------:R-:W1:Y:S07]  /*6790*/  LDSM.16.MT88.4 R12, [R225+0xf000] ;  /* 0x00f00000e10c783b */ /* 0x000e6e0000004200 */
[-C--:B--2---:R-:W-:Y:S08]  /*67a0*/  HMMA.16816.F32 R192, R8, R16.reuse, R92 ;  /* 0x0000001008c0723c */ /* 0x084ff0000000185c */
[C---:B------:R-:W-:Y:S08]  /*67b0*/  HMMA.16816.F32 R196, R4.reuse, R16, R196 ;  /* 0x0000001004c4723c */ /* 0x040ff000000018c4 */
[-C--:B------:R-:W-:Y:S07]  /*67c0*/  HMMA.16816.F32 R200, R4, R18.reuse, R124 ;  /* 0x0000001204c8723c */ /* 0x080fee000000187c */
[----:B------:R-:W-:Y:S01]  /*67d0*/  MOV R124, R69 ;  /* 0x00000045007c7202 */ /* 0x000fe20000000f00 */
[----:B------:R-:W-:Y:S01]  /*67e0*/  HMMA.16816.F32 R56, R8, R18, R72 ;  /* 0x000000120838723c */ /* 0x000fe20000001848 */
[----:B------:R-:W2:Y:S01]  /*67f0*/  LDSM.16.MT88.4 R16, [R228+0xf000] ;  /* 0x00f00000e410783b */ /* 0x000ea20000004200 */
[----:B------:R-:W-:Y:S01]  /*6800*/  MOV R127, R62 ;  /* 0x0000003e007f7202 */ /* 0x000fe20000000f00 */
[----:B------:R-:W-:Y:S01]  /*6810*/  IMAD.MOV.U32 R126, RZ, RZ, R84 ;  /* 0x000000ffff7e7224 */ /* 0x000fe200078e0054 */
[----:B------:R-:W-:-:S04]  /*6820*/  MOV R125, R85 ;  /* 0x00000055007d7202 */ /* 0x000fc80000000f00 */
[C---:B------:R-:W-:Y:S01]  /*6830*/  HMMA.16816.F32 R92, R4.reuse, R26, R204 ;  /* 0x0000001a045c723c */ /* 0x040fe200000018cc */
[----:B------:R3:W-:Y:S07]  /*6840*/  MUFU.EX2 R27, R2 ;  /* 0x00000002001b7308 */ /* 0x0007ee0000000800 */
[-C--:B-1----:R-:W-:Y:S07]  /*6850*/  HMMA.16816.F32 R72, R4, R12.reuse, R208 ;  /* 0x0000000c0448723c */ /* 0x082fee00000018d0 */
[----:B------:R-:W-:Y:S01]  /*6860*/  IMAD.MOV.U32 R211, RZ, RZ, R142 ;  /* 0x000000ffffd37224 */ /* 0x000fe200078e008e */
[----:B------:R-:W-:Y:S01]  /*6870*/  MOV R142, R189 ;  /* 0x000000bd008e7202 */ /* 0x000fe20000000f00 */
[----:B------:R-:W-:Y:S01]  /*6880*/  HMMA.16816.F32 R68, R8, R12, R88 ;  /* 0x0000000c0844723c */ /* 0x000fe20000001858 */
[----:B------:R-:W-:Y:S01]  /*6890*/  IMAD.MOV.U32 R189, RZ, RZ, R40 ;  /* 0x000000ffffbd7224 */ /* 0x000fe200078e0028 */
[----:B------:R-:W-:Y:S01]  /*68a0*/  MOV R208, R52 ;  /* 0x0000003400d07202 */ /* 0x000fe20000000f00 */
[----:B---3--:R-:W-:Y:S01]  /*68b0*/  FFMA.FTZ R2, R247, c[0x0][0x23c], -R22 ;  /* 0x00008f00f7027a23 */ /* 0x008fe20000010816 */
[----:B------:R-:W-:Y:S01]  /*68c0*/  MOV R209, R54 ;  /* 0x0000003600d17202 */ /* 0x000fe20000000f00 */
[----:B------:R-:W-:-:S02]  /*68d0*/  IMAD.MOV.U32 R210, RZ, RZ, R175 ;  /* 0x000000ffffd27224 */ /* 0x000fc400078e00af */
[----:B------:R-:W-:Y:S01]  /*68e0*/  IMAD.MOV.U32 R175, RZ, RZ, R53 ;  /* 0x000000ffffaf7224 */ /* 0x000fe200078e0035 */
[C---:B------:R-:W-:Y:S07]  /*68f0*/  HMMA.16816.F32 R88, R4.reuse, R24, R220 ;  /* 0x000000180458723c */ /* 0x040fee00000018dc */
        /* <DEDUP_REMOVED lines=9> */
[----:B------:R1:W3:Y:S01]  /*6990*/  MUFU.EX2 R60, R2 ;  /* 0x00000002003c7308 */ /* 0x0002e20000000800 */
[----:B------:R-:W-:Y:S01]  /*69a0*/  IMAD.MOV.U32 R140, RZ, RZ, R104 ;  /* 0x000000ffff8c7224 */ /* 0x000fe200078e0068 */
[----:B------:R-:W-:Y:S01]  /*69b0*/  MOV R221, R107 ;  /* 0x0000006b00dd7202 */ /* 0x000fe20000000f00 */
[C---:B------:R-:W-:Y:S08]  /*69c0*/  HMMA.16816.F32 R40, R4.reuse, R14, R120 ;  /* 0x0000000e0428723c */ /* 0x040ff00000001878 */
[----:B--2---:R-:W-:Y:S01]  /*69d0*/  HMMA.16816.F32 R104, R4, R16, R216 ;  /* 0x000000100468723c */ /* 0x004fe200000018d8 */
[----:B-1----:R-:W-:-:S06]  /*69e0*/  FFMA.FTZ R2, R245, c[0x0][0x23c], -R22 ;  /* 0x00008f00f5027a23 */ /* 0x002fcc0000010816 */
[----:B------:R-:W-:Y:S01]  /*69f0*/  MOV R219, R61 ;  /* 0x0000003d00db7202 */ /* 0x000fe20000000f00 */
[C---:B------:R-:W-:Y:S01]  /*6a00*/  HMMA.16816.F32 R52, R8.reuse, R14, R48 ;  /* 0x0000000e0834723c */ /* 0x040fe20000001830 */
[----:B------:R1:W-:Y:S01]  /*6a10*/  MUFU.EX2 R61, R2 ;  /* 0x00000002003d7308 */ /* 0x0003e20000000800 */
[----:B------:R-:W2:Y:S06]  /*6a20*/  LDSM.16.MT88.4 R12, [R227+0xf000] ;  /* 0x00f00000e30c783b */ /* 0x000eac0000004200 */
[----:B------:R-:W-:Y:S01]  /*6a30*/  HMMA.16816.F32 R84, R8, R24, R112 ;  /* 0x000000180854723c */ /* 0x000fe20000001870 */
[----:B------:R-:W-:Y:S07]  /*6a40*/  LDSM.16.MT88.4 R112, [R228+0xf800] ;  /* 0x00f80000e470783b */ /* 0x000fee0000004200 */
[----:B------:R-:W-:Y:S01]  /*6a50*/  HMMA.16816.F32 R108, R4, R18, R108 ;  /* 0x00000012046c723c */ /* 0x000fe2000000186c */
[----:B-1----:R-:W-:-:S04]  /*6a60*/  FFMA.FTZ R2, R244, c[0x0][0x23c], -R22 ;  /* 0x00008f00f4027a23 */ /* 0x002fc80000010816 */
[----:B------:R1:W-:Y:S03]  /*6a70*/  MUFU.EX2 R62, R2 ;  /* 0x00000002003e7308 */ /* 0x0003e60000000800 */
[C---:B------:R-:W-:Y:S08]  /*6a80*/  HMMA.16816.F32 R36, R8.reuse, R18, R36 ;  /* 0x000000120824723c */ /* 0x040ff00000001824 */
[----:B------:R-:W-:Y:S01]  /*6a90*/  HMMA.16816.F32 R100, R8, R16, R100 ;  /* 0x000000100864723c */ /* 0x000fe20000001864 */
[----:B-1----:R-:W-:-:S02]  /*6aa0*/  FFMA.FTZ R2, R219, c[0x0][0x23c], -R21 ;  /* 0x00008f00db027a23 */ /* 0x002fc40000010815 */
        /* <DEDUP_REMOVED lines=11> */
[C---:B--2---:R-:W-:Y:S01]  /*6b60*/  HMMA.16816.F32 R120, R4.reuse, R12, R212 ;  /* 0x0000000c0478723c */ /* 0x044fe200000018d4 */
[----:B------:R1:W-:Y:S07]  /*6b70*/  MUFU.EX2 R23, R2 ;  /* 0x0000000200177308 */ /* 0x0003ee0000000800 */
[----:B------:R-:W-:Y:S01]  /*6b80*/  HMMA.16816.F32 R48, R4, R14, R156 ;  /* 0x0000000e0430723c */ /* 0x000fe2000000189c */
[----:B------:R-:W-:Y:S07]  /*6b90*/  LDSM.16.MT88.4 R156, [R225+0xd800] ;  /* 0x00d80000e19c783b */ /* 0x000fee0000004200 */
[----:B------:R-:W-:Y:S01]  /*6ba0*/  HMMA.16816.F32 R116, R8, R12, R116 ;  /* 0x0000000c0874723c */ /* 0x000fe20000001874 */
[----:B-1----:R-:W-:-:S04]  /*6bb0*/  FFMA.FTZ R2, R251, c[0x0][0x23c], -R21 ;  /* 0x00008f00fb027a23 */ /* 0x002fc80000010815 */
[----:B------:R1:W2:Y:S03]  /*6bc0*/  MUFU.EX2 R24, R2 ;  /* 0x0000000200187308 */ /* 0x0002a60000000800 */
[----:B------:R-:W-:Y:S01]  /*6bd0*/  HMMA.16816.F32 R12, R8, R14, R80 ;  /* 0x0000000e080c723c */ /* 0x000fe20000001850 */
[----:B------:R-:W-:Y:S01]  /*6be0*/  FADD.FTZ R4, R232, R233 ;  /* 0x000000e9e8047221 */ /* 0x000fe20000010000 */
[----:B------:R-:W-:Y:S01]  /*6bf0*/  LDSM.16.MT88.4 R80, [R225+0xf800] ;  /* 0x00f80000e150783b */ /* 0x000fe20000004200 */
[----:B-1----:R-:W-:-:S04]  /*6c00*/  FFMA.FTZ R2, R248, c[0x0][0x23c], -R21 ;  /* 0x00008f00f8027a23 */ /* 0x002fc80000010815 */
[----:B------:R1:W-:Y:S02]  /*6c10*/  MUFU.EX2 R25, R2 ;  /* 0x0000000200197308 */ /* 0x0003e40000000800 */
[----:B-1----:R-:W-:-:S06]  /*6c20*/  FFMA.FTZ R2, R246, c[0x0][0x23c], -R21 ;  /* 0x00008f00f6027a23 */ /* 0x002fcc0000010815 */
[----:B------:R1:W4:Y:S02]  /*6c30*/  MUFU.EX2 R26, R2 ;  /* 0x00000002001a7308 */ /* 0x0003240000000800 */
[----:B-1----:R-:W-:Y:S01]  /*6c40*/  FFMA.FTZ R2, R219, c[0x0][0x23c], -R20 ;  /* 0x00008f00db027a23 */ /* 0x002fe20000010814 */
[----:B------:R-:W-:Y:S01]  /*6c50*/  MOV R219, R220 ;  /* 0x000000dc00db7202 */ /* 0x000fe20000000f00 */
[----:B------:R-:W-:Y:S01]  /*6c60*/  IMAD.MOV.U32 R220, RZ, RZ, R221 ;  /* 0x000000ffffdc7224 */ /* 0x000fe200078e00dd */
[----:B------:R-:W-:-:S03]  /*6c70*/  MOV R221, R222 ;  /* 0x000000de00dd7202 */ /* 0x000fc60000000f00 */
        /* <DEDUP_REMOVED lines=14> */
[----:B------:R-:W-:Y:S01]  /*6d60*/  FADD.FTZ R6, R230, R231 ;  /* 0x000000e7e6067221 */ /* 0x000fe20000010000 */
[----:B------:R-:W-:Y:S01]  /*6d70*/  MOV R246, R99 ;  /* 0x0000006300f67202 */ /* 0x000fe20000000f00 */
[--C-:B-1----:R-:W-:Y:S01]  /*6d80*/  FFMA.FTZ R2, R219, c[0x0][0x23c], -R20.reuse ;  /* 0x00008f00db027a23 */ /* 0x102fe20000010814 */
[----:B------:R1:W5:Y:S01]  /*6d90*/  LDL.LU R238, [R1+0xa0] ;  /* 0x0000a00001ee7983 */ /* 0x0003620000300800 */
[----:B------:R-:W-:Y:S01]  /*6da0*/  MOV R219, R220 ;  /* 0x000000dc00db7202 */ /* 0x000fe20000000f00 */
[----:B------:R-:W-:Y:S01]  /*6db0*/  IMAD.MOV.U32 R220, RZ, RZ, R221 ;  /* 0x000000ffffdc7224 */ /* 0x000fe200078e00dd */
        /* <DEDUP_REMOVED lines=16> */
[--C-:B--2---:R-:W-:Y:S01]  /*6ec0*/  FFMA.FTZ R2, R252, c[0x0][0x23c], -R20.reuse ;  /* 0x00008f00fc027a23 */ /* 0x104fe20000010814 */
[----:B------:R2:W5:Y:S03]  /*6ed0*/  LDL.LU R237, [R1+0x9c] ;  /* 0x00009c0001ed7983 */ /* 0x0005660000300800 */
[----:B------:R1:W-:Y:S02]  /*6ee0*/  MUFU.EX2 R22, R2 ;  /* 0x0000000200167308 */ /* 0x0003e40000000800 */
[----:B-1----:R-:W-:-:S06]  /*6ef0*/  FFMA.FTZ R2, R250, c[0x0][0x23c], -R20 ;  /* 0x00008f00fa027a23 */ /* 0x002fcc0000010814 */
[----:B------:R1:W-:Y:S02]  /*6f00*/  MUFU.EX2 R20, R2 ;  /* 0x0000000200147308 */ /* 0x0003e40000000800 */
[----:B-1----:R-:W-:Y:S02]  /*6f10*/  FFMA.FTZ R2, R219, c[0x0][0x23c], -R0 ;  /* 0x00008f00db027a23 */ /* 0x002fe40000010800 */
        /* <DEDUP_REMOVED lines=56> */
[----:B-1----:R-:W-:-:S02]  /*72a0*/  FFMA.FTZ R2, R219, c[0x0][0x23c], -R0 ;  /* 0x00008f00db027a23 */ /* 0x002fc40000010800 */
        /* <DEDUP_REMOVED lines=15> */
[----:B------:R-:W-:Y:S01]  /*73a0*/  FADD.FTZ R8, R213, R212 ;  /* 0x000000d4d5087221 */ /* 0x000fe20000010000 */
[----:B------:R-:W-:Y:S01]  /*73b0*/  MOV R214, R220 ;  /* 0x000000dc00d67202 */ /* 0x000fe20000000f00 */
[----:B------:R-:W-:Y:S01]  /*73c0*/  IMAD.MOV.U32 R172, RZ, RZ, R235 ;  /* 0x000000ffffac7224 */ /* 0x000fe200078e00eb */
[----:B------:R-:W-:Y:S01]  /*73d0*/  MOV R222, R211 ;  /* 0x000000d300de7202 */ /* 0x000fe20000000f00 */
[----:B------:R-:W-:Y:S01]  /*73e0*/  IMAD.MOV.U32 R124, RZ, RZ, R128 ;  /* 0x000000ffff7c7224 */ /* 0x000fe200078e0080 */
[----:B------:R-:W-:Y:S02]  /*73f0*/  MOV R207, R215 ;  /* 0x000000d700cf7202 */ /* 0x000fe40000000f00 */
[----:B------:R-:W-:Y:S02]  /*7400*/  MOV R212, R216 ;  /* 0x000000d800d47202 */ /* 0x000fe40000000f00 */
[----:B------:R-:W-:-:S02]  /*7410*/  MOV R223, R126 ;  /* 0x0000007e00df7202 */ /* 0x000fc40000000f00 */
[----:B------:R-:W-:Y:S01]  /*7420*/  MOV R218, R127 ;  /* 0x0000007f00da7202 */ /* 0x000fe20000000f00 */
[----:B------:R1:W-:Y:S01]  /*7430*/  MUFU.EX2 R16, R2 ;  /* 0x0000000200107308 */ /* 0x0003e20000000800 */
[----:B------:R-:W-:Y:S02]  /*7440*/  MOV R211, R129 ;  /* 0x0000008100d37202 */ /* 0x000fe40000000f00 */
[----:B------:R-:W-:Y:S02]  /*7450*/  MOV R131, R188 ;  /* 0x000000bc00837202 */ /* 0x000fe40000000f00 */
[----:B------:R-:W-:Y:S01]  /*7460*/  MOV R190, R174 ;  /* 0x000000ae00be7202 */ /* 0x000fe20000000f00 */
[----:B------:R-:W-:Y:S01]  /*7470*/  FFMA.FTZ R0, R234, c[0x0][0x23c], -R0 ;  /* 0x00008f00ea007a23 */ /* 0x000fe20000010800 */
[----:B------:R-:W-:Y:S01]  /*7480*/  MOV R126, R130 ;  /* 0x00000082007e7202 */ /* 0x000fe20000000f00 */
[----:B------:R-:W-:Y:S01]  /*7490*/  IMAD.MOV.U32 R220, RZ, RZ, R125 ;  /* 0x000000ffffdc7224 */ /* 0x000fe200078e007d */
[----:B------:R-:W-:Y:S01]  /*74a0*/  MOV R128, R96 ;  /* 0x0000006000807202 */ /* 0x000fe20000000f00 */
[----:B------:R-:W-:Y:S01]  /*74b0*/  IMAD.MOV.U32 R130, RZ, RZ, R143 ;  /* 0x000000ffff827224 */ /* 0x000fe200078e008f */
[----:B------:R-:W-:Y:S01]  /*74c0*/  MOV R96, R189 ;  /* 0x000000bd00607202 */ /* 0x000fe20000000f00 */
[----:B------:R-:W-:Y:S01]  /*74d0*/  FADD.FTZ R8, R246, R8 ;  /* 0x00000008f6087221 */ /* 0x000fe20000010000 */
[----:B------:R-:W-:Y:S01]  /*74e0*/  MOV R127, R142 ;  /* 0x0000008e007f7202 */ /* 0x000fe20000000f00 */
[----:B------:R-:W-:Y:S01]  /*74f0*/  FADD.FTZ R10, R207, R6 ;  /* 0x00000006cf0a7221 */ /* 0x000fe20000010000 */
[----:B------:R-:W-:Y:S01]  /*7500*/  MOV R143, R172 ;  /* 0x000000ac008f7202 */ /* 0x000fe20000000f00 */
[----:B-1----:R-:W-:Y:S01]  /*7510*/  FADD.FTZ R2, R214, R4 ;  /* 0x00000004d6027221 */ /* 0x002fe20000010000 */
[----:B------:R-:W-:Y:S01]  /*7520*/  MOV R188, R175 ;  /* 0x000000af00bc7202 */ /* 0x000fe20000000f00 */
[----:B------:R-:W-:Y:S01]  /*7530*/  FADD.FTZ R9, R212, R5 ;  /* 0x00000005d4097221 */ /* 0x000fe20000010000 */
[----:B------:R-:W-:Y:S01]  /*7540*/  MOV R219, R126 ;  /* 0x0000007e00db7202 */ /* 0x000fe20000000f00 */
[----:B------:R-:W-:Y:S01]  /*7550*/  IMAD.MOV.U32 R189, RZ, RZ, R173 ;  /* 0x000000ffffbd7224 */ /* 0x000fe200078e00ad */
        /* <DEDUP_REMOVED lines=14> */
[----:B------:R-:W-:-:S02]  /*7640*/  MOV R130, R191 ;  /* 0x000000bf00827202 */ /* 0x000fc40000000f00 */
[----:B------:R-:W-:Y:S01]  /*7650*/  MOV R251, R96 ;  /* 0x0000006000fb7202 */ /* 0x000fe20000000f00 */
[----:B------:R-:W1:Y:S01]  /*7660*/  LDSM.16.MT88.4 R188, [R228+0xd800] ;  /* 0x00d80000e4bc783b */ /* 0x000e620000004200 */
[----:B------:R-:W-:-:S03]  /*7670*/  MOV R211, R98 ;  /* 0x0000006200d37202 */ /* 0x000fc60000000f00 */
[----:B------:R-:W1:Y:S04]  /*7680*/  LDSM.16.MT88.4 R204, [R227+0xd800] ;  /* 0x00d80000e3cc783b */ /* 0x000e680000004200 */
[----:B------:R-:W2:Y:S01]  /*7690*/  LDSM.16.MT88.4 R96, [R226+0xf800] ;  /* 0x00f80000e260783b */ /* 0x000ea20000004200 */
[----:B------:R3:W3:Y:S01]  /*76a0*/  MUFU.EX2 R18, R0 ;  /* 0x0000000000127308 */ /* 0x0006e20000000800 */
        /* <DEDUP_REMOVED lines=8> */
[----:B------:R1:W5:Y:S01]  /*7730*/  LDL.LU R234, [R1+0x90] ;  /* 0x0000900001ea7983 */ /* 0x0003620000300800 */
[----:B------:R-:W-:-:S02]  /*7740*/  MOV R124, R128 ;  /* 0x00000080007c7202 */ /* 0x000fc40000000f00 */
[----:B------:R-:W-:Y:S01]  /*7750*/  MOV R127, R131 ;  /* 0x00000083007f7202 */ /* 0x000fe20000000f00 */
[----:B------:R-:W-:Y:S01]  /*7760*/  IMAD.MOV.U32 R245, RZ, RZ, R126 ;  /* 0x000000fffff57224 */ /* 0x000fe200078e007e */
[----:B------:R-:W-:Y:S01]  /*7770*/  MOV R249, R124 ;  /* 0x0000007c00f97202 */ /* 0x000fe20000000f00 */
[----:B------:R2:W5:Y:S01]  /*7780*/  LDL.LU R233, [R1+0x8c] ;  /* 0x00008c0001e97983 */ /* 0x0005620000300800 */
[----:B------:R-:W-:Y:S02]  /*7790*/  MOV R247, R125 ;  /* 0x0000007d00f77202 */ /* 0x000fe40000000f00 */
[----:B------:R-:W-:Y:S01]  /*77a0*/  MOV R244, R127 ;  /* 0x0000007f00f47202 */ /* 0x000fe20000000f00 */
[----:B---3--:R-:W-:Y:S01]  /*77b0*/  FADD.FTZ R0, R248, R2 ;  /* 0x00000002f8007221 */ /* 0x008fe20000010000 */
[----:B------:R-:W-:Y:S01]  /*77c0*/  F2FP.PACK_AB R128, R60, R27 ;  /* 0x0000001b3c80723e */ /* 0x000fe200000000ff */
[----:B------:R3:W5:Y:S01]  /*77d0*/  LDL.LU R232, [R1+0x88] ;  /* 0x0000880001e87983 */ /* 0x0007620000300800 */
[----:B------:R-:W-:-:S02]  /*77e0*/  F2FP.PACK_AB R129, R24, R23 ;  /* 0x000000171881723e */ /* 0x000fc400000000ff */
[----:B------:R-:W-:Y:S02]  /*77f0*/  F2FP.PACK_AB R130, R62, R61 ;  /* 0x0000003d3e82723e */ /* 0x000fe400000000ff */
[----:B----4-:R-:W-:Y:S02]  /*7800*/  F2FP.PACK_AB R131, R26, R25 ;  /* 0x000000191a83723e */ /* 0x010fe400000000ff */
[----:B------:R-:W-:Y:S02]  /*7810*/  F2FP.PACK_AB R124, R21, R19 ;  /* 0x00000013157c723e */ /* 0x000fe400000000ff */
[----:B------:R-:W-:Y:S02]  /*7820*/  F2FP.PACK_AB R125, R17, R11 ;  /* 0x0000000b117d723e */ /* 0x000fe400000000ff */
[----:B------:R-:W-:Y:S02]  /*7830*/  F2FP.PACK_AB R126, R20, R22 ;  /* 0x00000016147e723e */ /* 0x000fe400000000ff */
[----:B------:R-:W-:Y:S01]  /*7840*/  F2FP.PACK_AB R127, R18, R16 ;  /* 0x00000010127f723e */ /* 0x000fe200000000ff */
[----:B-1----:R-:W-:Y:S01]  /*7850*/  HMMA.16816.F32 R116, R128, R4, R116 ;  /* 0x000000048074723c */ /* 0x002fe20000001874 */
[----:B------:R-:W-:Y:S01]  /*7860*/  FADD.FTZ R2, R251, R10 ;  /* 0x0000000afb027221 */ /* 0x000fe20000010000 */
[----:B------:R3:W5:Y:S01]  /*7870*/  LDL.LU R231, [R1+0x84] ;  /* 0x0000840001e77983 */ /* 0x0007620000300800 */
[----:B------:R-:W-:-:S05]  /*7880*/  FADD.FTZ R0, R247, R0 ;  /* 0x00000000f7007221 */ /* 0x000fca0000010000 */
[----:B------:R-:W-:Y:S01]  /*7890*/  HMMA.16816.F32 R120, R124, R4, R120 ;  /* 0x000000047c78723c */ /* 0x000fe20000001878 */
[----:B------:R-:W-:Y:S01]  /*78a0*/  FADD.FTZ R2, R249, R2 ;  /* 0x00000002f9027221 */ /* 0x000fe20000010000 */
[----:B------:R3:W5:Y:S05]  /*78b0*/  LDL.LU R230, [R1+0x80] ;  /* 0x0000800001e67983 */ /* 0x00076a0000300800 */
[----:B------:R-:W-:Y:S01]  /*78c0*/  FADD.FTZ R5, R244, R9 ;  /* 0x00000009f4057221 */ /* 0x000fe20000010000 */
[----:B------:R-:W-:Y:S01]  /*78d0*/  HMMA.16816.F32 R176, R128, R188, R176 ;  /* 0x000000bc80b0723c */ /* 0x000fe200000018b0 */
[----:B------:R-:W-:Y:S01]  /*78e0*/  FADD.FTZ R4, R245, R8 ;  /* 0x00000008f5047221 */ /* 0x000fe20000010000 */
[----:B------:R3:W5:Y:S01]  /*78f0*/  LDL.LU R229, [R1+0x7c] ;  /* 0x00007c0001e57983 */ /* 0x0007620000300800 */
[----:B------:R-:W-:-:S02]  /*7900*/  FADD.FTZ R5, R212, R5 ;  /* 0x00000005d4057221 */ /* 0x000fc40000010000 */
[----:B------:R-:W-:Y:S01]  /*7910*/  FADD.FTZ R8, R213, R4 ;  /* 0x00000004d5087221 */ /* 0x000fe20000010000 */
[----:B------:R3:W5:Y:S01]  /*7920*/  LDL.LU R224, [R1+0x78] ;  /* 0x0000780001e07983 */ /* 0x0007620000300800 */
[----:B------:R-:W-:Y:S01]  /*7930*/  FADD.FTZ R4, R214, R0 ;  /* 0x00000000d6047221 */ /* 0x000fe20000010000 */
[----:B------:R-:W-:Y:S01]  /*7940*/  HMMA.16816.F32 R180, R124, R188, R180 ;  /* 0x000000bc7cb4723c */ /* 0x000fe200000018b4 */
[----:B------:R-:W-:Y:S02]  /*7950*/  FADD.FTZ R2, R215, R2 ;  /* 0x00000002d7027221 */ /* 0x000fe40000010000 */
[----:B------:R-:W-:Y:S02]  /*7960*/  FADD.FTZ R0, R216, R5 ;  /* 0x00000005d8007221 */ /* 0x000fe40000010000 */
[----:B------:R-:W-:-:S03]  /*7970*/  FADD.FTZ R5, R217, R8 ;  /* 0x00000008d9057221 */ /* 0x000fc60000010000 */
[-C--:B------:R-:W-:Y:S08]  /*7980*/  HMMA.16816.F32 R184, R124, R190.reuse, R184 ;  /* 0x000000be7cb8723c */ /* 0x080ff000000018b8 */
[C---:B------:R-:W-:Y:S08]  /*7990*/  HMMA.16816.F32 R188, R128.reuse, R190, R76 ;  /* 0x000000be80bc723c */ /* 0x040ff0000000184c */
        /* <DEDUP_REMOVED lines=64> */
[----:B------:R-:W-:Y:S01]  /*7da0*/  FADD.FTZ R0, R18, R0 ;  /* 0x0000000012007221 */ /* 0x000fe20000010000 */
[----:B------:R3:W-:Y:S01]  /*7db0*/  STL [R1+0x30], R5 ;  /* 0x0000300501007387 */ /* 0x0007e20000100800 */
[----:B------:R-:W-:-:S03]  /*7dc0*/  FADD.FTZ R2, R20, R2 ;  /* 0x0000000214027221 */ /* 0x000fc60000010000 */
[----:B------:R3:W-:Y:S04]  /*7dd0*/  STL [R1+0x2c], R4 ;  /* 0x00002c0401007387 */ /* 0x0007e80000100800 */
[----:B------:R3:W-:Y:S04]  /*7de0*/  STL [R1+0x38], R0 ;  /* 0x0000380001007387 */ /* 0x0007e80000100800 */
[----:B------:R3:W-:Y:S01]  /*7df0*/  STL [R1+0x34], R2 ;  /* 0x0000340201007387 */ /* 0x0007e20000100800 */
[----:B------:R-:W-:Y:S05]  /*7e00*/  @!P0 BRA `(.L_x_219) ;  /* 0x000051a000008947 */ /* 0x000fea0003800000 */
[----:B------:R-:W2:Y:S01]  /*7e10*/  LDL R143, [R1+0x50] ;  /* 0x00005000018f7983 */ /* 0x000ea20000100800 */
[----:B------:R-:W-:Y:S01]  /*7e20*/  IMAD.MOV.U32 R139, RZ, RZ, R135 ;  /* 0x000000ffff8b7224 */ /* 0x000fe200078e0087 */
[----:B------:R-:W-:Y:S01]  /*7e30*/  MOV R141, R3 ;  /* 0x00000003008d7202 */ /* 0x000fe20000000f00 */
[----:B------:R-:W-:Y:S01]  /*7e40*/  IMAD.MOV.U32 R132, RZ, RZ, R136 ;  /* 0x000000ffff847224 */ /* 0x000fe200078e0088 */
[----:B------:R-:W4:Y:S01]  /*7e50*/  LDL.64 R210, [R1+0x40] ;  /* 0x0000400001d27983 */ /* 0x000f220000100a00 */
[----:B------:R-:W-:Y:S01]  /*7e60*/  IMAD.MOV.U32 R140, RZ, RZ, R134 ;  /* 0x000000ffff8c7224 */ /* 0x000fe200078e0086 */
[----:B------:R-:W-:-:S02]  /*7e70*/  ULDC.64 UR6, c[0x0][0x1a0] ;  /* 0x0000680000067ab9 */ /* 0x000fc40000000a00 */
[----:B------:R-:W-:Y:S02]  /*7e80*/  ULEA.HI.SX32 UR16, UR8, 0xfffffffe, 0x1a ;  /* 0xfffffffe08107891 */ /* 0x000fe4000f8fd23f */
[----:B------:R-:W-:Y:S02]  /*7e90*/  USHF.L.U64.HI UR12, UR6, 0x4, UR7 ;  /* 0x00000004060c7899 */ /* 0x000fe40008010207 */
[----:B------:R-:W-:Y:S01]  /*7ea0*/  USHF.L.U32 UR14, UR6, 0x4, URZ ;  /* 0x00000004060e7899 */ /* 0x000fe2000800063f */
[----:B--2---:R-:W-:Y:S02]  /*7eb0*/  ISETP.GE.AND P2, PT, R143, c[0x0][0x220], PT ;  /* 0x000088008f007a0c */ /* 0x004fe40003f46270 */
[----:B----4-:R-:W-:Y:S01]  /*7ec0*/  ISETP.GE.AND P3, PT, R210, c[0x0][0x220], PT ;  /* 0x00008800d2007a0c */ /* 0x010fe20003f66270 */
[----:B------:R-:W-:Y:S05]  /*7ed0*/  BRA `(.L_x_220) ;  /* 0x000004e000007947 */ /* 0x000fea0003800000 */
.L_x_222:
        /* <DEDUP_REMOVED lines=24> */
[----:B------:R-:W-:Y:S01]  /*8060*/  @!P3 LEA R16, P6, R2, c[0x0][0x168], 0x1 ;  /* 0x00005a000210ba11 */ /* 0x000fe200078c08ff */
        /* <DEDUP_REMOVED lines=15> */
[----:B------:R-:W-:Y:S02]  /*8160*/  @!P3 LEA R10, P6, R0, c[0x0][0x168], 0x1 ;  /* 0x00005a00000aba11 */ /* 0x000fe400078c08ff */
[----:B------:R-:W-:Y:S01]  /*8170*/  IADD3.X R2, R4, UR9, RZ, P5, !PT ;  /* 0x0000000904027c10 */ /* 0x000fe2000affe4ff */
[----:B------:R1:W-:Y:S01]  /*8180*/  @P2 STS.128 [R243+0xa800], RZ ;  /* 0x00a800fff3002388 */ /* 0x0003e20000000c00 */
[C---:B------:R-:W-:Y:S02]  /*8190*/  IADD3 R3, P0, R0.reuse, UR11, RZ ;  /* 0x0000000b00037c10 */ /* 0x040fe4000ff1e0ff */
[C-C-:B------:R-:W-:Y:S01]  /*81a0*/  @!P3 LEA.HI.X R11, R0.reuse, c[0x0][0x16c], R2.reuse, 0x1, P6 ;  /* 0x00005b00000bba11 */ /* 0x140fe200030f0c02 */
[----:B------:R-:W-:Y:S01]  /*81b0*/  @!PT LDS RZ, [RZ] ;  /* 0x00000000fffff984 */ /* 0x000fe20000000800 */
[----:B------:R-:W-:Y:S01]  /*81c0*/  @!PT LDS RZ, [RZ] ;  /* 0x00000000fffff984 */ /* 0x000fe20000000800 */
[----:B------:R-:W-:Y:S01]  /*81d0*/  @!PT LDS RZ, [RZ] ;  /* 0x00000000fffff984 */ /* 0x000fe20000000800 */
[----:B------:R1:W-:Y:S01]  /*81e0*/  @!P2 LDGSTS.E.BYPASS.LTC128B.128 [R243+0xa800], [R12.64+0x80] ;  /* 0x0a8000800cf3afae */ /* 0x0003e2000b901d52 */
[C---:B------:R-:W-:Y:S02]  /*81f0*/  @!P3 LEA R8, P5, R3.reuse, c[0x0][0x168], 0x1 ;  /* 0x00005a000308ba11 */ /* 0x040fe400078a08ff */
[----:B--2---:R-:W-:Y:S01]  /*8200*/  @!P2 LEA R6, P1, R0, c[0x0][0x168], 0x1 ;  /* 0x00005a000006aa11 */ /* 0x004fe200078208ff */
[----:B------:R1:W-:Y:S01]  /*8210*/  @P3 STS.128 [R243+0x9000], RZ ;  /* 0x009000fff3003388 */ /* 0x0003e20000000c00 */
[----:B------:R-:W-:Y:S02]  /*8220*/  IADD3.X R5, R2, UR9, RZ, P0, !PT ;  /* 0x0000000902057c10 */ /* 0x000fe400087fe4ff */
[----:B------:R-:W-:Y:S01]  /*8230*/  @!P2 LEA.HI.X R7, R0, c[0x0][0x16c], R2, 0x1, P1 ;  /* 0x00005b000007aa11 */ /* 0x000fe200008f0c02 */
[----:B------:R-:W-:Y:S01]  /*8240*/  @!PT LDS RZ, [RZ] ;  /* 0x00000000fffff984 */ /* 0x000fe20000000800 */
[----:B------:R-:W-:Y:S01]  /*8250*/  @!PT LDS RZ, [RZ] ;  /* 0x00000000fffff984 */ /* 0x000fe20000000800 */
[----:B------:R-:W-:Y:S01]  /*8260*/  @!PT LDS RZ, [RZ] ;  /* 0x00000000fffff984 */ /* 0x000fe20000000800 */
[----:B------:R1:W-:Y:S01]  /*8270*/  @!P3 LDGSTS.E.BYPASS.LTC128B.128 [R243+0x9000], [R10.64] ;  /* 0x090000000af3bfae */ /* 0x0003e2000b901d52 */
[C-C-:B------:R-:W-:Y:S02]  /*8280*/  @!P3 LEA.HI.X R9, R3.reuse, c[0x0][0x16c], R5.reuse, 0x1, P5 ;  /* 0x00005b000309ba11 */ /* 0x140fe400028f0c05 */
[C---:B------:R-:W-:Y:S01]  /*8290*/  @!P2 LEA R4, P0, R3.reuse, c[0x0][0x168], 0x1 ;  /* 0x00005a000304aa11 */ /* 0x040fe200078008ff */
        /* <DEDUP_REMOVED lines=18> */
.L_x_220:
[----:B---3--:R-:W2:Y:S01]  /*83c0*/  LDL.64 R2, [R1+0x60] ;  /* 0x0000600001027983 */ /* 0x008ea20000100a00 */
[----:B------:R-:W-:Y:S04]  /*83d0*/  DEPBAR.LE SB0, 0x0 ;  /* 0x000080000000791a */ /* 0x000fe80000000000 */
[----:B------:R-:W-:Y:S01]  /*83e0*/  USHF.R.S32.HI UR4, URZ, 0x1f, UR16 ;  /* 0x0000001f3f047899 */ /* 0x000fe20008011410 */
[----:B------:R-:W3:Y:S01]  /*83f0*/  LDL R6, [R1+0x54] ;  /* 0x0000540001067983 */ /* 0x000ee20000100800 */
[----:B------:R-:W-:Y:S02]  /*8400*/  UIMAD.WIDE.U32 UR20, UR16, UR6, URZ ;  /* 0x00000006101472a5 */ /* 0x000fe4000f8e003f */
[----:B------:R-:W-:Y:S01]  /*8410*/  UIMAD UR4, UR4, UR6, URZ ;  /* 0x00000006040472a4 */ /* 0x000fe2000f8e023f */
[----:B------:R-:W-:Y:S03]  /*8420*/  BAR.SYNC.DEFER_BLOCKING 0x0 ;  /* 0x0000000000007b1d */ /* 0x000fe60000010000 */
[----:B------:R-:W-:Y:S01]  /*8430*/  UIMAD UR4, UR16, UR7, UR4 ;  /* 0x00000007100472a4 */ /* 0x000fe2000f8e0204 */
[----:B------:R-:W-:Y:S02]  /*8440*/  MOV R4, UR20 ;  /* 0x0000001400047c02 */ /* 0x000fe40008000f00 */
[----:B------:R-:W-:Y:S01]  /*8450*/  MOV R5, UR21 ;  /* 0x0000001500057c02 */ /* 0x000fe20008000f00 */
[----:B------:R-:W-:Y:S06]  /*8460*/  UIADD3 UR4, UR21, UR4, URZ ;  /* 0x0000000415047290 */ /* 0x000fec000fffe03f */
[----:B------:R-:W-:Y:S01]  /*8470*/  MOV R0, UR4 ;  /* 0x0000000400007c02 */ /* 0x000fe20008000f00 */
        /* <DEDUP_REMOVED lines=14> */
[C---:B------:R-:W-:Y:S02]  /*8560*/  @!P2 LEA R12, P0, R2.reuse, c[0x0][0x170], 0x1 ;  /* 0x00005c00020caa11 */ /* 0x040fe400078008ff */
[C-C-:B------:R-:W-:Y:S01]  /*8570*/  @!P3 LEA.HI.X R17, R2.reuse, c[0x0][0x174], R4.reuse, 0x1, P5 ;  /* 0x00005d000211ba11 */ /* 0x140fe200028f0c04 */
[----:B------:R-:W-:Y:S01]  /*8580*/  @P2 STS.128 [R243+0xe000], RZ ;  /* 0x00e000fff3002388 */ /* 0x000fe20000000c00 */
[C---:B------:R-:W-:Y:S02]  /*8590*/  @!P2 LEA.HI.X R13, R2.reuse, c[0x0][0x174], R4, 0x1, P0 ;  /* 0x00005d00020daa11 */ /* 0x040fe400000f0c04 */
[----:B------:R-:W-:Y:S04]  /*85a0*/  IADD3 R0, P4, R2, UR14, RZ ;  /* 0x0000000e02007c10 */ /* 0x000fe8000ff9e0ff */
[----:B------:R-:W-:Y:S01]  /*85b0*/  @!P3 LEA R10, P5, R0, c[0x0][0x170], 0x1 ;  /* 0x00005c00000aba11 */ /* 0x000fe200078a08ff */
[----:B------:R-:W-:Y:S01]  /*85c0*/  @!PT LDS RZ, [RZ] ;  /* 0x00000000fffff984 */ /* 0x000fe20000000800 */
[----:B------:R-:W-:Y:S01]  /*85d0*/  @!PT LDS RZ, [RZ] ;  /* 0x00000000fffff984 */ /* 0x000fe20000000800 */
[----:B------:R-:W-:Y:S01]  /*85e0*/  @!PT LDS RZ, [RZ] ;  /* 0x00000000fffff984 */ /* 0x000fe20000000800 */
[----:B------:R2:W-:Y:S01]  /*85f0*/  @!P2 LDGSTS.E.BYPASS.LTC128B.128 [R243+0xe000], [R14.64+0x80] ;  /* 0x0e0000800ef3afae */ /* 0x0005e2000b901d52 */
[----:B------:R-:W-:Y:S02]  /*8600*/  IADD3.X R2, R4, UR12, RZ, P4, !PT ;  /* 0x0000000c04027c10 */ /* 0x000fe4000a7fe4ff */
[C---:B------:R-:W-:Y:S02]  /*8610*/  IADD3 R3, P1, R0.reuse, UR14, RZ ;  /* 0x0000000e00037c10 */ /* 0x040fe4000ff3e0ff */
[--C-:B------:R-:W-:Y:S02]  /*8620*/  @!P3 LEA.HI.X R11, R0, c[0x0][0x174], R2.reuse, 0x1, P5 ;  /* 0x00005d00000bba11 */ /* 0x100fe400028f0c02 */
[C---:B------:R-:W-:Y:S01]  /*8630*/  @!P3 LEA R8, P4, R3.reuse, c[0x0][0x170], 0x1 ;  /* 0x00005c000308ba11 */ /* 0x040fe200078808ff */
[----:B------:R-:W-:Y:S01]  /*8640*/  @P3 STS.128 [R243+0xc800], RZ ;  /* 0x00c800fff3003388 */ /* 0x000fe20000000c00 */
[----:B------:R-:W-:Y:S02]  /*8650*/  IADD3.X R5, R2, UR12, RZ, P1, !PT ;  /* 0x0000000c02057c10 */ /* 0x000fe40008ffe4ff */
[C---:B-1----:R-:W-:Y:S02]  /*8660*/  @!P2 LEA R6, P0, R0.reuse, c[0x0][0x170], 0x1 ;  /* 0x00005c000006aa11 */ /* 0x042fe400078008ff */
[C-C-:B------:R-:W-:Y:S02]  /*8670*/  @!P3 LEA.HI.X R9, R3.reuse, c[0x0][0x174], R5.reuse, 0x1, P4 ;  /* 0x00005d000309ba11 */ /* 0x140fe400020f0c05 */
[----:B------:R-:W-:Y:S01]  /*8680*/  @!P2 LEA.HI.X R7, R0, c[0x0][0x174], R2, 0x1, P0 ;  /* 0x00005d000007aa11 */ /* 0x000fe200000f0c02 */
[----:B------:R-:W-:Y:S01]  /*8690*/  @!PT LDS RZ, [RZ] ;  /* 0x00000000fffff984 */ /* 0x000fe20000000800 */
[----:B------:R-:W-:Y:S01]  /*86a0*/  @!PT LDS RZ, [RZ] ;  /* 0x00000000fffff984 */ /* 0x000fe20000000800 */
[----:B------:R-:W-:Y:S01]  /*86b0*/  @!PT LDS RZ, [RZ] ;  /* 0x00000000fffff984 */ /* 0x000fe20000000800 */
[----:B------:R1:W-:Y:S01]  /*86c0*/  @!P3 LDGSTS.E.BYPASS.LTC128B.128 [R243+0xc800], [R16.64] ;  /* 0x0c80000010f3bfae */ /* 0x0003e2000b901d52 */
[C---:B------:R-:W-:Y:S02]  /*86d0*/  @!P2 LEA R4, P1, R3.reuse, c[0x0][0x170], 0x1 ;  /* 0x00005c000304aa11 */ /* 0x040fe400078208ff */
[----:B------:R-:W-:Y:S02]  /*86e0*/  ISETP.LT.AND P4, PT, RZ, UR16, PT ;  /* 0x00000010ff007c0c */ /* 0x000fe4000bf81270 */
[----:B------:R-:W-:Y:S03]  /*86f0*/  @!P2 LEA.HI.X R5, R3, c[0x0][0x174], R5, 0x1, P1 ;  /* 0x00005d000305aa11 */ /* 0x000fe600008f0c05 */
[----:B------:R-:W-:Y:S08]  /*8700*/  @P2 STS.128 [R243+0xe800], RZ ;  /* 0x00e800fff3002388 */ /* 0x000ff00000000c00 */
[----:B------:R-:W-:Y:S01]  /*8710*/  @!PT LDS RZ, [RZ] ;  /* 0x00000000fffff984 */ /* 0x000fe20000000800 */
[----:B------:R-:W-:Y:S01]  /*8720*/  @!PT LDS RZ, [RZ] ;  /* 0x00000000fffff984 */ /* 0x000fe20000000800 */
[----:B------:R-:W-:Y:S01]  /*8730*/  @!PT LDS RZ, [RZ] ;  /* 0x00000000fffff984 */ /* 0x000fe20000000800 */
[----:B------:R2:W-:Y:S08]  /*8740*/  @!P2 LDGSTS.E.BYPASS.LTC128B.128 [R243+0xe800], [R12.64+0x80] ;  /* 0x0e8000800cf3afae */ /* 0x0005f0000b901d52 */
[----:B------:R-:W-:Y:S08]  /*8750*/  @P3 STS.128 [R243+0xd000], RZ ;  /* 0x00d000fff3003388 */ /* 0x000ff00000000c00 */
[----:B------:R-:W-:Y:S01]  /*8760*/  @!PT LDS RZ, [RZ] ;  /* 0x00000000fffff984 */ /* 0x000fe20000000800 */
[----:B------:R-:W-:Y:S01]  /*8770*/  @!PT LDS RZ, [RZ] ;  /* 0x00000000fffff984 */ /* 0x000fe20000000800 */
[----:B------:R-:W-:Y:S01]  /*8780*/  @!PT LDS RZ, [RZ] ;  /* 0x00000000fffff984 */ /* 0x000fe20000000800 */
[----:B------:R3:W-:Y:S08]  /*8790*/  @!P3 LDGSTS.E.BYPASS.LTC128B.128 [R243+0xd000], [R10.64] ;  /* 0x0d0000000af3bfae */ /* 0x0007f0000b901d52 */
        /* <DEDUP_REMOVED lines=15> */
[----:B-----5:R-:W-:Y:S08]  /*8890*/  LDSM.16.M88.4 R64, [R231] ;  /* 0x00000000e740783b */ /* 0x020ff00000000200 */
[----:B-1----:R-:W4:Y:S08]  /*88a0*/  LDSM.16.M88.4 R16, [R224+0x8000] ;  /* 0x00800000e010783b */ /* 0x002f300000000200 */
[----:B------:R-:W3:Y:S08]  /*88b0*/  LDSM.16.M88.4 R60, [R231+0x2000] ;  /* 0x00200000e73c783b */ /* 0x000ef00000000200 */
[----:B------:R-:W1:Y:S08]  /*88c0*/  LDSM.16.M88.4 R32, [R224+0x8800] ;  /* 0x00880000e020783b */ /* 0x000e700000000200 */
[----:B------:R-:W0:Y:S08]  /*88d0*/  LDGDEPBAR ;  /* 0x00000000000079af */ /* 0x000e300000000000 */
[----:B------:R-:W1:Y:S01]  /*88e0*/  LDSM.16.M88.4 R48, [R224+0x9000] ;  /* 0x00900000e030783b */ /* 0x000e620000000200 */
[-C--:B----4-:R-:W-:Y:S07]  /*88f0*/  HMMA.16816.F32 R4, R64, R16.reuse, RZ ;  /* 0x000000104004723c */ /* 0x090fee00000018ff */
[----:B------:R-:W4:Y:S01]  /*8900*/  LDSM.16.M88.4 R208, [R224+0x9800] ;  /* 0x00980000e0d0783b */ /* 0x000f220000000200 */
[C---:B---3--:R-:W-:Y:S07]  /*8910*/  HMMA.16816.F32 R8, R60.reuse, R16, RZ ;  /* 0x000000103c08723c */ /* 0x048fee00000018ff */
[----:B------:R-:W-:Y:S01]  /*8920*/  LDSM.16.M88.4 R212, [R232] ;  /* 0x00000000e8d4783b */ /* 0x000fe20000000200 */
[-C--:B--2---:R-:W-:Y:S07]  /*8930*/  HMMA.16816.F32 R12, R60, R18.reuse, RZ ;  /* 0x000000123c0c723c */ /* 0x084fee00000018ff */
[----:B------:R-:W2:Y:S01]  /*8940*/  LDSM.16.M88.4 R216, [R235] ;  /* 0x00000000ebd8783b */ /* 0x000ea20000000200 */
[C---:B------:R-:W-:Y:S07]  /*8950*/  HMMA.16816.F32 R16, R64.reuse, R18, RZ ;  /* 0x000000124010723c */ /* 0x040fee00000018ff */
[----:B------:R-:W3:Y:S01]  /*8960*/  LDSM.16.M88.4 R220, [R232+0x2000] ;  /* 0x00200000e8dc783b */ /* 0x000ee20000000200 */
[-C--:B-1----:R-:W-:Y:S08]  /*8970*/  HMMA.16816.F32 R20, R64, R32.reuse, RZ ;  /* 0x000000204014723c */ /* 0x082ff000000018ff */
[C---:B------:R-:W-:Y:S08]  /*8980*/  HMMA.16816.F32 R24, R60.reuse, R32, RZ ;  /* 0x000000203c18723c */ /* 0x040ff000000018ff */
[-C--:B------:R-:W-:Y:S08]  /*8990*/  HMMA.16816.F32 R28, R60, R34.reuse, RZ ;  /* 0x000000223c1c723c */ /* 0x080ff000000018ff */
[C---:B------:R-:W-:Y:S08]  /*89a0*/  HMMA.16816.F32 R32, R64.reuse, R34, RZ ;  /* 0x000000224020723c */ /* 0x040ff000000018ff */
[-C--:B------:R-:W-:Y:S08]  /*89b0*/  HMMA.16816.F32 R36, R64, R48.reuse, RZ ;  /* 0x000000304024723c */ /* 0x080ff000000018ff */
[C---:B------:R-:W-:Y:S08]  /*89c0*/  HMMA.16816.F32 R40, R60.reuse, R48, RZ ;  /* 0x000000303c28723c */ /* 0x040ff000000018ff */
[-C--:B------:R-:W-:Y:S08]  /*89d0*/  HMMA.16816.F32 R44, R60, R50.reuse, RZ ;  /* 0x000000323c2c723c */ /* 0x080ff000000018ff */
[C---:B------:R-:W-:Y:S08]  /*89e0*/  HMMA.16816.F32 R48, R64.reuse, R50, RZ ;  /* 0x000000324030723c */ /* 0x040ff000000018ff */
[-C--:B----4-:R-:W-:Y:S08]  /*89f0*/  HMMA.16816.F32 R52, R64, R208.reuse, RZ ;  /* 0x000000d04034723c */ /* 0x090ff000000018ff */
[C---:B------:R-:W-:Y:S08]  /*8a00*/  HMMA.16816.F32 R56, R60.reuse, R208, RZ ;  /* 0x000000d03c38723c */ /* 0x040ff000000018ff */
[-C--:B------:R-:W-:Y:S08]  /*8a10*/  HMMA.16816.F32 R60, R60, R210.reuse, RZ ;  /* 0x000000d23c3c723c */ /* 0x080ff000000018ff */
[----:B------:R-:W-:Y:S01]  /*8a20*/  HMMA.16816.F32 R64, R64, R210, RZ ;  /* 0x000000d24040723c */ /* 0x000fe200000018ff */
[----:B------:R-:W1:Y:S07]  /*8a30*/  LDSM.16.M88.4 R208, [R242] ;  /* 0x00000000f2d0783b */ /* 0x000e6e0000000200 */
[-C--:B--2---:R-:W-:Y:S08]  /*8a40*/  HMMA.16816.F32 R4, R212, R216.reuse, R4 ;  /* 0x000000d8d404723c */ /* 0x084ff00000001804 */
[C---:B---3--:R-:W-:Y:S08]  /*8a50*/  HMMA.16816.F32 R8, R220.reuse, R216, R8 ;  /* 0x000000d8dc08723c */ /* 0x048ff00000001808 */
[-C--:B------:R-:W-:Y:S08]  /*8a60*/  HMMA.16816.F32 R12, R220, R218.reuse, R12 ;  /* 0x000000dadc0c723c */ /* 0x080ff0000000180c */
[C---:B------:R-:W-:Y:S01]  /*8a70*/  HMMA.16816.F32 R16, R212.reuse, R218, R16 ;  /* 0x000000dad410723c */ /* 0x040fe20000001810 */
[----:B------:R-:W2:Y:S07]  /*8a80*/  LDSM.16.M88.4 R216, [R241] ;  /* 0x00000000f1d8783b */ /* 0x000eae0000000200 */
[-C--:B-1----:R-:W-:Y:S08]  /*8a90*/  HMMA.16816.F32 R20, R212, R208.reuse, R20 ;  /* 0x000000d0d414723c */ /* 0x082ff00000001814 */
[C---:B------:R-:W-:Y:S08]  /*8aa0*/  HMMA.16816.F32 R24, R220.reuse, R208, R24 ;  /* 0x000000d0dc18723c */ /* 0x040ff00000001818 */
[-C--:B------:R-:W-:Y:S08]  /*8ab0*/  HMMA.16816.F32 R28, R220, R210.reuse, R28 ;  /* 0x000000d2dc1c723c */ /* 0x080ff0000000181c */
[C---:B------:R-:W-:Y:S01]  /*8ac0*/  HMMA.16816.F32 R32, R212.reuse, R210, R32 ;  /* 0x000000d2d420723c */ /* 0x040fe20000001820 */
[----:B------:R-:W1:Y:S07]  /*8ad0*/  LDSM.16.M88.4 R208, [R240] ;  /* 0x00000000f0d0783b */ /* 0x000e6e0000000200 */
[-C--:B--2---:R-:W-:Y:S08]  /*8ae0*/  HMMA.16816.F32 R36, R212, R216.reuse, R36 ;  /* 0x000000d8d424723c */ /* 0x084ff00000001824 */
        /* <DEDUP_REMOVED lines=9> */
[----:B------:R-:W2:Y:S08]  /*8b80*/  LDSM.16.M88.4 R208, [R234+0x2000] ;  /* 0x00200000ead0783b */ /* 0x000eb00000000200 */
        /* <DEDUP_REMOVED lines=65> */
[----:B------:R-:W2:Y:S08]  /*8fa0*/  LDSM.16.M88.4 R212, [R232+0x6000] ;  /* 0x00600000e8d4783b */ /* 0x000eb00000000200 */
        /* <DEDUP_REMOVED lines=43> */
[----:B------:R-:W2:Y:S07]  /*9260*/  LDSM.16.M88.4 R212, [R233+0x6000] ;  /* 0x00600000e9d4783b */ /* 0x000eae0000000200 */
[-C--:B-1----:R-:W-:Y:S08]  /*9270*/  HMMA.16816.F32 R4, R220, R208.reuse, R4 ;  /* 0x000000d0dc04723c */ /* 0x082ff00000001804 */
[C---:B--2---:R-:W-:Y:S08]  /*9280*/  HMMA.16816.F32 R8, R212.reuse, R208, R8 ;  /* 0x000000d0d408723c */ /* 0x044ff00000001808 */
        /* <DEDUP_REMOVED lines=22> */
[----:B------:R-:W-:Y:S10]  /*93f0*/  MUFU.TANH R219, R8 ;  /* 0x0000000800db7308 */ /* 0x000ff40000002400 */
[----:B------:R-:W-:Y:S01]  /*9400*/  MUFU.TANH R250, R9 ;  /* 0x0000000900fa7308 */ /* 0x000fe20000002400 */
[----:B-1----:R-:W1:Y:S09]  /*9410*/  LDSM.16.M88.4 R4, [R229+0x2800] ;  /* 0x00280000e504783b */ /* 0x002e720000000200 */
[----:B------:R-:W-:Y:S10]  /*9420*/  MUFU.TANH R218, R10 ;  /* 0x0000000a00da7308 */ /* 0x000ff40000002400 */
[----:B------:R2:W-:Y:S10]  /*9430*/  MUFU.TANH R251, R11 ;  /* 0x0000000b00fb7308 */ /* 0x0005f40000002400 */
[----:B------:R-:W-:Y:S10]  /*9440*/  MUFU.TANH R142, R18 ;  /* 0x00000012008e7308 */ /* 0x000ff40000002400 */
[----:B------:R-:W-:Y:S01]  /*9450*/  MUFU.TANH R209, R19 ;  /* 0x0000001300d17308 */ /* 0x000fe20000002400 */
[----:B--2---:R-:W2:Y:S01]  /*9460*/  LDSM.16.M88.4 R8, [R229+0x3000] ;  /* 0x00300000e508783b */ /* 0x004ea20000000200 */
[-C--:B-1----:R-:W-:Y:S08]  /*9470*/  HMMA.16816.F32 R20, R220, R4.reuse, R20 ;  /* 0x00000004dc14723c */ /* 0x082ff00000001814 */
[----:B------:R-:W-:Y:S01]  /*9480*/  MUFU.TANH R244, R12 ;  /* 0x0000000c00f47308 */ /* 0x000fe20000002400 */
[C---:B------:R-:W-:Y:S09]  /*9490*/  HMMA.16816.F32 R24, R212.reuse, R4, R24 ;  /* 0x00000004d418723c */ /* 0x040ff20000001818 */
[----:B------:R-:W-:Y:S01]  /*94a0*/  MUFU.TANH R249, R13 ;  /* 0x0000000d00f97308 */ /* 0x000fe20000002400 */
[-C--:B------:R-:W-:Y:S08]  /*94b0*/  HMMA.16816.F32 R28, R212, R6.reuse, R28 ;  /* 0x00000006d41c723c */ /* 0x080ff0000000181c */
[C---:B------:R-:W-:Y:S01]  /*94c0*/  HMMA.16816.F32 R32, R220.reuse, R6, R32 ;  /* 0x00000006dc20723c */ /* 0x040fe20000001820 */
[----:B------:R-:W-:Y:S01]  /*94d0*/  MUFU.TANH R248, R14 ;  /* 0x0000000e00f87308 */ /* 0x000fe20000002400 */
[----:B------:R-:W1:Y:S01]  /*94e0*/  LDSM.16.M88.4 R4, [R229+0x3800] ;  /* 0x00380000e504783b */ /* 0x000e620000000200 */
[----:B------:R-:W-:Y:S04]  /*94f0*/  DEPBAR.LE SB0, 0x0 ;  /* 0x000080000000791a */ /* 0x000fe80000000000 */
[----:B------:R-:W-:Y:S02]  /*9500*/  FMUL.FTZ R22, R22, c[0x0][0x2ec] ;  /* 0x0000bb0016167a20 */ /* 0x000fe40000410000 */
[----:B------:R-:W-:Y:S02]  /*9510*/  FMUL.FTZ R23, R23, c[0x0][0x2ec] ;  /* 0x0000bb0017177a20 */ /* 0x000fe40000410000 */
[----:B------:R-:W3:Y:S01]  /*9520*/  MUFU.TANH R0, R22 ;  /* 0x0000001600007308 */ /* 0x000ee20000002400 */
[----:B------:R-:W-:Y:S01]  /*9530*/  BAR.SYNC.DEFER_BLOCKING 0x0 ;  /* 0x0000000000007b1d */ /* 0x000fe20000010000 */
[----:B------:R-:W-:Y:S02]  /*9540*/  FMUL.FTZ R24, R24, c[0x0][0x2ec] ;  /* 0x0000bb0018187a20 */ /* 0x000fe40000410000 */
[----:B------:R-:W-:Y:S01]  /*9550*/  FMUL.FTZ R25, R25, c[0x0][0x2ec] ;  /* 0x0000bb0019197a20 */ /* 0x000fe20000410000 */
[-C--:B--2---:R-:W-:Y:S05]  /*9560*/  HMMA.16816.F32 R36, R220, R8.reuse, R36 ;  /* 0x00000008dc24723c */ /* 0x084fea0000001824 */
[----:B------:R-:W2:Y:S01]  /*9570*/  MUFU.TANH R2, R23 ;  /* 0x0000001700027308 */ /* 0x000ea20000002400 */
[----:B------:R-:W-:Y:S02]  /*9580*/  FMUL.FTZ R26, R26, c[0x0][0x2ec] ;  /* 0x0000bb001a1a7a20 */ /* 0x000fe40000410000 */
[----:B------:R-:W-:Y:S01]  /*9590*/  FMUL.FTZ R29, R29, c[0x0][0x2ec] ;  /* 0x0000bb001d1d7a20 */ /* 0x000fe20000410000 */
[C---:B------:R-:W-:Y:S04]  /*95a0*/  HMMA.16816.F32 R40, R212.reuse, R8, R40 ;  /* 0x00000008d428723c */ /* 0x040fe80000001828 */
[----:B------:R-:W-:Y:S02]  /*95b0*/  FMUL.FTZ R31, R31, c[0x0][0x2ec] ;  /* 0x0000bb001f1f7a20 */ /* 0x000fe40000410000 */
[----:B------:R-:W-:Y:S01]  /*95c0*/  MUFU.TANH R247, R15 ;  /* 0x0000000f00f77308 */ /* 0x000fe20000002400 */
[----:B------:R-:W-:Y:S01]  /*95d0*/  FMUL.FTZ R34, R34, c[0x0][0x2ec] ;  /* 0x0000bb0022227a20 */ /* 0x000fe20000410000 */
[-C--:B------:R-:W-:Y:S01]  /*95e0*/  HMMA.16816.F32 R44, R212, R10.reuse, R44 ;  /* 0x0000000ad42c723c */ /* 0x080fe2000000182c */
[----:B---3--:R3:W-:Y:S03]  /*95f0*/  STL [R1+0xc], R0 ;  /* 0x00000c0001007387 */ /* 0x0087e60000100800 */
[----:B------:R-:W-:Y:S02]  /*9600*/  FMUL.FTZ R35, R35, c[0x0][0x2ec] ;  /* 0x0000bb0023237a20 */ /* 0x000fe40000410000 */
[----:B------:R-:W-:Y:S02]  /*9610*/  FMUL.FTZ R20, R20, c[0x0][0x2ec] ;  /* 0x0000bb0014147a20 */ /* 0x000fe40000410000 */
[----:B------:R-:W-:Y:S01]  /*9620*/  MUFU.TANH R210, R16 ;  /* 0x0000001000d27308 */ /* 0x000fe20000002400 */
[----:B------:R-:W-:Y:S01]  /*9630*/  FMUL.FTZ R38, R38, c[0x0][0x2ec] ;  /* 0x0000bb0026267a20 */ /* 0x000fe20000410000 */
[C---:B------:R-:W-:Y:S01]  /*9640*/  HMMA.16816.F32 R48, R220.reuse, R10, R48 ;  /* 0x0000000adc30723c */ /* 0x040fe20000001830 */
[----:B--2---:R2:W-:Y:S03]  /*9650*/  STL [R1+0x10], R2 ;  /* 0x0000100201007387 */ /* 0x0045e60000100800 */
[----:B------:R-:W-:Y:S02]  /*9660*/  FMUL.FTZ R21, R21, c[0x0][0x2ec] ;  /* 0x0000bb0015157a20 */ /* 0x000fe40000410000 */
[----:B------:R-:W-:Y:S02]  /*9670*/  FMUL.FTZ R27, R27, c[0x0][0x2ec] ;  /* 0x0000bb001b1b7a20 */ /* 0x000fe40000410000 */
[----:B------:R-:W-:Y:S01]  /*9680*/  MUFU.TANH R216, R20 ;  /* 0x0000001400d87308 */ /* 0x000fe20000002400 */
[-C--:B-1----:R-:W-:Y:S03]  /*9690*/  HMMA.16816.F32 R52, R220, R4.reuse, R52 ;  /* 0x00000004dc34723c */ /* 0x082fe60000001834 */
[----:B------:R-:W-:Y:S02]  /*96a0*/  FMUL.FTZ R28, R28, c[0x0][0x2ec] ;  /* 0x0000bb001c1c7a20 */ /* 0x000fe40000410000 */
[----:B------:R-:W-:Y:S02]  /*96b0*/  FMUL.FTZ R30, R30, c[0x0][0x2ec] ;  /* 0x0000bb001e1e7a20 */ /* 0x000fe40000410000 */
[----:B------:R-:W-:Y:S01]  /*96c0*/  FMUL.FTZ R44, R44, c[0x0][0x2ec] ;  /* 0x0000bb002c2c7a20 */ /* 0x000fe20000410000 */
[C---:B------:R-:W-:Y:S01]  /*96d0*/  HMMA.16816.F32 R56, R212.reuse, R4, R56 ;  /* 0x00000004d438723c */ /* 0x040fe20000001838 */
[----:B---3--:R-:W1:Y:S03]  /*96e0*/  MUFU.TANH R0, R24 ;  /* 0x0000001800007308 */ /* 0x008e660000002400 */
[----:B------:R-:W-:Y:S02]  /*96f0*/  FMUL.FTZ R45, R45, c[0x0][0x2ec] ;  /* 0x0000bb002d2d7a20 */ /* 0x000fe40000410000 */
[----:B------:R-:W-:Y:S02]  /*9700*/  FMUL.FTZ R39, R39, c[0x0][0x2ec] ;  /* 0x0000bb0027277a20 */ /* 0x000fe40000410000 */
[-C--:B------:R-:W-:Y:S03]  /*9710*/  HMMA.16816.F32 R60, R212, R6.reuse, R60 ;  /* 0x00000006d43c723c */ /* 0x080fe6000000183c */
[----:B--2---:R-:W-:Y:S01]  /*9720*/  MUFU.TANH R2, R34 ;  /* 0x0000002200027308 */ /* 0x004fe20000002400 */
[----:B------:R-:W-:Y:S02]  /*9730*/  FMUL.FTZ R50, R50, c[0x0][0x2ec] ;  /* 0x0000bb0032327a20 */ /* 0x000fe40000410000 */
[----:B------:R-:W-:Y:S02]  /*9740*/  FMUL.FTZ R40, R40, c[0x0][0x2ec] ;  /* 0x0000bb0028287a20 */ /* 0x000fe40000410000 */
[----:B------:R-:W-:Y:S04]  /*9750*/  HMMA.16816.F32 R64, R220, R6, R64 ;  /* 0x00000006dc40723c */ /* 0x000fe80000001840 */
[----:B------:R-:W-:Y:S01]  /*9760*/  FMUL.FTZ R41, R41, c[0x0][0x2ec] ;  /* 0x0000bb0029297a20 */ /* 0x000fe20000410000 */
[----:B------:R-:W-:Y:S01]  /*9770*/  MUFU.TANH R211, R21 ;  /* 0x0000001500d37308 */ /* 0x000fe20000002400 */
[----:B------:R-:W-:Y:S02]  /*9780*/  FMUL.FTZ R42, R42, c[0x0][0x2ec] ;  /* 0x0000bb002a2a7a20 */ /* 0x000fe40000410000 */
[----:B------:R-:W-:Y:S01]  /*9790*/  FMUL.FTZ R56, R56, c[0x0][0x2ec] ;  /* 0x0000bb0038387a20 */ /* 0x000fe20000410000 */
[----:B-1----:R1:W-:Y:S03]  /*97a0*/  STL [R1+0x20], R0 ;  /* 0x0000200001007387 */ /* 0x0023e60000100800 */
[----:B------:R-:W-:Y:S02]  /*97b0*/  FMUL.FTZ R24, R53, c[0x0][0x2ec] ;  /* 0x0000bb0035187a20 */ /* 0x000fe40000410000 */
[----:B------:R-:W-:Y:S01]  /*97c0*/  FMUL.FTZ R43, R43, c[0x0][0x2ec] ;  /* 0x0000bb002b2b7a20 */ /* 0x000fe20000410000 */
[----:B------:R2:W-:Y:S01]  /*97d0*/  MUFU.TANH R20, R27 ;  /* 0x0000001b00147308 */ /* 0x0005e20000002400 */
[----:B------:R-:W-:Y:S02]  /*97e0*/  FMUL.FTZ R46, R46, c[0x0][0x2ec] ;  /* 0x0000bb002e2e7a20 */ /* 0x000fe40000410000 */
[----:B------:R-:W-:Y:S02]  /*97f0*/  FMUL.FTZ R47, R47, c[0x0][0x2ec] ;  /* 0x0000bb002f2f7a20 */ /* 0x000fe40000410000 */
[----:B------:R-:W-:Y:S02]  /*9800*/  FMUL.FTZ R51, R51, c[0x0][0x2ec] ;  /* 0x0000bb0033337a20 */ /* 0x000fe40000410000 */
        /* <DEDUP_REMOVED lines=8> */
[----:B-1----:R-:W1:Y:S01]  /*9890*/  MUFU.TANH R0, R25 ;  /* 0x0000001900007308 */ /* 0x002e620000002400 */
[----:B------:R-:W-:Y:S02]  /*98a0*/  FMUL.FTZ R60, R60, c[0x0][0x2ec] ;  /* 0x0000bb003c3c7a20 */ /* 0x000fe40000410000 */
[----:B------:R-:W-:Y:S02]  /*98b0*/  FMUL.FTZ R61, R61, c[0x0][0x2ec] ;  /* 0x0000bb003d3d7a20 */ /* 0x000fe40000410000 */
[----:B--2---:R-:W-:Y:S02]  /*98c0*/  FMUL.FTZ R27, R48, c[0x0][0x2ec] ;  /* 0x0000bb00301b7a20 */ /* 0x004fe40000410000 */
[----:B------:R-:W-:Y:S02]  /*98d0*/  FMUL.FTZ R62, R62, c[0x0][0x2ec] ;  /* 0x0000bb003e3e7a20 */ /* 0x000fe40000410000 */
[----:B------:R-:W-:Y:S01]  /*98e0*/  FMUL.FTZ R66, R66, c[0x0][0x2ec] ;  /* 0x0000bb0042427a20 */ /* 0x000fe20000410000 */
[----:B------:R2:W-:Y:S01]  /*98f0*/  MUFU.TANH R134, R30 ;  /* 0x0000001e00867308 */ /* 0x0005e20000002400 */
[----:B------:R-:W-:Y:S02]  /*9900*/  FMUL.FTZ R67, R67, c[0x0][0x2ec] ;  /* 0x0000bb0043437a20 */ /* 0x000fe40000410000 */
[----:B---3--:R-:W-:Y:S07]  /*9910*/  FMUL.FTZ R28, R37, c[0x0][0x2ec] ;  /* 0x0000bb00251c7a20 */ /* 0x008fee0000410000 */
[----:B------:R-:W-:Y:S01]  /*9920*/  MUFU.TANH R143, R17 ;  /* 0x00000011008f7308 */ /* 0x000fe20000002400 */
[----:B-1----:R1:W-:Y:S01]  /*9930*/  STL [R1+0x18], R0 ;  /* 0x0000180001007387 */ /* 0x0023e20000100800 */
[----:B------:R-:W-:Y:S08]  /*9940*/  FMUL.FTZ R25, R52, c[0x0][0x2ec] ;  /* 0x0000bb0034197a20 */ /* 0x000ff00000410000 */
[----:B------:R-:W-:Y:S01]  /*9950*/  MUFU.TANH R28, R28 ;  /* 0x0000001c001c7308 */ /* 0x000fe20000002400 */
[----:B--2---:R-:W-:Y:S09]  /*9960*/  FMUL.FTZ R30, R33, c[0x0][0x2ec] ;  /* 0x0000bb00211e7a20 */ /* 0x004ff20000410000 */
[----:B------:R-:W-:Y:S10]  /*9970*/  MUFU.TANH R30, R30 ;  /* 0x0000001e001e7308 */ /* 0x000ff40000002400 */
[----:B-1----:R-:W1:Y:S10]  /*9980*/  MUFU.TANH R0, R26 ;  /* 0x0000001a00007308 */ /* 0x002e740000002400 */
[----:B------:R-:W-:Y:S10]  /*9990*/  MUFU.TANH R23, R41 ;  /* 0x0000002900177308 */ /* 0x000ff40000002400 */
[----:B------:R-:W-:Y:S01]  /*99a0*/  MUFU.TANH R133, R42 ;  /* 0x0000002a00857308 */ /* 0x000fe20000002400 */
[----:B-1----:R1:W-:Y:S01]  /*99b0*/  STL [R1+0x14], R0 ;  /* 0x0000140001007387 */ /* 0x0023e20000100800 */
[----:B------:R-:W-:Y:S08]  /*99c0*/  FMUL.FTZ R26, R49, c[0x0][0x2ec] ;  /* 0x0000bb00311a7a20 */ /* 0x000ff00000410000 */
[----:B------:R-:W-:Y:S10]  /*99d0*/  MUFU.TANH R22, R44 ;  /* 0x0000002c00167308 */ /* 0x000ff40000002400 */
        /* <DEDUP_REMOVED lines=12> */
[----:B------:R-:W-:Y:S03]  /*9aa0*/  FMUL.FTZ R31, R32, c[0x0][0x2ec] ;  /* 0x0000bb00201f7a20 */ /* 0x000fe60000410000 */
[----:B------:R-:W-:Y:S05]  /*9ab0*/  STL [R1+0x8], R2 ;  /* 0x0000080201007387 */ /* 0x000fea0000100800 */
[----:B------:R-:W-:Y:S10]  /*9ac0*/  MUFU.TANH R32, R46 ;  /* 0x0000002e00207308 */ /* 0x000ff40000002400 */
[----:B------:R-:W-:Y:S10]  /*9ad0*/  MUFU.TANH R31, R31 ;  /* 0x0000001f001f7308 */ /* 0x000ff40000002400 */
[----:B-1----:R-:W1:Y:S10]  /*9ae0*/  MUFU.TANH R0, R35 ;  /* 0x0000002300007308 */ /* 0x002e740000002400 */
[----:B------:R-:W-:Y:S10]  /*9af0*/  MUFU.TANH R35, R40 ;  /* 0x0000002800237308 */ /* 0x000ff40000002400 */
[----:B------:R-:W-:Y:S01]  /*9b00*/  MUFU.TANH R50, R51 ;  /* 0x0000003300327308 */ /* 0x000fe20000002400 */
[----:B-1----:R1:W-:Y:S09]  /*9b10*/  STL [R1+0x4], R0 ;  /* 0x0000040001007387 */ /* 0x0023f20000100800 */
[----:B------:R-:W-:Y:S10]  /*9b20*/  MUFU.TANH R25, R25 ;  /* 0x0000001900197308 */ /* 0x000ff40000002400 */
[----:B------:R-:W-:Y:S10]  /*9b30*/  MUFU.TANH R24, R24 ;  /* 0x0000001800187308 */ /* 0x000ff40000002400 */
[----:B-1----:R-:W1:Y:S10]  /*9b40*/  MUFU.TANH R0, R38 ;  /* 0x0000002600007308 */ /* 0x002e740000002400 */
[----:B------:R2:W3:Y:S10]  /*9b50*/  MUFU.TANH R38, R39 ;  /* 0x0000002700267308 */ /* 0x0004f40000002400 */
[----:B------:R2:W4:Y:S01]  /*9b60*/  MUFU.TANH R34, R54 ;  /* 0x0000003600227308 */ /* 0x0005220000002400 */
[----:B-1----:R1:W-:Y:S09]  /*9b70*/  STL [R1+0x1c], R0 ;  /* 0x00001c0001007387 */ /* 0x0023f20000100800 */
[----:B------:R2:W2:Y:S10]  /*9b80*/  MUFU.TANH R33, R55 ;  /* 0x0000003700217308 */ /* 0x0004b40000002400 */
[----:B------:R2:W2:Y:S01]  /*9b90*/  MUFU.TANH R44, R56 ;  /* 0x00000038002c7308 */ /* 0x0004a20000002400 */
        /* <DEDUP_REMOVED lines=10> */
[----:B------:R1:W1:Y:S10]  /*9c40*/  MUFU.TANH R213, R66 ;  /* 0x0000004200d57308 */ /* 0x0002740000002400 */
[----:B------:R1:W1:Y:S02]  /*9c50*/  MUFU.TANH R212, R67 ;  /* 0x0000004300d47308 */ /* 0x0002640000002400 */
[----:B-1234-:R-:W-:-:S05]  /*9c60*/  @P4 BRA `(.L_x_222) ;  /* 0xffffe27000004947 */ /* 0x01efca000383ffff */
.L_x_221:
[----:B------:R-:W2:Y:S01]  /*9c70*/  LDL.LU R40, [R1+0xc] ;  /* 0x00000c0001287983 */ /* 0x000ea20000300800 */
[----:B------:R-:W-:Y:S01]  /*9c80*/  FMNMX.FTZ R0, R208, R132, !PT ;  /* 0x00000084d0007209 */ /* 0x000fe20007810000 */
[----:B------:R-:W-:Y:S01]  /*9c90*/  UIADD3 UR16, UR16, -0x1, URZ ;  /* 0xffffffff10107890 */ /* 0x000fe2000fffe03f */
[----:B------:R-:W-:Y:S01]  /*9ca0*/  MOV R52, R35 ;  /* 0x0000002300347202 */ /* 0x000fe20000000f00 */
[----:B------:R-:W3:Y:S01]  /*9cb0*/  LDL.LU R41, [R1+0x10] ;  /* 0x0000100001297983 */ /* 0x000ee20000300800 */
[----:B------:R-:W-:Y:S02]  /*9cc0*/  FMNMX.FTZ R2, R245, R0, !PT ;  /* 0x00000000f5027209 */ /* 0x000fe40007810000 */
[----:B------:R-:W-:Y:S01]  /*9cd0*/  FMNMX.FTZ R0, R217, R139, !PT ;  /* 0x0000008bd9007209 */ /* 0x000fe20007810000 */
[----:B------:R-:W4:Y:S01]  /*9ce0*/  LDL.LU R42, [R1+0x20] ;  /* 0x00002000012a7983 */ /* 0x000f220000300800 */
[----:B------:R-:W-:Y:S02]  /*9cf0*/  FMNMX.FTZ R3, R210, R2, !PT ;  /* 0x00000002d2037209 */ /* 0x000fe40007810000 */
[----:B------:R-:W-:Y:S01]  /*9d00*/  FMNMX.FTZ R2, R246, R0, !PT ;  /* 0x00000000f6027209 */ /* 0x000fe20007810000 */
[----:B------:R-:W4:Y:S01]  /*9d10*/  LDL.LU R43, [R1+0x4] ;  /* 0x00000400012b7983 */ /* 0x000f220000300800 */
[----:B------:R-:W-:Y:S02]  /*9d20*/  FMNMX.FTZ R0, R219, R140, !PT ;  /* 0x0000008cdb007209 */ /* 0x000fe40007810000 */
[----:B-1----:R-:W-:Y:S01]  /*9d30*/  FMNMX.FTZ R4, R143, R3, !PT ;  /* 0x000000038f047209 */ /* 0x002fe20007810000 */
[----:B------:R-:W4:Y:S01]  /*9d40*/  LDL.LU R57, [R1+0x8] ;  /* 0x0000080001397983 */ /* 0x000f220000300800 */
        /* <DEDUP_REMOVED lines=10> */
[----:B------:R-:W-:Y:S01]  /*9df0*/  MOV R35, R21 ;  /* 0x0000001500237202 */ /* 0x000fe20000000f00 */
[----:B------:R-:W-:Y:S01]  /*9e00*/  STL [R1+0x9c], R237 ;  /* 0x00009ced01007387 */ /* 0x000fe20000100800 */
[----:B------:R-:W-:Y:S02]  /*9e10*/  MOV R60, R136 ;  /* 0x00000088003c7202 */ /* 0x000fe40000000f00 */
[----:B------:R-:W-:Y:S01]  /*9e20*/  FMNMX.FTZ R136, R30, R4, !PT ;  /* 0x000000041e887209 */ /* 0x000fe20007810000 */
[----:B------:R-:W-:Y:S01]  /*9e30*/  STL [R1+0x98], R236 ;  /* 0x000098ec01007387 */ /* 0x000fe20000100800 */
[----:B------:R-:W-:Y:S02]  /*9e40*/  MOV R53, R23 ;  /* 0x0000001700357202 */ /* 0x000fe40000000f00 */
[----:B------:R-:W-:Y:S01]  /*9e50*/  FMNMX.FTZ R136, R29, R136, !PT ;  /* 0x000000881d887209 */ /* 0x000fe20007810000 */
[----:B------:R-:W-:Y:S01]  /*9e60*/  STL [R1+0x94], R235 ;  /* 0x000094eb01007387 */ /* 0x000fe20000100800 */
[----:B------:R-:W-:Y:S02]  /*9e70*/  FMNMX.FTZ R3, R209, R3, !PT ;  /* 0x00000003d1037209 */ /* 0x000fe40007810000 */
[----:B------:R-:W-:Y:S01]  /*9e80*/  FMNMX.FTZ R136, R28, R136, !PT ;  /* 0x000000881c887209 */ /* 0x000fe20007810000 */
[----:B------:R-:W-:Y:S01]  /*9e90*/  STL [R1+0x90], R234 ;  /* 0x000090ea01007387 */ /* 0x000fe20000100800 */
[----:B------:R-:W-:Y:S02]  /*9ea0*/  MOV R54, R22 ;  /* 0x0000001600367202 */ /* 0x000fe40000000f00 */
        /* <DEDUP_REMOVED lines=16> */
[----:B------:R1:W-:Y:S01]  /*9fb0*/  STL [R1+0x78], R224 ;  /* 0x000078e001007387 */ /* 0x0003e20000100800 */
[----:B------:R-:W-:Y:S02]  /*9fc0*/  FMNMX.FTZ R0, R251, R0, !PT ;  /* 0x00000000fb007209 */ /* 0x000fe40007810000 */
[----:B------:R-:W-:Y:S01]  /*9fd0*/  MOV R55, R20 ;  /* 0x0000001400377202 */ /* 0x000fe20000000f00 */
[----:B------:R-:W1:Y:S01]  /*9fe0*/  SHFL.BFLY PT, R6, R136, 0x2, 0x1f ;  /* 0x0c401f0088067f89 */ /* 0x000e6200000e0000 */
[----:B------:R-:W-:Y:S02]  /*9ff0*/  FMNMX.FTZ R0, R248, R0, !PT ;  /* 0x00000000f8007209 */ /* 0x000fe40007810000 */
[----:B------:R-:W-:Y:S02]  /*a000*/  MOV R63, R133 ;  /* 0x00000085003f7202 */ /* 0x000fe40000000f00 */
[----:B------:R-:W-:Y:S03]  /*a010*/  FMNMX.FTZ R0, R247, R0, !PT ;  /* 0x00000000f7007209 */ /* 0x000fe60007810000 */
[----:B------:R-:W-:Y:S08]  /*a020*/  LDSM.16.MT88.4 R20, [R225+0xc000] ;  /* 0x00c00000e114783b */ /* 0x000ff00000004200 */
[----:B-1----:R-:W4:Y:S04]  /*a030*/  LDL.LU R224, [R1+0x18] ;  /* 0x0000180001e07983 */ /* 0x002f280000300800 */
[----:B------:R-:W4:Y:S04]  /*a040*/  LDL.LU R46, [R1+0x24] ;  /* 0x00002400012e7983 */ /* 0x000f280000300800 */
[----:B------:R-:W4:Y:S04]  /*a050*/  LDL.LU R47, [R1+0x1c] ;  /* 0x00001c00012f7983 */ /* 0x000f280000300800 */
[----:B------:R-:W4:Y:S04]  /*a060*/  LDL.LU R59, [R1+0x14] ;  /* 0x00001400013b7983 */ /* 0x000f280000300800 */
[----:B------:R-:W4:Y:S01]  /*a070*/  LDL.LU R58, [R1+0x28] ;  /* 0x00002800013a7983 */ /* 0x000f220000300800 */
[----:B------:R-:W-:Y:S05]  /*a080*/  FMNMX.FTZ R136, R136, R6, !PT ;  /* 0x0000000688887209 */ /* 0x000fea0007810000 */
[----:B------:R-:W1:Y:S02]  /*a090*/  SHFL.BFLY PT, R6, R136, 0x1, 0x1f ;  /* 0x0c201f0088067f89 */ /* 0x000e6400000e0000 */
[----:B-1----:R-:W-:Y:S04]  /*a0a0*/  FMNMX.FTZ R136, R136, R6, !PT ;  /* 0x0000000688887209 */ /* 0x002fe80007810000 */
[----:B------:R-:W-:Y:S02]  /*a0b0*/  FSETP.NEU.FTZ.AND P0, PT, R136, -INF , PT ;  /* 0xff8000008800780b */ /* 0x000fe40003f1d000 */
[----:B--2---:R-:W-:Y:S04]  /*a0c0*/  FMNMX.FTZ R3, R40, R3, !PT ;  /* 0x0000000328037209 */ /* 0x004fe80007810000 */
[----:B---3--:R-:W-:Y:S02]  /*a0d0*/  FMNMX.FTZ R3, R41, R3, !PT ;  /* 0x0000000329037209 */ /* 0x008fe40007810000 */
[----:B----4-:R-:W-:Y:S02]  /*a0e0*/  FMNMX.FTZ R2, R42, R2, !PT ;  /* 0x000000022a027209 */ /* 0x010fe40007810000 */
[----:B------:R-:W-:Y:S04]  /*a0f0*/  FMNMX.FTZ R3, R57, R3, !PT ;  /* 0x0000000339037209 */ /* 0x000fe80007810000 */
[----:B------:R-:W-:Y:S02]  /*a100*/  FMNMX.FTZ R3, R43, R3, !PT ;  /* 0x000000032b037209 */ /* 0x000fe40007810000 */
[----:B------:R-:W-:Y:S04]  /*a110*/  FMNMX.FTZ R2, R224, R2, !PT ;  /* 0x00000002e0027209 */ /* 0x000fe80007810000 */
        /* <DEDUP_REMOVED lines=19> */
[----:B------:R-:W1:Y:S03]  /*a250*/  SHFL.BFLY PT, R135, R3, 0x2, 0x1f ;  /* 0x0c401f0003877f89 */ /* 0x000e6600000e0000 */
[----:B------:R-:W-:Y:S04]  /*a260*/  FMNMX.FTZ R0, R55, R0, !PT ;  /* 0x0000000037007209 */ /* 0x000fe80007810000 */
[----:B------:R-:W-:Y:S01]  /*a270*/  FMNMX.FTZ R0, R62, R0, !PT ;  /* 0x000000003e007209 */ /* 0x000fe20007810000 */
[----:B------:R-:W2:Y:S03]  /*a280*/  SHFL.BFLY PT, R5, R4, 0x2, 0x1f ;  /* 0x0c401f0004057f89 */ /* 0x000ea600000e0000 */
[----:B------:R-:W-:Y:S04]  /*a290*/  FMNMX.FTZ R0, R58, R0, !PT ;  /* 0x000000003a007209 */ /* 0x000fe80007810000 */
[----:B------:R-:W-:Y:S04]  /*a2a0*/  FMNMX.FTZ R0, R63, R0, !PT ;  /* 0x000000003f007209 */ /* 0x000fe80007810000 */
[----:B------:R-:W-:Y:S04]  /*a2b0*/  FMNMX.FTZ R0, R36, R0, !PT ;  /* 0x0000000024007209 */ /* 0x000fe80007810000 */
[----:B------:R-:W-:Y:S02]  /*a2c0*/  FMNMX.FTZ R0, R32, R0, !PT ;  /* 0x0000000020007209 */ /* 0x000fe40007810000 */
[----:B-1----:R-:W-:Y:S02]  /*a2d0*/  FMNMX.FTZ R135, R3, R135, !PT ;  /* 0x0000008703877209 */ /* 0x002fe40007810000 */
[----:B------:R-:W-:Y:S03]  /*a2e0*/  FMNMX.FTZ R0, R60, R0, !PT ;  /* 0x000000003c007209 */ /* 0x000fe60007810000 */
[----:B------:R-:W1:Y:S01]  /*a2f0*/  SHFL.BFLY PT, R7, R135, 0x1, 0x1f ;  /* 0x0c201f0087077f89 */ /* 0x000e6200000e0000 */
[----:B------:R-:W-:Y:S02]  /*a300*/  FMNMX.FTZ R0, R61, R0, !PT ;  /* 0x000000003d007209 */ /* 0x000fe40007810000 */
[----:B--2---:R-:W-:Y:S02]  /*a310*/  FMNMX.FTZ R4, R4, R5, !PT ;  /* 0x0000000504047209 */ /* 0x004fe40007810000 */
[----:B------:R-:W-:Y:S03]  /*a320*/  FMNMX.FTZ R0, R56, R0, !PT ;  /* 0x0000000038007209 */ /* 0x000fe60007810000 */
[----:B------:R-:W2:Y:S01]  /*a330*/  SHFL.BFLY PT, R134, R4, 0x1, 0x1f ;  /* 0x0c201f0004867f89 */ /* 0x000ea200000e0000 */
[----:B------:R-:W-:Y:S04]  /*a340*/  FMNMX.FTZ R0, R138, R0, !PT ;  /* 0x000000008a007209 */ /* 0x000fe80007810000 */
[----:B------:R-:W-:Y:S05]  /*a350*/  FMNMX.FTZ R0, R137, R0, !PT ;  /* 0x0000000089007209 */ /* 0x000fea0007810000 */
[----:B------:R-:W3:Y:S01]  /*a360*/  SHFL.BFLY PT, R2, R0, 0x2, 0x1f ;  /* 0x0c401f0000027f89 */ /* 0x000ee200000e0000 */
[----:B-1----:R-:W-:Y:S02]  /*a370*/  FMNMX.FTZ R135, R135, R7, !PT ;  /* 0x0000000787877209 */ /* 0x002fe40007810000 */
[----:B--2---:R-:W-:Y:S01]  /*a380*/  FMNMX.FTZ R134, R4, R134, !PT ;  /* 0x0000008604867209 */ /* 0x004fe20007810000 */
[----:B------:R-:W-:Y:S05]  /*a390*/  FMUL.FTZ R4, R136, c[0x0][0x23c] ;  /* 0x00008f0088047a20 */ /* 0x000fea0000410000 */
[----:B------:R-:W-:Y:S02]  /*a3a0*/  FSEL R4, R4, RZ, P0 ;  /* 0x000000ff04047208 */ /* 0x000fe40000000000 */
[C---:B------:R-:W-:Y:S02]  /*a3b0*/  FSETP.NEU.FTZ.AND P0, PT, R135.reuse, -INF , PT ;  /* 0xff8000008700780b */ /* 0x040fe40003f1d000 */
[----:B---3--:R-:W-:Y:S01]  /*a3c0*/  FMNMX.FTZ R2, R0, R2, !PT ;  /* 0x0000000200027209 */ /* 0x008fe20007810000 */
[----:B------:R-:W-:Y:S02]  /*a3d0*/  FFMA.FTZ R5, R208, c[0x0][0x23c], -R4 ;  /* 0x00008f00d0057a23 */ /* 0x000fe40000010804 */
[----:B------:R-:W-:Y:S02]  /*a3e0*/  FMUL.FTZ R208, R135, c[0x0][0x23c] ;  /* 0x00008f0087d07a20 */ /* 0x000fe40000410000 */
[----:B------:R1:W-:Y:S01]  /*a3f0*/  MUFU.EX2 R229, R5 ;  /* 0x0000000500e57308 */ /* 0x0003e20000000800 */
[----:B------:R-:W-:Y:S01]  /*a400*/  FADD.FTZ R0, -R136, R132 ;  /* 0x0000008488007221 */ /* 0x000fe20000010100 */
[----:B------:R-:W2:Y:S01]  /*a410*/  SHFL.BFLY PT, R3, R2, 0x1, 0x1f ;  /* 0x0c201f0002037f89 */ /* 0x000ea200000e0000 */
[----:B------:R-:W-:Y:S01]  /*a420*/  FSEL R208, R208, RZ, P0 ;  /* 0x000000ffd0d07208 */ /* 0x000fe20000000000 */
[--C-:B------:R-:W-:Y:S01]  /*a430*/  FFMA.FTZ R6, R245, c[0x0][0x23c], -R4.reuse ;  /* 0x00008f00f5067a23 */ /* 0x100fe20000010804 */
[----:B------:R-:W-:Y:S01]  /*a440*/  FSETP.NEU.FTZ.AND P0, PT, R134, -INF , PT ;  /* 0xff8000008600780b */ /* 0x000fe20003f1d000 */
[----:B------:R-:W-:Y:S02]  /*a450*/  FMUL.FTZ R0, R0, c[0x0][0x23c] ;  /* 0x00008f0000007a20 */ /* 0x000fe40000410000 */
[--C-:B------:R-:W-:Y:S02]  /*a460*/  FFMA.FTZ R214, R30, c[0x0][0x23c], -R4.reuse ;  /* 0x00008f001ed67a23 */ /* 0x100fe40000010804 */
[----:B------:R3:W4:Y:S01]  /*a470*/  MUFU.EX2 R133, R0 ;  /* 0x0000000000857308 */ /* 0x0007220000000800 */
[--C-:B------:R-:W-:Y:S02]  /*a480*/  FFMA.FTZ R220, R29, c[0x0][0x23c], -R4.reuse ;  /* 0x00008f001ddc7a23 */ /* 0x100fe40000010804 */
[--C-:B------:R-:W-:Y:S02]  /*a490*/  FFMA.FTZ R222, R19, c[0x0][0x23c], -R4.reuse ;  /* 0x00008f0013de7a23 */ /* 0x100fe40000010804 */
[--C-:B------:R-:W-:Y:S02]  /*a4a0*/  FFMA.FTZ R221, R18, c[0x0][0x23c], -R4.reuse ;  /* 0x00008f0012dd7a23 */ /* 0x100fe40000010804 */
[--C-:B------:R-:W-:Y:S02]  /*a4b0*/  FFMA.FTZ R216, R216, c[0x0][0x23c], -R4.reuse ;  /* 0x00008f00d8d87a23 */ /* 0x100fe40000010804 */
[----:B------:R-:W-:Y:S01]  /*a4c0*/  FFMA.FTZ R211, R211, c[0x0][0x23c], -R4 ;  /* 0x00008f00d3d37a23 */ /* 0x000fe20000010804 */
[----:B------:R4:W-:Y:S01]  /*a4d0*/  MUFU.EX2 R8, R6 ;  /* 0x0000000600087308 */ /* 0x0009e20000000800 */
[--C-:B------:R-:W-:Y:S02]  /*a4e0*/  FFMA.FTZ R213, R213, c[0x0][0x23c], -R208.reuse ;  /* 0x00008f00d5d57a23 */ /* 0x100fe400000108d0 */
[----:B-1----:R-:W-:Y:S01]  /*a4f0*/  FFMA.FTZ R5, R217, c[0x0][0x23c], -R208 ;  /* 0x00008f00d9057a23 */ /* 0x002fe200000108d0 */
[----:B--2---:R-:W-:Y:S01]  /*a500*/  FMNMX.FTZ R3, R2, R3, !PT ;  /* 0x0000000302037209 */ /* 0x004fe20007810000 */
[----:B------:R-:W-:Y:S05]  /*a510*/  FFMA.FTZ R217, R26, c[0x0][0x23c], -R4 ;  /* 0x00008f001ad97a23 */ /* 0x000fea0000010804 */
        /* <DEDUP_REMOVED lines=8> */
[--C-:B------:R-:W-:Y:S01]  /*a5a0*/  FFMA.FTZ R6, R209, c[0x0][0x23c], -R208.reuse ;  /* 0x00008f00d1067a23 */ /* 0x100fe200000108d0 */
[----:B------:R-:W-:Y:S01]  /*a5b0*/  MOV R156, R53 ;  /* 0x00000035009c7202 */ /* 0x000fe20000000f00 */
[----:B------:R-:W-:Y:S02]  /*a5c0*/  FMUL.FTZ R209, R3, c[0x0][0x23c] ;  /* 0x00008f0003d17a20 */ /* 0x000fe40000410000 */
[C---:B------:R-:W-:Y:S01]  /*a5d0*/  FMUL.FTZ R17, R133.reuse, R157 ;  /* 0x0000009d85117220 */ /* 0x040fe20000410000 */
[----:B------:R-:W-:Y:S01]  /*a5e0*/  MOV R157, R52 ;  /* 0x00000034009d7202 */ /* 0x000fe20000000f00 */
[----:B------:R-:W-:Y:S01]  /*a5f0*/  FMUL.FTZ R64, R133, R204 ;  /* 0x000000cc85407220 */ /* 0x000fe20000410000 */
[----:B------:R-:W-:Y:S01]  /*a600*/  FSEL R209, R209, RZ, P0 ;  /* 0x000000ffd1d17208 */ /* 0x000fe20000000000 */
[----:B------:R4:W-:Y:S01]  /*a610*/  MUFU.EX2 R233, R6 ;  /* 0x0000000600e97308 */ /* 0x0009e20000000800 */
[C---:B------:R-:W-:Y:S02]  /*a620*/  FMUL.FTZ R65, R133.reuse, R205 ;  /* 0x000000cd85417220 */ /* 0x040fe40000410000 */
[----:B-1----:R-:W-:Y:S02]  /*a630*/  FFMA.FTZ R5, R246, c[0x0][0x23c], -R208 ;  /* 0x00008f00f6057a23 */ /* 0x002fe400000108d0 */
[C---:B------:R-:W-:Y:S02]  /*a640*/  FMUL.FTZ R68, R133.reuse, R68 ;  /* 0x0000004485447220 */ /* 0x040fe40000410000 */
[C---:B------:R-:W-:Y:S02]  /*a650*/  FMUL.FTZ R69, R133.reuse, R69 ;  /* 0x0000004585457220 */ /* 0x040fe40000410000 */
[C---:B------:R-:W-:Y:S01]  /*a660*/  FMUL.FTZ R80, R133.reuse, R80 ;  /* 0x0000005085507220 */ /* 0x040fe20000410000 */
[----:B------:R1:W-:Y:S01]  /*a670*/  MUFU.EX2 R9, R5 ;  /* 0x0000000500097308 */ /* 0x0003e20000000800 */
[C---:B------:R-:W-:Y:S02]  /*a680*/  FMUL.FTZ R81, R133.reuse, R81 ;  /* 0x0000005185517220 */ /* 0x040fe40000410000 */
[----:B------:R-:W-:Y:S02]  /*a690*/  FMUL.FTZ R84, R133, R84 ;  /* 0x0000005485547220 */ /* 0x000fe40000410000 */
[----:B--2---:R-:W-:Y:S02]  /*a6a0*/  FADD.FTZ R0, -R134, R140 ;  /* 0x0000008c86007221 */ /* 0x004fe40000010100 */
[----:B---3--:R-:W-:Y:S02]  /*a6b0*/  FMUL.FTZ R7, R132, R151 ;  /* 0x0000009784077220 */ /* 0x008fe40000410000 */
[----:B------:R-:W-:Y:S01]  /*a6c0*/  FMUL.FTZ R0, R0, c[0x0][0x23c] ;  /* 0x00008f0000007a20 */ /* 0x000fe20000410000 */
[----:B------:R-:W-:Y:S01]  /*a6d0*/  MUFU.EX2 R216, R216 ;  /* 0x000000d800d87308 */ /* 0x000fe20000000800 */
[C---:B------:R-:W-:Y:S01]  /*a6e0*/  FMUL.FTZ R18, R132.reuse, R158 ;  /* 0x0000009e84127220 */ /* 0x040fe20000410000 */
[----:B------:R-:W-:Y:S01]  /*a6f0*/  MOV R158, R50 ;  /* 0x00000032009e7202 */ /* 0x000fe20000000f00 */
[C---:B------:R-:W-:Y:S01]  /*a700*/  FMUL.FTZ R19, R132.reuse, R159 ;  /* 0x0000009f84137220 */ /* 0x040fe20000410000 */
[----:B------:R-:W-:Y:S01]  /*a710*/  MOV R159, R49 ;  /* 0x00000031009f7202 */ /* 0x000fe20000000f00 */
[----:B----4-:R-:W-:Y:S01]  /*a720*/  FFMA.FTZ R6, R249, c[0x0][0x23c], -R139 ;  /* 0x00008f00f9067a23 */ /* 0x010fe2000001088b */
[----:B------:R-:W-:Y:S01]  /*a730*/  MOV R249, R8 ;  /* 0x0000000800f97202 */ /* 0x000fe20000000f00 */
[----:B------:R-:W-:Y:S02]  /*a740*/  FMUL.FTZ R49, R133, R189 ;  /* 0x000000bd85317220 */ /* 0x000fe40000410000 */
[C---:B------:R-:W-:Y:S01]  /*a750*/  FMUL.FTZ R50, R132.reuse, R190 ;  /* 0x000000be84327220 */ /* 0x040fe20000410000 */
[----:B------:R2:W3:Y:S01]  /*a760*/  MUFU.EX2 R2, R0 ;  /* 0x0000000000027308 */ /* 0x0004e20000000800 */
[----:B------:R-:W-:Y:S01]  /*a770*/  F2FP.PACK_AB R140, R249, R229 ;  /* 0x000000e5f98c723e */ /* 0x000fe200000000ff */
[----:B------:R-:W-:Y:S02]  /*a780*/  FMUL.FTZ R66, R132, R206 ;  /* 0x000000ce84427220 */ /* 0x000fe40000410000 */
[--C-:B-1----:R-:W-:Y:S02]  /*a790*/  FFMA.FTZ R5, R210, c[0x0][0x23c], -R4.reuse ;  /* 0x00008f00d2057a23 */ /* 0x102fe40000010804 */
[--C-:B------:R-:W-:Y:S02]  /*a7a0*/  FFMA.FTZ R210, R31, c[0x0][0x23c], -R4.reuse ;  /* 0x00008f001fd27a23 */ /* 0x100fe40000010804 */
[C---:B------:R-:W-:Y:S02]  /*a7b0*/  FMUL.FTZ R67, R132.reuse, R207 ;  /* 0x000000cf84437220 */ /* 0x040fe40000410000 */
[----:B------:R1:W-:Y:S01]  /*a7c0*/  MUFU.EX2 R238, R5 ;  /* 0x0000000500ee7308 */ /* 0x0003e20000000800 */
[C---:B------:R-:W-:Y:S02]  /*a7d0*/  FMUL.FTZ R70, R132.reuse, R70 ;  /* 0x0000004684467220 */ /* 0x040fe40000410000 */
[C---:B------:R-:W-:Y:S02]  /*a7e0*/  FMUL.FTZ R71, R132.reuse, R71 ;  /* 0x0000004784477220 */ /* 0x040fe40000410000 */
[C---:B------:R-:W-:Y:S02]  /*a7f0*/  FMUL.FTZ R82, R132.reuse, R82 ;  /* 0x0000005284527220 */ /* 0x040fe40000410000 */
[C---:B------:R-:W-:Y:S02]  /*a800*/  FMUL.FTZ R83, R132.reuse, R83 ;  /* 0x0000005384537220 */ /* 0x040fe40000410000 */
[----:B------:R-:W-:Y:S01]  /*a810*/  FMUL.FTZ R85, R133, R85 ;  /* 0x0000005585557220 */ /* 0x000fe20000410000 */
        /* <DEDUP_REMOVED lines=9> */
[----:B------:R-:W-:Y:S01]  /*a8b0*/  FMUL.FTZ R13, R2, R153 ;  /* 0x00000099020d7220 */ /* 0x000fe20000410000 */
[----:B------:R-:W-:Y:S01]  /*a8c0*/  MOV R153, R32 ;  /* 0x0000002000997202 */ /* 0x000fe20000000f00 */
[----:B-1----:R-:W-:Y:S02]  /*a8d0*/  FFMA.FTZ R5, R143, c[0x0][0x23c], -R4 ;  /* 0x00008f008f057a23 */ /* 0x002fe40000010804 */
[C---:B------:R-:W-:Y:S01]  /*a8e0*/  FMUL.FTZ R32, R133.reuse, R172 ;  /* 0x000000ac85207220 */ /* 0x040fe20000410000 */
[----:B------:R-:W-:Y:S01]  /*a8f0*/  MOV R172, R35 ;  /* 0x0000002300ac7202 */ /* 0x000fe20000000f00 */
[----:B------:R-:W-:Y:S01]  /*a900*/  FMUL.FTZ R35, R132, R175 ;  /* 0x000000af84237220 */ /* 0x000fe20000410000 */
[----:B------:R1:W2:Y:S01]  /*a910*/  MUFU.EX2 R234, R5 ;  /* 0x0000000500ea7308 */ /* 0x0002a20000000800 */
[----:B------:R-:W-:Y:S01]  /*a920*/  MOV R175, R55 ;  /* 0x0000003700af7202 */ /* 0x000fe20000000f00 */
[----:B------:R-:W-:Y:S01]  /*a930*/  FMUL.FTZ R29, R2, R169 ;  /* 0x000000a9021d7220 */ /* 0x000fe20000410000 */
[----:B------:R-:W-:Y:S01]  /*a940*/  MOV R169, R45 ;  /* 0x0000002d00a97202 */ /* 0x000fe20000000f00 */
[----:B----4-:R-:W-:Y:S02]  /*a950*/  FMUL.FTZ R6, R132, R150 ;  /* 0x0000009684067220 */ /* 0x010fe40000410000 */
[C---:B------:R-:W-:Y:S02]  /*a960*/  FMUL.FTZ R40, R2.reuse, R180 ;  /* 0x000000b402287220 */ /* 0x040fe40000410000 */
[C---:B------:R-:W-:Y:S02]  /*a970*/  FMUL.FTZ R45, R2.reuse, R185 ;  /* 0x000000b9022d7220 */ /* 0x040fe40000410000 */
[----:B------:R-:W3:Y:S01]  /*a980*/  MUFU.EX2 R0, R0 ;  /* 0x0000000000007308 */ /* 0x000ee20000000800 */
[C---:B------:R-:W-:Y:S02]  /*a990*/  FMUL.FTZ R72, R2.reuse, R72 ;  /* 0x0000004802487220 */ /* 0x040fe40000410000 */
[C---:B------:R-:W-:Y:S02]  /*a9a0*/  FMUL.FTZ R73, R2.reuse, R73 ;  /* 0x0000004902497220 */ /* 0x040fe40000410000 */
[C---:B------:R-:W-:Y:S02]  /*a9b0*/  FMUL.FTZ R76, R2.reuse, R76 ;  /* 0x0000004c024c7220 */ /* 0x040fe40000410000 */
[C---:B------:R-:W-:Y:S02]  /*a9c0*/  FMUL.FTZ R77, R2.reuse, R77 ;  /* 0x0000004d024d7220 */ /* 0x040fe40000410000 */
[C---:B------:R-:W-:Y:S01]  /*a9d0*/  FMUL.FTZ R88, R2.reuse, R88 ;  /* 0x0000005802587220 */ /* 0x040fe20000410000 */
[----:B------:R-:W-:Y:S01]  /*a9e0*/  MUFU.EX2 R190, R217 ;  /* 0x000000d900be7308 */ /* 0x000fe20000000800 */
[C---:B------:R-:W-:Y:S02]  /*a9f0*/  FMUL.FTZ R89, R2.reuse, R89 ;  /* 0x0000005902597220 */ /* 0x040fe40000410000 */
[----:B------:R-:W-:Y:S02]  /*aa00*/  FMUL.FTZ R92, R2, R92 ;  /* 0x0000005c025c7220 */ /* 0x000fe40000410000 */
[----:B-1----:R-:W-:Y:S01]  /*aa10*/  FFMA.FTZ R5, R142, c[0x0][0x23c], -R208 ;  /* 0x00008f008e057a23 */ /* 0x002fe200000108d0 */
[----:B--2---:R-:W-:Y:S01]  /*aa20*/  F2FP.PACK_AB R142, R234, R238 ;  /* 0x000000eeea8e723e */ /* 0x004fe200000000ff */
[----:B------:R-:W-:Y:S02]  /*aa30*/  FMUL.FTZ R93, R2, R93 ;  /* 0x0000005d025d7220 */ /* 0x000fe40000410000 */
[C---:B------:R-:W-:Y:S01]  /*aa40*/  FMUL.FTZ R96, R133.reuse, R96 ;  /* 0x0000006085607220 */ /* 0x040fe20000410000 */
[----:B------:R-:W1:Y:S01]  /*aa50*/  MUFU.EX2 R237, R5 ;  /* 0x0000000500ed7308 */ /* 0x000e620000000800 */
[----:B------:R-:W-:Y:S02]  /*aa60*/  FMUL.FTZ R97, R133, R97 ;  /* 0x0000006185617220 */ /* 0x000fe40000410000 */
[----:B------:R-:W-:Y:S02]  /*aa70*/  FMUL.FTZ R98, R132, R98 ;  /* 0x0000006284627220 */ /* 0x000fe40000410000 */
[C---:B---3--:R-:W-:Y:S01]  /*aa80*/  FMUL.FTZ R15, R0.reuse, R155 ;  /* 0x0000009b000f7220 */ /* 0x048fe20000410000 */
[----:B------:R-:W-:Y:S01]  /*aa90*/  MOV R155, R36 ;  /* 0x00000024009b7202 */ /* 0x000fe20000000f00 */
[C---:B------:R-:W-:Y:S01]  /*aaa0*/  FMUL.FTZ R10, R0.reuse, R146 ;  /* 0x00000092000a7220 */ /* 0x040fe20000410000 */
[----:B------:R-:W2:Y:S01]  /*aab0*/  LDSM.16.MT88.4 R36, [R226+0xc000] ;  /* 0x00c00000e224783b */ /* 0x000ea20000004200 */
[C---:B------:R-:W-:Y:S02]  /*aac0*/  FMUL.FTZ R11, R0.reuse, R147 ;  /* 0x00000093000b7220 */ /* 0x040fe40000410000 */
[C---:B------:R-:W-:Y:S01]  /*aad0*/  FMUL.FTZ R14, R0.reuse, R154 ;  /* 0x0000009a000e7220 */ /* 0x040fe20000410000 */
[----:B------:R-:W-:Y:S01]  /*aae0*/  MOV R154, R60 ;  /* 0x0000003c009a7202 */ /* 0x000fe20000000f00 */
[C---:B------:R-:W-:Y:S01]  /*aaf0*/  FMUL.FTZ R26, R0.reuse, R166 ;  /* 0x000000a6001a7220 */ /* 0x040fe20000410000 */
[----:B------:R-:W-:Y:S01]  /*ab00*/  MOV R166, R44 ;  /* 0x0000002c00a67202 */ /* 0x000fe20000000f00 */
[C---:B------:R-:W-:Y:S01]  /*ab10*/  FMUL.FTZ R30, R0.reuse, R170 ;  /* 0x000000aa001e7220 */ /* 0x040fe20000410000 */
[----:B------:R-:W-:Y:S01]  /*ab20*/  MOV R170, R42 ;  /* 0x0000002a00aa7202 */ /* 0x000fe20000000f00 */
[C---:B------:R-:W-:Y:S02]  /*ab30*/  FMUL.FTZ R31, R0.reuse, R171 ;  /* 0x000000ab001f7220 */ /* 0x040fe40000410000 */
[----:B------:R-:W-:Y:S02]  /*ab40*/  FMUL.FTZ R42, R0, R182 ;  /* 0x000000b6002a7220 */ /* 0x000fe40000410000 */
[C---:B------:R-:W-:Y:S02]  /*ab50*/  FMUL.FTZ R44, R2.reuse, R184 ;  /* 0x000000b8022c7220 */ /* 0x040fe40000410000 */
[----:B------:R-:W-:Y:S01]  /*ab60*/  FMUL.FTZ R60, R2, R200 ;  /* 0x000000c8023c7220 */ /* 0x000fe20000410000 */
[----:B-1----:R-:W-:Y:S01]  /*ab70*/  F2FP.PACK_AB R143, R233, R237 ;  /* 0x000000ede98f723e */ /* 0x002fe200000000ff */
[--C-:B------:R-:W-:Y:S02]  /*ab80*/  FFMA.FTZ R5, R219, c[0x0][0x23c], -R139.reuse ;  /* 0x00008f00db057a23 */ /* 0x100fe4000001088b */
[--C-:B------:R-:W-:Y:S02]  /*ab90*/  FFMA.FTZ R219, R28, c[0x0][0x23c], -R4.reuse ;  /* 0x00008f001cdb7a23 */ /* 0x100fe40000010804 */
[----:B------:R1:W-:Y:S01]  /*aba0*/  MUFU.EX2 R245, R5 ;  /* 0x0000000500f57308 */ /* 0x0003e20000000800 */
[----:B------:R-:W-:Y:S01]  /*abb0*/  FMUL.FTZ R28, R2, R168 ;  /* 0x000000a8021c7220 */ /* 0x000fe20000410000 */
[----:B------:R-:W-:Y:S01]  /*abc0*/  MOV R168, R34 ;  /* 0x0000002200a87202 */ /* 0x000fe20000000f00 */
[----:B------:R-:W-:Y:S01]  /*abd0*/  FMUL.FTZ R34, R132, R174 ;  /* 0x000000ae84227220 */ /* 0x000fe20000410000 */
[----:B------:R-:W-:Y:S01]  /*abe0*/  MOV R174, R46 ;  /* 0x0000002e00ae7202 */ /* 0x000fe20000000f00 */
[C---:B------:R-:W-:Y:S02]  /*abf0*/  FMUL.FTZ R46, R0.reuse, R186 ;  /* 0x000000ba002e7220 */ /* 0x040fe40000410000 */
[C---:B------:R-:W-:Y:S02]  /*ac00*/  FMUL.FTZ R74, R0.reuse, R74 ;  /* 0x0000004a004a7220 */ /* 0x040fe40000410000 */
[C---:B------:R-:W-:Y:S01]  /*ac10*/  FMUL.FTZ R75, R0.reuse, R75 ;  /* 0x0000004b004b7220 */ /* 0x040fe20000410000 */
[----:B------:R-:W-:Y:S01]  /*ac20*/  MUFU.EX2 R186, R222 ;  /* 0x000000de00ba7308 */ /* 0x000fe20000000800 */
[C---:B------:R-:W-:Y:S02]  /*ac30*/  FMUL.FTZ R78, R0.reuse, R78 ;  /* 0x0000004e004e7220 */ /* 0x040fe40000410000 */
[C---:B------:R-:W-:Y:S02]  /*ac40*/  FMUL.FTZ R79, R0.reuse, R79 ;  /* 0x0000004f004f7220 */ /* 0x040fe40000410000 */
[C---:B------:R-:W-:Y:S02]  /*ac50*/  FMUL.FTZ R90, R0.reuse, R90 ;  /* 0x0000005a005a7220 */ /* 0x040fe40000410000 */
[C---:B------:R-:W-:Y:S02]  /*ac60*/  FMUL.FTZ R91, R0.reuse, R91 ;  /* 0x0000005b005b7220 */ /* 0x040fe40000410000 */
[C---:B------:R-:W-:Y:S02]  /*ac70*/  FMUL.FTZ R94, R0.reuse, R94 ;  /* 0x0000005e005e7220 */ /* 0x040fe40000410000 */
[----:B------:R-:W-:Y:S02]  /*ac80*/  FMUL.FTZ R95, R0, R95 ;  /* 0x0000005f005f7220 */ /* 0x000fe40000410000 */
[----:B------:R-:W-:Y:S02]  /*ac90*/  FMUL.FTZ R99, R132, R99 ;  /* 0x0000006384637220 */ /* 0x000fe40000410000 */
[----:B-1----:R-:W-:Y:S02]  /*aca0*/  FFMA.FTZ R5, R250, c[0x0][0x23c], -R139 ;  /* 0x00008f00fa057a23 */ /* 0x002fe4000001088b */
[--C-:B------:R-:W-:Y:S02]  /*acb0*/  FFMA.FTZ R250, R25, c[0x0][0x23c], -R4.reuse ;  /* 0x00008f0019fa7a23 */ /* 0x100fe40000010804 */
[----:B------:R-:W1:Y:S01]  /*acc0*/  MUFU.EX2 R240, R5 ;  /* 0x0000000500f07308 */ /* 0x000e620000000800 */
[----:B------:R-:W-:Y:S01]  /*acd0*/  FMUL.FTZ R25, R2, R165 ;  /* 0x000000a502197220 */ /* 0x000fe20000410000 */
[----:B------:R-:W-:Y:S01]  /*ace0*/  MOV R165, R62 ;  /* 0x0000003e00a57202 */ /* 0x000fe20000000f00 */
        /* <DEDUP_REMOVED lines=16> */
[C---:B------:R-:W-:Y:S01]  /*adf0*/  FMUL.FTZ R27, R0.reuse, R167 ;  /* 0x000000a7001b7220 */ /* 0x040fe20000410000 */
[----:B------:R-:W-:Y:S01]  /*ae00*/  MOV R167, R33 ;  /* 0x0000002100a77202 */ /* 0x000fe20000000f00 */
[C---:B------:R-:W-:Y:S01]  /*ae10*/  FMUL.FTZ R33, R133.reuse, R173 ;  /* 0x000000ad85217220 */ /* 0x040fe20000410000 */
[----:B------:R-:W-:Y:S01]  /*ae20*/  MOV R173, R58 ;  /* 0x0000003a00ad7202 */ /* 0x000fe20000000f00 */
[C---:B------:R-:W-:Y:S02]  /*ae30*/  FMUL.FTZ R58, R0.reuse, R198 ;  /* 0x000000c6003a7220 */ /* 0x040fe40000410000 */
[C---:B------:R-:W-:Y:S02]  /*ae40*/  FMUL.FTZ R110, R0.reuse, R110 ;  /* 0x0000006e006e7220 */ /* 0x040fe40000410000 */
[----:B------:R-:W-:Y:S01]  /*ae50*/  FMUL.FTZ R111, R0, R111 ;  /* 0x0000006f006f7220 */ /* 0x000fe20000410000 */
        /* <DEDUP_REMOVED lines=9> */
[----:B------:R-:W-:Y:S02]  /*aef0*/  FFMA.FTZ R251, R24, c[0x0][0x23c], -R4 ;  /* 0x00008f0018fb7a23 */ /* 0x000fe40000010804 */
[----:B------:R1:W3:Y:S01]  /*af00*/  MUFU.EX2 R239, R5 ;  /* 0x0000000500ef7308 */ /* 0x0002e20000000800 */
[C---:B------:R-:W-:Y:S02]  /*af10*/  FMUL.FTZ R4, R133.reuse, R148 ;  /* 0x0000009485047220 */ /* 0x040fe40000410000 */
[----:B------:R-:W-:Y:S01]  /*af20*/  FMUL.FTZ R24, R2, R164 ;  /* 0x000000a402187220 */ /* 0x000fe20000410000 */
[----:B------:R-:W-:Y:S01]  /*af30*/  MOV R164, R63 ;  /* 0x0000003f00a47202 */ /* 0x000fe20000000f00 */
[----:B------:R-:W-:Y:S02]  /*af40*/  FMUL.FTZ R63, R0, R203 ;  /* 0x000000cb003f7220 */ /* 0x000fe40000410000 */
[----:B------:R-:W-:Y:S02]  /*af50*/  FMUL.FTZ R119, R132, R119 ;  /* 0x0000007784777220 */ /* 0x000fe40000410000 */
[C---:B------:R-:W-:Y:S01]  /*af60*/  FMUL.FTZ R120, R2.reuse, R120 ;  /* 0x0000007802787220 */ /* 0x040fe20000410000 */
[----:B------:R-:W-:Y:S01]  /*af70*/  MUFU.EX2 R203, R218 ;  /* 0x000000da00cb7308 */ /* 0x000fe20000000800 */
[----:B------:R-:W-:Y:S02]  /*af80*/  FMUL.FTZ R121, R2, R121 ;  /* 0x0000007902797220 */ /* 0x000fe40000410000 */
[C---:B------:R-:W-:Y:S02]  /*af90*/  FMUL.FTZ R122, R0.reuse, R122 ;  /* 0x0000007a007a7220 */ /* 0x040fe40000410000 */
[----:B------:R-:W-:Y:S02]  /*afa0*/  FMUL.FTZ R123, R0, R123 ;  /* 0x0000007b007b7220 */ /* 0x000fe40000410000 */
[--C-:B------:R-:W-:Y:S02]  /*afb0*/  FFMA.FTZ R152, R152, c[0x0][0x23c], -R208.reuse ;  /* 0x00008f0098987a23 */ /* 0x100fe400000108d0 */
[C---:B------:R-:W-:Y:S01]  /*afc0*/  FMUL.FTZ R128, R133.reuse, R128 ;  /* 0x0000008085807220 */ /* 0x040fe20000410000 */
[----:B------:R-:W-:Y:S01]  /*afd0*/  MUFU.EX2 R251, R251 ;  /* 0x000000fb00fb7308 */ /* 0x000fe20000000800 */
[----:B------:R-:W-:Y:S02]  /*afe0*/  FMUL.FTZ R129, R133, R129 ;  /* 0x0000008185817220 */ /* 0x000fe40000410000 */
[--C-:B------:R-:W-:Y:S02]  /*aff0*/  FFMA.FTZ R159, R159, c[0x0][0x23c], -R208.reuse ;  /* 0x00008f009f9f7a23 */ /* 0x100fe400000108d0 */
[--C-:B-1----:R-:W-:Y:S01]  /*b000*/  FFMA.FTZ R5, R244, c[0x0][0x23c], -R139.reuse ;  /* 0x00008f00f4057a23 */ /* 0x102fe2000001088b */
[----:B------:R-:W-:Y:S01]  /*b010*/  MOV R244, R9 ;  /* 0x0000000900f47202 */ /* 0x000fe20000000f00 */
[----:B------:R-:W-:Y:S01]  /*b020*/  FMUL.FTZ R9, R2, R145 ;  /* 0x0000009102097220 */ /* 0x000fe20000410000 */
[----:B---3--:R-:W-:Y:S01]  /*b030*/  F2FP.PACK_AB R145, R239, R246 ;  /* 0x000000f6ef91723e */ /* 0x008fe200000000ff */
[--C-:B------:R-:W-:Y:S01]  /*b040*/  FFMA.FTZ R158, R158, c[0x0][0x23c], -R208.reuse ;  /* 0x00008f009e9e7a23 */ /* 0x100fe200000108d0 */
[----:B------:R-:W1:Y:S01]  /*b050*/  MUFU.EX2 R236, R5 ;  /* 0x0000000500ec7308 */ /* 0x000e620000000800 */
[----:B------:R-:W-:Y:S01]  /*b060*/  F2FP.PACK_AB R141, R244, R223 ;  /* 0x000000dff48d723e */ /* 0x000fe200000000ff */
[--C-:B------:R-:W-:Y:S02]  /*b070*/  FFMA.FTZ R157, R157, c[0x0][0x23c], -R139.reuse ;  /* 0x00008f009d9d7a23 */ /* 0x100fe4000001088b */
[--C-:B------:R-:W-:Y:S02]  /*b080*/  FFMA.FTZ R156, R156, c[0x0][0x23c], -R139.reuse ;  /* 0x00008f009c9c7a23 */ /* 0x100fe4000001088b */
[C---:B------:R-:W-:Y:S02]  /*b090*/  FMUL.FTZ R124, R2.reuse, R124 ;  /* 0x0000007c027c7220 */ /* 0x040fe40000410000 */
[----:B------:R-:W-:Y:S02]  /*b0a0*/  FMUL.FTZ R125, R2, R125 ;  /* 0x0000007d027d7220 */ /* 0x000fe40000410000 */
[----:B------:R-:W-:Y:S01]  /*b0b0*/  MUFU.EX2 R171, R152 ;  /* 0x0000009800ab7308 */ /* 0x000fe20000000800 */
[C---:B------:R-:W-:Y:S02]  /*b0c0*/  FMUL.FTZ R126, R0.reuse, R126 ;  /* 0x0000007e007e7220 */ /* 0x040fe40000410000 */
[----:B------:R-:W-:Y:S02]  /*b0d0*/  FMUL.FTZ R127, R0, R127 ;  /* 0x0000007f007f7220 */ /* 0x000fe40000410000 */
[--C-:B------:R-:W-:Y:S02]  /*b0e0*/  FFMA.FTZ R168, R168, c[0x0][0x23c], -R208.reuse ;  /* 0x00008f00a8a87a23 */ /* 0x100fe400000108d0 */
[--C-:B------:R-:W-:Y:S02]  /*b0f0*/  FFMA.FTZ R167, R167, c[0x0][0x23c], -R208.reuse ;  /* 0x00008f00a7a77a23 */ /* 0x100fe400000108d0 */
[--C-:B------:R-:W-:Y:S01]  /*b100*/  FFMA.FTZ R166, R166, c[0x0][0x23c], -R139.reuse ;  /* 0x00008f00a6a67a23 */ /* 0x100fe2000001088b */
[----:B------:R-:W-:Y:S01]  /*b110*/  MUFU.EX2 R204, R158 ;  /* 0x0000009e00cc7308 */ /* 0x000fe20000000800 */
[--C-:B------:R-:W-:Y:S02]  /*b120*/  FFMA.FTZ R169, R169, c[0x0][0x23c], -R139.reuse ;  /* 0x00008f00a9a97a23 */ /* 0x100fe4000001088b */
[----:B------:R-:W-:Y:S01]  /*b130*/  FFMA.FTZ R252, R252, c[0x0][0x23c], -R139 ;  /* 0x00008f00fcfc7a23 */ /* 0x000fe2000001088b */
[----:B-1----:R-:W-:Y:S01]  /*b140*/  F2FP.PACK_AB R146, R232, R236 ;  /* 0x000000ece892723e */ /* 0x002fe200000000ff */
[--C-:B------:R-:W-:Y:S01]  /*b150*/  FFMA.FTZ R5, R248, c[0x0][0x23c], -R209.reuse ;  /* 0x00008f00f8057a23 */ /* 0x100fe200000108d1 */
[----:B------:R-:W-:Y:S01]  /*b160*/  MOV R248, R56 ;  /* 0x0000003800f87202 */ /* 0x000fe20000000f00 */
[----:B------:R-:W-:Y:S02]  /*b170*/  FMUL.FTZ R56, R2, R196 ;  /* 0x000000c402387220 */ /* 0x000fe40000410000 */
[C---:B------:R-:W-:Y:S01]  /*b180*/  FMUL.FTZ R130, R132.reuse, R130 ;  /* 0x0000008284827220 */ /* 0x040fe20000410000 */
[----:B------:R1:W-:Y:S01]  /*b190*/  MUFU.EX2 R235, R5 ;  /* 0x0000000500eb7308 */ /* 0x0003e20000000800 */
[----:B------:R-:W-:Y:S02]  /*b1a0*/  FMUL.FTZ R131, R132, R131 ;  /* 0x0000008384837220 */ /* 0x000fe40000410000 */
[--C-:B------:R-:W-:Y:S07]  /*b1b0*/  FFMA.FTZ R138, R138, c[0x0][0x23c], -R209.reuse ;  /* 0x00008f008a8a7a23 */ /* 0x100fee00000108d1 */
[----:B------:R-:W-:Y:S10]  /*b1c0*/  MUFU.EX2 R196, R157 ;  /* 0x0000009d00c47308 */ /* 0x000ff40000000800 */
[----:B------:R-:W-:Y:S01]  /*b1d0*/  MUFU.EX2 R200, R156 ;  /* 0x0000009c00c87308 */ /* 0x000fe20000000800 */
[----:B-1----:R-:W-:Y:S01]  /*b1e0*/  FFMA.FTZ R5, R247, c[0x0][0x23c], -R209 ;  /* 0x00008f00f7057a23 */ /* 0x002fe200000108d1 */
[----:B------:R-:W-:Y:S01]  /*b1f0*/  MOV R247, R61 ;  /* 0x0000003d00f77202 */ /* 0x000fe20000000f00 */
[----:B------:R-:W-:Y:S07]  /*b200*/  FMUL.FTZ R61, R2, R201 ;  /* 0x000000c9023d7220 */ /* 0x000fee0000410000 */
[----:B------:R1:W3:Y:S10]  /*b210*/  MUFU.EX2 R231, R5 ;  /* 0x0000000500e77308 */ /* 0x0002f40000000800 */
[----:B------:R-:W-:Y:S10]  /*b220*/  MUFU.EX2 R201, R210 ;  /* 0x000000d200c97308 */ /* 0x000ff40000000800 */
[----:B------:R-:W-:Y:S01]  /*b230*/  MUFU.EX2 R252, R252 ;  /* 0x000000fc00fc7308 */ /* 0x000fe20000000800 */
[----:B-1----:R-:W-:Y:S01]  /*b240*/  FMUL.FTZ R5, R133, R149 ;  /* 0x0000009585057220 */ /* 0x002fe20000410000 */
[----:B---3--:R-:W-:Y:S01]  /*b250*/  F2FP.PACK_AB R147, R231, R235 ;  /* 0x000000ebe793723e */ /* 0x008fe200000000ff */
[----:B------:R-:W-:Y:S05]  /*b260*/  LDSM.16.MT88.4 R148, [R227+0xc000] ;  /* 0x00c00000e394783b */ /* 0x000fea0000004200 */
[-C--:B------:R-:W-:Y:S08]  /*b270*/  HMMA.16816.F32 R4, R140, R20.reuse, R4 ;  /* 0x000000148c04723c */ /* 0x080ff00000001804 */
[C---:B------:R-:W-:Y:S07]  /*b280*/  HMMA.16816.F32 R8, R144.reuse, R20, R8 ;  /* 0x000000149008723c */ /* 0x040fee0000001808 */
[C---:B------:R-:W-:Y:S01]  /*b290*/  FMUL.FTZ R20, R133.reuse, R160 ;  /* 0x000000a085147220 */ /* 0x040fe20000410000 */
[-C--:B------:R-:W-:Y:S04]  /*b2a0*/  HMMA.16816.F32 R12, R144, R22.reuse, R12 ;  /* 0x00000016900c723c */ /* 0x080fe8000000180c */
[C---:B------:R-:W-:Y:S01]  /*b2b0*/  FMUL.FTZ R21, R133.reuse, R161 ;  /* 0x000000a185157220 */ /* 0x040fe20000410000 */
[----:B------:R-:W-:Y:S01]  /*b2c0*/  MOV R161, R47 ;  /* 0x0000002f00a17202 */ /* 0x000fe20000000f00 */
[----:B------:R-:W-:Y:S01]  /*b2d0*/  FMUL.FTZ R47, R0, R187 ;  /* 0x000000bb002f7220 */ /* 0x000fe20000410000 */
[----:B------:R-:W-:Y:S01]  /*b2e0*/  MOV R160, R48 ;  /* 0x0000003000a07202 */ /* 0x000fe20000000f00 */
[C---:B------:R-:W-:Y:S04]  /*b2f0*/  HMMA.16816.F32 R16, R140.reuse, R22, R16 ;  /* 0x000000168c10723c */ /* 0x040fe80000001810 */
[----:B------:R-:W-:Y:S02]  /*b300*/  FMUL.FTZ R48, R133, R188 ;  /* 0x000000bc85307220 */ /* 0x000fe40000410000 */
[----:B------:R1:W-:Y:S01]  /*b310*/  MUFU.EX2 R188, R159 ;  /* 0x0000009f00bc7308 */ /* 0x0003e20000000800 */
[C---:B------:R-:W-:Y:S01]  /*b320*/  FMUL.FTZ R22, R132.reuse, R162 ;  /* 0x000000a284167220 */ /* 0x040fe20000410000 */
[----:B------:R-:W-:Y:S01]  /*b330*/  MOV R162, R54 ;  /* 0x0000003600a27202 */ /* 0x000fe20000000f00 */
[----:B------:R-:W-:Y:S01]  /*b340*/  FMUL.FTZ R23, R132, R163 ;  /* 0x000000a384177220 */ /* 0x000fe20000410000 */
[----:B------:R-:W3:Y:S02]  /*b350*/  LDSM.16.MT88.4 R52, [R228+0xc000] ;  /* 0x00c00000e434783b */ /* 0x000ee40000004200 */
[--C-:B------:R-:W-:Y:S01]  /*b360*/  FFMA.FTZ R161, R161, c[0x0][0x23c], -R208.reuse ;  /* 0x00008f00a1a17a23 */ /* 0x100fe200000108d0 */
[----:B------:R-:W-:Y:S01]  /*b370*/  MOV R163, R51 ;  /* 0x0000003300a37202 */ /* 0x000fe20000000f00 */
[--C-:B------:R-:W-:Y:S02]  /*b380*/  FFMA.FTZ R160, R160, c[0x0][0x23c], -R208.reuse ;  /* 0x00008f00a0a07a23 */ /* 0x100fe400000108d0 */
[-C--:B--2---:R-:W-:Y:S03]  /*b390*/  HMMA.16816.F32 R20, R140, R36.reuse, R20 ;  /* 0x000000248c14723c */ /* 0x084fe60000001814 */
[--C-:B------:R-:W-:Y:S02]  /*b3a0*/  FFMA.FTZ R162, R162, c[0x0][0x23c], -R139.reuse ;  /* 0x00008f00a2a27a23 */ /* 0x100fe4000001088b */
[--C-:B------:R-:W-:Y:S02]  /*b3b0*/  FFMA.FTZ R163, R163, c[0x0][0x23c], -R139.reuse ;  /* 0x00008f00a3a37a23 */ /* 0x100fe4000001088b */
[----:B------:R-:W2:Y:S01]  /*b3c0*/  MUFU.EX2 R189, R162 ;  /* 0x000000a200bd7308 */ /* 0x000ea20000000800 */
[C---:B------:R-:W-:Y:S04]  /*b3d0*/  HMMA.16816.F32 R24, R144.reuse, R36, R24 ;  /* 0x000000249018723c */ /* 0x040fe80000001818 */
[----:B------:R-:W-:Y:S01]  /*b3e0*/  FMUL.FTZ R51, R132, R191 ;  /* 0x000000bf84337220 */ /* 0x000fe20000410000 */
[----:B-1----:R-:W-:Y:S02]  /*b3f0*/  LDSM.16.MT88.4 R156, [R226+0xd000] ;  /* 0x00d00000e29c783b */ /* 0x002fe40000004200 */
[C---:B------:R-:W-:Y:S01]  /*b400*/  FMUL.FTZ R36, R133.reuse, R176 ;  /* 0x000000b085247220 */ /* 0x040fe20000410000 */
[-C--:B------:R-:W-:Y:S01]  /*b410*/  HMMA.16816.F32 R28, R144, R38.reuse, R28 ;  /* 0x00000026901c723c */ /* 0x080fe2000000181c */
[----:B------:R-:W-:Y:S03]  /*b420*/  MUFU.EX2 R210, R163 ;  /* 0x000000a300d27308 */ /* 0x000fe60000000800 */
[C---:B------:R-:W-:Y:S01]  /*b430*/  FMUL.FTZ R37, R133.reuse, R177 ;  /* 0x000000b185257220 */ /* 0x040fe20000410000 */
[----:B------:R-:W-:Y:S01]  /*b440*/  MOV R177, R57 ;  /* 0x0000003900b17202 */ /* 0x000fe20000000f00 */
[----:B------:R-:W-:Y:S01]  /*b450*/  FMUL.FTZ R57, R2, R197 ;  /* 0x000000c502397220 */ /* 0x000fe20000410000 */
[----:B------:R-:W-:Y:S01]  /*b460*/  MOV R176, R59 ;  /* 0x0000003b00b07202 */ /* 0x000fe20000000f00 */
[C---:B------:R-:W-:Y:S04]  /*b470*/  HMMA.16816.F32 R32, R140.reuse, R38, R32 ;  /* 0x000000268c20723c */ /* 0x040fe80000001820 */
[----:B------:R-:W-:Y:S01]  /*b480*/  FMUL.FTZ R59, R0, R199 ;  /* 0x000000c7003b7220 */ /* 0x000fe20000410000 */
[----:B------:R-:W-:Y:S01]  /*b490*/  MOV R180, R177 ;  /* 0x000000b100b47202 */ /* 0x000fe20000000f00 */
[----:B------:R-:W-:Y:S01]  /*b4a0*/  MUFU.EX2 R199, R160 ;  /* 0x000000a000c77308 */ /* 0x000fe20000000800 */
[C---:B------:R-:W-:Y:S01]  /*b4b0*/  FMUL.FTZ R38, R132.reuse, R178 ;  /* 0x000000b284267220 */ /* 0x040fe20000410000 */
[----:B------:R-:W-:Y:S01]  /*b4c0*/  MOV R178, R43 ;  /* 0x0000002b00b27202 */ /* 0x000fe20000000f00 */
[----:B------:R-:W-:Y:S03]  /*b4d0*/  FMUL.FTZ R39, R132, R179 ;  /* 0x000000b384277220 */ /* 0x000fe60000410000 */
[----:B------:R-:W-:Y:S01]  /*b4e0*/  MOV R179, R41 ;  /* 0x0000002900b37202 */ /* 0x000fe20000000f00 */
[----:B------:R-:W-:Y:S02]  /*b4f0*/  FMUL.FTZ R41, R2, R181 ;  /* 0x000000b502297220 */ /* 0x000fe40000410000 */
[----:B------:R-:W-:Y:S01]  /*b500*/  FMUL.FTZ R43, R0, R183 ;  /* 0x000000b7002b7220 */ /* 0x000fe20000410000 */
[-C--:B---3--:R-:W-:Y:S01]  /*b510*/  HMMA.16816.F32 R36, R140, R52.reuse, R36 ;  /* 0x000000348c24723c */ /* 0x088fe20000001824 */
[----:B------:R-:W-:Y:S02]  /*b520*/  MUFU.EX2 R177, R214 ;  /* 0x000000d600b17308 */ /* 0x000fe40000000800 */
[--C-:B------:R-:W-:Y:S05]  /*b530*/  FFMA.FTZ R152, R180, c[0x0][0x23c], -R208.reuse ;  /* 0x00008f00b4987a23 */ /* 0x100fea00000108d0 */
[C---:B------:R-:W-:Y:S03]  /*b540*/  HMMA.16816.F32 R40, R144.reuse, R52, R40 ;  /* 0x000000349028723c */ /* 0x040fe60000001828 */
[----:B------:R2:W-:Y:S04]  /*b550*/  MUFU.EX2 R183, R167 ;  /* 0x000000a700b77308 */ /* 0x0005e80000000800 */
[C---:B------:R-:W-:Y:S01]  /*b560*/  FMUL.FTZ R52, R133.reuse, R192 ;  /* 0x000000c085347220 */ /* 0x040fe20000410000 */
[-C--:B------:R-:W-:Y:S04]  /*b570*/  HMMA.16816.F32 R44, R144, R54.reuse, R44 ;  /* 0x00000036902c723c */ /* 0x080fe8000000182c */
[----:B------:R-:W-:Y:S01]  /*b580*/  FMUL.FTZ R53, R133, R193 ;  /* 0x000000c185357220 */ /* 0x000fe20000410000 */
[----:B------:R-:W-:Y:S03]  /*b590*/  MUFU.EX2 R192, R220 ;  /* 0x000000dc00c07308 */ /* 0x000fe60000000800 */
[C---:B------:R-:W-:Y:S07]  /*b5a0*/  HMMA.16816.F32 R48, R140.reuse, R54, R48 ;  /* 0x000000368c30723c */ /* 0x040fee0000001830 */
[C---:B------:R-:W-:Y:S01]  /*b5b0*/  FMUL.FTZ R54, R132.reuse, R194 ;  /* 0x000000c284367220 */ /* 0x040fe20000410000 */
[----:B------:R-:W-:Y:S01]  /*b5c0*/  MUFU.EX2 R180, R152 ;  /* 0x0000009800b47308 */ /* 0x000fe20000000800 */
[----:B------:R-:W-:Y:S03]  /*b5d0*/  FMUL.FTZ R55, R132, R195 ;  /* 0x000000c384377220 */ /* 0x000fe60000410000 */
[----:B--2---:R-:W-:Y:S04]  /*b5e0*/  MOV R167, R189 ;  /* 0x000000bd00a77202 */ /* 0x004fe80000000f00 */
[-C--:B------:R-:W-:Y:S02]  /*b5f0*/  HMMA.16816.F32 R52, R140, R148.reuse, R52 ;  /* 0x000000948c34723c */ /* 0x080fe40000001834 */
[----:B------:R1:W-:Y:S06]  /*b600*/  MUFU.EX2 R193, R161 ;  /* 0x000000a100c17308 */ /* 0x0003ec0000000800 */
[C---:B------:R-:W-:Y:S04]  /*b610*/  HMMA.16816.F32 R56, R144.reuse, R148, R56 ;  /* 0x000000949038723c */ /* 0x040fe80000001838 */
[----:B------:R-:W-:Y:S04]  /*b620*/  MUFU.EX2 R194, R221 ;  /* 0x000000dd00c27308 */ /* 0x000fe80000000800 */
[-C--:B------:R-:W-:Y:S08]  /*b630*/  HMMA.16816.F32 R60, R144, R150.reuse, R60 ;  /* 0x00000096903c723c */ /* 0x080ff0000000183c */
[C---:B------:R-:W-:Y:S01]  /*b640*/  HMMA.16816.F32 R64, R140.reuse, R150, R64 ;  /* 0x000000968c40723c */ /* 0x040fe20000001840 */
[----:B------:R-:W2:Y:S08]  /*b650*/  LDSM.16.MT88.4 R148, [R225+0xe000] ;  /* 0x00e00000e194783b */ /* 0x000eb00000004200 */
[----:B-1----:R-:W-:Y:S01]  /*b660*/  LDSM.16.MT88.4 R160, [R228+0xd000] ;  /* 0x00d00000e4a0783b */ /* 0x002fe20000004200 */
[-C--:B--2---:R-:W-:Y:S08]  /*b670*/  HMMA.16816.F32 R68, R140, R148.reuse, R68 ;  /* 0x000000948c44723c */ /* 0x084ff00000001844 */
[C---:B------:R-:W-:Y:S08]  /*b680*/  HMMA.16816.F32 R72, R144.reuse, R148, R72 ;  /* 0x000000949048723c */ /* 0x040ff00000001848 */
[-C--:B------:R-:W-:Y:S08]  /*b690*/  HMMA.16816.F32 R76, R144, R150.reuse, R76 ;  /* 0x00000096904c723c */ /* 0x080ff0000000184c */
[C---:B------:R-:W-:Y:S01]  /*b6a0*/  HMMA.16816.F32 R80, R140.reuse, R150, R80 ;  /* 0x000000968c50723c */ /* 0x040fe20000001850 */
[----:B------:R-:W1:Y:S07]  /*b6b0*/  LDSM.16.MT88.4 R148, [R226+0xe000] ;  /* 0x00e00000e294783b */ /* 0x000e6e0000004200 */
[-C--:B-1----:R-:W-:Y:S08]  /*b6c0*/  HMMA.16816.F32 R84, R140, R148.reuse, R84 ;  /* 0x000000948c54723c */ /* 0x082ff00000001854 */
[C---:B------:R-:W-:Y:S08]  /*b6d0*/  HMMA.16816.F32 R88, R144.reuse, R148, R88 ;  /* 0x000000949058723c */ /* 0x040ff00000001858 */
[-C--:B------:R-:W-:Y:S08]  /*b6e0*/  HMMA.16816.F32 R92, R144, R150.reuse, R92 ;  /* 0x00000096905c723c */ /* 0x080ff0000000185c */
[C---:B------:R-:W-:Y:S01]  /*b6f0*/  HMMA.16816.F32 R96, R140.reuse, R150, R96 ;  /* 0x000000968c60723c */ /* 0x040fe20000001860 */
[----:B------:R-:W1:Y:S07]  /*b700*/  LDSM.16.MT88.4 R148, [R228+0xe000] ;  /* 0x00e00000e494783b */ /* 0x000e6e0000004200 */
[-C--:B-1----:R-:W-:Y:S08]  /*b710*/  HMMA.16816.F32 R100, R140, R148.reuse, R100 ;  /* 0x000000948c64723c */ /* 0x082ff00000001864 */
[C---:B------:R-:W-:Y:S07]  /*b720*/  HMMA.16816.F32 R104, R144.reuse, R148, R104 ;  /* 0x000000949068723c */ /* 0x040fee0000001868 */
[--C-:B------:R-:W-:Y:S01]  /*b730*/  FFMA.FTZ R148, R179, c[0x0][0x23c], -R208.reuse ;  /* 0x00008f00b3947a23 */ /* 0x100fe200000108d0 */
[-C--:B------:R-:W-:Y:S04]  /*b740*/  HMMA.16816.F32 R108, R144, R150.reuse, R108 ;  /* 0x00000096906c723c */ /* 0x080fe8000000186c */
[----:B------:R-:W-:Y:S02]  /*b750*/  MOV R179, R178 ;  /* 0x000000b200b37202 */ /* 0x000fe40000000f00 */
[----:B------:R-:W-:Y:S02]  /*b760*/  MOV R178, R176 ;  /* 0x000000b000b27202 */ /* 0x000fe40000000f00 */
[C---:B------:R-:W-:Y:S04]  /*b770*/  HMMA.16816.F32 R112, R140.reuse, R150, R112 ;  /* 0x000000968c70723c */ /* 0x040fe80000001870 */
[----:B------:R-:W-:Y:S01]  /*b780*/  MOV R176, R175 ;  /* 0x000000af00b07202 */ /* 0x000fe20000000f00 */
[--C-:B------:R-:W-:Y:S01]  /*b790*/  FFMA.FTZ R152, R179, c[0x0][0x23c], -R208.reuse ;  /* 0x00008f00b3987a23 */ /* 0x100fe200000108d0 */
[----:B------:R-:W-:Y:S01]  /*b7a0*/  MOV R175, R172 ;  /* 0x000000ac00af7202 */ /* 0x000fe20000000f00 */
[----:B------:R-:W-:Y:S01]  /*b7b0*/  FFMA.FTZ R208, R212, c[0x0][0x23c], -R208 ;  /* 0x00008f00d4d07a23 */ /* 0x000fe200000108d0 */
[----:B------:R-:W-:Y:S01]  /*b7c0*/  MOV R172, R165 ;  /* 0x000000a500ac7202 */ /* 0x000fe20000000f00 */
[----:B------:R1:W-:Y:S03]  /*b7d0*/  MUFU.EX2 R185, R152 ;  /* 0x0000009800b97308 */ /* 0x0003e60000000800 */
[----:B------:R-:W-:Y:S02]  /*b7e0*/  MOV R165, R164 ;  /* 0x000000a400a57202 */ /* 0x000fe40000000f00 */
[----:B------:R-:W-:Y:S02]  /*b7f0*/  MOV R164, R155 ;  /* 0x0000009b00a47202 */ /* 0x000fe40000000f00 */
[----:B------:R-:W-:Y:S03]  /*b800*/  MOV R155, R229 ;  /* 0x000000e5009b7202 */ /* 0x000fe60000000f00 */
[----:B------:R2:W3:Y:S10]  /*b810*/  MUFU.EX2 R229, R148 ;  /* 0x0000009400e57308 */ /* 0x0004f40000000800 */
[----:B------:R-:W-:Y:S01]  /*b820*/  MUFU.EX2 R195, R208 ;  /* 0x000000d000c37308 */ /* 0x000fe20000000800 */
[--C-:B-1----:R-:W-:Y:S09]  /*b830*/  FFMA.FTZ R152, R170, c[0x0][0x23c], -R139.reuse ;  /* 0x00008f00aa987a23 */ /* 0x102ff2000001088b */
[----:B------:R1:W-:Y:S01]  /*b840*/  MUFU.EX2 R170, R152 ;  /* 0x0000009800aa7308 */ /* 0x0003e20000000800 */
[----:B--2---:R-:W2:Y:S01]  /*b850*/  LDSM.16.MT88.4 R148, [R227+0xe000] ;  /* 0x00e00000e394783b */ /* 0x004ea20000004200 */
[----:B-1----:R-:W-:Y:S08]  /*b860*/  FFMA.FTZ R152, R224, c[0x0][0x23c], -R139 ;  /* 0x00008f00e0987a23 */ /* 0x002ff0000001088b */
[----:B------:R1:W-:Y:S01]  /*b870*/  MUFU.EX2 R224, R152 ;  /* 0x0000009800e07308 */ /* 0x0003e20000000800 */
[-C--:B--2---:R-:W-:Y:S08]  /*b880*/  HMMA.16816.F32 R116, R140, R148.reuse, R116 ;  /* 0x000000948c74723c */ /* 0x084ff00000001874 */
[C---:B------:R-:W-:Y:S04]  /*b890*/  HMMA.16816.F32 R120, R144.reuse, R148, R120 ;  /* 0x000000949078723c */ /* 0x040fe80000001878 */
[----:B-1----:R-:W-:Y:S03]  /*b8a0*/  FFMA.FTZ R152, R178, c[0x0][0x23c], -R209 ;  /* 0x00008f00b2987a23 */ /* 0x002fe600000108d1 */
[----:B------:R-:W-:Y:S01]  /*b8b0*/  FFMA.FTZ R148, R175, c[0x0][0x23c], -R139 ;  /* 0x00008f00af947a23 */ /* 0x000fe2000001088b */
[-C--:B------:R-:W-:Y:S01]  /*b8c0*/  HMMA.16816.F32 R124, R144, R150.reuse, R124 ;  /* 0x00000096907c723c */ /* 0x080fe2000000187c */
[----:B------:R1:W-:Y:S01]  /*b8d0*/  MUFU.EX2 R181, R152 ;  /* 0x0000009800b57308 */ /* 0x0003e20000000800 */
[----:B------:R-:W2:Y:S02]  /*b8e0*/  LDSM.16.MT88.4 R144, [R225+0xc800] ;  /* 0x00c80000e190783b */ /* 0x000ea40000004200 */
[----:B------:R-:W-:Y:S04]  /*b8f0*/  MOV R175, R164 ;  /* 0x000000a400af7202 */ /* 0x000fe80000000f00 */
[----:B------:R-:W-:Y:S02]  /*b900*/  HMMA.16816.F32 R128, R140, R150, R128 ;  /* 0x000000968c80723c */ /* 0x000fe40000001880 */
[----:B------:R-:W4:Y:S01]  /*b910*/  LDL.LU R164, [R1+0x30] ;  /* 0x0000300001a47983 */ /* 0x000f220000300800 */
[----:B------:R2:W-:Y:S03]  /*b920*/  MUFU.EX2 R179, R148 ;  /* 0x0000009400b37308 */ /* 0x0005e60000000800 */
[----:B------:R-:W4:Y:S01]  /*b930*/  LDL.LU R149, [R1+0x2c] ;  /* 0x00002c0001957983 */ /* 0x000f220000300800 */
[----:B---3--:R-:W-:Y:S02]  /*b940*/  F2FP.PACK_AB R141, R229, R171 ;  /* 0x000000abe58d723e */ /* 0x008fe400000000ff */
[----:B------:R-:W-:Y:S03]  /*b950*/  F2FP.PACK_AB R142, R177, R201 ;  /* 0x000000c9b18e723e */ /* 0x000fe600000000ff */
[----:B------:R-:W-:Y:S01]  /*b960*/  F2FP.PACK_AB R143, R185, R180 ;  /* 0x000000b4b98f723e */ /* 0x000fe200000000ff */
[--C-:B-1----:R-:W-:Y:S01]  /*b970*/  FFMA.FTZ R152, R176, c[0x0][0x23c], -R209.reuse ;  /* 0x00008f00b0987a23 */ /* 0x102fe200000108d1 */
[----:B------:R-:W-:Y:S02]  /*b980*/  MOV R176, R173 ;  /* 0x000000ad00b07202 */ /* 0x000fe40000000f00 */
[----:B------:R-:W-:Y:S01]  /*b990*/  MOV R173, R154 ;  /* 0x0000009a00ad7202 */ /* 0x000fe20000000f00 */
[----:B------:R-:W-:Y:S02]  /*b9a0*/  MUFU.EX2 R187, R152 ;  /* 0x0000009800bb7308 */ /* 0x000fe40000000800 */
[----:B------:R-:W-:Y:S02]  /*b9b0*/  FFMA.FTZ R140, R176, c[0x0][0x23c], -R209 ;  /* 0x00008f00b08c7a23 */ /* 0x000fe400000108d1 */
[--C-:B--2---:R-:W-:Y:S01]  /*b9c0*/  FFMA.FTZ R148, R174, c[0x0][0x23c], -R139.reuse ;  /* 0x00008f00ae947a23 */ /* 0x104fe2000001088b */
[----:B------:R-:W-:Y:S01]  /*b9d0*/  MOV R174, R153 ;  /* 0x0000009900ae7202 */ /* 0x000fe20000000f00 */
[----:B------:R-:W-:Y:S04]  /*b9e0*/  FFMA.FTZ R139, R215, c[0x0][0x23c], -R139 ;  /* 0x00008f00d78b7a23 */ /* 0x000fe8000001088b */
[----:B------:R1:W2:Y:S10]  /*b9f0*/  MUFU.EX2 R184, R148 ;  /* 0x0000009400b87308 */ /* 0x0002b40000000800 */
[----:B------:R3:W-:Y:S01]  /*ba00*/  MUFU.EX2 R176, R140 ;  /* 0x0000008c00b07308 */ /* 0x0007e20000000800 */
[----:B-1----:R-:W-:Y:S01]  /*ba10*/  FFMA.FTZ R148, R172, c[0x0][0x23c], -R209 ;  /* 0x00008f00ac947a23 */ /* 0x002fe200000108d1 */
[----:B------:R-:W-:Y:S02]  /*ba20*/  MOV R172, R165 ;  /* 0x000000a500ac7202 */ /* 0x000fe40000000f00 */
[----:B------:R-:W-:Y:S06]  /*ba30*/  MOV R165, R155 ;  /* 0x0000009b00a57202 */ /* 0x000fec0000000f00 */
[----:B------:R1:W1:Y:S01]  /*ba40*/  MUFU.EX2 R178, R148 ;  /* 0x0000009400b27308 */ /* 0x0002620000000800 */
[----:B------:R-:W4:Y:S01]  /*ba50*/  LDSM.16.MT88.4 R152, [R226+0xc800] ;  /* 0x00c80000e298783b */ /* 0x000f220000004200 */
[----:B--2---:R-:W-:Y:S02]  /*ba60*/  F2FP.PACK_AB R150, R184, R179 ;  /* 0x000000b3b896723e */ /* 0x004fe400000000ff */
[----:B------:R-:W-:Y:S02]  /*ba70*/  MOV R182, R172 ;  /* 0x000000ac00b67202 */ /* 0x000fe40000000f00 */
[----:B---3--:R-:W-:Y:S07]  /*ba80*/  F2FP.PACK_AB R140, R230, R216 ;  /* 0x000000d8e68c723e */ /* 0x008fee00000000ff */
[-C--:B------:R-:W-:Y:S03]  /*ba90*/  HMMA.16816.F32 R4, R140, R144.reuse, R4 ;  /* 0x000000908c04723c */ /* 0x080fe60000001804 */
[----:B-1----:R-:W-:Y:S02]  /*baa0*/  F2FP.PACK_AB R148, R224, R170 ;  /* 0x000000aae094723e */ /* 0x002fe400000000ff */
[----:B------:R-:W-:Y:S01]  /*bab0*/  F2FP.PACK_AB R151, R176, R178 ;  /* 0x000000b2b097723e */ /* 0x000fe200000000ff */
[----:B----4-:R-:W-:Y:S02]  /*bac0*/  FFMA.FTZ R164, R133, R164, R165 ;  /* 0x000000a485a47223 */ /* 0x010fe400000100a5 */
[----:B------:R-:W2:Y:S01]  /*bad0*/  LDL.LU R133, [R1+0x34] ;  /* 0x0000340001857983 */ /* 0x000ea20000300800 */
[----:B------:R-:W-:Y:S03]  /*bae0*/  FFMA.FTZ R165, R132, R149, R223 ;  /* 0x0000009584a57223 */ /* 0x000fe600000100df */
[----:B------:R-:W-:Y:S01]  /*baf0*/  F2FP.PACK_AB R149, R187, R181 ;  /* 0x000000b5bb95723e */ /* 0x000fe200000000ff */
[----:B------:R-:W3:Y:S01]  /*bb00*/  LDL.LU R172, [R1+0x38] ;  /* 0x0000380001ac7983 */ /* 0x000ee20000300800 */
[----:B------:R-:W-:Y:S02]  /*bb10*/  FFMA.FTZ R132, R182, c[0x0][0x23c], -R209 ;  /* 0x00008f00b6847a23 */ /* 0x000fe400000108d1 */
[----:B------:R1:W-:Y:S01]  /*bb20*/  MUFU.EX2 R182, R213 ;  /* 0x000000d500b67308 */ /* 0x0003e20000000800 */
[----:B------:R-:W-:Y:S01]  /*bb30*/  LDSM.16.MT88.4 R220, [R228+0xf800] ;  /* 0x00f80000e4dc783b */ /* 0x000fe20000004200 */
[----:B------:R-:W-:Y:S01]  /*bb40*/  FADD.FTZ R164, R249, R164 ;  /* 0x000000a4f9a47221 */ /* 0x000fe20000010000 */
[C---:B------:R-:W-:Y:S04]  /*bb50*/  HMMA.16816.F32 R8, R148.reuse, R144, R8 ;  /* 0x000000909408723c */ /* 0x040fe80000001808 */
[----:B------:R-:W-:Y:S03]  /*bb60*/  FADD.FTZ R165, R244, R165 ;  /* 0x000000a5f4a57221 */ /* 0x000fe60000010000 */
[----:B------:R4:W-:Y:S01]  /*bb70*/  MUFU.EX2 R197, R132 ;  /* 0x0000008400c57308 */ /* 0x0009e20000000800 */
[-C--:B------:R-:W-:Y:S08]  /*bb80*/  HMMA.16816.F32 R12, R148, R146.reuse, R12 ;  /* 0x00000092940c723c */ /* 0x080ff0000000180c */
[C---:B------:R-:W-:Y:S01]  /*bb90*/  HMMA.16816.F32 R16, R140.reuse, R146, R16 ;  /* 0x000000928c10723c */ /* 0x040fe20000001810 */
[----:B------:R-:W4:Y:S01]  /*bba0*/  LDSM.16.MT88.4 R144, [R228+0xc800] ;  /* 0x00c80000e490783b */ /* 0x000f220000004200 */
[----:B------:R4:W-:Y:S06]  /*bbb0*/  MUFU.EX2 R249, R168 ;  /* 0x000000a800f97308 */ /* 0x0009ec0000000800 */
[-C--:B------:R-:W-:Y:S01]  /*bbc0*/  HMMA.16816.F32 R20, R140, R152.reuse, R20 ;  /* 0x000000988c14723c */ /* 0x080fe20000001814 */
[----:B-1----:R-:W-:Y:S03]  /*bbd0*/  LDSM.16.MT88.4 R212, [R225+0xf800] ;  /* 0x00f80000e1d4783b */ /* 0x002fe60000004200 */
[----:B------:R-:W-:Y:S01]  /*bbe0*/  MUFU.EX2 R244, R139 ;  /* 0x0000008b00f47308 */ /* 0x000fe20000000800 */
[--C-:B----4-:R-:W-:Y:S03]  /*bbf0*/  FFMA.FTZ R132, R175, c[0x0][0x23c], -R209.reuse ;  /* 0x00008f00af847a23 */ /* 0x110fe600000108d1 */
[C---:B------:R-:W-:Y:S06]  /*bc00*/  HMMA.16816.F32 R24, R148.reuse, R152, R24 ;  /* 0x000000989418723c */ /* 0x040fec0000001818 */
[----:B------:R1:W4:Y:S02]  /*bc10*/  MUFU.EX2 R202, R132 ;  /* 0x0000008400ca7308 */ /* 0x0003240000000800 */
[-C--:B------:R-:W-:Y:S04]  /*bc20*/  HMMA.16816.F32 R28, R148, R154.reuse, R28 ;  /* 0x0000009a941c723c */ /* 0x080fe8000000181c */
[----:B------:R-:W-:Y:S04]  /*bc30*/  MOV R168, R188 ;  /* 0x000000bc00a87202 */ /* 0x000fe80000000f00 */
[C---:B------:R-:W-:Y:S01]  /*bc40*/  HMMA.16816.F32 R32, R140.reuse, R154, R32 ;  /* 0x0000009a8c20723c */ /* 0x040fe20000001820 */
[----:B------:R-:W4:Y:S01]  /*bc50*/  LDSM.16.MT88.4 R152, [R227+0xc800] ;  /* 0x00c80000e398783b */ /* 0x000f220000004200 */
[----:B------:R-:W-:Y:S06]  /*bc60*/  MUFU.EX2 R139, R138 ;  /* 0x0000008a008b7308 */ /* 0x000fec0000000800 */
[-C--:B------:R-:W-:Y:S04]  /*bc70*/  HMMA.16816.F32 R36, R140, R144.reuse, R36 ;  /* 0x000000908c24723c */ /* 0x080fe80000001824 */
[----:B-1----:R-:W-:Y:S04]  /*bc80*/  FFMA.FTZ R132, R174, c[0x0][0x23c], -R209 ;  /* 0x00008f00ae847a23 */ /* 0x002fe800000108d1 */
[C---:B------:R-:W-:Y:S01]  /*bc90*/  HMMA.16816.F32 R40, R148.reuse, R144, R40 ;  /* 0x000000909428723c */ /* 0x040fe20000001828 */
[----:B------:R2:W-:Y:S07]  /*bca0*/  MUFU.EX2 R191, R132 ;  /* 0x0000008400bf7308 */ /* 0x0005ee0000000800 */
[-C--:B------:R-:W-:Y:S08]  /*bcb0*/  HMMA.16816.F32 R44, R148, R146.reuse, R44 ;  /* 0x00000092942c723c */ /* 0x080ff0000000182c */
[C---:B------:R-:W-:Y:S01]  /*bcc0*/  HMMA.16816.F32 R48, R140.reuse, R146, R48 ;  /* 0x000000928c30723c */ /* 0x040fe20000001830 */
[----:B------:R-:W1:Y:S07]  /*bcd0*/  LDSM.16.MT88.4 R144, [R225+0xe800] ;  /* 0x00e80000e190783b */ /* 0x000e6e0000004200 */
        /* <DEDUP_REMOVED lines=22> */
[-C--:B------:R-:W-:Y:S07]  /*be40*/  HMMA.16816.F32 R124, R148, R154.reuse, R124 ;  /* 0x0000009a947c723c */ /* 0x080fee000000187c */
[----:B------:R-:W-:Y:S01]  /*be50*/  F2FP.PACK_AB R150, R210, R189 ;  /* 0x000000bdd296723e */ /* 0x000fe200000000ff */
[----:B------:R-:W-:Y:S01]  /*be60*/  HMMA.16816.F32 R128, R140, R154, R128 ;  /* 0x0000009a8c80723c */ /* 0x000fe20000001880 */
[----:B------:R-:W4:Y:S03]  /*be70*/  LDSM.16.MT88.4 R152, [R227+0xd000] ;  /* 0x00d00000e398783b */ /* 0x000f260000004200 */
[----:B------:R-:W-:Y:S02]  /*be80*/  F2FP.PACK_AB R148, R200, R196 ;  /* 0x000000c4c894723e */ /* 0x000fe400000000ff */
[----:B------:R-:W-:Y:S02]  /*be90*/  F2FP.PACK_AB R149, R202, R197 ;  /* 0x000000c5ca95723e */ /* 0x000fe400000000ff */
[----:B------:R-:W-:Y:S04]  /*bea0*/  F2FP.PACK_AB R142, R190, R203 ;  /* 0x000000cbbe8e723e */ /* 0x000fe800000000ff */
[----:B------:R-:W-:Y:S02]  /*beb0*/  F2FP.PACK_AB R143, R204, R188 ;  /* 0x000000bccc8f723e */ /* 0x000fe400000000ff */
[----:B------:R-:W-:Y:S02]  /*bec0*/  F2FP.PACK_AB R140, R198, R192 ;  /* 0x000000c0c68c723e */ /* 0x000fe400000000ff */
[----:B------:R-:W-:Y:S07]  /*bed0*/  F2FP.PACK_AB R141, R199, R193 ;  /* 0x000000c1c78d723e */ /* 0x000fee00000000ff */
[-C--:B-1----:R-:W-:Y:S03]  /*bee0*/  HMMA.16816.F32 R4, R140, R144.reuse, R4 ;  /* 0x000000908c04723c */ /* 0x082fe60000001804 */
[----:B--2---:R-:W-:Y:S02]  /*bef0*/  FFMA.FTZ R132, R2, R133, R245 ;  /* 0x0000008502847223 */ /* 0x004fe400000100f5 */
[--C-:B------:R-:W-:Y:S02]  /*bf00*/  FFMA.FTZ R2, R173, c[0x0][0x23c], -R209.reuse ;  /* 0x00008f00ad027a23 */ /* 0x100fe400000108d1 */
[----:B---3--:R-:W-:Y:S02]  /*bf10*/  FFMA.FTZ R0, R0, R172, R246 ;  /* 0x000000ac00007223 */ /* 0x008fe400000100f6 */
[----:B------:R-:W1:Y:S01]  /*bf20*/  MUFU.EX2 R205, R2 ;  /* 0x0000000200cd7308 */ /* 0x000e620000000800 */
[----:B------:R-:W-:Y:S02]  /*bf30*/  LDSM.16.MT88.4 R172, [R226+0xd800] ;  /* 0x00d80000e2ac783b */ /* 0x000fe40000004200 */
[----:B------:R-:W-:Y:S02]  /*bf40*/  FADD.FTZ R0, R239, R0 ;  /* 0x00000000ef007221 */ /* 0x000fe40000010000 */
[--C-:B------:R-:W-:Y:S02]  /*bf50*/  FFMA.FTZ R133, R248, c[0x0][0x23c], -R209.reuse ;  /* 0x00008f00f8857a23 */ /* 0x100fe400000108d1 */
[----:B------:R-:W-:Y:S04]  /*bf60*/  FADD.FTZ R0, R235, R0 ;  /* 0x00000000eb007221 */ /* 0x000fe80000010000 */
[----:B------:R-:W-:Y:S01]  /*bf70*/  FADD.FTZ R0, R231, R0 ;  /* 0x00000000e7007221 */ /* 0x000fe20000010000 */
[----:B------:R2:W-:Y:S10]  /*bf80*/  MUFU.EX2 R248, R166 ;  /* 0x000000a600f87308 */ /* 0x0005f40000000800 */
[----:B------:R3:W-:Y:S01]  /*bf90*/  MUFU.EX2 R245, R133 ;  /* 0x0000008500f57308 */ /* 0x0007e20000000800 */
[-C--:B-1----:R-:W-:Y:S01]  /*bfa0*/  F2FP.PACK_AB R151, R205, R191.reuse ;  /* 0x000000bfcd97723e */ /* 0x082fe200000000ff */
[--C-:B------:R-:W-:Y:S02]  /*bfb0*/  FFMA.FTZ R2, R247, c[0x0][0x23c], -R209.reuse ;  /* 0x00008f00f7027a23 */ /* 0x100fe400000108d1 */
[----:B------:R-:W-:Y:S02]  /*bfc0*/  FFMA.FTZ R209, R137, c[0x0][0x23c], -R209 ;  /* 0x00008f0089d17a23 */ /* 0x000fe400000108d1 */
[----:B------:R-:W-:Y:S02]  /*bfd0*/  FADD.FTZ R137, R240, R132 ;  /* 0x00000084f0897221 */ /* 0x000fe40000010000 */
[C---:B------:R-:W-:Y:S01]  /*bfe0*/  HMMA.16816.F32 R8, R148.reuse, R144, R8 ;  /* 0x000000909408723c */ /* 0x040fe20000001808 */
[----:B------:R1:W5:Y:S01]  /*bff0*/  LDL.LU R240, [R1+0xa8] ;  /* 0x0000a80001f07983 */ /* 0x0003620000300800 */
[----:B------:R1:W1:Y:S02]  /*c000*/  MUFU.EX2 R247, R169 ;  /* 0x000000a900f77308 */ /* 0x0002640000000800 */
[----:B------:R-:W-:Y:S01]  /*c010*/  FADD.FTZ R132, R238, R164 ;  /* 0x000000a4ee847221 */ /* 0x000fe20000010000 */
[----:B------:R1:W5:Y:S01]  /*c020*/  LDL.LU R239, [R1+0xa4] ;  /* 0x0000a40001ef7983 */ /* 0x0003620000300800 */
[----:B--2---:R-:W-:Y:S02]  /*c030*/  MOV R166, R191 ;  /* 0x000000bf00a67202 */ /* 0x004fe40000000f00 */
[-C--:B------:R-:W-:Y:S01]  /*c040*/  HMMA.16816.F32 R12, R148, R146.reuse, R12 ;  /* 0x00000092940c723c */ /* 0x080fe2000000180c */
[----:B------:R2:W5:Y:S03]  /*c050*/  LDL.LU R238, [R1+0xa0] ;  /* 0x0000a00001ee7983 */ /* 0x0005660000300800 */
[----:B------:R-:W-:Y:S01]  /*c060*/  FADD.FTZ R132, R234, R132 ;  /* 0x00000084ea847221 */ /* 0x000fe20000010000 */
[----:B------:R2:W2:Y:S01]  /*c070*/  MUFU.EX2 R246, R2 ;  /* 0x0000000200f67308 */ /* 0x0004a20000000800 */
[----:B---3--:R-:W-:Y:S02]  /*c080*/  FADD.FTZ R133, R236, R137 ;  /* 0x00000089ec857221 */ /* 0x008fe40000010000 */
[C---:B------:R-:W-:Y:S01]  /*c090*/  HMMA.16816.F32 R16, R140.reuse, R146, R16 ;  /* 0x000000928c10723c */ /* 0x040fe20000001810 */
[----:B------:R-:W3:Y:S03]  /*c0a0*/  LDSM.16.MT88.4 R144, [R225+0xf000] ;  /* 0x00f00000e190783b */ /* 0x000ee60000004200 */
[----:B------:R-:W-:Y:S02]  /*c0b0*/  FADD.FTZ R137, R216, R132 ;  /* 0x00000084d8897221 */ /* 0x000fe40000010000 */
[----:B------:R-:W-:Y:S01]  /*c0c0*/  FADD.FTZ R133, R232, R133 ;  /* 0x00000085e8857221 */ /* 0x000fe20000010000 */
[----:B------:R4:W3:Y:S01]  /*c0d0*/  MUFU.EX2 R138, R209 ;  /* 0x000000d1008a7308 */ /* 0x0008e20000000800 */
[-C--:B------:R-:W-:Y:S01]  /*c0e0*/  HMMA.16816.F32 R20, R140, R156.reuse, R20 ;  /* 0x0000009c8c14723c */ /* 0x080fe20000001814 */
[----:B------:R-:W-:Y:S03]  /*c0f0*/  LDSM.16.MT88.4 R216, [R226+0xf800] ;  /* 0x00f80000e2d8783b */ /* 0x000fe60000004200 */
[----:B-1----:R-:W-:Y:S01]  /*c100*/  MOV R169, R190 ;  /* 0x000000be00a97202 */ /* 0x002fe20000000f00 */
[----:B------:R-:W-:Y:S01]  /*c110*/  FADD.FTZ R133, R170, R133 ;  /* 0x00000085aa857221 */ /* 0x000fe20000010000 */
[----:B------:R-:W-:Y:S02]  /*c120*/  F2FP.PACK_AB R208, R247, R248 ;  /* 0x000000f8f7d0723e */ /* 0x000fe400000000ff */
[C---:B------:R-:W-:Y:S01]  /*c130*/  HMMA.16816.F32 R24, R148.reuse, R156, R24 ;  /* 0x0000009c9418723c */ /* 0x040fe20000001818 */
[----:B------:R-:W-:Y:S03]  /*c140*/  LDSM.16.MT88.4 R188, [R228+0xd800] ;  /* 0x00d80000e4bc783b */ /* 0x000fe60000004200 */
[----:B--2---:R-:W-:Y:S04]  /*c150*/  FADD.FTZ R2, R237, R165 ;  /* 0x000000a5ed027221 */ /* 0x004fe80000010000 */
[-C--:B------:R-:W-:Y:S01]  /*c160*/  HMMA.16816.F32 R28, R148, R158.reuse, R28 ;  /* 0x0000009e941c723c */ /* 0x080fe2000000181c */
[----:B------:R1:W5:Y:S03]  /*c170*/  LDL.LU R237, [R1+0x9c] ;  /* 0x00009c0001ed7983 */ /* 0x0003660000300800 */
[----:B------:R-:W-:Y:S01]  /*c180*/  FADD.FTZ R2, R233, R2 ;  /* 0x00000002e9027221 */ /* 0x000fe20000010000 */
[----:B------:R1:W5:Y:S01]  /*c190*/  LDL.LU R236, [R1+0x98] ;  /* 0x0000980001ec7983 */ /* 0x0003620000300800 */
[----:B----4-:R-:W-:Y:S02]  /*c1a0*/  F2FP.PACK_AB R209, R245, R246 ;  /* 0x000000f6f5d1723e */ /* 0x010fe400000000ff */
[C---:B------:R-:W-:Y:S01]  /*c1b0*/  HMMA.16816.F32 R32, R140.reuse, R158, R32 ;  /* 0x0000009e8c20723c */ /* 0x040fe20000001820 */
[----:B------:R-:W2:Y:S03]  /*c1c0*/  LDSM.16.MT88.4 R156, [R226+0xf000] ;  /* 0x00f00000e29c783b */ /* 0x000ea60000004200 */
[----:B------:R-:W-:Y:S01]  /*c1d0*/  FADD.FTZ R132, R171, R2 ;  /* 0x00000002ab847221 */ /* 0x000fe20000010000 */
[----:B------:R-:W-:Y:S02]  /*c1e0*/  MOV R2, R210 ;  /* 0x000000d200027202 */ /* 0x000fe40000000f00 */
[----:B------:R-:W-:Y:S01]  /*c1f0*/  F2FP.PACK_AB R210, R244, R252 ;  /* 0x000000fcf4d2723e */ /* 0x000fe200000000ff */
[-C--:B------:R-:W-:Y:S01]  /*c200*/  HMMA.16816.F32 R36, R140, R160.reuse, R36 ;  /* 0x000000a08c24723c */ /* 0x080fe20000001824 */
[----:B------:R1:W5:Y:S03]  /*c210*/  LDL.LU R235, [R1+0x94] ;  /* 0x0000940001eb7983 */ /* 0x0003660000300800 */
[----:B---3--:R-:W-:Y:S01]  /*c220*/  F2FP.PACK_AB R211, R138, R139 ;  /* 0x0000008b8ad3723e */ /* 0x008fe200000000ff */
[----:B------:R1:W5:Y:S03]  /*c230*/  LDL.LU R234, [R1+0x90] ;  /* 0x0000900001ea7983 */ /* 0x0003660000300800 */
[C---:B------:R-:W-:Y:S01]  /*c240*/  HMMA.16816.F32 R40, R148.reuse, R160, R40 ;  /* 0x000000a09428723c */ /* 0x040fe20000001828 */
[----:B------:R1:W5:Y:S04]  /*c250*/  LDL.LU R233, [R1+0x8c] ;  /* 0x00008c0001e97983 */ /* 0x0003680000300800 */
[----:B------:R1:W5:Y:S03]  /*c260*/  LDL.LU R232, [R1+0x88] ;  /* 0x0000880001e87983 */ /* 0x0003660000300800 */
[-C--:B------:R-:W-:Y:S01]  /*c270*/  HMMA.16816.F32 R44, R148, R162.reuse, R44 ;  /* 0x000000a2942c723c */ /* 0x080fe2000000182c */
[----:B------:R1:W5:Y:S07]  /*c280*/  LDL.LU R231, [R1+0x84] ;  /* 0x0000840001e77983 */ /* 0x00036e0000300800 */
[C---:B------:R-:W-:Y:S01]  /*c290*/  HMMA.16816.F32 R48, R140.reuse, R162, R48 ;  /* 0x000000a28c30723c */ /* 0x040fe20000001830 */
[----:B------:R-:W3:Y:S07]  /*c2a0*/  LDSM.16.MT88.4 R160, [R228+0xf000] ;  /* 0x00f00000e4a0783b */ /* 0x000eee0000004200 */
        /* <DEDUP_REMOVED lines=8> */
[C---:B------:R-:W-:Y:S08]  /*c330*/  HMMA.16816.F32 R80, R140.reuse, R146, R80 ;  /* 0x000000928c50723c */ /* 0x040ff00000001850 */
[-C--:B--2---:R-:W-:Y:S08]  /*c340*/  HMMA.16816.F32 R84, R140, R156.reuse, R84 ;  /* 0x0000009c8c54723c */ /* 0x084ff00000001854 */
[C---:B------:R-:W-:Y:S08]  /*c350*/  HMMA.16816.F32 R88, R148.reuse, R156, R88 ;  /* 0x0000009c9458723c */ /* 0x040ff00000001858 */
[-C--:B------:R-:W-:Y:S08]  /*c360*/  HMMA.16816.F32 R92, R148, R158.reuse, R92 ;  /* 0x0000009e945c723c */ /* 0x080ff0000000185c */
[C---:B------:R-:W-:Y:S01]  /*c370*/  HMMA.16816.F32 R96, R140.reuse, R158, R96 ;  /* 0x0000009e8c60723c */ /* 0x040fe20000001860 */
[----:B------:R-:W2:Y:S07]  /*c380*/  LDSM.16.MT88.4 R156, [R225+0xd800] ;  /* 0x00d80000e19c783b */ /* 0x000eae0000004200 */
[-C--:B---3--:R-:W-:Y:S08]  /*c390*/  HMMA.16816.F32 R100, R140, R160.reuse, R100 ;  /* 0x000000a08c64723c */ /* 0x088ff00000001864 */
[C---:B------:R-:W-:Y:S07]  /*c3a0*/  HMMA.16816.F32 R104, R148.reuse, R160, R104 ;  /* 0x000000a09468723c */ /* 0x040fee0000001868 */
[----:B------:R-:W-:Y:S01]  /*c3b0*/  MOV R160, R205 ;  /* 0x000000cd00a07202 */ /* 0x000fe20000000f00 */
[-C--:B------:R-:W-:Y:S04]  /*c3c0*/  HMMA.16816.F32 R108, R148, R162.reuse, R108 ;  /* 0x000000a2946c723c */ /* 0x080fe8000000186c */
[----:B------:R-:W-:Y:S02]  /*c3d0*/  MOV R161, R204 ;  /* 0x000000cc00a17202 */ /* 0x000fe40000000f00 */
[----:B------:R-:W3:Y:S02]  /*c3e0*/  LDSM.16.MT88.4 R204, [R227+0xd800] ;  /* 0x00d80000e3cc783b */ /* 0x000ee40000004200 */
[C---:B------:R-:W-:Y:S08]  /*c3f0*/  HMMA.16816.F32 R112, R140.reuse, R162, R112 ;  /* 0x000000a28c70723c */ /* 0x040ff00000001870 */
[-C--:B----4-:R-:W-:Y:S08]  /*c400*/  HMMA.16816.F32 R116, R140, R152.reuse, R116 ;  /* 0x000000988c74723c */ /* 0x090ff00000001874 */
[C---:B------:R-:W-:Y:S08]  /*c410*/  HMMA.16816.F32 R120, R148.reuse, R152, R120 ;  /* 0x000000989478723c */ /* 0x040ff00000001878 */
[-C--:B------:R-:W-:Y:S08]  /*c420*/  HMMA.16816.F32 R124, R148, R154.reuse, R124 ;  /* 0x0000009a947c723c */ /* 0x080ff0000000187c */
[----:B------:R-:W-:Y:S07]  /*c430*/  HMMA.16816.F32 R128, R140, R154, R128 ;  /* 0x0000009a8c80723c */ /* 0x000fee0000001880 */
[----:B------:R-:W-:Y:S02]  /*c440*/  F2FP.PACK_AB R140, R251, R250 ;  /* 0x000000fafb8c723e */ /* 0x000fe400000000ff */
[----:B------:R-:W-:Y:S03]  /*c450*/  F2FP.PACK_AB R141, R183, R249 ;  /* 0x000000f9b78d723e */ /* 0x000fe600000000ff */
[----:B------:R-:W-:Y:S02]  /*c460*/  F2FP.PACK_AB R142, R194, R186 ;  /* 0x000000bac28e723e */ /* 0x000fe400000000ff */
[----:B------:R-:W-:Y:S07]  /*c470*/  F2FP.PACK_AB R143, R195, R182 ;  /* 0x000000b6c38f723e */ /* 0x000fee00000000ff */
[-C--:B--2---:R-:W-:Y:S01]  /*c480*/  HMMA.16816.F32 R148, R140, R156.reuse, R4 ;  /* 0x0000009c8c94723c */ /* 0x084fe20000001804 */
[----:B------:R-:W2:Y:S07]  /*c490*/  LDSM.16.MT88.4 R4, [R227+0xf800] ;  /* 0x00f80000e304783b */ /* 0x000eae0000004200 */
        /* <DEDUP_REMOVED lines=25> */
[-C--:B------:R-:W-:Y:S03]  /*c630*/  HMMA.16816.F32 R176, R140, R188.reuse, R36 ;  /* 0x000000bc8cb0723c */ /* 0x080fe60000001824 */
[----:B------:R-:W-:Y:S02]  /*c640*/  MOV R27, R200 ;  /* 0x000000c8001b7202 */ /* 0x000fe40000000f00 */
[----:B------:R-:W-:Y:S02]  /*c650*/  MOV R26, R199 ;  /* 0x000000c7001a7202 */ /* 0x000fe40000000f00 */
[----:B------:R-:W-:Y:S02]  /*c660*/  MOV R38, R181 ;  /* 0x000000b500267202 */ /* 0x000fe40000000f00 */
[----:B------:R-:W-:Y:S03]  /*c670*/  MOV R25, R198 ;  /* 0x000000c600197202 */ /* 0x000fe60000000f00 */
[----:B------:R-:W-:Y:S01]  /*c680*/  MOV R24, R197 ;  /* 0x000000c500187202 */ /* 0x000fe20000000f00 */
[----:B------:R-:W-:Y:S01]  /*c690*/  FADD.FTZ R0, R38, R0 ;  /* 0x0000000026007221 */ /* 0x000fe20000010000 */
[----:B------:R-:W-:Y:S02]  /*c6a0*/  MOV R31, R196 ;  /* 0x000000c4001f7202 */ /* 0x000fe40000000f00 */
        /* <DEDUP_REMOVED lines=74> */
[-C--:B------:R-:W-:Y:S03]  /*cb50*/  HMMA.16816.F32 R184, R208, R190.reuse, R44 ;  /* 0x000000bed0b8723c */ /* 0x080fe6000000182c */
[----:B------:R-:W-:Y:S01]  /*cb60*/  FADD.FTZ R11, R11, R8 ;  /* 0x000000080b0b7221 */ /* 0x000fe20000010000 */
[----:B------:R-:W-:Y:S02]  /*cb70*/  MOV R12, R201 ;  /* 0x000000c9000c7202 */ /* 0x000fe40000000f00 */
[----:B------:R-:W-:Y:S02]  /*cb80*/  MOV R132, R136 ;  /* 0x0000008800847202 */ /* 0x000fe40000000f00 */
[C---:B------:R-:W-:Y:S04]  /*cb90*/  HMMA.16816.F32 R188, R140.reuse, R190, R48 ;  /* 0x000000be8cbc723c */ /* 0x040fe80000001830 */
[----:B------:R-:W-:Y:S02]  /*cba0*/  FADD.FTZ R12, R12, R2 ;  /* 0x000000020c0c7221 */ /* 0x000fe40000010000 */
[----:B------:R-:W-:Y:S02]  /*cbb0*/  FADD.FTZ R2, R38, R9 ;  /* 0x0000000926027221 */ /* 0x000fe40000010000 */
[-C--:B---3--:R-:W-:Y:S04]  /*cbc0*/  HMMA.16816.F32 R192, R140, R204.reuse, R52 ;  /* 0x000000cc8cc0723c */ /* 0x088fe80000001834 */
        /* <DEDUP_REMOVED lines=31> */
[-C--:B--2---:R-:W-:Y:S08]  /*cdc0*/  HMMA.16816.F32 R116, R140, R4.reuse, R116 ;  /* 0x000000048c74723c */ /* 0x084ff00000001874 */
        /* <DEDUP_REMOVED lines=10> */
[----:B------:R-:W-:Y:S01]  /*ce70*/  FADD.FTZ R8, R248, R2 ;  /* 0x00000002f8087221 */ /* 0x000fe20000010000 */
[----:B------:R-:W-:Y:S03]  /*ce80*/  MOV R140, R134 ;  /* 0x00000086008c7202 */ /* 0x000fe60000000f00 */
        /* <DEDUP_REMOVED lines=16> */
[----:B------:R1:W-:Y:S02]  /*cf90*/  STL [R1+0x38], R0 ;  /* 0x0000380001007387 */ /* 0x0003e40000100800 */
[----:B-1---5:R-:W-:-:S05]  /*cfa0*/  @P4 BRA `(.L_x_220) ;  /* 0xffffb41000004947 */ /* 0x022fca000383ffff */
.L_x_219:
[----:B---3--:R-:W2:Y:S01]  /*cfb0*/  LDL.LU R4, [R1+0x30] ;  /* 0x0000300001047983 */ /* 0x008ea20000300800 */
[----:B------:R-:W1:Y:S01]  /*cfc0*/  S2UR UR6, SR_CTAID.Y ;  /* 0x00000000000679c3 */ /* 0x000e620000002600 */
[----:B------:R-:W-:-:S02]  /*cfd0*/  UISETP.NE.AND UP0, UPT, UR10, -0x1, UPT ;  /* 0xffffffff0a00788c */ /* 0x000fc4000bf05270 */
[----:B------:R-:W3:Y:S01]  /*cfe0*/  LDL.LU R7, [R1+0x2c] ;  /* 0x00002c0001077983 */ /* 0x000ee20000300800 */
[----:B------:R-:W-:-:S03]  /*cff0*/  ULDC.64 UR4, c[0x0][0x1e8] ;  /* 0x00007a0000047ab9 */ /* 0x000fc60000000a00 */
[----:B------:R-:W4:Y:S04]  /*d000*/  LDL.LU R8, [R1+0x34] ;  /* 0x0000340001087983 */ /* 0x000f280000300800 */
[----:B------:R-:W4:Y:S01]  /*d010*/  LDL.LU R6, [R1+0x38] ;  /* 0x0000380001067983 */ /* 0x000f220000300800 */
[----:B------:R-:W-:Y:S01]  /*d020*/  @UP0 UIMAD.WIDE.U32 UR14, UR10, UR4, URZ ;  /* 0x000000040a0e02a5 */ /* 0x000fe2000f8e003f */
[----:B------:R-:W1:Y:S01]  /*d030*/  S2UR UR9, SR_CTAID.X ;  /* 0x00000000000979c3 */ /* 0x000e620000002500 */
[----:B------:R-:W-:Y:S01]  /*d040*/  ULDC UR8, c[0x0][0x214] ;  /* 0x0000850000087ab9 */ /* 0x000fe20000000800 */
[----:B------:R-:W-:Y:S01]  /*d050*/  BSSY B0, `(.L_x_223) ;  /* 0x00001b0000007945 */ /* 0x000fe20003800000 */
[----:B------:R-:W-:Y:S02]  /*d060*/  @UP0 UIMAD UR7, UR10, UR5, UR15 ;  /* 0x000000050a0702a4 */ /* 0x000fe4000f8e020f */
[----:B------:R-:W-:-:S02]  /*d070*/  UMOV UR24, URZ ;  /* 0x0000003f00187c82 */ /* 0x000fc40008000000 */
[----:B------:R-:W-:Y:S01]  /*d080*/  ULDC.64 UR4, c[0x0][0x1e0] ;  /* 0x0000780000047ab9 */ /* 0x000fe20000000a00 */
[----:B------:R-:W1:Y:S01]  /*d090*/  S2UR UR11, SR_CTAID.Z ;  /* 0x00000000000b79c3 */ /* 0x000e620000002700 */
[----:B------:R-:W-:Y:S02]  /*d0a0*/  UMOV UR25, URZ ;  /* 0x0000003f00197c82 */ /* 0x000fe40008000000 */
[----:B-1----:R-:W-:Y:S02]  /*d0b0*/  @!UP0 USHF.R.S32.HI UR12, URZ, 0x1f, UR6 ;  /* 0x0000001f3f0c8899 */ /* 0x002fe40008011406 */
        /* <DEDUP_REMOVED lines=33> */
[----:B---3--:R-:W2:Y:S04]  /*d2d0*/  SHFL.BFLY PT, R0, R7, 0x2, 0x1f ;  /* 0x0c401f0007007f89 */ /* 0x008ea800000e0000 */
[----:B----4-:R-:W3:Y:S01]  /*d2e0*/  SHFL.BFLY PT, R5, R8, 0x2, 0x1f ;  /* 0x0c401f0008057f89 */ /* 0x010ee200000e0000 */
[----:B-1----:R-:W-:-:S03]  /*d2f0*/  FADD.FTZ R2, R2, R4 ;  /* 0x0000000402027221 */ /* 0x002fc60000010000 */
[----:B------:R-:W-:Y:S01]  /*d300*/  SHFL.BFLY PT, R4, R6, 0x2, 0x1f ;  /* 0x0c401f0006047f89 */ /* 0x000fe200000e0000 */
[----:B--2---:R-:W-:-:S03]  /*d310*/  FADD.FTZ R0, R0, R7 ;  /* 0x0000000700007221 */ /* 0x004fc60000010000 */
[----:B------:R-:W1:Y:S01]  /*d320*/  SHFL.BFLY PT, R133, R2, 0x1, 0x1f ;  /* 0x0c201f0002857f89 */ /* 0x000e6200000e0000 */
[----:B---3--:R-:W-:-:S03]  /*d330*/  FADD.FTZ R5, R5, R8 ;  /* 0x0000000805057221 */ /* 0x008fc60000010000 */
[----:B------:R-:W2:Y:S04]  /*d340*/  S2R R7, SR_TID.X ;  /* 0x0000000000077919 */ /* 0x000ea80000002100 */
[----:B------:R-:W3:Y:S04]  /*d350*/  SHFL.BFLY PT, R132, R0, 0x1, 0x1f ;  /* 0x0c201f0000847f89 */ /* 0x000ee800000e0000 */
[----:B------:R-:W4:Y:S01]  /*d360*/  SHFL.BFLY PT, R10, R5, 0x1, 0x1f ;  /* 0x0c201f00050a7f89 */ /* 0x000f2200000e0000 */
[----:B-1----:R-:W-:Y:S02]  /*d370*/  FADD.FTZ R133, R2, R133 ;  /* 0x0000008502857221 */ /* 0x002fe40000010000 */
[----:B------:R-:W-:Y:S01]  /*d380*/  FADD.FTZ R2, R4, R6 ;  /* 0x0000000604027221 */ /* 0x000fe20000010000 */
[----:B--2---:R-:W-:-:S02]  /*d390*/  SHF.R.S32.HI R4, RZ, 0x1f, R7 ;  /* 0x0000001fff047819 */ /* 0x004fc40000011407 */
[----:B------:R-:W-:Y:S02]  /*d3a0*/  FSETP.NE.FTZ.AND P5, PT, R133, RZ, PT ;  /* 0x000000ff8500720b */ /* 0x000fe40003fb5000 */
[----:B------:R-:W1:Y:S01]  /*d3b0*/  SHFL.BFLY PT, R9, R2, 0x1, 0x1f ;  /* 0x0c201f0002097f89 */ /* 0x000e6200000e0000 */
[----:B---3--:R-:W-:Y:S01]  /*d3c0*/  FADD.FTZ R132, R0, R132 ;  /* 0x0000008400847221 */ /* 0x008fe20000010000 */
[----:B------:R-:W-:Y:S02]  /*d3d0*/  LEA.HI R6, R4, R7, RZ, 0x2 ;  /* 0x0000000704067211 */ /* 0x000fe400078f10ff */
[----:B------:R-:W-:Y:S01]  /*d3e0*/  MOV R0, 0x3f800000 ;  /* 0x3f80000000007802 */ /* 0x000fe20000000f00 */
[----:B----4-:R-:W-:Y:S01]  /*d3f0*/  FADD.FTZ R137, R5, R10 ;  /* 0x0000000a05897221 */ /* 0x010fe20000010000 */
[----:B------:R-:W-:Y:S02]  /*d400*/  FSETP.NE.FTZ.AND P4, PT, R132, RZ, PT ;  /* 0x000000ff8400720b */ /* 0x000fe40003f95000 */
[----:B------:R-:W-:-:S02]  /*d410*/  LOP3.LUT R8, R6, 0x3ffffffc, RZ, 0xc0, !PT ;  /* 0x3ffffffc06087812 */ /* 0x000fc400078ec0ff */
[----:B------:R-:W-:Y:S02]  /*d420*/  FSETP.NE.FTZ.AND P3, PT, R137, RZ, PT ;  /* 0x000000ff8900720b */ /* 0x000fe40003f75000 */
[-C--:B------:R-:W-:Y:S01]  /*d430*/  LEA.HI R4, R4, R7.reuse, RZ, 0x5 ;  /* 0x0000000704047211 */ /* 0x080fe200078f28ff */
[----:B------:R-:W2:Y:S01]  /*d440*/  @P5 MUFU.RCP R0, R133 ;  /* 0x0000008500005308 */ /* 0x000ea20000001000 */
[----:B------:R-:W-:Y:S02]  /*d450*/  IADD3 R8, -R8, R7, RZ ;  /* 0x0000000708087210 */ /* 0x000fe40007ffe1ff */
[----:B------:R-:W-:Y:S02]  /*d460*/  SHF.R.S32.HI R7, RZ, 0x5, R4 ;  /* 0x00000005ff077819 */ /* 0x000fe40000011404 */
[----:B------:R-:W-:Y:S02]  /*d470*/  MOV R4, 0x3f800000 ;  /* 0x3f80000000047802 */ /* 0x000fe40000000f00 */
[----:B------:R-:W-:Y:S01]  /*d480*/  LEA R139, R7, R8, 0x9 ;  /* 0x00000008078b7211 */ /* 0x000fe200078e48ff */
[----:B-1----:R-:W-:Y:S01]  /*d490*/  FADD.FTZ R138, R2, R9 ;  /* 0x00000009028a7221 */ /* 0x002fe20000010000 */
[----:B------:R-:W-:-:S02]  /*d4a0*/  MOV R2, 0x3f800000 ;  /* 0x3f80000000027802 */ /* 0x000fc40000000f00 */
[----:B------:R-:W1:Y:S02]  /*d4b0*/  @P4 MUFU.RCP R4, R132 ;  /* 0x0000008400044308 */ /* 0x000e640000001000 */
[----:B------:R-:W-:Y:S01]  /*d4c0*/  FSETP.NE.FTZ.AND P0, PT, R138, RZ, PT ;  /* 0x000000ff8a00720b */ /* 0x000fe20003f15000 */
[C---:B--2---:R-:W-:Y:S02]  /*d4d0*/  FMUL.FTZ R148, R0.reuse, R148 ;  /* 0x0000009400947220 */ /* 0x044fe40000410000 */
[----:B------:R-:W-:-:S03]  /*d4e0*/  FMUL.FTZ R7, R0, R149 ;  /* 0x0000009500077220 */ /* 0x000fc60000410000 */
[----:B------:R-:W2:Y:S01]  /*d4f0*/  @P3 MUFU.RCP R2, R137 ;  /* 0x0000008900023308 */ /* 0x000ea20000001000 */
[C---:B------:R-:W-:Y:S02]  /*d500*/  FMUL.FTZ R156, R0.reuse, R156 ;  /* 0x0000009c009c7220 */ /* 0x040fe40000410000 */
        /* <DEDUP_REMOVED lines=43> */
[----:B------:R-:W-:Y:S01]  /*d7c0*/  MOV R0, 0x3f800000 ;  /* 0x3f80000000007802 */ /* 0x000fe20000000f00 */
[----:B-1----:R-:W-:Y:S01]  /*d7d0*/  FMUL.FTZ R150, R4, R150 ;  /* 0x0000009604967220 */ /* 0x002fe20000410000 */
        /* <DEDUP_REMOVED lines=235> */
[----:B------:R-:W-:-:S03]  /*e690*/  @P4 FFMA.FTZ R13, R135, c[0x0][0x238], R5 ;  /* 0x00008e00870d4a23 */ /* 0x000fc60000010005 */
        /* <DEDUP_REMOVED lines=75> */
.L_x_224:
[----:B---34-:R-:W-:Y:S05]  /*eb50*/  BSYNC B0 ;  /* 0x0000000000007941 */ /* 0x018fea0003800000 */
.L_x_223:
        /* <DEDUP_REMOVED lines=29> */
.L_x_226:
[----:B----4-:R-:W-:Y:S05]  /*ed30*/  BSYNC B0 ;  /* 0x0000000000007941 */ /* 0x010fea0003800000 */
.L_x_225:
        /* <DEDUP_REMOVED lines=18> */
.L_x_228:
[----:B------:R-:W-:Y:S05]  /*ee60*/  BSYNC B0 ;  /* 0x0000000000007941 */ /* 0x000fea0003800000 */
.L_x_227:
        /* <DEDUP_REMOVED lines=18> */
.L_x_230:
[----:B------:R-:W-:Y:S05]  /*ef90*/  BSYNC B0 ;  /* 0x0000000000007941 */ /* 0x000fea0003800000 */
.L_x_229:
        /* <DEDUP_REMOVED lines=18> */
.L_x_232:
[----:B------:R-:W-:Y:S05]  /*f0c0*/  BSYNC B0 ;  /* 0x0000000000007941 */ /* 0x000fea0003800000 */
.L_x_231:
        /* <DEDUP_REMOVED lines=18> */
.L_x_234:
[----:B------:R-:W-:Y:S05]  /*f1f0*/  BSYNC B0 ;  /* 0x0000000000007941 */ /* 0x000fea0003800000 */
.L_x_233:
        /* <DEDUP_REMOVED lines=18> */
.L_x_236:
[----:B------:R-:W-:Y:S05]  /*f320*/  BSYNC B0 ;  /* 0x0000000000007941 */ /* 0x000fea0003800000 */
.L_x_235:
        /* <DEDUP_REMOVED lines=18> */
.L_x_238:
[----:B------:R-:W-:Y:S05]  /*f450*/  BSYNC B0 ;  /* 0x0000000000007941 */ /* 0x000fea0003800000 */
.L_x_237:
        /* <DEDUP_REMOVED lines=19> */
.L_x_181:
        /* <DEDUP_REMOVED lines=74> */
.L_x_240:
[----:B------:R-:W-:Y:S05]  /*fa30*/  BSYNC B0 ;  /* 0x0000000000007941 */ /* 0x000fea0003800000 */
.L_x_239:
        /* <DEDUP_REMOVED lines=18> */
.L_x_242:
[----:B------:R-:W-:Y:S05]  /*fb60*/  BSYNC B0 ;  /* 0x0000000000007941 */ /* 0x000fea0003800000 */
.L_x_241:
        /* <DEDUP_REMOVED lines=18> */
.L_x_244:
[----:B------:R-:W-:Y:S05]  /*fc90*/  BSYNC B0 ;  /* 0x0000000000007941 */ /* 0x000fea0003800000 */
.L_x_243:
        /* <DEDUP_REMOVED lines=18> */
.L_x_246:
[----:B------:R-:W-:Y:S05]  /*fdc0*/  BSYNC B0 ;  /* 0x0000000000007941 */ /* 0x000fea0003800000 */
.L_x_245:
        /* <DEDUP_REMOVED lines=18> */
.L_x_248:
[----:B------:R-:W-:Y:S05]  /*fef0*/  BSYNC B0 ;  /* 0x0000000000007941 */ /* 0x000fea0003800000 */
.L_x_247:
        /* <DEDUP_REMOVED lines=18> */
.L_x_250:
[----:B------:R-:W-:Y:S05]  /*10020*/  BSYNC B0 ;  /* 0x0000000000007941 */ /* 0x000fea0003800000 */
.L_x_249:
        /* <DEDUP_REMOVED lines=18> */
.L_x_252:
[----:B------:R-:W-:Y:S05]  /*10150*/  BSYNC B0 ;  /* 0x0000000000007941 */ /* 0x000fea0003800000 */
.L_x_251:
        /* <DEDUP_REMOVED lines=18> */
.L_x_254:
[----:B------:R-:W-:Y:S05]  /*10280*/  BSYNC B0 ;  /* 0x0000000000007941 */ /* 0x000fea0003800000 */
.L_x_253:
        /* <DEDUP_REMOVED lines=67> */
.L_x_255:
        /* <DEDUP_REMOVED lines=12> */
.L_x_2377:


//--------------------- .text._ZN5flash16flash_fwd_kernelI23Flash_fwd_kernel_traitsILi128ELi128ELi64ELi4ELb0ELb0EN7cutlass6half_tE19Flash_kernel_traitsILi128ELi128ELi64ELi4ES3_EELb0ELb0ELb0ELb1ELb0ELb0ELb0ELb0EEEvNS_16Flash_fwd_paramsE --------------------------
	.section	.text._ZN5flash16flash_fwd_kernelI23Flash_fwd_kernel_traitsILi128ELi128ELi64ELi4ELb0ELb0EN7cutlass6half_tE19Flash_kernel_traitsILi128ELi128ELi64ELi4ES3_EELb0ELb0ELb0ELb1ELb0ELb0ELb0ELb0EEEvNS_16Flash_fwd_paramsE,"ax",@progbits
	.sectioninfo	@"SHI_REGISTERS=255"
	.align	128
        .global         _ZN5flash16flash_fwd_kernelI23Flash_fwd_kernel_traitsILi128ELi128ELi64ELi4ELb0ELb0EN7cutlass6half_tE19Flash_kernel_traitsILi128ELi128ELi64ELi4ES3_EELb0ELb0ELb0ELb1ELb0ELb0ELb0ELb0EEEvNS_16Flash_fwd_paramsE
        .type           _ZN5flash16flash_fwd_kernelI23Flash_fwd_kernel_traitsILi128ELi128ELi64ELi4ELb0ELb0EN7cutlass6half_tE19Flash_kernel_traitsILi128ELi128ELi64ELi4ES3_EELb0ELb0ELb0ELb1ELb0ELb0ELb0ELb0EEEvNS_16Flash_fwd_paramsE,@function
        .size           _ZN5flash16flash_fwd_kernelI23Flash_fwd_kernel_traitsILi128ELi128ELi64ELi4ELb0ELb0EN7cutlass6half_tE19Flash_kernel_traitsILi128ELi128ELi64ELi4ES3_EELb0ELb0ELb0ELb1ELb0ELb0ELb0ELb0EEEvNS_16Flash_fwd_paramsE,(.L_x_2378 - _ZN5flash16flash_fwd_kernelI23Flash_fwd_kernel_traitsILi128ELi128ELi64ELi4ELb0ELb0EN7cutlass6half_tE19Flash_kernel_traitsILi128ELi128ELi64ELi4ES3_EELb0ELb0ELb0ELb1ELb0ELb0ELb0ELb0EEEvNS_16Flash_fwd_paramsE)
        .other          _ZN5flash16flash_fwd_kernelI23Flash_fwd_kernel_traitsILi128ELi128ELi64ELi4ELb0ELb0EN7cutlass6half_tE19Flash_kernel_traitsILi128ELi128ELi64ELi4ES3_EELb0ELb0ELb0ELb1ELb0ELb0ELb0ELb0EEEvNS_16Flash_fwd_paramsE,@"STO_CUDA_ENTRY STV_DEFAULT"
_ZN5flash16flash_fwd_kernelI23Flash_fwd_kernel_traitsILi128ELi128ELi64ELi4ELb0ELb0EN7cutlass6half_tE19Flash_kernel_traitsILi128ELi128ELi64ELi4ES3_EELb0ELb0ELb0ELb1ELb0ELb0ELb0ELb0EEEvNS_16Flash_fwd_paramsE:
.text._ZN5flash16flash_fwd_kernelI23Flash_fwd_kernel_traitsILi128ELi128ELi64ELi4ELb0ELb0EN7cutlass6half_tE19Flash_kernel_traitsILi128ELi128ELi64ELi4ES3_EELb0ELb0ELb0ELb1ELb0ELb0ELb0ELb0EEEvNS_16Flash_fwd_paramsE:
        /* <DEDUP_REMOVED lines=56> */
.L_x_256:
[----:B------:R-:W-:Y:S02]  /*0380*/  ULDC UR6, c[0x0][0x218] ;  /* 0x0000860000067ab9 */ /* 0x000fe40000000800 */
.L_x_257:
        /* <DEDUP_REMOVED lines=22> */
[----:B------:R-:W1:Y:S05]  /*04f0*/  S2R R198, SR_TID.X ;  /* 0x0000000000c67919 */ /* 0x000e6a0000002100 */
[----:B------:R-:W-:-:S13]  /*0500*/  PLOP3.LUT P0, PT, PT, PT, UP0, 0x80, 0x0 ;  /* 0x000000000000781c */ /* 0x000fda0003f0f008 */
        /* <DEDUP_REMOVED lines=10> */
[----:B------:R-:W-:Y:S02]  /*05b0*/  @!UP1 UIMAD UR19, UR19, UR6, URZ ;  /* 0x00000006131392a4 */ /* 0x000fe4000f8e023f */
[----:B------:R-:W-:-:S02]  /*05c0*/  ULDC.64 UR4, c[0x0][0x198] ;  /* 0x0000660000047ab9 */ /* 0x000fc40000000a00 */
[----:B------:R-:W-:Y:S02]  /*05d0*/  @!UP1 UIMAD.WIDE.U32 UR26, UR12, UR6, URZ ;  /* 0x000000060c1a92a5 */ /* 0x000fe4000f8e003f */
[----:B------:R-:W-:Y:S02]  /*05e0*/  @UP0 UIMAD.WIDE.U32 UR24, UR21, UR4, URZ ;  /* 0x00000004151802a5 */ /* 0x000fe4000f8e003f */
[----:B------:R-:W-:Y:S02]  /*05f0*/  @!UP1 UIMAD UR4, UR12, UR7, UR19 ;  /* 0x000000070c0492a4 */ /* 0x000fe4000f8e0213 */
[----:B------:R-:W-:Y:S02]  /*0600*/  @UP1 UMOV UR6, UR22 ;  /* 0x0000001600061c82 */ /* 0x000fe40008000000 */
[----:B------:R-:W-:Y:S02]  /*0610*/  @UP0 UIMAD UR7, UR21, UR5, UR25 ;  /* 0x00000005150702a4 */ /* 0x000fe4000f8e0219 */
[----:B------:R-:W-:-:S02]  /*0620*/  USHF.R.S32.HI UR19, URZ, 0x1f, UR14 ;  /* 0x0000001f3f137899 */ /* 0x000fc4000801140e */
[----:B------:R-:W-:Y:S02]  /*0630*/  @!UP1 UIADD3 UR15, UR27, UR4, URZ ;  /* 0x000000041b0f9290 */ /* 0x000fe4000fffe03f */
[----:B------:R-:W-:Y:S01]  /*0640*/  @!UP1 UMOV UR6, UR26 ;  /* 0x0000001a00069c82 */ /* 0x000fe20008000000 */
        /* <DEDUP_REMOVED lines=13> */
.L_x_259:
        /* <DEDUP_REMOVED lines=10> */
[----:B------:R-:W-:Y:S01]  /*07c0*/  @UP0 UIMAD UR20, UR20, UR5, UR23 ;  /* 0x00000005141402a4 */ /* 0x000fe2000f8e0217 */
        /* <DEDUP_REMOVED lines=35> */
.L_x_260:
[----:B-1----:R-:W-:Y:S01]  /*0a00*/  SHF.R.S32.HI R15, RZ, 0x1f, R198 ;  /* 0x0000001fff0f7819 */ /* 0x002fe200000114c6 */
[----:B------:R-:W1:Y:S01]  /*0a10*/  S2R R6, SR_CTAID.X ;  /* 0x0000000000067919 */ /* 0x000e620000002500 */
[----:B------:R-:W-:Y:S01]  /*0a20*/  ULDC.64 UR4, c[0x0][0x1a8] ;  /* 0x00006a0000047ab9 */ /* 0x000fe20000000a00 */
[----:B------:R-:W-:Y:S01]  /*0a30*/  IMAD.MOV.U32 R21, RZ, RZ, 0x10 ;  /* 0x00000010ff157424 */ /* 0x000fe200078e00ff */
[CC--:B------:R-:W-:Y:S01]  /*0a40*/  LEA.HI R0, R15.reuse, R198.reuse, RZ, 0x3 ;  /* 0x000000c60f007211 */ /* 0x0c0fe200078f18ff */
[----:B------:R-:W2:Y:S01]  /*0a50*/  S2R R10, SR_CTAID.Z ;  /* 0x00000000000a7919 */ /* 0x000ea20000002700 */
[-C--:B------:R-:W-:Y:S01]  /*0a60*/  LEA.HI R19, R15, R198.reuse, RZ, 0x4 ;  /* 0x000000c60f137211 */ /* 0x080fe200078f20ff */
[----:B------:R-:W-:Y:S01]  /*0a70*/  UIMAD UR4, UR19, UR4, URZ ;  /* 0x00000004130472a4 */ /* 0x000fe2000f8e023f */
[----:B------:R-:W-:Y:S01]  /*0a80*/  SHF.R.S32.HI R12, RZ, 0x3, R0 ;  /* 0x00000003ff0c7819 */ /* 0x000fe20000011400 */
[----:B------:R-:W-:Y:S01]  /*0a90*/  BSSY B0, `(.L_x_261) ;  /* 0x0000057000007945 */ /* 0x000fe20003800000 */
[----:B------:R-:W-:Y:S01]  /*0aa0*/  LOP3.LUT R2, R0, 0xfffffff8, RZ, 0xc0, !PT ;  /* 0xfffffff800027812 */ /* 0x000fe200078ec0ff */
[----:B------:R-:W-:Y:S01]  /*0ab0*/  UIMAD UR5, UR14, UR5, UR4 ;  /* 0x000000050e0572a4 */ /* 0x000fe2000f8e0204 */
[----:B------:R-:W-:Y:S01]  /*0ac0*/  LOP3.LUT R0, R19, 0xfffffff0, RZ, 0xc0, !PT ;  /* 0xfffffff013007812 */ /* 0x000fe200078ec0ff */
[----:B------:R-:W-:Y:S01]  /*0ad0*/  IMAD.SHL.U32 R3, R12, 0x40, RZ ;  /* 0x000000400c037824 */ /* 0x000fe200078e00ff */
[----:B------:R-:W-:Y:S01]  /*0ae0*/  LEA.HI R5, R15, R198, RZ, 0x6 ;  /* 0x000000c60f057211 */ /* 0x000fe200078f30ff */
[C---:B------:R-:W-:Y:S01]  /*0af0*/  IMAD.IADD R20, R198.reuse, 0x1, -R2 ;  /* 0x00000001c6147824 */ /* 0x040fe200078e0a02 */
[----:B------:R-:W-:Y:S01]  /*0b00*/  SHF.R.S32.HI R13, RZ, 0x1f, R12 ;  /* 0x0000001fff0d7819 */ /* 0x000fe2000001140c */
[----:B------:R-:W-:Y:S01]  /*0b10*/  IMAD.IADD R0, R198, 0x1, -R0 ;  /* 0x00000001c6007824 */ /* 0x000fe200078e0a00 */
[----:B------:R-:W-:Y:S01]  /*0b20*/  LOP3.LUT R2, R3, 0x1c0, RZ, 0xc0, !PT ;  /* 0x000001c003027812 */ /* 0x000fe200078ec0ff */
[----:B------:R-:W-:-:S02]  /*0b30*/  IMAD.SHL.U32 R212, R20, 0x8, RZ ;  /* 0x0000000814d47824 */ /* 0x000fc400078e00ff */
[----:B------:R-:W-:Y:S01]  /*0b40*/  IMAD R14, R13, c[0x0][0x1a0], RZ ;  /* 0x000068000d0e7a24 */ /* 0x000fe200078e02ff */
[----:B------:R-:W-:Y:S02]  /*0b50*/  SHF.R.S32.HI R4, RZ, 0x1f, R0 ;  /* 0x0000001fff047819 */ /* 0x000fe40000011400 */
[----:B------:R-:W-:Y:S01]  /*0b60*/  LOP3.LUT R3, R2, 0x38, R212, 0xf8, !PT ;  /* 0x0000003802037812 */ /* 0x000fe200078ef8d4 */
[----:B-1----:R-:W-:Y:S01]  /*0b70*/  IMAD.WIDE R30, R6, 0x80, R12 ;  /* 0x00000080061e7825 */ /* 0x002fe200078e020c */
[----:B------:R-:W-:Y:S02]  /*0b80*/  SHF.R.U32.HI R2, RZ, 0x3, R2 ;  /* 0x00000003ff027819 */ /* 0x000fe40000011602 */
[----:B------:R-:W-:Y:S01]  /*0b90*/  LEA.HI R18, R4, R0, RZ, 0x3 ;  /* 0x0000000004127211 */ /* 0x000fe200078f18ff */
[----:B------:R-:W-:Y:S01]  /*0ba0*/  IMAD.SHL.U32 R4, R5, 0x8, RZ ;  /* 0x0000000805047824 */ /* 0x000fe200078e00ff */
[----:B------:R-:W-:Y:S01]  /*0bb0*/  LOP3.LUT R3, R3, R2, RZ, 0x3c, !PT ;  /* 0x0000000203037212 */ /* 0x000fe200078e3cff */
[----:B------:R1:W-:Y:S01]  /*0bc0*/  STL.64 [R1+0x20], R30 ;  /* 0x0000201e01007387 */ /* 0x0003e20000100a00 */
[----:B------:R-:W-:-:S02]  /*0bd0*/  LOP3.LUT R2, R18, 0xfffffff8, RZ, 0xc0, !PT ;  /* 0xfffffff812027812 */ /* 0x000fc400078ec0ff */
[----:B------:R-:W-:Y:S02]  /*0be0*/  SHF.R.S32.HI R213, RZ, 0x1f, R212 ;  /* 0x0000001fffd57819 */ /* 0x000fe400000114d4 */
[----:B------:R-:W-:Y:S01]  /*0bf0*/  LOP3.LUT R239, R3, 0xfffffe00, R4, 0xf8, !PT ;  /* 0xfffffe0003ef7812 */ /* 0x000fe200078ef804 */
[----:B------:R-:W-:Y:S01]  /*0c00*/  IMAD.IADD R17, R0, 0x1, -R2 ;  /* 0x0000000100117824 */ /* 0x000fe200078e0a02 */
[C---:B------:R-:W-:Y:S01]  /*0c10*/  IADD3 R2, P0, R212.reuse, UR6, RZ ;  /* 0x00000006d4027c10 */ /* 0x040fe2000ff1e0ff */
[----:B------:R-:W-:Y:S01]  /*0c20*/  IMAD R0, R13, c[0x0][0x198], RZ ;  /* 0x000066000d007a24 */ /* 0x000fe200078e02ff */
[----:B------:R-:W-:Y:S01]  /*0c30*/  IADD3 R202, R212, 0x40, RZ ;  /* 0x00000040d4ca7810 */ /* 0x000fe20007ffe0ff */
[C---:B------:R-:W-:Y:S01]  /*0c40*/  IMAD.WIDE.U32 R6, R12.reuse, c[0x0][0x198], R212 ;  /* 0x000066000c067a25 */ /* 0x040fe200078e00d4 */
[----:B------:R-:W-:Y:S01]  /*0c50*/  IADD3.X R3, R213, UR15, RZ, P0, !PT ;  /* 0x0000000fd5037c10 */ /* 0x000fe200087fe4ff */
[----:B------:R1:W-:Y:S01]  /*0c60*/  STL.64 [R1+0x18], R212 ;  /* 0x000018d401007387 */ /* 0x0003e20000100a00 */
[----:B------:R-:W-:Y:S01]  /*0c70*/  UIADD3 UR15, -UR9, UR11, URZ ;  /* 0x0000000b090f7290 */ /* 0x000fe2000fffe13f */
[----:B------:R-:W-:Y:S01]  /*0c80*/  IMAD R9, R12, c[0x0][0x19c], R0 ;  /* 0x000067000c097a24 */ /* 0x000fe200078e0200 */
[----:B------:R-:W-:Y:S01]  /*0c90*/  IADD3 R6, P0, R6, UR24, RZ ;  /* 0x0000001806067c10 */ /* 0x000fe2000ff1e0ff */
[----:B------:R-:W-:Y:S01]  /*0ca0*/  IMAD.WIDE.U32 R4, R12, c[0x0][0x1a0], R212 ;  /* 0x000068000c047a25 */ /* 0x000fe200078e00d4 */
[----:B------:R-:W-:-:S02]  /*0cb0*/  SHF.R.S32.HI R0, RZ, 0x1f, R8 ;  /* 0x0000001fff007819 */ /* 0x000fc40000011408 */
[----:B------:R-:W-:Y:S01]  /*0cc0*/  IADD3.X R7, R7, UR7, R9, P0, !PT ;  /* 0x0000000707077c10 */ /* 0x000fe200087fe409 */
[----:B--2---:R-:W-:Y:S01]  /*0cd0*/  IMAD.WIDE.U32 R10, R10, c[0x0][0x1a8], R2 ;  /* 0x00006a000a0a7a25 */ /* 0x004fe200078e0002 */
[----:B------:R-:W-:-:S03]  /*0ce0*/  IADD3 R2, P0, R4, UR22, RZ ;  /* 0x0000001604027c10 */ /* 0x000fc6000ff1e0ff */
[----:B------:R-:W-:Y:S01]  /*0cf0*/  IMAD R3, R12, c[0x0][0x1a4], R14 ;  /* 0x000069000c037a24 */ /* 0x000fe200078e020e */
[----:B------:R-:W-:Y:S01]  /*0d00*/  R2P PR, R17, 0x6 ;  /* 0x0000000611007804 */ /* 0x000fe20000000000 */
[C---:B------:R-:W-:Y:S01]  /*0d10*/  IMAD R4, R0.reuse, c[0x0][0x1b0], RZ ;  /* 0x00006c0000047a24 */ /* 0x040fe200078e02ff */
[----:B------:R-:W-:Y:S01]  /*0d20*/  IADD3 R9, R11, UR5, RZ ;  /* 0x000000050b097c10 */ /* 0x000fe2000fffe0ff */
[----:B------:R-:W-:Y:S01]  /*0d30*/  IMAD R0, R0, c[0x0][0x1b8], RZ ;  /* 0x00006e0000007a24 */ /* 0x000fe200078e02ff */
[----:B------:R-:W-:Y:S01]  /*0d40*/  IADD3.X R3, R5, UR20, R3, P0, !PT ;  /* 0x0000001405037c10 */ /* 0x000fe200087fe403 */
[----:B------:R-:W-:Y:S01]  /*0d50*/  IMAD R14, R8, c[0x0][0x1b4], R4 ;  /* 0x00006d00080e7a24 */ /* 0x000fe200078e0204 */
[----:B------:R-:W-:Y:S01]  /*0d60*/  ISETP.GE.AND P0, PT, R12, UR15, PT ;  /* 0x0000000f0c007c0c */ /* 0x000fe2000bf06270 */
[C---:B------:R-:W-:Y:S01]  /*0d70*/  IMAD R5, R8.reuse, c[0x0][0x1bc], R0 ;  /* 0x00006f0008057a24 */ /* 0x040fe200078e0200 */
[----:B------:R-:W-:Y:S01]  /*0d80*/  SEL R4, R21, 0xfffffff0, !P1 ;  /* 0xfffffff015047807 */ /* 0x000fe20004800000 */
[----:B------:R-:W-:Y:S01]  /*0d90*/  IMAD.WIDE.U32 R24, R8, c[0x0][0x1b8], R2 ;  /* 0x00006e0008187a25 */ /* 0x000fe200078e0002 */
[----:B------:R-:W-:-:S03]  /*0da0*/  LEA.HI R2, R15, R198, RZ, 0x5 ;  /* 0x000000c60f027211 */ /* 0x000fc600078f28ff */
[----:B------:R-:W-:Y:S01]  /*0db0*/  IMAD.WIDE.U32 R26, R8, c[0x0][0x1b0], R6 ;  /* 0x00006c00081a7a25 */ /* 0x000fe200078e0006 */
[----:B------:R-:W-:Y:S02]  /*0dc0*/  LOP3.LUT R0, R2, 0xffffffe0, RZ, 0xc0, !PT ;  /* 0xffffffe002007812 */ /* 0x000fe400078ec0ff */
[----:B------:R-:W-:Y:S01]  /*0dd0*/  SHF.R.S32.HI R145, RZ, 0x5, R2 ;  /* 0x00000005ff917819 */ /* 0x000fe20000011402 */
[----:B------:R-:W-:Y:S01]  /*0de0*/  IMAD.IADD R22, R25, 0x1, R5 ;  /* 0x0000000119167824 */ /* 0x000fe200078e0205 */
[----:B------:R1:W-:Y:S01]  /*0df0*/  STL.64 [R1+0x40], R26 ;  /* 0x0000401a01007387 */ /* 0x0003e20000100a00 */
[----:B------:R-:W-:Y:S02]  /*0e00*/  IMAD.IADD R29, R27, 0x1, R14 ;  /* 0x000000011b1d7824 */ /* 0x000fe400078e020e */
[----:B------:R-:W-:Y:S01]  /*0e10*/  IMAD.MOV.U32 R3, RZ, RZ, 0x20 ;  /* 0x00000020ff037424 */ /* 0x000fe200078e00ff */
[----:B------:R1:W-:Y:S01]  /*0e20*/  STL.64 [R1+0x38], R24 ;  /* 0x0000381801007387 */ /* 0x0003e20000100a00 */
[----:B------:R-:W-:-:S02]  /*0e30*/  IMAD.IADD R144, R198, 0x1, -R0 ;  /* 0x00000001c6907824 */ /* 0x000fc400078e0a00 */
[----:B------:R-:W-:Y:S01]  /*0e40*/  IMAD.SHL.U32 R239, R239, 0x2, RZ ;  /* 0x00000002efef7824 */ /* 0x000fe200078e00ff */
        /* <DEDUP_REMOVED lines=27> */
.L_x_262:
[----:B------:R-:W-:Y:S05]  /*1000*/  BSYNC B0 ;  /* 0x0000000000007941 */ /* 0x000fea0003800000 */
.L_x_261:
[----:B------:R-:W-:Y:S01]  /*1010*/  IADD3 R16, R12, 0x10, RZ ;  /* 0x000000100c107810 */ /* 0x000fe20007ffe0ff */
[----:B------:R-:W-:Y:S03]  /*1020*/  BSSY B0, `(.L_x_263) ;  /* 0x000001c000007945 */ /* 0x000fe60003800000 */
[----:B------:R-:W-:-:S13]  /*1030*/  ISETP.GE.AND P0, PT, R16, UR15, PT ;  /* 0x0000000f10007c0c */ /* 0x000fda000bf06270 */
[----:B------:R-:W-:Y:S05]  /*1040*/  @P0 BRA `(.L_x_264) ;  /* 0x0000019000000947 */ /* 0x000fea0003800000 */
[----:B------:R-:W-:Y:S02]  /*1050*/  IADD3 R5, P0, R30, 0x10, RZ ;  /* 0x000000101e057810 */ /* 0x000fe40007f1e0ff */
[----:B------:R-:W-:Y:S02]  /*1060*/  ISETP.GE.AND P1, PT, R212, c[0x0][0x220], PT ;  /* 0x00008800d4007a0c */ /* 0x000fe40003f26270 */
[----:B--2---:R-:W-:Y:S01]  /*1070*/  MOV R3, R9 ;  /* 0x0000000900037202 */ /* 0x004fe20000000f00 */
[----:B------:R-:W-:Y:S01]  /*1080*/  IMAD.X R2, RZ, RZ, R31, P0 ;  /* 0x000000ffff027224 */ /* 0x000fe200000e061f */
[----:B------:R-:W-:-:S03]  /*1090*/  ISETP.GE.AND P0, PT, R202, c[0x0][0x220], PT ;  /* 0x00008800ca007a0c */ /* 0x000fc60003f06270 */
[----:B------:R-:W-:Y:S02]  /*10a0*/  IMAD R6, R2, c[0x0][0x190], RZ ;  /* 0x0000640002067a24 */ /* 0x000fe400078e02ff */
[----:B------:R-:W-:-:S04]  /*10b0*/  IMAD.MOV.U32 R2, RZ, RZ, R10 ;  /* 0x000000ffff027224 */ /* 0x000fc800078e000a */
[C---:B------:R-:W-:Y:S01]  /*10c0*/  IMAD.WIDE.U32 R2, R5.reuse, c[0x0][0x190], R2 ;  /* 0x0000640005027a25 */ /* 0x040fe200078e0002 */
[----:B------:R2:W-:Y:S03]  /*10d0*/  @P1 STS.128 [R239+0x800], RZ ;  /* 0x000800ffef001388 */ /* 0x0005e60000000c00 */
[----:B------:R-:W-:Y:S01]  /*10e0*/  IMAD R5, R5, c[0x0][0x194], R6 ;  /* 0x0000650005057a24 */ /* 0x000fe200078e0206 */
[----:B------:R-:W-:-:S03]  /*10f0*/  @!P1 LEA R6, P2, R2, c[0x0][0x160], 0x1 ;  /* 0x0000580002069a11 */ /* 0x000fc600078408ff */
        /* <DEDUP_REMOVED lines=14> */
.L_x_264:
[----:B------:R-:W-:Y:S05]  /*11e0*/  BSYNC B0 ;  /* 0x0000000000007941 */ /* 0x000fea0003800000 */
.L_x_263:
        /* <DEDUP_REMOVED lines=29> */
.L_x_266:
[----:B------:R-:W-:Y:S05]  /*13c0*/  BSYNC B0 ;  /* 0x0000000000007941 */ /* 0x000fea0003800000 */
.L_x_265:
        /* <DEDUP_REMOVED lines=29> */
.L_x_268:
[----:B------:R-:W-:Y:S05]  /*15a0*/  BSYNC B0 ;  /* 0x0000000000007941 */ /* 0x000fea0003800000 */
.L_x_267:
[----:B--2---:R-:W-:Y:S01]  /*15b0*/  IADD3 R2, R12, 0x40, RZ ;  /* 0x000000400c027810 */ /* 0x004fe20007ffe0ff */
[----:B------:R-:W-:Y:S03]  /*15c0*/  BSSY B0, `(.L_x_269) ;  /* 0x000001c000007945 */ /* 0x000fe60003800000 */
[----:B------:R-:W-:-:S13]  /*15d0*/  ISETP.GE.AND P0, PT, R2, UR15, PT ;  /* 0x0000000f02007c0c */ /* 0x000fda000bf06270 */
[----:B------:R-:W-:Y:S05]  /*15e0*/  @P0 BRA `(.L_x_270) ;  /* 0x0000019000000947 */ /* 0x000fea0003800000 */
[----:B------:R-:W-:Y:S02]  /*15f0*/  IADD3 R5, P0, R30, 0x40, RZ ;  /* 0x000000401e057810 */ /* 0x000fe40007f1e0ff */
[----:B------:R-:W-:Y:S02]  /*1600*/  ISETP.GE.AND P1, PT, R212, c[0x0][0x220], PT ;  /* 0x00008800d4007a0c */ /* 0x000fe40003f26270 */
[----:B------:R-:W-:Y:S01]  /*1610*/  MOV R3, R9 ;  /* 0x0000000900037202 */ /* 0x000fe20000000f00 */
        /* <DEDUP_REMOVED lines=22> */
.L_x_270:
[----:B------:R-:W-:Y:S05]  /*1780*/  BSYNC B0 ;  /* 0x0000000000007941 */ /* 0x000fea0003800000 */
.L_x_269:
[----:B------:R-:W-:Y:S01]  /*1790*/  IADD3 R2, R12, 0x50, RZ ;  /* 0x000000500c027810 */ /* 0x000fe20007ffe0ff */
        /* <DEDUP_REMOVED lines=8> */
[----:B--2---:R-:W-:Y:S02]  /*1820*/  IMAD R6, R2, c[0x0][0x190], RZ ;  /* 0x0000640002067a24 */ /* 0x004fe400078e02ff */
        /* <DEDUP_REMOVED lines=19> */
.L_x_272:
[----:B------:R-:W-:Y:S05]  /*1960*/  BSYNC B0 ;  /* 0x0000000000007941 */ /* 0x000fea0003800000 */
.L_x_271:
        /* <DEDUP_REMOVED lines=29> */
.L_x_274:
[----:B------:R-:W-:Y:S05]  /*1b40*/  BSYNC B0 ;  /* 0x0000000000007941 */ /* 0x000fea0003800000 */
.L_x_273:
[----:B------:R-:W-:Y:S01]  /*1b50*/  IADD3 R2, R12, 0x70, RZ ;  /* 0x000000700c027810 */ /* 0x000fe20007ffe0ff */
[----:B------:R-:W-:Y:S01]  /*1b60*/  UIADD3 UR21, UR10, 0x3f, URZ ;  /* 0x0000003f0a157890 */ /* 0x000fe2000fffe03f */
[----:B------:R-:W-:Y:S01]  /*1b70*/  BSSY B0, `(.L_x_275) ;  /* 0x0000022000007945 */ /* 0x000fe20003800000 */
[----:B------:R-:W-:Y:S01]  /*1b80*/  UMOV UR22, 0x6 ;  /* 0x0000000600167882 */ /* 0x000fe20000000000 */
[----:B------:R-:W-:Y:S01]  /*1b90*/  ISETP.GE.AND P0, PT, R2, UR15, PT ;  /* 0x0000000f02007c0c */ /* 0x000fe2000bf06270 */
[----:B------:R-:W-:Y:S02]  /*1ba0*/  ULDC.64 UR4, c[0x0][0x198] ;  /* 0x0000660000047ab9 */ /* 0x000fe40000000a00 */
[----:B------:R-:W-:Y:S02]  /*1bb0*/  USHF.L.U64.HI UR22, UR4, UR22, UR5 ;  /* 0x0000001604167299 */ /* 0x000fe40008010205 */
[----:B------:R-:W-:Y:S02]  /*1bc0*/  USHF.R.S32.HI UR5, URZ, 0x1f, UR21 ;  /* 0x0000001f3f057899 */ /* 0x000fe40008011415 */
[----:B------:R-:W-:-:S02]  /*1bd0*/  USHF.L.U32 UR23, UR4, 0x6, URZ ;  /* 0x0000000604177899 */ /* 0x000fc4000800063f */
[----:B------:R-:W-:-:S04]  /*1be0*/  ULEA.HI UR21, UR5, UR21, URZ, 0x6 ;  /* 0x0000001505157291 */ /* 0x000fc8000f8f303f */
        /* <DEDUP_REMOVED lines=8> */
[C---:B--2---:R-:W-:Y:S01]  /*1c70*/  IMAD.WIDE.U32 R6, R5.reuse, c[0x0][0x190], R2 ;  /* 0x0000640005067a25 */ /* 0x044fe200078e0002 */
        /* <DEDUP_REMOVED lines=17> */
.L_x_276:
[----:B------:R-:W-:Y:S05]  /*1d90*/  BSYNC B0 ;  /* 0x0000000000007941 */ /* 0x000fea0003800000 */
.L_x_275:
        /* <DEDUP_REMOVED lines=32> */
.L_x_278:
[----:B------:R-:W-:Y:S05]  /*1fa0*/  BSYNC B0 ;  /* 0x0000000000007941 */ /* 0x000fea0003800000 */
.L_x_277:
[----:B------:R-:W-:Y:S01]  /*1fb0*/  ISETP.GE.AND P0, PT, R16, UR18, PT ;  /* 0x0000001210007c0c */ /* 0x000fe2000bf06270 */
[----:B------:R-:W-:Y:S01]  /*1fc0*/  ULDC UR5, c[0x0][0x19c] ;  /* 0x0000670000057ab9 */ /* 0x000fe20000000800 */
[----:B------:R-:W-:Y:S01]  /*1fd0*/  BSSY B0, `(.L_x_279) ;  /* 0x0000017000007945 */ /* 0x000fe20003800000 */
[----:B------:R-:W-:Y:S02]  /*1fe0*/  USHF.L.U32 UR24, UR4, 0x4, URZ ;  /* 0x0000000404187899 */ /* 0x000fe4000800063f */
[----:B------:R-:W-:-:S08]  /*1ff0*/  USHF.L.U64.HI UR13, UR4, UR13, UR5 ;  /* 0x0000000d040d7299 */ /* 0x000fd00008010205 */
[----:B------:R-:W-:Y:S05]  /*2000*/  @P0 BRA `(.L_x_280) ;  /* 0x0000013000000947 */ /* 0x000fea0003800000 */
[----:B------:R-:W-:Y:S02]  /*2010*/  ISETP.GE.AND P1, PT, R212, c[0x0][0x220], PT ;  /* 0x00008800d4007a0c */ /* 0x000fe40003f26270 */
[----:B------:R-:W-:Y:S02]  /*2020*/  IADD3 R5, P2, R2, UR24, RZ ;  /* 0x0000001802057c10 */ /* 0x000fe4000ff5e0ff */
        /* <DEDUP_REMOVED lines=17> */
.L_x_280:
[----:B------:R-:W-:Y:S05]  /*2140*/  BSYNC B0 ;  /* 0x0000000000007941 */ /* 0x000fea0003800000 */
.L_x_279:
[----:B------:R-:W-:Y:S01]  /*2150*/  ISETP.GE.AND P0, PT, R15, UR18, PT ;  /* 0x000000120f007c0c */ /* 0x000fe2000bf06270 */
[----:B------:R-:W-:-:S12]  /*2160*/  BSSY B0, `(.L_x_281) ;  /* 0x0000017000007945 */ /* 0x000fd80003800000 */
[----:B------:R-:W-:Y:S05]  /*2170*/  @P0 BRA `(.L_x_282) ;  /* 0x0000015000000947 */ /* 0x000fea0003800000 */
[----:B------:R-:W-:Y:S01]  /*2180*/  ISETP.GE.AND P1, PT, R212, c[0x0][0x220], PT ;  /* 0x00008800d4007a0c */ /* 0x000fe20003f26270 */
[----:B------:R-:W-:Y:S01]  /*2190*/  IMAD.MOV.U32 R10, RZ, RZ, c[0x0][0x198] ;  /* 0x00006600ff0a7624 */ /* 0x000fe200078e00ff */
[----:B------:R-:W-:Y:S01]  /*21a0*/  ISETP.GE.AND P0, PT, R202, c[0x0][0x220], PT ;  /* 0x00008800ca007a0c */ /* 0x000fe20003f06270 */
[----:B--2---:R-:W-:-:S03]  /*21b0*/  IMAD.MOV.U32 R8, RZ, RZ, c[0x0][0x19c] ;  /* 0x00006700ff087624 */ /* 0x004fc600078e00ff */
        /* <DEDUP_REMOVED lines=17> */
.L_x_282:
[----:B------:R-:W-:Y:S05]  /*22d0*/  BSYNC B0 ;  /* 0x0000000000007941 */ /* 0x000fea0003800000 */
.L_x_281:
[----:B------:R-:W-:Y:S01]  /*22e0*/  ISETP.GE.AND P0, PT, R14, UR18, PT ;  /* 0x000000120e007c0c */ /* 0x000fe2000bf06270 */
[----:B------:R-:W-:-:S12]  /*22f0*/  BSSY B0, `(.L_x_283) ;  /* 0x0000019000007945 */ /* 0x000fd80003800000 */
[----:B------:R-:W-:Y:S05]  /*2300*/  @P0 BRA `(.L_x_284) ;  /* 0x0000017000000947 */ /* 0x000fea0003800000 */
[----:B------:R-:W-:Y:S01]  /*2310*/  ISETP.GE.AND P1, PT, R212, c[0x0][0x220], PT ;  /* 0x00008800d4007a0c */ /* 0x000fe20003f26270 */
[----:B------:R-:W-:Y:S01]  /*2320*/  IMAD.MOV.U32 R3, RZ, RZ, c[0x0][0x198] ;  /* 0x00006600ff037624 */ /* 0x000fe200078e00ff */
        /* <DEDUP_REMOVED lines=15> */
[----:B----4-:R-:W-:-:S04]  /*2420*/  LEA R2, P0, R6, c[0x0][0x168], 0x1 ;  /* 0x00005a0006027a11 */ /* 0x010fc800078008ff */
[----:B------:R-:W-:-:S05]  /*2430*/  LEA.HI.X R3, R6, c[0x0][0x16c], R5, 0x1, P0 ;  /* 0x00005b0006037a11 */ /* 0x000fca00000f0c05 */
[----:B------:R-:W-:Y:S01]  /*2440*/  @!PT LDS RZ, [RZ] ;  /* 0x00000000fffff984 */ /* 0x000fe20000000800 */
[----:B------:R-:W-:Y:S01]  /*2450*/  @!PT LDS RZ, [RZ] ;  /* 0x00000000fffff984 */ /* 0x000fe20000000800 */
[----:B------:R-:W-:Y:S01]  /*2460*/  @!PT LDS RZ, [RZ] ;  /* 0x00000000fffff984 */ /* 0x000fe20000000800 */
[----:B------:R4:W-:Y:S04]  /*2470*/  LDGSTS.E.BYPASS.LTC128B.128 [R239+0xb800], [R2.64+0x80] ;  /* 0x0b80008002ef7fae */ /* 0x0009e8000b901d50 */
.L_x_284:
[----:B------:R-:W-:Y:S05]  /*2480*/  BSYNC B0 ;  /* 0x0000000000007941 */ /* 0x000fea0003800000 */
.L_x_283:
[----:B------:R-:W-:Y:S01]  /*2490*/  ULDC.64 UR6, c[0x0][0x318] ;  /* 0x0000c60000067ab9 */ /* 0x000fe20000000a00 */
[----:B------:R-:W0:Y:S01]  /*24a0*/  LDGDEPBAR ;  /* 0x00000000000079af */ /* 0x000e220000000000 */
[----:B------:R-:W-:Y:S02]  /*24b0*/  UISETP.NE.U32.AND UP1, UPT, URZ, UR6, UPT ;  /* 0x000000063f00728c */ /* 0x000fe4000bf25070 */
[----:B------:R-:W-:Y:S02]  /*24c0*/  ULDC.64 UR4, c[0x0][0x320] ;  /* 0x0000c80000047ab9 */ /* 0x000fe40000000a00 */
[----:B------:R-:W-:-:S06]  /*24d0*/  UISETP.NE.AND.EX UP1, UPT, URZ, UR7, UPT, UP1 ;  /* 0x000000073f00728c */ /* 0x000fcc000bf25310 */
[----:B------:R-:W-:-:S05]  /*24e0*/  PLOP3.LUT P0, PT, PT, PT, UP1, 0x80, 0x0 ;  /* 0x000000000000781c */ /* 0x000fca0003f0f018 */
[----:B------:R-:W-:Y:S02]  /*24f0*/  @UP1 USHF.R.S32.HI UR26, URZ, 0x1f, UR12 ;  /* 0x0000001f3f1a1899 */ /* 0x000fe4000801140c */
[----:B------:R-:W-:Y:S02]  /*2500*/  @UP1 UMOV UR28, UR14 ;  /* 0x0000000e001c1c82 */ /* 0x000fe40008000000 */
[----:B------:R-:W-:Y:S02]  /*2510*/  @UP1 UIMAD UR26, UR26, UR4, URZ ;  /* 0x000000041a1a12a4 */ /* 0x000fe4000f8e023f */
[----:B------:R-:W-:Y:S02]  /*2520*/  @UP1 UMOV UR29, UR19 ;  /* 0x00000013001d1c82 */ /* 0x000fe40008000000 */
[----:B------:R-:W-:Y:S01]  /*2530*/  @UP1 UIMAD.WIDE.U32 UR28, UR12, UR4, UR28 ;  /* 0x000000040c1c12a5 */ /* 0x000fe2000f8e001c */
[----:B------:R-:W-:-:S04]  /*2540*/  DEPBAR.LE SB0, 0x0 ;  /* 0x000080000000791a */ /* 0x000fc80000000000 */
[----:B------:R-:W-:Y:S02]  /*2550*/  @UP1 UIMAD UR5, UR12, UR5, UR26 ;  /* 0x000000050c0512a4 */ /* 0x000fe4000f8e021a */
[----:B------:R-:W-:Y:S02]  /*2560*/  @UP1 ULEA UR6, UP0, UR28, UR6, 0x2 ;  /* 0x000000061c061291 */ /* 0x000fe4000f80103f */
[----:B------:R-:W-:-:S04]  /*2570*/  @UP1 UIADD3 UR5, UR29, UR5, URZ ;  /* 0x000000051d051290 */ /* 0x000fc8000fffe03f */
[----:B------:R-:W-:Y:S01]  /*2580*/  @UP1 ULEA.HI.X UR7, UR28, UR7, UR5, 0x2, UP0 ;  /* 0x000000071c071291 */ /* 0x000fe200080f1405 */
[----:B----4-:R-:W-:Y:S01]  /*2590*/  IMAD.U32 R2, RZ, RZ, UR6 ;  /* 0x00000006ff027e24 */ /* 0x010fe2000f8e00ff */
[----:B------:R-:W-:Y:S01]  /*25a0*/  ISETP.GE.AND P1, PT, R12, UR18, PT ;  /* 0x000000120c007c0c */ /* 0x000fe2000bf26270 */
[----:B------:R-:W-:-:S03]  /*25b0*/  ULDC.64 UR4, c[0x0][0x1a0] ;  /* 0x0000680000047ab9 */ /* 0x000fc60000000a00 */
[----:B------:R-:W-:-:S05]  /*25c0*/  IMAD.U32 R3, RZ, RZ, UR7 ;  /* 0x00000007ff037e24 */ /* 0x000fca000f8e00ff */
[----:B------:R4:W5:Y:S01]  /*25d0*/  @P0 LDG.E R2, [R2.64] ;  /* 0x0000001002020981 */ /* 0x000962000c1e1900 */
[----:B------:R-:W-:Y:S01]  /*25e0*/  UIMAD.WIDE.U32 UR26, UR20, UR4, URZ ;  /* 0x00000004141a72a5 */ /* 0x000fe2000f8e003f */
[----:B------:R-:W-:Y:S01]  /*25f0*/  BSSY B0, `(.L_x_285) ;  /* 0x0000023000007945 */ /* 0x000fe20003800000 */
[----:B------:R-:W-:Y:S01]  /*2600*/  UIMAD UR4, UR25, UR4, URZ ;  /* 0x00000004190472a4 */ /* 0x000fe2000f8e023f */
[----:B------:R-:W-:Y:S03]  /*2610*/  BAR.SYNC.DEFER_BLOCKING 0x0 ;  /* 0x0000000000007b1d */ /* 0x000fe60000010000 */
[----:B------:R-:W-:Y:S01]  /*2620*/  UIMAD UR4, UR20, UR5, UR4 ;  /* 0x00000005140472a4 */ /* 0x000fe2000f8e0204 */
[----:B------:R-:W-:Y:S01]  /*2630*/  MOV R6, UR26 ;  /* 0x0000001a00067c02 */ /* 0x000fe20008000f00 */
[----:B------:R-:W-:Y:S02]  /*2640*/  IMAD.U32 R7, RZ, RZ, UR27 ;  /* 0x0000001bff077e24 */ /* 0x000fe4000f8e00ff */
[----:B------:R-:W-:Y:S01]  /*2650*/  UIADD3 UR4, UR27, UR4, URZ ;  /* 0x000000041b047290 */ /* 0x000fe2000fffe03f */
[----:B----4-:R-:W5:Y:S01]  /*2660*/  @P0 MUFU.RCP R3, c[0x0][0x238] ;  /* 0x00008e0000030b08 */ /* 0x010f620000001000 */
[----:B------:R4:W-:Y:S04]  /*2670*/  @P1 STS.128 [R239+0xc000], RZ ;  /* 0x00c000ffef001388 */ /* 0x0009e80000000c00 */
[----:B------:R4:W-:Y:S01]  /*2680*/  @P1 STS.128 [R239+0xe000], RZ ;  /* 0x00e000ffef001388 */ /* 0x0009e20000000c00 */
[----:B-----5:R-:W-:Y:S01]  /*2690*/  @P0 FMUL.FTZ R2, R2, R3 ;  /* 0x0000000302020220 */ /* 0x020fe20000410000 */
[----:B------:R-:W-:Y:S01]  /*26a0*/  MOV R3, UR4 ;  /* 0x0000000400037c02 */ /* 0x000fe20008000f00 */
[----:B------:R-:W-:-:S02]  /*26b0*/  UMOV UR4, URZ ;  /* 0x0000003f00047c82 */ /* 0x000fc40008000000 */
[----:B------:R5:W1:Y:S02]  /*26c0*/  @P0 R2UR UR6, R2 ;  /* 0x00000000020603c2 */ /* 0x000a6400000e0000 */
[----:B-----5:R-:W-:Y:S01]  /*26d0*/  LEA R2, P0, R6, R24, 0x6 ;  /* 0x0000001806027211 */ /* 0x020fe200078030ff */
[----:B-1----:R-:W-:-:S03]  /*26e0*/  @UP1 UMOV UR4, UR6 ;  /* 0x0000000600041c82 */ /* 0x002fc60008000000 */
[----:B------:R-:W-:Y:S01]  /*26f0*/  LEA.HI.X R3, R6, R22, R3, 0x6, P0 ;  /* 0x0000001606037211 */ /* 0x000fe200000f3403 */
[----:B------:R-:W-:Y:S05]  /*2700*/  @P1 BRA `(.L_x_286) ;  /* 0x0000011000001947 */ /* 0x000fea0003800000 */
[----:B----4-:R-:W-:Y:S02]  /*2710*/  ISETP.GE.AND P1, PT, R212, c[0x0][0x220], PT ;  /* 0x00008800d4007a0c */ /* 0x010fe40003f26270 */
        /* <DEDUP_REMOVED lines=16> */
.L_x_286:
[----:B----4-:R-:W-:Y:S05]  /*2820*/  BSYNC B0 ;  /* 0x0000000000007941 */ /* 0x010fea0003800000 */
.L_x_285:
[----:B------:R-:W-:Y:S01]  /*2830*/  ISETP.GE.AND P0, PT, R16, UR18, PT ;  /* 0x0000001210007c0c */ /* 0x000fe2000bf06270 */
[----:B------:R-:W-:-:S12]  /*2840*/  BSSY B0, `(.L_x_287) ;  /* 0x0000019000007945 */ /* 0x000fd80003800000 */
[----:B------:R4:W-:Y:S04]  /*2850*/  @P0 STS.128 [R239+0xc800], RZ ;  /* 0x00c800ffef000388 */ /* 0x0009e80000000c00 */
[----:B------:R4:W-:Y:S01]  /*2860*/  @P0 STS.128 [R239+0xe800], RZ ;  /* 0x00e800ffef000388 */ /* 0x0009e20000000c00 */
[----:B------:R-:W-:Y:S05]  /*2870*/  @P0 BRA `(.L_x_288) ;  /* 0x0000015000000947 */ /* 0x000fea0003800000 */
[----:B------:R-:W-:Y:S01]  /*2880*/  ISETP.GE.AND P1, PT, R212, c[0x0][0x220], PT ;  /* 0x00008800d4007a0c */ /* 0x000fe20003f26270 */
[----:B--2---:R-:W-:Y:S01]  /*2890*/  IMAD.WIDE.U32 R8, R21, c[0x0][0x1a0], RZ ;  /* 0x0000680015087a25 */ /* 0x004fe200078e00ff */
[----:B------:R-:W-:-:S03]  /*28a0*/  ISETP.GE.AND P0, PT, R202, c[0x0][0x220], PT ;  /* 0x00008800ca007a0c */ /* 0x000fc60003f06270 */
[----:B-1----:R-:W-:Y:S01]  /*28b0*/  IMAD R6, R21, c[0x0][0x1a4], RZ ;  /* 0x0000690015067a24 */ /* 0x002fe200078e02ff */
        /* <DEDUP_REMOVED lines=17> */
.L_x_288:
[----:B------:R-:W-:Y:S05]  /*29d0*/  BSYNC B0 ;  /* 0x0000000000007941 */ /* 0x000fea0003800000 */
.L_x_287:
[----:B------:R-:W-:Y:S01]  /*29e0*/  ISETP.GE.AND P0, PT, R15, UR18, PT ;  /* 0x000000120f007c0c */ /* 0x000fe2000bf06270 */
[----:B------:R-:W-:-:S12]  /*29f0*/  BSSY B0, `(.L_x_289) ;  /* 0x0000019000007945 */ /* 0x000fd80003800000 */
[----:B------:R1:W-:Y:S04]  /*2a00*/  @P0 STS.128 [R239+0xd000], RZ ;  /* 0x00d000ffef000388 */ /* 0x0003e80000000c00 */
[----:B------:R1:W-:Y:S01]  /*2a10*/  @P0 STS.128 [R239+0xf000], RZ ;  /* 0x00f000ffef000388 */ /* 0x0003e20000000c00 */
[----:B------:R-:W-:Y:S05]  /*2a20*/  @P0 BRA `(.L_x_290) ;  /* 0x0000015000000947 */ /* 0x000fea0003800000 */
[----:B------:R-:W-:Y:S01]  /*2a30*/  ISETP.GE.AND P1, PT, R212, c[0x0][0x220], PT ;  /* 0x00008800d4007a0c */ /* 0x000fe20003f26270 */
[----:B--2---:R-:W-:Y:S01]  /*2a40*/  IMAD.MOV.U32 R8, RZ, RZ, c[0x0][0x1a0] ;  /* 0x00006800ff087624 */ /* 0x004fe200078e00ff */
        /* <DEDUP_REMOVED lines=19> */
.L_x_290:
[----:B------:R-:W-:Y:S05]  /*2b80*/  BSYNC B0 ;  /* 0x0000000000007941 */ /* 0x000fea0003800000 */
.L_x_289:
        /* <DEDUP_REMOVED lines=27> */
.L_x_292:
[----:B------:R-:W-:Y:S05]  /*2d40*/  BSYNC B0 ;  /* 0x0000000000007941 */ /* 0x000fea0003800000 */
.L_x_291:
[----:B------:R-:W-:Y:S01]  /*2d50*/  SHF.R.S32.HI R5, RZ, 0x4, R19 ;  /* 0x00000004ff057819 */ /* 0x000fe20000011413 */
[C---:B-1----:R-:W-:Y:S01]  /*2d60*/  IMAD.SHL.U32 R7, R20.reuse, 0x40, RZ ;  /* 0x0000004014077824 */ /* 0x042fe200078e00ff */
[----:B------:R-:W-:Y:S01]  /*2d70*/  R2P PR, R20, 0x6 ;  /* 0x0000000614007804 */ /* 0x000fe20000000000 */
[----:B------:R-:W-:Y:S01]  /*2d80*/  IMAD.SHL.U32 R3, R17, 0x40, RZ ;  /* 0x0000004011037824 */ /* 0x000fe200078e00ff */
[----:B------:R-:W-:Y:S01]  /*2d90*/  LEA.HI R2, R19, R5, RZ, 0x1 ;  /* 0x0000000513027211 */ /* 0x000fe200078f08ff */
[----:B--2---:R-:W-:Y:S01]  /*2da0*/  IMAD.SHL.U32 R8, R18, 0x40, RZ ;  /* 0x0000004012087824 */ /* 0x004fe200078e00ff */
[----:B------:R-:W-:Y:S01]  /*2db0*/  UMOV UR5, 0x40 ;  /* 0x0000004000057882 */ /* 0x000fe20000000000 */
[----:B------:R-:W-:Y:S01]  /*2dc0*/  IMAD.SHL.U32 R6, R12, 0x8, RZ ;  /* 0x000000080c067824 */ /* 0x000fe200078e00ff */
[----:B------:R-:W-:Y:S01]  /*2dd0*/  LOP3.LUT R2, R2, 0xfffffffe, RZ, 0xc0, !PT ;  /* 0xfffffffe02027812 */ /* 0x000fe200078ec0ff */
[----:B------:R-:W0:Y:S01]  /*2de0*/  LDGDEPBAR ;  /* 0x00000000000079af */ /* 0x000e220000000000 */
[----:B------:R-:W-:Y:S01]  /*2df0*/  LOP3.LUT R3, R3, 0x1c0, RZ, 0xc0, !PT ;  /* 0x000001c003037812 */ /* 0x000fe200078ec0ff */
[----:B------:R-:W-:Y:S01]  /*2e00*/  UISETP.GE.AND UP0, UPT, UR10, 0x41, UPT ;  /* 0x000000410a00788c */ /* 0x000fe2000bf06270 */
        /* <DEDUP_REMOVED lines=10> */
[----:B------:R-:W-:-:S03]  /*2eb0*/  LOP3.LUT R196, R7, R6, RZ, 0x3c, !PT ;  /* 0x0000000607c47212 */ /* 0x000fc600078e3cff */
[----:B------:R-:W-:Y:S02]  /*2ec0*/  IMAD R2, R5, 0x200, R2 ;  /* 0x0000020005027824 */ /* 0x000fe400078e0202 */
[----:B------:R-:W-:Y:S02]  /*2ed0*/  IMAD.IADD R3, R196, 0x1, R3 ;  /* 0x00000001c4037824 */ /* 0x000fe400078e0203 */
[----:B------:R-:W-:Y:S02]  /*2ee0*/  IMAD.SHL.U32 R220, R2, 0x2, RZ ;  /* 0x0000000202dc7824 */ /* 0x000fe400078e00ff */
[----:B------:R-:W-:Y:S02]  /*2ef0*/  IMAD.SHL.U32 R227, R3, 0x2, RZ ;  /* 0x0000000203e37824 */ /* 0x000fe400078e00ff */
[----:B------:R-:W-:Y:S01]  /*2f00*/  IMAD.U32 R3, RZ, RZ, UR20 ;  /* 0x00000014ff037e24 */ /* 0x000fe2000f8e00ff */
[----:B------:R-:W-:Y:S01]  /*2f10*/  LDSM.16.M88.4 R24, [R220+0x8000] ;  /* 0x00800000dc18783b */ /* 0x000fe20000000200 */
[----:B------:R-:W-:Y:S01]  /*2f20*/  IADD3 R2, R220, 0x8000, RZ ;  /* 0x00008000dc027810 */ /* 0x000fe20007ffe0ff */
[----:B------:R-:W-:Y:S01]  /*2f30*/  IMAD R228, R4, 0x2, R227 ;  /* 0x0000000204e47824 */ /* 0x000fe200078e02e3 */
[----:B------:R-:W-:Y:S01]  /*2f40*/  IADD3 R231, R220, 0x8020, RZ ;  /* 0x00008020dce77810 */ /* 0x000fe20007ffe0ff */
[----:B------:R-:W1:Y:S01]  /*2f50*/  LDSM.16.M88.4 R8, [R227+0x2000] ;  /* 0x00200000e308783b */ /* 0x000e620000000200 */
[----:B------:R-:W-:Y:S01]  /*2f60*/  @P1 IADD3 R231, R2, -0x20, RZ ;  /* 0xffffffe002e71810 */ /* 0x000fe20007ffe0ff */
[----:B------:R-:W-:-:S02]  /*2f70*/  IMAD.U32 R2, RZ, RZ, UR5 ;  /* 0x00000005ff027e24 */ /* 0x000fc4000f8e00ff */
[----:B------:R-:W2:Y:S01]  /*2f80*/  LDSM.16.M88.4 R36, [R220+0x8800] ;  /* 0x00880000dc24783b */ /* 0x000ea20000000200 */
[C---:B------:R-:W-:Y:S01]  /*2f90*/  IMAD R230, R0.reuse, 0x2, R227 ;  /* 0x0000000200e67824 */ /* 0x040fe200078e02e3 */
[C---:B------:R-:W-:Y:S01]  /*2fa0*/  IADD3 R238, R231.reuse, 0x800, RZ ;  /* 0x00000800e7ee7810 */ /* 0x040fe20007ffe0ff */
[----:B------:R-:W-:Y:S01]  /*2fb0*/  IMAD R229, R0, 0x2, R228 ;  /* 0x0000000200e57824 */ /* 0x000fe200078e02e4 */
[----:B------:R-:W5:Y:S01]  /*2fc0*/  LDSM.16.M88.4 R44, [R220+0x9000] ;  /* 0x00900000dc2c783b */ /* 0x000f620000000200 */
[----:B------:R-:W-:Y:S02]  /*2fd0*/  SEL R2, R2, 0xffffffc0, !P2 ;  /* 0xffffffc002027807 */ /* 0x000fe40005000000 */
[C---:B------:R-:W-:Y:S01]  /*2fe0*/  IADD3 R237, R231.reuse, 0x1000, RZ ;  /* 0x00001000e7ed7810 */ /* 0x040fe20007ffe0ff */
[----:B------:R-:W3:Y:S01]  /*2ff0*/  LDSM.16.M88.4 R48, [R220+0x9800] ;  /* 0x00980000dc30783b */ /* 0x000ee20000000200 */
[C---:B------:R-:W-:Y:S01]  /*3000*/  IADD3 R236, R231.reuse, 0x1800, RZ ;  /* 0x00001800e7ec7810 */ /* 0x040fe20007ffe0ff */
[----:B------:R-:W-:Y:S01]  /*3010*/  IMAD.IADD R226, R220, 0x1, R2 ;  /* 0x00000001dce27824 */ /* 0x000fe200078e0202 */
[----:B------:R-:W-:Y:S01]  /*3020*/  IADD3 R235, R231, 0x2000, RZ ;  /* 0x00002000e7eb7810 */ /* 0x000fe20007ffe0ff */
[----:B------:R-:W4:Y:S01]  /*3030*/  LDSM.16.M88.4 R16, [R227] ;  /* 0x00000000e310783b */ /* 0x000f220000000200 */
[----:B------:R-:W-:Y:S01]  /*3040*/  IMAD.IADD R225, R2, 0x1, R231 ;  /* 0x0000000102e17824 */ /* 0x000fe200078e02e7 */
[----:B------:R-:W-:-:S02]  /*3050*/  SHF.R.S32.HI R2, RZ, 0x1f, R144 ;  /* 0x0000001fff027819 */ /* 0x000fc40000011490 */
[----:B------:R-:W-:Y:S01]  /*3060*/  LDSM.16.M88.4 R52, [R231+0x800] ;  /* 0x00080000e734783b */ /* 0x000fe20000000200 */
[C---:B------:R-:W-:Y:S02]  /*3070*/  IADD3 R234, R231.reuse, 0x2800, RZ ;  /* 0x00002800e7ea7810 */ /* 0x040fe40007ffe0ff */
[----:B------:R-:W-:Y:S01]  /*3080*/  LEA.HI R2, R2, R144, RZ, 0x2 ;  /* 0x0000009002027211 */ /* 0x000fe200078f10ff */
[----:B------:R-:W3:Y:S01]  /*3090*/  LDSM.16.M88.4 R12, [R228+0x2000] ;  /* 0x00200000e40c783b */ /* 0x000ee20000000200 */
[C---:B------:R-:W-:Y:S02]  /*30a0*/  IADD3 R233, R231.reuse, 0x3000, RZ ;  /* 0x00003000e7e97810 */ /* 0x040fe40007ffe0ff */
[----:B------:R-:W-:Y:S01]  /*30b0*/  SHF.R.S32.HI R146, RZ, 0x2, R2 ;  /* 0x00000002ff927819 */ /* 0x000fe20000011402 */
[----:B------:R-:W4:Y:S01]  /*30c0*/  LDSM.16.M88.4 R28, [R231+0x1800] ;  /* 0x00180000e71c783b */ /* 0x000f220000000200 */
[----:B------:R-:W-:Y:S01]  /*30d0*/  IMAD.U32 R2, RZ, RZ, UR10 ;  /* 0x0000000aff027e24 */ /* 0x000fe2000f8e00ff */
[----:B------:R-:W-:-:S02]  /*30e0*/  IADD3 R232, R231, 0x3800, RZ ;  /* 0x00003800e7e87810 */ /* 0x000fc40007ffe0ff */
[----:B------:R-:W-:Y:S01]  /*30f0*/  LDSM.16.M88.4 R40, [R231] ;  /* 0x00000000e728783b */ /* 0x000fe20000000200 */
[----:B------:R-:W-:-:S03]  /*3100*/  IMAD R5, R145, 0x10, R146 ;  /* 0x0000001091057824 */ /* 0x000fc600078e0292 */
[----:B------:R-:W4:Y:S02]  /*3110*/  LDSM.16.M88.4 R32, [R231+0x1000] ;  /* 0x00100000e720783b */ /* 0x000f240000000200 */
[----:B------:R-:W-:Y:S01]  /*3120*/  IADD3 R6, R5, UR9, RZ ;  /* 0x0000000905067c10 */ /* 0x000fe2000fffe0ff */
[C---:B-1----:R-:W-:Y:S01]  /*3130*/  HMMA.16816.F32 R56, R8.reuse, R24, RZ ;  /* 0x000000180838723c */ /* 0x042fe200000018ff */
[----:B------:R-:W-:Y:S02]  /*3140*/  LDSM.16.M88.4 R20, [R230+0x2000] ;  /* 0x00200000e614783b */ /* 0x000fe40000000200 */
[----:B------:R-:W-:Y:S02]  /*3150*/  IADD3 R2, R2, -UR11, R6 ;  /* 0x8000000b02027c10 */ /* 0x000fe4000fffe006 */
[----:B------:R-:W-:Y:S03]  /*3160*/  LDSM.16.M88.4 R80, [R226+0x8800] ;  /* 0x00880000e250783b */ /* 0x000fe60000000200 */
[C---:B--2---:R-:W-:Y:S01]  /*3170*/  HMMA.16816.F32 R64, R8.reuse, R36, RZ ;  /* 0x000000240840723c */ /* 0x044fe200000018ff */
[----:B------:R-:W-:Y:S04]  /*3180*/  LDSM.16.M88.4 R92, [R226+0x9000] ;  /* 0x00900000e25c783b */ /* 0x000fe80000000200 */
[----:B------:R-:W-:Y:S03]  /*3190*/  LDSM.16.M88.4 R128, [R226+0x9800] ;  /* 0x00980000e280783b */ /* 0x000fe60000000200 */
[C---:B-----5:R-:W-:Y:S01]  /*31a0*/  HMMA.16816.F32 R68, R8.reuse, R44, RZ ;  /* 0x0000002c0844723c */ /* 0x060fe200000018ff */
[----:B------:R-:W-:Y:S04]  /*31b0*/  LDSM.16.M88.4 R72, [R226+0x8000] ;  /* 0x00800000e248783b */ /* 0x000fe80000000200 */
[----:B------:R-:W-:Y:S03]  /*31c0*/  STL [R1+0x4c], R146 ;  /* 0x00004c9201007387 */ /* 0x000fe60000100800 */
[C---:B---3--:R-:W-:Y:S01]  /*31d0*/  HMMA.16816.F32 R76, R8.reuse, R48, RZ ;  /* 0x00000030084c723c */ /* 0x048fe200000018ff */
[----:B------:R-:W-:Y:S07]  /*31e0*/  STL [R1+0x48], R6 ;  /* 0x0000480601007387 */ /* 0x000fee0000100800 */
[C---:B------:R-:W-:Y:S08]  /*31f0*/  HMMA.16816.F32 R84, R8.reuse, R26, RZ ;  /* 0x0000001a0854723c */ /* 0x040ff000000018ff */
[C---:B------:R-:W-:Y:S08]  /*3200*/  HMMA.16816.F32 R88, R8.reuse, R38, RZ ;  /* 0x000000260858723c */ /* 0x040ff000000018ff */
[C---:B------:R-:W-:Y:S08]  /*3210*/  HMMA.16816.F32 R104, R8.reuse, R46, RZ ;  /* 0x0000002e0868723c */ /* 0x040ff000000018ff */
[----:B------:R-:W-:Y:S01]  /*3220*/  HMMA.16816.F32 R100, R8, R50, RZ ;  /* 0x000000320864723c */ /* 0x000fe200000018ff */
[----:B------:R-:W1:Y:S07]  /*3230*/  LDSM.16.M88.4 R8, [R228] ;  /* 0x00000000e408783b */ /* 0x000e6e0000000200 */
[C---:B----4-:R-:W-:Y:S08]  /*3240*/  HMMA.16816.F32 R132, R16.reuse, R24, RZ ;  /* 0x000000181084723c */ /* 0x050ff000000018ff */
[C---:B------:R-:W-:Y:S08]  /*3250*/  HMMA.16816.F32 R24, R16.reuse, R26, RZ ;  /* 0x0000001a1018723c */ /* 0x040ff000000018ff */
[C---:B------:R-:W-:Y:S08]  /*3260*/  HMMA.16816.F32 R120, R16.reuse, R36, RZ ;  /* 0x000000241078723c */ /* 0x040ff000000018ff */
[C---:B------:R-:W-:Y:S08]  /*3270*/  HMMA.16816.F32 R108, R16.reuse, R44, RZ ;  /* 0x0000002c106c723c */ /* 0x040ff000000018ff */
[C---:B------:R-:W-:Y:S08]  /*3280*/  HMMA.16816.F32 R96, R16.reuse, R48, RZ ;  /* 0x000000301060723c */ /* 0x040ff000000018ff */
[C---:B------:R-:W-:Y:S08]  /*3290*/  HMMA.16816.F32 R116, R16.reuse, R38, RZ ;  /* 0x000000261074723c */ /* 0x040ff000000018ff */
[C---:B------:R-:W-:Y:S08]  /*32a0*/  HMMA.16816.F32 R124, R16.reuse, R46, RZ ;  /* 0x0000002e107c723c */ /* 0x040ff000000018ff */
[----:B------:R-:W-:Y:S08]  /*32b0*/  HMMA.16816.F32 R112, R16, R50, RZ ;  /* 0x000000321070723c */ /* 0x000ff000000018ff */
[C---:B------:R-:W-:Y:S08]  /*32c0*/  HMMA.16816.F32 R48, R12.reuse, R52, R64 ;  /* 0x000000340c30723c */ /* 0x040ff00000001840 */
[C---:B------:R-:W-:Y:S08]  /*32d0*/  HMMA.16816.F32 R16, R12.reuse, R28, R76 ;  /* 0x0000001c0c10723c */ /* 0x040ff0000000184c */
[C---:B------:R-:W-:Y:S08]  /*32e0*/  HMMA.16816.F32 R44, R12.reuse, R54, R88 ;  /* 0x000000360c2c723c */ /* 0x040ff00000001858 */
[----:B------:R-:W-:Y:S08]  /*32f0*/  HMMA.16816.F32 R36, R12, R32, R68 ;  /* 0x000000200c24723c */ /* 0x000ff00000001844 */
[----:B-1----:R-:W-:Y:S01]  /*3300*/  HMMA.16816.F32 R76, R8, R42, R24 ;  /* 0x0000002a084c723c */ /* 0x002fe20000001818 */
[----:B------:R-:W1:Y:S07]  /*3310*/  LDSM.16.M88.4 R24, [R230] ;  /* 0x00000000e618783b */ /* 0x000e6e0000000200 */
[C---:B------:R-:W-:Y:S08]  /*3320*/  HMMA.16816.F32 R60, R12.reuse, R40, R56 ;  /* 0x000000280c3c723c */ /* 0x040ff00000001838 */
[C---:B------:R-:W-:Y:S08]  /*3330*/  HMMA.16816.F32 R56, R12.reuse, R42, R84 ;  /* 0x0000002a0c38723c */ /* 0x040ff00000001854 */
[C---:B------:R-:W-:Y:S08]  /*3340*/  HMMA.16816.F32 R64, R12.reuse, R34, R104 ;  /* 0x000000220c40723c */ /* 0x040ff00000001868 */
[----:B------:R-:W-:Y:S01]  /*3350*/  HMMA.16816.F32 R68, R12, R30, R100 ;  /* 0x0000001e0c44723c */ /* 0x000fe20000001864 */
[----:B------:R-:W-:Y:S07]  /*3360*/  LDSM.16.M88.4 R12, [R229+0x2000] ;  /* 0x00200000e50c783b */ /* 0x000fee0000000200 */
[C---:B------:R-:W-:Y:S01]  /*3370*/  HMMA.16816.F32 R88, R8.reuse, R40, R132 ;  /* 0x000000280858723c */ /* 0x040fe20000001884 */
[----:B------:R-:W-:Y:S07]  /*3380*/  LDSM.16.M88.4 R40, [R225+0x1000] ;  /* 0x00100000e128783b */ /* 0x000fee0000000200 */
[C---:B------:R-:W-:Y:S08]  /*3390*/  HMMA.16816.F32 R120, R8.reuse, R52, R120 ;  /* 0x000000340878723c */ /* 0x040ff00000001878 */
[C---:B------:R-:W-:Y:S08]  /*33a0*/  HMMA.16816.F32 R104, R8.reuse, R32, R108 ;  /* 0x000000200868723c */ /* 0x040ff0000000186c */
[----:B------:R-:W-:Y:S01]  /*33b0*/  HMMA.16816.F32 R84, R8, R34, R124 ;  /* 0x000000220854723c */ /* 0x000fe2000000187c */
[----:B------:R-:W-:Y:S07]  /*33c0*/  LDSM.16.M88.4 R32, [R220+0xa000] ;  /* 0x00a00000dc20783b */ /* 0x000fee0000000200 */
[C---:B------:R-:W-:Y:S01]  /*33d0*/  HMMA.16816.F32 R124, R20.reuse, R80, R48 ;  /* 0x00000050147c723c */ /* 0x040fe20000001830 */
[----:B------:R-:W2:Y:S07]  /*33e0*/  LDSM.16.M88.4 R48, [R225] ;  /* 0x00000000e130783b */ /* 0x000eae0000000200 */
[C---:B------:R-:W-:Y:S01]  /*33f0*/  HMMA.16816.F32 R108, R20.reuse, R82, R44 ;  /* 0x00000052146c723c */ /* 0x040fe2000000182c */
[----:B------:R-:W3:Y:S07]  /*3400*/  LDSM.16.M88.4 R44, [R225+0x800] ;  /* 0x00080000e12c783b */ /* 0x000eee0000000200 */
[C---:B------:R-:W-:Y:S01]  /*3410*/  HMMA.16816.F32 R136, R20.reuse, R92, R36 ;  /* 0x0000005c1488723c */ /* 0x040fe20000001824 */
[----:B------:R-:W4:Y:S07]  /*3420*/  LDSM.16.M88.4 R36, [R225+0x1800] ;  /* 0x00180000e124783b */ /* 0x000f2e0000000200 */
[----:B------:R-:W-:Y:S01]  /*3430*/  HMMA.16816.F32 R140, R20, R128, R16 ;  /* 0x00000080148c723c */ /* 0x000fe20000001810 */
[----:B------:R-:W5:Y:S07]  /*3440*/  LDSM.16.M88.4 R16, [R229] ;  /* 0x00000000e510783b */ /* 0x000f6e0000000200 */
[C---:B------:R-:W-:Y:S08]  /*3450*/  HMMA.16816.F32 R132, R8.reuse, R28, R96 ;  /* 0x0000001c0884723c */ /* 0x040ff00000001860 */
[C---:B------:R-:W-:Y:S08]  /*3460*/  HMMA.16816.F32 R52, R8.reuse, R54, R116 ;  /* 0x000000360834723c */ /* 0x040ff00000001874 */
[----:B------:R-:W-:Y:S01]  /*3470*/  HMMA.16816.F32 R96, R8, R30, R112 ;  /* 0x0000001e0860723c */ /* 0x000fe20000001870 */
[----:B------:R-:W2:Y:S04]  /*3480*/  LDSM.16.M88.4 R8, [R227+0x6000] ;  /* 0x00600000e308783b */ /* 0x000ea80000000200 */
[----:B------:R-:W2:Y:S03]  /*3490*/  LDSM.16.M88.4 R28, [R220+0xa800] ;  /* 0x00a80000dc1c783b */ /* 0x000ea60000000200 */
[C---:B------:R-:W-:Y:S08]  /*34a0*/  HMMA.16816.F32 R116, R20.reuse, R72, R60 ;  /* 0x000000481474723c */ /* 0x040ff0000000183c */
[C---:B------:R-:W-:Y:S08]  /*34b0*/  HMMA.16816.F32 R100, R20.reuse, R74, R56 ;  /* 0x0000004a1464723c */ /* 0x040ff00000001838 */
[C---:B------:R-:W-:Y:S08]  /*34c0*/  HMMA.16816.F32 R112, R20.reuse, R94, R64 ;  /* 0x0000005e1470723c */ /* 0x040ff00000001840 */
[----:B------:R-:W-:Y:S01]  /*34d0*/  HMMA.16816.F32 R56, R20, R130, R68 ;  /* 0x000000821438723c */ /* 0x000fe20000001844 */
[----:B------:R-:W2:Y:S04]  /*34e0*/  LDSM.16.M88.4 R20, [R227+0x4000] ;  /* 0x00400000e314783b */ /* 0x000ea80000000200 */
[----:B------:R-:W-:Y:S03]  /*34f0*/  LDSM.16.M88.4 R68, [R220+0xb800] ;  /* 0x00b80000dc44783b */ /* 0x000fe60000000200 */
[C---:B-1----:R-:W-:Y:S08]  /*3500*/  HMMA.16816.F32 R64, R24.reuse, R72, R88 ;  /* 0x000000481840723c */ /* 0x042ff00000001858 */
[C---:B------:R-:W-:Y:S08]  /*3510*/  HMMA.16816.F32 R60, R24.reuse, R74, R76 ;  /* 0x0000004a183c723c */ /* 0x040ff0000000184c */
[C---:B------:R-:W-:Y:S08]  /*3520*/  HMMA.16816.F32 R72, R24.reuse, R80, R120 ;  /* 0x000000501848723c */ /* 0x040ff00000001878 */
[C---:B------:R-:W-:Y:S01]  /*3530*/  HMMA.16816.F32 R76, R24.reuse, R82, R52 ;  /* 0x00000052184c723c */ /* 0x040fe20000001834 */
[----:B------:R-:W1:Y:S07]  /*3540*/  LDSM.16.M88.4 R52, [R220+0xb000] ;  /* 0x00b00000dc34783b */ /* 0x000e6e0000000200 */
[C---:B------:R-:W-:Y:S08]  /*3550*/  HMMA.16816.F32 R80, R24.reuse, R92, R104 ;  /* 0x0000005c1850723c */ /* 0x040ff00000001868 */
[C---:B------:R-:W-:Y:S08]  /*3560*/  HMMA.16816.F32 R84, R24.reuse, R94, R84 ;  /* 0x0000005e1854723c */ /* 0x040ff00000001854 */
[C---:B------:R-:W-:Y:S08]  /*3570*/  HMMA.16816.F32 R88, R24.reuse, R130, R96 ;  /* 0x000000821858723c */ /* 0x040ff00000001860 */
[----:B------:R-:W-:Y:S08]  /*3580*/  HMMA.16816.F32 R92, R24, R128, R132 ;  /* 0x00000080185c723c */ /* 0x000ff00000001884 */
[C---:B--2---:R-:W-:Y:S08]  /*3590*/  HMMA.16816.F32 R96, R12.reuse, R48, R116 ;  /* 0x000000300c60723c */ /* 0x044ff00000001874 */
[C---:B---3--:R-:W-:Y:S08]  /*35a0*/  HMMA.16816.F32 R104, R12.reuse, R44, R124 ;  /* 0x0000002c0c68723c */ /* 0x048ff0000000187c */
[C---:B------:R-:W-:Y:S08]  /*35b0*/  HMMA.16816.F32 R100, R12.reuse, R50, R100 ;  /* 0x000000320c64723c */ /* 0x040ff00000001864 */
[C---:B------:R-:W-:Y:S08]  /*35c0*/  HMMA.16816.F32 R108, R12.reuse, R46, R108 ;  /* 0x0000002e0c6c723c */ /* 0x040ff0000000186c */
[C---:B------:R-:W-:Y:S08]  /*35d0*/  HMMA.16816.F32 R124, R12.reuse, R40, R136 ;  /* 0x000000280c7c723c */ /* 0x040ff00000001888 */
[C---:B------:R-:W-:Y:S08]  /*35e0*/  HMMA.16816.F32 R120, R12.reuse, R42, R112 ;  /* 0x0000002a0c78723c */ /* 0x040ff00000001870 */
[C---:B----4-:R-:W-:Y:S08]  /*35f0*/  HMMA.16816.F32 R128, R12.reuse, R36, R140 ;  /* 0x000000240c80723c */ /* 0x050ff0000000188c */
[----:B------:R-:W-:Y:S08]  /*3600*/  HMMA.16816.F32 R116, R12, R38, R56 ;  /* 0x000000260c74723c */ /* 0x000ff00000001838 */
[C---:B-----5:R-:W-:Y:S08]  /*3610*/  HMMA.16816.F32 R12, R16.reuse, R44, R72 ;  /* 0x0000002c100c723c */ /* 0x060ff00000001848 */
[C---:B------:R-:W-:Y:S08]  /*3620*/  HMMA.16816.F32 R112, R16.reuse, R48, R64 ;  /* 0x000000301070723c */ /* 0x040ff00000001840 */
[----:B------:R-:W-:Y:S08]  /*3630*/  HMMA.16816.F32 R48, R16, R50, R60 ;  /* 0x000000321030723c */ /* 0x000ff0000000183c */
[C---:B------:R-:W-:Y:S08]  /*3640*/  HMMA.16816.F32 R60, R8.reuse, R32, R96 ;  /* 0x00000020083c723c */ /* 0x040ff00000001860 */
[-C--:B------:R-:W-:Y:S08]  /*3650*/  HMMA.16816.F32 R72, R8, R28.reuse, R104 ;  /* 0x0000001c0848723c */ /* 0x080ff00000001868 */
[----:B------:R-:W-:Y:S01]  /*3660*/  HMMA.16816.F32 R96, R20, R28, R12 ;  /* 0x0000001c1460723c */ /* 0x000fe2000000180c */
[----:B------:R-:W-:Y:S06]  /*3670*/  LDSM.16.M88.4 R12, [R228+0x4000] ;  /* 0x00400000e40c783b */ /* 0x000fec0000000200 */
[----:B------:R-:W-:Y:S01]  /*3680*/  IMAD.SHL.U32 R28, R198, 0x2, RZ ;  /* 0x00000002c61c7824 */ /* 0x000fe200078e00ff */
[----:B------:R-:W-:Y:S04]  /*3690*/  HMMA.16816.F32 R44, R16, R46, R76 ;  /* 0x0000002e102c723c */ /* 0x000fe8000000184c */
[----:B------:R-:W-:-:S04]  /*36a0*/  LOP3.LUT R28, R28, 0x6, RZ, 0xc0, !PT ;  /* 0x000000061c1c7812 */ /* 0x000fc800078ec0ff */
[----:B------:R-:W-:Y:S01]  /*36b0*/  HMMA.16816.F32 R24, R16, R40, R80 ;  /* 0x000000281018723c */ /* 0x000fe20000001850 */
[----:B------:R-:W-:-:S04]  /*36c0*/  IMAD R28, R3, 0x40, R28 ;  /* 0x00000040031c7824 */ /* 0x000fc800078e021c */
[----:B------:R-:W-:Y:S01]  /*36d0*/  IMAD.IADD R3, R2, 0x1, -R28 ;  /* 0x0000000102037824 */ /* 0x000fe200078e0a1c */
[C---:B------:R-:W-:Y:S02]  /*36e0*/  IADD3 R140, R28.reuse, 0x1, RZ ;  /* 0x000000011c8c7810 */ /* 0x040fe40007ffe0ff */
[----:B------:R-:W-:Y:S01]  /*36f0*/  IADD3 R138, R28, 0x8, RZ ;  /* 0x000000081c8a7810 */ /* 0x000fe20007ffe0ff */
[----:B------:R-:W-:Y:S01]  /*3700*/  HMMA.16816.F32 R56, R16, R36, R92 ;  /* 0x000000241038723c */ /* 0x000fe2000000185c */
[----:B------:R-:W-:Y:S01]  /*3710*/  IABS R5, R3 ;  /* 0x0000000300057213 */ /* 0x000fe20000000000 */
[----:B------:R-:W-:Y:S01]  /*3720*/  IMAD.IADD R3, R2, 0x1, -R140 ;  /* 0x0000000102037824 */ /* 0x000fe200078e0a8c */
[----:B------:R-:W-:Y:S01]  /*3730*/  IADD3 R137, R28, 0x9, RZ ;  /* 0x000000091c897810 */ /* 0x000fe20007ffe0ff */
[----:B------:R-:W-:Y:S01]  /*3740*/  IMAD.IADD R6, R2, 0x1, -R138 ;  /* 0x0000000102067824 */ /* 0x000fe200078e0a8a */
[----:B------:R2:W-:Y:S01]  /*3750*/  I2F R146, R5 ;  /* 0x0000000500927306 */ /* 0x0005e20000201400 */
[----:B------:R-:W-:-:S02]  /*3760*/  IADD3 R136, R28, 0x10, RZ ;  /* 0x000000101c887810 */ /* 0x000fc40007ffe0ff */
[----:B------:R-:W-:Y:S01]  /*3770*/  IABS R3, R3 ;  /* 0x0000000300037213 */ /* 0x000fe20000000000 */
[C---:B------:R-:W-:Y:S01]  /*3780*/  HMMA.16816.F32 R40, R16.reuse, R42, R84 ;  /* 0x0000002a1028723c */ /* 0x040fe20000001854 */
[C---:B------:R-:W-:Y:S02]  /*3790*/  IADD3 R29, R28.reuse, 0x18, RZ ;  /* 0x000000181c1d7810 */ /* 0x040fe40007ffe0ff */
[C---:B------:R-:W-:Y:S02]  /*37a0*/  IADD3 R139, R28.reuse, 0x20, RZ ;  /* 0x000000201c8b7810 */ /* 0x040fe40007ffe0ff */
[C---:B------:R-:W-:Y:S02]  /*37b0*/  IADD3 R141, R28.reuse, 0x21, RZ ;  /* 0x000000211c8d7810 */ /* 0x040fe40007ffe0ff */
[C---:B------:R-:W-:Y:S01]  /*37c0*/  IADD3 R142, R28.reuse, 0x28, RZ ;  /* 0x000000281c8e7810 */ /* 0x040fe20007ffe0ff */
[----:B------:R-:W-:Y:S01]  /*37d0*/  HMMA.16816.F32 R36, R16, R38, R88 ;  /* 0x000000261024723c */ /* 0x000fe20000001858 */
[----:B------:R-:W-:Y:S01]  /*37e0*/  LDSM.16.M88.4 R16, [R231+0x2000] ;  /* 0x00200000e710783b */ /* 0x000fe20000000200 */
[----:B------:R-:W-:Y:S01]  /*37f0*/  IADD3 R143, R28, 0x29, RZ ;  /* 0x000000291c8f7810 */ /* 0x000fe20007ffe0ff */
[----:B--2---:R-:W-:Y:S01]  /*3800*/  IMAD.MOV.U32 R5, RZ, RZ, R3 ;  /* 0x000000ffff057224 */ /* 0x004fe200078e0003 */
[----:B------:R-:W-:Y:S01]  /*3810*/  IABS R3, R6 ;  /* 0x0000000600037213 */ /* 0x000fe20000000000 */
[----:B------:R-:W-:Y:S01]  /*3820*/  IMAD.IADD R6, R2, 0x1, -R137 ;  /* 0x0000000102067824 */ /* 0x000fe200078e0a89 */
[C---:B------:R-:W-:Y:S01]  /*3830*/  IADD3 R145, R28.reuse, 0x30, RZ ;  /* 0x000000301c917810 */ /* 0x040fe20007ffe0ff */
[----:B------:R2:W3:Y:S01]  /*3840*/  I2F R147, R5 ;  /* 0x0000000500937306 */ /* 0x0004e20000201400 */
[----:B------:R-:W-:Y:S01]  /*3850*/  HMMA.16816.F32 R76, R8, R30, R108 ;  /* 0x0000001e084c723c */ /* 0x000fe2000000186c */
[----:B------:R-:W-:-:S02]  /*3860*/  IADD3 R154, R28, 0x31, RZ ;  /* 0x000000311c9a7810 */ /* 0x000fc40007ffe0ff */
[C---:B------:R-:W-:Y:S02]  /*3870*/  IADD3 R153, R28.reuse, 0x38, RZ ;  /* 0x000000381c997810 */ /* 0x040fe40007ffe0ff */
[C---:B------:R-:W-:Y:S02]  /*3880*/  IADD3 R152, R28.reuse, 0x39, RZ ;  /* 0x000000391c987810 */ /* 0x040fe40007ffe0ff */
[----:B------:R-:W-:Y:S01]  /*3890*/  ISETP.GE.AND P2, PT, R28, UR10, PT ;  /* 0x0000000a1c007c0c */ /* 0x000fe2000bf46270 */
[----:B------:R-:W-:Y:S01]  /*38a0*/  HMMA.16816.F32 R44, R20, R30, R44 ;  /* 0x0000001e142c723c */ /* 0x000fe2000000182c */
[----:B------:R-:W-:Y:S01]  /*38b0*/  ISETP.GE.AND P1, PT, R140, UR10, PT ;  /* 0x0000000a8c007c0c */ /* 0x000fe2000bf26270 */
[----:B------:R-:W-:Y:S01]  /*38c0*/  IMAD.IADD R7, R2, 0x1, -R152 ;  /* 0x0000000102077824 */ /* 0x000fe200078e0a98 */
[----:B------:R-:W-:Y:S02]  /*38d0*/  ISETP.GE.AND P0, PT, R138, UR10, PT ;  /* 0x0000000a8a007c0c */ /* 0x000fe4000bf06270 */
[----:B------:R-:W-:Y:S01]  /*38e0*/  ISETP.GE.AND P6, PT, R137, UR10, PT ;  /* 0x0000000a89007c0c */ /* 0x000fe2000bfc6270 */
[----:B--2---:R-:W-:Y:S01]  /*38f0*/  IMAD.MOV.U32 R5, RZ, RZ, R3 ;  /* 0x000000ffff057224 */ /* 0x004fe200078e0003 */
[----:B------:R-:W-:Y:S01]  /*3900*/  IABS R3, R6 ;  /* 0x0000000600037213 */ /* 0x000fe20000000000 */
[----:B------:R-:W-:Y:S01]  /*3910*/  IMAD.IADD R6, R2, 0x1, -R136 ;  /* 0x0000000102067824 */ /* 0x000fe200078e0a88 */
[C---:B------:R-:W-:Y:S01]  /*3920*/  IADD3 R30, R28.reuse, 0x11, RZ ;  /* 0x000000111c1e7810 */ /* 0x040fe20007ffe0ff */
[----:B------:R2:W-:Y:S01]  /*3930*/  I2F R155, R5 ;  /* 0x00000005009b7306 */ /* 0x0005e20000201400 */
[----:B------:R-:W-:Y:S01]  /*3940*/  HMMA.16816.F32 R64, R8, R34, R100 ;  /* 0x000000220840723c */ /* 0x000fe20000001864 */
[----:B------:R-:W-:-:S02]  /*3950*/  IADD3 R31, R28, 0x19, RZ ;  /* 0x000000191c1f7810 */ /* 0x000fc40007ffe0ff */
[----:B------:R-:W-:Y:S02]  /*3960*/  ISETP.GE.AND P5, PT, R136, UR10, PT ;  /* 0x0000000a88007c0c */ /* 0x000fe4000bfa6270 */
[----:B------:R-:W-:Y:S02]  /*3970*/  ISETP.GE.AND P4, PT, R30, UR10, PT ;  /* 0x0000000a1e007c0c */ /* 0x000fe4000bf86270 */
[----:B------:R-:W-:Y:S01]  /*3980*/  ISETP.GE.AND P3, PT, R29, UR10, PT ;  /* 0x0000000a1d007c0c */ /* 0x000fe2000bf66270 */
[----:B-1----:R-:W-:Y:S01]  /*3990*/  HMMA.16816.F32 R80, R8, R52, R124 ;  /* 0x000000340850723c */ /* 0x002fe2000000187c */
[----:B--2---:R-:W-:Y:S01]  /*39a0*/  IMAD.MOV.U32 R5, RZ, RZ, R3 ;  /* 0x000000ffff057224 */ /* 0x004fe200078e0003 */
[----:B------:R-:W-:Y:S01]  /*39b0*/  IABS R3, R6 ;  /* 0x0000000600037213 */ /* 0x000fe20000000000 */
[----:B------:R-:W-:-:S05]  /*39c0*/  IMAD.IADD R6, R2, 0x1, -R30 ;  /* 0x0000000102067824 */ /* 0x000fca00078e0a1e */
[C---:B------:R-:W-:Y:S01]  /*39d0*/  HMMA.16816.F32 R84, R8.reuse, R54, R120 ;  /* 0x000000360854723c */ /* 0x040fe20000001878 */
[----:B------:R1:W-:Y:S07]  /*39e0*/  I2F R164, R5 ;  /* 0x0000000500a47306 */ /* 0x0003ee0000201400 */
[C---:B------:R-:W-:Y:S08]  /*39f0*/  HMMA.16816.F32 R88, R8.reuse, R68, R128 ;  /* 0x000000440858723c */ /* 0x040ff00000001880 */
[----:B------:R-:W-:Y:S01]  /*3a00*/  HMMA.16816.F32 R92, R8, R70, R116 ;  /* 0x00000046085c723c */ /* 0x000fe20000001874 */
[----:B-1----:R-:W-:Y:S01]  /*3a10*/  IMAD.MOV.U32 R5, RZ, RZ, R3 ;  /* 0x000000ffff057224 */ /* 0x002fe200078e0003 */
[----:B------:R-:W-:Y:S01]  /*3a20*/  IABS R3, R6 ;  /* 0x0000000600037213 */ /* 0x000fe20000000000 */
[----:B------:R-:W1:Y:S01]  /*3a30*/  LDSM.16.M88.4 R8, [R228+0x6000] ;  /* 0x00600000e408783b */ /* 0x000e620000000200 */
[C---:B------:R-:W-:Y:S01]  /*3a40*/  IMAD.IADD R6, R2.reuse, 0x1, -R29 ;  /* 0x0000000102067824 */ /* 0x040fe200078e0a1d */
[----:B------:R2:W-:Y:S03]  /*3a50*/  I2F R171, R5 ;  /* 0x0000000500ab7306 */ /* 0x0005e60000201400 */
[C---:B------:R-:W-:Y:S01]  /*3a60*/  HMMA.16816.F32 R100, R20.reuse, R52, R24 ;  /* 0x000000341464723c */ /* 0x040fe20000001818 */
[----:B------:R-:W4:Y:S07]  /*3a70*/  LDSM.16.M88.4 R24, [R231+0x2800] ;  /* 0x00280000e718783b */ /* 0x000f2e0000000200 */
[----:B------:R-:W-:Y:S01]  /*3a80*/  HMMA.16816.F32 R112, R20, R32, R112 ;  /* 0x000000201470723c */ /* 0x000fe20000001870 */
[----:B--2---:R-:W-:Y:S01]  /*3a90*/  IMAD.MOV.U32 R5, RZ, RZ, R3 ;  /* 0x000000ffff057224 */ /* 0x004fe200078e0003 */
[----:B------:R-:W-:Y:S01]  /*3aa0*/  IABS R3, R6 ;  /* 0x0000000600037213 */ /* 0x000fe20000000000 */
[----:B------:R-:W-:-:S05]  /*3ab0*/  IMAD.IADD R6, R2, 0x1, -R31 ;  /* 0x0000000102067824 */ /* 0x000fca00078e0a1f */
[C---:B------:R-:W-:Y:S01]  /*3ac0*/  HMMA.16816.F32 R48, R20.reuse, R34, R48 ;  /* 0x000000221430723c */ /* 0x040fe20000001830 */
[----:B------:R-:W2:Y:S01]  /*3ad0*/  LDSM.16.M88.4 R32, [R231+0x3000] ;  /* 0x00300000e720783b */ /* 0x000ea20000000200 */
[----:B------:R5:W1:Y:S06]  /*3ae0*/  I2F R181, R5 ;  /* 0x0000000500b57306 */ /* 0x000a6c0000201400 */
[C---:B------:R-:W-:Y:S01]  /*3af0*/  HMMA.16816.F32 R116, R20.reuse, R54, R40 ;  /* 0x000000361474723c */ /* 0x040fe20000001828 */
[----:B------:R-:W-:Y:S07]  /*3b00*/  LDSM.16.M88.4 R40, [R226+0xa000] ;  /* 0x00a00000e228783b */ /* 0x000fee0000000200 */
[----:B------:R-:W-:Y:S01]  /*3b10*/  HMMA.16816.F32 R104, R20, R68, R56 ;  /* 0x000000441468723c */ /* 0x000fe20000001838 */
[----:B-----5:R-:W-:Y:S01]  /*3b20*/  IMAD.MOV.U32 R5, RZ, RZ, R3 ;  /* 0x000000ffff057224 */ /* 0x020fe200078e0003 */
[----:B------:R-:W-:Y:S01]  /*3b30*/  IABS R3, R6 ;  /* 0x0000000600037213 */ /* 0x000fe20000000000 */
[----:B------:R-:W-:-:S02]  /*3b40*/  IMAD.IADD R6, R2, 0x1, -R142 ;  /* 0x0000000102067824 */ /* 0x000fc400078e0a8e */
[----:B------:R5:W-:Y:S03]  /*3b50*/  I2F R190, R5 ;  /* 0x0000000500be7306 */ /* 0x000be60000201400 */
[----:B------:R-:W-:Y:S01]  /*3b60*/  HMMA.16816.F32 R108, R20, R70, R36 ;  /* 0x00000046146c723c */ /* 0x000fe20000001824 */
[----:B------:R-:W2:Y:S04]  /*3b70*/  LDSM.16.M88.4 R20, [R231+0x3800] ;  /* 0x00380000e714783b */ /* 0x000ea80000000200 */
[----:B------:R-:W-:Y:S01]  /*3b80*/  LDSM.16.M88.4 R36, [R226+0xa800] ;  /* 0x00a80000e224783b */ /* 0x000fe20000000200 */
[----:B------:R3:W-:Y:S02]  /*3b90*/  I2F R188, R3 ;  /* 0x0000000300bc7306 */ /* 0x0007e40000201400 */
[----:B-1----:R-:W-:Y:S01]  /*3ba0*/  HMMA.16816.F32 R128, R8, R16, R60 ;  /* 0x000000100880723c */ /* 0x002fe2000000183c */
[----:B-----5:R-:W-:-:S07]  /*3bb0*/  IMAD.IADD R5, R2, 0x1, -R139 ;  /* 0x0000000102057824 */ /* 0x020fce00078e0a8b */
[----:B----4-:R-:W-:Y:S01]  /*3bc0*/  HMMA.16816.F32 R124, R8, R24, R72 ;  /* 0x00000018087c723c */ /* 0x010fe20000001848 */
[----:B------:R-:W-:Y:S01]  /*3bd0*/  IABS R5, R5 ;  /* 0x0000000500057213 */ /* 0x000fe20000000000 */
[----:B---3--:R-:W-:-:S03]  /*3be0*/  IMAD.IADD R3, R2, 0x1, -R141 ;  /* 0x0000000102037824 */ /* 0x008fc600078e0a8d */
[----:B------:R1:W-:Y:S03]  /*3bf0*/  I2F R182, R5 ;  /* 0x0000000500b67306 */ /* 0x0003e60000201400 */
[----:B------:R-:W-:Y:S01]  /*3c00*/  HMMA.16816.F32 R132, R8, R18, R64 ;  /* 0x000000120884723c */ /* 0x000fe20000001840 */
[----:B------:R-:W-:-:S07]  /*3c10*/  IABS R3, R3 ;  /* 0x0000000300037213 */ /* 0x000fce0000000000 */
[----:B------:R-:W-:Y:S01]  /*3c20*/  HMMA.16816.F32 R120, R8, R26, R76 ;  /* 0x0000001a0878723c */ /* 0x000fe2000000184c */
[----:B-1----:R-:W-:Y:S01]  /*3c30*/  IMAD.MOV.U32 R5, RZ, RZ, R3 ;  /* 0x000000ffff057224 */ /* 0x002fe200078e0003 */
[----:B------:R-:W-:Y:S01]  /*3c40*/  IABS R3, R6 ;  /* 0x0000000600037213 */ /* 0x000fe20000000000 */
[----:B------:R-:W-:-:S05]  /*3c50*/  IMAD.IADD R6, R2, 0x1, -R143 ;  /* 0x0000000102067824 */ /* 0x000fca00078e0a8f */
[C---:B--2---:R-:W-:Y:S01]  /*3c60*/  HMMA.16816.F32 R72, R8.reuse, R32, R80 ;  /* 0x000000200848723c */ /* 0x044fe20000001850 */
[----:B------:R1:W-:Y:S07]  /*3c70*/  I2F R195, R5 ;  /* 0x0000000500c37306 */ /* 0x0003ee0000201400 */
[C---:B------:R-:W-:Y:S08]  /*3c80*/  HMMA.16816.F32 R68, R8.reuse, R34, R84 ;  /* 0x000000220844723c */ /* 0x040ff00000001854 */
[----:B------:R-:W-:Y:S01]  /*3c90*/  HMMA.16816.F32 R60, R8, R20, R88 ;  /* 0x00000014083c723c */ /* 0x000fe20000001858 */
[----:B-1----:R-:W-:Y:S01]  /*3ca0*/  IMAD.MOV.U32 R5, RZ, RZ, R3 ;  /* 0x000000ffff057224 */ /* 0x002fe200078e0003 */
[----:B------:R-:W-:Y:S01]  /*3cb0*/  IABS R3, R6 ;  /* 0x0000000600037213 */ /* 0x000fe20000000000 */
[----:B------:R-:W-:-:S02]  /*3cc0*/  IMAD.IADD R6, R2, 0x1, -R145 ;  /* 0x0000000102067824 */ /* 0x000fc400078e0a91 */
[----:B------:R1:W-:Y:S03]  /*3cd0*/  I2F R194, R5 ;  /* 0x0000000500c27306 */ /* 0x0003e60000201400 */
[----:B------:R-:W-:Y:S01]  /*3ce0*/  HMMA.16816.F32 R56, R8, R22, R92 ;  /* 0x000000160838723c */ /* 0x000fe2000000185c */
[----:B------:R-:W2:Y:S07]  /*3cf0*/  LDSM.16.M88.4 R8, [R230+0x6000] ;  /* 0x00600000e608783b */ /* 0x000eae0000000200 */
[----:B------:R-:W-:Y:S01]  /*3d00*/  HMMA.16816.F32 R52, R12, R16, R112 ;  /* 0x000000100c34723c */ /* 0x000fe20000001870 */
[----:B-1----:R-:W-:Y:S01]  /*3d10*/  IMAD.MOV.U32 R5, RZ, RZ, R3 ;  /* 0x000000ffff057224 */ /* 0x002fe200078e0003 */
[----:B------:R-:W-:Y:S01]  /*3d20*/  IABS R3, R6 ;  /* 0x0000000600037213 */ /* 0x000fe20000000000 */
[----:B------:R-:W-:-:S05]  /*3d30*/  IMAD.IADD R6, R2, 0x1, -R154 ;  /* 0x0000000102067824 */ /* 0x000fca00078e0a9a */
[C---:B------:R-:W-:Y:S01]  /*3d40*/  HMMA.16816.F32 R48, R12.reuse, R18, R48 ;  /* 0x000000120c30723c */ /* 0x040fe20000001830 */
[----:B------:R1:W-:Y:S07]  /*3d50*/  I2F R193, R5 ;  /* 0x0000000500c17306 */ /* 0x0003ee0000201400 */
[C---:B------:R-:W-:Y:S08]  /*3d60*/  HMMA.16816.F32 R64, R12.reuse, R24, R96 ;  /* 0x000000180c40723c */ /* 0x040ff00000001860 */
[C---:B------:R-:W-:Y:S01]  /*3d70*/  HMMA.16816.F32 R76, R12.reuse, R26, R44 ;  /* 0x0000001a0c4c723c */ /* 0x040fe2000000182c */
[----:B-1----:R-:W-:Y:S01]  /*3d80*/  IMAD.MOV.U32 R5, RZ, RZ, R3 ;  /* 0x000000ffff057224 */ /* 0x002fe200078e0003 */
[----:B------:R-:W-:Y:S01]  /*3d90*/  IABS R3, R6 ;  /* 0x0000000600037213 */ /* 0x000fe20000000000 */
[----:B------:R-:W-:Y:S01]  /*3da0*/  IMAD.IADD R6, R2, 0x1, -R153 ;  /* 0x0000000102067824 */ /* 0x000fe200078e0a99 */
[----:B------:R-:W1:Y:S01]  /*3db0*/  LDSM.16.M88.4 R44, [R226+0xb000] ;  /* 0x00b00000e22c783b */ /* 0x000e620000000200 */
[----:B------:R3:W-:Y:S03]  /*3dc0*/  I2F R192, R5 ;  /* 0x0000000500c07306 */ /* 0x0007e60000201400 */
[C---:B------:R-:W-:Y:S01]  /*3dd0*/  HMMA.16816.F32 R80, R12.reuse, R32, R100 ;  /* 0x000000200c50723c */ /* 0x040fe20000001864 */
[----:B------:R-:W-:Y:S07]  /*3de0*/  LDSM.16.M88.4 R24, [R225+0x2000] ;  /* 0x00200000e118783b */ /* 0x000fee0000000200 */
[----:B------:R-:W-:Y:S01]  /*3df0*/  HMMA.16816.F32 R84, R12, R34, R116 ;  /* 0x000000220c54723c */ /* 0x000fe20000001874 */
[----:B------:R-:W4:Y:S01]  /*3e00*/  LDSM.16.M88.4 R32, [R226+0xb800] ;  /* 0x00b80000e220783b */ /* 0x000f220000000200 */
[----:B---3--:R-:W-:Y:S01]  /*3e10*/  IMAD.MOV.U32 R5, RZ, RZ, R3 ;  /* 0x000000ffff057224 */ /* 0x008fe200078e0003 */
[----:B------:R-:W-:-:S05]  /*3e20*/  IABS R3, R6 ;  /* 0x0000000600037213 */ /* 0x000fca0000000000 */
[----:B------:R-:W-:Y:S01]  /*3e30*/  HMMA.16816.F32 R92, R12, R20, R104 ;  /* 0x000000140c5c723c */ /* 0x000fe20000001868 */
[----:B------:R3:W-:Y:S01]  /*3e40*/  I2F R191, R5 ;  /* 0x0000000500bf7306 */ /* 0x0007e20000201400 */
[----:B------:R-:W-:Y:S01]  /*3e50*/  IMAD.MOV.U32 R6, RZ, RZ, R3 ;  /* 0x000000ffff067224 */ /* 0x000fe200078e0003 */
[----:B------:R-:W-:-:S05]  /*3e60*/  IABS R3, R7 ;  /* 0x0000000700037213 */ /* 0x000fca0000000000 */
[----:B------:R-:W-:Y:S01]  /*3e70*/  HMMA.16816.F32 R88, R12, R22, R108 ;  /* 0x000000160c58723c */ /* 0x000fe2000000186c */
[----:B------:R5:W-:Y:S01]  /*3e80*/  I2F R189, R6 ;  /* 0x0000000600bd7306 */ /* 0x000be20000201400 */
[----:B------:R-:W-:Y:S06]  /*3e90*/  LDSM.16.M88.4 R20, [R229+0x6000] ;  /* 0x00600000e514783b */ /* 0x000fec0000000200 */
[----:B--2---:R-:W-:Y:S01]  /*3ea0*/  HMMA.16816.F32 R96, R8, R40, R128 ;  /* 0x000000280860723c */ /* 0x004fe20000001880 */
[----:B---3--:R-:W-:-:S05]  /*3eb0*/  IADD3 R5, R2, 0x8, RZ ;  /* 0x0000000802057810 */ /* 0x008fca0007ffe0ff */
[----:B------:R-:W-:Y:S02]  /*3ec0*/  IMAD.IADD R7, R5, 0x1, -R28 ;  /* 0x0000000105077824 */ /* 0x000fe400078e0a1c */
[C---:B------:R-:W-:Y:S01]  /*3ed0*/  HMMA.16816.F32 R148, R8.reuse, R36, R124 ;  /* 0x000000240894723c */ /* 0x040fe2000000187c */
[----:B-----5:R-:W-:Y:S01]  /*3ee0*/  IMAD.MOV.U32 R6, RZ, RZ, R3 ;  /* 0x000000ffff067224 */ /* 0x020fe200078e0003 */
[C---:B------:R-:W-:Y:S02]  /*3ef0*/  IADD3 R3, R2.reuse, 0x40, RZ ;  /* 0x0000004002037810 */ /* 0x040fe40007ffe0ff */
[----:B------:R-:W-:Y:S01]  /*3f00*/  IADD3 R2, R2, 0x48, RZ ;  /* 0x0000004802027810 */ /* 0x000fe20007ffe0ff */
[----:B------:R2:W-:Y:S01]  /*3f10*/  I2F R183, R6 ;  /* 0x0000000600b77306 */ /* 0x0005e20000201400 */
[----:B------:R-:W-:Y:S01]  /*3f20*/  IABS R7, R7 ;  /* 0x0000000700077213 */ /* 0x000fe20000000000 */
[----:B------:R-:W-:Y:S01]  /*3f30*/  IMAD.IADD R16, R3, 0x1, -R140 ;  /* 0x0000000103107824 */ /* 0x000fe200078e0a8c */
[----:B------:R-:W-:Y:S01]  /*3f40*/  HMMA.16816.F32 R156, R8, R38, R120 ;  /* 0x00000026089c723c */ /* 0x000fe20000001878 */
[----:B------:R-:W-:-:S04]  /*3f50*/  IMAD.IADD R12, R2, 0x1, -R28 ;  /* 0x00000001020c7824 */ /* 0x000fc800078e0a1c */
[----:B------:R3:W-:Y:S03]  /*3f60*/  I2F R144, R7 ;  /* 0x0000000700907306 */ /* 0x0007e60000201400 */
[----:B------:R-:W-:Y:S01]  /*3f70*/  HMMA.16816.F32 R132, R8, R42, R132 ;  /* 0x0000002a0884723c */ /* 0x000fe20000001884 */
[----:B--2---:R-:W-:-:S07]  /*3f80*/  IMAD.IADD R6, R3, 0x1, -R28 ;  /* 0x0000000103067824 */ /* 0x004fce00078e0a1c */
[----:B-1----:R-:W-:Y:S01]  /*3f90*/  HMMA.16816.F32 R160, R8, R44, R72 ;  /* 0x0000002c08a0723c */ /* 0x002fe20000001848 */
[----:B------:R-:W-:-:S05]  /*3fa0*/  IABS R6, R6 ;  /* 0x0000000600067213 */ /* 0x000fca0000000000 */
[----:B---3--:R-:W-:Y:S01]  /*3fb0*/  IMAD.MOV.U32 R7, RZ, RZ, R6 ;  /* 0x000000ffff077224 */ /* 0x008fe200078e0006 */
[----:B------:R-:W-:Y:S01]  /*3fc0*/  IABS R6, R12 ;  /* 0x0000000c00067213 */ /* 0x000fe20000000000 */
[----:B------:R-:W-:Y:S01]  /*3fd0*/  IMAD.IADD R12, R5, 0x1, -R140 ;  /* 0x00000001050c7824 */ /* 0x000fe200078e0a8c */
[C---:B------:R-:W-:Y:S01]  /*3fe0*/  HMMA.16816.F32 R172, R8.reuse, R46, R68 ;  /* 0x0000002e08ac723c */ /* 0x040fe20000001844 */
[----:B------:R1:W2:Y:S07]  /*3ff0*/  I2F R128, R7 ;  /* 0x0000000700807306 */ /* 0x0002ae0000201400 */
[C---:B----4-:R-:W-:Y:S08]  /*4000*/  HMMA.16816.F32 R176, R8.reuse, R32, R60 ;  /* 0x0000002008b0723c */ /* 0x050ff0000000183c */
[----:B------:R-:W-:Y:S01]  /*4010*/  HMMA.16816.F32 R184, R8, R34, R56 ;  /* 0x0000002208b8723c */ /* 0x000fe20000001838 */
[----:B-1----:R-:W-:Y:S01]  /*4020*/  IMAD.MOV.U32 R7, RZ, RZ, R6 ;  /* 0x000000ffff077224 */ /* 0x002fe200078e0006 */
[----:B------:R-:W-:-:S02]  /*4030*/  IABS R6, R12 ;  /* 0x0000000c00067213 */ /* 0x000fc40000000000 */
[----:B------:R-:W1:Y:S01]  /*4040*/  LDSM.16.M88.4 R12, [R230+0x4000] ;  /* 0x00400000e60c783b */ /* 0x000e620000000200 */
[----:B------:R3:W-:Y:S02]  /*4050*/  I2F R117, R7 ;  /* 0x0000000700757306 */ /* 0x0007e40000201400 */
[----:B------:R-:W-:Y:S02]  /*4060*/  IMAD.IADD R8, R3, 0x1, -R137 ;  /* 0x0000000103087824 */ /* 0x000fe400078e0a89 */
[----:B---3--:R-:W-:Y:S01]  /*4070*/  IMAD.MOV.U32 R7, RZ, RZ, R6 ;  /* 0x000000ffff077224 */ /* 0x008fe200078e0006 */
[----:B------:R-:W-:Y:S01]  /*4080*/  IABS R6, R16 ;  /* 0x0000001000067213 */ /* 0x000fe20000000000 */
[----:B------:R-:W-:Y:S02]  /*4090*/  IMAD.IADD R16, R2, 0x1, -R140 ;  /* 0x0000000102107824 */ /* 0x000fe400078e0a8c */
[----:B------:R3:W-:Y:S02]  /*40a0*/  I2F R124, R7 ;  /* 0x00000007007c7306 */ /* 0x0007e40000201400 */
[----:B---3--:R-:W-:Y:S01]  /*40b0*/  IMAD.MOV.U32 R7, RZ, RZ, R6 ;  /* 0x000000ffff077224 */ /* 0x008fe200078e0006 */
[----:B------:R-:W-:Y:S01]  /*40c0*/  IABS R6, R16 ;  /* 0x0000001000067213 */ /* 0x000fe20000000000 */
[----:B------:R-:W-:Y:S01]  /*40d0*/  IMAD.IADD R16, R5, 0x1, -R138 ;  /* 0x0000000105107824 */ /* 0x000fe200078e0a8a */
[C---:B-1----:R-:W-:Y:S03]  /*40e0*/  HMMA.16816.F32 R72, R12.reuse, R40, R52 ;  /* 0x000000280c48723c */ /* 0x042fe60000001834 */
[----:B------:R1:W3:Y:S05]  /*40f0*/  I2F R119, R7 ;  /* 0x0000000700777306 */ /* 0x0002ea0000201400 */
[C---:B------:R-:W-:Y:S01]  /*4100*/  HMMA.16816.F32 R68, R12.reuse, R42, R48 ;  /* 0x0000002a0c44723c */ /* 0x040fe20000001830 */
[----:B------:R-:W-:Y:S07]  /*4110*/  LDSM.16.M88.4 R48, [R225+0x3000] ;  /* 0x00300000e130783b */ /* 0x000fee0000000200 */
[----:B------:R-:W-:Y:S01]  /*4120*/  HMMA.16816.F32 R64, R12, R36, R64 ;  /* 0x000000240c40723c */ /* 0x000fe20000001840 */
[----:B-1----:R-:W-:Y:S01]  /*4130*/  IMAD.MOV.U32 R7, RZ, RZ, R6 ;  /* 0x000000ffff077224 */ /* 0x002fe200078e0006 */
[----:B------:R-:W-:Y:S01]  /*4140*/  IABS R6, R16 ;  /* 0x0000001000067213 */ /* 0x000fe20000000000 */
[----:B------:R-:W-:-:S02]  /*4150*/  IMAD.IADD R16, R3, 0x1, -R138 ;  /* 0x0000000103107824 */ /* 0x000fc400078e0a8a */
[----:B------:R1:W-:Y:S03]  /*4160*/  I2F R116, R7 ;  /* 0x0000000700747306 */ /* 0x0003e60000201400 */
[C---:B------:R-:W-:Y:S01]  /*4170*/  HMMA.16816.F32 R60, R12.reuse, R38, R76 ;  /* 0x000000260c3c723c */ /* 0x040fe2000000184c */
[----:B------:R-:W-:Y:S07]  /*4180*/  LDSM.16.M88.4 R36, [R225+0x2800] ;  /* 0x00280000e124783b */ /* 0x000fee0000000200 */
[----:B------:R-:W-:Y:S01]  /*4190*/  HMMA.16816.F32 R56, R12, R44, R80 ;  /* 0x0000002c0c38723c */ /* 0x000fe20000001850 */
[----:B-1----:R-:W-:Y:S01]  /*41a0*/  IMAD.MOV.U32 R7, RZ, RZ, R6 ;  /* 0x000000ffff077224 */ /* 0x002fe200078e0006 */
[----:B------:R-:W-:Y:S01]  /*41b0*/  IABS R6, R16 ;  /* 0x0000001000067213 */ /* 0x000fe20000000000 */
[----:B------:R-:W-:-:S05]  /*41c0*/  IMAD.IADD R16, R5, 0x1, -R30 ;  /* 0x0000000105107824 */ /* 0x000fca00078e0a1e */
[C---:B------:R-:W-:Y:S01]  /*41d0*/  HMMA.16816.F32 R40, R12.reuse, R32, R92 ;  /* 0x000000200c28723c */ /* 0x040fe2000000185c */
[----:B------:R1:W-:Y:S07]  /*41e0*/  I2F R120, R7 ;  /* 0x0000000700787306 */ /* 0x0003ee0000201400 */
[C---:B------:R-:W-:Y:S01]  /*41f0*/  HMMA.16816.F32 R44, R12.reuse, R46, R84 ;  /* 0x0000002e0c2c723c */ /* 0x040fe20000001854 */
[----:B------:R4:W-:Y:S07]  /*4200*/  I2F R118, R6 ;  /* 0x0000000600767306 */ /* 0x0009ee0000201400 */
[----:B------:R-:W-:Y:S01]  /*4210*/  HMMA.16816.F32 R32, R12, R34, R88 ;  /* 0x000000220c20723c */ /* 0x000fe20000001858 */
[----:B-1----:R-:W-:-:S05]  /*4220*/  IMAD.IADD R7, R2, 0x1, -R138 ;  /* 0x0000000102077824 */ /* 0x002fca00078e0a8a */
[----:B------:R-:W-:Y:S01]  /*4230*/  IABS R7, R7 ;  /* 0x0000000700077213 */ /* 0x000fe20000000000 */
[C---:B------:R-:W-:Y:S01]  /*4240*/  IMAD.IADD R12, R5.reuse, 0x1, -R29 ;  /* 0x00000001050c7824 */ /* 0x040fe200078e0a1d */
[----:B------:R-:W-:Y:S01]  /*4250*/  HMMA.16816.F32 R52, R20, R24, R96 ;  /* 0x000000181434723c */ /* 0x000fe20000001860 */
[----:B----4-:R-:W-:Y:S01]  /*4260*/  IMAD.IADD R6, R5, 0x1, -R137 ;  /* 0x0000000105067824 */ /* 0x010fe200078e0a89 */
[----:B------:R1:W-:Y:S04]  /*4270*/  I2F R106, R7 ;  /* 0x00000007006a7306 */ /* 0x0003e80000201400 */
[----:B------:R-:W-:-:S05]  /*4280*/  IABS R6, R6 ;  /* 0x0000000600067213 */ /* 0x000fca0000000000 */
[----:B-1----:R-:W-:Y:S01]  /*4290*/  IMAD.MOV.U32 R7, RZ, RZ, R6 ;  /* 0x000000ffff077224 */ /* 0x002fe200078e0006 */
[----:B------:R-:W-:Y:S01]  /*42a0*/  IABS R6, R8 ;  /* 0x0000000800067213 */ /* 0x000fe20000000000 */
[----:B------:R-:W-:Y:S02]  /*42b0*/  IMAD.IADD R8, R2, 0x1, -R137 ;  /* 0x0000000102087824 */ /* 0x000fe400078e0a89 */
[----:B------:R1:W4:Y:S02]  /*42c0*/  I2F R107, R7 ;  /* 0x00000007006b7306 */ /* 0x0003240000201400 */
[----:B-1----:R-:W-:Y:S01]  /*42d0*/  IMAD.MOV.U32 R7, RZ, RZ, R6 ;  /* 0x000000ffff077224 */ /* 0x002fe200078e0006 */
[----:B------:R-:W-:Y:S01]  /*42e0*/  IABS R6, R8 ;  /* 0x0000000800067213 */ /* 0x000fe20000000000 */
[----:B------:R-:W-:-:S04]  /*42f0*/  IMAD.IADD R8, R5, 0x1, -R136 ;  /* 0x0000000105087824 */ /* 0x000fc800078e0a88 */
[----:B------:R1:W-:Y:S02]  /*4300*/  I2F R105, R7 ;  /* 0x0000000700697306 */ /* 0x0003e40000201400 */
[----:B-1----:R-:W-:Y:S01]  /*4310*/  IMAD.MOV.U32 R7, RZ, RZ, R6 ;  /* 0x000000ffff077224 */ /* 0x002fe200078e0006 */
[----:B------:R-:W-:Y:S02]  /*4320*/  IABS R6, R8 ;  /* 0x0000000800067213 */ /* 0x000fe40000000000 */
[----:B------:R-:W1:Y:S03]  /*4330*/  LDSM.16.M88.4 R8, [R229+0x4000] ;  /* 0x00400000e508783b */ /* 0x000e660000000200 */
[----:B------:R5:W-:Y:S08]  /*4340*/  I2F R103, R7 ;  /* 0x0000000700677306 */ /* 0x000bf00000201400 */
[----:B------:R2:W1:Y:S01]  /*4350*/  I2F R104, R6 ;  /* 0x0000000600687306 */ /* 0x0004620000201400 */
[----:B-----5:R-:W-:-:S05]  /*4360*/  IMAD.IADD R7, R3, 0x1, -R136 ;  /* 0x0000000103077824 */ /* 0x020fca00078e0a88 */
[----:B------:R-:W-:Y:S01]  /*4370*/  IABS R7, R7 ;  /* 0x0000000700077213 */ /* 0x000fe20000000000 */
[----:B--2---:R-:W-:-:S03]  /*4380*/  IMAD.IADD R6, R2, 0x1, -R136 ;  /* 0x0000000102067824 */ /* 0x004fc600078e0a88 */
[----:B------:R2:W-:Y:S02]  /*4390*/  I2F R102, R7 ;  /* 0x0000000700667306 */ /* 0x0005e40000201400 */
[----:B------:R-:W-:Y:S01]  /*43a0*/  IABS R6, R6 ;  /* 0x0000000600067213 */ /* 0x000fe20000000000 */
[----:B-1----:R-:W-:Y:S04]  /*43b0*/  HMMA.16816.F32 R80, R8, R38, R60 ;  /* 0x000000260850723c */ /* 0x002fe8000000183c */
[----:B--2---:R-:W-:Y:S01]  /*43c0*/  IMAD.MOV.U32 R7, RZ, RZ, R6 ;  /* 0x000000ffff077224 */ /* 0x004fe200078e0006 */
[----:B------:R-:W-:-:S03]  /*43d0*/  IABS R6, R16 ;  /* 0x0000001000067213 */ /* 0x000fc60000000000 */
[----:B------:R1:W-:Y:S01]  /*43e0*/  I2F R100, R7 ;  /* 0x0000000700647306 */ /* 0x0003e20000201400 */
[----:B------:R-:W-:Y:S01]  /*43f0*/  HMMA.16816.F32 R16, R8, R24, R72 ;  /* 0x000000180810723c */ /* 0x000fe20000001848 */
[----:B------:R-:W2:Y:S01]  /*4400*/  LDSM.16.M88.4 R72, [R225+0x3800] ;  /* 0x00380000e148783b */ /* 0x000ea20000000200 */
[----:B------:R-:W-:-:S05]  /*4410*/  DEPBAR.LE SB0, 0x0 ;  /* 0x000080000000791a */ /* 0x000fca0000000000 */
[----:B------:R5:W-:Y:S01]  /*4420*/  I2F R101, R6 ;  /* 0x0000000600657306 */ /* 0x000be20000201400 */
[----:B------:R-:W-:Y:S01]  /*4430*/  HMMA.16816.F32 R68, R8, R26, R68 ;  /* 0x0000001a0844723c */ /* 0x000fe20000001844 */
[----:B-1----:R-:W-:-:S07]  /*4440*/  IMAD.IADD R7, R3, 0x1, -R30 ;  /* 0x0000000103077824 */ /* 0x002fce00078e0a1e */
[----:B------:R-:W-:Y:S01]  /*4450*/  HMMA.16816.F32 R64, R8, R36, R64 ;  /* 0x000000240840723c */ /* 0x000fe20000001840 */
[----:B------:R-:W-:Y:S01]  /*4460*/  IABS R7, R7 ;  /* 0x0000000700077213 */ /* 0x000fe20000000000 */
[----:B-----5:R-:W-:-:S03]  /*4470*/  IMAD.IADD R6, R2, 0x1, -R30 ;  /* 0x0000000102067824 */ /* 0x020fc600078e0a1e */
[----:B------:R1:W-:Y:S03]  /*4480*/  I2F R88, R7 ;  /* 0x0000000700587306 */ /* 0x0003e60000201400 */
[----:B------:R-:W-:Y:S01]  /*4490*/  HMMA.16816.F32 R92, R8, R48, R56 ;  /* 0x00000030085c723c */ /* 0x000fe20000001838 */
[----:B------:R-:W-:Y:S01]  /*44a0*/  FFMA.FTZ R13, R147, -UR4, R17 ;  /* 0x80000004930d7c23 */ /* 0x000fe20008010011 */
[----:B------:R-:W-:-:S04]  /*44b0*/  IABS R6, R6 ;  /* 0x0000000600067213 */ /* 0x000fc80000000000 */
[----:B------:R-:W-:Y:S02]  /*44c0*/  FSEL R167, R13, -INF , !P1 ;  /* 0xff8000000da77808 */ /* 0x000fe40004800000 */
[----:B------:R-:W-:Y:S01]  /*44d0*/  HMMA.16816.F32 R112, R8, R50, R44 ;  /* 0x000000320870723c */ /* 0x000fe2000000182c */
[----:B-1----:R-:W-:Y:S01]  /*44e0*/  IMAD.MOV.U32 R7, RZ, RZ, R6 ;  /* 0x000000ffff077224 */ /* 0x002fe200078e0006 */
[----:B------:R-:W-:Y:S01]  /*44f0*/  IABS R6, R12 ;  /* 0x0000000c00067213 */ /* 0x000fe20000000000 */
[----:B------:R-:W-:-:S05]  /*4500*/  IMAD.IADD R12, R3, 0x1, -R29 ;  /* 0x00000001030c7824 */ /* 0x000fca00078e0a1d */
[----:B--2---:R-:W-:Y:S01]  /*4510*/  HMMA.16816.F32 R108, R8, R72, R40 ;  /* 0x00000048086c723c */ /* 0x004fe20000001828 */
[----:B------:R1:W-:Y:S01]  /*4520*/  I2F R86, R7 ;  /* 0x0000000700567306 */ /* 0x0003e20000201400 */
[----:B------:R-:W-:-:S06]  /*4530*/  FFMA.FTZ R13, R181, -UR4, R65 ;  /* 0x80000004b50d7c23 */ /* 0x000fcc0008010041 */
[----:B------:R-:W-:Y:S07]  /*4540*/  HMMA.16816.F32 R96, R8, R74, R32 ;  /* 0x0000004a0860723c */ /* 0x000fee0000001820 */
[----:B------:R-:W-:Y:S01]  /*4550*/  IMAD.IADD R9, R5, 0x1, -R141 ;  /* 0x0000000105097824 */ /* 0x000fe200078e0a8d */
[----:B------:R-:W-:Y:S01]  /*4560*/  HMMA.16816.F32 R24, R20, R26, R132 ;  /* 0x0000001a1418723c */ /* 0x000fe20000001884 */
[----:B-1----:R-:W-:Y:S01]  /*4570*/  IMAD.MOV.U32 R7, RZ, RZ, R6 ;  /* 0x000000ffff077224 */ /* 0x002fe200078e0006 */
[----:B------:R-:W-:Y:S01]  /*4580*/  IABS R6, R12 ;  /* 0x0000000c00067213 */ /* 0x000fe20000000000 */
[----:B------:R-:W-:Y:S01]  /*4590*/  IMAD.IADD R12, R2, 0x1, -R29 ;  /* 0x00000001020c7824 */ /* 0x000fe200078e0a1d */
[----:B------:R-:W-:Y:S01]  /*45a0*/  IABS R9, R9 ;  /* 0x0000000900097213 */ /* 0x000fe20000000000 */
[----:B------:R1:W-:Y:S01]  /*45b0*/  I2F R89, R7 ;  /* 0x0000000700597306 */ /* 0x0003e20000201400 */
[----:B------:R-:W-:-:S02]  /*45c0*/  FFMA.FTZ R8, R128, -UR4, R52 ;  /* 0x8000000480087c23 */ /* 0x000fc40008010034 */
[----:B------:R-:W-:Y:S01]  /*45d0*/  FFMA.FTZ R10, R144, -UR4, R18 ;  /* 0x80000004900a7c23 */ /* 0x000fe20008010012 */
[----:B------:R-:W-:Y:S01]  /*45e0*/  HMMA.16816.F32 R40, R20, R48, R160 ;  /* 0x000000301428723c */ /* 0x000fe200000018a0 */
[----:B------:R-:W-:Y:S01]  /*45f0*/  FFMA.FTZ R11, R146, -UR4, R16 ;  /* 0x80000004920b7c23 */ /* 0x000fe20008010010 */
[----:B------:R-:W-:Y:S01]  /*4600*/  FSEL R77, R8, -INF , !P2 ;  /* 0xff800000084d7808 */ /* 0x000fe20005000000 */
[----:B------:R-:W-:Y:S01]  /*4610*/  IMAD.MOV.U32 R8, RZ, RZ, R9 ;  /* 0x000000ffff087224 */ /* 0x000fe200078e0009 */
[----:B------:R-:W-:Y:S01]  /*4620*/  FSEL R180, R10, -INF , !P2 ;  /* 0xff8000000ab47808 */ /* 0x000fe20005000000 */
[----:B------:R-:W-:Y:S01]  /*4630*/  IMAD.IADD R9, R2, 0x1, -R141 ;  /* 0x0000000102097824 */ /* 0x000fe200078e0a8d */
[----:B------:R-:W-:Y:S01]  /*4640*/  FSEL R170, R11, -INF , !P2 ;  /* 0xff8000000baa7808 */ /* 0x000fe20005000000 */
[----:B------:R-:W-:Y:S01]  /*4650*/  I2F R84, R8 ;  /* 0x0000000800547306 */ /* 0x000fe20000201400 */
[----:B------:R-:W-:Y:S02]  /*4660*/  IMAD.IADD R10, R5, 0x1, -R142 ;  /* 0x00000001050a7824 */ /* 0x000fe400078e0a8e */
[----:B---3--:R-:W-:-:S02]  /*4670*/  FFMA.FTZ R11, R119, -UR4, R53 ;  /* 0x80000004770b7c23 */ /* 0x008fc40008010035 */
[----:B-1----:R-:W-:Y:S01]  /*4680*/  IMAD.MOV.U32 R7, RZ, RZ, R6 ;  /* 0x000000ffff077224 */ /* 0x002fe200078e0006 */
[----:B------:R-:W-:Y:S01]  /*4690*/  IABS R6, R12 ;  /* 0x0000000c00067213 */ /* 0x000fe20000000000 */
[----:B------:R-:W-:Y:S01]  /*46a0*/  IMAD.IADD R12, R5, 0x1, -R31 ;  /* 0x00000001050c7824 */ /* 0x000fe200078e0a1f */
[----:B------:R-:W-:Y:S01]  /*46b0*/  FSEL R63, R11, -INF , !P1 ;  /* 0xff8000000b3f7808 */ /* 0x000fe20004800000 */
[----:B------:R1:W-:Y:S01]  /*46c0*/  I2F R87, R7 ;  /* 0x0000000700577306 */ /* 0x0003e20000201400 */
[----:B------:R-:W-:Y:S02]  /*46d0*/  FFMA.FTZ R11, R155, -UR4, R68 ;  /* 0x800000049b0b7c23 */ /* 0x000fe40008010044 */
[----:B------:R-:W-:-:S03]  /*46e0*/  FFMA.FTZ R35, R194, -UR4, R112 ;  /* 0x80000004c2237c23 */ /* 0x000fc60008010070 */
[----:B------:R-:W-:Y:S01]  /*46f0*/  FSEL R166, R11, -INF , !P0 ;  /* 0xff8000000ba67808 */ /* 0x000fe20004000000 */
[----:B----4-:R-:W-:-:S05]  /*4700*/  FFMA.FTZ R11, R107, -UR4, R71 ;  /* 0x800000046b0b7c23 */ /* 0x010fca0008010047 */
[----:B------:R-:W-:Y:S01]  /*4710*/  FSEL R165, R11, -INF , !P6 ;  /* 0xff8000000ba57808 */ /* 0x000fe20007000000 */
[----:B------:R-:W-:Y:S02]  /*4720*/  FFMA.FTZ R11, R104, -UR4, R66 ;  /* 0x80000004680b7c23 */ /* 0x000fe40008010042 */
[----:B-1----:R-:W-:Y:S01]  /*4730*/  IMAD.MOV.U32 R7, RZ, RZ, R6 ;  /* 0x000000ffff077224 */ /* 0x002fe200078e0006 */
[----:B------:R-:W-:Y:S01]  /*4740*/  IABS R6, R12 ;  /* 0x0000000c00067213 */ /* 0x000fe20000000000 */
[--C-:B------:R-:W-:Y:S02]  /*4750*/  IMAD.IADD R12, R3, 0x1, -R31.reuse ;  /* 0x00000001030c7824 */ /* 0x100fe400078e0a1f */
[----:B------:R1:W-:Y:S02]  /*4760*/  I2F R85, R7 ;  /* 0x0000000700557306 */ /* 0x0003e40000201400 */
[----:B-1----:R-:W-:Y:S01]  /*4770*/  IMAD.MOV.U32 R7, RZ, RZ, R6 ;  /* 0x000000ffff077224 */ /* 0x002fe200078e0006 */
[----:B------:R-:W-:Y:S01]  /*4780*/  IABS R6, R12 ;  /* 0x0000000c00067213 */ /* 0x000fe20000000000 */
[----:B------:R-:W-:-:S04]  /*4790*/  IMAD.IADD R12, R2, 0x1, -R31 ;  /* 0x00000001020c7824 */ /* 0x000fc800078e0a1f */
[----:B------:R1:W2:Y:S02]  /*47a0*/  I2F R15, R7 ;  /* 0x00000007000f7306 */ /* 0x0002a40000201400 */
[----:B-1----:R-:W-:Y:S01]  /*47b0*/  IMAD.MOV.U32 R7, RZ, RZ, R6 ;  /* 0x000000ffff077224 */ /* 0x002fe200078e0006 */
[----:B------:R-:W-:Y:S01]  /*47c0*/  IABS R6, R12 ;  /* 0x0000000c00067213 */ /* 0x000fe20000000000 */
[----:B------:R-:W-:-:S04]  /*47d0*/  IMAD.IADD R12, R5, 0x1, -R139 ;  /* 0x00000001050c7824 */ /* 0x000fc800078e0a8b */
[----:B------:R1:W-:Y:S01]  /*47e0*/  I2F R61, R7 ;  /* 0x00000007003d7306 */ /* 0x0003e20000201400 */
[----:B--2---:R-:W-:Y:S02]  /*47f0*/  FFMA.FTZ R15, R15, -UR4, R83 ;  /* 0x800000040f0f7c23 */ /* 0x004fe40008010053 */
[----:B-1----:R-:W-:Y:S01]  /*4800*/  IMAD.MOV.U32 R7, RZ, RZ, R6 ;  /* 0x000000ffff077224 */ /* 0x002fe200078e0006 */
[----:B------:R-:W-:Y:S01]  /*4810*/  IABS R6, R12 ;  /* 0x0000000c00067213 */ /* 0x000fe20000000000 */
[----:B------:R-:W-:-:S03]  /*4820*/  IMAD.IADD R12, R3, 0x1, -R139 ;  /* 0x00000001030c7824 */ /* 0x000fc600078e0a8b */
[----:B------:R1:W-:Y:S02]  /*4830*/  I2F R60, R7 ;  /* 0x00000007003c7306 */ /* 0x0003e40000201400 */
[----:B-1----:R-:W-:Y:S01]  /*4840*/  IMAD.MOV.U32 R7, RZ, RZ, R6 ;  /* 0x000000ffff077224 */ /* 0x002fe200078e0006 */
[----:B------:R-:W-:Y:S01]  /*4850*/  IABS R6, R12 ;  /* 0x0000000c00067213 */ /* 0x000fe20000000000 */
[----:B------:R-:W-:-:S04]  /*4860*/  IMAD.IADD R12, R2, 0x1, -R139 ;  /* 0x00000001020c7824 */ /* 0x000fc800078e0a8b */
[----:B------:R1:W2:Y:S02]  /*4870*/  I2F R14, R7 ;  /* 0x00000007000e7306 */ /* 0x0002a40000201400 */
[----:B-1----:R-:W-:Y:S01]  /*4880*/  IMAD.MOV.U32 R7, RZ, RZ, R6 ;  /* 0x000000ffff077224 */ /* 0x002fe200078e0006 */
[----:B------:R-:W-:Y:S01]  /*4890*/  IABS R6, R12 ;  /* 0x0000000c00067213 */ /* 0x000fe20000000000 */
[----:B------:R-:W-:-:S04]  /*48a0*/  FFMA.FTZ R12, R124, -UR4, R19 ;  /* 0x800000047c0c7c23 */ /* 0x000fc80008010013 */
[----:B------:R1:W3:Y:S01]  /*48b0*/  I2F R33, R7 ;  /* 0x0000000700217306 */ /* 0x0002e20000201400 */
[----:B------:R-:W-:Y:S01]  /*48c0*/  HMMA.16816.F32 R16, R20, R36, R148 ;  /* 0x000000241410723c */ /* 0x000fe20000001894 */
[----:B--2---:R-:W-:Y:S01]  /*48d0*/  FFMA.FTZ R14, R14, -UR4, R94 ;  /* 0x800000040e0e7c23 */ /* 0x004fe2000801005e */
[----:B------:R-:W-:Y:S01]  /*48e0*/  FSEL R169, R12, -INF , !P1 ;  /* 0xff8000000ca97808 */ /* 0x000fe20004800000 */
[----:B------:R-:W-:-:S04]  /*48f0*/  FFMA.FTZ R12, R164, -UR4, R69 ;  /* 0x80000004a40c7c23 */ /* 0x000fc80008010045 */
[----:B------:R2:W-:Y:S01]  /*4900*/  I2F R32, R6 ;  /* 0x0000000600207306 */ /* 0x0005e20000201400 */
[----:B------:R-:W-:Y:S01]  /*4910*/  FSEL R164, R12, -INF , !P6 ;  /* 0xff8000000ca47808 */ /* 0x000fe20007000000 */
[----:B------:R-:W-:Y:S01]  /*4920*/  FFMA.FTZ R12, R171, -UR4, R64 ;  /* 0x80000004ab0c7c23 */ /* 0x000fe20008010040 */
[----:B------:R-:W-:Y:S02]  /*4930*/  FSEL R151, R11, -INF , !P5 ;  /* 0xff8000000b977808 */ /* 0x000fe40006800000 */
[----:B------:R-:W-:Y:S02]  /*4940*/  FSEL R148, R13, -INF , !P4 ;  /* 0xff8000000d947808 */ /* 0x000fe40006000000 */
[----:B------:R-:W-:Y:S01]  /*4950*/  FSEL R150, R12, -INF , !P5 ;  /* 0xff8000000c967808 */ /* 0x000fe20006800000 */
[----:B-1----:R-:W-:Y:S02]  /*4960*/  FFMA.FTZ R7, R117, -UR4, R54 ;  /* 0x8000000475077c23 */ /* 0x002fe40008010036 */
[----:B------:R-:W-:-:S03]  /*4970*/  FFMA.FTZ R12, R101, -UR4, R67 ;  /* 0x80000004650c7c23 */ /* 0x000fc60008010043 */
[----:B------:R-:W-:Y:S01]  /*4980*/  FSEL R79, R7, -INF , !P2 ;  /* 0xff800000074f7808 */ /* 0x000fe20005000000 */
[----:B------:R-:W-:Y:S01]  /*4990*/  BAR.SYNC.DEFER_BLOCKING 0x0 ;  /* 0x0000000000007b1d */ /* 0x000fe20000010000 */
[----:B------:R-:W-:Y:S01]  /*49a0*/  ISETP.GE.AND P2, PT, R31, UR10, PT ;  /* 0x0000000a1f007c0c */ /* 0x000fe2000bf46270 */
[----:B--2---:R-:W-:Y:S01]  /*49b0*/  IMAD.IADD R6, R3, 0x1, -R141 ;  /* 0x0000000103067824 */ /* 0x004fe200078e0a8d */
[C---:B------:R-:W-:Y:S01]  /*49c0*/  HMMA.16816.F32 R28, R20.reuse, R38, R156 ;  /* 0x00000026141c723c */ /* 0x040fe2000000189c */
[----:B------:R-:W-:Y:S01]  /*49d0*/  FFMA.FTZ R11, R88, -UR4, R17 ;  /* 0x80000004580b7c23 */ /* 0x000fe20008010011 */
[----:B------:R-:W-:Y:S01]  /*49e0*/  FSEL R149, R12, -INF , !P4 ;  /* 0xff8000000c957808 */ /* 0x000fe20006000000 */
[----:B------:R-:W-:Y:S01]  /*49f0*/  FFMA.FTZ R17, R190, -UR4, R80 ;  /* 0x80000004be117c23 */ /* 0x000fe20008010050 */
[----:B------:R-:W-:Y:S02]  /*4a00*/  IABS R7, R6 ;  /* 0x0000000600077213 */ /* 0x000fe40000000000 */
[----:B------:R-:W-:Y:S01]  /*4a10*/  IABS R6, R9 ;  /* 0x0000000900067213 */ /* 0x000fe20000000000 */
[----:B------:R-:W-:Y:S01]  /*4a20*/  FFMA.FTZ R9, R116, -UR4, R55 ;  /* 0x8000000474097c23 */ /* 0x000fe20008010037 */
[----:B------:R-:W-:Y:S01]  /*4a30*/  FSEL R64, R11, -INF , !P4 ;  /* 0xff8000000b407808 */ /* 0x000fe20006000000 */
[----:B------:R-:W-:Y:S01]  /*4a40*/  IMAD.MOV.U32 R8, RZ, RZ, R7 ;  /* 0x000000ffff087224 */ /* 0x000fe200078e0007 */
[C---:B------:R-:W-:Y:S01]  /*4a50*/  HMMA.16816.F32 R52, R20.reuse, R50, R172 ;  /* 0x000000321434723c */ /* 0x040fe200000018ac */
[----:B------:R-:W-:Y:S01]  /*4a60*/  IMAD.MOV.U32 R7, RZ, RZ, R6 ;  /* 0x000000ffff077224 */ /* 0x000fe200078e0006 */
[----:B------:R-:W-:Y:S01]  /*4a70*/  IABS R6, R10 ;  /* 0x0000000a00067213 */ /* 0x000fe20000000000 */
[----:B------:R1:W-:Y:S01]  /*4a80*/  I2F R78, R8 ;  /* 0x00000008004e7306 */ /* 0x0003e20000201400 */
[----:B------:R-:W-:Y:S01]  /*4a90*/  FSEL R76, R9, -INF , !P1 ;  /* 0xff800000094c7808 */ /* 0x000fe20004800000 */
[----:B------:R-:W-:Y:S01]  /*4aa0*/  FFMA.FTZ R9, R118, -UR4, R24 ;  /* 0x8000000476097c23 */ /* 0x000fe20008010018 */
[----:B------:R-:W-:Y:S01]  /*4ab0*/  ISETP.GE.AND P1, PT, R139, UR10, PT ;  /* 0x0000000a8b007c0c */ /* 0x000fe2000bf26270 */
[----:B------:R-:W-:Y:S01]  /*4ac0*/  FFMA.FTZ R10, R120, -UR4, R70 ;  /* 0x80000004780a7c23 */ /* 0x000fe20008010046 */
[----:B------:R-:W-:Y:S01]  /*4ad0*/  FSEL R146, R15, -INF , !P2 ;  /* 0xff8000000f927808 */ /* 0x000fe20005000000 */
[----:B------:R-:W-:Y:S01]  /*4ae0*/  HMMA.16816.F32 R48, R20, R72, R176 ;  /* 0x000000481430723c */ /* 0x000fe200000018b0 */
[----:B------:R-:W-:Y:S01]  /*4af0*/  FSEL R59, R9, -INF , !P0 ;  /* 0xff800000093b7808 */ /* 0x000fe20004000000 */
[----:B------:R2:W-:Y:S01]  /*4b00*/  I2F R62, R7 ;  /* 0x00000007003e7306 */ /* 0x0005e20000201400 */
[----:B------:R-:W-:Y:S01]  /*4b10*/  IMAD.IADD R9, R3, 0x1, -R143 ;  /* 0x0000000103097824 */ /* 0x000fe200078e0a8f */
[----:B------:R-:W-:Y:S01]  /*4b20*/  FSEL R168, R10, -INF , !P0 ;  /* 0xff8000000aa87808 */ /* 0x000fe20004000000 */
[----:B------:R-:W-:Y:S01]  /*4b30*/  FFMA.FTZ R10, R105, -UR4, R25 ;  /* 0x80000004690a7c23 */ /* 0x000fe20008010019 */
[----:B------:R-:W-:Y:S01]  /*4b40*/  FSEL R174, R14, -INF , !P1 ;  /* 0xff8000000eae7808 */ /* 0x000fe20004800000 */
[----:B------:R-:W-:-:S02]  /*4b50*/  FFMA.FTZ R12, R87, -UR4, R28 ;  /* 0x80000004570c7c23 */ /* 0x000fc4000801001c */
[----:B------:R-:W-:Y:S01]  /*4b60*/  FFMA.FTZ R13, R61, -UR4, R29 ;  /* 0x800000043d0d7c23 */ /* 0x000fe2000801001d */
[----:B------:R4:W5:Y:S01]  /*4b70*/  I2F R58, R6 ;  /* 0x00000006003a7306 */ /* 0x0009620000201400 */
[----:B-1----:R-:W-:Y:S01]  /*4b80*/  IMAD.IADD R8, R3, 0x1, -R142 ;  /* 0x0000000103087824 */ /* 0x002fe200078e0a8e */
[----:B------:R-:W-:Y:S01]  /*4b90*/  FSEL R57, R10, -INF , !P6 ;  /* 0xff8000000a397808 */ /* 0x000fe20007000000 */
[----:B------:R-:W-:Y:S01]  /*4ba0*/  FFMA.FTZ R10, R102, -UR4, R16 ;  /* 0x80000004660a7c23 */ /* 0x000fe20008010010 */
[----:B------:R-:W-:Y:S01]  /*4bb0*/  FSEL R61, R12, -INF , !P3 ;  /* 0xff8000000c3d7808 */ /* 0x000fe20005800000 */
[----:B------:R-:W-:Y:S01]  /*4bc0*/  FFMA.FTZ R25, R195, -UR4, R93 ;  /* 0x80000004c3197c23 */ /* 0x000fe2000801005d */
[----:B------:R-:W-:Y:S01]  /*4bd0*/  IABS R8, R8 ;  /* 0x0000000800087213 */ /* 0x000fe20000000000 */
[----:B------:R-:W-:Y:S01]  /*4be0*/  FFMA.FTZ R16, R89, -UR4, R82 ;  /* 0x8000000459107c23 */ /* 0x000fe20008010052 */
[----:B------:R-:W-:Y:S01]  /*4bf0*/  FSEL R66, R10, -INF , !P5 ;  /* 0xff8000000a427808 */ /* 0x000fe20006800000 */
[----:B--2---:R-:W-:-:S02]  /*4c00*/  FFMA.FTZ R7, R106, -UR4, R26 ;  /* 0x800000046a077c23 */ /* 0x004fc4000801001a */
[----:B------:R-:W-:Y:S01]  /*4c10*/  FFMA.FTZ R10, R86, -UR4, R19 ;  /* 0x80000004560a7c23 */ /* 0x000fe20008010013 */
[----:B------:R-:W-:Y:S01]  /*4c20*/  FSEL R147, R16, -INF , !P3 ;  /* 0xff80000010937808 */ /* 0x000fe20005800000 */
[----:B------:R-:W-:Y:S01]  /*4c30*/  FFMA.FTZ R19, R182, -UR4, R92 ;  /* 0x80000004b6137c23 */ /* 0x000fe2000801005c */
[----:B------:R-:W-:Y:S01]  /*4c40*/  FSEL R70, R7, -INF , !P0 ;  /* 0xff80000007467808 */ /* 0x000fe20004000000 */
[----:B------:R-:W-:Y:S01]  /*4c50*/  IMAD.MOV.U32 R7, RZ, RZ, R8 ;  /* 0x000000ffff077224 */ /* 0x000fe200078e0008 */
[----:B------:R-:W-:Y:S01]  /*4c60*/  FSEL R71, R10, -INF , !P4 ;  /* 0xff8000000a477808 */ /* 0x000fe20006000000 */
[----:B----4-:R-:W-:Y:S01]  /*4c70*/  IMAD.IADD R6, R2, 0x1, -R142 ;  /* 0x0000000102067824 */ /* 0x010fe200078e0a8e */
[----:B------:R-:W-:Y:S01]  /*4c80*/  ISETP.GE.AND P4, PT, R145, UR10, PT ;  /* 0x0000000a91007c0c */ /* 0x000fe2000bf86270 */
[----:B------:R-:W-:Y:S01]  /*4c90*/  IMAD.IADD R8, R5, 0x1, -R143 ;  /* 0x0000000105087824 */ /* 0x000fe200078e0a8f */
[----:B------:R1:W2:Y:S01]  /*4ca0*/  I2F R56, R7 ;  /* 0x0000000700387306 */ /* 0x0002a20000201400 */
[----:B---3--:R-:W-:Y:S01]  /*4cb0*/  FFMA.FTZ R10, R33, -UR4, R40 ;  /* 0x80000004210a7c23 */ /* 0x008fe20008010028 */
[----:B------:R-:W-:Y:S01]  /*4cc0*/  IABS R6, R6 ;  /* 0x0000000600067213 */ /* 0x000fe20000000000 */
[----:B------:R-:W-:Y:S01]  /*4cd0*/  FFMA.FTZ R11, R85, -UR4, R30 ;  /* 0x80000004550b7c23 */ /* 0x000fe2000801001e */
[----:B------:R-:W-:Y:S01]  /*4ce0*/  ISETP.GE.AND P0, PT, R141, UR10, PT ;  /* 0x0000000a8d007c0c */ /* 0x000fe2000bf06270 */
[----:B------:R-:W-:Y:S01]  /*4cf0*/  FFMA.FTZ R33, R193, -UR4, R113 ;  /* 0x80000004c1217c23 */ /* 0x000fe20008010071 */
[----:B------:R-:W-:Y:S01]  /*4d00*/  FSEL R175, R10, -INF , !P1 ;  /* 0xff8000000aaf7808 */ /* 0x000fe20004800000 */
[----:B------:R-:W-:Y:S01]  /*4d10*/  FFMA.FTZ R30, R189, -UR4, R96 ;  /* 0x80000004bd1e7c23 */ /* 0x000fe20008010060 */
[----:B------:R3:W4:Y:S01]  /*4d20*/  I2F R26, R6 ;  /* 0x00000006001a7306 */ /* 0x0007220000201400 */
[----:B------:R-:W-:Y:S01]  /*4d30*/  FSEL R157, R25, -INF , !P0 ;  /* 0xff800000199d7808 */ /* 0x000fe20004000000 */
[----:B------:R-:W-:Y:S01]  /*4d40*/  FFMA.FTZ R29, R183, -UR4, R97 ;  /* 0x80000004b71d7c23 */ /* 0x000fe20008010061 */
[----:B------:R-:W-:Y:S01]  /*4d50*/  FSEL R68, R11, -INF , !P3 ;  /* 0xff8000000b447808 */ /* 0x000fe20005800000 */
[----:B-----5:R-:W-:Y:S01]  /*4d60*/  FFMA.FTZ R28, R58, -UR4, R114 ;  /* 0x800000043a1c7c23 */ /* 0x020fe20008010072 */
[----:B------:R-:W-:-:S02]  /*4d70*/  FSEL R173, R19, -INF , !P1 ;  /* 0xff80000013ad7808 */ /* 0x000fc40004800000 */
[----:B-1----:R-:W-:Y:S01]  /*4d80*/  IABS R7, R8 ;  /* 0x0000000800077213 */ /* 0x002fe20000000000 */
[----:B------:R-:W-:Y:S02]  /*4d90*/  FFMA.FTZ R8, R103, -UR4, R27 ;  /* 0x8000000467087c23 */ /* 0x000fe4000801001b */
[----:B--2---:R-:W-:Y:S01]  /*4da0*/  FFMA.FTZ R27, R56, -UR4, R52 ;  /* 0x80000004381b7c23 */ /* 0x004fe20008010034 */
[----:B------:R1:W2:Y:S02]  /*4db0*/  I2F R24, R7 ;  /* 0x0000000700187306 */ /* 0x0002a40000201400 */
[----:B------:R-:W-:Y:S01]  /*4dc0*/  FSEL R69, R8, -INF , !P6 ;  /* 0xff80000008457808 */ /* 0x000fe20007000000 */
[----:B------:R-:W-:Y:S01]  /*4dd0*/  IMAD.IADD R8, R2, 0x1, -R143 ;  /* 0x0000000102087824 */ /* 0x000fe200078e0a8f */
[----:B---3--:R-:W-:Y:S01]  /*4de0*/  IABS R6, R9 ;  /* 0x0000000900067213 */ /* 0x008fe20000000000 */
[----:B------:R-:W-:Y:S01]  /*4df0*/  FFMA.FTZ R9, R100, -UR4, R18 ;  /* 0x8000000464097c23 */ /* 0x000fe20008010012 */
[----:B------:R-:W-:Y:S01]  /*4e00*/  ISETP.GE.AND P6, PT, R142, UR10, PT ;  /* 0x0000000a8e007c0c */ /* 0x000fe2000bfc6270 */
[----:B------:R-:W-:-:S02]  /*4e10*/  FFMA.FTZ R18, R188, -UR4, R81 ;  /* 0x80000004bc127c23 */ /* 0x000fc40008010051 */
[----:B----4-:R-:W-:Y:S01]  /*4e20*/  FFMA.FTZ R26, R26, -UR4, R54 ;  /* 0x800000041a1a7c23 */ /* 0x010fe20008010036 */
[----:B------:R-:W-:Y:S01]  /*4e30*/  FSEL R90, R9, -INF , !P5 ;  /* 0xff800000095a7808 */ /* 0x000fe20006800000 */
[--C-:B------:R-:W-:Y:S01]  /*4e40*/  IMAD.IADD R9, R2, 0x1, -R145.reuse ;  /* 0x0000000102097824 */ /* 0x100fe200078e0a91 */
[----:B------:R-:W-:Y:S02]  /*4e50*/  FSEL R144, R18, -INF , !P2 ;  /* 0xff80000012907808 */ /* 0x000fe40005000000 */
[----:B------:R-:W-:Y:S01]  /*4e60*/  ISETP.GE.AND P5, PT, R143, UR10, PT ;  /* 0x0000000a8f007c0c */ /* 0x000fe2000bfa6270 */
[----:B-1----:R-:W-:Y:S01]  /*4e70*/  IMAD.MOV.U32 R7, RZ, RZ, R6 ;  /* 0x000000ffff077224 */ /* 0x002fe200078e0006 */
[----:B------:R-:W-:Y:S01]  /*4e80*/  IABS R6, R8 ;  /* 0x0000000800067213 */ /* 0x000fe20000000000 */
[----:B------:R-:W-:Y:S01]  /*4e90*/  IMAD.IADD R8, R5, 0x1, -R145 ;  /* 0x0000000105087824 */ /* 0x000fe200078e0a91 */
[----:B------:R-:W-:Y:S01]  /*4ea0*/  FSEL R156, R28, -INF , !P6 ;  /* 0xff8000001c9c7808 */ /* 0x000fe20007000000 */
[----:B------:R1:W3:Y:S01]  /*4eb0*/  I2F R47, R7 ;  /* 0x00000007002f7306 */ /* 0x0002e20000201400 */
[----:B--2---:R-:W-:Y:S01]  /*4ec0*/  FFMA.FTZ R24, R24, -UR4, R115 ;  /* 0x8000000418187c23 */ /* 0x004fe20008010073 */
[----:B------:R-:W-:-:S02]  /*4ed0*/  FSEL R158, R27, -INF , !P6 ;  /* 0xff8000001b9e7808 */ /* 0x000fc40007000000 */
[----:B------:R-:W-:Y:S02]  /*4ee0*/  IABS R8, R8 ;  /* 0x0000000800087213 */ /* 0x000fe40000000000 */
[----:B------:R-:W-:Y:S02]  /*4ef0*/  FSEL R162, R26, -INF , !P6 ;  /* 0xff8000001aa27808 */ /* 0x000fe40007000000 */
[----:B------:R2:W4:Y:S01]  /*4f00*/  I2F R46, R6 ;  /* 0x00000006002e7306 */ /* 0x0005220000201400 */
[----:B-1----:R-:W-:-:S07]  /*4f10*/  IMAD.IADD R7, R3, 0x1, -R145 ;  /* 0x0000000103077824 */ /* 0x002fce00078e0a91 */
[----:B------:R1:W5:Y:S01]  /*4f20*/  I2F R45, R8 ;  /* 0x00000008002d7306 */ /* 0x0003620000201400 */
[----:B------:R-:W-:Y:S01]  /*4f30*/  FSEL R145, R17, -INF , !P3 ;  /* 0xff80000011917808 */ /* 0x000fe20005800000 */
[----:B---3--:R-:W-:Y:S01]  /*4f40*/  FFMA.FTZ R19, R47, -UR4, R53 ;  /* 0x800000042f137c23 */ /* 0x008fe20008010035 */
[----:B------:R-:W-:Y:S02]  /*4f50*/  ISETP.GE.AND P3, PT, R154, UR10, PT ;  /* 0x0000000a9a007c0c */ /* 0x000fe4000bf66270 */
[----:B--2---:R-:W-:Y:S01]  /*4f60*/  IABS R6, R7 ;  /* 0x0000000700067213 */ /* 0x004fe20000000000 */
[----:B----4-:R-:W-:Y:S01]  /*4f70*/  FFMA.FTZ R16, R46, -UR4, R55 ;  /* 0x800000042e107c23 */ /* 0x010fe20008010037 */
[----:B------:R-:W-:-:S03]  /*4f80*/  FSEL R155, R19, -INF , !P5 ;  /* 0xff800000139b7808 */ /* 0x000fc60006800000 */
[----:B------:R-:W-:Y:S01]  /*4f90*/  IMAD.MOV.U32 R7, RZ, RZ, R6 ;  /* 0x000000ffff077224 */ /* 0x000fe200078e0006 */
[----:B------:R-:W-:Y:S01]  /*4fa0*/  IABS R6, R9 ;  /* 0x0000000900067213 */ /* 0x000fe20000000000 */
[----:B------:R-:W-:Y:S01]  /*4fb0*/  FFMA.FTZ R9, R60, -UR4, R31 ;  /* 0x800000043c097c23 */ /* 0x000fe2000801001f */
[----:B------:R-:W-:Y:S01]  /*4fc0*/  FSEL R60, R13, -INF , !P2 ;  /* 0xff8000000d3c7808 */ /* 0x000fe20005000000 */
[----:B-1----:R-:W-:Y:S01]  /*4fd0*/  IMAD.IADD R8, R5, 0x1, -R154 ;  /* 0x0000000105087824 */ /* 0x002fe200078e0a9a */
[----:B------:R1:W2:Y:S01]  /*4fe0*/  I2F R44, R7 ;  /* 0x00000007002c7306 */ /* 0x0002a20000201400 */
[----:B------:R-:W-:Y:S01]  /*4ff0*/  HMMA.16816.F32 R12, R20, R74, R184 ;  /* 0x0000004a140c723c */ /* 0x000fe200000018b8 */
[----:B------:R-:W-:Y:S01]  /*5000*/  FSEL R88, R9, -INF , !P2 ;  /* 0xff80000009587808 */ /* 0x000fe20005000000 */
[----:B------:R-:W-:Y:S01]  /*5010*/  FFMA.FTZ R31, R191, -UR4, R109 ;  /* 0x80000004bf1f7c23 */ /* 0x000fe2000801006d */
[----:B------:R-:W-:Y:S02]  /*5020*/  ISETP.GE.AND P2, PT, R153, UR10, PT ;  /* 0x0000000a99007c0c */ /* 0x000fe4000bf46270 */
[----:B------:R-:W-:-:S02]  /*5030*/  FSEL R161, R16, -INF , !P5 ;  /* 0xff80000010a17808 */ /* 0x000fc40006800000 */
[----:B-----5:R-:W-:Y:S01]  /*5040*/  FFMA.FTZ R23, R45, -UR4, R110 ;  /* 0x800000042d177c23 */ /* 0x020fe2000801006e */
[----:B------:R-:W-:Y:S02]  /*5050*/  FSEL R209, R31, -INF , !P3 ;  /* 0xff8000001fd17808 */ /* 0x000fe40005800000 */
[----:B------:R-:W-:Y:S02]  /*5060*/  FSEL R206, R30, -INF , !P2 ;  /* 0xff8000001ece7808 */ /* 0x000fe40005000000 */
[----:B------:R-:W-:Y:S01]  /*5070*/  FSEL R218, R23, -INF , !P4 ;  /* 0xff80000017da7808 */ /* 0x000fe20006000000 */
[----:B-1----:R-:W-:Y:S01]  /*5080*/  IMAD.MOV.U32 R7, RZ, RZ, R6 ;  /* 0x000000ffff077224 */ /* 0x002fe200078e0006 */
[----:B------:R-:W-:Y:S01]  /*5090*/  IABS R6, R8 ;  /* 0x0000000800067213 */ /* 0x000fe20000000000 */
[----:B------:R-:W-:Y:S02]  /*50a0*/  IMAD.IADD R8, R5, 0x1, -R153 ;  /* 0x0000000105087824 */ /* 0x000fe400078e0a99 */
[----:B------:R1:W3:Y:S01]  /*50b0*/  I2F R39, R7 ;  /* 0x0000000700277306 */ /* 0x0002e20000201400 */
[----:B--2---:R-:W-:-:S05]  /*50c0*/  FFMA.FTZ R18, R44, -UR4, R48 ;  /* 0x800000042c127c23 */ /* 0x004fca0008010030 */
[----:B------:R-:W-:Y:S01]  /*50d0*/  FSEL R244, R18, -INF , !P4 ;  /* 0xff80000012f47808 */ /* 0x000fe20006000000 */
[----:B-1----:R-:W-:Y:S01]  /*50e0*/  IMAD.MOV.U32 R7, RZ, RZ, R6 ;  /* 0x000000ffff077224 */ /* 0x002fe200078e0006 */
[----:B------:R-:W-:Y:S01]  /*50f0*/  IABS R6, R8 ;  /* 0x0000000800067213 */ /* 0x000fe20000000000 */
[----:B------:R-:W-:Y:S02]  /*5100*/  FFMA.FTZ R8, R32, -UR4, R42 ;  /* 0x8000000420087c23 */ /* 0x000fe4000801002a */
[----:B------:R1:W2:Y:S01]  /*5110*/  I2F R38, R7 ;  /* 0x0000000700267306 */ /* 0x0002a20000201400 */
[----:B------:R-:W-:Y:S02]  /*5120*/  FFMA.FTZ R32, R192, -UR4, R108 ;  /* 0x80000004c0207c23 */ /* 0x000fe4000801006c */
[----:B------:R-:W-:Y:S01]  /*5130*/  FSEL R176, R8, -INF , !P1 ;  /* 0xff80000008b07808 */ /* 0x000fe20004800000 */
[----:B------:R-:W-:Y:S01]  /*5140*/  FFMA.FTZ R8, R84, -UR4, R95 ;  /* 0x8000000454087c23 */ /* 0x000fe2000801005f */
[----:B------:R-:W-:Y:S01]  /*5150*/  ISETP.GE.AND P1, PT, R152, UR10, PT ;  /* 0x0000000a98007c0c */ /* 0x000fe2000bf26270 */
[----:B---3--:R-:W-:Y:S01]  /*5160*/  FFMA.FTZ R11, R39, -UR4, R50 ;  /* 0x80000004270b7c23 */ /* 0x008fe20008010032 */
[----:B------:R-:W-:-:S02]  /*5170*/  FSEL R216, R32, -INF , !P4 ;  /* 0xff80000020d87808 */ /* 0x000fc40006000000 */
[----:B------:R-:W-:Y:S02]  /*5180*/  FSEL R159, R8, -INF , !P0 ;  /* 0xff800000089f7808 */ /* 0x000fe40004000000 */
[----:B------:R-:W-:Y:S02]  /*5190*/  FSEL R247, R11, -INF , !P4 ;  /* 0xff8000000bf77808 */ /* 0x000fe40006000000 */
[----:B------:R-:W-:Y:S01]  /*51a0*/  FSEL R204, R29, -INF , !P1 ;  /* 0xff8000001dcc7808 */ /* 0x000fe20004800000 */
[----:B-1----:R-:W-:Y:S02]  /*51b0*/  IMAD.IADD R7, R5, 0x1, -R152 ;  /* 0x0000000105077824 */ /* 0x002fe400078e0a98 */
[----:B------:R-:W-:Y:S02]  /*51c0*/  IMAD.MOV.U32 R5, RZ, RZ, R6 ;  /* 0x000000ffff057224 */ /* 0x000fe400078e0006 */
[----:B------:R-:W-:Y:S01]  /*51d0*/  IMAD.IADD R6, R3, 0x1, -R154 ;  /* 0x0000000103067824 */ /* 0x000fe200078e0a9a */
[----:B------:R-:W-:Y:S01]  /*51e0*/  IABS R7, R7 ;  /* 0x0000000700077213 */ /* 0x000fe20000000000 */
[----:B------:R1:W3:Y:S01]  /*51f0*/  I2F R37, R5 ;  /* 0x0000000500257306 */ /* 0x0002e20000201400 */
[----:B--2---:R-:W-:-:S02]  /*5200*/  FFMA.FTZ R22, R38, -UR4, R111 ;  /* 0x8000000426167c23 */ /* 0x004fc4000801006f */
[----:B------:R-:W-:-:S03]  /*5210*/  IABS R6, R6 ;  /* 0x0000000600067213 */ /* 0x000fc60000000000 */
[----:B------:R-:W-:Y:S02]  /*5220*/  FSEL R211, R22, -INF , !P3 ;  /* 0xff80000016d37808 */ /* 0x000fe40005800000 */
[----:B------:R2:W4:Y:S01]  /*5230*/  I2F R36, R7 ;  /* 0x0000000700247306 */ /* 0x0005220000201400 */
[----:B-1----:R-:W-:-:S07]  /*5240*/  IMAD.IADD R5, R3, 0x1, -R153 ;  /* 0x0000000103057824 */ /* 0x002fce00078e0a99 */
[----:B------:R1:W5:Y:S01]  /*5250*/  I2F R17, R6 ;  /* 0x0000000600117306 */ /* 0x0003620000201400 */
[----:B------:R-:W-:Y:S02]  /*5260*/  IMAD.IADD R3, R3, 0x1, -R152 ;  /* 0x0000000103037824 */ /* 0x000fe400078e0a98 */
[----:B---3--:R-:W-:Y:S01]  /*5270*/  FFMA.FTZ R21, R37, -UR4, R98 ;  /* 0x8000000425157c23 */ /* 0x008fe20008010062 */
[----:B------:R-:W-:Y:S02]  /*5280*/  IABS R5, R5 ;  /* 0x0000000500057213 */ /* 0x000fe40000000000 */
[----:B------:R-:W-:Y:S01]  /*5290*/  IABS R3, R3 ;  /* 0x0000000300037213 */ /* 0x000fe20000000000 */
[----:B--2---:R-:W-:Y:S01]  /*52a0*/  IMAD.IADD R7, R2, 0x1, -R153 ;  /* 0x0000000102077824 */ /* 0x004fe200078e0a99 */
[----:B------:R-:W2:Y:S01]  /*52b0*/  I2F R34, R5 ;  /* 0x0000000500227306 */ /* 0x000ea20000201400 */
[----:B----4-:R-:W-:Y:S01]  /*52c0*/  FFMA.FTZ R20, R36, -UR4, R99 ;  /* 0x8000000424147c23 */ /* 0x010fe20008010063 */
[----:B------:R-:W-:-:S02]  /*52d0*/  FSEL R153, R24, -INF , !P5 ;  /* 0xff80000018997808 */ /* 0x000fc40006800000 */
[----:B------:R-:W-:Y:S02]  /*52e0*/  FSEL R208, R21, -INF , !P2 ;  /* 0xff80000015d07808 */ /* 0x000fe40005000000 */
[----:B------:R-:W-:Y:S01]  /*52f0*/  FSEL R205, R20, -INF , !P1 ;  /* 0xff80000014cd7808 */ /* 0x000fe20004800000 */
[----:B-1----:R-:W-:Y:S01]  /*5300*/  IMAD.IADD R6, R2, 0x1, -R154 ;  /* 0x0000000102067824 */ /* 0x002fe200078e0a9a */
[----:B------:R-:W1:Y:S01]  /*5310*/  I2F R10, R3 ;  /* 0x00000003000a7306 */ /* 0x000e620000201400 */
[----:B-----5:R-:W-:Y:S01]  /*5320*/  FFMA.FTZ R17, R17, -UR4, R49 ;  /* 0x8000000411117c23 */ /* 0x020fe20008010031 */
[----:B------:R-:W-:-:S04]  /*5330*/  FSEL R154, R35, -INF , !P6 ;  /* 0xff800000239a7808 */ /* 0x000fc80007000000 */
[----:B------:R-:W-:Y:S01]  /*5340*/  FSEL R217, R17, -INF , !P3 ;  /* 0xff80000011d97808 */ /* 0x000fe20005800000 */
[----:B--2---:R-:W-:Y:S01]  /*5350*/  FFMA.FTZ R12, R34, -UR4, R12 ;  /* 0x80000004220c7c23 */ /* 0x004fe2000801000c */
[----:B------:R-:W-:Y:S01]  /*5360*/  IABS R5, R6 ;  /* 0x0000000600057213 */ /* 0x000fe20000000000 */
[----:B------:R-:W-:Y:S01]  /*5370*/  IMAD.IADD R6, R2, 0x1, -R152 ;  /* 0x0000000102067824 */ /* 0x000fe200078e0a98 */
[----:B------:R-:W-:Y:S02]  /*5380*/  LOP3.LUT R2, R196, R197, RZ, 0xfc, !PT ;  /* 0x000000c5c4027212 */ /* 0x000fe400078efcff */
[----:B------:R2:W3:Y:S01]  /*5390*/  I2F R9, R5 ;  /* 0x0000000500097306 */ /* 0x0004e20000201400 */
[----:B------:R-:W-:Y:S02]  /*53a0*/  FSEL R152, R33, -INF , !P5 ;  /* 0xff80000021987808 */ /* 0x000fe40006800000 */
[----:B------:R-:W-:Y:S01]  /*53b0*/  FSEL R210, R12, -INF , !P2 ;  /* 0xff8000000cd27808 */ /* 0x000fe20005000000 */
[----:B-1----:R-:W-:Y:S01]  /*53c0*/  FFMA.FTZ R10, R10, -UR4, R13 ;  /* 0x800000040a0a7c23 */ /* 0x002fe2000801000d */
[----:B------:R-:W-:Y:S01]  /*53d0*/  IABS R3, R7 ;  /* 0x0000000700037213 */ /* 0x000fe20000000000 */
[----:B------:R-:W-:-:S03]  /*53e0*/  FFMA.FTZ R7, R78, -UR4, R41 ;  /* 0x800000044e077c23 */ /* 0x000fc60008010029 */
[----:B------:R-:W-:Y:S02]  /*53f0*/  FSEL R207, R10, -INF , !P1 ;  /* 0xff8000000acf7808 */ /* 0x000fe40004800000 */
[----:B------:R-:W-:Y:S01]  /*5400*/  FSEL R160, R7, -INF , !P0 ;  /* 0xff80000007a07808 */ /* 0x000fe20004000000 */
[----:B--2---:R-:W-:Y:S01]  /*5410*/  IMAD.MOV.U32 R5, RZ, RZ, R3 ;  /* 0x000000ffff057224 */ /* 0x004fe200078e0003 */
[----:B------:R-:W-:Y:S01]  /*5420*/  IABS R3, R6 ;  /* 0x0000000600037213 */ /* 0x000fe20000000000 */
[----:B------:R-:W-:Y:S02]  /*5430*/  FFMA.FTZ R6, R62, -UR4, R43 ;  /* 0x800000043e067c23 */ /* 0x000fe4000801002b */
[----:B---3--:R-:W-:Y:S02]  /*5440*/  FFMA.FTZ R9, R9, -UR4, R51 ;  /* 0x8000000409097c23 */ /* 0x008fe40008010033 */
[----:B------:R-:W1:Y:S01]  /*5450*/  I2F R5, R5 ;  /* 0x0000000500057306 */ /* 0x000e620000201400 */
[----:B------:R-:W-:-:S02]  /*5460*/  FSEL R163, R6, -INF , !P0 ;  /* 0xff80000006a37808 */ /* 0x000fc40004000000 */
[----:B------:R-:W-:Y:S02]  /*5470*/  PLOP3.LUT P0, PT, PT, PT, UP0, 0x80, 0x0 ;  /* 0x000000000000781c */ /* 0x000fe40003f0f008 */
[----:B------:R-:W-:-:S03]  /*5480*/  FSEL R246, R9, -INF , !P3 ;  /* 0xff80000009f67808 */ /* 0x000fc60005800000 */
[----:B------:R-:W2:Y:S01]  /*5490*/  I2F R3, R3 ;  /* 0x0000000300037306 */ /* 0x000ea20000201400 */
[----:B-1----:R-:W-:-:S05]  /*54a0*/  FFMA.FTZ R5, R5, -UR4, R14 ;  /* 0x8000000405057c23 */ /* 0x002fca000801000e */
[----:B------:R-:W-:Y:S01]  /*54b0*/  FSEL R245, R5, -INF , !P2 ;  /* 0xff80000005f57808 */ /* 0x000fe20005000000 */
[----:B--2---:R-:W-:-:S05]  /*54c0*/  FFMA.FTZ R3, R3, -UR4, R15 ;  /* 0x8000000403037c23 */ /* 0x004fca000801000f */
[----:B------:R-:W-:Y:S01]  /*54d0*/  FSEL R219, R3, -INF , !P1 ;  /* 0xff80000003db7808 */ /* 0x000fe20004800000 */
[----:B------:R-:W-:Y:S05]  /*54e0*/  @!P0 BRA `(.L_x_293) ;  /* 0x000004a000008947 */ /* 0x000fea0003800000 */
[----:B------:R-:W-:Y:S01]  /*54f0*/  ULEA.HI.SX32 UR7, UR21, 0xfffffffe, 0x1a ;  /* 0xfffffffe15077891 */ /* 0x000fe2000f8fd23f */
        /* <DEDUP_REMOVED lines=71> */
.L_x_295:
[----:B------:R-:W-:Y:S05]  /*5970*/  BSYNC B0 ;  /* 0x0000000000007941 */ /* 0x000fea0003800000 */
.L_x_294:
[----:B------:R-:W0:Y:S02]  /*5980*/  LDGDEPBAR ;  /* 0x00000000000079af */ /* 0x000e240000000000 */
.L_x_293:
[----:B------:R-:W-:Y:S01]  /*5990*/  FMNMX.FTZ R3, R77, R63, !PT ;  /* 0x0000003f4d037209 */ /* 0x000fe20007810000 */
[----:B------:R-:W-:Y:S01]  /*59a0*/  STL [R1+0x8c], R239 ;  /* 0x00008cef01007387 */ /* 0x000fe20000100800 */
[----:B------:R-:W-:Y:S02]  /*59b0*/  SHF.L.U32 R221, R2, 0x1, RZ ;  /* 0x0000000102dd7819 */ /* 0x000fe400000006ff */
        /* <DEDUP_REMOVED lines=40> */
[----:B------:R-:W-:-:S03]  /*5c40*/  FMNMX.FTZ R3, R162, R3, !PT ;  /* 0x00000003a2037209 */ /* 0x000fc60007810000 */
[----:B------:R-:W2:Y:S01]  /*5c50*/  SHFL.BFLY PT, R5, R171, 0x2, 0x1f ;  /* 0x0c401f00ab057f89 */ /* 0x000ea200000e0000 */
[----:B------:R-:W-:-:S03]  /*5c60*/  FMNMX.FTZ R3, R161, R3, !PT ;  /* 0x00000003a1037209 */ /* 0x000fc60007810000 */
[----:B------:R-:W-:Y:S01]  /*5c70*/  STL [R1+0x50], R220 ;  /* 0x000050dc01007387 */ /* 0x000fe20000100800 */
[----:B------:R-:W-:-:S03]  /*5c80*/  FMNMX.FTZ R3, R247, R3, !PT ;  /* 0x00000003f7037209 */ /* 0x000fc60007810000 */
[----:B------:R-:W-:Y:S01]  /*5c90*/  LDSM.16.MT88.4 R72, [R222+0xc000] ;  /* 0x00c00000de48783b */ /* 0x000fe20000004200 */
[----:B------:R-:W-:-:S03]  /*5ca0*/  FMNMX.FTZ R3, R246, R3, !PT ;  /* 0x00000003f6037209 */ /* 0x000fc60007810000 */
[----:B------:R-:W-:Y:S01]  /*5cb0*/  LDSM.16.MT88.4 R80, [R224+0xc000] ;  /* 0x00c00000e050783b */ /* 0x000fe20000004200 */
[----:B------:R-:W-:-:S03]  /*5cc0*/  FMNMX.FTZ R3, R245, R3, !PT ;  /* 0x00000003f5037209 */ /* 0x000fc60007810000 */
[----:B------:R-:W-:Y:S01]  /*5cd0*/  LDSM.16.MT88.4 R96, [R221+0xe000] ;  /* 0x00e00000dd60783b */ /* 0x000fe20000004200 */
[----:B------:R-:W-:-:S03]  /*5ce0*/  FMNMX.FTZ R3, R219, R3, !PT ;  /* 0x00000003db037209 */ /* 0x000fc60007810000 */
[----:B------:R-:W-:Y:S01]  /*5cf0*/  LDSM.16.MT88.4 R116, [R222+0xe000] ;  /* 0x00e00000de74783b */ /* 0x000fe20000004200 */
[----:B--2---:R-:W-:-:S03]  /*5d00*/  FMNMX.FTZ R171, R171, R5, !PT ;  /* 0x00000005abab7209 */ /* 0x004fc60007810000 */
[----:B------:R-:W-:Y:S04]  /*5d10*/  LDSM.16.MT88.4 R104, [R224+0xc800] ;  /* 0x00c80000e068783b */ /* 0x000fe80000004200 */
[----:B------:R-:W2:Y:S04]  /*5d20*/  SHFL.BFLY PT, R5, R3, 0x2, 0x1f ;  /* 0x0c401f0003057f89 */ /* 0x000ea800000e0000 */
[----:B------:R-:W3:Y:S04]  /*5d30*/  SHFL.BFLY PT, R6, R171, 0x1, 0x1f ;  /* 0x0c201f00ab067f89 */ /* 0x000ee800000e0000 */
[----:B------:R-:W-:Y:S04]  /*5d40*/  LDSM.16.MT88.4 R112, [R221+0xe800] ;  /* 0x00e80000dd70783b */ /* 0x000fe80000004200 */
[----:B------:R-:W-:Y:S04]  /*5d50*/  LDSM.16.MT88.4 R92, [R222+0xe800] ;  /* 0x00e80000de5c783b */ /* 0x000fe80000004200 */
[----:B------:R-:W-:Y:S04]  /*5d60*/  LDSM.16.MT88.4 R124, [R224+0xe000] ;  /* 0x00e00000e07c783b */ /* 0x000fe80000004200 */
[----:B------:R-:W-:Y:S01]  /*5d70*/  LDSM.16.MT88.4 R84, [R223+0xc000] ;  /* 0x00c00000df54783b */ /* 0x000fe20000004200 */
[----:B--2---:R-:W-:-:S03]  /*5d80*/  FMNMX.FTZ R3, R3, R5, !PT ;  /* 0x0000000503037209 */ /* 0x004fc60007810000 */
[----:B------:R-:W-:Y:S01]  /*5d90*/  LDSM.16.MT88.4 R128, [R223+0xe000] ;  /* 0x00e00000df80783b */ /* 0x000fe20000004200 */
[----:B---3--:R-:W-:-:S03]  /*5da0*/  FMNMX.FTZ R171, R171, R6, !PT ;  /* 0x00000006abab7209 */ /* 0x008fc60007810000 */
[----:B------:R-:W-:Y:S01]  /*5db0*/  LDSM.16.MT88.4 R108, [R224+0xe800] ;  /* 0x00e80000e06c783b */ /* 0x000fe20000004200 */
[----:B------:R-:W-:-:S03]  /*5dc0*/  FSETP.NEU.FTZ.AND P1, PT, R171, -INF , PT ;  /* 0xff800000ab00780b */ /* 0x000fc60003f3d000 */
[----:B------:R-:W2:Y:S01]  /*5dd0*/  SHFL.BFLY PT, R6, R3, 0x1, 0x1f ;  /* 0x0c201f0003067f89 */ /* 0x000ea200000e0000 */
[----:B-1----:R-:W-:-:S03]  /*5de0*/  FMUL.FTZ R13, R171, c[0x0][0x23c] ;  /* 0x00008f00ab0d7a20 */ /* 0x002fc60000410000 */
[----:B------:R-:W-:Y:S02]  /*5df0*/  LDSM.16.MT88.4 R100, [R223+0xc800] ;  /* 0x00c80000df64783b */ /* 0x000fe40000004200 */
[----:B------:R-:W-:Y:S02]  /*5e00*/  FSEL R13, R13, RZ, P1 ;  /* 0x000000ff0d0d7208 */ /* 0x000fe40000800000 */
[----:B------:R-:W-:Y:S03]  /*5e10*/  STL [R1+0x90], R244 ;  /* 0x000090f401007387 */ /* 0x000fe60000100800 */
[----:B------:R-:W-:-:S04]  /*5e20*/  FFMA.FTZ R5, R77, c[0x0][0x23c], -R13 ;  /* 0x00008f004d057a23 */ /* 0x000fc8000001080d */
[----:B------:R1:W-:Y:S01]  /*5e30*/  MUFU.EX2 R230, R5 ;  /* 0x0000000500e67308 */ /* 0x0003e20000000800 */
[----:B--2---:R-:W-:-:S04]  /*5e40*/  FMNMX.FTZ R3, R3, R6, !PT ;  /* 0x0000000603037209 */ /* 0x004fc80007810000 */
[C---:B------:R-:W-:Y:S01]  /*5e50*/  FSETP.NEU.FTZ.AND P1, PT, R3.reuse, -INF , PT ;  /* 0xff8000000300780b */ /* 0x040fe20003f3d000 */
[----:B------:R-:W-:Y:S02]  /*5e60*/  FMUL.FTZ R12, R3, c[0x0][0x23c] ;  /* 0x00008f00030c7a20 */ /* 0x000fe40000410000 */
[----:B-1----:R-:W-:-:S03]  /*5e70*/  FFMA.FTZ R5, R63, c[0x0][0x23c], -R13 ;  /* 0x00008f003f057a23 */ /* 0x002fc6000001080d */
[----:B------:R-:W-:Y:S01]  /*5e80*/  FSEL R12, R12, RZ, P1 ;  /* 0x000000ff0c0c7208 */ /* 0x000fe20000800000 */
[----:B------:R1:W2:Y:S04]  /*5e90*/  MUFU.EX2 R231, R5 ;  /* 0x0000000500e77308 */ /* 0x0002a80000000800 */
[--C-:B------:R-:W-:Y:S02]  /*5ea0*/  FFMA.FTZ R0, R76, c[0x0][0x23c], -R12.reuse ;  /* 0x00008f004c007a23 */ /* 0x100fe4000001080c */
[----:B------:R-:W-:Y:S02]  /*5eb0*/  FFMA.FTZ R2, R79, c[0x0][0x23c], -R12 ;  /* 0x00008f004f027a23 */ /* 0x000fe4000001080c */
[----:B------:R3:W-:Y:S01]  /*5ec0*/  MUFU.EX2 R172, R0 ;  /* 0x0000000000ac7308 */ /* 0x0007e20000000800 */
[----:B-1----:R-:W-:-:S07]  /*5ed0*/  FFMA.FTZ R5, R59, c[0x0][0x23c], -R13 ;  /* 0x00008f003b057a23 */ /* 0x002fce000001080d */
[----:B------:R1:W4:Y:S01]  /*5ee0*/  MUFU.EX2 R15, R2 ;  /* 0x00000002000f7308 */ /* 0x0003220000000800 */
[----:B--2---:R-:W-:Y:S01]  /*5ef0*/  F2FP.PACK_AB R8, R231, R230 ;  /* 0x000000e6e708723e */ /* 0x004fe200000000ff */
[----:B---3--:R-:W-:-:S06]  /*5f00*/  FFMA.FTZ R0, R70, c[0x0][0x23c], -R12 ;  /* 0x00008f0046007a23 */ /* 0x008fcc000001080c */
[----:B------:R2:W-:Y:S08]  /*5f10*/  MUFU.EX2 R183, R5 ;  /* 0x0000000500b77308 */ /* 0x0005f00000000800 */
[----:B------:R3:W-:Y:S01]  /*5f20*/  MUFU.EX2 R226, R0 ;  /* 0x0000000000e27308 */ /* 0x0007e20000000800 */
[----:B-1----:R-:W-:Y:S02]  /*5f30*/  FMNMX.FTZ R2, R170, R167, !PT ;  /* 0x000000a7aa027209 */ /* 0x002fe40007810000 */
[----:B----4-:R-:W-:Y:S01]  /*5f40*/  F2FP.PACK_AB R9, R172, R15 ;  /* 0x0000000fac09723e */ /* 0x010fe200000000ff */
[----:B--2---:R-:W-:-:S02]  /*5f50*/  FFMA.FTZ R5, R57, c[0x0][0x23c], -R13 ;  /* 0x00008f0039057a23 */ /* 0x004fc4000001080d */
[----:B------:R-:W1:Y:S02]  /*5f60*/  LDSM.16.MT88.4 R56, [R221+0xc000] ;  /* 0x00c00000dd38783b */ /* 0x000e640000004200 */
[----:B------:R-:W2:Y:S01]  /*5f70*/  MUFU.EX2 R229, R5 ;  /* 0x0000000500e57308 */ /* 0x000ea20000000800 */
[----:B---3--:R-:W-:-:S07]  /*5f80*/  FFMA.FTZ R0, R69, c[0x0][0x23c], -R12 ;  /* 0x00008f0045007a23 */ /* 0x008fce000001080c */
[----:B------:R3:W4:Y:S01]  /*5f90*/  MUFU.EX2 R232, R0 ;  /* 0x0000000000e87308 */ /* 0x0007220000000800 */
[----:B--2---:R-:W-:Y:S01]  /*5fa0*/  F2FP.PACK_AB R10, R229, R183 ;  /* 0x000000b7e50a723e */ /* 0x004fe200000000ff */
[----:B---3--:R-:W-:Y:S01]  /*5fb0*/  FFMA.FTZ R0, R66, c[0x0][0x23c], -R13 ;  /* 0x00008f0042007a23 */ /* 0x008fe2000001080d */
[----:B----4-:R-:W-:-:S05]  /*5fc0*/  F2FP.PACK_AB R11, R232, R226 ;  /* 0x000000e2e80b723e */ /* 0x010fca00000000ff */
[----:B------:R2:W-:Y:S02]  /*5fd0*/  MUFU.EX2 R220, R0 ;  /* 0x0000000000dc7308 */ /* 0x0005e40000000800 */
[C---:B------:R-:W-:Y:S08]  /*5fe0*/  HMMA.16816.F32 R20, R8.reuse, R72, RZ ;  /* 0x000000480814723c */ /* 0x040ff000000018ff */
[----:B------:R-:W-:Y:S01]  /*5ff0*/  HMMA.16816.F32 R24, R8, R80, RZ ;  /* 0x000000500818723c */ /* 0x000fe200000018ff */
[----:B--2---:R-:W-:-:S02]  /*6000*/  FFMA.FTZ R0, R64, c[0x0][0x23c], -R13 ;  /* 0x00008f0040007a23 */ /* 0x004fc4000001080d */
[----:B------:R-:W-:Y:S02]  /*6010*/  LDSM.16.MT88.4 R64, [R221+0xc800] ;  /* 0x00c80000dd40783b */ /* 0x000fe40000004200 */
[----:B------:R2:W3:Y:S03]  /*6020*/  MUFU.EX2 R186, R0 ;  /* 0x0000000000ba7308 */ /* 0x0004e60000000800 */
[C---:B------:R-:W-:Y:S08]  /*6030*/  HMMA.16816.F32 R32, R8.reuse, R96, RZ ;  /* 0x000000600820723c */ /* 0x040ff000000018ff */
[----:B------:R-:W-:Y:S01]  /*6040*/  HMMA.16816.F32 R40, R8, R116, RZ ;  /* 0x000000740828723c */ /* 0x000fe200000018ff */
[----:B--2---:R-:W-:Y:S01]  /*6050*/  FFMA.FTZ R0, R61, c[0x0][0x23c], -R13 ;  /* 0x00008f003d007a23 */ /* 0x004fe2000001080d */
[----:B---3--:R-:W-:-:S06]  /*6060*/  F2FP.PACK_AB R4, R186, R220 ;  /* 0x000000dcba04723e */ /* 0x008fcc00000000ff */
[C---:B-1----:R-:W-:Y:S01]  /*6070*/  HMMA.16816.F32 R16, R8.reuse, R56, RZ ;  /* 0x000000380810723c */ /* 0x042fe200000018ff */
[----:B------:R1:W-:Y:S07]  /*6080*/  MUFU.EX2 R184, R0 ;  /* 0x0000000000b87308 */ /* 0x0003ee0000000800 */
[C---:B------:R-:W-:Y:S08]  /*6090*/  HMMA.16816.F32 R44, R8.reuse, R124, RZ ;  /* 0x0000007c082c723c */ /* 0x040ff000000018ff */
[----:B------:R-:W-:Y:S01]  /*60a0*/  HMMA.16816.F32 R28, R8, R84, RZ ;  /* 0x00000054081c723c */ /* 0x000fe200000018ff */
[----:B-1----:R-:W-:-:S04]  /*60b0*/  FFMA.FTZ R0, R60, c[0x0][0x23c], -R13 ;  /* 0x00008f003c007a23 */ /* 0x002fc8000001080d */
[----:B------:R1:W2:Y:S03]  /*60c0*/  MUFU.EX2 R182, R0 ;  /* 0x0000000000b67308 */ /* 0x0002a60000000800 */
[C---:B------:R-:W-:Y:S08]  /*60d0*/  HMMA.16816.F32 R48, R8.reuse, R128, RZ ;  /* 0x000000800830723c */ /* 0x040ff000000018ff */
[----:B------:R-:W-:Y:S01]  /*60e0*/  HMMA.16816.F32 R52, R8, R58, RZ ;  /* 0x0000003a0834723c */ /* 0x000fe200000018ff */
[----:B-1----:R-:W-:Y:S01]  /*60f0*/  FFMA.FTZ R0, R90, c[0x0][0x23c], -R12 ;  /* 0x00008f005a007a23 */ /* 0x002fe2000001080c */
[----:B--2---:R-:W-:-:S06]  /*6100*/  F2FP.PACK_AB R6, R182, R184 ;  /* 0x000000b8b606723e */ /* 0x004fcc00000000ff */
[C---:B------:R-:W-:Y:S01]  /*6110*/  HMMA.16816.F32 R76, R8.reuse, R74, RZ ;  /* 0x0000004a084c723c */ /* 0x040fe200000018ff */
[----:B------:R1:W-:Y:S07]  /*6120*/  MUFU.EX2 R185, R0 ;  /* 0x0000000000b97308 */ /* 0x0003ee0000000800 */
[C---:B------:R-:W-:Y:S08]  /*6130*/  HMMA.16816.F32 R140, R8.reuse, R82, RZ ;  /* 0x00000052088c723c */ /* 0x040ff000000018ff */
[----:B------:R-:W-:Y:S01]  /*6140*/  HMMA.16816.F32 R136, R8, R86, RZ ;  /* 0x000000560888723c */ /* 0x000fe200000018ff */
[----:B-1----:R-:W-:-:S04]  /*6150*/  FFMA.FTZ R0, R71, c[0x0][0x23c], -R12 ;  /* 0x00008f0047007a23 */ /* 0x002fc8000001080c */
[----:B------:R1:W2:Y:S03]  /*6160*/  MUFU.EX2 R187, R0 ;  /* 0x0000000000bb7308 */ /* 0x0002a60000000800 */
[C---:B------:R-:W-:Y:S08]  /*6170*/  HMMA.16816.F32 R132, R8.reuse, R98, RZ ;  /* 0x000000620884723c */ /* 0x040ff000000018ff */
[C---:B------:R-:W-:Y:S01]  /*6180*/  HMMA.16816.F32 R120, R8.reuse, R118, RZ ;  /* 0x000000760878723c */ /* 0x040fe200000018ff */
[--C-:B-1----:R-:W-:Y:S01]  /*6190*/  FFMA.FTZ R0, R68, c[0x0][0x23c], -R12.reuse ;  /* 0x00008f0044007a23 */ /* 0x102fe2000001080c */
[----:B--2---:R-:W-:Y:S01]  /*61a0*/  F2FP.PACK_AB R5, R187, R185 ;  /* 0x000000b9bb05723e */ /* 0x004fe200000000ff */
[----:B------:R-:W1:Y:S05]  /*61b0*/  LDSM.16.MT88.4 R68, [R222+0xc800] ;  /* 0x00c80000de44783b */ /* 0x000e6a0000004200 */
[C---:B------:R-:W-:Y:S01]  /*61c0*/  HMMA.16816.F32 R60, R8.reuse, R126, RZ ;  /* 0x0000007e083c723c */ /* 0x040fe200000018ff */
[----:B------:R2:W-:Y:S07]  /*61d0*/  MUFU.EX2 R228, R0 ;  /* 0x0000000000e47308 */ /* 0x0005ee0000000800 */
[----:B------:R-:W-:Y:S01]  /*61e0*/  HMMA.16816.F32 R36, R8, R130, RZ ;  /* 0x000000820824723c */ /* 0x000fe200000018ff */
[----:B--2---:R-:W-:-:S02]  /*61f0*/  FFMA.FTZ R0, R88, c[0x0][0x23c], -R12 ;  /* 0x00008f0058007a23 */ /* 0x004fc4000001080c */
[----:B------:R-:W-:Y:S02]  /*6200*/  LDSM.16.MT88.4 R88, [R223+0xe800] ;  /* 0x00e80000df58783b */ /* 0x000fe40000004200 */
[----:B------:R2:W3:Y:S02]  /*6210*/  MUFU.EX2 R181, R0 ;  /* 0x0000000000b57308 */ /* 0x0004e40000000800 */
[----:B--2---:R-:W-:Y:S02]  /*6220*/  FMNMX.FTZ R0, R166, R2, !PT ;  /* 0x00000002a6007209 */ /* 0x004fe40007810000 */
[----:B---3--:R-:W-:Y:S02]  /*6230*/  F2FP.PACK_AB R7, R181, R228 ;  /* 0x000000e4b507723e */ /* 0x008fe400000000ff */
[----:B------:R-:W-:-:S04]  /*6240*/  FMNMX.FTZ R0, R164, R0, !PT ;  /* 0x00000000a4007209 */ /* 0x000fc80007810000 */
[----:B------:R-:W-:Y:S01]  /*6250*/  FMNMX.FTZ R0, R150, R0, !PT ;  /* 0x0000000096007209 */ /* 0x000fe20007810000 */
[----:B-1----:R-:W-:Y:S03]  /*6260*/  HMMA.16816.F32 R196, R4, R68, R20 ;  /* 0x0000004404c4723c */ /* 0x002fe60000001814 */
        /* <DEDUP_REMOVED lines=8> */
[C---:B------:R-:W-:Y:S01]  /*62f0*/  HMMA.16816.F32 R24, R4.reuse, R92, R40 ;  /* 0x0000005c0418723c */ /* 0x040fe20000001828 */
[----:B------:R-:W-:Y:S02]  /*6300*/  FMNMX.FTZ R0, R180, R169, !PT ;  /* 0x000000a9b4007209 */ /* 0x000fe40007810000 */
[----:B------:R-:W-:Y:S02]  /*6310*/  FMNMX.FTZ R2, R152, R2, !PT ;  /* 0x0000000298027209 */ /* 0x000fe40007810000 */
[----:B------:R-:W-:Y:S02]  /*6320*/  FMNMX.FTZ R0, R168, R0, !PT ;  /* 0x00000000a8007209 */ /* 0x000fe40007810000 */
[----:B------:R-:W-:Y:S01]  /*6330*/  FMNMX.FTZ R2, R216, R2, !PT ;  /* 0x00000002d8027209 */ /* 0x000fe20007810000 */
[----:B------:R-:W-:Y:S01]  /*6340*/  HMMA.16816.F32 R188, R4, R64, R16 ;  /* 0x0000004004bc723c */ /* 0x000fe20000001810 */
[----:B------:R-:W-:-:S02]  /*6350*/  FMNMX.FTZ R0, R165, R0, !PT ;  /* 0x00000000a5007209 */ /* 0x000fc40007810000 */
[----:B------:R-:W-:Y:S02]  /*6360*/  FMNMX.FTZ R2, R209, R2, !PT ;  /* 0x00000002d1027209 */ /* 0x000fe40007810000 */
[----:B------:R-:W-:Y:S02]  /*6370*/  FMNMX.FTZ R0, R151, R0, !PT ;  /* 0x0000000097007209 */ /* 0x000fe40007810000 */
[----:B------:R-:W-:Y:S01]  /*6380*/  FMNMX.FTZ R8, R206, R2, !PT ;  /* 0x00000002ce087209 */ /* 0x000fe20007810000 */
[----:B------:R-:W-:Y:S01]  /*6390*/  IMAD.MOV.U32 R177, RZ, RZ, R20 ;  /* 0x000000ffffb17224 */ /* 0x000fe200078e0014 */
[----:B------:R-:W-:Y:S01]  /*63a0*/  FMNMX.FTZ R2, R149, R0, !PT ;  /* 0x0000000095027209 */ /* 0x000fe20007810000 */
[C---:B------:R-:W-:Y:S01]  /*63b0*/  HMMA.16816.F32 R192, R4.reuse, R100, R28 ;  /* 0x0000006404c0723c */ /* 0x040fe2000000181c */
[----:B------:R-:W-:Y:S01]  /*63c0*/  FMNMX.FTZ R0, R204, R8, !PT ;  /* 0x00000008cc007209 */ /* 0x000fe20007810000 */
[----:B------:R-:W-:Y:S01]  /*63d0*/  IMAD.MOV.U32 R179, RZ, RZ, R22 ;  /* 0x000000ffffb37224 */ /* 0x000fe200078e0016 */
[----:B------:R-:W-:Y:S01]  /*63e0*/  FMNMX.FTZ R2, R147, R2, !PT ;  /* 0x0000000293027209 */ /* 0x000fe20007810000 */
[----:B------:R-:W-:Y:S01]  /*63f0*/  IMAD.MOV.U32 R22, RZ, RZ, R186 ;  /* 0x000000ffff167224 */ /* 0x000fe200078e00ba */
[----:B------:R-:W-:Y:S01]  /*6400*/  MOV R32, R21 ;  /* 0x0000001500207202 */ /* 0x000fe20000000f00 */
[----:B------:R-:W1:Y:S01]  /*6410*/  SHFL.BFLY PT, R8, R0, 0x2, 0x1f ;  /* 0x0c401f0000087f89 */ /* 0x000e6200000e0000 */
[----:B------:R-:W-:Y:S01]  /*6420*/  FMNMX.FTZ R2, R146, R2, !PT ;  /* 0x0000000292027209 */ /* 0x000fe20007810000 */
[----:B------:R-:W-:Y:S01]  /*6430*/  IMAD.MOV.U32 R20, RZ, RZ, R27 ;  /* 0x000000ffff147224 */ /* 0x000fe200078e001b */
[----:B------:R-:W-:Y:S01]  /*6440*/  MOV R21, R26 ;  /* 0x0000001a00157202 */ /* 0x000fe20000000f00 */
[----:B------:R-:W-:Y:S01]  /*6450*/  IMAD.MOV.U32 R18, RZ, RZ, R24 ;  /* 0x000000ffff127224 */ /* 0x000fe200078e0018 */
[----:B------:R-:W-:Y:S01]  /*6460*/  MOV R19, R25 ;  /* 0x0000001900137202 */ /* 0x000fe20000000f00 */
[----:B------:R-:W-:Y:S01]  /*6470*/  HMMA.16816.F32 R76, R4, R70, R76 ;  /* 0x00000046044c723c */ /* 0x000fe2000000184c */
[----:B------:R-:W-:-:S02]  /*6480*/  FMNMX.FTZ R2, R174, R2, !PT ;  /* 0x00000002ae027209 */ /* 0x000fc40007810000 */
[----:B------:R-:W-:Y:S02]  /*6490*/  MOV R178, R23 ;  /* 0x0000001700b27202 */ /* 0x000fe40000000f00 */
[----:B------:R-:W-:Y:S02]  /*64a0*/  FMNMX.FTZ R2, R159, R2, !PT ;  /* 0x000000029f027209 */ /* 0x000fe40007810000 */
[----:B------:R-:W-:Y:S01]  /*64b0*/  MOV R23, R187 ;  /* 0x000000bb00177202 */ /* 0x000fe20000000f00 */
[----:B------:R-:W-:Y:S01]  /*64c0*/  HMMA.16816.F32 R24, R4, R108, R44 ;  /* 0x0000006c0418723c */ /* 0x000fe2000000182c */
[----:B------:R-:W-:-:S03]  /*64d0*/  FMNMX.FTZ R2, R156, R2, !PT ;  /* 0x000000029c027209 */ /* 0x000fc60007810000 */
[----:B------:R-:W-:Y:S01]  /*64e0*/  MOV R17, R195 ;  /* 0x000000c300117202 */ /* 0x000fe20000000f00 */
[----:B------:R-:W-:Y:S01]  /*64f0*/  IMAD.MOV.U32 R16, RZ, RZ, R192 ;  /* 0x000000ffff107224 */ /* 0x000fe200078e00c0 */
[----:B------:R-:W-:Y:S01]  /*6500*/  FMNMX.FTZ R2, R153, R2, !PT ;  /* 0x0000000299027209 */ /* 0x000fe20007810000 */
[----:B------:R-:W-:Y:S01]  /*6510*/  IMAD.MOV.U32 R11, RZ, RZ, R194 ;  /* 0x000000ffff0b7224 */ /* 0x000fe200078e00c2 */
[----:B------:R-:W-:Y:S01]  /*6520*/  MOV R14, R193 ;  /* 0x000000c1000e7202 */ /* 0x000fe20000000f00 */
[----:B------:R-:W-:Y:S01]  /*6530*/  HMMA.16816.F32 R140, R4, R106, R140 ;  /* 0x0000006a048c723c */ /* 0x000fe2000000188c */
[----:B------:R-:W-:Y:S01]  /*6540*/  FMNMX.FTZ R2, R218, R2, !PT ;  /* 0x00000002da027209 */ /* 0x000fe20007810000 */
[----:B------:R-:W-:Y:S01]  /*6550*/  IMAD.MOV.U32 R33, RZ, RZ, R17 ;  /* 0x000000ffff217224 */ /* 0x000fe200078e0011 */
[----:B-1----:R-:W-:Y:S01]  /*6560*/  FMNMX.FTZ R0, R0, R8, !PT ;  /* 0x0000000800007209 */ /* 0x002fe20007810000 */
[----:B------:R-:W-:Y:S01]  /*6570*/  IMAD.MOV.U32 R35, RZ, RZ, R14 ;  /* 0x000000ffff237224 */ /* 0x000fe200078e000e */
[----:B------:R-:W-:-:S02]  /*6580*/  FMNMX.FTZ R2, R211, R2, !PT ;  /* 0x00000002d3027209 */ /* 0x000fc40007810000 */
[----:B------:R-:W-:Y:S01]  /*6590*/  MOV R43, R11 ;  /* 0x0000000b002b7202 */ /* 0x000fe20000000f00 */
[----:B------:R-:W1:Y:S01]  /*65a0*/  SHFL.BFLY PT, R9, R0, 0x1, 0x1f ;  /* 0x0c201f0000097f89 */ /* 0x000e6200000e0000 */
[----:B------:R-:W-:Y:S01]  /*65b0*/  FMNMX.FTZ R2, R208, R2, !PT ;  /* 0x00000002d0027209 */ /* 0x000fe20007810000 */
[C---:B------:R-:W-:Y:S01]  /*65c0*/  HMMA.16816.F32 R136, R4.reuse, R102, R136 ;  /* 0x000000660488723c */ /* 0x040fe20000001888 */
[----:B------:R-:W-:Y:S02]  /*65d0*/  MOV R46, R22 ;  /* 0x00000016002e7202 */ /* 0x000fe40000000f00 */
[----:B------:R-:W-:Y:S02]  /*65e0*/  FMNMX.FTZ R8, R205, R2, !PT ;  /* 0x00000002cd087209 */ /* 0x000fe40007810000 */
[----:B------:R-:W-:Y:S01]  /*65f0*/  MOV R244, R24 ;  /* 0x0000001800f47202 */ /* 0x000fe20000000f00 */
[----:B------:R-:W-:Y:S01]  /*6600*/  IMAD.MOV.U32 R239, RZ, RZ, R25 ;  /* 0x000000ffffef7224 */ /* 0x000fe200078e0019 */
[----:B------:R-:W-:Y:S01]  /*6610*/  MOV R238, R26 ;  /* 0x0000001a00ee7202 */ /* 0x000fe20000000f00 */
[----:B------:R-:W-:Y:S01]  /*6620*/  IMAD.MOV.U32 R237, RZ, RZ, R27 ;  /* 0x000000ffffed7224 */ /* 0x000fe200078e001b */
[----:B------:R-:W2:Y:S01]  /*6630*/  SHFL.BFLY PT, R10, R8, 0x2, 0x1f ;  /* 0x0c401f00080a7f89 */ /* 0x000ea200000e0000 */
[----:B------:R-:W-:Y:S01]  /*6640*/  HMMA.16816.F32 R24, R4, R88, R48 ;  /* 0x000000580418723c */ /* 0x000fe20000001830 */
[----:B------:R-:W-:-:S06]  /*6650*/  MOV R34, R16 ;  /* 0x0000001000227202 */ /* 0x000fcc0000000f00 */
[----:B------:R-:W-:Y:S01]  /*6660*/  IMAD.MOV.U32 R51, RZ, RZ, R23 ;  /* 0x000000ffff337224 */ /* 0x000fe200078e0017 */
[----:B------:R-:W-:Y:S01]  /*6670*/  HMMA.16816.F32 R192, R4, R114, R132 ;  /* 0x0000007204c0723c */ /* 0x000fe20000001884 */
[----:B------:R-:W-:Y:S01]  /*6680*/  IMAD.MOV.U32 R49, RZ, RZ, R19 ;  /* 0x000000ffff317224 */ /* 0x000fe200078e0013 */
[----:B------:R-:W-:-:S05]  /*6690*/  MOV R50, R183 ;  /* 0x000000b700327202 */ /* 0x000fca0000000f00 */
[----:B------:R-:W-:Y:S01]  /*66a0*/  IMAD.MOV.U32 R134, RZ, RZ, R21 ;  /* 0x000000ffff867224 */ /* 0x000fe200078e0015 */
[----:B------:R-:W-:Y:S01]  /*66b0*/  HMMA.16816.F32 R240, R4, R94, R120 ;  /* 0x0000005e04f0723c */ /* 0x000fe20000001878 */
[----:B------:R-:W-:Y:S01]  /*66c0*/  MOV R135, R20 ;  /* 0x0000001400877202 */ /* 0x000fe20000000f00 */
[----:B------:R-:W-:Y:S01]  /*66d0*/  IMAD.MOV.U32 R132, RZ, RZ, R182 ;  /* 0x000000ffff847224 */ /* 0x000fe200078e00b6 */
[----:B------:R-:W-:-:S04]  /*66e0*/  MOV R133, R18 ;  /* 0x0000001200857202 */ /* 0x000fc80000000f00 */
[----:B------:R-:W-:Y:S01]  /*66f0*/  MOV R123, R181 ;  /* 0x000000b5007b7202 */ /* 0x000fe20000000f00 */
[----:B------:R-:W-:Y:S01]  /*6700*/  IMAD.MOV.U32 R235, RZ, RZ, R25 ;  /* 0x000000ffffeb7224 */ /* 0x000fe200078e0019 */
[----:B------:R-:W-:Y:S01]  /*6710*/  MOV R25, R172 ;  /* 0x000000ac00197202 */ /* 0x000fe20000000f00 */
[----:B------:R-:W-:Y:S01]  /*6720*/  IMAD.MOV.U32 R233, RZ, RZ, R27 ;  /* 0x000000ffffe97224 */ /* 0x000fe200078e001b */
[----:B-1----:R-:W-:Y:S01]  /*6730*/  FMNMX.FTZ R172, R0, R9, !PT ;  /* 0x0000000900ac7209 */ /* 0x002fe20007810000 */
[C---:B------:R-:W-:Y:S01]  /*6740*/  HMMA.16816.F32 R212, R4.reuse, R110, R60 ;  /* 0x0000006e04d4723c */ /* 0x040fe2000000183c */
[----:B--2---:R-:W-:Y:S01]  /*6750*/  FMNMX.FTZ R0, R8, R10, !PT ;  /* 0x0000000a08007209 */ /* 0x004fe20007810000 */
[----:B------:R-:W-:Y:S01]  /*6760*/  IMAD.MOV.U32 R42, RZ, RZ, R25 ;  /* 0x000000ffff2a7224 */ /* 0x000fe200078e0019 */
[C---:B------:R-:W-:Y:S01]  /*6770*/  FSETP.NEU.FTZ.AND P1, PT, R172.reuse, -INF , PT ;  /* 0xff800000ac00780b */ /* 0x040fe20003f3d000 */
[----:B------:R-:W-:Y:S01]  /*6780*/  FMUL.FTZ R2, R172, c[0x0][0x23c] ;  /* 0x00008f00ac027a20 */ /* 0x000fe20000410000 */
[----:B------:R-:W-:Y:S01]  /*6790*/  MOV R234, R26 ;  /* 0x0000001a00ea7202 */ /* 0x000fe20000000f00 */
[----:B------:R-:W-:Y:S01]  /*67a0*/  IMAD.MOV.U32 R26, RZ, RZ, R184 ;  /* 0x000000ffff1a7224 */ /* 0x000fe200078e00b8 */
[----:B------:R-:W-:Y:S01]  /*67b0*/  MOV R27, R185 ;  /* 0x000000b9001b7202 */ /* 0x000fe20000000f00 */
[----:B------:R-:W-:Y:S01]  /*67c0*/  HMMA.16816.F32 R248, R4, R90, R36 ;  /* 0x0000005a04f8723c */ /* 0x000fe20000001824 */
[----:B------:R-:W-:-:S02]  /*67d0*/  FSEL R2, R2, RZ, P1 ;  /* 0x000000ff02027208 */ /* 0x000fc40000800000 */
[----:B------:R-:W-:Y:S01]  /*67e0*/  MOV R236, R24 ;  /* 0x0000001800ec7202 */ /* 0x000fe20000000f00 */
[----:B------:R-:W-:Y:S01]  /*67f0*/  IMAD.MOV.U32 R24, RZ, RZ, R15 ;  /* 0x000000ffff187224 */ /* 0x000fe200078e000f */
[----:B------:R-:W-:Y:S01]  /*6800*/  MOV R41, R26 ;  /* 0x0000001a00297202 */ /* 0x000fe20000000f00 */
[----:B------:R-:W-:Y:S02]  /*6810*/  IMAD.MOV.U32 R47, RZ, RZ, R27 ;  /* 0x000000ffff2f7224 */ /* 0x000fe400078e001b */
[----:B------:R-:W-:Y:S01]  /*6820*/  HMMA.16816.F32 R184, R4, R66, R52 ;  /* 0x0000004204b8723c */ /* 0x000fe20000001834 */
[----:B------:R-:W1:Y:S06]  /*6830*/  SHFL.BFLY PT, R5, R0, 0x1, 0x1f ;  /* 0x0c201f0000057f89 */ /* 0x000e6c00000e0000 */
[----:B------:R-:W-:-:S04]  /*6840*/  FFMA.FTZ R4, R170, c[0x0][0x23c], -R2 ;  /* 0x00008f00aa047a23 */ /* 0x000fc80000010802 */
[----:B------:R2:W-:Y:S01]  /*6850*/  MUFU.EX2 R40, R4 ;  /* 0x0000000400287308 */ /* 0x0005e20000000800 */
[----:B-1----:R-:W-:Y:S01]  /*6860*/  FMNMX.FTZ R170, R0, R5, !PT ;  /* 0x0000000500aa7209 */ /* 0x002fe20007810000 */
[--C-:B------:R-:W-:Y:S02]  /*6870*/  FFMA.FTZ R0, R148, c[0x0][0x23c], -R2.reuse ;  /* 0x00008f0094007a23 */ /* 0x100fe40000010802 */
[----:B--2---:R-:W-:Y:S01]  /*6880*/  FFMA.FTZ R4, R167, c[0x0][0x23c], -R2 ;  /* 0x00008f00a7047a23 */ /* 0x004fe20000010802 */
[----:B------:R-:W-:-:S03]  /*6890*/  FSETP.NEU.FTZ.AND P1, PT, R170, -INF , PT ;  /* 0xff800000aa00780b */ /* 0x000fc60003f3d000 */
[----:B------:R1:W-:Y:S08]  /*68a0*/  MUFU.EX2 R45, R0 ;  /* 0x00000000002d7308 */ /* 0x0003f00000000800 */
[----:B------:R2:W3:Y:S01]  /*68b0*/  MUFU.EX2 R15, R4 ;  /* 0x00000004000f7308 */ /* 0x0004e20000000800 */
[----:B-1----:R-:W-:-:S05]  /*68c0*/  FMUL.FTZ R0, R170, c[0x0][0x23c] ;  /* 0x00008f00aa007a20 */ /* 0x002fca0000410000 */
[----:B------:R-:W-:Y:S01]  /*68d0*/  FSEL R0, R0, RZ, P1 ;  /* 0x000000ff00007208 */ /* 0x000fe20000800000 */
[----:B--2---:R-:W-:Y:S01]  /*68e0*/  FFMA.FTZ R4, R166, c[0x0][0x23c], -R2 ;  /* 0x00008f00a6047a23 */ /* 0x004fe20000010802 */
[----:B---3--:R-:W-:-:S03]  /*68f0*/  F2FP.PACK_AB R8, R15, R40 ;  /* 0x000000280f08723e */ /* 0x008fc600000000ff */
[----:B------:R1:W-:Y:S02]  /*6900*/  MUFU.EX2 R44, R4 ;  /* 0x00000004002c7308 */ /* 0x0003e40000000800 */
[----:B-1----:R-:W-:-:S06]  /*6910*/  FFMA.FTZ R4, R164, c[0x0][0x23c], -R2 ;  /* 0x00008f00a4047a23 */ /* 0x002fcc0000010802 */
[----:B------:R1:W2:Y:S02]  /*6920*/  MUFU.EX2 R225, R4 ;  /* 0x0000000400e17308 */ /* 0x0002a40000000800 */
[----:B-1----:R-:W-:Y:S01]  /*6930*/  FFMA.FTZ R4, R150, c[0x0][0x23c], -R2 ;  /* 0x00008f0096047a23 */ /* 0x002fe20000010802 */
[----:B--2---:R-:W-:-:S05]  /*6940*/  F2FP.PACK_AB R10, R225, R44 ;  /* 0x0000002ce10a723e */ /* 0x004fca00000000ff */
[----:B------:R1:W-:Y:S02]  /*6950*/  MUFU.EX2 R121, R4 ;  /* 0x0000000400797308 */ /* 0x0003e40000000800 */
[----:B-1----:R-:W-:-:S06]  /*6960*/  FFMA.FTZ R4, R145, c[0x0][0x23c], -R2 ;  /* 0x00008f0091047a23 */ /* 0x002fcc0000010802 */
[----:B------:R1:W-:Y:S02]  /*6970*/  MUFU.EX2 R227, R4 ;  /* 0x0000000400e37308 */ /* 0x0003e40000000800 */
[----:B-1----:R-:W-:-:S06]  /*6980*/  FFMA.FTZ R4, R144, c[0x0][0x23c], -R2 ;  /* 0x00008f0090047a23 */ /* 0x002fcc0000010802 */
[----:B------:R1:W2:Y:S02]  /*6990*/  MUFU.EX2 R122, R4 ;  /* 0x00000004007a7308 */ /* 0x0002a40000000800 */
[----:B-1----:R-:W-:Y:S01]  /*69a0*/  FFMA.FTZ R4, R180, c[0x0][0x23c], -R0 ;  /* 0x00008f00b4047a23 */ /* 0x002fe20000010800 */
[----:B--2---:R-:W-:-:S05]  /*69b0*/  F2FP.PACK_AB R6, R122, R227 ;  /* 0x000000e37a06723e */ /* 0x004fca00000000ff */
[----:B------:R1:W-:Y:S02]  /*69c0*/  MUFU.EX2 R252, R4 ;  /* 0x0000000400fc7308 */ /* 0x0003e40000000800 */
[----:B-1----:R-:W-:Y:S01]  /*69d0*/  FFMA.FTZ R4, R169, c[0x0][0x23c], -R0 ;  /* 0x00008f00a9047a23 */ /* 0x002fe20000010800 */
[----:B------:R-:W-:-:S05]  /*69e0*/  MOV R169, R24 ;  /* 0x0000001800a97202 */ /* 0x000fca0000000f00 */
        /* <DEDUP_REMOVED lines=10> */
[----:B------:R-:W-:Y:S01]  /*6a90*/  MOV R56, R33 ;  /* 0x0000002100387202 */ /* 0x000fe20000000f00 */
[----:B------:R-:W-:Y:S01]  /*6aa0*/  HMMA.16816.F32 R16, R8, R72, RZ ;  /* 0x000000480810723c */ /* 0x000fe200000018ff */
[----:B------:R-:W-:-:S02]  /*6ab0*/  IMAD.MOV.U32 R57, RZ, RZ, R32 ;  /* 0x000000ffff397224 */ /* 0x000fc400078e0020 */
[----:B-1----:R-:W-:-:S04]  /*6ac0*/  FFMA.FTZ R4, R149, c[0x0][0x23c], -R0 ;  /* 0x00008f0095047a23 */ /* 0x002fc80000010800 */
[----:B------:R-:W-:Y:S01]  /*6ad0*/  MOV R72, R35 ;  /* 0x0000002300487202 */ /* 0x000fe20000000f00 */
[----:B------:R1:W2:Y:S01]  /*6ae0*/  MUFU.EX2 R39, R4 ;  /* 0x0000000400277308 */ /* 0x0002a20000000800 */
[----:B------:R-:W-:Y:S01]  /*6af0*/  HMMA.16816.F32 R28, R8, R80, RZ ;  /* 0x00000050081c723c */ /* 0x000fe200000018ff */
[----:B------:R-:W-:-:S06]  /*6b00*/  IMAD.MOV.U32 R73, RZ, RZ, R43 ;  /* 0x000000ffff497224 */ /* 0x000fcc00078e002b */
[----:B------:R-:W-:Y:S01]  /*6b10*/  MOV R80, R132 ;  /* 0x0000008400507202 */ /* 0x000fe20000000f00 */
[----:B------:R-:W-:Y:S01]  /*6b20*/  HMMA.16816.F32 R24, R8, R84, RZ ;  /* 0x000000540818723c */ /* 0x000fe200000018ff */
[----:B-1----:R-:W-:Y:S01]  /*6b30*/  FFMA.FTZ R4, R147, c[0x0][0x23c], -R0 ;  /* 0x00008f0093047a23 */ /* 0x002fe20000010800 */
[----:B--2---:R-:W-:-:S05]  /*6b40*/  F2FP.PACK_AB R5, R39, R48 ;  /* 0x000000302705723e */ /* 0x004fca00000000ff */
[----:B------:R-:W-:Y:S01]  /*6b50*/  IMAD.MOV.U32 R85, RZ, RZ, R34 ;  /* 0x000000ffff557224 */ /* 0x000fe200078e0022 */
[----:B------:R-:W-:Y:S01]  /*6b60*/  MOV R84, R40 ;  /* 0x0000002800547202 */ /* 0x000fe20000000f00 */
[----:B------:R1:W-:Y:S01]  /*6b70*/  MUFU.EX2 R37, R4 ;  /* 0x0000000400257308 */ /* 0x0003e20000000800 */
[----:B------:R-:W-:Y:S01]  /*6b80*/  HMMA.16816.F32 R32, R8, R82, RZ ;  /* 0x000000520820723c */ /* 0x000fe200000018ff */
[----:B-1----:R-:W-:-:S06]  /*6b90*/  FFMA.FTZ R4, R146, c[0x0][0x23c], -R0 ;  /* 0x00008f0092047a23 */ /* 0x002fcc0000010800 */
[----:B------:R1:W2:Y:S02]  /*6ba0*/  MUFU.EX2 R36, R4 ;  /* 0x0000000400247308 */ /* 0x0002a40000000800 */
[----:B-1----:R-:W-:Y:S01]  /*6bb0*/  F2FP.PACK_AB R4, R45, R121 ;  /* 0x000000792d04723e */ /* 0x002fe200000000ff */
[----:B--2---:R-:W-:Y:S01]  /*6bc0*/  IMAD.MOV.U32 R81, RZ, RZ, R36 ;  /* 0x000000ffff517224 */ /* 0x004fe200078e0024 */
[----:B------:R-:W-:-:S07]  /*6bd0*/  F2FP.PACK_AB R7, R36, R37 ;  /* 0x000000252407723e */ /* 0x000fce00000000ff */
[C---:B------:R-:W-:Y:S07]  /*6be0*/  HMMA.16816.F32 R180, R4.reuse, R64, R20 ;  /* 0x0000004004b4723c */ /* 0x040fee0000001814 */
[----:B------:R-:W-:Y:S01]  /*6bf0*/  MOV R65, R42 ;  /* 0x0000002a00417202 */ /* 0x000fe20000000f00 */
[----:B------:R-:W-:Y:S01]  /*6c00*/  HMMA.16816.F32 R52, R4, R68, R16 ;  /* 0x000000440434723c */ /* 0x000fe20000001810 */
[----:B------:R-:W-:-:S07]  /*6c10*/  IMAD.MOV.U32 R64, RZ, RZ, R37 ;  /* 0x000000ffff407224 */ /* 0x000fce00078e0025 */
[C---:B------:R-:W-:Y:S07]  /*6c20*/  HMMA.16816.F32 R20, R8.reuse, R96, RZ ;  /* 0x000000600814723c */ /* 0x040fee00000018ff */
[----:B------:R-:W-:Y:S01]  /*6c30*/  MOV R97, R122 ;  /* 0x0000007a00617202 */ /* 0x000fe20000000f00 */
[----:B------:R-:W-:Y:S01]  /*6c40*/  HMMA.16816.F32 R16, R8, R116, RZ ;  /* 0x000000740810723c */ /* 0x000fe200000018ff */
[----:B------:R-:W-:-:S06]  /*6c50*/  IMAD.MOV.U32 R96, RZ, RZ, R123 ;  /* 0x000000ffff607224 */ /* 0x000fcc00078e007b */
[----:B------:R-:W-:Y:S01]  /*6c60*/  IMAD.MOV.U32 R116, RZ, RZ, R44 ;  /* 0x000000ffff747224 */ /* 0x000fe200078e002c */
[----:B------:R-:W-:Y:S01]  /*6c70*/  HMMA.16816.F32 R60, R4, R104, R28 ;  /* 0x00000068043c723c */ /* 0x000fe2000000181c */
[----:B------:R-:W-:-:S06]  /*6c80*/  MOV R117, R41 ;  /* 0x0000002900757202 */ /* 0x000fcc0000000f00 */
[----:B------:R-:W-:Y:S01]  /*6c90*/  IMAD.MOV.U32 R105, RZ, RZ, R121 ;  /* 0x000000ffff697224 */ /* 0x000fe200078e0079 */
[----:B------:R-:W-:Y:S01]  /*6ca0*/  HMMA.16816.F32 R28, R8, R58, RZ ;  /* 0x0000003a081c723c */ /* 0x000fe200000018ff */
[----:B------:R-:W-:-:S06]  /*6cb0*/  IMAD.MOV.U32 R104, RZ, RZ, R133 ;  /* 0x000000ffff687224 */ /* 0x000fcc00078e0085 */
[----:B------:R-:W-:Y:S01]  /*6cc0*/  MOV R59, R50 ;  /* 0x00000032003b7202 */ /* 0x000fe20000000f00 */
[----:B------:R-:W-:Y:S01]  /*6cd0*/  HMMA.16816.F32 R120, R4, R100, R24 ;  /* 0x000000640478723c */ /* 0x000fe20000001818 */
[----:B------:R-:W-:-:S06]  /*6ce0*/  IMAD.MOV.U32 R58, RZ, RZ, R51 ;  /* 0x000000ffff3a7224 */ /* 0x000fcc00078e0033 */
[----:B------:R-:W-:Y:S01]  /*6cf0*/  MOV R100, R134 ;  /* 0x0000008600647202 */ /* 0x000fe20000000f00 */
[----:B------:R-:W-:Y:S01]  /*6d00*/  IMAD.MOV.U32 R101, RZ, RZ, R135 ;  /* 0x000000ffff657224 */ /* 0x000fe200078e0087 */
[C---:B------:R-:W-:Y:S07]  /*6d10*/  HMMA.16816.F32 R164, R4.reuse, R92, R16 ;  /* 0x0000005c04a4723c */ /* 0x040fee0000001810 */
[----:B------:R-:W-:Y:S01]  /*6d20*/  MOV R93, R49 ;  /* 0x00000031005d7202 */ /* 0x000fe20000000f00 */
[----:B------:R-:W-:Y:S01]  /*6d30*/  HMMA.16816.F32 R132, R4, R112, R20 ;  /* 0x000000700484723c */ /* 0x000fe20000001814 */
[----:B------:R-:W-:-:S06]  /*6d40*/  IMAD.MOV.U32 R92, RZ, RZ, R48 ;  /* 0x000000ffff5c7224 */ /* 0x000fcc00078e0030 */
[----:B------:R-:W-:Y:S01]  /*6d50*/  MOV R113, R47 ;  /* 0x0000002f00717202 */ /* 0x000fe20000000f00 */
[----:B------:R-:W-:Y:S01]  /*6d60*/  HMMA.16816.F32 R20, R8, R124, RZ ;  /* 0x0000007c0814723c */ /* 0x000fe200000018ff */
[----:B------:R-:W-:-:S07]  /*6d70*/  IMAD.MOV.U32 R112, RZ, RZ, R38 ;  /* 0x000000ffff707224 */ /* 0x000fce00078e0026 */
[C---:B------:R-:W-:Y:S07]  /*6d80*/  HMMA.16816.F32 R16, R8.reuse, R128, RZ ;  /* 0x000000800810723c */ /* 0x040fee00000018ff */
[----:B------:R-:W-:Y:S01]  /*6d90*/  MOV R129, R45 ;  /* 0x0000002d00817202 */ /* 0x000fe20000000f00 */
[----:B------:R-:W-:Y:S01]  /*6da0*/  HMMA.16816.F32 R24, R8, R74, RZ ;  /* 0x0000004a0818723c */ /* 0x000fe200000018ff */
[----:B------:R-:W-:-:S06]  /*6db0*/  IMAD.MOV.U32 R128, RZ, RZ, R39 ;  /* 0x000000ffff807224 */ /* 0x000fcc00078e0027 */
[----:B------:R-:W-:Y:S01]  /*6dc0*/  MOV R75, R46 ;  /* 0x0000002e004b7202 */ /* 0x000fe20000000f00 */
[C---:B------:R-:W-:Y:S08]  /*6dd0*/  HMMA.16816.F32 R148, R4.reuse, R108, R20 ;  /* 0x0000006c0494723c */ /* 0x040ff00000001814 */
[C---:B------:R-:W-:Y:S08]  /*6de0*/  HMMA.16816.F32 R144, R4.reuse, R88, R16 ;  /* 0x000000580490723c */ /* 0x040ff00000001810 */
[C---:B------:R-:W-:Y:S08]  /*6df0*/  HMMA.16816.F32 R44, R4.reuse, R66, R28 ;  /* 0x00000042042c723c */ /* 0x040ff0000000181c */
[----:B------:R-:W-:Y:S08]  /*6e00*/  HMMA.16816.F32 R68, R4, R70, R24 ;  /* 0x000000460444723c */ /* 0x000ff00000001818 */
[C---:B------:R-:W-:Y:S08]  /*6e10*/  HMMA.16816.F32 R28, R8.reuse, R86, RZ ;  /* 0x00000056081c723c */ /* 0x040ff000000018ff */
[C---:B------:R-:W-:Y:S08]  /*6e20*/  HMMA.16816.F32 R24, R8.reuse, R98, RZ ;  /* 0x000000620818723c */ /* 0x040ff000000018ff */
[C---:B------:R-:W-:Y:S08]  /*6e30*/  HMMA.16816.F32 R20, R8.reuse, R118, RZ ;  /* 0x000000760814723c */ /* 0x040ff000000018ff */
[C---:B------:R-:W-:Y:S07]  /*6e40*/  HMMA.16816.F32 R16, R8.reuse, R126, RZ ;  /* 0x0000007e0810723c */ /* 0x040fee00000018ff */
[----:B------:R-:W-:Y:S01]  /*6e50*/  MOV R127, R84 ;  /* 0x00000054007f7202 */ /* 0x000fe20000000f00 */
[----:B------:R-:W-:Y:S08]  /*6e60*/  HMMA.16816.F32 R8, R8, R130, RZ ;  /* 0x000000820808723c */ /* 0x000ff000000018ff */
[C---:B------:R-:W-:Y:S08]  /*6e70*/  HMMA.16816.F32 R40, R4.reuse, R102, R28 ;  /* 0x000000660428723c */ /* 0x040ff0000000181c */
[C---:B------:R-:W-:Y:S07]  /*6e80*/  HMMA.16816.F32 R32, R4.reuse, R106, R32 ;  /* 0x0000006a0420723c */ /* 0x040fee0000001820 */
[----:B------:R-:W-:Y:S01]  /*6e90*/  IMAD.MOV.U32 R106, RZ, RZ, R73 ;  /* 0x000000ffff6a7224 */ /* 0x000fe200078e0049 */
[----:B------:R-:W-:Y:S01]  /*6ea0*/  HMMA.16816.F32 R24, R4, R114, R24 ;  /* 0x000000720418723c */ /* 0x000fe20000001818 */
[----:B------:R-:W-:-:S06]  /*6eb0*/  MOV R107, R56 ;  /* 0x00000038006b7202 */ /* 0x000fcc0000000f00 */
[----:B------:R-:W-:Y:S01]  /*6ec0*/  IMAD.MOV.U32 R114, RZ, RZ, R178 ;  /* 0x000000ffff727224 */ /* 0x000fe200078e00b2 */
[C---:B------:R-:W-:Y:S01]  /*6ed0*/  HMMA.16816.F32 R48, R4.reuse, R94, R20 ;  /* 0x0000005e0430723c */ /* 0x040fe20000001814 */
[----:B------:R-:W-:Y:S07]  /*6ee0*/  LDSM.16.MT88.4 R20, [R222+0xd000] ;  /* 0x00d00000de14783b */ /* 0x000fee0000004200 */
[C---:B------:R-:W-:Y:S01]  /*6ef0*/  HMMA.16816.F32 R36, R4.reuse, R110, R16 ;  /* 0x0000006e0424723c */ /* 0x040fe20000001810 */
[----:B------:R-:W1:Y:S06]  /*6f00*/  LDSM.16.MT88.4 R16, [R221+0xd000] ;  /* 0x00d00000dd10783b */ /* 0x000e6c0000004200 */
[----:B------:R-:W-:Y:S01]  /*6f10*/  MOV R111, R179 ;  /* 0x000000b3006f7202 */ /* 0x000fe20000000f00 */
[----:B------:R-:W-:Y:S07]  /*6f20*/  HMMA.16816.F32 R28, R4, R90, R8 ;  /* 0x0000005a041c723c */ /* 0x000fee0000001808 */
[----:B------:R-:W-:-:S04]  /*6f30*/  FFMA.FTZ R4, R173, c[0x0][0x23c], -R2 ;  /* 0x00008f00ad047a23 */ /* 0x000fc80000010802 */
[----:B------:R2:W-:Y:S02]  /*6f40*/  MUFU.EX2 R74, R4 ;  /* 0x00000004004a7308 */ /* 0x0005e40000000800 */
[----:B--2---:R-:W-:Y:S02]  /*6f50*/  FFMA.FTZ R4, R157, c[0x0][0x23c], -R2 ;  /* 0x00008f009d047a23 */ /* 0x004fe40000010802 */
[----:B------:R-:W-:-:S04]  /*6f60*/  IMAD.MOV.U32 R157, RZ, RZ, R57 ;  /* 0x000000ffff9d7224 */ /* 0x000fc800078e0039 */
[----:B------:R2:W-:Y:S02]  /*6f70*/  MUFU.EX2 R99, R4 ;  /* 0x0000000400637308 */ /* 0x0005e40000000800 */
[----:B--2---:R-:W-:Y:S01]  /*6f80*/  FFMA.FTZ R4, R154, c[0x0][0x23c], -R2 ;  /* 0x00008f009a047a23 */ /* 0x004fe20000010802 */
[----:B------:R-:W-:-:S05]  /*6f90*/  MOV R154, R177 ;  /* 0x000000b1009a7202 */ /* 0x000fca0000000f00 */
[----:B------:R2:W-:Y:S02]  /*6fa0*/  MUFU.EX2 R124, R4 ;  /* 0x00000004007c7308 */ /* 0x0005e40000000800 */
[----:B--2---:R-:W-:Y:S02]  /*6fb0*/  FFMA.FTZ R4, R152, c[0x0][0x23c], -R2 ;  /* 0x00008f0098047a23 */ /* 0x004fe40000010802 */
[----:B------:R-:W-:Y:S02]  /*6fc0*/  IMAD.MOV.U32 R152, RZ, RZ, R244 ;  /* 0x000000ffff987224 */ /* 0x000fe400078e00f4 */
[----:B------:R-:W2:Y:S02]  /*6fd0*/  LDL.LU R244, [R1+0x90] ;  /* 0x0000900001f47983 */ /* 0x000ea40000300800 */
[----:B------:R3:W4:Y:S02]  /*6fe0*/  MUFU.EX2 R130, R4 ;  /* 0x0000000400827308 */ /* 0x0007240000000800 */
[----:B---3--:R-:W-:Y:S01]  /*6ff0*/  FFMA.FTZ R4, R174, c[0x0][0x23c], -R0 ;  /* 0x00008f00ae047a23 */ /* 0x008fe20000010800 */
[----:B----4-:R-:W-:-:S05]  /*7000*/  F2FP.PACK_AB R10, R130, R124 ;  /* 0x0000007c820a723e */ /* 0x010fca00000000ff */
[----:B------:R3:W-:Y:S02]  /*7010*/  MUFU.EX2 R108, R4 ;  /* 0x00000004006c7308 */ /* 0x0007e40000000800 */
[----:B---3--:R-:W-:-:S06]  /*7020*/  FFMA.FTZ R4, R159, c[0x0][0x23c], -R0 ;  /* 0x00008f009f047a23 */ /* 0x008fcc0000010800 */
[----:B------:R3:W-:Y:S02]  /*7030*/  MUFU.EX2 R98, R4 ;  /* 0x0000000400627308 */ /* 0x0007e40000000800 */
[----:B---3--:R-:W-:-:S06]  /*7040*/  FFMA.FTZ R4, R156, c[0x0][0x23c], -R0 ;  /* 0x00008f009c047a23 */ /* 0x008fcc0000010800 */
[----:B------:R3:W-:Y:S02]  /*7050*/  MUFU.EX2 R125, R4 ;  /* 0x00000004007d7308 */ /* 0x0007e40000000800 */
[----:B---3--:R-:W-:-:S06]  /*7060*/  FFMA.FTZ R4, R153, c[0x0][0x23c], -R0 ;  /* 0x00008f0099047a23 */ /* 0x008fcc0000010800 */
[----:B------:R3:W4:Y:S02]  /*7070*/  MUFU.EX2 R115, R4 ;  /* 0x0000000400737308 */ /* 0x0007240000000800 */
[----:B---3--:R-:W-:Y:S01]  /*7080*/  FFMA.FTZ R4, R175, c[0x0][0x23c], -R13 ;  /* 0x00008f00af047a23 */ /* 0x008fe2000001080d */
[----:B----4-:R-:W-:-:S05]  /*7090*/  F2FP.PACK_AB R11, R115, R125 ;  /* 0x0000007d730b723e */ /* 0x010fca00000000ff */
[----:B------:R3:W-:Y:S02]  /*70a0*/  MUFU.EX2 R109, R4 ;  /* 0x00000004006d7308 */ /* 0x0007e40000000800 */
[----:B---3--:R-:W-:Y:S01]  /*70b0*/  FFMA.FTZ R4, R160, c[0x0][0x23c], -R13 ;  /* 0x00008f00a0047a23 */ /* 0x008fe2000001080d */
        /* <DEDUP_REMOVED lines=13> */
[----:B------:R-:W-:Y:S01]  /*7190*/  F2FP.PACK_AB R8, R99, R160 ;  /* 0x000000a06308723e */ /* 0x000fe200000000ff */
[----:B------:R-:W-:Y:S01]  /*71a0*/  IMAD.MOV.U32 R119, RZ, RZ, R93 ;  /* 0x000000ffff777224 */ /* 0x000fe200078e005d */
[----:B------:R-:W-:Y:S01]  /*71b0*/  MOV R131, R104 ;  /* 0x0000006800837202 */ /* 0x000fe20000000f00 */
[----:B------:R-:W-:Y:S01]  /*71c0*/  IMAD.MOV.U32 R83, RZ, RZ, R105 ;  /* 0x000000ffff537224 */ /* 0x000fe200078e0069 */
[----:B------:R-:W-:Y:S01]  /*71d0*/  MOV R67, R58 ;  /* 0x0000003a00437202 */ /* 0x000fe20000000f00 */
[----:B------:R-:W-:Y:S01]  /*71e0*/  IMAD.MOV.U32 R104, RZ, RZ, R85 ;  /* 0x000000ffff687224 */ /* 0x000fe200078e0055 */
[----:B------:R-:W-:Y:S01]  /*71f0*/  MOV R118, R92 ;  /* 0x0000005c00767202 */ /* 0x000fe20000000f00 */
[----:B---3--:R-:W-:Y:S01]  /*7200*/  FFMA.FTZ R4, R158, c[0x0][0x23c], -R13 ;  /* 0x00008f009e047a23 */ /* 0x008fe2000001080d */
[----:B------:R-:W-:Y:S01]  /*7210*/  MOV R105, R72 ;  /* 0x0000004800697202 */ /* 0x000fe20000000f00 */
[----:B------:R-:W-:Y:S01]  /*7220*/  IMAD.MOV.U32 R126, RZ, RZ, R101 ;  /* 0x000000ffff7e7224 */ /* 0x000fe200078e0065 */
[----:B------:R-:W-:Y:S01]  /*7230*/  MOV R82, R100 ;  /* 0x0000006400527202 */ /* 0x000fe20000000f00 */
[----:B------:R3:W-:Y:S01]  /*7240*/  MUFU.EX2 R110, R4 ;  /* 0x00000004006e7308 */ /* 0x0007e20000000800 */
[----:B------:R-:W-:Y:S01]  /*7250*/  IMAD.MOV.U32 R156, RZ, RZ, R66 ;  /* 0x000000ffff9c7224 */ /* 0x000fe200078e0042 */
[----:B------:R-:W-:Y:S01]  /*7260*/  MOV R159, R67 ;  /* 0x00000043009f7202 */ /* 0x000fe20000000f00 */
[----:B---3--:R-:W-:Y:S01]  /*7270*/  FFMA.FTZ R4, R155, c[0x0][0x23c], -R13 ;  /* 0x00008f009b047a23 */ /* 0x008fe2000001080d */
[----:B------:R-:W-:-:S02]  /*7280*/  MOV R155, R82 ;  /* 0x00000052009b7202 */ /* 0x000fc40000000f00 */
[----:B------:R-:W-:Y:S02]  /*7290*/  MOV R82, R65 ;  /* 0x0000004100527202 */ /* 0x000fe40000000f00 */
[----:B------:R3:W4:Y:S02]  /*72a0*/  MUFU.EX2 R158, R4 ;  /* 0x00000004009e7308 */ /* 0x0007240000000800 */
[----:B---3--:R-:W-:Y:S01]  /*72b0*/  FFMA.FTZ R4, R176, c[0x0][0x23c], -R12 ;  /* 0x00008f00b0047a23 */ /* 0x008fe2000001080c */
[----:B----4-:R-:W-:-:S05]  /*72c0*/  F2FP.PACK_AB R6, R158, R110 ;  /* 0x0000006e9e06723e */ /* 0x010fca00000000ff */
[----:B------:R3:W-:Y:S02]  /*72d0*/  MUFU.EX2 R169, R4 ;  /* 0x0000000400a97308 */ /* 0x0007e40000000800 */
[----:B---3--:R-:W-:Y:S02]  /*72e0*/  FFMA.FTZ R4, R163, c[0x0][0x23c], -R12 ;  /* 0x00008f00a3047a23 */ /* 0x008fe4000001080c */
[----:B------:R-:W-:-:S04]  /*72f0*/  IMAD.MOV.U32 R163, RZ, RZ, R108 ;  /* 0x000000ffffa37224 */ /* 0x000fc800078e006c */
[----:B------:R3:W4:Y:S01]  /*7300*/  MUFU.EX2 R173, R4 ;  /* 0x0000000400ad7308 */ /* 0x0007220000000800 */
[----:B------:R-:W-:Y:S01]  /*7310*/  IMAD.MOV.U32 R108, RZ, RZ, R75 ;  /* 0x000000ffff6c7224 */ /* 0x000fe200078e004b */
[----:B------:R-:W-:-:S07]  /*7320*/  F2FP.PACK_AB R9, R98, R163 ;  /* 0x000000a36209723e */ /* 0x000fce00000000ff */
[----:B-1----:R-:W-:Y:S01]  /*7330*/  HMMA.16816.F32 R180, R8, R16, R180 ;  /* 0x0000001008b4723c */ /* 0x002fe200000018b4 */
[----:B---3--:R-:W-:Y:S01]  /*7340*/  FFMA.FTZ R4, R162, c[0x0][0x23c], -R12 ;  /* 0x00008f00a2047a23 */ /* 0x008fe2000001080c */
[----:B------:R-:W-:-:S06]  /*7350*/  MOV R162, R109 ;  /* 0x0000006d00a27202 */ /* 0x000fcc0000000f00 */
[C---:B------:R-:W-:Y:S01]  /*7360*/  HMMA.16816.F32 R44, R8.reuse, R18, R44 ;  /* 0x00000012082c723c */ /* 0x040fe2000000182c */
[----:B------:R-:W-:Y:S01]  /*7370*/  MOV R109, R74 ;  /* 0x0000004a006d7202 */ /* 0x000fe20000000f00 */
[----:B------:R1:W-:Y:S06]  /*7380*/  MUFU.EX2 R174, R4 ;  /* 0x0000000400ae7308 */ /* 0x0003ec0000000800 */
[C---:B------:R-:W-:Y:S08]  /*7390*/  HMMA.16816.F32 R52, R8.reuse, R20, R52 ;  /* 0x000000140834723c */ /* 0x040ff00000001834 */
[----:B------:R-:W-:Y:S01]  /*73a0*/  HMMA.16816.F32 R56, R8, R22, R68 ;  /* 0x000000160838723c */ /* 0x000fe20000001844 */
[----:B-1----:R-:W-:-:S02]  /*73b0*/  FFMA.FTZ R4, R161, c[0x0][0x23c], -R12 ;  /* 0x00008f00a1047a23 */ /* 0x002fc4000001080c */
[----:B------:R-:W-:Y:S01]  /*73c0*/  IMAD.MOV.U32 R161, RZ, RZ, R5 ;  /* 0x000000ffffa17224 */ /* 0x000fe200078e0005 */
[----:B----4-:R-:W-:Y:S01]  /*73d0*/  F2FP.PACK_AB R5, R173, R169 ;  /* 0x000000a9ad05723e */ /* 0x010fe200000000ff */
[----:B------:R1:W3:Y:S02]  /*73e0*/  MUFU.EX2 R175, R4 ;  /* 0x0000000400af7308 */ /* 0x0002e40000000800 */
[----:B------:R-:W-:Y:S01]  /*73f0*/  IMAD.MOV.U32 R68, RZ, RZ, R154 ;  /* 0x000000ffff447224 */ /* 0x000fe200078e009a */
[----:B------:R-:W-:Y:S01]  /*7400*/  MOV R69, R157 ;  /* 0x0000009d00457202 */ /* 0x000fe20000000f00 */
[----:B------:R-:W-:Y:S01]  /*7410*/  IMAD.MOV.U32 R70, RZ, RZ, R111 ;  /* 0x000000ffff467224 */ /* 0x000fe200078e006f */
[----:B------:R-:W-:Y:S01]  /*7420*/  MOV R71, R114 ;  /* 0x0000007200477202 */ /* 0x000fe20000000f00 */
[----:B------:R-:W-:Y:S01]  /*7430*/  IMAD.MOV.U32 R157, RZ, RZ, R116 ;  /* 0x000000ffff9d7224 */ /* 0x000fe200078e0074 */
[----:B------:R-:W-:Y:S02]  /*7440*/  MOV R114, R117 ;  /* 0x0000007500727202 */ /* 0x000fe40000000f00 */
[----:B-1----:R-:W-:-:S02]  /*7450*/  F2FP.PACK_AB R4, R161, R162 ;  /* 0x000000a2a104723e */ /* 0x002fc400000000ff */
[----:B---3--:R-:W-:-:S07]  /*7460*/  F2FP.PACK_AB R7, R175, R174 ;  /* 0x000000aeaf07723e */ /* 0x008fce00000000ff */
[C---:B------:R-:W-:Y:S07]  /*7470*/  HMMA.16816.F32 R176, R4.reuse, R16, R188 ;  /* 0x0000001004b0723c */ /* 0x040fee00000018bc */
[----:B------:R-:W-:Y:S01]  /*7480*/  IMAD.MOV.U32 R191, RZ, RZ, R119 ;  /* 0x000000ffffbf7224 */ /* 0x000fe200078e0077 */
[----:B------:R-:W-:Y:S01]  /*7490*/  HMMA.16816.F32 R184, R4, R18, R184 ;  /* 0x0000001204b8723c */ /* 0x000fe200000018b8 */
[----:B------:R-:W1:Y:S01]  /*74a0*/  LDSM.16.MT88.4 R16, [R224+0xd000] ;  /* 0x00d00000e010783b */ /* 0x000e620000004200 */
[----:B------:R-:W-:Y:S01]  /*74b0*/  IMAD.MOV.U32 R190, RZ, RZ, R115 ;  /* 0x000000ffffbe7224 */ /* 0x000fe200078e0073 */
[----:B------:R-:W-:Y:S01]  /*74c0*/  MOV R189, R130 ;  /* 0x0000008200bd7202 */ /* 0x000fe20000000f00 */
[----:B------:R-:W-:Y:S01]  /*74d0*/  IMAD.MOV.U32 R188, RZ, RZ, R131 ;  /* 0x000000ffffbc7224 */ /* 0x000fe200078e0083 */
[----:B------:R-:W-:Y:S01]  /*74e0*/  MOV R131, R109 ;  /* 0x0000006d00837202 */ /* 0x000fe20000000f00 */
[----:B------:R-:W-:-:S02]  /*74f0*/  IMAD.MOV.U32 R130, RZ, RZ, R108 ;  /* 0x000000ffff827224 */ /* 0x000fc400078e006c */
[----:B------:R-:W-:Y:S01]  /*7500*/  HMMA.16816.F32 R72, R4, R20, R196 ;  /* 0x000000140448723c */ /* 0x000fe200000018c4 */
[----:B------:R-:W-:-:S06]  /*7510*/  IMAD.MOV.U32 R115, RZ, RZ, R64 ;  /* 0x000000ffff737224 */ /* 0x000fcc00078e0040 */
[----:B------:R-:W-:Y:S01]  /*7520*/  IMAD.MOV.U32 R198, RZ, RZ, R126 ;  /* 0x000000ffffc67224 */ /* 0x000fe200078e007e */
[----:B------:R-:W-:Y:S01]  /*7530*/  HMMA.16816.F32 R76, R4, R22, R76 ;  /* 0x00000016044c723c */ /* 0x000fe2000000184c */
[----:B------:R-:W3:Y:S07]  /*7540*/  LDSM.16.MT88.4 R20, [R223+0xd000] ;  /* 0x00d00000df14783b */ /* 0x000eee0000004200 */
        /* <DEDUP_REMOVED lines=9> */
[----:B------:R-:W-:-:S02]  /*75e0*/  MOV R197, R110 ;  /* 0x0000006e00c57202 */ /* 0x000fc40000000f00 */
[----:B---3--:R-:W-:Y:S01]  /*75f0*/  HMMA.16816.F32 R100, R8, R20, R120 ;  /* 0x000000140864723c */ /* 0x008fe20000001878 */
[----:B------:R-:W-:Y:S02]  /*7600*/  MOV R199, R118 ;  /* 0x0000007600c77202 */ /* 0x000fe40000000f00 */
[----:B------:R-:W-:-:S05]  /*7610*/  MOV R155, R126 ;  /* 0x0000007e009b7202 */ /* 0x000fca0000000f00 */
[C---:B------:R-:W-:Y:S08]  /*7620*/  HMMA.16816.F32 R104, R4.reuse, R20, R104 ;  /* 0x000000140468723c */ /* 0x040ff00000001868 */
[-C--:B------:R-:W-:Y:S08]  /*7630*/  HMMA.16816.F32 R108, R4, R22.reuse, R136 ;  /* 0x00000016046c723c */ /* 0x080ff00000001888 */
[C---:B------:R-:W-:Y:S01]  /*7640*/  HMMA.16816.F32 R64, R8.reuse, R22, R40 ;  /* 0x000000160840723c */ /* 0x040fe20000001828 */
[----:B------:R-:W-:Y:S07]  /*7650*/  LDSM.16.MT88.4 R20, [R224+0xf000] ;  /* 0x00f00000e014783b */ /* 0x000fee0000004200 */
[----:B-1----:R-:W-:Y:S01]  /*7660*/  HMMA.16816.F32 R60, R8, R18, R24 ;  /* 0x00000012083c723c */ /* 0x002fe20000001818 */
[----:B------:R-:W1:Y:S07]  /*7670*/  LDSM.16.MT88.4 R24, [R222+0xf000] ;  /* 0x00f00000de18783b */ /* 0x000e6e0000004200 */
[-C--:B------:R-:W-:Y:S07]  /*7680*/  HMMA.16816.F32 R120, R4, R16.reuse, R68 ;  /* 0x000000100478723c */ /* 0x080fee0000001844 */
[----:B------:R-:W-:Y:S01]  /*7690*/  IMAD.MOV.U32 R70, RZ, RZ, R124 ;  /* 0x000000ffff467224 */ /* 0x000fe200078e007c */
[----:B------:R-:W-:Y:S01]  /*76a0*/  MOV R69, R125 ;  /* 0x0000007d00457202 */ /* 0x000fe20000000f00 */
[----:B------:R-:W-:Y:S08]  /*76b0*/  HMMA.16816.F32 R116, R8, R16, R132 ;  /* 0x000000100874723c */ /* 0x000ff00000001884 */
[----:B------:R-:W-:Y:S01]  /*76c0*/  HMMA.16816.F32 R124, R4, R18, R192 ;  /* 0x00000012047c723c */ /* 0x000fe200000018c0 */
[----:B------:R-:W3:Y:S01]  /*76d0*/  LDSM.16.MT88.4 R16, [R223+0xf000] ;  /* 0x00f00000df10783b */ /* 0x000ee20000004200 */
        /* <DEDUP_REMOVED lines=11> */
[C---:B-1----:R-:W-:Y:S08]  /*7790*/  HMMA.16816.F32 R136, R4.reuse, R24, R200 ;  /* 0x000000180488723c */ /* 0x042ff000000018c8 */
[----:B------:R-:W-:Y:S01]  /*77a0*/  HMMA.16816.F32 R140, R4, R26, R240 ;  /* 0x0000001a048c723c */ /* 0x000fe200000018f0 */
[----:B------:R-:W-:Y:S01]  /*77b0*/  IMAD.MOV.U32 R203, RZ, RZ, R188 ;  /* 0x000000ffffcb7224 */ /* 0x000fe200078e00bc */
[----:B------:R-:W-:Y:S01]  /*77c0*/  MOV R200, R158 ;  /* 0x0000009e00c87202 */ /* 0x000fe20000000f00 */
[----:B------:R-:W-:-:S05]  /*77d0*/  IMAD.MOV.U32 R188, RZ, RZ, R157 ;  /* 0x000000ffffbc7224 */ /* 0x000fca00078e009d */
[----:B------:R-:W-:Y:S01]  /*77e0*/  HMMA.16816.F32 R36, R8, R22, R36 ;  /* 0x000000160824723c */ /* 0x000fe20000001824 */
[----:B------:R-:W-:Y:S01]  /*77f0*/  MOV R243, R42 ;  /* 0x0000002a00f37202 */ /* 0x000fe20000000f00 */
[----:B------:R-:W-:-:S06]  /*7800*/  IMAD.MOV.U32 R242, RZ, RZ, R43 ;  /* 0x000000fffff27224 */ /* 0x000fcc00078e002b */
[C---:B------:R-:W-:Y:S08]  /*7810*/  HMMA.16816.F32 R48, R8.reuse, R26, R48 ;  /* 0x0000001a0830723c */ /* 0x040ff00000001830 */
[-C--:B------:R-:W-:Y:S01]  /*7820*/  HMMA.16816.F32 R148, R8, R20.reuse, R148 ;  /* 0x000000140894723c */ /* 0x080fe20000001894 */
[----:B------:R-:W-:Y:S01]  /*7830*/  MOV R71, R232 ;  /* 0x000000e800477202 */ /* 0x000fe20000000f00 */
[----:B------:R1:W5:Y:S06]  /*7840*/  LDL.LU R239, [R1+0x8c] ;  /* 0x00008c0001ef7983 */ /* 0x00036c0000300800 */
[C---:B------:R-:W-:Y:S08]  /*7850*/  HMMA.16816.F32 R152, R4.reuse, R20, R152 ;  /* 0x000000140498723c */ /* 0x040ff00000001898 */
[C---:B------:R-:W-:Y:S08]  /*7860*/  HMMA.16816.F32 R156, R4.reuse, R22, R212 ;  /* 0x00000016049c723c */ /* 0x040ff000000018d4 */
[C---:B---3--:R-:W-:Y:S08]  /*7870*/  HMMA.16816.F32 R196, R4.reuse, R16, R196 ;  /* 0x0000001004c4723c */ /* 0x048ff000000018c4 */
[----:B------:R-:W-:Y:S08]  /*7880*/  HMMA.16816.F32 R40, R4, R18, R248 ;  /* 0x000000120428723c */ /* 0x000ff000000018f8 */
[----:B------:R-:W-:Y:S01]  /*7890*/  HMMA.16816.F32 R132, R8, R24, R164 ;  /* 0x000000180884723c */ /* 0x000fe200000018a4 */
[----:B------:R-:W-:-:S07]  /*78a0*/  FFMA.FTZ R4, R216, c[0x0][0x23c], -R2 ;  /* 0x00008f00d8047a23 */ /* 0x000fce0000010802 */
[C---:B------:R-:W-:Y:S01]  /*78b0*/  HMMA.16816.F32 R28, R8.reuse, R18, R28 ;  /* 0x00000012081c723c */ /* 0x040fe2000000181c */
[----:B------:R3:W-:Y:S01]  /*78c0*/  MUFU.EX2 R23, R4 ;  /* 0x0000000400177308 */ /* 0x0007e20000000800 */
[----:B------:R-:W-:Y:S01]  /*78d0*/  IMAD.MOV.U32 R201, RZ, RZ, R190 ;  /* 0x000000ffffc97224 */ /* 0x000fe200078e00be */
[----:B------:R-:W-:Y:S01]  /*78e0*/  MOV R202, R189 ;  /* 0x000000bd00ca7202 */ /* 0x000fe20000000f00 */
[----:B------:R1:W5:Y:S01]  /*78f0*/  LDL.LU R238, [R1+0x88] ;  /* 0x0000880001ee7983 */ /* 0x0003620000300800 */
[--C-:B---3--:R-:W-:Y:S02]  /*7900*/  FFMA.FTZ R4, R209, c[0x0][0x23c], -R2.reuse ;  /* 0x00008f00d1047a23 */ /* 0x108fe40000010802 */
[----:B------:R-:W-:Y:S01]  /*7910*/  IMAD.MOV.U32 R190, RZ, RZ, R83 ;  /* 0x000000ffffbe7224 */ /* 0x000fe200078e0053 */
[----:B------:R-:W-:Y:S01]  /*7920*/  MOV R189, R82 ;  /* 0x0000005200bd7202 */ /* 0x000fe20000000f00 */
[----:B------:R3:W4:Y:S01]  /*7930*/  MUFU.EX2 R24, R4 ;  /* 0x0000000400187308 */ /* 0x0007220000000800 */
[----:B------:R-:W-:Y:S01]  /*7940*/  MOV R213, R15 ;  /* 0x0000000f00d57202 */ /* 0x000fe20000000f00 */
[----:B------:R-:W-:Y:S01]  /*7950*/  IMAD.MOV.U32 R214, RZ, RZ, R191 ;  /* 0x000000ffffd67224 */ /* 0x000fe200078e00bf */
[----:B------:R-:W-:Y:S01]  /*7960*/  MOV R241, R188 ;  /* 0x000000bc00f17202 */ /* 0x000fe20000000f00 */
[----:B------:R-:W-:Y:S01]  /*7970*/  HMMA.16816.F32 R192, R8, R16, R144 ;  /* 0x0000001008c0723c */ /* 0x000fe20000001890 */
[----:B------:R-:W-:Y:S01]  /*7980*/  MOV R215, R190 ;  /* 0x000000be00d77202 */ /* 0x000fe20000000f00 */
[----:B------:R1:W5:Y:S01]  /*7990*/  LDL.LU R237, [R1+0x84] ;  /* 0x0000840001ed7983 */ /* 0x0003620000300800 */
[--C-:B---3--:R-:W-:Y:S01]  /*79a0*/  FFMA.FTZ R4, R206, c[0x0][0x23c], -R2.reuse ;  /* 0x00008f00ce047a23 */ /* 0x108fe20000010802 */
[----:B------:R-:W-:Y:S01]  /*79b0*/  MOV R82, R231 ;  /* 0x000000e700527202 */ /* 0x000fe20000000f00 */
[----:B------:R-:W-:Y:S01]  /*79c0*/  FFMA.FTZ R2, R204, c[0x0][0x23c], -R2 ;  /* 0x00008f00cc027a23 */ /* 0x000fe20000010802 */
[----:B------:R-:W-:Y:S03]  /*79d0*/  LDSM.16.MT88.4 R144, [R222+0xf800] ;  /* 0x00f80000de90783b */ /* 0x000fe60000004200 */
[----:B------:R3:W-:Y:S01]  /*79e0*/  MUFU.EX2 R26, R2 ;  /* 0x00000002001a7308 */ /* 0x0007e20000000800 */
[----:B------:R-:W-:Y:S01]  /*79f0*/  IMAD.MOV.U32 R240, RZ, RZ, R189 ;  /* 0x000000fffff07224 */ /* 0x000fe200078e00bd */
[----:B------:R1:W5:Y:S01]  /*7a00*/  LDL.LU R236, [R1+0x80] ;  /* 0x0000800001ec7983 */ /* 0x0003620000300800 */
[----:B---3--:R-:W-:-:S02]  /*7a10*/  FFMA.FTZ R2, R218, c[0x0][0x23c], -R0 ;  /* 0x00008f00da027a23 */ /* 0x008fc40000010800 */
[----:B------:R-:W-:Y:S01]  /*7a20*/  FADD.FTZ R5, R214, R213 ;  /* 0x000000d5d6057221 */ /* 0x000fe20000010000 */
[----:B------:R-:W-:Y:S02]  /*7a30*/  MOV R212, R240 ;  /* 0x000000f000d47202 */ /* 0x000fe40000000f00 */
[----:B------:R3:W-:Y:S01]  /*7a40*/  MUFU.EX2 R19, R2 ;  /* 0x0000000200137308 */ /* 0x0007e20000000800 */
[----:B------:R-:W-:Y:S01]  /*7a50*/  IMAD.MOV.U32 R83, RZ, RZ, R230 ;  /* 0x000000ffff537224 */ /* 0x000fe200078e00e6 */
[----:B------:R-:W1:Y:S04]  /*7a60*/  LDSM.16.MT88.4 R188, [R221+0xd800] ;  /* 0x00d80000ddbc783b */ /* 0x000e680000004200 */
[----:B------:R1:W5:Y:S01]  /*7a70*/  LDL.LU R235, [R1+0x7c] ;  /* 0x00007c0001eb7983 */ /* 0x0003620000300800 */
[--C-:B---3--:R-:W-:Y:S01]  /*7a80*/  FFMA.FTZ R2, R211, c[0x0][0x23c], -R0.reuse ;  /* 0x00008f00d3027a23 */ /* 0x108fe20000010800 */
[----:B------:R-:W-:Y:S01]  /*7a90*/  MUFU.EX2 R25, R4 ;  /* 0x0000000400197308 */ /* 0x000fe20000000800 */
[----:B------:R-:W-:Y:S01]  /*7aa0*/  IMAD.MOV.U32 R213, RZ, RZ, R215 ;  /* 0x000000ffffd57224 */ /* 0x000fe200078e00d7 */
[----:B------:R3:W5:Y:S06]  /*7ab0*/  LDL.LU R234, [R1+0x78] ;  /* 0x0000780001ea7983 */ /* 0x00076c0000300800 */
[----:B------:R2:W1:Y:S01]  /*7ac0*/  MUFU.EX2 R20, R2 ;  /* 0x0000000200147308 */ /* 0x0004620000000800 */
[----:B------:R-:W-:Y:S01]  /*7ad0*/  MOV R215, R242 ;  /* 0x000000f200d77202 */ /* 0x000fe20000000f00 */
[----:B------:R-:W-:Y:S01]  /*7ae0*/  IMAD.MOV.U32 R242, RZ, RZ, R201 ;  /* 0x000000fffff27224 */ /* 0x000fe200078e00c9 */
[----:B------:R3:W5:Y:S01]  /*7af0*/  LDL.LU R233, [R1+0x74] ;  /* 0x0000740001e97983 */ /* 0x0007620000300800 */
[--C-:B--2---:R-:W-:Y:S01]  /*7b00*/  FFMA.FTZ R2, R208, c[0x0][0x23c], -R0.reuse ;  /* 0x00008f00d0027a23 */ /* 0x104fe20000010800 */
[----:B------:R-:W-:Y:S01]  /*7b10*/  MOV R201, R68 ;  /* 0x0000004400c97202 */ /* 0x000fe20000000f00 */
[----:B------:R-:W-:-:S02]  /*7b20*/  FFMA.FTZ R0, R205, c[0x0][0x23c], -R0 ;  /* 0x00008f00cd007a23 */ /* 0x000fc40000010800 */
[----:B------:R-:W-:Y:S02]  /*7b30*/  IMAD.MOV.U32 R240, RZ, RZ, R243 ;  /* 0x000000fffff07224 */ /* 0x000fe400078e00f3 */
        /* <DEDUP_REMOVED lines=9> */
[----:B------:R-:W-:Y:S01]  /*7bd0*/  FFMA.FTZ R4, R246, c[0x0][0x23c], -R12 ;  /* 0x00008f00f6047a23 */ /* 0x000fe2000001080c */
[----:B------:R3:W5:Y:S01]  /*7be0*/  LDL.LU R232, [R1+0x70] ;  /* 0x0000700001e87983 */ /* 0x0007620000300800 */
[----:B--2---:R-:W-:-:S02]  /*7bf0*/  FFMA.FTZ R0, R244, c[0x0][0x23c], -R13 ;  /* 0x00008f00f4007a23 */ /* 0x004fc4000001080d */
[----:B------:R-:W-:Y:S01]  /*7c00*/  IMAD.MOV.U32 R202, RZ, RZ, R69 ;  /* 0x000000ffffca7224 */ /* 0x000fe200078e0045 */
[----:B------:R-:W-:Y:S01]  /*7c10*/  MOV R71, R99 ;  /* 0x0000006300477202 */ /* 0x000fe20000000f00 */
        /* <DEDUP_REMOVED lines=11> */
[----:B------:R-:W-:Y:S01]  /*7cd0*/  FADD.FTZ R7, R83, R82 ;  /* 0x0000005253077221 */ /* 0x000fe20000010000 */
[----:B------:R-:W-:Y:S01]  /*7ce0*/  MOV R205, R130 ;  /* 0x0000008200cd7202 */ /* 0x000fe20000000f00 */
[----:B------:R-:W-:Y:S01]  /*7cf0*/  FADD.FTZ R8, R226, R6 ;  /* 0x00000006e2087221 */ /* 0x000fe20000010000 */
[----:B------:R3:W5:Y:S01]  /*7d00*/  LDL.LU R231, [R1+0x6c] ;  /* 0x00006c0001e77983 */ /* 0x0007620000300800 */
[----:B--2---:R-:W-:Y:S01]  /*7d10*/  FFMA.FTZ R0, R217, c[0x0][0x23c], -R13 ;  /* 0x00008f00d9007a23 */ /* 0x004fe2000001080d */
[----:B------:R-:W-:Y:S01]  /*7d20*/  MOV R96, R81 ;  /* 0x0000005100607202 */ /* 0x000fe20000000f00 */
[----:B------:R-:W-:Y:S01]  /*7d30*/  IMAD.MOV.U32 R99, RZ, RZ, R80 ;  /* 0x000000ffff637224 */ /* 0x000fe200078e0050 */
[----:B------:R-:W-:Y:S01]  /*7d40*/  MOV R215, R202 ;  /* 0x000000ca00d77202 */ /* 0x000fe20000000f00 */
[----:B------:R2:W2:Y:S01]  /*7d50*/  MUFU.EX2 R16, R0 ;  /* 0x0000000000107308 */ /* 0x0004a20000000800 */
        /* <DEDUP_REMOVED lines=9> */
[----:B-1----:R-:W-:-:S02]  /*7df0*/  FFMA.FTZ R2, R245, c[0x0][0x23c], -R12 ;  /* 0x00008f00f5027a23 */ /* 0x002fc4000001080c */
[----:B------:R-:W-:Y:S01]  /*7e00*/  FADD.FTZ R9, R165, R7 ;  /* 0x00000007a5097221 */ /* 0x000fe20000010000 */
[----:B------:R-:W-:Y:S01]  /*7e10*/  MOV R217, R128 ;  /* 0x0000008000d97202 */ /* 0x000fe20000000f00 */
[----:B------:R-:W-:Y:S01]  /*7e20*/  IMAD.MOV.U32 R244, RZ, RZ, R131 ;  /* 0x000000fffff47224 */ /* 0x000fe200078e0083 */
[----:B------:R-:W-:Y:S01]  /*7e30*/  LDSM.16.MT88.4 R80, [R222+0xd800] ;  /* 0x00d80000de50783b */ /* 0x000fe20000004200 */
[----:B--2---:R-:W-:Y:S01]  /*7e40*/  FFMA.FTZ R0, R210, c[0x0][0x23c], -R13 ;  /* 0x00008f00d2007a23 */ /* 0x004fe2000001080d */
        /* <DEDUP_REMOVED lines=8> */
[----:B------:R2:W5:Y:S01]  /*7ed0*/  LDL.LU R230, [R1+0x68] ;  /* 0x0000680001e67983 */ /* 0x0005620000300800 */
[----:B------:R-:W-:-:S02]  /*7ee0*/  MOV R162, R96 ;  /* 0x0000006000a27202 */ /* 0x000fc40000000f00 */
[----:B------:R-:W-:Y:S01]  /*7ef0*/  MOV R250, R68 ;  /* 0x0000004400fa7202 */ /* 0x000fe20000000f00 */
[----:B---3--:R-:W-:Y:S01]  /*7f00*/  FADD.FTZ R4, R252, R14 ;  /* 0x0000000efc047221 */ /* 0x008fe20000010000 */
[----:B------:R-:W-:Y:S01]  /*7f10*/  MOV R68, R69 ;  /* 0x0000004500447202 */ /* 0x000fe20000000f00 */
[----:B-1----:R-:W-:Y:S01]  /*7f20*/  FFMA.FTZ R0, R207, c[0x0][0x23c], -R13 ;  /* 0x00008f00cf007a23 */ /* 0x002fe2000001080d */
[----:B------:R-:W-:Y:S01]  /*7f30*/  MOV R160, R228 ;  /* 0x000000e400a07202 */ /* 0x000fe20000000f00 */
[----:B------:R-:W-:Y:S02]  /*7f40*/  LDSM.16.MT88.4 R96, [R224+0xd800] ;  /* 0x00d80000e060783b */ /* 0x000fe40000004200 */
[----:B------:R1:W-:Y:S01]  /*7f50*/  MUFU.EX2 R18, R0 ;  /* 0x0000000000127308 */ /* 0x0003e20000000800 */
[----:B------:R-:W-:Y:S01]  /*7f60*/  IMAD.MOV.U32 R69, RZ, RZ, R70 ;  /* 0x000000ffff457224 */ /* 0x000fe200078e0046 */
[----:B------:R-:W-:Y:S02]  /*7f70*/  MOV R70, R71 ;  /* 0x0000004700467202 */ /* 0x000fe40000000f00 */
        /* <DEDUP_REMOVED lines=9> */
[----:B------:R-:W-:Y:S01]  /*8010*/  LDSM.16.MT88.4 R128, [R221+0xf800] ;  /* 0x00f80000dd80783b */ /* 0x000fe20000004200 */
[----:B-1----:R-:W-:Y:S01]  /*8020*/  FFMA.FTZ R0, R247, c[0x0][0x23c], -R12 ;  /* 0x00008f00f7007a23 */ /* 0x002fe2000001080c */
[----:B------:R-:W-:-:S02]  /*8030*/  MOV R163, R160 ;  /* 0x000000a000a37202 */ /* 0x000fc40000000f00 */
[----:B------:R2:W5:Y:S01]  /*8040*/  LDL.LU R229, [R1+0x64] ;  /* 0x0000640001e57983 */ /* 0x0005620000300800 */
[----:B------:R1:W3:Y:S01]  /*8050*/  MUFU.EX2 R13, R0 ;  /* 0x00000000000d7308 */ /* 0x0002e20000000800 */
[----:B------:R-:W-:Y:S01]  /*8060*/  IMAD.MOV.U32 R160, RZ, RZ, R114 ;  /* 0x000000ffffa07224 */ /* 0x000fe200078e0072 */
[----:B------:R-:W-:Y:S01]  /*8070*/  MOV R114, R115 ;  /* 0x0000007300727202 */ /* 0x000fe20000000f00 */
[----:B------:R-:W-:Y:S01]  /*8080*/  IMAD.MOV.U32 R206, RZ, RZ, R162 ;  /* 0x000000ffffce7224 */ /* 0x000fe200078e00a2 */
[----:B------:R-:W-:Y:S02]  /*8090*/  MOV R115, R227 ;  /* 0x000000e300737202 */ /* 0x000fe40000000f00 */
[----:B------:R-:W-:Y:S02]  /*80a0*/  MOV R209, R161 ;  /* 0x000000a100d17202 */ /* 0x000fe40000000f00 */
[----:B------:R-:W-:Y:S02]  /*80b0*/  MOV R207, R113 ;  /* 0x0000007100cf7202 */ /* 0x000fe40000000f00 */
[----:B------:R-:W-:Y:S01]  /*80c0*/  MOV R168, R225 ;  /* 0x000000e100a87202 */ /* 0x000fe20000000f00 */
[----:B------:R-:W-:Y:S01]  /*80d0*/  IMAD.MOV.U32 R247, RZ, RZ, R166 ;  /* 0x000000fffff77224 */ /* 0x000fe200078e00a6 */
[----:B------:R-:W-:-:S02]  /*80e0*/  MOV R204, R163 ;  /* 0x000000a300cc7202 */ /* 0x000fc40000000f00 */
[----:B------:R-:W-:Y:S02]  /*80f0*/  MOV R246, R167 ;  /* 0x000000a700f67202 */ /* 0x000fe40000000f00 */
[----:B------:R-:W-:Y:S01]  /*8100*/  MOV R245, R248 ;  /* 0x000000f800f57202 */ /* 0x000fe20000000f00 */
[----:B-1----:R-:W-:Y:S01]  /*8110*/  FFMA.FTZ R0, R219, c[0x0][0x23c], -R12 ;  /* 0x00008f00db007a23 */ /* 0x002fe2000001080c */
[----:B----4-:R-:W-:Y:S01]  /*8120*/  F2FP.PACK_AB R200, R24, R23 ;  /* 0x0000001718c8723e */ /* 0x010fe200000000ff */
[----:B------:R1:W-:Y:S01]  /*8130*/  MUFU.EX2 R12, R2 ;  /* 0x00000002000c7308 */ /* 0x0003e20000000800 */
[----:B------:R-:W-:Y:S01]  /*8140*/  MOV R218, R160 ;  /* 0x000000a000da7202 */ /* 0x000fe20000000f00 */
[----:B------:R-:W-:Y:S01]  /*8150*/  IMAD.MOV.U32 R211, RZ, RZ, R114 ;  /* 0x000000ffffd37224 */ /* 0x000fe200078e0072 */
[----:B------:R-:W-:Y:S01]  /*8160*/  MOV R208, R115 ;  /* 0x0000007300d07202 */ /* 0x000fe20000000f00 */
[----:B------:R-:W-:Y:S04]  /*8170*/  LDSM.16.MT88.4 R160, [R224+0xf800] ;  /* 0x00f80000e0a0783b */ /* 0x000fe80000004200 */
[----:B------:R-:W-:Y:S01]  /*8180*/  LDSM.16.MT88.4 R112, [R223+0xd800] ;  /* 0x00d80000df70783b */ /* 0x000fe20000004200 */
[----:B------:R-:W-:-:S02]  /*8190*/  F2FP.PACK_AB R201, R20, R19 ;  /* 0x0000001314c9723e */ /* 0x000fc400000000ff */
[----:B------:R-:W-:Y:S02]  /*81a0*/  F2FP.PACK_AB R202, R26, R25 ;  /* 0x000000191aca723e */ /* 0x000fe400000000ff */
[----:B------:R-:W-:Y:S01]  /*81b0*/  F2FP.PACK_AB R164, R16, R15 ;  /* 0x0000000f10a4723e */ /* 0x000fe200000000ff */
[----:B------:R-:W-:Y:S01]  /*81c0*/  IMAD.MOV.U32 R27, RZ, RZ, R70 ;  /* 0x000000ffff1b7224 */ /* 0x000fe200078e0046 */
[----:B------:R-:W-:Y:S01]  /*81d0*/  MOV R216, R71 ;  /* 0x0000004700d87202 */ /* 0x000fe20000000f00 */
[----:B-1----:R-:W-:Y:S01]  /*81e0*/  FADD.FTZ R2, R249, R5 ;  /* 0x00000005f9027221 */ /* 0x002fe20000010000 */
[----:B------:R2:W5:Y:S04]  /*81f0*/  LDL.LU R228, [R1+0x60] ;  /* 0x0000600001e47983 */ /* 0x0005680000300800 */
[----:B------:R-:W1:Y:S01]  /*8200*/  LDSM.16.MT88.4 R4, [R223+0xf800] ;  /* 0x00f80000df04783b */ /* 0x000e620000004200 */
[----:B------:R-:W4:Y:S01]  /*8210*/  MUFU.EX2 R14, R0 ;  /* 0x00000000000e7308 */ /* 0x000f220000000800 */
[----:B------:R-:W-:Y:S01]  /*8220*/  IMAD.MOV.U32 R249, RZ, RZ, R203 ;  /* 0x000000fffff97224 */ /* 0x000fe200078e00cb */
[----:B------:R-:W-:Y:S01]  /*8230*/  F2FP.PACK_AB R203, R22, R21 ;  /* 0x0000001516cb723e */ /* 0x000fe200000000ff */
[----:B------:R2:W5:Y:S02]  /*8240*/  LDL.LU R227, [R1+0x5c] ;  /* 0x00005c0001e37983 */ /* 0x0005640000300800 */
[----:B------:R-:W-:Y:S01]  /*8250*/  IMAD.MOV.U32 R219, RZ, RZ, R249 ;  /* 0x000000ffffdb7224 */ /* 0x000fe200078e00f9 */
[----:B---3--:R-:W-:Y:S01]  /*8260*/  F2FP.PACK_AB R165, R11, R13 ;  /* 0x0000000d0ba5723e */ /* 0x008fe200000000ff */
[----:B------:R2:W5:Y:S01]  /*8270*/  LDL.LU R226, [R1+0x58] ;  /* 0x0000580001e27983 */ /* 0x0005620000300800 */
[----:B------:R-:W-:-:S02]  /*8280*/  F2FP.PACK_AB R166, R18, R17 ;  /* 0x0000001112a6723e */ /* 0x000fc400000000ff */
[----:B----4-:R-:W-:Y:S01]  /*8290*/  F2FP.PACK_AB R167, R14, R12 ;  /* 0x0000000c0ea7723e */ /* 0x010fe200000000ff */
[----:B------:R-:W-:Y:S01]  /*82a0*/  FADD.FTZ R0, R168, R2 ;  /* 0x00000002a8007221 */ /* 0x000fe20000010000 */
[----:B------:R-:W-:Y:S01]  /*82b0*/  MOV R249, R68 ;  /* 0x0000004400f97202 */ /* 0x000fe20000000f00 */
[----:B------:R-:W-:Y:S01]  /*82c0*/  IMAD.MOV.U32 R168, RZ, RZ, R252 ;  /* 0x000000ffffa87224 */ /* 0x000fe200078e00fc */
[----:B------:R-:W-:Y:S01]  /*82d0*/  MOV R252, R219 ;  /* 0x000000db00fc7202 */ /* 0x000fe20000000f00 */
[-C--:B------:R-:W-:Y:S01]  /*82e0*/  HMMA.16816.F32 R180, R200, R188.reuse, R180 ;  /* 0x000000bcc8b4723c */ /* 0x080fe200000018b4 */
[----:B------:R-:W-:Y:S01]  /*82f0*/  MOV R219, R245 ;  /* 0x000000f500db7202 */ /* 0x000fe20000000f00 */
[----:B------:R-:W-:Y:S01]  /*8300*/  IMAD.MOV.U32 R245, RZ, RZ, R246 ;  /* 0x000000fffff57224 */ /* 0x000fe200078e00f6 */
[----:B------:R-:W-:Y:S01]  /*8310*/  MOV R246, R247 ;  /* 0x000000f700f67202 */ /* 0x000fe20000000f00 */
[----:B------:R-:W-:Y:S01]  /*8320*/  FADD.FTZ R2, R168, R10 ;  /* 0x0000000aa8027221 */ /* 0x000fe20000010000 */
[----:B------:R-:W-:Y:S01]  /*8330*/  MOV R247, R220 ;  /* 0x000000dc00f77202 */ /* 0x000fe20000000f00 */
[----:B------:R-:W-:Y:S01]  /*8340*/  FADD.FTZ R0, R245, R0 ;  /* 0x00000000f5007221 */ /* 0x000fe20000010000 */
[----:B------:R-:W-:Y:S01]  /*8350*/  MOV R248, R69 ;  /* 0x0000004500f87202 */ /* 0x000fe20000000f00 */
[----:B------:R-:W-:Y:S01]  /*8360*/  FADD.FTZ R2, R246, R2 ;  /* 0x00000002f6027221 */ /* 0x000fe20000010000 */
[C---:B------:R-:W-:Y:S01]  /*8370*/  HMMA.16816.F32 R176, R164.reuse, R188, R176 ;  /* 0x000000bca4b0723c */ /* 0x040fe200000018b0 */
[----:B------:R2:W5:Y:S07]  /*8380*/  LDL.LU R225, [R1+0x54] ;  /* 0x0000540001e17983 */ /* 0x00056e0000300800 */
[-C--:B-1----:R-:W-:Y:S08]  /*8390*/  HMMA.16816.F32 R196, R164, R4.reuse, R196 ;  /* 0x00000004a4c4723c */ /* 0x082ff000000018c4 */
[----:B------:R-:W-:Y:S01]  /*83a0*/  HMMA.16816.F32 R192, R200, R4, R192 ;  /* 0x00000004c8c0723c */ /* 0x000fe200000018c0 */
[----:B------:R-:W-:Y:S01]  /*83b0*/  FADD.FTZ R2, R217, R2 ;  /* 0x00000002d9027221 */ /* 0x000fe20000010000 */
[----:B------:R2:W5:Y:S05]  /*83c0*/  LDL.LU R220, [R1+0x50] ;  /* 0x0000500001dc7983 */ /* 0x00056a0000300800 */
[----:B------:R-:W-:-:S02]  /*83d0*/  FADD.FTZ R5, R252, R9 ;  /* 0x00000009fc057221 */ /* 0x000fc40000010000 */
[----:B------:R-:W-:Y:S02]  /*83e0*/  FADD.FTZ R4, R219, R8 ;  /* 0x00000008db047221 */ /* 0x000fe40000010000 */
[----:B------:R-:W-:Y:S02]  /*83f0*/  FADD.FTZ R5, R247, R5 ;  /* 0x00000005f7057221 */ /* 0x000fe40000010000 */
[----:B------:R-:W-:Y:S01]  /*8400*/  FADD.FTZ R8, R207, R4 ;  /* 0x00000004cf087221 */ /* 0x000fe20000010000 */
[----:B------:R-:W-:Y:S01]  /*8410*/  HMMA.16816.F32 R184, R164, R190, R184 ;  /* 0x000000bea4b8723c */ /* 0x000fe200000018b8 */
[----:B------:R-:W-:Y:S02]  /*8420*/  FADD.FTZ R4, R210, R0 ;  /* 0x00000000d2047221 */ /* 0x000fe40000010000 */
[----:B------:R-:W-:Y:S02]  /*8430*/  FADD.FTZ R0, R244, R5 ;  /* 0x00000005f4007221 */ /* 0x000fe40000010000 */
[----:B------:R-:W-:-:S03]  /*8440*/  FADD.FTZ R5, R205, R8 ;  /* 0x00000008cd057221 */ /* 0x000fc60000010000 */
        /* <DEDUP_REMOVED lines=70> */
[----:B------:R2:W-:Y:S01]  /*88b0*/  STL [R1], R2 ;  /* 0x0000000201007387 */ /* 0x0005e20000100800 */
[----:B------:R-:W-:Y:S05]  /*88c0*/  @!P0 BRA `(.L_x_296) ;  /* 0x00004d2000008947 */ /* 0x000fea0003800000 */
[----:B------:R-:W3:Y:S01]  /*88d0*/  LDL.LU R242, [R1+0x48] ;  /* 0x0000480001f27983 */ /* 0x000ee20000300800 */
[----:B--2---:R-:W-:Y:S01]  /*88e0*/  IMAD.U32 R0, RZ, RZ, UR10 ;  /* 0x0000000aff007e24 */ /* 0x004fe2000f8e00ff */
[----:B------:R-:W-:Y:S01]  /*88f0*/  MOV R168, R172 ;  /* 0x000000ac00a87202 */ /* 0x000fe20000000f00 */
[----:B------:R-:W-:Y:S01]  /*8900*/  IMAD.MOV.U32 R174, RZ, RZ, R170 ;  /* 0x000000ffffae7224 */ /* 0x000fe200078e00aa */
[----:B------:R-:W1:Y:S01]  /*8910*/  S2R R243, SR_TID.X ;  /* 0x0000000000f37919 */ /* 0x000e620000002100 */
[----:B------:R-:W-:Y:S01]  /*8920*/  IMAD.MOV.U32 R175, RZ, RZ, R3 ;  /* 0x000000ffffaf7224 */ /* 0x000fe200078e0003 */
[----:B------:R-:W-:Y:S01]  /*8930*/  MOV R173, R171 ;  /* 0x000000ab00ad7202 */ /* 0x000fe20000000f00 */
[----:B------:R-:W-:-:S02]  /*8940*/  ULDC.64 UR6, c[0x0][0x1a0] ;  /* 0x0000680000067ab9 */ /* 0x000fc40000000a00 */
[----:B------:R-:W-:Y:S02]  /*8950*/  ULEA.HI.SX32 UR21, UR21, 0xfffffffe, 0x1a ;  /* 0xfffffffe15157891 */ /* 0x000fe4000f8fd23f */
[----:B------:R-:W-:Y:S02]  /*8960*/  USHF.L.U64.HI UR9, UR6, 0x4, UR7 ;  /* 0x0000000406097899 */ /* 0x000fe40008010207 */
[----:B------:R-:W-:Y:S01]  /*8970*/  USHF.L.U32 UR12, UR6, 0x4, URZ ;  /* 0x00000004060c7899 */ /* 0x000fe2000800063f */
[----:B-1----:R-:W-:-:S05]  /*8980*/  LOP3.LUT R243, R243, 0x3, RZ, 0xc0, !PT ;  /* 0x00000003f3f37812 */ /* 0x002fca00078ec0ff */
[----:B---3--:R-:W-:-:S05]  /*8990*/  IMAD R2, R243, -0x2, R242 ;  /* 0xfffffffef3027824 */ /* 0x008fca00078e02f2 */
[----:B------:R-:W-:-:S05]  /*89a0*/  IADD3 R0, R0, -UR11, R2 ;  /* 0x8000000b00007c10 */ /* 0x000fca000fffe002 */
[----:B------:R1:W-:Y:S04]  /*89b0*/  STL [R1+0x10], R0 ;  /* 0x0000100001007387 */ /* 0x0003e80000100800 */
[----:B------:R-:W2:Y:S04]  /*89c0*/  LDL R243, [R1+0x28] ;  /* 0x0000280001f37983 */ /* 0x000ea80000100800 */
[----:B------:R-:W3:Y:S01]  /*89d0*/  LDL.64 R240, [R1+0x18] ;  /* 0x0000180001f07983 */ /* 0x000ee20000100a00 */
[----:B--2---:R-:W-:Y:S02]  /*89e0*/  ISETP.GE.AND P2, PT, R243, c[0x0][0x220], PT ;  /* 0x00008800f3007a0c */ /* 0x004fe40003f46270 */
[----:B---3--:R-:W-:Y:S01]  /*89f0*/  ISETP.GE.AND P3, PT, R240, c[0x0][0x220], PT ;  /* 0x00008800f0007a0c */ /* 0x008fe20003f66270 */
[----:B-1----:R-:W-:Y:S05]  /*8a00*/  BRA `(.L_x_297) ;  /* 0x000004e000007947 */ /* 0x002fea0003800000 */
.L_x_299:
        /* <DEDUP_REMOVED lines=78> */
.L_x_297:
        /* <DEDUP_REMOVED lines=12> */
[----:B-----5:R-:W-:Y:S01]  /*8fb0*/  @P3 STS.128 [R239+0xc000], RZ ;  /* 0x00c000ffef003388 */ /* 0x020fe20000000c00 */
        /* <DEDUP_REMOVED lines=69> */
[----:B------:R-:W3:Y:S06]  /*9410*/  LDSM.16.M88.4 R48, [R220+0x9000] ;  /* 0x00900000dc30783b */ /* 0x000eec0000000200 */
        /* <DEDUP_REMOVED lines=174> */
.L_x_298:
[----:B------:R-:W2:Y:S01]  /*9f00*/  LDL R3, [R1+0x10] ;  /* 0x0000100001037983 */ /* 0x000ea20000100800 */
[----:B------:R-:W-:Y:S01]  /*9f10*/  MOV R0, UR21 ;  /* 0x0000001500007c02 */ /* 0x000fe20008000f00 */
[----:B------:R-:W-:Y:S02]  /*9f20*/  UIMAD UR10, UR21, -0x40, UR5 ;  /* 0xffffffc0150a78a4 */ /* 0x000fe4000f8e0205 */
[----:B------:R-:W-:Y:S02]  /*9f30*/  UIADD3 UR21, UR21, -0x1, URZ ;  /* 0xffffffff15157890 */ /* 0x000fe4000fffe03f */
[----:B--2---:R-:W-:Y:S05]  /*9f40*/  IMAD R0, R0, -0x40, R3 ;  /* 0xffffffc000007824 */ /* 0x004fea00078e0203 */
[----:B------:R-:W-:Y:S02]  /*9f50*/  IABS R2, R0 ;  /* 0x0000000000027213 */ /* 0x000fe40000000000 */
[C---:B------:R-:W-:Y:S02]  /*9f60*/  IADD3 R169, R0.reuse, 0x7, RZ ;  /* 0x0000000700a97810 */ /* 0x040fe40007ffe0ff */
[----:B-1----:R-:W-:Y:S02]  /*9f70*/  MOV R208, R2 ;  /* 0x0000000200d07202 */ /* 0x002fe40000000f00 */
[----:B------:R-:W-:Y:S02]  /*9f80*/  IADD3 R2, R3, UR10, RZ ;  /* 0x0000000a03027c10 */ /* 0x000fe4000fffe0ff */
[C---:B------:R-:W-:Y:S02]  /*9f90*/  IADD3 R205, -R0.reuse, -0x8, RZ ;  /* 0xfffffff800cd7810 */ /* 0x040fe40007ffe1ff */
[----:B------:R-:W1:Y:S01]  /*9fa0*/  I2F R208, R208 ;  /* 0x000000d000d07306 */ /* 0x000e620000201400 */
[----:B------:R-:W-:Y:S02]  /*9fb0*/  IABS R3, R2 ;  /* 0x0000000200037213 */ /* 0x000fe40000000000 */
[----:B------:R-:W-:Y:S02]  /*9fc0*/  ISETP.GE.AND P5, PT, R169, RZ, PT ;  /* 0x000000ffa900720c */ /* 0x000fe40003fa6270 */
[----:B------:R-:W-:Y:S02]  /*9fd0*/  MOV R217, R3 ;  /* 0x0000000300d97202 */ /* 0x000fe40000000f00 */
[C---:B------:R-:W-:Y:S02]  /*9fe0*/  IADD3 R3, R0.reuse, 0x8, RZ ;  /* 0x0000000800037810 */ /* 0x040fe40007ffe0ff */
[C---:B------:R-:W-:Y:S02]  /*9ff0*/  IADD3 R172, R0.reuse, -0x8, RZ ;  /* 0xfffffff800ac7810 */ /* 0x040fe40007ffe0ff */
[----:B------:R-:W2:Y:S01]  /*a000*/  I2F R217, R217 ;  /* 0x000000d900d97306 */ /* 0x000ea20000201400 */
[----:B------:R-:W-:Y:S02]  /*a010*/  ISETP.GE.AND P6, PT, R3, RZ, PT ;  /* 0x000000ff0300720c */ /* 0x000fe40003fc6270 */
[C---:B------:R-:W-:Y:S02]  /*a020*/  IADD3 R204, R0.reuse, -0x1, RZ ;  /* 0xffffffff00cc7810 */ /* 0x040fe40007ffe0ff */
[----:B------:R-:W-:Y:S02]  /*a030*/  SEL R206, R205, R3, !P6 ;  /* 0x00000003cdce7207 */ /* 0x000fe40007000000 */
[----:B------:R-:W-:Y:S02]  /*a040*/  IADD3 R205, -R0, -0x7, RZ ;  /* 0xfffffff900cd7810 */ /* 0x000fe40007ffe1ff */
[----:B------:R-:W-:Y:S01]  /*a050*/  ISETP.GE.AND P0, PT, R172, RZ, PT ;  /* 0x000000ffac00720c */ /* 0x000fe20003f06270 */
[----:B------:R-:W3:Y:S01]  /*a060*/  I2F R215, R206 ;  /* 0x000000ce00d77306 */ /* 0x000ee20000201400 */
[----:B------:R-:W-:Y:S02]  /*a070*/  SEL R205, R205, R169, !P5 ;  /* 0x000000a9cdcd7207 */ /* 0x000fe40006800000 */
[----:B------:R-:W-:Y:S01]  /*a080*/  ISETP.GE.AND P1, PT, R204, RZ, PT ;  /* 0x000000ffcc00720c */ /* 0x000fe20003f26270 */
[----:B-1----:R-:W-:Y:S01]  /*a090*/  FFMA.FTZ R4, R208, -UR4, R4 ;  /* 0x80000004d0047c23 */ /* 0x002fe20008010004 */
[----:B------:R-:W-:Y:S01]  /*a0a0*/  IADD3 R170, R0, -0x10, RZ ;  /* 0xfffffff000aa7810 */ /* 0x000fe20007ffe0ff */
[----:B------:R-:W-:Y:S01]  /*a0b0*/  FFMA.FTZ R18, R208, -UR4, R18 ;  /* 0x80000004d0127c23 */ /* 0x000fe20008010012 */
[C---:B------:R-:W-:Y:S02]  /*a0c0*/  IADD3 R171, R0.reuse, -0x9, RZ ;  /* 0xfffffff700ab7810 */ /* 0x040fe40007ffe0ff */
[C---:B------:R-:W-:Y:S01]  /*a0d0*/  IADD3 R210, R0.reuse, -0x38, RZ ;  /* 0xffffffc800d27810 */ /* 0x040fe20007ffe0ff */
[----:B------:R-:W1:Y:S01]  /*a0e0*/  I2F R211, R205 ;  /* 0x000000cd00d37306 */ /* 0x000e620000201400 */
[C---:B------:R-:W-:Y:S02]  /*a0f0*/  IADD3 R209, R0.reuse, -0x19, RZ ;  /* 0xffffffe700d17810 */ /* 0x040fe40007ffe0ff */
[----:B------:R-:W-:Y:S01]  /*a100*/  @!P0 IADD3 R172, -R0, 0x8, RZ ;  /* 0x0000000800ac8810 */ /* 0x000fe20007ffe1ff */
[C---:B--2---:R-:W-:Y:S01]  /*a110*/  FFMA.FTZ R8, R217.reuse, -UR4, R8 ;  /* 0x80000004d9087c23 */ /* 0x044fe20008010008 */
[----:B------:R-:W-:Y:S01]  /*a120*/  ISETP.GE.AND P0, PT, R170, RZ, PT ;  /* 0x000000ffaa00720c */ /* 0x000fe20003f06270 */
[----:B------:R-:W-:Y:S01]  /*a130*/  FFMA.FTZ R14, R217, -UR4, R14 ;  /* 0x80000004d90e7c23 */ /* 0x000fe2000801000e */
[C---:B------:R-:W-:Y:S02]  /*a140*/  @!P1 IADD3 R204, -R0.reuse, 0x1, RZ ;  /* 0x0000000100cc9810 */ /* 0x040fe40007ffe1ff */
[----:B------:R-:W-:Y:S01]  /*a150*/  ISETP.GE.AND P1, PT, R171, RZ, PT ;  /* 0x000000ffab00720c */ /* 0x000fe20003f26270 */
[----:B------:R-:W2:Y:S01]  /*a160*/  I2F R216, R172 ;  /* 0x000000ac00d87306 */ /* 0x000ea20000201400 */
[C---:B------:R-:W-:Y:S02]  /*a170*/  IADD3 R208, R0.reuse, -0x20, RZ ;  /* 0xffffffe000d07810 */ /* 0x040fe40007ffe0ff */
[C---:B------:R-:W-:Y:S01]  /*a180*/  IADD3 R207, R0.reuse, 0x3f, RZ ;  /* 0x0000003f00cf7810 */ /* 0x040fe20007ffe0ff */
[----:B---3--:R-:W-:Y:S01]  /*a190*/  FFMA.FTZ R6, R215, -UR4, R6 ;  /* 0x80000004d7067c23 */ /* 0x008fe20008010006 */
[----:B------:R-:W-:Y:S02]  /*a1a0*/  IADD3 R206, R0, -0x18, RZ ;  /* 0xffffffe800ce7810 */ /* 0x000fe40007ffe0ff */
[----:B------:R-:W-:Y:S02]  /*a1b0*/  @!P6 IADD3 R3, -R2, 0x38, RZ ;  /* 0x000000380203e810 */ /* 0x000fe40007ffe1ff */
[----:B------:R-:W-:Y:S01]  /*a1c0*/  @!P0 IADD3 R170, -R0, 0x10, RZ ;  /* 0x0000001000aa8810 */ /* 0x000fe20007ffe1ff */
[----:B------:R-:W3:Y:S01]  /*a1d0*/  I2F R213, R204 ;  /* 0x000000cc00d57306 */ /* 0x000ee20000201400 */
[----:B------:R-:W-:Y:S02]  /*a1e0*/  ISETP.GE.AND P0, PT, R206, RZ, PT ;  /* 0x000000ffce00720c */ /* 0x000fe40003f06270 */
[C---:B------:R-:W-:Y:S01]  /*a1f0*/  @!P1 IADD3 R171, -R0.reuse, 0x9, RZ ;  /* 0x0000000900ab9810 */ /* 0x040fe20007ffe1ff */
[----:B-1----:R-:W-:Y:S01]  /*a200*/  FFMA.FTZ R7, R211, -UR4, R7 ;  /* 0x80000004d3077c23 */ /* 0x002fe20008010007 */
[----:B------:R-:W-:Y:S02]  /*a210*/  IADD3 R205, R0, -0x11, RZ ;  /* 0xffffffef00cd7810 */ /* 0x000fe40007ffe0ff */
[----:B------:R-:W-:Y:S02]  /*a220*/  @!P5 IADD3 R169, -R2, 0x39, RZ ;  /* 0x0000003902a9d810 */ /* 0x000fe40007ffe1ff */
[----:B------:R-:W-:Y:S01]  /*a230*/  ISETP.GE.AND P1, PT, R205, RZ, PT ;  /* 0x000000ffcd00720c */ /* 0x000fe20003f26270 */
[----:B------:R-:W1:Y:S04]  /*a240*/  I2F R214, R171 ;  /* 0x000000ab00d67306 */ /* 0x000e680000201400 */
[----:B------:R-:W-:Y:S01]  /*a250*/  @!P0 IADD3 R206, -R0, 0x18, RZ ;  /* 0x0000001800ce8810 */ /* 0x000fe20007ffe1ff */
[----:B--2---:R-:W-:Y:S01]  /*a260*/  FFMA.FTZ R16, R216, -UR4, R16 ;  /* 0x80000004d8107c23 */ /* 0x004fe20008010010 */
[----:B------:R-:W-:Y:S01]  /*a270*/  ISETP.GE.AND P0, PT, R210, RZ, PT ;  /* 0x000000ffd200720c */ /* 0x000fe20003f06270 */
[----:B------:R-:W-:Y:S01]  /*a280*/  FFMA.FTZ R22, R216, -UR4, R22 ;  /* 0x80000004d8167c23 */ /* 0x000fe20008010016 */
[C---:B------:R-:W-:Y:S02]  /*a290*/  IADD3 R172, R0.reuse, 0x38, RZ ;  /* 0x0000003800ac7810 */ /* 0x040fe40007ffe0ff */
[----:B------:R2:W4:Y:S02]  /*a2a0*/  I2F R212, R170 ;  /* 0x000000aa00d47306 */ /* 0x0005240000201400 */
[C---:B------:R-:W-:Y:S02]  /*a2b0*/  @!P1 IADD3 R205, -R0.reuse, 0x11, RZ ;  /* 0x0000001100cd9810 */ /* 0x040fe40007ffe1ff */
[----:B------:R-:W-:Y:S01]  /*a2c0*/  ISETP.GE.AND P1, PT, R209, RZ, PT ;  /* 0x000000ffd100720c */ /* 0x000fe20003f26270 */
[C---:B---3--:R-:W-:Y:S01]  /*a2d0*/  FFMA.FTZ R5, R213.reuse, -UR4, R5 ;  /* 0x80000004d5057c23 */ /* 0x048fe20008010005 */
[C---:B------:R-:W-:Y:S01]  /*a2e0*/  IADD3 R204, R0.reuse, -0x21, RZ ;  /* 0xffffffdf00cc7810 */ /* 0x040fe20007ffe0ff */
[----:B------:R-:W-:Y:S01]  /*a2f0*/  FFMA.FTZ R19, R213, -UR4, R19 ;  /* 0x80000004d5137c23 */ /* 0x000fe20008010013 */
[C---:B------:R-:W-:Y:S02]  /*a300*/  IADD3 R213, R0.reuse, -0x29, RZ ;  /* 0xffffffd700d57810 */ /* 0x040fe40007ffe0ff */
[----:B------:R-:W3:Y:S01]  /*a310*/  I2F R211, R205 ;  /* 0x000000cd00d37306 */ /* 0x000ee20000201400 */
[----:B------:R-:W-:Y:S02]  /*a320*/  @!P0 IADD3 R210, -R0, 0x38, RZ ;  /* 0x0000003800d28810 */ /* 0x000fe40007ffe1ff */
[----:B------:R-:W-:Y:S01]  /*a330*/  ISETP.GE.AND P0, PT, R208, RZ, PT ;  /* 0x000000ffd000720c */ /* 0x000fe20003f06270 */
[----:B-1----:R-:W-:Y:S01]  /*a340*/  FFMA.FTZ R17, R214, -UR4, R17 ;  /* 0x80000004d6117c23 */ /* 0x002fe20008010011 */
[----:B------:R-:W-:Y:S01]  /*a350*/  IADD3 R171, R0, -0x39, RZ ;  /* 0xffffffc700ab7810 */ /* 0x000fe20007ffe0ff */
[----:B------:R-:W-:Y:S01]  /*a360*/  FFMA.FTZ R23, R214, -UR4, R23 ;  /* 0x80000004d6177c23 */ /* 0x000fe20008010017 */
[C---:B------:R-:W-:Y:S02]  /*a370*/  @!P1 IADD3 R209, -R0.reuse, 0x19, RZ ;  /* 0x0000001900d19810 */ /* 0x040fe40007ffe1ff */
[----:B------:R-:W-:Y:S01]  /*a380*/  ISETP.GE.AND P1, PT, R207, RZ, PT ;  /* 0x000000ffcf00720c */ /* 0x000fe20003f26270 */
[----:B------:R-:W1:Y:S01]  /*a390*/  I2F R216, R210 ;  /* 0x000000d200d87306 */ /* 0x000e620000201400 */
[C---:B------:R-:W-:Y:S02]  /*a3a0*/  IADD3 R214, R0.reuse, 0x37, RZ ;  /* 0x0000003700d67810 */ /* 0x040fe40007ffe0ff */
[----:B--2---:R-:W-:Y:S01]  /*a3b0*/  IADD3 R170, R0, 0x48, RZ ;  /* 0x0000004800aa7810 */ /* 0x004fe20007ffe0ff */
[----:B----4-:R-:W-:Y:S02]  /*a3c0*/  FFMA.FTZ R20, R212, -UR4, R20 ;  /* 0x80000004d4147c23 */ /* 0x010fe40008010014 */
[----:B------:R-:W-:Y:S01]  /*a3d0*/  @!P0 IADD3 R208, -R0, 0x20, RZ ;  /* 0x0000002000d08810 */ /* 0x000fe20007ffe1ff */
[----:B------:R-:W-:Y:S01]  /*a3e0*/  FFMA.FTZ R34, R212, -UR4, R34 ;  /* 0x80000004d4227c23 */ /* 0x000fe20008010022 */
[----:B------:R-:W-:Y:S02]  /*a3f0*/  ISETP.GE.AND P0, PT, R204, RZ, PT ;  /* 0x000000ffcc00720c */ /* 0x000fe40003f06270 */
[----:B------:R-:W-:Y:S01]  /*a400*/  IADD3 R212, R0, 0x30, RZ ;  /* 0x0000003000d47810 */ /* 0x000fe20007ffe0ff */
[----:B------:R-:W2:Y:S01]  /*a410*/  I2F R215, R206 ;  /* 0x000000ce00d77306 */ /* 0x000ea20000201400 */
[----:B------:R-:W-:Y:S02]  /*a420*/  @!P1 IADD3 R207, -R2, 0x1, RZ ;  /* 0x0000000102cf9810 */ /* 0x000fe40007ffe1ff */
[----:B------:R-:W-:Y:S01]  /*a430*/  ISETP.GE.AND P1, PT, R171, RZ, PT ;  /* 0x000000ffab00720c */ /* 0x000fe20003f26270 */
[C---:B---3--:R-:W-:Y:S01]  /*a440*/  FFMA.FTZ R21, R211.reuse, -UR4, R21 ;  /* 0x80000004d3157c23 */ /* 0x048fe20008010015 */
[C---:B------:R-:W-:Y:S01]  /*a450*/  IADD3 R205, R0.reuse, -0x28, RZ ;  /* 0xffffffd800cd7810 */ /* 0x040fe20007ffe0ff */
[----:B------:R-:W-:Y:S01]  /*a460*/  FFMA.FTZ R35, R211, -UR4, R35 ;  /* 0x80000004d3237c23 */ /* 0x000fe20008010023 */
[C---:B------:R-:W-:Y:S03]  /*a470*/  IADD3 R211, R0.reuse, -0x30, RZ ;  /* 0xffffffd000d37810 */ /* 0x040fe60007ffe0ff */
[----:B------:R-:W-:Y:S01]  /*a480*/  @!P0 IADD3 R204, -R0, 0x21, RZ ;  /* 0x0000002100cc8810 */ /* 0x000fe20007ffe1ff */
[----:B------:R3:W4:Y:S01]  /*a490*/  I2F R206, R208 ;  /* 0x000000d000ce7306 */ /* 0x0007220000201400 */
[----:B------:R-:W-:Y:S01]  /*a4a0*/  ISETP.GE.AND P0, PT, R205, RZ, PT ;  /* 0x000000ffcd00720c */ /* 0x000fe20003f06270 */
[----:B-1----:R-:W-:Y:S01]  /*a4b0*/  FFMA.FTZ R64, R216, -UR4, R64 ;  /* 0x80000004d8407c23 */ /* 0x002fe20008010040 */
[C---:B------:R-:W-:Y:S02]  /*a4c0*/  IADD3 R210, R0.reuse, 0x2f, RZ ;  /* 0x0000002f00d27810 */ /* 0x040fe40007ffe0ff */
[----:B------:R-:W-:Y:S02]  /*a4d0*/  @!P1 IADD3 R171, -R0, 0x39, RZ ;  /* 0x0000003900ab9810 */ /* 0x000fe40007ffe1ff */
[----:B------:R-:W-:Y:S03]  /*a4e0*/  ISETP.GE.AND P1, PT, R172, RZ, PT ;  /* 0x000000ffac00720c */ /* 0x000fe60003f26270 */
[----:B------:R-:W1:Y:S01]  /*a4f0*/  I2F R209, R209 ;  /* 0x000000d100d17306 */ /* 0x000e620000201400 */
[C---:B--2---:R-:W-:Y:S03]  /*a500*/  FFMA.FTZ R38, R215.reuse, -UR4, R38 ;  /* 0x80000004d7267c23 */ /* 0x044fe60008010026 */
[----:B------:R-:W-:Y:S01]  /*a510*/  @!P0 IADD3 R205, -R0, 0x28, RZ ;  /* 0x0000002800cd8810 */ /* 0x000fe20007ffe1ff */
[----:B------:R-:W-:Y:S01]  /*a520*/  FFMA.FTZ R32, R215, -UR4, R32 ;  /* 0x80000004d7207c23 */ /* 0x000fe20008010020 */
[----:B------:R-:W-:Y:S04]  /*a530*/  ISETP.GE.AND P0, PT, R214, RZ, PT ;  /* 0x000000ffd600720c */ /* 0x000fe80003f06270 */
[----:B------:R-:W-:Y:S01]  /*a540*/  @!P1 IADD3 R172, -R2, 0x8, RZ ;  /* 0x0000000802ac9810 */ /* 0x000fe20007ffe1ff */
[----:B------:R-:W2:Y:S01]  /*a550*/  I2F R171, R171 ;  /* 0x000000ab00ab7306 */ /* 0x000ea20000201400 */
[----:B------:R-:W-:Y:S02]  /*a560*/  ISETP.GE.AND P1, PT, R170, RZ, PT ;  /* 0x000000ffaa00720c */ /* 0x000fe40003f26270 */
[----:B---3--:R-:W-:Y:S01]  /*a570*/  IADD3 R208, R0, 0x28, RZ ;  /* 0x0000002800d07810 */ /* 0x008fe20007ffe0ff */
[C---:B----4-:R-:W-:Y:S02]  /*a580*/  FFMA.FTZ R50, R206.reuse, -UR4, R50 ;  /* 0x80000004ce327c23 */ /* 0x050fe40008010032 */
[----:B------:R-:W-:Y:S01]  /*a590*/  FFMA.FTZ R36, R206, -UR4, R36 ;  /* 0x80000004ce247c23 */ /* 0x000fe20008010024 */
[----:B------:R-:W-:Y:S02]  /*a5a0*/  IADD3 R206, R0, 0x20, RZ ;  /* 0x0000002000ce7810 */ /* 0x000fe40007ffe0ff */
[----:B------:R-:W-:Y:S01]  /*a5b0*/  @!P0 IADD3 R214, -R2, 0x9, RZ ;  /* 0x0000000902d68810 */ /* 0x000fe20007ffe1ff */
[----:B------:R-:W3:Y:S01]  /*a5c0*/  I2F R207, R207 ;  /* 0x000000cf00cf7306 */ /* 0x000ee20000201400 */
[----:B------:R-:W-:Y:S01]  /*a5d0*/  ISETP.GE.AND P0, PT, R212, RZ, PT ;  /* 0x000000ffd400720c */ /* 0x000fe20003f06270 */
[C---:B-1----:R-:W-:Y:S02]  /*a5e0*/  FFMA.FTZ R39, R209.reuse, -UR4, R39 ;  /* 0x80000004d1277c23 */ /* 0x042fe40008010027 */
[----:B------:R-:W-:Y:S01]  /*a5f0*/  @!P1 IADD3 R170, -R2, -0x8, RZ ;  /* 0xfffffff802aa9810 */ /* 0x000fe20007ffe1ff */
[----:B------:R-:W-:Y:S01]  /*a600*/  FFMA.FTZ R33, R209, -UR4, R33 ;  /* 0x80000004d1217c23 */ /* 0x000fe20008010021 */
[----:B------:R-:W-:Y:S02]  /*a610*/  ISETP.GE.AND P1, PT, R213, RZ, PT ;  /* 0x000000ffd500720c */ /* 0x000fe40003f26270 */
[----:B------:R-:W-:Y:S02]  /*a620*/  IADD3 R209, R0, -0x31, RZ ;  /* 0xffffffcf00d17810 */ /* 0x000fe40007ffe0ff */
[----:B------:R-:W1:Y:S04]  /*a630*/  I2F R204, R204 ;  /* 0x000000cc00cc7306 */ /* 0x000e680000201400 */
[----:B------:R-:W-:Y:S01]  /*a640*/  @!P0 IADD3 R212, -R2, 0x10, RZ ;  /* 0x0000001002d48810 */ /* 0x000fe20007ffe1ff */
[----:B--2---:R-:W-:Y:S01]  /*a650*/  FFMA.FTZ R65, R171, -UR4, R65 ;  /* 0x80000004ab417c23 */ /* 0x004fe20008010041 */
[----:B------:R-:W-:Y:S03]  /*a660*/  ISETP.GE.AND P0, PT, R210, RZ, PT ;  /* 0x000000ffd200720c */ /* 0x000fe60003f06270 */
[C---:B------:R-:W-:Y:S01]  /*a670*/  @!P1 IADD3 R213, -R0.reuse, 0x29, RZ ;  /* 0x0000002900d59810 */ /* 0x040fe20007ffe1ff */
[----:B------:R-:W2:Y:S01]  /*a680*/  I2F R171, R205 ;  /* 0x000000cd00ab7306 */ /* 0x000ea20000201400 */
[----:B------:R-:W-:Y:S01]  /*a690*/  ISETP.GE.AND P1, PT, R211, RZ, PT ;  /* 0x000000ffd300720c */ /* 0x000fe20003f26270 */
[C---:B---3--:R-:W-:Y:S02]  /*a6a0*/  FFMA.FTZ R15, R207.reuse, -UR4, R15 ;  /* 0x80000004cf0f7c23 */ /* 0x048fe4000801000f */
[----:B------:R-:W-:Y:S01]  /*a6b0*/  FFMA.FTZ R9, R207, -UR4, R9 ;  /* 0x80000004cf097c23 */ /* 0x000fe20008010009 */
[----:B------:R-:W-:Y:S04]  /*a6c0*/  IADD3 R207, R0, 0x27, RZ ;  /* 0x0000002700cf7810 */ /* 0x000fe80007ffe0ff */
[----:B------:R-:W-:Y:S01]  /*a6d0*/  @!P0 IADD3 R210, -R2, 0x11, RZ ;  /* 0x0000001102d28810 */ /* 0x000fe20007ffe1ff */
[----:B------:R-:W3:Y:S01]  /*a6e0*/  I2F R172, R172 ;  /* 0x000000ac00ac7306 */ /* 0x000ee20000201400 */
[----:B------:R-:W-:Y:S03]  /*a6f0*/  ISETP.GE.AND P0, PT, R208, RZ, PT ;  /* 0x000000ffd000720c */ /* 0x000fe60003f06270 */
[----:B------:R-:W-:Y:S01]  /*a700*/  @!P1 IADD3 R211, -R0, 0x30, RZ ;  /* 0x0000003000d39810 */ /* 0x000fe20007ffe1ff */
[C---:B-1----:R-:W-:Y:S01]  /*a710*/  FFMA.FTZ R51, R204.reuse, -UR4, R51 ;  /* 0x80000004cc337c23 */ /* 0x042fe20008010033 */
[----:B------:R-:W-:Y:S01]  /*a720*/  ISETP.GE.AND P1, PT, R209, RZ, PT ;  /* 0x000000ffd100720c */ /* 0x000fe20003f26270 */
[----:B------:R-:W-:Y:S01]  /*a730*/  FFMA.FTZ R37, R204, -UR4, R37 ;  /* 0x80000004cc257c23 */ /* 0x000fe20008010025 */
[----:B------:R-:W-:Y:S02]  /*a740*/  IADD3 R204, R0, 0x18, RZ ;  /* 0x0000001800cc7810 */ /* 0x000fe40007ffe0ff */
[----:B------:R1:W4:Y:S04]  /*a750*/  I2F R215, R170 ;  /* 0x000000aa00d77306 */ /* 0x0003280000201400 */
[----:B------:R-:W-:Y:S01]  /*a760*/  @!P0 IADD3 R208, -R2, 0x18, RZ ;  /* 0x0000001802d08810 */ /* 0x000fe20007ffe1ff */
[C---:B--2---:R-:W-:Y:S01]  /*a770*/  FFMA.FTZ R54, R171.reuse, -UR4, R54 ;  /* 0x80000004ab367c23 */ /* 0x044fe20008010036 */
[----:B------:R-:W-:Y:S01]  /*a780*/  ISETP.GE.AND P0, PT, R206, RZ, PT ;  /* 0x000000ffce00720c */ /* 0x000fe20003f06270 */
[----:B------:R-:W-:Y:S01]  /*a790*/  FFMA.FTZ R48, R171, -UR4, R48 ;  /* 0x80000004ab307c23 */ /* 0x000fe20008010030 */
[C---:B------:R-:W-:Y:S02]  /*a7a0*/  IADD3 R205, R0.reuse, 0x1f, RZ ;  /* 0x0000001f00cd7810 */ /* 0x040fe40007ffe0ff */
[C---:B------:R-:W-:Y:S01]  /*a7b0*/  @!P1 IADD3 R209, -R0.reuse, 0x31, RZ ;  /* 0x0000003100d19810 */ /* 0x040fe20007ffe1ff */
[----:B------:R-:W2:Y:S01]  /*a7c0*/  I2F R212, R212 ;  /* 0x000000d400d47306 */ /* 0x000ea20000201400 */
[----:B------:R-:W-:Y:S02]  /*a7d0*/  ISETP.GE.AND P1, PT, R207, RZ, PT ;  /* 0x000000ffcf00720c */ /* 0x000fe40003f26270 */
[----:B------:R-:W-:Y:S01]  /*a7e0*/  IADD3 R171, R0, 0x10, RZ ;  /* 0x0000001000ab7810 */ /* 0x000fe20007ffe0ff */
[C---:B---3--:R-:W-:Y:S02]  /*a7f0*/  FFMA.FTZ R12, R172.reuse, -UR4, R12 ;  /* 0x80000004ac0c7c23 */ /* 0x048fe4000801000c */
[----:B------:R-:W-:Y:S01]  /*a800*/  FFMA.FTZ R26, R172, -UR4, R26 ;  /* 0x80000004ac1a7c23 */ /* 0x000fe2000801001a */
[----:B------:R-:W-:Y:S02]  /*a810*/  IADD3 R172, R0, 0x17, RZ ;  /* 0x0000001700ac7810 */ /* 0x000fe40007ffe0ff */
[----:B------:R-:W-:Y:S01]  /*a820*/  @!P0 IADD3 R206, -R2, 0x20, RZ ;  /* 0x0000002002ce8810 */ /* 0x000fe20007ffe1ff */
[----:B------:R-:W3:Y:S01]  /*a830*/  I2F R213, R213 ;  /* 0x000000d500d57306 */ /* 0x000ee20000201400 */
[----:B------:R-:W-:Y:S02]  /*a840*/  ISETP.GE.AND P0, PT, R204, RZ, PT ;  /* 0x000000ffcc00720c */ /* 0x000fe40003f06270 */
[----:B-1----:R-:W-:Y:S01]  /*a850*/  IADD3 R170, R0, 0xf, RZ ;  /* 0x0000000f00aa7810 */ /* 0x002fe20007ffe0ff */
[----:B----4-:R-:W-:Y:S01]  /*a860*/  FFMA.FTZ R10, R215, -UR4, R10 ;  /* 0x80000004d70a7c23 */ /* 0x010fe2000801000a */
[----:B------:R-:W-:Y:S02]  /*a870*/  @!P1 IADD3 R207, -R2, 0x19, RZ ;  /* 0x0000001902cf9810 */ /* 0x000fe40007ffe1ff */
[----:B------:R-:W-:Y:S02]  /*a880*/  ISETP.GE.AND P1, PT, R205, RZ, PT ;  /* 0x000000ffcd00720c */ /* 0x000fe40003f26270 */
[----:B------:R-:W-:Y:S01]  /*a890*/  IADD3 R0, R0, 0x47, RZ ;  /* 0x0000004700007810 */ /* 0x000fe20007ffe0ff */
[----:B------:R-:W1:Y:S04]  /*a8a0*/  I2F R215, R3 ;  /* 0x0000000300d77306 */ /* 0x000e680000201400 */
[----:B------:R-:W-:Y:S01]  /*a8b0*/  @!P0 IADD3 R204, -R2, 0x28, RZ ;  /* 0x0000002802cc8810 */ /* 0x000fe20007ffe1ff */
[C---:B--2---:R-:W-:Y:S01]  /*a8c0*/  FFMA.FTZ R24, R212.reuse, -UR4, R24 ;  /* 0x80000004d4187c23 */ /* 0x044fe20008010018 */
[----:B------:R-:W-:Y:S01]  /*a8d0*/  ISETP.GE.AND P0, PT, R171, RZ, PT ;  /* 0x000000ffab00720c */ /* 0x000fe20003f06270 */
[----:B------:R-:W-:Y:S03]  /*a8e0*/  FFMA.FTZ R30, R212, -UR4, R30 ;  /* 0x80000004d41e7c23 */ /* 0x000fe6000801001e */
[----:B------:R-:W-:Y:S01]  /*a8f0*/  @!P1 IADD3 R205, -R2, 0x21, RZ ;  /* 0x0000002102cd9810 */ /* 0x000fe20007ffe1ff */
[----:B------:R-:W2:Y:S01]  /*a900*/  I2F R211, R211 ;  /* 0x000000d300d37306 */ /* 0x000ea20000201400 */
[----:B------:R-:W-:Y:S01]  /*a910*/  ISETP.GE.AND P1, PT, R172, RZ, PT ;  /* 0x000000ffac00720c */ /* 0x000fe20003f26270 */
[C---:B---3--:R-:W-:Y:S02]  /*a920*/  FFMA.FTZ R49, R213.reuse, -UR4, R49 ;  /* 0x80000004d5317c23 */ /* 0x048fe40008010031 */
[----:B------:R-:W-:Y:S04]  /*a930*/  FFMA.FTZ R55, R213, -UR4, R55 ;  /* 0x80000004d5377c23 */ /* 0x000fe80008010037 */
[----:B------:R-:W-:Y:S02]  /*a940*/  @!P0 IADD3 R171, -R2, 0x30, RZ ;  /* 0x0000003002ab8810 */ /* 0x000fe40007ffe1ff */
[----:B------:R-:W-:Y:S01]  /*a950*/  ISETP.GE.AND P0, PT, R0, RZ, PT ;  /* 0x000000ff0000720c */ /* 0x000fe20003f06270 */
[----:B------:R-:W3:Y:S01]  /*a960*/  I2F R212, R169 ;  /* 0x000000a900d47306 */ /* 0x000ee20000201400 */
[----:B-1----:R-:W-:Y:S02]  /*a970*/  FFMA.FTZ R60, R215, -UR4, R60 ;  /* 0x80000004d73c7c23 */ /* 0x002fe4000801003c */
[----:B------:R-:W-:Y:S02]  /*a980*/  @!P1 IADD3 R172, -R2, 0x29, RZ ;  /* 0x0000002902ac9810 */ /* 0x000fe40007ffe1ff */
[----:B------:R-:W-:Y:S05]  /*a990*/  ISETP.GE.AND P1, PT, R170, RZ, PT ;  /* 0x000000ffaa00720c */ /* 0x000fea0003f26270 */
[----:B------:R1:W4:Y:S02]  /*a9a0*/  I2F R3, R171 ;  /* 0x000000ab00037306 */ /* 0x0003240000201400 */
[C---:B------:R-:W-:Y:S01]  /*a9b0*/  @!P0 IADD3 R0, -R2.reuse, -0x7, RZ ;  /* 0xfffffff902008810 */ /* 0x040fe20007ffe1ff */
[C---:B--2---:R-:W-:Y:S02]  /*a9c0*/  FFMA.FTZ R52, R211.reuse, -UR4, R52 ;  /* 0x80000004d3347c23 */ /* 0x044fe40008010034 */
[----:B------:R-:W-:Y:S03]  /*a9d0*/  FFMA.FTZ R66, R211, -UR4, R66 ;  /* 0x80000004d3427c23 */ /* 0x000fe60008010042 */
[----:B------:R-:W-:Y:S02]  /*a9e0*/  @!P1 IADD3 R170, -R2, 0x31, RZ ;  /* 0x0000003102aa9810 */ /* 0x000fe40007ffe1ff */
[----:B------:R-:W2:Y:S01]  /*a9f0*/  I2F R2, R0 ;  /* 0x0000000000027306 */ /* 0x000ea20000201400 */
[----:B---3--:R-:W-:Y:S09]  /*aa00*/  FFMA.FTZ R61, R212, -UR4, R61 ;  /* 0x80000004d43d7c23 */ /* 0x008ff2000801003d */
[----:B------:R-:W3:Y:S01]  /*aa10*/  I2F R0, R214 ;  /* 0x000000d600007306 */ /* 0x000ee20000201400 */
[----:B-1----:R-:W-:Y:S01]  /*aa20*/  FMNMX.FTZ R171, R4, R168, !PT ;  /* 0x000000a804ab7209 */ /* 0x002fe20007810000 */
[C---:B----4-:R-:W-:Y:S02]  /*aa30*/  FFMA.FTZ R56, R3.reuse, -UR4, R56 ;  /* 0x8000000403387c23 */ /* 0x050fe40008010038 */
[----:B------:R-:W-:Y:S01]  /*aa40*/  FFMA.FTZ R62, R3, -UR4, R62 ;  /* 0x80000004033e7c23 */ /* 0x000fe2000801003e */
[----:B------:R-:W-:Y:S05]  /*aa50*/  FMNMX.FTZ R171, R5, R171, !PT ;  /* 0x000000ab05ab7209 */ /* 0x000fea0007810000 */
[----:B------:R-:W1:Y:S01]  /*aa60*/  I2F R214, R210 ;  /* 0x000000d200d67306 */ /* 0x000e620000201400 */
[----:B------:R-:W-:Y:S01]  /*aa70*/  FMNMX.FTZ R171, R16, R171, !PT ;  /* 0x000000ab10ab7209 */ /* 0x000fe20007810000 */
[----:B--2---:R-:W-:Y:S01]  /*aa80*/  FFMA.FTZ R11, R2, -UR4, R11 ;  /* 0x80000004020b7c23 */ /* 0x004fe2000801000b */
[----:B------:R-:W-:Y:S02]  /*aa90*/  FMNMX.FTZ R2, R8, R173, !PT ;  /* 0x000000ad08027209 */ /* 0x000fe40007810000 */
[----:B------:R-:W-:Y:S02]  /*aaa0*/  FMNMX.FTZ R171, R17, R171, !PT ;  /* 0x000000ab11ab7209 */ /* 0x000fe40007810000 */
[----:B------:R-:W-:Y:S03]  /*aab0*/  FMNMX.FTZ R2, R9, R2, !PT ;  /* 0x0000000209027209 */ /* 0x000fe60007810000 */
[----:B------:R-:W2:Y:S01]  /*aac0*/  I2F R210, R209 ;  /* 0x000000d100d27306 */ /* 0x000ea20000201400 */
[----:B------:R-:W-:Y:S02]  /*aad0*/  FMNMX.FTZ R171, R20, R171, !PT ;  /* 0x000000ab14ab7209 */ /* 0x000fe40007810000 */
[----:B------:R-:W-:Y:S01]  /*aae0*/  FMNMX.FTZ R2, R12, R2, !PT ;  /* 0x000000020c027209 */ /* 0x000fe20007810000 */
[C---:B---3--:R-:W-:Y:S01]  /*aaf0*/  FFMA.FTZ R13, R0.reuse, -UR4, R13 ;  /* 0x80000004000d7c23 */ /* 0x048fe2000801000d */
[----:B------:R-:W-:Y:S01]  /*ab00*/  FMNMX.FTZ R171, R21, R171, !PT ;  /* 0x000000ab15ab7209 */ /* 0x000fe20007810000 */
[----:B------:R-:W-:Y:S03]  /*ab10*/  FFMA.FTZ R27, R0, -UR4, R27 ;  /* 0x80000004001b7c23 */ /* 0x000fe6000801001b */
[----:B------:R-:W-:Y:S01]  /*ab20*/  FMNMX.FTZ R2, R13, R2, !PT ;  /* 0x000000020d027209 */ /* 0x000fe20007810000 */
[----:B------:R-:W3:Y:S01]  /*ab30*/  I2F R209, R208 ;  /* 0x000000d000d17306 */ /* 0x000ee20000201400 */
[----:B------:R-:W-:Y:S02]  /*ab40*/  FMNMX.FTZ R171, R32, R171, !PT ;  /* 0x000000ab20ab7209 */ /* 0x000fe40007810000 */
[----:B------:R-:W-:Y:S01]  /*ab50*/  FMNMX.FTZ R2, R24, R2, !PT ;  /* 0x0000000218027209 */ /* 0x000fe20007810000 */
[C---:B-1----:R-:W-:Y:S01]  /*ab60*/  FFMA.FTZ R25, R214.reuse, -UR4, R25 ;  /* 0x80000004d6197c23 */ /* 0x042fe20008010019 */
[----:B------:R-:W-:Y:S01]  /*ab70*/  FMNMX.FTZ R171, R33, R171, !PT ;  /* 0x000000ab21ab7209 */ /* 0x000fe20007810000 */
[----:B------:R-:W-:Y:S03]  /*ab80*/  FFMA.FTZ R31, R214, -UR4, R31 ;  /* 0x80000004d61f7c23 */ /* 0x000fe6000801001f */
[----:B------:R-:W-:Y:S01]  /*ab90*/  FMNMX.FTZ R2, R25, R2, !PT ;  /* 0x0000000219027209 */ /* 0x000fe20007810000 */
[----:B------:R-:W1:Y:S01]  /*aba0*/  I2F R208, R207 ;  /* 0x000000cf00d07306 */ /* 0x000e620000201400 */
[----:B------:R-:W-:Y:S01]  /*abb0*/  FMNMX.FTZ R171, R36, R171, !PT ;  /* 0x000000ab24ab7209 */ /* 0x000fe20007810000 */
[C---:B--2---:R-:W-:Y:S03]  /*abc0*/  FFMA.FTZ R53, R210.reuse, -UR4, R53 ;  /* 0x80000004d2357c23 */ /* 0x044fe60008010035 */
[----:B------:R-:W-:Y:S01]  /*abd0*/  FMNMX.FTZ R171, R37, R171, !PT ;  /* 0x000000ab25ab7209 */ /* 0x000fe20007810000 */
[----:B------:R-:W-:Y:S03]  /*abe0*/  FFMA.FTZ R67, R210, -UR4, R67 ;  /* 0x80000004d2437c23 */ /* 0x000fe60008010043 */
[----:B------:R-:W-:Y:S01]  /*abf0*/  FMNMX.FTZ R171, R48, R171, !PT ;  /* 0x000000ab30ab7209 */ /* 0x000fe20007810000 */
[----:B------:R-:W2:Y:S03]  /*ac00*/  I2F R207, R206 ;  /* 0x000000ce00cf7306 */ /* 0x000ea60000201400 */
[----:B------:R-:W-:Y:S01]  /*ac10*/  FMNMX.FTZ R171, R49, R171, !PT ;  /* 0x000000ab31ab7209 */ /* 0x000fe20007810000 */
[C---:B---3--:R-:W-:Y:S02]  /*ac20*/  FFMA.FTZ R28, R209.reuse, -UR4, R28 ;  /* 0x80000004d11c7c23 */ /* 0x048fe4000801001c */
[----:B------:R-:W-:Y:S01]  /*ac30*/  FFMA.FTZ R42, R209, -UR4, R42 ;  /* 0x80000004d12a7c23 */ /* 0x000fe2000801002a */
[----:B------:R-:W-:Y:S02]  /*ac40*/  FMNMX.FTZ R171, R52, R171, !PT ;  /* 0x000000ab34ab7209 */ /* 0x000fe40007810000 */
[----:B------:R-:W-:Y:S01]  /*ac50*/  FMNMX.FTZ R2, R28, R2, !PT ;  /* 0x000000021c027209 */ /* 0x000fe20007810000 */
[----:B------:R-:W3:Y:S01]  /*ac60*/  I2F R206, R205 ;  /* 0x000000cd00ce7306 */ /* 0x000ee20000201400 */
[C---:B-1----:R-:W-:Y:S02]  /*ac70*/  FFMA.FTZ R29, R208.reuse, -UR4, R29 ;  /* 0x80000004d01d7c23 */ /* 0x042fe4000801001d */
[----:B------:R-:W-:Y:S03]  /*ac80*/  FFMA.FTZ R43, R208, -UR4, R43 ;  /* 0x80000004d02b7c23 */ /* 0x000fe6000801002b */
[----:B------:R-:W-:Y:S04]  /*ac90*/  FMNMX.FTZ R2, R29, R2, !PT ;  /* 0x000000021d027209 */ /* 0x000fe80007810000 */
[----:B------:R-:W1:Y:S01]  /*aca0*/  I2F R205, R204 ;  /* 0x000000cc00cd7306 */ /* 0x000e620000201400 */
[C---:B--2---:R-:W-:Y:S02]  /*acb0*/  FFMA.FTZ R40, R207.reuse, -UR4, R40 ;  /* 0x80000004cf287c23 */ /* 0x044fe40008010028 */
[----:B------:R-:W-:Y:S03]  /*acc0*/  FFMA.FTZ R46, R207, -UR4, R46 ;  /* 0x80000004cf2e7c23 */ /* 0x000fe6000801002e */
[----:B------:R-:W-:Y:S04]  /*acd0*/  FMNMX.FTZ R169, R40, R2, !PT ;  /* 0x0000000228a97209 */ /* 0x000fe80007810000 */
[----:B------:R-:W2:Y:S01]  /*ace0*/  I2F R204, R172 ;  /* 0x000000ac00cc7306 */ /* 0x000ea20000201400 */
[----:B------:R-:W-:Y:S01]  /*acf0*/  FMNMX.FTZ R2, R10, R175, !PT ;  /* 0x000000af0a027209 */ /* 0x000fe20007810000 */
[C---:B---3--:R-:W-:Y:S03]  /*ad00*/  FFMA.FTZ R41, R206.reuse, -UR4, R41 ;  /* 0x80000004ce297c23 */ /* 0x048fe60008010029 */
[----:B------:R-:W-:Y:S01]  /*ad10*/  FMNMX.FTZ R2, R11, R2, !PT ;  /* 0x000000020b027209 */ /* 0x000fe20007810000 */
[----:B------:R-:W-:Y:S01]  /*ad20*/  FFMA.FTZ R47, R206, -UR4, R47 ;  /* 0x80000004ce2f7c23 */ /* 0x000fe2000801002f */
[----:B------:R-:W-:Y:S03]  /*ad30*/  FMNMX.FTZ R169, R41, R169, !PT ;  /* 0x000000a929a97209 */ /* 0x000fe60007810000 */
[----:B------:R-:W3:Y:S01]  /*ad40*/  I2F R0, R170 ;  /* 0x000000aa00007306 */ /* 0x000ee20000201400 */
[----:B------:R-:W-:Y:S01]  /*ad50*/  FMNMX.FTZ R2, R14, R2, !PT ;  /* 0x000000020e027209 */ /* 0x000fe20007810000 */
[----:B-1----:R-:W-:Y:S03]  /*ad60*/  FFMA.FTZ R44, R205, -UR4, R44 ;  /* 0x80000004cd2c7c23 */ /* 0x002fe6000801002c */
[----:B------:R-:W-:Y:S01]  /*ad70*/  FMNMX.FTZ R211, R15, R2, !PT ;  /* 0x000000020fd37209 */ /* 0x000fe20007810000 */
[----:B------:R-:W-:Y:S01]  /*ad80*/  FFMA.FTZ R58, R205, -UR4, R58 ;  /* 0x80000004cd3a7c23 */ /* 0x000fe2000801003a */
[----:B------:R-:W-:Y:S01]  /*ad90*/  FMNMX.FTZ R169, R44, R169, !PT ;  /* 0x000000a92ca97209 */ /* 0x000fe20007810000 */
[C---:B--2---:R-:W-:Y:S01]  /*ada0*/  FFMA.FTZ R45, R204.reuse, -UR4, R45 ;  /* 0x80000004cc2d7c23 */ /* 0x044fe2000801002d */
[----:B------:R-:W-:Y:S01]  /*adb0*/  FMNMX.FTZ R172, R53, R171, !PT ;  /* 0x000000ab35ac7209 */ /* 0x000fe20007810000 */
[----:B------:R-:W-:Y:S03]  /*adc0*/  FFMA.FTZ R59, R204, -UR4, R59 ;  /* 0x80000004cc3b7c23 */ /* 0x000fe6000801003b */
[----:B------:R-:W-:Y:S02]  /*add0*/  FMNMX.FTZ R169, R45, R169, !PT ;  /* 0x000000a92da97209 */ /* 0x000fe40007810000 */
[----:B------:R-:W-:Y:S02]  /*ade0*/  FMNMX.FTZ R172, R64, R172, !PT ;  /* 0x000000ac40ac7209 */ /* 0x000fe40007810000 */
[----:B------:R-:W-:Y:S01]  /*adf0*/  FMNMX.FTZ R169, R56, R169, !PT ;  /* 0x000000a938a97209 */ /* 0x000fe20007810000 */
[C---:B---3--:R-:W-:Y:S01]  /*ae00*/  FFMA.FTZ R57, R0.reuse, -UR4, R57 ;  /* 0x8000000400397c23 */ /* 0x048fe20008010039 */
[----:B------:R-:W-:Y:S01]  /*ae10*/  FMNMX.FTZ R2, R65, R172, !PT ;  /* 0x000000ac41027209 */ /* 0x000fe20007810000 */
[----:B------:R-:W-:Y:S01]  /*ae20*/  FFMA.FTZ R63, R0, -UR4, R63 ;  /* 0x80000004003f7c23 */ /* 0x000fe2000801003f */
        /* <DEDUP_REMOVED lines=23> */
[----:B--2---:R-:W-:Y:S02]  /*afa0*/  FMNMX.FTZ R171, R171, R210, !PT ;  /* 0x000000d2abab7209 */ /* 0x004fe40007810000 */
        /* <DEDUP_REMOVED lines=11> */
[----:B------:R-:W-:Y:S02]  /*b060*/  FMNMX.FTZ R170, R66, R170, !PT ;  /* 0x000000aa42aa7209 */ /* 0x000fe40007810000 */
[----:B------:R-:W-:Y:S01]  /*b070*/  FMNMX.FTZ R2, R63, R0, !PT ;  /* 0x000000003f027209 */ /* 0x000fe20007810000 */
[C---:B------:R-:W-:Y:S01]  /*b080*/  FADD.FTZ R0, -R172.reuse, R168 ;  /* 0x000000a8ac007221 */ /* 0x040fe20000010100 */
[----:B------:R-:W-:Y:S02]  /*b090*/  FMNMX.FTZ R170, R67, R170, !PT ;  /* 0x000000aa43aa7209 */ /* 0x000fe40007810000 */
[----:B------:R-:W-:Y:S01]  /*b0a0*/  FSETP.NEU.FTZ.AND P0, PT, R172, -INF , PT ;  /* 0xff800000ac00780b */ /* 0x000fe20003f1d000 */
[----:B------:R-:W-:Y:S01]  /*b0b0*/  FMUL.FTZ R0, R0, c[0x0][0x23c] ;  /* 0x00008f0000007a20 */ /* 0x000fe20000410000 */
[----:B--2---:R-:W-:Y:S01]  /*b0c0*/  FMNMX.FTZ R171, R171, R169, !PT ;  /* 0x000000a9abab7209 */ /* 0x004fe20007810000 */
[----:B------:R-:W1:Y:S02]  /*b0d0*/  SHFL.BFLY PT, R208, R170, 0x2, 0x1f ;  /* 0x0c401f00aad07f89 */ /* 0x000e6400000e0000 */
[----:B------:R2:W3:Y:S06]  /*b0e0*/  MUFU.EX2 R169, R0 ;  /* 0x0000000000a97308 */ /* 0x0004ec0000000800 */
[----:B------:R-:W4:Y:S01]  /*b0f0*/  SHFL.BFLY PT, R3, R2, 0x2, 0x1f ;  /* 0x0c401f0002037f89 */ /* 0x000f2200000e0000 */
[----:B-1----:R-:W-:Y:S01]  /*b100*/  FMNMX.FTZ R170, R170, R208, !PT ;  /* 0x000000d0aaaa7209 */ /* 0x002fe20007810000 */
[----:B--2---:R-:W-:Y:S02]  /*b110*/  FADD.FTZ R0, -R171, R173 ;  /* 0x000000adab007221 */ /* 0x004fe40000010100 */
[----:B------:R-:W-:Y:S04]  /*b120*/  FMUL.FTZ R173, R172, c[0x0][0x23c] ;  /* 0x00008f00acad7a20 */ /* 0x000fe80000410000 */
[----:B------:R-:W1:Y:S01]  /*b130*/  SHFL.BFLY PT, R204, R170, 0x1, 0x1f ;  /* 0x0c201f00aacc7f89 */ /* 0x000e6200000e0000 */
[----:B------:R-:W-:Y:S01]  /*b140*/  FMUL.FTZ R168, R0, c[0x0][0x23c] ;  /* 0x00008f0000a87a20 */ /* 0x000fe20000410000 */
[----:B----4-:R-:W-:Y:S01]  /*b150*/  FMNMX.FTZ R0, R2, R3, !PT ;  /* 0x0000000302007209 */ /* 0x010fe20007810000 */
[----:B---3--:R-:W-:Y:S01]  /*b160*/  FMUL.FTZ R68, R169, R68 ;  /* 0x00000044a9447220 */ /* 0x008fe20000410000 */
[----:B------:R-:W-:Y:S01]  /*b170*/  FSEL R173, R173, RZ, P0 ;  /* 0x000000ffadad7208 */ /* 0x000fe20000000000 */
[----:B------:R-:W-:Y:S01]  /*b180*/  FMUL.FTZ R69, R169, R69 ;  /* 0x00000045a9457220 */ /* 0x000fe20000410000 */
[----:B------:R-:W-:Y:S02]  /*b190*/  FSETP.NEU.FTZ.AND P0, PT, R171, -INF , PT ;  /* 0xff800000ab00780b */ /* 0x000fe40003f1d000 */
[----:B------:R-:W2:Y:S01]  /*b1a0*/  SHFL.BFLY PT, R3, R0, 0x1, 0x1f ;  /* 0x0c201f0000037f89 */ /* 0x000ea200000e0000 */
[----:B------:R-:W3:Y:S01]  /*b1b0*/  MUFU.EX2 R168, R168 ;  /* 0x000000a800a87308 */ /* 0x000ee20000000800 */
[--C-:B------:R-:W-:Y:S02]  /*b1c0*/  FFMA.FTZ R4, R4, c[0x0][0x23c], -R173.reuse ;  /* 0x00008f0004047a23 */ /* 0x100fe400000108ad */
[--C-:B------:R-:W-:Y:S02]  /*b1d0*/  FFMA.FTZ R5, R5, c[0x0][0x23c], -R173.reuse ;  /* 0x00008f0005057a23 */ /* 0x100fe400000108ad */
[--C-:B------:R-:W-:Y:S02]  /*b1e0*/  FFMA.FTZ R16, R16, c[0x0][0x23c], -R173.reuse ;  /* 0x00008f0010107a23 */ /* 0x100fe400000108ad */
[--C-:B------:R-:W-:Y:S02]  /*b1f0*/  FFMA.FTZ R17, R17, c[0x0][0x23c], -R173.reuse ;  /* 0x00008f0011117a23 */ /* 0x100fe400000108ad */
[--C-:B------:R-:W-:Y:S01]  /*b200*/  FFMA.FTZ R217, R48, c[0x0][0x23c], -R173.reuse ;  /* 0x00008f0030d97a23 */ /* 0x100fe200000108ad */
[----:B------:R4:W-:Y:S01]  /*b210*/  MUFU.EX2 R210, R4 ;  /* 0x0000000400d27308 */ /* 0x0009e20000000800 */
[--C-:B------:R-:W-:Y:S02]  /*b220*/  FFMA.FTZ R211, R36, c[0x0][0x23c], -R173.reuse ;  /* 0x00008f0024d37a23 */ /* 0x100fe400000108ad */
[--C-:B------:R-:W-:Y:S01]  /*b230*/  FFMA.FTZ R36, R52, c[0x0][0x23c], -R173.reuse ;  /* 0x00008f0034247a23 */ /* 0x100fe200000108ad */
[----:B-1----:R-:W-:Y:S01]  /*b240*/  FMNMX.FTZ R170, R170, R204, !PT ;  /* 0x000000ccaaaa7209 */ /* 0x002fe20007810000 */
[----:B------:R-:W-:Y:S01]  /*b250*/  FFMA.FTZ R213, R37, c[0x0][0x23c], -R173 ;  /* 0x00008f0025d57a23 */ /* 0x000fe200000108ad */
[----:B------:R-:W1:Y:S01]  /*b260*/  LDSM.16.MT88.4 R204, [R221+0xc000] ;  /* 0x00c00000ddcc783b */ /* 0x000e620000004200 */
[----:B------:R-:W-:Y:S02]  /*b270*/  FMUL.FTZ R80, R169, R80 ;  /* 0x00000050a9507220 */ /* 0x000fe40000410000 */
[----:B------:R-:W-:Y:S01]  /*b280*/  FADD.FTZ R2, -R170, R174 ;  /* 0x000000aeaa027221 */ /* 0x000fe20000010100 */
[----:B------:R-:W5:Y:S01]  /*b290*/  MUFU.EX2 R248, R5 ;  /* 0x0000000500f87308 */ /* 0x000f620000000800 */
[----:B------:R-:W-:Y:S01]  /*b2a0*/  FMUL.FTZ R174, R171, c[0x0][0x23c] ;  /* 0x00008f00abae7a20 */ /* 0x000fe20000410000 */
[----:B--2---:R-:W-:Y:S01]  /*b2b0*/  FMNMX.FTZ R3, R0, R3, !PT ;  /* 0x0000000300037209 */ /* 0x004fe20007810000 */
[----:B------:R-:W-:Y:S02]  /*b2c0*/  FMUL.FTZ R2, R2, c[0x0][0x23c] ;  /* 0x00008f0002027a20 */ /* 0x000fe40000410000 */
[----:B---3--:R-:W-:Y:S01]  /*b2d0*/  FMUL.FTZ R72, R168, R72 ;  /* 0x00000048a8487220 */ /* 0x008fe20000410000 */
[----:B------:R-:W-:Y:S01]  /*b2e0*/  FSEL R174, R174, RZ, P0 ;  /* 0x000000ffaeae7208 */ /* 0x000fe20000000000 */
[C---:B------:R-:W-:Y:S01]  /*b2f0*/  FADD.FTZ R0, -R3.reuse, R175 ;  /* 0x000000af03007221 */ /* 0x040fe20000010100 */
[C---:B------:R-:W-:Y:S01]  /*b300*/  FSETP.NEU.FTZ.AND P0, PT, R170.reuse, -INF , PT ;  /* 0xff800000aa00780b */ /* 0x040fe20003f1d000 */
[----:B------:R-:W-:Y:S01]  /*b310*/  FMUL.FTZ R175, R170, c[0x0][0x23c] ;  /* 0x00008f00aaaf7a20 */ /* 0x000fe20000410000 */
[----:B------:R-:W2:Y:S01]  /*b320*/  MUFU.EX2 R2, R2 ;  /* 0x0000000200027308 */ /* 0x000ea20000000800 */
[----:B------:R-:W-:Y:S02]  /*b330*/  FMUL.FTZ R208, R3, c[0x0][0x23c] ;  /* 0x00008f0003d07a20 */ /* 0x000fe40000410000 */
[----:B------:R-:W-:Y:S01]  /*b340*/  FMUL.FTZ R0, R0, c[0x0][0x23c] ;  /* 0x00008f0000007a20 */ /* 0x000fe20000410000 */
[----:B------:R-:W-:Y:S01]  /*b350*/  FSEL R175, R175, RZ, P0 ;  /* 0x000000ffafaf7208 */ /* 0x000fe20000000000 */
[--C-:B------:R-:W-:Y:S01]  /*b360*/  FFMA.FTZ R12, R12, c[0x0][0x23c], -R174.reuse ;  /* 0x00008f000c0c7a23 */ /* 0x100fe200000108ae */
[----:B------:R-:W-:Y:S01]  /*b370*/  FSETP.NEU.FTZ.AND P0, PT, R3, -INF , PT ;  /* 0xff8000000300780b */ /* 0x000fe20003f1d000 */
[----:B------:R-:W-:Y:S02]  /*b380*/  FFMA.FTZ R13, R13, c[0x0][0x23c], -R174 ;  /* 0x00008f000d0d7a23 */ /* 0x000fe400000108ae */
[--C-:B------:R-:W-:Y:S01]  /*b390*/  FFMA.FTZ R18, R18, c[0x0][0x23c], -R175.reuse ;  /* 0x00008f0012127a23 */ /* 0x100fe200000108af */
[----:B------:R-:W-:Y:S01]  /*b3a0*/  FSEL R208, R208, RZ, P0 ;  /* 0x000000ffd0d07208 */ /* 0x000fe20000000000 */
[--C-:B------:R-:W-:Y:S01]  /*b3b0*/  FFMA.FTZ R6, R6, c[0x0][0x23c], -R175.reuse ;  /* 0x00008f0006067a23 */ /* 0x100fe200000108af */
[----:B------:R-:W3:Y:S01]  /*b3c0*/  MUFU.EX2 R0, R0 ;  /* 0x0000000000007308 */ /* 0x000ee20000000800 */
[--C-:B------:R-:W-:Y:S02]  /*b3d0*/  FFMA.FTZ R7, R7, c[0x0][0x23c], -R175.reuse ;  /* 0x00008f0007077a23 */ /* 0x100fe400000108af */
[--C-:B------:R-:W-:Y:S02]  /*b3e0*/  FFMA.FTZ R14, R14, c[0x0][0x23c], -R208.reuse ;  /* 0x00008f000e0e7a23 */ /* 0x100fe400000108d0 */
[----:B------:R-:W-:Y:S02]  /*b3f0*/  FFMA.FTZ R15, R15, c[0x0][0x23c], -R208 ;  /* 0x00008f000f0f7a23 */ /* 0x000fe400000108d0 */
[----:B------:R-:W-:Y:S02]  /*b400*/  FFMA.FTZ R19, R19, c[0x0][0x23c], -R175 ;  /* 0x00008f0013137a23 */ /* 0x000fe400000108af */
[--C-:B------:R-:W-:Y:S01]  /*b410*/  FFMA.FTZ R8, R8, c[0x0][0x23c], -R174.reuse ;  /* 0x00008f0008087a23 */ /* 0x100fe200000108ae */
[----:B------:R-:W1:Y:S01]  /*b420*/  MUFU.EX2 R219, R18 ;  /* 0x0000001200db7308 */ /* 0x000e620000000800 */
[----:B------:R-:W-:Y:S02]  /*b430*/  FFMA.FTZ R9, R9, c[0x0][0x23c], -R174 ;  /* 0x00008f0009097a23 */ /* 0x000fe400000108ae */
[--C-:B------:R-:W-:Y:S02]  /*b440*/  FFMA.FTZ R10, R10, c[0x0][0x23c], -R208.reuse ;  /* 0x00008f000a0a7a23 */ /* 0x100fe400000108d0 */
[----:B------:R-:W-:Y:S02]  /*b450*/  FFMA.FTZ R11, R11, c[0x0][0x23c], -R208 ;  /* 0x00008f000b0b7a23 */ /* 0x000fe400000108d0 */
[C---:B----4-:R-:W-:Y:S01]  /*b460*/  FMUL.FTZ R4, R169.reuse, R180 ;  /* 0x000000b4a9047220 */ /* 0x050fe20000410000 */
[----:B-----5:R-:W-:Y:S01]  /*b470*/  F2FP.PACK_AB R180, R248, R210 ;  /* 0x000000d2f8b4723e */ /* 0x020fe200000000ff */
[C---:B------:R-:W-:Y:S01]  /*b480*/  FMUL.FTZ R5, R169.reuse, R181 ;  /* 0x000000b5a9057220 */ /* 0x040fe20000410000 */
[----:B------:R4:W-:Y:S01]  /*b490*/  MUFU.EX2 R215, R12 ;  /* 0x0000000c00d77308 */ /* 0x0009e20000000800 */
[C---:B--2---:R-:W-:Y:S02]  /*b4a0*/  FMUL.FTZ R70, R2.reuse, R70 ;  /* 0x0000004602467220 */ /* 0x044fe40000410000 */
[----:B------:R-:W-:Y:S02]  /*b4b0*/  FMUL.FTZ R71, R2, R71 ;  /* 0x0000004702477220 */ /* 0x000fe40000410000 */
[----:B------:R-:W-:Y:S02]  /*b4c0*/  FMUL.FTZ R73, R168, R73 ;  /* 0x00000049a8497220 */ /* 0x000fe40000410000 */
[C---:B---3--:R-:W-:Y:S02]  /*b4d0*/  FMUL.FTZ R74, R0.reuse, R74 ;  /* 0x0000004a004a7220 */ /* 0x048fe40000410000 */
[----:B------:R-:W-:Y:S01]  /*b4e0*/  FMUL.FTZ R75, R0, R75 ;  /* 0x0000004b004b7220 */ /* 0x000fe20000410000 */
[----:B------:R2:W-:Y:S01]  /*b4f0*/  MUFU.EX2 R246, R13 ;  /* 0x0000000d00f67308 */ /* 0x0005e20000000800 */
[C---:B------:R-:W-:Y:S02]  /*b500*/  FMUL.FTZ R76, R168.reuse, R76 ;  /* 0x0000004ca84c7220 */ /* 0x040fe40000410000 */
[----:B------:R-:W-:Y:S01]  /*b510*/  FMUL.FTZ R77, R168, R77 ;  /* 0x0000004da84d7220 */ /* 0x000fe20000410000 */
[----:B-1----:R-:W-:Y:S01]  /*b520*/  MOV R48, R219 ;  /* 0x000000db00307202 */ /* 0x002fe20000000f00 */
[----:B------:R-:W-:Y:S02]  /*b530*/  FMUL.FTZ R18, R2, R190 ;  /* 0x000000be02127220 */ /* 0x000fe40000410000 */
[C---:B------:R-:W-:Y:S02]  /*b540*/  FMUL.FTZ R78, R0.reuse, R78 ;  /* 0x0000004e004e7220 */ /* 0x040fe40000410000 */
[----:B------:R-:W-:Y:S01]  /*b550*/  FMUL.FTZ R79, R0, R79 ;  /* 0x0000004f004f7220 */ /* 0x000fe20000410000 */
[----:B------:R-:W1:Y:S01]  /*b560*/  MUFU.EX2 R241, R14 ;  /* 0x0000000e00f17308 */ /* 0x000e620000000800 */
[C---:B------:R-:W-:Y:S02]  /*b570*/  FMUL.FTZ R81, R169.reuse, R81 ;  /* 0x00000051a9517220 */ /* 0x040fe40000410000 */
[----:B------:R-:W-:Y:S02]  /*b580*/  FMUL.FTZ R82, R2, R82 ;  /* 0x0000005202527220 */ /* 0x000fe40000410000 */
[----:B----4-:R-:W-:Y:S02]  /*b590*/  FMUL.FTZ R12, R168, R184 ;  /* 0x000000b8a80c7220 */ /* 0x010fe40000410000 */
[C---:B------:R-:W-:Y:S02]  /*b5a0*/  FMUL.FTZ R83, R2.reuse, R83 ;  /* 0x0000005302537220 */ /* 0x040fe40000410000 */
[C---:B------:R-:W-:Y:S01]  /*b5b0*/  FMUL.FTZ R84, R169.reuse, R84 ;  /* 0x00000054a9547220 */ /* 0x040fe20000410000 */
[----:B------:R-:W3:Y:S01]  /*b5c0*/  MUFU.EX2 R240, R15 ;  /* 0x0000000f00f07308 */ /* 0x000ee20000000800 */
[C---:B------:R-:W-:Y:S02]  /*b5d0*/  FMUL.FTZ R85, R169.reuse, R85 ;  /* 0x00000055a9557220 */ /* 0x040fe40000410000 */
[----:B------:R-:W-:Y:S02]  /*b5e0*/  FMUL.FTZ R86, R2, R86 ;  /* 0x0000005602567220 */ /* 0x000fe40000410000 */
[----:B--2---:R-:W-:Y:S02]  /*b5f0*/  FMUL.FTZ R13, R168, R185 ;  /* 0x000000b9a80d7220 */ /* 0x004fe40000410000 */
[----:B------:R-:W-:Y:S02]  /*b600*/  FMUL.FTZ R87, R2, R87 ;  /* 0x0000005702577220 */ /* 0x000fe40000410000 */
[C---:B------:R-:W-:Y:S01]  /*b610*/  FMUL.FTZ R88, R168.reuse, R88 ;  /* 0x00000058a8587220 */ /* 0x040fe20000410000 */
[----:B------:R2:W-:Y:S01]  /*b620*/  MUFU.EX2 R212, R16 ;  /* 0x0000001000d47308 */ /* 0x0005e20000000800 */
[----:B------:R-:W-:Y:S02]  /*b630*/  FMUL.FTZ R89, R168, R89 ;  /* 0x00000059a8597220 */ /* 0x000fe40000410000 */
[C---:B------:R-:W-:Y:S01]  /*b640*/  FMUL.FTZ R90, R0.reuse, R90 ;  /* 0x0000005a005a7220 */ /* 0x040fe20000410000 */
[----:B-1----:R-:W-:Y:S01]  /*b650*/  MOV R37, R241 ;  /* 0x000000f100257202 */ /* 0x002fe20000000f00 */
[C---:B------:R-:W-:Y:S02]  /*b660*/  FMUL.FTZ R14, R0.reuse, R186 ;  /* 0x000000ba000e7220 */ /* 0x040fe40000410000 */
[----:B------:R-:W-:Y:S02]  /*b670*/  FMUL.FTZ R91, R0, R91 ;  /* 0x0000005b005b7220 */ /* 0x000fe40000410000 */
[C---:B------:R-:W-:Y:S01]  /*b680*/  FMUL.FTZ R92, R168.reuse, R92 ;  /* 0x0000005ca85c7220 */ /* 0x040fe20000410000 */
[----:B------:R1:W4:Y:S01]  /*b690*/  MUFU.EX2 R244, R17 ;  /* 0x0000001100f47308 */ /* 0x0003220000000800 */
[----:B------:R-:W-:Y:S02]  /*b6a0*/  FMUL.FTZ R93, R168, R93 ;  /* 0x0000005da85d7220 */ /* 0x000fe40000410000 */
[C---:B------:R-:W-:Y:S01]  /*b6b0*/  FMUL.FTZ R94, R0.reuse, R94 ;  /* 0x0000005e005e7220 */ /* 0x040fe20000410000 */
[----:B---3--:R-:W-:Y:S01]  /*b6c0*/  MOV R52, R240 ;  /* 0x000000f000347202 */ /* 0x008fe20000000f00 */
[C---:B------:R-:W-:Y:S02]  /*b6d0*/  FMUL.FTZ R15, R0.reuse, R187 ;  /* 0x000000bb000f7220 */ /* 0x040fe40000410000 */
[----:B------:R-:W3:Y:S01]  /*b6e0*/  LDSM.16.MT88.4 R184, [R222+0xc000] ;  /* 0x00c00000deb8783b */ /* 0x000ee20000004200 */
[----:B------:R-:W-:Y:S02]  /*b6f0*/  FMUL.FTZ R95, R0, R95 ;  /* 0x0000005f005f7220 */ /* 0x000fe40000410000 */
[----:B------:R5:W-:Y:S01]  /*b700*/  MUFU.EX2 R218, R6 ;  /* 0x0000000600da7308 */ /* 0x000be20000000800 */
[C---:B------:R-:W-:Y:S02]  /*b710*/  FMUL.FTZ R96, R169.reuse, R96 ;  /* 0x00000060a9607220 */ /* 0x040fe40000410000 */
[C---:B------:R-:W-:Y:S02]  /*b720*/  FMUL.FTZ R97, R169.reuse, R97 ;  /* 0x00000061a9617220 */ /* 0x040fe40000410000 */
[----:B--2---:R-:W-:Y:S02]  /*b730*/  FMUL.FTZ R16, R169, R188 ;  /* 0x000000bca9107220 */ /* 0x004fe40000410000 */
[C---:B------:R-:W-:Y:S02]  /*b740*/  FMUL.FTZ R98, R2.reuse, R98 ;  /* 0x0000006202627220 */ /* 0x040fe40000410000 */
[----:B------:R-:W-:Y:S01]  /*b750*/  FMUL.FTZ R99, R2, R99 ;  /* 0x0000006302637220 */ /* 0x000fe20000410000 */
[----:B------:R-:W2:Y:S01]  /*b760*/  MUFU.EX2 R216, R7 ;  /* 0x0000000700d87308 */ /* 0x000ea20000000800 */
[--C-:B------:R-:W-:Y:S02]  /*b770*/  FFMA.FTZ R21, R21, c[0x0][0x23c], -R173.reuse ;  /* 0x00008f0015157a23 */ /* 0x100fe400000108ad */
[--C-:B------:R-:W-:Y:S02]  /*b780*/  FFMA.FTZ R20, R20, c[0x0][0x23c], -R173.reuse ;  /* 0x00008f0014147a23 */ /* 0x100fe400000108ad */
[C---:B-1----:R-:W-:Y:S02]  /*b790*/  FMUL.FTZ R17, R169.reuse, R189 ;  /* 0x000000bda9117220 */ /* 0x042fe40000410000 */
[C---:B------:R-:W-:Y:S02]  /*b7a0*/  FMUL.FTZ R100, R169.reuse, R100 ;  /* 0x00000064a9647220 */ /* 0x040fe40000410000 */
[----:B------:R-:W-:Y:S01]  /*b7b0*/  FMUL.FTZ R101, R169, R101 ;  /* 0x00000065a9657220 */ /* 0x000fe20000410000 */
[----:B------:R-:W1:Y:S01]  /*b7c0*/  MUFU.EX2 R247, R19 ;  /* 0x0000001300f77308 */ /* 0x000e620000000800 */
[C---:B------:R-:W-:Y:S02]  /*b7d0*/  FMUL.FTZ R102, R2.reuse, R102 ;  /* 0x0000006602667220 */ /* 0x040fe40000410000 */
[C---:B------:R-:W-:Y:S02]  /*b7e0*/  FMUL.FTZ R103, R2.reuse, R103 ;  /* 0x0000006702677220 */ /* 0x040fe40000410000 */
[----:B-----5:R-:W-:Y:S01]  /*b7f0*/  FMUL.FTZ R6, R2, R182 ;  /* 0x000000b602067220 */ /* 0x020fe20000410000 */
[----:B----4-:R-:W-:Y:S01]  /*b800*/  F2FP.PACK_AB R182, R244, R212 ;  /* 0x000000d4f4b6723e */ /* 0x010fe200000000ff */
[C---:B------:R-:W-:Y:S02]  /*b810*/  FMUL.FTZ R104, R168.reuse, R104 ;  /* 0x00000068a8687220 */ /* 0x040fe40000410000 */
[----:B------:R-:W-:Y:S01]  /*b820*/  FMUL.FTZ R105, R168, R105 ;  /* 0x00000069a8697220 */ /* 0x000fe20000410000 */
[----:B------:R4:W-:Y:S01]  /*b830*/  MUFU.EX2 R209, R8 ;  /* 0x0000000800d17308 */ /* 0x0009e20000000800 */
[C---:B------:R-:W-:Y:S02]  /*b840*/  FMUL.FTZ R106, R0.reuse, R106 ;  /* 0x0000006a006a7220 */ /* 0x040fe40000410000 */
[----:B------:R-:W-:Y:S01]  /*b850*/  FMUL.FTZ R107, R0, R107 ;  /* 0x0000006b006b7220 */ /* 0x000fe20000410000 */
[----:B--2---:R-:W-:Y:S01]  /*b860*/  F2FP.PACK_AB R181, R216, R218 ;  /* 0x000000dad8b5723e */ /* 0x004fe200000000ff */
[----:B------:R-:W-:Y:S02]  /*b870*/  FMUL.FTZ R7, R2, R183 ;  /* 0x000000b702077220 */ /* 0x000fe40000410000 */
[C---:B------:R-:W-:Y:S02]  /*b880*/  FMUL.FTZ R108, R168.reuse, R108 ;  /* 0x0000006ca86c7220 */ /* 0x040fe40000410000 */
[----:B------:R-:W-:Y:S01]  /*b890*/  FMUL.FTZ R109, R168, R109 ;  /* 0x0000006da86d7220 */ /* 0x000fe20000410000 */
[----:B------:R-:W2:Y:S01]  /*b8a0*/  MUFU.EX2 R245, R9 ;  /* 0x0000000900f57308 */ /* 0x000ea20000000800 */
[C---:B------:R-:W-:Y:S02]  /*b8b0*/  FMUL.FTZ R110, R0.reuse, R110 ;  /* 0x0000006e006e7220 */ /* 0x040fe40000410000 */
[----:B------:R-:W-:Y:S01]  /*b8c0*/  FMUL.FTZ R111, R0, R111 ;  /* 0x0000006f006f7220 */ /* 0x000fe20000410000 */
[----:B-1----:R-:W-:Y:S01]  /*b8d0*/  F2FP.PACK_AB R183, R247, R48 ;  /* 0x00000030f7b7723e */ /* 0x002fe200000000ff */
[----:B------:R-:W-:Y:S02]  /*b8e0*/  FFMA.FTZ R53, R53, c[0x0][0x23c], -R173 ;  /* 0x00008f0035357a23 */ /* 0x000fe400000108ad */
[----:B------:R-:W-:Y:S02]  /*b8f0*/  FFMA.FTZ R190, R56, c[0x0][0x23c], -R174 ;  /* 0x00008f0038be7a23 */ /* 0x000fe400000108ae */
[--C-:B------:R-:W-:Y:S01]  /*b900*/  FFMA.FTZ R42, R42, c[0x0][0x23c], -R208.reuse ;  /* 0x00008f002a2a7a23 */ /* 0x100fe200000108d0 */
[----:B------:R1:W-:Y:S01]  /*b910*/  MUFU.EX2 R243, R10 ;  /* 0x0000000a00f37308 */ /* 0x0003e20000000800 */
[-C--:B------:R-:W-:Y:S01]  /*b920*/  HMMA.16816.F32 R4, R180, R204.reuse, R4 ;  /* 0x000000ccb404723c */ /* 0x080fe20000001804 */
[----:B------:R-:W-:Y:S02]  /*b930*/  FMUL.FTZ R19, R2, R191 ;  /* 0x000000bf02137220 */ /* 0x000fe40000410000 */
[----:B----4-:R-:W-:Y:S02]  /*b940*/  FMUL.FTZ R8, R168, R176 ;  /* 0x000000b0a8087220 */ /* 0x010fe40000410000 */
[C---:B------:R-:W-:Y:S02]  /*b950*/  FMUL.FTZ R112, R169.reuse, R112 ;  /* 0x00000070a9707220 */ /* 0x040fe40000410000 */
[----:B------:R-:W-:Y:S02]  /*b960*/  FMUL.FTZ R113, R169, R113 ;  /* 0x00000071a9717220 */ /* 0x000fe40000410000 */
[----:B------:R-:W4:Y:S03]  /*b970*/  MUFU.EX2 R214, R11 ;  /* 0x0000000b00d67308 */ /* 0x000f260000000800 */
[----:B------:R-:W-:Y:S01]  /*b980*/  FMUL.FTZ R114, R2, R114 ;  /* 0x0000007202727220 */ /* 0x000fe20000410000 */
[----:B--2---:R-:W-:Y:S01]  /*b990*/  F2FP.PACK_AB R176, R245, R209 ;  /* 0x000000d1f5b0723e */ /* 0x004fe200000000ff */
[----:B------:R-:W-:Y:S02]  /*b9a0*/  FMUL.FTZ R9, R168, R177 ;  /* 0x000000b1a8097220 */ /* 0x000fe40000410000 */
[C---:B------:R-:W-:Y:S02]  /*b9b0*/  FMUL.FTZ R115, R2.reuse, R115 ;  /* 0x0000007302737220 */ /* 0x040fe40000410000 */
[C---:B------:R-:W-:Y:S01]  /*b9c0*/  FMUL.FTZ R116, R169.reuse, R116 ;  /* 0x00000074a9747220 */ /* 0x040fe20000410000 */
[----:B------:R-:W2:Y:S01]  /*b9d0*/  MUFU.EX2 R21, R21 ;  /* 0x0000001500157308 */ /* 0x000ea20000000800 */
[----:B------:R-:W-:Y:S02]  /*b9e0*/  FMUL.FTZ R117, R169, R117 ;  /* 0x00000075a9757220 */ /* 0x000fe40000410000 */
[----:B------:R-:W-:Y:S02]  /*b9f0*/  FMUL.FTZ R118, R2, R118 ;  /* 0x0000007602767220 */ /* 0x000fe40000410000 */
[----:B-1----:R-:W-:Y:S01]  /*ba00*/  FMUL.FTZ R10, R0, R178 ;  /* 0x000000b2000a7220 */ /* 0x002fe20000410000 */
[----:B------:R-:W-:Y:S01]  /*ba10*/  F2FP.PACK_AB R178, R246, R215 ;  /* 0x000000d7f6b2723e */ /* 0x000fe200000000ff */
[----:B------:R-:W-:Y:S02]  /*ba20*/  FMUL.FTZ R119, R2, R119 ;  /* 0x0000007702777220 */ /* 0x000fe40000410000 */
[C---:B------:R-:W-:Y:S01]  /*ba30*/  FMUL.FTZ R120, R168.reuse, R120 ;  /* 0x00000078a8787220 */ /* 0x040fe20000410000 */
[----:B------:R1:W5:Y:S01]  /*ba40*/  MUFU.EX2 R242, R20 ;  /* 0x0000001400f27308 */ /* 0x0003620000000800 */
[----:B------:R-:W-:Y:S02]  /*ba50*/  FMUL.FTZ R121, R168, R121 ;  /* 0x00000079a8797220 */ /* 0x000fe40000410000 */
[----:B------:R-:W-:Y:S01]  /*ba60*/  FMUL.FTZ R122, R0, R122 ;  /* 0x0000007a007a7220 */ /* 0x000fe20000410000 */
[----:B----4-:R-:W-:Y:S01]  /*ba70*/  F2FP.PACK_AB R177, R214, R243 ;  /* 0x000000f3d6b1723e */ /* 0x010fe200000000ff */
[----:B------:R-:W-:Y:S01]  /*ba80*/  FMUL.FTZ R11, R0, R179 ;  /* 0x000000b3000b7220 */ /* 0x000fe20000410000 */
[----:B------:R-:W-:Y:S01]  /*ba90*/  F2FP.PACK_AB R179, R52, R37 ;  /* 0x0000002534b3723e */ /* 0x000fe200000000ff */
[--C-:B------:R-:W-:Y:S02]  /*baa0*/  FFMA.FTZ R43, R43, c[0x0][0x23c], -R208.reuse ;  /* 0x00008f002b2b7a23 */ /* 0x100fe400000108d0 */
[----:B------:R-:W-:Y:S01]  /*bab0*/  FFMA.FTZ R191, R66, c[0x0][0x23c], -R175 ;  /* 0x00008f0042bf7a23 */ /* 0x000fe200000108af */
[----:B------:R-:W-:Y:S01]  /*bac0*/  MOV R66, R212 ;  /* 0x000000d400427202 */ /* 0x000fe20000000f00 */
[--C-:B------:R-:W-:Y:S01]  /*bad0*/  FFMA.FTZ R46, R46, c[0x0][0x23c], -R208.reuse ;  /* 0x00008f002e2e7a23 */ /* 0x100fe200000108d0 */
[----:B------:R-:W-:Y:S01]  /*bae0*/  MUFU.EX2 R211, R211 ;  /* 0x000000d300d37308 */ /* 0x000fe20000000800 */
[C---:B------:R-:W-:Y:S01]  /*baf0*/  HMMA.16816.F32 R8, R176.reuse, R204, R8 ;  /* 0x000000ccb008723c */ /* 0x040fe20000001808 */
[----:B------:R-:W-:Y:S02]  /*bb00*/  FFMA.FTZ R59, R59, c[0x0][0x23c], -R208 ;  /* 0x00008f003b3b7a23 */ /* 0x000fe400000108d0 */
[----:B------:R-:W-:Y:S02]  /*bb10*/  FMUL.FTZ R123, R0, R123 ;  /* 0x0000007b007b7220 */ /* 0x000fe40000410000 */
[C---:B------:R-:W-:Y:S02]  /*bb20*/  FMUL.FTZ R124, R168.reuse, R124 ;  /* 0x0000007ca87c7220 */ /* 0x040fe40000410000 */
[----:B------:R-:W-:Y:S01]  /*bb30*/  FMUL.FTZ R125, R168, R125 ;  /* 0x0000007da87d7220 */ /* 0x000fe20000410000 */
[-C--:B------:R-:W-:Y:S01]  /*bb40*/  HMMA.16816.F32 R12, R176, R206.reuse, R12 ;  /* 0x000000ceb00c723c */ /* 0x080fe2000000180c */
[C---:B------:R-:W-:Y:S01]  /*bb50*/  FMUL.FTZ R126, R0.reuse, R126 ;  /* 0x0000007e007e7220 */ /* 0x040fe20000410000 */
[----:B------:R-:W-:Y:S02]  /*bb60*/  MUFU.EX2 R213, R213 ;  /* 0x000000d500d57308 */ /* 0x000fe40000000800 */
[C---:B-1----:R-:W-:Y:S01]  /*bb70*/  FMUL.FTZ R20, R169.reuse, R192 ;  /* 0x000000c0a9147220 */ /* 0x042fe20000410000 */
[----:B--2---:R-:W-:Y:S01]  /*bb80*/  MOV R192, R21 ;  /* 0x0000001500c07202 */ /* 0x004fe20000000f00 */
[C---:B------:R-:W-:Y:S01]  /*bb90*/  FMUL.FTZ R21, R169.reuse, R193 ;  /* 0x000000c1a9157220 */ /* 0x040fe20000410000 */
[----:B------:R-:W-:Y:S01]  /*bba0*/  MOV R204, R246 ;  /* 0x000000f600cc7202 */ /* 0x000fe20000000f00 */
[C---:B------:R-:W-:Y:S01]  /*bbb0*/  HMMA.16816.F32 R16, R180.reuse, R206, R16 ;  /* 0x000000ceb410723c */ /* 0x040fe20000001810 */
[----:B------:R-:W2:Y:S03]  /*bbc0*/  LDL.LU R206, [R1+0x4] ;  /* 0x0000040001ce7983 */ /* 0x000ea60000300800 */
[----:B------:R-:W-:Y:S01]  /*bbd0*/  FMUL.FTZ R127, R0, R127 ;  /* 0x0000007f007f7220 */ /* 0x000fe20000410000 */
[----:B------:R-:W4:Y:S01]  /*bbe0*/  LDL.LU R193, [R1] ;  /* 0x0000000001c17983 */ /* 0x000f220000300800 */
[C---:B------:R-:W-:Y:S01]  /*bbf0*/  FMUL.FTZ R128, R169.reuse, R128 ;  /* 0x00000080a9807220 */ /* 0x040fe20000410000 */
[----:B------:R-:W-:Y:S01]  /*bc00*/  MOV R207, R244 ;  /* 0x000000f400cf7202 */ /* 0x000fe20000000f00 */
[-C--:B---3--:R-:W-:Y:S01]  /*bc10*/  HMMA.16816.F32 R68, R180, R184.reuse, R68 ;  /* 0x000000b8b444723c */ /* 0x088fe20000001844 */
[----:B------:R-:W3:Y:S01]  /*bc20*/  LDL.LU R56, [R1+0x8] ;  /* 0x0000080001387983 */ /* 0x000ee20000300800 */
[----:B------:R-:W-:Y:S02]  /*bc30*/  MUFU.EX2 R217, R217 ;  /* 0x000000d900d97308 */ /* 0x000fe40000000800 */
[C---:B------:R-:W-:Y:S01]  /*bc40*/  FMUL.FTZ R129, R169.reuse, R129 ;  /* 0x00000081a9817220 */ /* 0x040fe20000410000 */
[----:B------:R-:W-:Y:S01]  /*bc50*/  MOV R205, R247 ;  /* 0x000000f700cd7202 */ /* 0x000fe20000000f00 */
[C---:B------:R-:W-:Y:S02]  /*bc60*/  FMUL.FTZ R130, R2.reuse, R130 ;  /* 0x0000008202827220 */ /* 0x040fe40000410000 */
[C---:B------:R-:W-:Y:S01]  /*bc70*/  HMMA.16816.F32 R72, R176.reuse, R184, R72 ;  /* 0x000000b8b048723c */ /* 0x040fe20000001848 */
[C---:B------:R-:W-:Y:S03]  /*bc80*/  FMUL.FTZ R131, R2.reuse, R131 ;  /* 0x0000008302837220 */ /* 0x040fe60000410000 */
[C---:B------:R-:W-:Y:S02]  /*bc90*/  FMUL.FTZ R132, R169.reuse, R132 ;  /* 0x00000084a9847220 */ /* 0x040fe40000410000 */
[C---:B------:R-:W-:Y:S02]  /*bca0*/  FMUL.FTZ R133, R169.reuse, R133 ;  /* 0x00000085a9857220 */ /* 0x040fe40000410000 */
[-C--:B------:R-:W-:Y:S01]  /*bcb0*/  HMMA.16816.F32 R76, R176, R186.reuse, R76 ;  /* 0x000000bab04c723c */ /* 0x080fe2000000184c */
[C---:B------:R-:W-:Y:S03]  /*bcc0*/  FMUL.FTZ R134, R2.reuse, R134 ;  /* 0x0000008602867220 */ /* 0x040fe60000410000 */
[----:B------:R-:W-:Y:S02]  /*bcd0*/  FMUL.FTZ R135, R2, R135 ;  /* 0x0000008702877220 */ /* 0x000fe40000410000 */
        /* <DEDUP_REMOVED lines=20> */
[C---:B------:R-:W-:Y:S01]  /*be20*/  FMUL.FTZ R154, R0.reuse, R154 ;  /* 0x0000009a009a7220 */ /* 0x040fe20000410000 */
[-C--:B-1----:R-:W-:Y:S01]  /*be30*/  HMMA.16816.F32 R84, R180, R184.reuse, R84 ;  /* 0x000000b8b454723c */ /* 0x082fe20000001854 */
[----:B------:R-:W-:Y:S02]  /*be40*/  FMUL.FTZ R155, R0, R155 ;  /* 0x0000009b009b7220 */ /* 0x000fe40000410000 */
[C---:B------:R-:W-:Y:S02]  /*be50*/  FMUL.FTZ R156, R168.reuse, R156 ;  /* 0x0000009ca89c7220 */ /* 0x040fe40000410000 */
[----:B------:R-:W-:Y:S02]  /*be60*/  FMUL.FTZ R157, R168, R157 ;  /* 0x0000009da89d7220 */ /* 0x000fe40000410000 */
[C---:B------:R-:W-:Y:S01]  /*be70*/  FMUL.FTZ R158, R0.reuse, R158 ;  /* 0x0000009e009e7220 */ /* 0x040fe20000410000 */
[C---:B------:R-:W-:Y:S01]  /*be80*/  HMMA.16816.F32 R88, R176.reuse, R184, R88 ;  /* 0x000000b8b058723c */ /* 0x040fe20000001858 */
[----:B------:R-:W-:Y:S03]  /*be90*/  FMUL.FTZ R159, R0, R159 ;  /* 0x0000009f009f7220 */ /* 0x000fe60000410000 */
[C---:B------:R-:W-:Y:S02]  /*bea0*/  FMUL.FTZ R160, R169.reuse, R160 ;  /* 0x000000a0a9a07220 */ /* 0x040fe40000410000 */
[----:B------:R-:W-:Y:S02]  /*beb0*/  FMUL.FTZ R161, R169, R161 ;  /* 0x000000a1a9a17220 */ /* 0x000fe40000410000 */
        /* <DEDUP_REMOVED lines=9> */
[--C-:B------:R-:W-:Y:S02]  /*bf50*/  FFMA.FTZ R219, R49, c[0x0][0x23c], -R173.reuse ;  /* 0x00008f0031db7a23 */ /* 0x100fe400000108ad */
[----:B------:R-:W-:Y:S02]  /*bf60*/  FFMA.FTZ R49, R64, c[0x0][0x23c], -R173 ;  /* 0x00008f0040317a23 */ /* 0x000fe400000108ad */
[--C-:B------:R-:W-:Y:S02]  /*bf70*/  FFMA.FTZ R22, R22, c[0x0][0x23c], -R175.reuse ;  /* 0x00008f0016167a23 */ /* 0x100fe400000108af */
[----:B------:R-:W-:Y:S01]  /*bf80*/  FFMA.FTZ R23, R23, c[0x0][0x23c], -R175 ;  /* 0x00008f0017177a23 */ /* 0x000fe200000108af */
[----:B------:R-:W-:Y:S01]  /*bf90*/  MUFU.EX2 R219, R219 ;  /* 0x000000db00db7308 */ /* 0x000fe20000000800 */
[--C-:B------:R-:W-:Y:S02]  /*bfa0*/  FFMA.FTZ R32, R32, c[0x0][0x23c], -R173.reuse ;  /* 0x00008f0020207a23 */ /* 0x100fe400000108ad */
[--C-:B------:R-:W-:Y:S02]  /*bfb0*/  FFMA.FTZ R33, R33, c[0x0][0x23c], -R173.reuse ;  /* 0x00008f0021217a23 */ /* 0x100fe400000108ad */
[----:B------:R-:W-:Y:S02]  /*bfc0*/  FFMA.FTZ R173, R65, c[0x0][0x23c], -R173 ;  /* 0x00008f0041ad7a23 */ /* 0x000fe400000108ad */
[--C-:B------:R-:W-:Y:S02]  /*bfd0*/  FFMA.FTZ R65, R44, c[0x0][0x23c], -R174.reuse ;  /* 0x00008f002c417a23 */ /* 0x100fe400000108ae */
[--C-:B------:R-:W-:Y:S01]  /*bfe0*/  FFMA.FTZ R44, R38, c[0x0][0x23c], -R175.reuse ;  /* 0x00008f00262c7a23 */ /* 0x100fe200000108af */
[----:B------:R5:W-:Y:S01]  /*bff0*/  MUFU.EX2 R240, R22 ;  /* 0x0000001600f07308 */ /* 0x000be20000000800 */
[--C-:B------:R-:W-:Y:S02]  /*c000*/  FFMA.FTZ R34, R34, c[0x0][0x23c], -R175.reuse ;  /* 0x00008f0022227a23 */ /* 0x100fe400000108af */
[--C-:B------:R-:W-:Y:S02]  /*c010*/  FFMA.FTZ R35, R35, c[0x0][0x23c], -R175.reuse ;  /* 0x00008f0023237a23 */ /* 0x100fe400000108af */
[--C-:B------:R-:W-:Y:S02]  /*c020*/  FFMA.FTZ R24, R24, c[0x0][0x23c], -R174.reuse ;  /* 0x00008f0018187a23 */ /* 0x100fe400000108ae */
[----:B------:R-:W-:Y:S02]  /*c030*/  FFMA.FTZ R25, R25, c[0x0][0x23c], -R174 ;  /* 0x00008f0019197a23 */ /* 0x000fe400000108ae */
[--C-:B------:R-:W-:Y:S01]  /*c040*/  FFMA.FTZ R26, R26, c[0x0][0x23c], -R208.reuse ;  /* 0x00008f001a1a7a23 */ /* 0x100fe200000108d0 */
[----:B------:R5:W-:Y:S01]  /*c050*/  MUFU.EX2 R188, R33 ;  /* 0x0000002100bc7308 */ /* 0x000be20000000800 */
[----:B------:R-:W-:Y:S01]  /*c060*/  FFMA.FTZ R27, R27, c[0x0][0x23c], -R208 ;  /* 0x00008f001b1b7a23 */ /* 0x000fe200000108d0 */
[-C--:B-1----:R-:W-:Y:S01]  /*c070*/  HMMA.16816.F32 R100, R180, R184.reuse, R100 ;  /* 0x000000b8b464723c */ /* 0x082fe20000001864 */
[--C-:B------:R-:W-:Y:S02]  /*c080*/  FFMA.FTZ R28, R28, c[0x0][0x23c], -R174.reuse ;  /* 0x00008f001c1c7a23 */ /* 0x100fe400000108ae */
[----:B------:R-:W-:Y:S02]  /*c090*/  FFMA.FTZ R29, R29, c[0x0][0x23c], -R174 ;  /* 0x00008f001d1d7a23 */ /* 0x000fe400000108ae */
[--C-:B------:R-:W-:Y:S02]  /*c0a0*/  FFMA.FTZ R30, R30, c[0x0][0x23c], -R208.reuse ;  /* 0x00008f001e1e7a23 */ /* 0x100fe400000108d0 */
[----:B------:R-:W-:Y:S01]  /*c0b0*/  FFMA.FTZ R31, R31, c[0x0][0x23c], -R208 ;  /* 0x00008f001f1f7a23 */ /* 0x000fe200000108d0 */
[C---:B------:R-:W-:Y:S01]  /*c0c0*/  HMMA.16816.F32 R104, R176.reuse, R184, R104 ;  /* 0x000000b8b068723c */ /* 0x040fe20000001868 */
[----:B------:R1:W-:Y:S03]  /*c0d0*/  MUFU.EX2 R189, R28 ;  /* 0x0000001c00bd7308 */ /* 0x0003e60000000800 */
[----:B-----5:R-:W-:Y:S04]  /*c0e0*/  FMUL.FTZ R22, R2, R194 ;  /* 0x000000c202167220 */ /* 0x020fe80000410000 */
[-C--:B------:R-:W-:Y:S03]  /*c0f0*/  HMMA.16816.F32 R108, R176, R186.reuse, R108 ;  /* 0x000000bab06c723c */ /* 0x080fe6000000186c */
[----:B------:R5:W-:Y:S01]  /*c100*/  MUFU.EX2 R249, R23 ;  /* 0x0000001700f97308 */ /* 0x000be20000000800 */
[----:B------:R-:W-:Y:S04]  /*c110*/  FMUL.FTZ R33, R168, R197 ;  /* 0x000000c5a8217220 */ /* 0x000fe80000410000 */
[C---:B------:R-:W-:Y:S01]  /*c120*/  HMMA.16816.F32 R112, R180.reuse, R186, R112 ;  /* 0x000000bab470723c */ /* 0x040fe20000001870 */
[----:B------:R-:W5:Y:S04]  /*c130*/  LDSM.16.MT88.4 R184, [R221+0xe000] ;  /* 0x00e00000ddb8783b */ /* 0x000f680000004200 */
[----:B------:R-:W-:Y:S01]  /*c140*/  MUFU.EX2 R197, R44 ;  /* 0x0000002c00c57308 */ /* 0x000fe20000000800 */
[----:B-1----:R-:W-:Y:S09]  /*c150*/  F2FP.PACK_AB R28, R192, R242 ;  /* 0x000000f2c01c723e */ /* 0x002ff200000000ff */
[----:B------:R-:W1:Y:S01]  /*c160*/  MUFU.EX2 R32, R32 ;  /* 0x0000002000207308 */ /* 0x000e620000000800 */
[----:B-----5:R-:W-:Y:S09]  /*c170*/  FMUL.FTZ R23, R2, R195 ;  /* 0x000000c302177220 */ /* 0x020ff20000410000 */
[----:B------:R5:W-:Y:S10]  /*c180*/  MUFU.EX2 R251, R34 ;  /* 0x0000002200fb7308 */ /* 0x000bf40000000800 */
[----:B------:R5:W-:Y:S01]  /*c190*/  MUFU.EX2 R250, R35 ;  /* 0x0000002300fa7308 */ /* 0x000be20000000800 */
[----:B-1----:R-:W-:Y:S01]  /*c1a0*/  MOV R194, R32 ;  /* 0x0000002000c27202 */ /* 0x002fe20000000f00 */
[----:B------:R-:W-:Y:S01]  /*c1b0*/  FMUL.FTZ R32, R168, R196 ;  /* 0x000000c4a8207220 */ /* 0x000fe20000410000 */
[-C--:B------:R-:W-:Y:S07]  /*c1c0*/  HMMA.16816.F32 R116, R180, R184.reuse, R116 ;  /* 0x000000b8b474723c */ /* 0x080fee0000001874 */
[----:B------:R-:W-:Y:S01]  /*c1d0*/  MUFU.EX2 R196, R42 ;  /* 0x0000002a00c47308 */ /* 0x000fe20000000800 */
[C---:B------:R-:W-:Y:S01]  /*c1e0*/  HMMA.16816.F32 R120, R176.reuse, R184, R120 ;  /* 0x000000b8b078723c */ /* 0x040fe20000001878 */
[C---:B-----5:R-:W-:Y:S08]  /*c1f0*/  FMUL.FTZ R34, R0.reuse, R198 ;  /* 0x000000c600227220 */ /* 0x060ff00000410000 */
[----:B------:R1:W-:Y:S01]  /*c200*/  MUFU.EX2 R241, R24 ;  /* 0x0000001800f17308 */ /* 0x0003e20000000800 */
[-C--:B------:R-:W-:Y:S02]  /*c210*/  HMMA.16816.F32 R124, R176, R186.reuse, R124 ;  /* 0x000000bab07c723c */ /* 0x080fe4000000187c */
[----:B------:R-:W-:Y:S06]  /*c220*/  FMUL.FTZ R35, R0, R199 ;  /* 0x000000c700237220 */ /* 0x000fec0000410000 */
[C---:B------:R-:W-:Y:S01]  /*c230*/  HMMA.16816.F32 R128, R180.reuse, R186, R128 ;  /* 0x000000bab480723c */ /* 0x040fe20000001880 */
[----:B------:R-:W5:Y:S01]  /*c240*/  LDSM.16.MT88.4 R184, [R222+0xe000] ;  /* 0x00e00000deb8783b */ /* 0x000f620000004200 */
[----:B------:R1:W-:Y:S10]  /*c250*/  MUFU.EX2 R252, R25 ;  /* 0x0000001900fc7308 */ /* 0x0003f40000000800 */
[----:B------:R5:W-:Y:S01]  /*c260*/  MUFU.EX2 R247, R26 ;  /* 0x0000001a00f77308 */ /* 0x000be20000000800 */
[----:B-1----:R-:W-:Y:S01]  /*c270*/  FMUL.FTZ R24, R169, R200 ;  /* 0x000000c8a9187220 */ /* 0x002fe20000410000 */
[----:B------:R-:W-:Y:S01]  /*c280*/  MOV R200, R189 ;  /* 0x000000bd00c87202 */ /* 0x000fe20000000f00 */
[--C-:B------:R-:W-:Y:S01]  /*c290*/  FFMA.FTZ R189, R57, c[0x0][0x23c], -R174.reuse ;  /* 0x00008f0039bd7a23 */ /* 0x100fe200000108ae */
[----:B------:R-:W-:Y:S02]  /*c2a0*/  MOV R57, R204 ;  /* 0x000000cc00397202 */ /* 0x000fe40000000f00 */
[----:B------:R-:W-:Y:S04]  /*c2b0*/  MOV R204, R49 ;  /* 0x0000003100cc7202 */ /* 0x000fe80000000f00 */
[----:B------:R1:W-:Y:S01]  /*c2c0*/  MUFU.EX2 R246, R27 ;  /* 0x0000001b00f67308 */ /* 0x0003e20000000800 */
[----:B------:R-:W-:Y:S01]  /*c2d0*/  FMUL.FTZ R25, R169, R201 ;  /* 0x000000c9a9197220 */ /* 0x000fe20000410000 */
[----:B------:R-:W-:Y:S01]  /*c2e0*/  MOV R201, R188 ;  /* 0x000000bc00c97202 */ /* 0x000fe20000000f00 */
[--C-:B------:R-:W-:Y:S01]  /*c2f0*/  FFMA.FTZ R188, R60, c[0x0][0x23c], -R174.reuse ;  /* 0x00008f003cbc7a23 */ /* 0x100fe200000108ae */
[----:B------:R-:W-:Y:S06]  /*c300*/  MOV R60, R53 ;  /* 0x00000035003c7202 */ /* 0x000fec0000000f00 */
[----:B------:R1:W1:Y:S01]  /*c310*/  MUFU.EX2 R64, R29 ;  /* 0x0000001d00407308 */ /* 0x0002620000000800 */
[C---:B-----5:R-:W-:Y:S01]  /*c320*/  FMUL.FTZ R26, R2.reuse, R202 ;  /* 0x000000ca021a7220 */ /* 0x060fe20000410000 */
[-C--:B------:R-:W-:Y:S08]  /*c330*/  HMMA.16816.F32 R132, R180, R184.reuse, R132 ;  /* 0x000000b8b484723c */ /* 0x080ff00000001884 */
[----:B------:R5:W-:Y:S01]  /*c340*/  MUFU.EX2 R244, R30 ;  /* 0x0000001e00f47308 */ /* 0x000be20000000800 */
[----:B-1----:R-:W-:Y:S03]  /*c350*/  FMUL.FTZ R27, R2, R203 ;  /* 0x000000cb021b7220 */ /* 0x002fe60000410000 */
[----:B------:R-:W-:Y:S01]  /*c360*/  MOV R203, R205 ;  /* 0x000000cd00cb7202 */ /* 0x000fe20000000f00 */
[C---:B------:R-:W-:Y:S01]  /*c370*/  HMMA.16816.F32 R136, R176.reuse, R184, R136 ;  /* 0x000000b8b088723c */ /* 0x040fe20000001888 */
[----:B------:R-:W-:Y:S04]  /*c380*/  MOV R205, R215 ;  /* 0x000000d700cd7202 */ /* 0x000fe80000000f00 */
[----:B------:R-:W-:Y:S01]  /*c390*/  MUFU.EX2 R215, R65 ;  /* 0x0000004100d77308 */ /* 0x000fe20000000800 */
[----:B------:R-:W-:Y:S02]  /*c3a0*/  F2FP.PACK_AB R29, R249, R240 ;  /* 0x000000f0f91d723e */ /* 0x000fe400000000ff */
[-C--:B------:R-:W-:Y:S01]  /*c3b0*/  HMMA.16816.F32 R140, R176, R186.reuse, R140 ;  /* 0x000000bab08c723c */ /* 0x080fe2000000188c */
[----:B------:R-:W-:Y:S03]  /*c3c0*/  MOV R202, R64 ;  /* 0x0000004000ca7202 */ /* 0x000fe60000000f00 */
[----:B------:R-:W-:Y:S01]  /*c3d0*/  FFMA.FTZ R64, R45, c[0x0][0x23c], -R174 ;  /* 0x00008f002d407a23 */ /* 0x000fe200000108ae */
[----:B------:R-:W-:Y:S01]  /*c3e0*/  F2FP.PACK_AB R38, R202, R200 ;  /* 0x000000c8ca26723e */ /* 0x000fe200000000ff */
[----:B------:R-:W-:Y:S01]  /*c3f0*/  FFMA.FTZ R45, R51, c[0x0][0x23c], -R175 ;  /* 0x00008f00332d7a23 */ /* 0x000fe200000108af */
[----:B------:R1:W1:Y:S01]  /*c400*/  MUFU.EX2 R195, R31 ;  /* 0x0000001f00c37308 */ /* 0x0002620000000800 */
[C---:B------:R-:W-:Y:S01]  /*c410*/  HMMA.16816.F32 R144, R180.reuse, R186, R144 ;  /* 0x000000bab490723c */ /* 0x040fe20000001890 */
[----:B------:R-:W3:Y:S03]  /*c420*/  LDSM.16.MT88.4 R184, [R224+0xe000] ;  /* 0x00e00000e0b8783b */ /* 0x000ee60000004200 */
[----:B-----5:R-:W-:Y:S01]  /*c430*/  F2FP.PACK_AB R30, R201, R194 ;  /* 0x000000c2c91e723e */ /* 0x020fe200000000ff */
[----:B--2---:R-:W-:Y:S04]  /*c440*/  FFMA.FTZ R169, R169, R206, R210 ;  /* 0x000000cea9a97223 */ /* 0x004fe800000100d2 */
[----:B------:R-:W-:Y:S03]  /*c450*/  MUFU.EX2 R204, R204 ;  /* 0x000000cc00cc7308 */ /* 0x000fe60000000800 */
[----:B------:R-:W-:Y:S01]  /*c460*/  MOV R206, R207 ;  /* 0x000000cf00ce7202 */ /* 0x000fe20000000f00 */
[----:B----4-:R-:W-:Y:S01]  /*c470*/  FFMA.FTZ R209, R168, R193, R209 ;  /* 0x000000c1a8d17223 */ /* 0x010fe200000100d1 */
[----:B------:R-:W-:Y:S02]  /*c480*/  MOV R193, R52 ;  /* 0x0000003400c17202 */ /* 0x000fe40000000f00 */
[----:B------:R-:W-:Y:S02]  /*c490*/  MOV R168, R36 ;  /* 0x0000002400a87202 */ /* 0x000fe40000000f00 */
[----:B------:R-:W-:Y:S01]  /*c4a0*/  F2FP.PACK_AB R36, R252, R241 ;  /* 0x000000f1fc24723e */ /* 0x000fe200000000ff */
[----:B------:R-:W-:Y:S01]  /*c4b0*/  MUFU.EX2 R210, R43 ;  /* 0x0000002b00d27308 */ /* 0x000fe20000000800 */
[----:B-1----:R-:W-:Y:S09]  /*c4c0*/  F2FP.PACK_AB R31, R250, R251 ;  /* 0x000000fbfa1f723e */ /* 0x002ff200000000ff */
[----:B------:R-:W-:Y:S01]  /*c4d0*/  MUFU.EX2 R207, R46 ;  /* 0x0000002e00cf7308 */ /* 0x000fe20000000800 */
[-C--:B---3--:R-:W-:Y:S08]  /*c4e0*/  HMMA.16816.F32 R148, R180, R184.reuse, R148 ;  /* 0x000000b8b494723c */ /* 0x088ff00000001894 */
[C---:B------:R-:W-:Y:S08]  /*c4f0*/  HMMA.16816.F32 R152, R176.reuse, R184, R152 ;  /* 0x000000b8b098723c */ /* 0x040ff00000001898 */
[-C--:B------:R-:W-:Y:S08]  /*c500*/  HMMA.16816.F32 R156, R176, R186.reuse, R156 ;  /* 0x000000bab09c723c */ /* 0x080ff0000000189c */
[C---:B------:R-:W-:Y:S01]  /*c510*/  HMMA.16816.F32 R160, R180.reuse, R186, R160 ;  /* 0x000000bab4a0723c */ /* 0x040fe200000018a0 */
[----:B------:R-:W1:Y:S07]  /*c520*/  LDSM.16.MT88.4 R184, [R223+0xe000] ;  /* 0x00e00000dfb8783b */ /* 0x000e6e0000004200 */
[-C--:B-1----:R-:W-:Y:S08]  /*c530*/  HMMA.16816.F32 R20, R180, R184.reuse, R20 ;  /* 0x000000b8b414723c */ /* 0x082ff00000001814 */
[C---:B------:R-:W-:Y:S07]  /*c540*/  HMMA.16816.F32 R32, R176.reuse, R184, R32 ;  /* 0x000000b8b020723c */ /* 0x040fee0000001820 */
[--C-:B------:R-:W-:Y:S01]  /*c550*/  FFMA.FTZ R185, R40, c[0x0][0x23c], -R174.reuse ;  /* 0x00008f0028b97a23 */ /* 0x100fe200000108ae */
[-C--:B------:R-:W-:Y:S01]  /*c560*/  HMMA.16816.F32 R164, R176, R186.reuse, R164 ;  /* 0x000000bab0a4723c */ /* 0x080fe200000018a4 */
[----:B------:R-:W1:Y:S02]  /*c570*/  LDSM.16.MT88.4 R176, [R221+0xc800] ;  /* 0x00c80000ddb0783b */ /* 0x000e640000004200 */
[----:B------:R-:W-:Y:S01]  /*c580*/  MUFU.EX2 R198, R185 ;  /* 0x000000b900c67308 */ /* 0x000fe20000000800 */
[--C-:B------:R-:W-:Y:S02]  /*c590*/  FFMA.FTZ R40, R50, c[0x0][0x23c], -R175.reuse ;  /* 0x00008f0032287a23 */ /* 0x100fe400000108af */
[--C-:B------:R-:W-:Y:S02]  /*c5a0*/  FFMA.FTZ R184, R41, c[0x0][0x23c], -R174.reuse ;  /* 0x00008f0029b87a23 */ /* 0x100fe400000108ae */
[----:B------:R-:W-:Y:S01]  /*c5b0*/  HMMA.16816.F32 R24, R180, R186, R24 ;  /* 0x000000bab418723c */ /* 0x000fe20000001818 */
[----:B------:R-:W2:Y:S03]  /*c5c0*/  LDSM.16.MT88.4 R180, [R222+0xc800] ;  /* 0x00c80000deb4783b */ /* 0x000ea60000004200 */
[--C-:B------:R-:W-:Y:S01]  /*c5d0*/  FFMA.FTZ R41, R39, c[0x0][0x23c], -R175.reuse ;  /* 0x00008f0027297a23 */ /* 0x100fe200000108af */
[----:B------:R-:W-:Y:S01]  /*c5e0*/  F2FP.PACK_AB R39, R195, R244 ;  /* 0x000000f4c327723e */ /* 0x000fe200000000ff */
[----:B------:R-:W-:Y:S01]  /*c5f0*/  MUFU.EX2 R212, R184 ;  /* 0x000000b800d47308 */ /* 0x000fe20000000800 */
[--C-:B------:R-:W-:Y:S02]  /*c600*/  FFMA.FTZ R186, R54, c[0x0][0x23c], -R175.reuse ;  /* 0x00008f0036ba7a23 */ /* 0x100fe400000108af */
[--C-:B------:R-:W-:Y:S02]  /*c610*/  FFMA.FTZ R187, R55, c[0x0][0x23c], -R175.reuse ;  /* 0x00008f0037bb7a23 */ /* 0x100fe400000108af */
[----:B------:R-:W-:Y:S01]  /*c620*/  LDSM.16.MT88.4 R52, [R223+0xc800] ;  /* 0x00c80000df34783b */ /* 0x000fe20000004200 */
[----:B------:R-:W-:Y:S01]  /*c630*/  FFMA.FTZ R174, R61, c[0x0][0x23c], -R174 ;  /* 0x00008f003dae7a23 */ /* 0x000fe200000108ae */
[----:B------:R-:W-:Y:S01]  /*c640*/  MOV R61, R37 ;  /* 0x00000025003d7202 */ /* 0x000fe20000000f00 */
[----:B------:R-:W-:Y:S01]  /*c650*/  FFMA.FTZ R175, R67, c[0x0][0x23c], -R175 ;  /* 0x00008f0043af7a23 */ /* 0x000fe200000108af */
[----:B------:R-:W-:Y:S01]  /*c660*/  F2FP.PACK_AB R37, R246, R247 ;  /* 0x000000f7f625723e */ /* 0x000fe200000000ff */
[----:B------:R-:W-:Y:S01]  /*c670*/  MUFU.EX2 R199, R41 ;  /* 0x0000002900c77308 */ /* 0x000fe20000000800 */
[----:B------:R-:W-:Y:S09]  /*c680*/  MOV R67, R214 ;  /* 0x000000d600437202 */ /* 0x000ff20000000f00 */
[----:B------:R3:W-:Y:S01]  /*c690*/  MUFU.EX2 R214, R40 ;  /* 0x0000002800d67308 */ /* 0x0007e20000000800 */
[-C--:B-1----:R-:W-:Y:S09]  /*c6a0*/  HMMA.16816.F32 R4, R28, R176.reuse, R4 ;  /* 0x000000b01c04723c */ /* 0x082ff20000001804 */
[----:B------:R-:W-:Y:S01]  /*c6b0*/  MUFU.EX2 R175, R175 ;  /* 0x000000af00af7308 */ /* 0x000fe20000000800 */
[C---:B------:R-:W-:Y:S09]  /*c6c0*/  HMMA.16816.F32 R8, R36.reuse, R176, R8 ;  /* 0x000000b02408723c */ /* 0x040ff20000001808 */
[----:B------:R-:W-:Y:S03]  /*c6d0*/  MUFU.EX2 R174, R174 ;  /* 0x000000ae00ae7308 */ /* 0x000fe60000000800 */
[----:B------:R-:W-:Y:S01]  /*c6e0*/  MOV R177, R48 ;  /* 0x0000003000b17202 */ /* 0x000fe20000000f00 */
[-C--:B------:R-:W-:Y:S01]  /*c6f0*/  HMMA.16816.F32 R12, R36, R178.reuse, R12 ;  /* 0x000000b2240c723c */ /* 0x080fe2000000180c */
[----:B------:R-:W1:Y:S01]  /*c700*/  LDSM.16.MT88.4 R48, [R224+0xc800] ;  /* 0x00c80000e030783b */ /* 0x000e620000004200 */
[----:B------:R-:W-:Y:S04]  /*c710*/  MOV R176, R216 ;  /* 0x000000d800b07202 */ /* 0x000fe80000000f00 */
[----:B------:R4:W-:Y:S02]  /*c720*/  MUFU.EX2 R216, R45 ;  /* 0x0000002d00d87308 */ /* 0x0009e40000000800 */
[C---:B------:R-:W-:Y:S01]  /*c730*/  HMMA.16816.F32 R16, R28.reuse, R178, R16 ;  /* 0x000000b21c10723c */ /* 0x040fe20000001810 */
[----:B---3--:R-:W-:Y:S06]  /*c740*/  LDSM.16.MT88.4 R40, [R221+0xd000] ;  /* 0x00d00000dd28783b */ /* 0x008fec0000004200 */
[----:B------:R-:W-:Y:S01]  /*c750*/  MOV R178, R177 ;  /* 0x000000b100b27202 */ /* 0x000fe20000000f00 */
[-C--:B--2---:R-:W-:Y:S01]  /*c760*/  HMMA.16816.F32 R68, R28, R180.reuse, R68 ;  /* 0x000000b41c44723c */ /* 0x084fe20000001844 */
[----:B------:R-:W-:Y:S03]  /*c770*/  MOV R177, R57 ;  /* 0x0000003900b17202 */ /* 0x000fe60000000f00 */
[----:B------:R-:W-:Y:S01]  /*c780*/  FADD.FTZ R57, R245, R209 ;  /* 0x000000d1f5397221 */ /* 0x000fe20000010000 */
[----:B------:R-:W-:Y:S02]  /*c790*/  MOV R179, R218 ;  /* 0x000000da00b37202 */ /* 0x000fe40000000f00 */
[----:B------:R-:W-:Y:S01]  /*c7a0*/  MUFU.EX2 R218, R64 ;  /* 0x0000004000da7308 */ /* 0x000fe20000000800 */
[C---:B------:R-:W-:Y:S01]  /*c7b0*/  HMMA.16816.F32 R72, R36.reuse, R180, R72 ;  /* 0x000000b42448723c */ /* 0x040fe20000001848 */
[----:B------:R-:W-:Y:S03]  /*c7c0*/  MOV R209, R200 ;  /* 0x000000c800d17202 */ /* 0x000fe60000000f00 */
[----:B------:R-:W-:Y:S01]  /*c7d0*/  FFMA.FTZ R56, R2, R56, R179 ;  /* 0x0000003802387223 */ /* 0x000fe200000100b3 */
[----:B------:R-:W-:Y:S01]  /*c7e0*/  MOV R179, R61 ;  /* 0x0000003d00b37202 */ /* 0x000fe20000000f00 */
[--C-:B------:R-:W-:Y:S01]  /*c7f0*/  FFMA.FTZ R2, R47, c[0x0][0x23c], -R208.reuse ;  /* 0x00008f002f027a23 */ /* 0x100fe200000108d0 */
[----:B------:R-:W-:Y:S01]  /*c800*/  MOV R180, R176 ;  /* 0x000000b000b47202 */ /* 0x000fe20000000f00 */
[-C--:B------:R-:W-:Y:S01]  /*c810*/  HMMA.16816.F32 R76, R36, R182.reuse, R76 ;  /* 0x000000b6244c723c */ /* 0x080fe2000000184c */
[----:B----4-:R-:W-:Y:S01]  /*c820*/  LDSM.16.MT88.4 R44, [R224+0xd000] ;  /* 0x00d00000e02c783b */ /* 0x010fe20000004200 */
[----:B------:R-:W-:Y:S02]  /*c830*/  MUFU.EX2 R64, R187 ;  /* 0x000000bb00407308 */ /* 0x000fe40000000800 */
[----:B------:R-:W-:Y:S01]  /*c840*/  FFMA.FTZ R61, R58, c[0x0][0x23c], -R208 ;  /* 0x00008f003a3d7a23 */ /* 0x000fe200000108d0 */
[----:B------:R-:W-:Y:S01]  /*c850*/  MOV R176, R206 ;  /* 0x000000ce00b07202 */ /* 0x000fe20000000f00 */
[----:B------:R-:W-:Y:S01]  /*c860*/  FADD.FTZ R56, R180, R56 ;  /* 0x00000038b4387221 */ /* 0x000fe20000010000 */
[----:B------:R-:W-:Y:S01]  /*c870*/  MOV R180, R66 ;  /* 0x0000004200b47202 */ /* 0x000fe20000000f00 */
[C---:B------:R-:W-:Y:S01]  /*c880*/  HMMA.16816.F32 R80, R28.reuse, R182, R80 ;  /* 0x000000b61c50723c */ /* 0x040fe20000001850 */
[----:B------:R-:W-:Y:S03]  /*c890*/  MOV R181, R168 ;  /* 0x000000a800b57202 */ /* 0x000fe60000000f00 */
[----:B------:R-:W-:Y:S01]  /*c8a0*/  MUFU.EX2 R66, R190 ;  /* 0x000000be00427308 */ /* 0x000fe20000000800 */
[----:B------:R-:W-:Y:S01]  /*c8b0*/  MOV R168, R60 ;  /* 0x0000003c00a87202 */ /* 0x000fe20000000f00 */
[--C-:B------:R-:W-:Y:S01]  /*c8c0*/  FFMA.FTZ R60, R62, c[0x0][0x23c], -R208.reuse ;  /* 0x00008f003e3c7a23 */ /* 0x100fe200000108d0 */
[----:B------:R-:W-:Y:S01]  /*c8d0*/  MOV R183, R67 ;  /* 0x0000004300b77202 */ /* 0x000fe20000000f00 */
[-C--:B-1----:R-:W-:Y:S01]  /*c8e0*/  HMMA.16816.F32 R84, R28, R48.reuse, R84 ;  /* 0x000000301c54723c */ /* 0x082fe20000001854 */
[----:B------:R-:W-:Y:S03]  /*c8f0*/  FFMA.FTZ R208, R63, c[0x0][0x23c], -R208 ;  /* 0x00008f003fd07a23 */ /* 0x000fe600000108d0 */
[----:B------:R-:W-:Y:S02]  /*c900*/  MOV R245, R194 ;  /* 0x000000c200f57202 */ /* 0x000fe40000000f00 */
[----:B------:R-:W-:Y:S02]  /*c910*/  MUFU.EX2 R63, R191 ;  /* 0x000000bf003f7308 */ /* 0x000fe40000000800 */
[C---:B------:R-:W-:Y:S08]  /*c920*/  HMMA.16816.F32 R88, R36.reuse, R48, R88 ;  /* 0x000000302458723c */ /* 0x040ff00000001858 */
[-C--:B------:R-:W-:Y:S01]  /*c930*/  HMMA.16816.F32 R92, R36, R50.reuse, R92 ;  /* 0x00000032245c723c */ /* 0x080fe2000000185c */
[----:B------:R-:W-:Y:S07]  /*c940*/  MUFU.EX2 R62, R59 ;  /* 0x0000003b003e7308 */ /* 0x000fee0000000800 */
[C---:B------:R-:W-:Y:S01]  /*c950*/  HMMA.16816.F32 R96, R28.reuse, R50, R96 ;  /* 0x000000321c60723c */ /* 0x040fe20000001860 */
[----:B------:R-:W1:Y:S02]  /*c960*/  LDSM.16.MT88.4 R48, [R221+0xe800] ;  /* 0x00e80000dd30783b */ /* 0x000e640000004200 */
[----:B------:R2:W-:Y:S05]  /*c970*/  MUFU.EX2 R206, R2 ;  /* 0x0000000200ce7308 */ /* 0x0005ea0000000800 */
[-C--:B------:R-:W-:Y:S05]  /*c980*/  HMMA.16816.F32 R100, R28, R52.reuse, R100 ;  /* 0x000000341c64723c */ /* 0x080fea0000001864 */
[----:B------:R-:W-:Y:S03]  /*c990*/  MUFU.EX2 R208, R208 ;  /* 0x000000d000d07308 */ /* 0x000fe60000000800 */
[C---:B------:R-:W-:Y:S07]  /*c9a0*/  HMMA.16816.F32 R104, R36.reuse, R52, R104 ;  /* 0x000000342468723c */ /* 0x040fee0000001868 */
[----:B------:R3:W-:Y:S01]  /*c9b0*/  MUFU.EX2 R65, R181 ;  /* 0x000000b500417308 */ /* 0x0007e20000000800 */
[-C--:B------:R-:W-:Y:S01]  /*c9c0*/  HMMA.16816.F32 R108, R36, R54.reuse, R108 ;  /* 0x00000036246c723c */ /* 0x080fe2000000186c */
[----:B--2---:R-:W-:Y:S03]  /*c9d0*/  FADD.FTZ R2, R248, R169 ;  /* 0x000000a9f8027221 */ /* 0x004fe60000010000 */
[----:B------:R-:W-:Y:S04]  /*c9e0*/  MOV R248, R201 ;  /* 0x000000c900f87202 */ /* 0x000fe80000000f00 */
[C---:B------:R-:W-:Y:S01]  /*c9f0*/  HMMA.16816.F32 R112, R28.reuse, R54, R112 ;  /* 0x000000361c70723c */ /* 0x040fe20000001870 */
[----:B------:R-:W2:Y:S01]  /*ca00*/  LDSM.16.MT88.4 R52, [R222+0xe800] ;  /* 0x00e80000de34783b */ /* 0x000ea20000004200 */
[----:B------:R-:W-:Y:S02]  /*ca10*/  MUFU.EX2 R169, R189 ;  /* 0x000000bd00a97308 */ /* 0x000fe40000000800 */
[----:B------:R-:W-:Y:S04]  /*ca20*/  FADD.FTZ R2, R180, R2 ;  /* 0x00000002b4027221 */ /* 0x000fe80000010000 */
[----:B------:R-:W-:Y:S01]  /*ca30*/  FADD.FTZ R2, R176, R2 ;  /* 0x00000002b0027221 */ /* 0x000fe20000010000 */
[-C--:B-1----:R-:W-:Y:S03]  /*ca40*/  HMMA.16816.F32 R116, R28, R48.reuse, R116 ;  /* 0x000000301c74723c */ /* 0x082fe60000001874 */
[----:B------:R-:W1:Y:S01]  /*ca50*/  MUFU.EX2 R168, R168 ;  /* 0x000000a800a87308 */ /* 0x000e620000000800 */
[----:B------:R-:W-:Y:S01]  /*ca60*/  FADD.FTZ R2, R242, R2 ;  /* 0x00000002f2027221 */ /* 0x000fe20000010000 */
[----:B------:R-:W-:Y:S02]  /*ca70*/  MOV R242, R192 ;  /* 0x000000c000f27202 */ /* 0x000fe40000000f00 */
[----:B---3--:R-:W-:Y:S01]  /*ca80*/  MOV R181, R205 ;  /* 0x000000cd00b57202 */ /* 0x008fe20000000f00 */
[C---:B------:R-:W-:Y:S04]  /*ca90*/  HMMA.16816.F32 R120, R36.reuse, R48, R120 ;  /* 0x000000302478723c */ /* 0x040fe80000001878 */
[----:B------:R-:W-:Y:S01]  /*caa0*/  FADD.FTZ R2, R242, R2 ;  /* 0x00000002f2027221 */ /* 0x000fe20000010000 */
[----:B------:R-:W-:Y:S03]  /*cab0*/  MUFU.EX2 R205, R173 ;  /* 0x000000ad00cd7308 */ /* 0x000fe60000000800 */
[-C--:B------:R-:W-:Y:S07]  /*cac0*/  HMMA.16816.F32 R124, R36, R50.reuse, R124 ;  /* 0x00000032247c723c */ /* 0x080fee000000187c */
[----:B------:R3:W-:Y:S01]  /*cad0*/  MUFU.EX2 R173, R188 ;  /* 0x000000bc00ad7308 */ /* 0x0007e20000000800 */
[C---:B------:R-:W-:Y:S01]  /*cae0*/  HMMA.16816.F32 R128, R28.reuse, R50, R128 ;  /* 0x000000321c80723c */ /* 0x040fe20000001880 */
[----:B------:R-:W4:Y:S03]  /*caf0*/  LDSM.16.MT88.4 R48, [R224+0xe800] ;  /* 0x00e80000e030783b */ /* 0x000f260000004200 */
[----:B-1----:R-:W-:Y:S04]  /*cb00*/  F2FP.PACK_AB R200, R168, R65 ;  /* 0x00000041a8c8723e */ /* 0x002fe800000000ff */
[-C--:B--2---:R-:W-:Y:S01]  /*cb10*/  HMMA.16816.F32 R132, R28, R52.reuse, R132 ;  /* 0x000000341c84723c */ /* 0x084fe20000001884 */
[----:B------:R-:W1:Y:S07]  /*cb20*/  MUFU.EX2 R67, R186 ;  /* 0x000000ba00437308 */ /* 0x000e6e0000000800 */
[C---:B------:R-:W-:Y:S03]  /*cb30*/  HMMA.16816.F32 R136, R36.reuse, R52, R136 ;  /* 0x000000342488723c */ /* 0x040fe60000001888 */
[----:B------:R-:W-:Y:S01]  /*cb40*/  MUFU.EX2 R60, R60 ;  /* 0x0000003c003c7308 */ /* 0x000fe20000000800 */
[----:B---3--:R-:W-:Y:S04]  /*cb50*/  LDSM.16.MT88.4 R188, [R221+0xd800] ;  /* 0x00d80000ddbc783b */ /* 0x008fe80000004200 */
[-C--:B------:R-:W-:Y:S05]  /*cb60*/  HMMA.16816.F32 R140, R36, R54.reuse, R140 ;  /* 0x00000036248c723c */ /* 0x080fea000000188c */
[----:B------:R-:W2:Y:S03]  /*cb70*/  MUFU.EX2 R61, R61 ;  /* 0x0000003d003d7308 */ /* 0x000ea60000000800 */
[C---:B------:R-:W-:Y:S01]  /*cb80*/  HMMA.16816.F32 R144, R28.reuse, R54, R144 ;  /* 0x000000361c90723c */ /* 0x040fe20000001890 */
[----:B------:R-:W3:Y:S03]  /*cb90*/  LDSM.16.MT88.4 R52, [R223+0xe800] ;  /* 0x00e80000df34783b */ /* 0x000ee60000004200 */
[----:B-1----:R-:W-:Y:S04]  /*cba0*/  F2FP.PACK_AB R201, R64, R67 ;  /* 0x0000004340c9723e */ /* 0x002fe800000000ff */
[-C--:B----4-:R-:W-:Y:S08]  /*cbb0*/  HMMA.16816.F32 R148, R28, R48.reuse, R148 ;  /* 0x000000301c94723c */ /* 0x090ff00000001894 */
[C---:B------:R-:W-:Y:S08]  /*cbc0*/  HMMA.16816.F32 R152, R36.reuse, R48, R152 ;  /* 0x000000302498723c */ /* 0x040ff00000001898 */
[-C--:B------:R-:W-:Y:S08]  /*cbd0*/  HMMA.16816.F32 R156, R36, R50.reuse, R156 ;  /* 0x00000032249c723c */ /* 0x080ff0000000189c */
[C---:B------:R-:W-:Y:S01]  /*cbe0*/  HMMA.16816.F32 R160, R28.reuse, R50, R160 ;  /* 0x000000321ca0723c */ /* 0x040fe200000018a0 */
[----:B------:R-:W1:Y:S07]  /*cbf0*/  LDSM.16.MT88.4 R48, [R222+0xd000] ;  /* 0x00d00000de30783b */ /* 0x000e6e0000004200 */
[-C--:B---3--:R-:W-:Y:S08]  /*cc00*/  HMMA.16816.F32 R20, R28, R52.reuse, R20 ;  /* 0x000000341c14723c */ /* 0x088ff00000001814 */
[C---:B------:R-:W-:Y:S01]  /*cc10*/  HMMA.16816.F32 R32, R36.reuse, R52, R32 ;  /* 0x000000342420723c */ /* 0x040fe20000001820 */
[----:B------:R-:W3:Y:S07]  /*cc20*/  LDL.LU R52, [R1+0xc] ;  /* 0x00000c0001347983 */ /* 0x000eee0000300800 */
[-C--:B------:R-:W-:Y:S07]  /*cc30*/  HMMA.16816.F32 R164, R36, R54.reuse, R164 ;  /* 0x0000003624a4723c */ /* 0x080fee00000018a4 */
[----:B------:R-:W-:Y:S01]  /*cc40*/  F2FP.PACK_AB R36, R212, R198 ;  /* 0x000000c6d424723e */ /* 0x000fe200000000ff */
[----:B------:R-:W-:Y:S01]  /*cc50*/  HMMA.16816.F32 R24, R28, R54, R24 ;  /* 0x000000361c18723c */ /* 0x000fe20000001818 */
[----:B------:R-:W-:Y:S03]  /*cc60*/  F2FP.PACK_AB R38, R218, R215 ;  /* 0x000000d7da26723e */ /* 0x000fe600000000ff */
[----:B------:R-:W-:Y:S02]  /*cc70*/  F2FP.PACK_AB R37, R210, R196 ;  /* 0x000000c4d225723e */ /* 0x000fe400000000ff */
[----:B------:R-:W-:Y:S02]  /*cc80*/  F2FP.PACK_AB R39, R206, R207 ;  /* 0x000000cfce27723e */ /* 0x000fe400000000ff */
[----:B------:R-:W-:Y:S04]  /*cc90*/  F2FP.PACK_AB R28, R213, R211 ;  /* 0x000000d3d51c723e */ /* 0x000fe800000000ff */
[----:B------:R-:W-:Y:S02]  /*cca0*/  F2FP.PACK_AB R30, R219, R217 ;  /* 0x000000d9db1e723e */ /* 0x000fe400000000ff */
[----:B------:R-:W-:Y:S02]  /*ccb0*/  F2FP.PACK_AB R29, R199, R197 ;  /* 0x000000c5c71d723e */ /* 0x000fe400000000ff */
[----:B------:R-:W-:Y:S07]  /*ccc0*/  F2FP.PACK_AB R31, R216, R214 ;  /* 0x000000d6d81f723e */ /* 0x000fee00000000ff */
        /* <DEDUP_REMOVED lines=9> */
[----:B------:R-:W-:Y:S07]  /*cd60*/  LDSM.16.MT88.4 R48, [R222+0xf000] ;  /* 0x00f00000de30783b */ /* 0x000fee0000004200 */
[-C--:B------:R-:W-:Y:S08]  /*cd70*/  HMMA.16816.F32 R84, R28, R44.reuse, R84 ;  /* 0x0000002c1c54723c */ /* 0x080ff00000001854 */
[C---:B------:R-:W-:Y:S08]  /*cd80*/  HMMA.16816.F32 R88, R36.reuse, R44, R88 ;  /* 0x0000002c2458723c */ /* 0x040ff00000001858 */
[-C--:B------:R-:W-:Y:S08]  /*cd90*/  HMMA.16816.F32 R92, R36, R46.reuse, R92 ;  /* 0x0000002e245c723c */ /* 0x080ff0000000185c */
[C---:B------:R-:W-:Y:S01]  /*cda0*/  HMMA.16816.F32 R96, R28.reuse, R46, R96 ;  /* 0x0000002e1c60723c */ /* 0x040fe20000001860 */
[----:B------:R-:W-:Y:S03]  /*cdb0*/  LDSM.16.MT88.4 R44, [R224+0xf000] ;  /* 0x00f00000e02c783b */ /* 0x000fe60000004200 */
[----:B---3--:R-:W-:Y:S01]  /*cdc0*/  FFMA.FTZ R0, R0, R52, R243 ;  /* 0x0000003400007223 */ /* 0x008fe200000100f3 */
[----:B------:R-:W-:Y:S04]  /*cdd0*/  MOV R243, R202 ;  /* 0x000000ca00f37202 */ /* 0x000fe80000000f00 */
[----:B------:R-:W1:Y:S03]  /*cde0*/  LDSM.16.MT88.4 R52, [R223+0xd000] ;  /* 0x00d00000df34783b */ /* 0x000e660000004200 */
[----:B------:R-:W-:Y:S01]  /*cdf0*/  F2FP.PACK_AB R202, R205, R204 ;  /* 0x000000cccdca723e */ /* 0x000fe200000000ff */
[----:B------:R-:W-:Y:S01]  /*ce00*/  FADD.FTZ R0, R183, R0 ;  /* 0x00000000b7007221 */ /* 0x000fe20000010000 */
        /* <DEDUP_REMOVED lines=11> */
[C---:B------:R-:W-:Y:S08]  /*cec0*/  HMMA.16816.F32 R136, R36.reuse, R48, R136 ;  /* 0x000000302488723c */ /* 0x040ff00000001888 */
[-C--:B------:R-:W-:Y:S08]  /*ced0*/  HMMA.16816.F32 R140, R36, R50.reuse, R140 ;  /* 0x00000032248c723c */ /* 0x080ff0000000188c */
[C---:B------:R-:W-:Y:S01]  /*cee0*/  HMMA.16816.F32 R144, R28.reuse, R50, R144 ;  /* 0x000000321c90723c */ /* 0x040fe20000001890 */
[----:B------:R-:W-:Y:S07]  /*cef0*/  LDSM.16.MT88.4 R48, [R221+0xf800] ;  /* 0x00f80000dd30783b */ /* 0x000fee0000004200 */
[-C--:B------:R-:W-:Y:S08]  /*cf00*/  HMMA.16816.F32 R148, R28, R44.reuse, R148 ;  /* 0x0000002c1c94723c */ /* 0x080ff00000001894 */
[C---:B------:R-:W-:Y:S07]  /*cf10*/  HMMA.16816.F32 R152, R36.reuse, R44, R152 ;  /* 0x0000002c2498723c */ /* 0x040fee0000001898 */
[----:B------:R-:W-:Y:S01]  /*cf20*/  FADD.FTZ R44, R181, R57 ;  /* 0x00000039b52c7221 */ /* 0x000fe20000010000 */
[-C--:B------:R-:W-:Y:S01]  /*cf30*/  HMMA.16816.F32 R156, R36, R46.reuse, R156 ;  /* 0x0000002e249c723c */ /* 0x080fe2000000189c */
[----:B------:R-:W-:Y:S03]  /*cf40*/  FADD.FTZ R45, R179, R0 ;  /* 0x00000000b32d7221 */ /* 0x000fe60000010000 */
[----:B------:R-:W-:Y:S02]  /*cf50*/  FADD.FTZ R0, R177, R44 ;  /* 0x0000002cb1007221 */ /* 0x000fe40000010000 */
[----:B------:R-:W-:Y:S02]  /*cf60*/  FADD.FTZ R193, R193, R45 ;  /* 0x0000002dc1c17221 */ /* 0x000fe40000010000 */
[C---:B------:R-:W-:Y:S01]  /*cf70*/  HMMA.16816.F32 R160, R28.reuse, R46, R160 ;  /* 0x0000002e1ca0723c */ /* 0x040fe200000018a0 */
[----:B------:R-:W-:Y:S03]  /*cf80*/  FADD.FTZ R194, R241, R0 ;  /* 0x00000000f1c27221 */ /* 0x000fe60000010000 */
[----:B------:R-:W-:Y:S03]  /*cf90*/  FADD.FTZ R0, R247, R193 ;  /* 0x000000c1f7007221 */ /* 0x000fe60000010000 */
[----:B------:R-:W-:Y:S01]  /*cfa0*/  FADD.FTZ R46, R178, R56 ;  /* 0x00000038b22e7221 */ /* 0x000fe20000010000 */
[-C--:B-1----:R-:W-:Y:S01]  /*cfb0*/  HMMA.16816.F32 R20, R28, R52.reuse, R20 ;  /* 0x000000341c14723c */ /* 0x082fe20000001814 */
[----:B------:R-:W-:Y:S03]  /*cfc0*/  FADD.FTZ R0, R246, R0 ;  /* 0x00000000f6007221 */ /* 0x000fe60000010000 */
[----:B------:R-:W-:Y:S01]  /*cfd0*/  FADD.FTZ R56, R203, R46 ;  /* 0x0000002ecb387221 */ /* 0x000fe20000010000 */
[----:B------:R-:W-:Y:S01]  /*cfe0*/  F2FP.PACK_AB R203, R175, R63 ;  /* 0x0000003fafcb723e */ /* 0x000fe200000000ff */
[----:B------:R-:W-:Y:S01]  /*cff0*/  LDSM.16.MT88.4 R44, [R223+0xd800] ;  /* 0x00d80000df2c783b */ /* 0x000fe20000004200 */
[----:B------:R-:W-:Y:S01]  /*d000*/  FADD.FTZ R0, R244, R0 ;  /* 0x00000000f4007221 */ /* 0x000fe20000010000 */
[C---:B------:R-:W-:Y:S01]  /*d010*/  HMMA.16816.F32 R32, R36.reuse, R52, R32 ;  /* 0x000000342420723c */ /* 0x040fe20000001820 */
[----:B------:R-:W-:Y:S05]  /*d020*/  FADD.FTZ R192, R240, R56 ;  /* 0x00000038f0c07221 */ /* 0x000fea0000010000 */
[----:B------:R-:W-:Y:S02]  /*d030*/  LDSM.16.MT88.4 R56, [R224+0xf800] ;  /* 0x00f80000e038783b */ /* 0x000fe40000004200 */
[-C--:B------:R-:W-:Y:S06]  /*d040*/  HMMA.16816.F32 R164, R36, R54.reuse, R164 ;  /* 0x0000003624a4723c */ /* 0x080fec00000018a4 */
[----:B------:R-:W1:Y:S02]  /*d050*/  LDSM.16.MT88.4 R36, [R224+0xd800] ;  /* 0x00d80000e024783b */ /* 0x000e640000004200 */
[----:B------:R-:W-:Y:S06]  /*d060*/  HMMA.16816.F32 R24, R28, R54, R24 ;  /* 0x000000361c18723c */ /* 0x000fec0000001818 */
[----:B------:R-:W4:Y:S01]  /*d070*/  LDSM.16.MT88.4 R52, [R222+0xf800] ;  /* 0x00f80000de34783b */ /* 0x000f220000004200 */
[----:B------:R-:W-:Y:S01]  /*d080*/  F2FP.PACK_AB R28, R169, R66 ;  /* 0x00000042a91c723e */ /* 0x000fe200000000ff */
[-C--:B------:R-:W-:Y:S01]  /*d090*/  HMMA.16816.F32 R180, R200, R188.reuse, R4 ;  /* 0x000000bcc8b4723c */ /* 0x080fe20000001804 */
[----:B------:R-:W-:Y:S03]  /*d0a0*/  F2FP.PACK_AB R30, R174, R173 ;  /* 0x000000adae1e723e */ /* 0x000fe600000000ff */
[----:B--2---:R-:W-:Y:S02]  /*d0b0*/  F2FP.PACK_AB R29, R62, R61 ;  /* 0x0000003d3e1d723e */ /* 0x004fe400000000ff */
[----:B------:R-:W-:Y:S01]  /*d0c0*/  F2FP.PACK_AB R31, R208, R60 ;  /* 0x0000003cd01f723e */ /* 0x000fe200000000ff */
[----:B------:R-:W2:Y:S06]  /*d0d0*/  LDSM.16.MT88.4 R4, [R223+0xf800] ;  /* 0x00f80000df04783b */ /* 0x000eac0000004200 */
        /* <DEDUP_REMOVED lines=8> */
[----:B------:R-:W-:Y:S02]  /*d160*/  FADD.FTZ R9, R195, R0 ;  /* 0x00000000c3097221 */ /* 0x000fe40000010000 */
[----:B------:R-:W-:Y:S02]  /*d170*/  FADD.FTZ R2, R243, R2 ;  /* 0x00000002f3027221 */ /* 0x000fe40000010000 */
[-C--:B---3--:R-:W-:Y:S01]  /*d180*/  HMMA.16816.F32 R68, R200, R40.reuse, R68 ;  /* 0x00000028c844723c */ /* 0x088fe20000001844 */
[----:B------:R-:W-:Y:S03]  /*d190*/  FADD.FTZ R9, R196, R9 ;  /* 0x00000009c4097221 */ /* 0x000fe60000010000 */
[----:B------:R-:W-:Y:S02]  /*d1a0*/  FADD.FTZ R0, R198, R2 ;  /* 0x00000002c6007221 */ /* 0x000fe40000010000 */
[----:B------:R-:W-:Y:S02]  /*d1b0*/  FADD.FTZ R10, R250, R8 ;  /* 0x00000008fa0a7221 */ /* 0x000fe40000010000 */
[C---:B------:R-:W-:Y:S01]  /*d1c0*/  HMMA.16816.F32 R72, R28.reuse, R40, R72 ;  /* 0x000000281c48723c */ /* 0x040fe20000001848 */
[----:B------:R-:W-:Y:S03]  /*d1d0*/  FADD.FTZ R11, R248, R11 ;  /* 0x0000000bf80b7221 */ /* 0x000fe60000010000 */
[----:B------:R-:W-:Y:S02]  /*d1e0*/  FADD.FTZ R2, R197, R10 ;  /* 0x0000000ac5027221 */ /* 0x000fe40000010000 */
[----:B------:R-:W-:Y:S02]  /*d1f0*/  FADD.FTZ R8, R211, R11 ;  /* 0x0000000bd3087221 */ /* 0x000fe40000010000 */
        /* <DEDUP_REMOVED lines=8> */
[-C--:B-1----:R-:W-:Y:S01]  /*d280*/  HMMA.16816.F32 R84, R200, R36.reuse, R84 ;  /* 0x00000024c854723c */ /* 0x082fe20000001854 */
[----:B------:R-:W-:Y:S03]  /*d290*/  FADD.FTZ R8, R218, R2 ;  /* 0x00000002da087221 */ /* 0x000fe60000010000 */
[----:B------:R-:W-:Y:S02]  /*d2a0*/  FADD.FTZ R0, R206, R0 ;  /* 0x00000000ce007221 */ /* 0x000fe40000010000 */
[----:B------:R-:W-:Y:S02]  /*d2b0*/  FADD.FTZ R8, R66, R8 ;  /* 0x0000000842087221 */ /* 0x000fe40000010000 */
        /* <DEDUP_REMOVED lines=22> */
[-C--:B------:R-:W-:Y:S01]  /*d420*/  HMMA.16816.F32 R164, R28, R6.reuse, R164 ;  /* 0x000000061ca4723c */ /* 0x080fe200000018a4 */
[----:B------:R-:W-:Y:S03]  /*d430*/  FADD.FTZ R5, R214, R10 ;  /* 0x0000000ad6057221 */ /* 0x000fe60000010000 */
[----:B------:R-:W-:Y:S02]  /*d440*/  FADD.FTZ R4, R219, R4 ;  /* 0x00000004db047221 */ /* 0x000fe40000010000 */
[----:B------:R-:W-:Y:S02]  /*d450*/  FADD.FTZ R2, R216, R5 ;  /* 0x00000005d8027221 */ /* 0x000fe40000010000 */
[----:B------:R-:W-:Y:S01]  /*d460*/  FADD.FTZ R4, R65, R4 ;  /* 0x0000000441047221 */ /* 0x000fe20000010000 */
[----:B------:R-:W-:Y:S03]  /*d470*/  HMMA.16816.F32 R200, R200, R6, R24 ;  /* 0x00000006c8c8723c */ /* 0x000fe60000001818 */
[----:B------:R-:W-:Y:S01]  /*d480*/  FADD.FTZ R9, R168, R4 ;  /* 0x00000004a8097221 */ /* 0x000fe20000010000 */
[----:B------:R-:W-:Y:S01]  /*d490*/  MOV R168, R172 ;  /* 0x000000ac00a87202 */ /* 0x000fe20000000f00 */
[----:B------:R-:W-:Y:S02]  /*d4a0*/  FADD.FTZ R2, R67, R2 ;  /* 0x0000000243027221 */ /* 0x000fe40000010000 */
[----:B------:R-:W-:Y:S02]  /*d4b0*/  FADD.FTZ R5, R61, R0 ;  /* 0x000000003d057221 */ /* 0x000fe40000010000 */
[----:B------:R-:W-:Y:S03]  /*d4c0*/  FADD.FTZ R0, R169, R8 ;  /* 0x00000008a9007221 */ /* 0x000fe60000010000 */
[----:B------:R-:W-:Y:S02]  /*d4d0*/  FADD.FTZ R6, R204, R9 ;  /* 0x00000009cc067221 */ /* 0x000fe40000010000 */
[----:B------:R-:W-:Y:S02]  /*d4e0*/  FADD.FTZ R2, R64, R2 ;  /* 0x0000000240027221 */ /* 0x000fe40000010000 */
[----:B------:R-:W-:Y:S02]  /*d4f0*/  FADD.FTZ R6, R205, R6 ;  /* 0x00000006cd067221 */ /* 0x000fe40000010000 */
[----:B------:R-:W-:Y:S02]  /*d500*/  FADD.FTZ R4, R62, R5 ;  /* 0x000000053e047221 */ /* 0x000fe40000010000 */
[----:B------:R-:W-:Y:S01]  /*d510*/  FADD.FTZ R5, R173, R0 ;  /* 0x00000000ad057221 */ /* 0x000fe20000010000 */
[----:B------:R1:W-:Y:S01]  /*d520*/  STL [R1+0x4], R6 ;  /* 0x0000040601007387 */ /* 0x0003e20000100800 */
[----:B------:R-:W-:Y:S01]  /*d530*/  FADD.FTZ R2, R63, R2 ;  /* 0x000000023f027221 */ /* 0x000fe20000010000 */
[----:B------:R-:W-:Y:S01]  /*d540*/  MOV R173, R171 ;  /* 0x000000ab00ad7202 */ /* 0x000fe20000000f00 */
[----:B------:R-:W-:Y:S02]  /*d550*/  FADD.FTZ R0, R60, R4 ;  /* 0x000000043c007221 */ /* 0x000fe40000010000 */
[----:B------:R-:W-:Y:S01]  /*d560*/  FADD.FTZ R4, R174, R5 ;  /* 0x00000005ae047221 */ /* 0x000fe20000010000 */
[----:B------:R-:W-:Y:S01]  /*d570*/  MOV R174, R170 ;  /* 0x000000aa00ae7202 */ /* 0x000fe20000000f00 */
[----:B------:R-:W-:Y:S01]  /*d580*/  FADD.FTZ R2, R175, R2 ;  /* 0x00000002af027221 */ /* 0x000fe20000010000 */
[----:B------:R-:W-:Y:S01]  /*d590*/  MOV R175, R3 ;  /* 0x0000000300af7202 */ /* 0x000fe20000000f00 */
[----:B------:R-:W-:Y:S01]  /*d5a0*/  FADD.FTZ R0, R208, R0 ;  /* 0x00000000d0007221 */ /* 0x000fe20000010000 */
[----:B------:R1:W-:Y:S04]  /*d5b0*/  STL [R1], R4 ;  /* 0x0000000401007387 */ /* 0x0003e80000100800 */
[----:B------:R1:W-:Y:S04]  /*d5c0*/  STL [R1+0x8], R2 ;  /* 0x0000080201007387 */ /* 0x0003e80000100800 */
[----:B------:R1:W-:Y:S02]  /*d5d0*/  STL [R1+0xc], R0 ;  /* 0x00000c0001007387 */ /* 0x0003e40000100800 */
[----:B-1----:R-:W-:-:S05]  /*d5e0*/  @P4 BRA `(.L_x_297) ;  /* 0xffffb90000004947 */ /* 0x002fca000383ffff */
.L_x_296:
[----:B--2---:R-:W2:Y:S04]  /*d5f0*/  LDL.LU R2, [R1+0x4] ;  /* 0x0000040001027983 */ /* 0x004ea80000300800 */
[----:B------:R-:W3:Y:S04]  /*d600*/  LDL.LU R9, [R1+0x8] ;  /* 0x0000080001097983 */ /* 0x000ee80000300800 */
[----:B------:R-:W4:Y:S04]  /*d610*/  LDL.LU R8, [R1] ;  /* 0x0000000001087983 */ /* 0x000f280000300800 */
[----:B------:R-:W4:Y:S01]  /*d620*/  LDL.LU R7, [R1+0xc] ;  /* 0x00000c0001077983 */ /* 0x000f220000300800 */
[----:B------:R-:W1:Y:S01]  /*d630*/  S2UR UR6, SR_CTAID.Y ;  /* 0x00000000000679c3 */ /* 0x000e620000002600 */
[----:B------:R-:W-:Y:S01]  /*d640*/  UISETP.NE.AND UP0, UPT, UR8, -0x1, UPT ;  /* 0xffffffff0800788c */ /* 0x000fe2000bf05270 */
[----:B------:R-:W-:Y:S01]  /*d650*/  BSSY B0, `(.L_x_300) ;  /* 0x00001b2000007945 */ /* 0x000fe20003800000 */
[----:B------:R-:W-:-:S02]  /*d660*/  ULDC UR9, c[0x0][0x214] ;  /* 0x0000850000097ab9 */ /* 0x000fc40000000800 */
[----:B------:R-:W-:Y:S02]  /*d670*/  UMOV UR24, URZ ;  /* 0x0000003f00187c82 */ /* 0x000fe40008000000 */
[----:B------:R-:W-:Y:S01]  /*d680*/  UMOV UR25, URZ ;  /* 0x0000003f00197c82 */ /* 0x000fe20008000000 */
[----:B------:R-:W2:Y:S08]  /*d690*/  S2UR UR10, SR_CTAID.X ;  /* 0x00000000000a79c3 */ /* 0x000eb00000002500 */
[----:B------:R-:W2:Y:S01]  /*d6a0*/  S2UR UR11, SR_CTAID.Z ;  /* 0x00000000000b79c3 */ /* 0x000ea20000002700 */
[----:B-1----:R-:W-:Y:S01]  /*d6b0*/  @!UP0 USHF.R.S32.HI UR12, URZ, 0x1f, UR6 ;  /* 0x0000001f3f0c8899 */ /* 0x002fe20008011406 */
[----:B--2---:R-:W1:Y:S04]  /*d6c0*/  SHFL.BFLY PT, R0, R2, 0x2, 0x1f ;  /* 0x0c401f0002007f89 */ /* 0x004e6800000e0000 */
[----:B---3--:R-:W2:Y:S04]  /*d6d0*/  SHFL.BFLY PT, R4, R9, 0x2, 0x1f ;  /* 0x0c401f0009047f89 */ /* 0x008ea800000e0000 */
[----:B----4-:R-:W3:Y:S04]  /*d6e0*/  SHFL.BFLY PT, R5, R8, 0x2, 0x1f ;  /* 0x0c401f0008057f89 */ /* 0x010ee800000e0000 */
[----:B------:R-:W-:Y:S01]  /*d6f0*/  SHFL.BFLY PT, R6, R7, 0x2, 0x1f ;  /* 0x0c401f0007067f89 */ /* 0x000fe200000e0000 */
[----:B-1----:R-:W-:-:S02]  /*d700*/  FADD.FTZ R0, R0, R2 ;  /* 0x0000000200007221 */ /* 0x002fc40000010000 */
[----:B--2---:R-:W-:-:S03]  /*d710*/  FADD.FTZ R4, R4, R9 ;  /* 0x0000000904047221 */ /* 0x004fc60000010000 */
[----:B------:R-:W1:Y:S01]  /*d720*/  SHFL.BFLY PT, R2, R0, 0x1, 0x1f ;  /* 0x0c201f0000027f89 */ /* 0x000e6200000e0000 */
[----:B---3--:R-:W-:-:S03]  /*d730*/  FADD.FTZ R5, R5, R8 ;  /* 0x0000000805057221 */ /* 0x008fc60000010000 */
[----:B------:R-:W2:Y:S01]  /*d740*/  SHFL.BFLY PT, R168, R4, 0x1, 0x1f ;  /* 0x0c201f0004a87f89 */ /* 0x000ea200000e0000 */
[----:B-1----:R-:W-:Y:S01]  /*d750*/  FADD.FTZ R169, R0, R2 ;  /* 0x0000000200a97221 */ /* 0x002fe20000010000 */
[----:B------:R-:W-:Y:S01]  /*d760*/  MOV R0, 0x3f800000 ;  /* 0x3f80000000007802 */ /* 0x000fe20000000f00 */
[----:B------:R-:W-:Y:S02]  /*d770*/  FADD.FTZ R2, R6, R7 ;  /* 0x0000000706027221 */ /* 0x000fe40000010000 */
[----:B------:R-:W1:Y:S01]  /*d780*/  SHFL.BFLY PT, R7, R5, 0x1, 0x1f ;  /* 0x0c201f0005077f89 */ /* 0x000e6200000e0000 */
[----:B------:R-:W-:Y:S01]  /*d790*/  FSETP.NE.FTZ.AND P5, PT, R169, RZ, PT ;  /* 0x000000ffa900720b */ /* 0x000fe20003fb5000 */
[----:B--2---:R-:W-:Y:S01]  /*d7a0*/  FADD.FTZ R168, R4, R168 ;  /* 0x000000a804a87221 */ /* 0x004fe20000010000 */
[----:B------:R-:W-:Y:S01]  /*d7b0*/  MOV R4, 0x3f800000 ;  /* 0x3f80000000047802 */ /* 0x000fe20000000f00 */
[----:B------:R-:W2:Y:S03]  /*d7c0*/  SHFL.BFLY PT, R6, R2, 0x1, 0x1f ;  /* 0x0c201f0002067f89 */ /* 0x000ea600000e0000 */
[----:B------:R-:W-:-:S07]  /*d7d0*/  FSETP.NE.FTZ.AND P4, PT, R168, RZ, PT ;  /* 0x000000ffa800720b */ /* 0x000fce0003f95000 */
[----:B------:R-:W3:Y:S08]  /*d7e0*/  @P5 MUFU.RCP R0, R169 ;  /* 0x000000a900005308 */ /* 0x000ef00000001000 */
[----:B------:R-:W4:Y:S01]  /*d7f0*/  @P4 MUFU.RCP R4, R168 ;  /* 0x000000a800044308 */ /* 0x000f220000001000 */
[----:B-1----:R-:W-:Y:S02]  /*d800*/  FADD.FTZ R174, R5, R7 ;  /* 0x0000000705ae7221 */ /* 0x002fe40000010000 */
[----:B--2---:R-:W-:-:S03]  /*d810*/  FADD.FTZ R173, R2, R6 ;  /* 0x0000000602ad7221 */ /* 0x004fc60000010000 */
[----:B------:R-:W-:Y:S01]  /*d820*/  FSETP.NE.FTZ.AND P3, PT, R174, RZ, PT ;  /* 0x000000ffae00720b */ /* 0x000fe20003f75000 */
[C---:B---3--:R-:W-:Y:S01]  /*d830*/  FMUL.FTZ R23, R0.reuse, R85 ;  /* 0x0000005500177220 */ /* 0x048fe20000410000 */
[----:B------:R-:W-:Y:S01]  /*d840*/  MOV R2, 0x3f800000 ;  /* 0x3f80000000027802 */ /* 0x000fe20000000f00 */
[----:B------:R-:W1:Y:S01]  /*d850*/  S2R R85, SR_TID.X ;  /* 0x0000000000557919 */ /* 0x000e620000002100 */
[----:B------:R-:W-:Y:S01]  /*d860*/  FSETP.NE.FTZ.AND P0, PT, R173, RZ, PT ;  /* 0x000000ffad00720b */ /* 0x000fe20003f15000 */
[C---:B------:R-:W-:Y:S02]  /*d870*/  FMUL.FTZ R180, R0.reuse, R180 ;  /* 0x000000b400b47220 */ /* 0x040fe40000410000 */
[C---:B------:R-:W-:Y:S02]  /*d880*/  FMUL.FTZ R7, R0.reuse, R181 ;  /* 0x000000b500077220 */ /* 0x040fe40000410000 */
[C---:B------:R-:W-:Y:S02]  /*d890*/  FMUL.FTZ R188, R0.reuse, R188 ;  /* 0x000000bc00bc7220 */ /* 0x040fe40000410000 */
[C---:B------:R-:W-:Y:S01]  /*d8a0*/  FMUL.FTZ R5, R0.reuse, R189 ;  /* 0x000000bd00057220 */ /* 0x040fe20000410000 */
[----:B------:R-:W-:Y:S01]  /*d8b0*/  F2FP.PACK_AB R7, R7, R180 ;  /* 0x000000b40707723e */ /* 0x000fe200000000ff */
[----:B------:R-:W2:Y:S01]  /*d8c0*/  @P3 MUFU.RCP R2, R174 ;  /* 0x000000ae00023308 */ /* 0x000ea20000001000 */
        /* <DEDUP_REMOVED lines=10> */
[----:B-1----:R-:W-:Y:S01]  /*d970*/  SHF.R.S32.HI R28, RZ, 0x1f, R85 ;  /* 0x0000001fff1c7819 */ /* 0x002fe20000011455 */
[C---:B------:R-:W-:Y:S01]  /*d980*/  FMUL.FTZ R100, R0.reuse, R100 ;  /* 0x0000006400647220 */ /* 0x040fe20000410000 */
[----:B------:R-:W-:Y:S01]  /*d990*/  F2FP.PACK_AB R23, R23, R84 ;  /* 0x000000541717723e */ /* 0x000fe200000000ff */
[----:B------:R-:W-:Y:S01]  /*d9a0*/  FMUL.FTZ R66, R0, R101 ;  /* 0x0000006500427220 */ /* 0x000fe20000410000 */
[-C--:B------:R-:W-:Y:S01]  /*d9b0*/  LEA.HI R26, R28, R85.reuse, RZ, 0x2 ;  /* 0x000000551c1a7211 */ /* 0x080fe200078f10ff */
[----:B------:R-:W-:Y:S01]  /*d9c0*/  FMUL.FTZ R112, R0, R112 ;  /* 0x0000007000707220 */ /* 0x000fe20000410000 */
[----:B------:R-:W-:Y:S01]  /*d9d0*/  LEA.HI R84, R28, R85, RZ, 0x5 ;  /* 0x000000551c547211 */ /* 0x000fe200078f28ff */
[----:B------:R-:W-:Y:S01]  /*d9e0*/  FMUL.FTZ R62, R0, R113 ;  /* 0x00000071003e7220 */ /* 0x000fe20000410000 */
[----:B------:R-:W-:Y:S01]  /*d9f0*/  F2FP.PACK_AB R20, R20, R96 ;  /* 0x000000601414723e */ /* 0x000fe200000000ff */
[----:B------:R-:W-:Y:S01]  /*da00*/  FMUL.FTZ R116, R0, R116 ;  /* 0x0000007400747220 */ /* 0x000fe20000410000 */
[----:B------:R-:W-:Y:S01]  /*da10*/  F2FP.PACK_AB R66, R66, R100 ;  /* 0x000000644242723e */ /* 0x000fe200000000ff */
        /* <DEDUP_REMOVED lines=22> */
[----:B------:R-:W-:Y:S01]  /*db80*/  MOV R0, 0x3f800000 ;  /* 0x3f80000000007802 */ /* 0x000fe20000000f00 */
[----:B----4-:R-:W-:Y:S01]  /*db90*/  FMUL.FTZ R182, R4, R182 ;  /* 0x000000b604b67220 */ /* 0x010fe20000410000 */
[----:B------:R-:W-:Y:S01]  /*dba0*/  F2FP.PACK_AB R34, R34, R192 ;  /* 0x000000c02222723e */ /* 0x000fe200000000ff */
[----:B------:R-:W-:Y:S01]  /*dbb0*/  FMUL.FTZ R6, R4, R183 ;  /* 0x000000b704067220 */ /* 0x000fe20000410000 */
        /* <DEDUP_REMOVED lines=96> */
[----:B-1----:R-:W-:Y:S01]  /*e1c0*/  FMUL.FTZ R179, R0, R179 ;  /* 0x000000b300b37220 */ /* 0x002fe20000410000 */
[----:B------:R-:W-:Y:S01]  /*e1d0*/  F2FP.PACK_AB R32, R32, R196 ;  /* 0x000000c42020723e */ /* 0x000fe200000000ff */
[----:B------:R-:W-:Y:S01]  /*e1e0*/  FMUL.FTZ R9, R0, R178 ;  /* 0x000000b200097220 */ /* 0x000fe20000410000 */
[----:B------:R-:W-:Y:S01]  /*e1f0*/  LEA.HI R4, R4, R2, RZ, 0x3 ;  /* 0x0000000204047211 */ /* 0x000fe200078f18ff */
[----:B------:R-:W-:-:S02]  /*e200*/  FMUL.FTZ R187, R0, R187 ;  /* 0x000000bb00bb7220 */ /* 0x000fc40000410000 */
        /* <DEDUP_REMOVED lines=9> */
[----:B------:R-:W-:Y:S01]  /*e2a0*/  SHF.L.U32 R2, R4, 0x6, RZ ;  /* 0x0000000604027819 */ /* 0x000fe200000006ff */
        /* <DEDUP_REMOVED lines=36> */
[----:B------:R-:W-:Y:S02]  /*e4f0*/  LOP3.LUT R0, R26, 0x3ffffffc, RZ, 0xc0, !PT ;  /* 0x3ffffffc1a007812 */ /* 0x000fe400078ec0ff */
[----:B------:R-:W-:Y:S02]  /*e500*/  SHF.R.S32.HI R26, RZ, 0x5, R84 ;  /* 0x00000005ff1a7819 */ /* 0x000fe40000011454 */
[----:B------:R-:W-:Y:S02]  /*e510*/  IADD3 R28, -R0, R85, RZ ;  /* 0x00000055001c7210 */ /* 0x000fe40007ffe1ff */
[----:B------:R-:W-:-:S02]  /*e520*/  LOP3.LUT R0, R2, 0x1c0, RZ, 0xc0, !PT ;  /* 0x000001c002007812 */ /* 0x000fc400078ec0ff */
[----:B------:R-:W-:Y:S02]  /*e530*/  LOP3.LUT R2, R4, 0x1, RZ, 0xc0, !PT ;  /* 0x0000000104027812 */ /* 0x000fe400078ec0ff */
[----:B------:R-:W-:Y:S02]  /*e540*/  LEA R28, R26, R28, 0x9 ;  /* 0x0000001c1a1c7211 */ /* 0x000fe400078e48ff */
[----:B------:R-:W-:Y:S02]  /*e550*/  LEA.HI R0, R0, R0, RZ, 0x1d ;  /* 0x0000000000007211 */ /* 0x000fe400078fe8ff */
[----:B------:R-:W-:Y:S02]  /*e560*/  ISETP.NE.U32.AND P1, PT, R2, 0x1, PT ;  /* 0x000000010200780c */ /* 0x000fe40003f25070 */
[----:B------:R-:W-:Y:S02]  /*e570*/  LEA R0, R28, R0, 0x1 ;  /* 0x000000001c007211 */ /* 0x000fe400078e08ff */
[----:B------:R-:W-:-:S02]  /*e580*/  F2FP.PACK_AB R31, R199, R31 ;  /* 0x0000001fc71f723e */ /* 0x000fc400000000ff */
[----:B------:R-:W-:Y:S02]  /*e590*/  SHF.L.U32 R0, R0, 0x1, RZ ;  /* 0x0000000100007819 */ /* 0x000fe400000006ff */
[----:B------:R-:W-:Y:S02]  /*e5a0*/  F2FP.PACK_AB R28, R165, R164 ;  /* 0x000000a4a51c723e */ /* 0x000fe400000000ff */
[C---:B------:R-:W-:Y:S01]  /*e5b0*/  IADD3 R2, R0.reuse, -0x10, RZ ;  /* 0xfffffff000027810 */ /* 0x040fe20007ffe0ff */
[----:B------:R1:W-:Y:S01]  /*e5c0*/  STS [R0+0x400], R6 ;  /* 0x0004000600007388 */ /* 0x0003e20000000800 */
[----:B------:R-:W-:Y:S02]  /*e5d0*/  F2FP.PACK_AB R69, R167, R69 ;  /* 0x00000045a745723e */ /* 0x000fe400000000ff */
[----:B------:R-:W-:Y:S01]  /*e5e0*/  @P1 IADD3 R2, R0, 0x10, RZ ;  /* 0x0000001000021810 */ /* 0x000fe20007ffe0ff */
[----:B------:R-:W-:Y:S01]  /*e5f0*/  STS [R0], R7 ;  /* 0x0000000700007388 */ /* 0x000fe20000000800 */
[----:B------:R-:W-:-:S02]  /*e600*/  R2P PR, R4, 0x6 ;  /* 0x0000000604007804 */ /* 0x000fc40000000000 */
[----:B------:R-:W-:Y:S01]  /*e610*/  MOV R4, 0x20 ;  /* 0x0000002000047802 */ /* 0x000fe20000000f00 */
[----:B------:R2:W-:Y:S03]  /*e620*/  STS [R2], R5 ;  /* 0x0000000502007388 */ /* 0x0005e60000000800 */
[----:B------:R-:W-:Y:S01]  /*e630*/  SEL R4, R4, 0xffffffe0, !P1 ;  /* 0xffffffe004047807 */ /* 0x000fe20004800000 */
[----:B------:R3:W-:Y:S04]  /*e640*/  STS [R2+0x400], R8 ;  /* 0x0004000802007388 */ /* 0x0007e80000000800 */
[----:B------:R-:W-:Y:S04]  /*e650*/  STS [R0+0x2000], R10 ;  /* 0x0020000a00007388 */ /* 0x000fe80000000800 */
[----:B------:R4:W-:Y:S04]  /*e660*/  STS [R0+0x2400], R9 ;  /* 0x0024000900007388 */ /* 0x0009e80000000800 */
[----:B------:R-:W-:Y:S01]  /*e670*/  STS [R2+0x2000], R11 ;  /* 0x0020000b02007388 */ /* 0x000fe20000000800 */
[----:B-1----:R-:W-:Y:S01]  /*e680*/  MOV R6, UR5 ;  /* 0x0000000500067c02 */ /* 0x002fe20008000f00 */
[----:B------:R-:W-:-:S02]  /*e690*/  ULDC.64 UR4, c[0x0][0x1e8] ;  /* 0x00007a0000047ab9 */ /* 0x000fc40000000a00 */
[----:B------:R1:W-:Y:S01]  /*e6a0*/  STS [R2+0x2400], R14 ;  /* 0x0024000e02007388 */ /* 0x0003e20000000800 */
[----:B------:R-:W-:Y:S01]  /*e6b0*/  SEL R6, R6, 0xffffffc0, !P2 ;  /* 0xffffffc006067807 */ /* 0x000fe20005000000 */
[----:B------:R-:W-:Y:S01]  /*e6c0*/  @UP0 UIMAD.WIDE.U32 UR18, UR8, UR4, URZ ;  /* 0x00000004081202a5 */ /* 0x000fe2000f8e003f */
[----:B--2---:R-:W-:-:S03]  /*e6d0*/  IADD3 R5, R0, R4, RZ ;  /* 0x0000000400057210 */ /* 0x004fc60007ffe0ff */
[----:B------:R-:W-:Y:S01]  /*e6e0*/  @UP0 UIMAD UR7, UR8, UR5, UR19 ;  /* 0x00000005080702a4 */ /* 0x000fe2000f8e0213 */
[----:B------:R-:W-:Y:S02]  /*e6f0*/  IADD3 R4, R4, R2, RZ ;  /* 0x0000000204047210 */ /* 0x000fe40007ffe0ff */
[-C--:B---3--:R-:W-:Y:S01]  /*e700*/  IADD3 R8, R0, R6.reuse, RZ ;  /* 0x0000000600087210 */ /* 0x088fe20007ffe0ff */
[----:B------:R2:W-:Y:S01]  /*e710*/  STS [R5], R13 ;  /* 0x0000000d05007388 */ /* 0x0005e20000000800 */
[----:B------:R-:W-:Y:S01]  /*e720*/  IADD3 R7, R5, R6, RZ ;  /* 0x0000000605077210 */ /* 0x000fe20007ffe0ff */
[----:B------:R-:W-:Y:S02]  /*e730*/  ULDC.64 UR4, c[0x0][0x1e0] ;  /* 0x0000780000047ab9 */ /* 0x000fe40000000a00 */
[----:B------:R3:W-:Y:S01]  /*e740*/  STS [R5+0x400], R12 ;  /* 0x0004000c05007388 */ /* 0x0007e20000000800 */
[----:B------:R-:W-:Y:S01]  /*e750*/  @!UP0 UIMAD UR12, UR12, UR4, URZ ;  /* 0x000000040c0c82a4 */ /* 0x000fe2000f8e023f */
[----:B----4-:R-:W-:-:S02]  /*e760*/  IADD3 R9, R6, R2, RZ ;  /* 0x0000000206097210 */ /* 0x010fc40007ffe0ff */
[----:B------:R-:W-:Y:S01]  /*e770*/  STS [R4], R16 ;  /* 0x0000001004007388 */ /* 0x000fe20000000800 */
[----:B------:R-:W-:Y:S01]  /*e780*/  IADD3 R6, R4, R6, RZ ;  /* 0x0000000604067210 */ /* 0x000fe20007ffe0ff */
[----:B------:R-:W-:Y:S02]  /*e790*/  @!UP0 UIMAD.WIDE.U32 UR22, UR6, UR4, URZ ;  /* 0x00000004061682a5 */ /* 0x000fe4000f8e003f */
[----:B------:R-:W-:Y:S01]  /*e7a0*/  STS [R4+0x400], R15 ;  /* 0x0004000f04007388 */ /* 0x000fe20000000800 */
[----:B------:R-:W-:Y:S02]  /*e7b0*/  ULDC.U8 UR4, c[0x0][0x329] ;  /* 0x0000ca4000047ab9 */ /* 0x000fe40000000000 */
[----:B------:R-:W-:Y:S01]  /*e7c0*/  UISETP.NE.AND UP1, UPT, UR4, URZ, UPT ;  /* 0x0000003f0400728c */ /* 0x000fe2000bf25270 */
[----:B------:R-:W-:Y:S01]  /*e7d0*/  STS [R5+0x2000], R17 ;  /* 0x0020001105007388 */ /* 0x000fe20000000800 */
[----:B------:R-:W-:Y:S01]  /*e7e0*/  @!UP0 UIMAD UR12, UR6, UR5, UR12 ;  /* 0x00000005060c82a4 */ /* 0x000fe2000f8e020c */
[----:B-1----:R-:W-:Y:S01]  /*e7f0*/  MOV R14, 0x7f800000 ;  /* 0x7f800000000e7802 */ /* 0x002fe20000000f00 */
[----:B------:R-:W-:Y:S01]  /*e800*/  @!UP0 UMOV UR18, UR22 ;  /* 0x0000001600128c82 */ /* 0x000fe20008000000 */
[----:B------:R-:W-:Y:S01]  /*e810*/  STS [R5+0x2400], R18 ;  /* 0x0024001205007388 */ /* 0x000fe20000000800 */
[----:B------:R-:W-:-:S02]  /*e820*/  ULDC.U8 UR5, c[0x0][0x328] ;  /* 0x0000ca0000057ab9 */ /* 0x000fc40000000000 */
[----:B------:R-:W-:Y:S01]  /*e830*/  UISETP.NE.AND UP2, UPT, UR5, URZ, UPT ;  /* 0x0000003f0500728c */ /* 0x000fe2000bf45270 */
[----:B------:R-:W-:Y:S01]  /*e840*/  STS [R4+0x2000], R25 ;  /* 0x0020001904007388 */ /* 0x000fe20000000800 */
[----:B------:R-:W-:Y:S01]  /*e850*/  @!UP0 UIADD3 UR7, UR23, UR12, URZ ;  /* 0x0000000c17078290 */ /* 0x000fe2000fffe03f */
[----:B--2---:R-:W-:Y:S01]  /*e860*/  MOV R13, 0x7f800000 ;  /* 0x7f800000000d7802 */ /* 0x004fe20000000f00 */
[----:B------:R-:W-:Y:S01]  /*e870*/  UISETP.NE.OR UP3, UPT, UR4, URZ, !UP2 ;  /* 0x0000003f0400728c */ /* 0x000fe2000d765670 */
[----:B------:R-:W-:Y:S01]  /*e880*/  STS [R4+0x2400], R24 ;  /* 0x0024001804007388 */ /* 0x000fe20000000800 */
[----:B------:R-:W-:Y:S01]  /*e890*/  @UP1 ULDC UR13, c[0x0][0x210] ;  /* 0x00008400000d1ab9 */ /* 0x000fe20000000800 */
[----:B---3--:R-:W-:Y:S01]  /*e8a0*/  MOV R12, 0x7f800000 ;  /* 0x7f800000000c7802 */ /* 0x008fe20000000f00 */
[----:B------:R-:W-:Y:S01]  /*e8b0*/  ULDC UR5, c[0x0][0x234] ;  /* 0x00008d0000057ab9 */ /* 0x000fe20000000800 */
[----:B------:R-:W-:Y:S01]  /*e8c0*/  STS [R8], R23 ;  /* 0x0000001708007388 */ /* 0x000fe20000000800 */
[----:B------:R-:W-:-:S02]  /*e8d0*/  @UP1 UIMAD UR13, UR13, UR9, URZ ;  /* 0x000000090d0d12a4 */ /* 0x000fc4000f8e023f */
[----:B------:R-:W-:Y:S01]  /*e8e0*/  @!UP1 USEL UR13, UR9, UR5, !UP2 ;  /* 0x00000005090d9287 */ /* 0x000fe2000d000000 */
[----:B------:R-:W-:Y:S01]  /*e8f0*/  STS [R8+0x400], R22 ;  /* 0x0004001608007388 */ /* 0x000fe20000000800 */
[----:B------:R-:W-:Y:S02]  /*e900*/  ULDC UR4, c[0x0][0x1c0] ;  /* 0x0000700000047ab9 */ /* 0x000fe40000000800 */
[----:B------:R-:W-:Y:S01]  /*e910*/  @UP1 UMOV UR14, 0x1 ;  /* 0x00000001000e1882 */ /* 0x000fe20000000000 */
[----:B------:R-:W-:Y:S01]  /*e920*/  STS [R9], R20 ;  /* 0x0000001409007388 */ /* 0x000fe20000000800 */
[----:B------:R-:W-:Y:S02]  /*e930*/  @!UP1 UIMAD UR14, UR13, UR4, URZ ;  /* 0x000000040d0e92a4 */ /* 0x000fe4000f8e023f */
[----:B------:R-:W-:Y:S01]  /*e940*/  @!UP3 UIMAD UR20, UR6, UR9, URZ ;  /* 0x000000090614b2a4 */ /* 0x000fe2000f8e023f */
[----:B------:R-:W-:Y:S01]  /*e950*/  STS [R9+0x400], R19 ;  /* 0x0004001309007388 */ /* 0x000fe20000000800 */
[----:B------:R-:W-:-:S02]  /*e960*/  @UP1 ULDC UR19, c[0x0][0x210] ;  /* 0x0000840000131ab9 */ /* 0x000fc40000000800 */
[----:B------:R-:W-:Y:S01]  /*e970*/  UIMAD UR4, UR6, UR14, URZ ;  /* 0x0000000e060472a4 */ /* 0x000fe2000f8e023f */
[----:B------:R-:W-:Y:S01]  /*e980*/  STS [R8+0x2000], R21 ;  /* 0x0020001508007388 */ /* 0x000fe20000000800 */
[----:B------:R-:W-:Y:S02]  /*e990*/  @!UP1 UMOV UR19, 0x1 ;  /* 0x0000000100139882 */ /* 0x000fe40000000000 */
[----:B------:R-:W-:Y:S01]  /*e9a0*/  @!UP3 USEL UR20, UR20, UR8, !UP0 ;  /* 0x000000081414b287 */ /* 0x000fe2000c000000 */
[----:B------:R-:W-:Y:S01]  /*e9b0*/  STS [R8+0x2400], R27 ;  /* 0x0024001b08007388 */ /* 0x000fe20000000800 */
[----:B------:R-:W-:Y:S02]  /*e9c0*/  UIMAD UR10, UR10, UR19, URZ ;  /* 0x000000130a0a72a4 */ /* 0x000fe4000f8e023f */
[----:B------:R-:W-:Y:S01]  /*e9d0*/  USEL UR4, UR4, URZ, UP3 ;  /* 0x0000003f04047287 */ /* 0x000fe20009800000 */
[----:B------:R-:W-:Y:S01]  /*e9e0*/  STS [R9+0x2000], R68 ;  /* 0x0020004409007388 */ /* 0x000fe20000000800 */
[----:B------:R-:W-:-:S02]  /*e9f0*/  USHF.L.U32 UR10, UR10, 0x7, URZ ;  /* 0x000000070a0a7899 */ /* 0x000fc4000800063f */
[----:B------:R-:W-:Y:S01]  /*ea00*/  UIMAD UR13, UR11, UR13, UR4 ;  /* 0x0000000d0b0d72a4 */ /* 0x000fe2000f8e0204 */
[----:B------:R-:W-:Y:S01]  /*ea10*/  STS [R9+0x2400], R67 ;  /* 0x0024004309007388 */ /* 0x000fe20000000800 */
[----:B------:R-:W-:Y:S02]  /*ea20*/  @!UP3 UMOV UR24, UR20 ;  /* 0x000000140018bc82 */ /* 0x000fe40008000000 */
[----:B------:R-:W-:Y:S01]  /*ea30*/  USHF.R.S32.HI UR4, URZ, 0x1f, UR10 ;  /* 0x0000001f3f047899 */ /* 0x000fe2000801140a */
[----:B------:R-:W-:Y:S01]  /*ea40*/  STS [R7], R66 ;  /* 0x0000004207007388 */ /* 0x000fe20000000800 */
[----:B------:R-:W-:Y:S02]  /*ea50*/  @!UP3 USHF.R.S32.HI UR25, URZ, 0x1f, UR20 ;  /* 0x0000001f3f19b899 */ /* 0x000fe40008011414 */
[----:B------:R-:W-:Y:S01]  /*ea60*/  USHF.R.S32.HI UR5, URZ, 0x1f, UR13 ;  /* 0x0000001f3f057899 */ /* 0x000fe2000801140d */
[----:B------:R-:W-:Y:S01]  /*ea70*/  STS [R7+0x400], R65 ;  /* 0x0004004107007388 */ /* 0x000fe20000000800 */
[----:B------:R-:W-:-:S03]  /*ea80*/  UIADD3 UR10, UP2, UP1, UR10, UR24, UR13 ;  /* 0x000000180a0a7290 */ /* 0x000fc6000f95e00d */
[----:B------:R-:W-:Y:S01]  /*ea90*/  STS [R6], R62 ;  /* 0x0000003e06007388 */ /* 0x000fe20000000800 */
[----:B------:R-:W-:-:S03]  /*eaa0*/  UIADD3.X UR4, UR4, UR25, UR5, UP2, UP1 ;  /* 0x0000001904047290 */ /* 0x000fc600097e2405 */
        /* <DEDUP_REMOVED lines=17> */
[----:B-1----:R-:W-:-:S03]  /*ebc0*/  LOP3.LUT R0, R84, 0xffffffe0, RZ, 0xc0, !PT ;  /* 0xffffffe054007812 */ /* 0x002fc600078ec0ff */
[----:B------:R-:W-:Y:S01]  /*ebd0*/  STS [R5+0x6000], R48 ;  /* 0x0060003005007388 */ /* 0x000fe20000000800 */
[----:B------:R-:W-:-:S03]  /*ebe0*/  IADD3 R0, -R0, R85, RZ ;  /* 0x0000005500007210 */ /* 0x000fc60007ffe1ff */
[----:B------:R1:W-:Y:S01]  /*ebf0*/  STS [R5+0x6400], R47 ;  /* 0x0064002f05007388 */ /* 0x0003e20000000800 */
[----:B------:R-:W-:Y:S01]  /*ec00*/  LOP3.LUT P1, RZ, R0, 0x3, RZ, 0xc0, !PT ;  /* 0x0000000300ff7812 */ /* 0x000fe2000782c0ff */
[----:B--2---:R-:W2:Y:S02]  /*ec10*/  @P3 MUFU.LG2 R2, R174 ;  /* 0x000000ae00023308 */ /* 0x004ea40000000c00 */
[----:B------:R-:W-:Y:S04]  /*ec20*/  STS [R4+0x6000], R44 ;  /* 0x0060002c04007388 */ /* 0x000fe80000000800 */
[----:B------:R3:W-:Y:S02]  /*ec30*/  STS [R4+0x6400], R43 ;  /* 0x0064002b04007388 */ /* 0x0007e40000000800 */
[----:B------:R-:W4:Y:S02]  /*ec40*/  @P0 MUFU.LG2 R0, R173 ;  /* 0x000000ad00000308 */ /* 0x000f240000000c00 */
[----:B------:R-:W-:Y:S04]  /*ec50*/  STS [R8+0x4000], R42 ;  /* 0x0040002a08007388 */ /* 0x000fe80000000800 */
[----:B------:R-:W-:Y:S01]  /*ec60*/  STS [R8+0x4400], R41 ;  /* 0x0044002908007388 */ /* 0x000fe20000000800 */
[----:B--2---:R-:W-:-:S03]  /*ec70*/  @P3 FMUL.FTZ R2, R2, 0.69314718246459960938 ;  /* 0x3f31721802023820 */ /* 0x004fc60000410000 */
[----:B------:R-:W-:Y:S04]  /*ec80*/  STS [R9+0x4000], R38 ;  /* 0x0040002609007388 */ /* 0x000fe80000000800 */
[----:B------:R-:W-:Y:S01]  /*ec90*/  STS [R9+0x4400], R37 ;  /* 0x0044002509007388 */ /* 0x000fe20000000800 */
[----:B-1----:R-:W1:Y:S01]  /*eca0*/  @P5 MUFU.LG2 R5, R169 ;  /* 0x000000a900055308 */ /* 0x002e620000000c00 */
[----:B----4-:R-:W-:Y:S02]  /*ecb0*/  @P0 FMUL.FTZ R0, R0, 0.69314718246459960938 ;  /* 0x3f31721800000820 */ /* 0x010fe40000410000 */
[----:B------:R-:W-:Y:S02]  /*ecc0*/  STS [R8+0x6000], R40 ;  /* 0x0060002808007388 */ /* 0x000fe40000000800 */
[----:B------:R-:W-:-:S02]  /*ecd0*/  @P0 FFMA.FTZ R12, R3, c[0x0][0x238], R0 ;  /* 0x00008e00030c0a23 */ /* 0x000fc40000010000 */
[----:B------:R-:W-:Y:S01]  /*ece0*/  STS [R8+0x6400], R39 ;  /* 0x0064002708007388 */ /* 0x000fe20000000800 */
[----:B---3--:R-:W2:Y:S03]  /*ecf0*/  @P4 MUFU.LG2 R4, R168 ;  /* 0x000000a800044308 */ /* 0x008ea60000000c00 */
[----:B------:R-:W-:Y:S04]  /*ed00*/  STS [R9+0x6000], R36 ;  /* 0x0060002409007388 */ /* 0x000fe80000000800 */
[----:B------:R3:W-:Y:S01]  /*ed10*/  STS [R9+0x6400], R35 ;  /* 0x0064002309007388 */ /* 0x0007e20000000800 */
[----:B-1----:R-:W-:-:S03]  /*ed20*/  @P5 FMUL.FTZ R5, R5, 0.69314718246459960938 ;  /* 0x3f31721805055820 */ /* 0x002fc60000410000 */
[----:B------:R1:W-:Y:S01]  /*ed30*/  STS [R7+0x4000], R34 ;  /* 0x0040002207007388 */ /* 0x0003e20000000800 */
[----:B------:R-:W-:-:S03]  /*ed40*/  @P5 FFMA.FTZ R13, R172, c[0x0][0x238], R5 ;  /* 0x00008e00ac0d5a23 */ /* 0x000fc60000010005 */
[----:B------:R1:W-:Y:S01]  /*ed50*/  STS [R7+0x4400], R33 ;  /* 0x0044002107007388 */ /* 0x0003e20000000800 */
[----:B--2---:R-:W-:-:S03]  /*ed60*/  @P4 FMUL.FTZ R4, R4, 0.69314718246459960938 ;  /* 0x3f31721804044820 */ /* 0x004fc60000410000 */
[----:B------:R1:W-:Y:S01]  /*ed70*/  STS [R6+0x4000], R30 ;  /* 0x0040001e06007388 */ /* 0x0003e20000000800 */
[----:B------:R-:W-:-:S03]  /*ed80*/  @P4 FFMA.FTZ R14, R170, c[0x0][0x238], R4 ;  /* 0x00008e00aa0e4a23 */ /* 0x000fc60000010004 */
[----:B------:R1:W-:Y:S04]  /*ed90*/  STS [R6+0x4400], R29 ;  /* 0x0044001d06007388 */ /* 0x0003e80000000800 */
[----:B------:R1:W-:Y:S04]  /*eda0*/  STS [R7+0x6000], R32 ;  /* 0x0060002007007388 */ /* 0x0003e80000000800 */
[----:B------:R1:W-:Y:S01]  /*edb0*/  STS [R7+0x6400], R31 ;  /* 0x0064001f07007388 */ /* 0x0003e20000000800 */
[----:B---3--:R-:W-:Y:S01]  /*edc0*/  MOV R9, 0x7f800000 ;  /* 0x7f80000000097802 */ /* 0x008fe20000000f00 */
[----:B------:R-:W-:-:S02]  /*edd0*/  @P3 FFMA.FTZ R9, R171, c[0x0][0x238], R2 ;  /* 0x00008e00ab093a23 */ /* 0x000fc40000010002 */
[----:B------:R1:W-:Y:S04]  /*ede0*/  STS [R6+0x6000], R28 ;  /* 0x0060001c06007388 */ /* 0x0003e80000000800 */
[----:B------:R1:W-:Y:S04]  /*edf0*/  STS [R6+0x6400], R69 ;  /* 0x0064004506007388 */ /* 0x0003e80000000800 */
[----:B------:R-:W-:Y:S06]  /*ee00*/  BAR.SYNC.DEFER_BLOCKING 0x0 ;  /* 0x0000000000007b1d */ /* 0x000fec0000010000 */
[----:B-----5:R1:W2:Y:S04]  /*ee10*/  LDS.128 R20, [R239] ;  /* 0x00000000ef147984 */ /* 0x0202a80000000c00 */
[----:B------:R1:W3:Y:S04]  /*ee20*/  LDS.128 R32, [R239+0x800] ;  /* 0x00080000ef207984 */ /* 0x0002e80000000c00 */
[----:B------:R1:W4:Y:S04]  /*ee30*/  LDS.128 R40, [R239+0x1000] ;  /* 0x00100000ef287984 */ /* 0x0003280000000c00 */
        /* <DEDUP_REMOVED lines=14> */
[----:B--234-:R-:W2:Y:S01]  /*ef20*/  LDL.LU R175, [R1+0x4c] ;  /* 0x00004c0001af7983 */ /* 0x01cea20000300800 */
[----:B------:R-:W-:-:S04]  /*ef30*/  SHF.R.S32.HI R0, RZ, 0x1f, R26 ;  /* 0x0000001fff007819 */ /* 0x000fc8000001141a */
[----:B------:R-:W-:-:S04]  /*ef40*/  LEA.HI R0, R0, R26, RZ, 0x2 ;  /* 0x0000001a00007211 */ /* 0x000fc800078f10ff */
[----:B------:R-:W-:-:S05]  /*ef50*/  LOP3.LUT R0, R0, 0xffffffc, RZ, 0xc0, !PT ;  /* 0x0ffffffc00007812 */ /* 0x000fca00078ec0ff */
[----:B------:R-:W-:-:S04]  /*ef60*/  IMAD.IADD R0, R26, 0x1, -R0 ;  /* 0x000000011a007824 */ /* 0x000fc800078e0a00 */
[----:B--2---:R-:W-:-:S05]  /*ef70*/  IMAD R0, R0, 0x10, R175 ;  /* 0x0000001000007824 */ /* 0x004fca00078e02af */
        /* <DEDUP_REMOVED lines=10> */
[----:B-1----:R-:W-:Y:S01]  /*f020*/  @!P6 LEA.HI.X.SX32 R6, R3, UR4, 0x1, P0 ;  /* 0x000000040306ec11 */ /* 0x002fe200080f0eff */
        /* <DEDUP_REMOVED lines=20> */
.L_x_301:
[----:B--234-:R-:W-:Y:S05]  /*f170*/  BSYNC B0 ;  /* 0x0000000000007941 */ /* 0x01cfea0003800000 */
.L_x_300:
[----:B-1----:R-:W2:Y:S04]  /*f180*/  LDL.64 R14, [R1+0x18] ;  /* 0x00001800010e7983 */ /* 0x002ea80000100a00 */
[----:B------:R1:W5:Y:S04]  /*f190*/  LDL.64 R24, [R1+0x20] ;  /* 0x0000200001187983 */ /* 0x0003680000100a00 */
[----:B------:R1:W5:Y:S04]  /*f1a0*/  LDL R12, [R1+0x28] ;  /* 0x00002800010c7983 */ /* 0x0003680000100800 */
[----:B------:R-:W3:Y:S04]  /*f1b0*/  S2R R4, SR_TID.X ;  /* 0x0000000000047919 */ /* 0x000ee80000002100 */
[----:B------:R-:W4:Y:S01]  /*f1c0*/  S2R R10, SR_CTAID.Z ;  /* 0x00000000000a7919 */ /* 0x000f220000002700 */
[----:B------:R-:W-:-:S02]  /*f1d0*/  USHF.R.S32.HI UR6, URZ, 0x1f, UR11 ;  /* 0x0000001f3f067899 */ /* 0x000fc4000801140b */
[----:B------:R-:W-:Y:S02]  /*f1e0*/  ULDC.64 UR4, c[0x0][0x1f0] ;  /* 0x00007c0000047ab9 */ /* 0x000fe40000000a00 */
[----:B------:R-:W-:Y:S01]  /*f1f0*/  UIMAD UR4, UR6, UR4, URZ ;  /* 0x00000004060472a4 */ /* 0x000fe2000f8e023f */
[----:B---3--:R-:W-:-:S04]  /*f200*/  SHF.R.S32.HI R0, RZ, 0x1f, R4 ;  /* 0x0000001fff007819 */ /* 0x008fc80000011404 */
[----:B------:R-:W-:-:S04]  /*f210*/  LEA.HI R0, R0, R4, RZ, 0x3 ;  /* 0x0000000400007211 */ /* 0x000fc800078f18ff */
[----:B------:R-:W-:Y:S01]  /*f220*/  SHF.R.S32.HI R7, RZ, 0x3, R0 ;  /* 0x00000003ff077819 */ /* 0x000fe20000011400 */
[----:B------:R-:W-:Y:S01]  /*f230*/  UIMAD UR4, UR11, UR5, UR4 ;  /* 0x000000050b0472a4 */ /* 0x000fe2000f8e0204 */
[----:B------:R-:W-:Y:S01]  /*f240*/  BSSY B0, `(.L_x_302) ;  /* 0x0000013000007945 */ /* 0x000fe20003800000 */
[----:B--2---:R-:W-:Y:S02]  /*f250*/  SHF.R.S32.HI R3, RZ, 0x1f, R14 ;  /* 0x0000001fff037819 */ /* 0x004fe4000001140e */
[----:B------:R-:W-:-:S04]  /*f260*/  IADD3 R2, P0, R14, UR18, RZ ;  /* 0x000000120e027c10 */ /* 0x000fc8000ff1e0ff */
[----:B------:R-:W-:Y:S02]  /*f270*/  IADD3.X R3, R3, UR7, RZ, P0, !PT ;  /* 0x0000000703037c10 */ /* 0x000fe400087fe4ff */
[----:B------:R-:W-:-:S03]  /*f280*/  ISETP.GE.AND P0, PT, R7, UR15, PT ;  /* 0x0000000f07007c0c */ /* 0x000fc6000bf06270 */
[----:B----4-:R-:W-:-:S05]  /*f290*/  IMAD.WIDE.U32 R10, R10, c[0x0][0x1f0], R2 ;  /* 0x00007c000a0a7a25 */ /* 0x010fca00078e0002 */
[----:B------:R-:W-:-:S05]  /*f2a0*/  IADD3 R9, R11, UR4, RZ ;  /* 0x000000040b097c10 */ /* 0x000fca000fffe0ff */
[----:B------:R-:W-:Y:S05]  /*f2b0*/  @P0 BRA `(.L_x_303) ;  /* 0x000000b000000947 */ /* 0x000fea0003800000 */
[----:B-1---5:R-:W-:Y:S01]  /*f2c0*/  IMAD R0, R25, c[0x0][0x1e8], RZ ;  /* 0x00007a0019007a24 */ /* 0x022fe200078e02ff */
        /* <DEDUP_REMOVED lines=9> */
[----:B------:R1:W-:Y:S02]  /*f360*/  @!P1 STG.E.128 [R2.64+0x80], R16 ;  /* 0x0000801002009986 */ /* 0x0003e4000c101d10 */
.L_x_303:
[----:B-1----:R-:W-:Y:S05]  /*f370*/  BSYNC B0 ;  /* 0x0000000000007941 */ /* 0x002fea0003800000 */
.L_x_302:
[----:B------:R-:W-:Y:S01]  /*f380*/  IADD3 R0, R7, 0x10, RZ ;  /* 0x0000001007007810 */ /* 0x000fe20007ffe0ff */
[----:B------:R-:W-:Y:S03]  /*f390*/  BSSY B0, `(.L_x_304) ;  /* 0x0000011000007945 */ /* 0x000fe60003800000 */
[----:B------:R-:W-:-:S13]  /*f3a0*/  ISETP.GE.AND P0, PT, R0, UR15, PT ;  /* 0x0000000f00007c0c */ /* 0x000fda000bf06270 */
[----:B------:R-:W-:Y:S05]  /*f3b0*/  @P0 BRA `(.L_x_305) ;  /* 0x000000e000000947 */ /* 0x000fea0003800000 */
[----:B-----5:R-:W-:Y:S01]  /*f3c0*/  IADD3 R6, P0, R24, 0x10, RZ ;  /* 0x0000001018067810 */ /* 0x020fe20007f1e0ff */
[----:B------:R-:W-:Y:S01]  /*f3d0*/  IMAD.MOV.U32 R2, RZ, RZ, R10 ;  /* 0x000000ffff027224 */ /* 0x000fe200078e000a */
        /* <DEDUP_REMOVED lines=12> */
.L_x_305:
[----:B------:R-:W-:Y:S05]  /*f4a0*/  BSYNC B0 ;  /* 0x0000000000007941 */ /* 0x000fea0003800000 */
.L_x_304:
[----:B------:R-:W-:Y:S01]  /*f4b0*/  IADD3 R0, R7, 0x20, RZ ;  /* 0x0000002007007810 */ /* 0x000fe20007ffe0ff */
[----:B------:R-:W-:Y:S03]  /*f4c0*/  BSSY B0, `(.L_x_306) ;  /* 0x0000011000007945 */ /* 0x000fe60003800000 */
[----:B------:R-:W-:-:S13]  /*f4d0*/  ISETP.GE.AND P0, PT, R0, UR15, PT ;  /* 0x0000000f00007c0c */ /* 0x000fda000bf06270 */
[----:B------:R-:W-:Y:S05]  /*f4e0*/  @P0 BRA `(.L_x_307) ;  /* 0x000000e000000947 */ /* 0x000fea0003800000 */
[----:B-----5:R-:W-:Y:S01]  /*f4f0*/  IADD3 R6, P0, R24, 0x20, RZ ;  /* 0x0000002018067810 */ /* 0x020fe20007f1e0ff */
        /* <DEDUP_REMOVED lines=13> */
.L_x_307:
[----:B------:R-:W-:Y:S05]  /*f5d0*/  BSYNC B0 ;  /* 0x0000000000007941 */ /* 0x000fea0003800000 */
.L_x_306:
        /* <DEDUP_REMOVED lines=18> */
.L_x_309:
[----:B------:R-:W-:Y:S05]  /*f700*/  BSYNC B0 ;  /* 0x0000000000007941 */ /* 0x000fea0003800000 */
.L_x_308:
        /* <DEDUP_REMOVED lines=18> */
.L_x_311:
[----:B------:R-:W-:Y:S05]  /*f830*/  BSYNC B0 ;  /* 0x0000000000007941 */ /* 0x000fea0003800000 */
.L_x_310:
        /* <DEDUP_REMOVED lines=18> */
.L_x_313:
[----:B------:R-:W-:Y:S05]  /*f960*/  BSYNC B0 ;  /* 0x0000000000007941 */ /* 0x000fea0003800000 */
.L_x_312:
        /* <DEDUP_REMOVED lines=18> */
.L_x_315:
[----:B------:R-:W-:Y:S05]  /*fa90*/  BSYNC B0 ;  /* 0x0000000000007941 */ /* 0x000fea0003800000 */
.L_x_314:
[----:B------:R-:W-:-:S04]  /*faa0*/  IADD3 R0, R7, 0x70, RZ ;  /* 0x0000007007007810 */ /* 0x000fc80007ffe0ff */
[----:B------:R-:W-:-:S13]  /*fab0*/  ISETP.GE.AND P0, PT, R0, UR15, PT ;  /* 0x0000000f00007c0c */ /* 0x000fda000bf06270 */
[----:B------:R-:W-:Y:S05]  /*fac0*/  @P0 EXIT ;  /* 0x000000000000094d */ /* 0x000fea0003800000 */
[----:B-----5:R-:W-:Y:S01]  /*fad0*/  IADD3 R6, P0, R24, 0x70, RZ ;  /* 0x0000007018067810 */ /* 0x020fe20007f1e0ff */
[----:B-1----:R-:W-:Y:S01]  /*fae0*/  IMAD.MOV.U32 R2, RZ, RZ, R10 ;  /* 0x000000ffff027224 */ /* 0x002fe200078e000a */
        /* <DEDUP_REMOVED lines=14> */
.L_x_258:
[----:B------:R-:W-:Y:S01]  /*fbd0*/  UISETP.NE.AND UP4, UPT, UR8, -0x1, UPT ;  /* 0xffffffff0800788c */ /* 0x000fe2000bf85270 */
[----:B-1----:R-:W-:Y:S01]  /*fbe0*/  SHF.R.S32.HI R8, RZ, 0x1f, R198 ;  /* 0x0000001fff087819 */ /* 0x002fe200000114c6 */
        /* <DEDUP_REMOVED lines=20> */
[----:B------:R-:W-:Y:S01]  /*fd30*/  @!UP4 UIMAD.WIDE.U32 UR22, UR12, UR4, URZ ;  /* 0x000000040c16c2a5 */ /* 0x000fe2000f8e003f */
[----:B------:R-:W-:Y:S01]  /*fd40*/  IADD3 R23, R14, 0x40, RZ ;  /* 0x000000400e177810 */ /* 0x000fe20007ffe0ff */
        /* <DEDUP_REMOVED lines=50> */
.L_x_317:
[----:B------:R-:W-:Y:S05]  /*10070*/  BSYNC B0 ;  /* 0x0000000000007941 */ /* 0x000fea0003800000 */
.L_x_316:
        /* <DEDUP_REMOVED lines=18> */
.L_x_319:
[----:B------:R-:W-:Y:S05]  /*101a0*/  BSYNC B0 ;  /* 0x0000000000007941 */ /* 0x000fea0003800000 */
.L_x_318:
        /* <DEDUP_REMOVED lines=18> */
.L_x_321:
[----:B------:R-:W-:Y:S05]  /*102d0*/  BSYNC B0 ;  /* 0x0000000000007941 */ /* 0x000fea0003800000 */
.L_x_320:
        /* <DEDUP_REMOVED lines=18> */
.L_x_323:
[----:B------:R-:W-:Y:S05]  /*10400*/  BSYNC B0 ;  /* 0x0000000000007941 */ /* 0x000fea0003800000 */
.L_x_322:
        /* <DEDUP_REMOVED lines=18> */
.L_x_325:
[----:B------:R-:W-:Y:S05]  /*10530*/  BSYNC B0 ;  /* 0x0000000000007941 */ /* 0x000fea0003800000 */
.L_x_324:
        /* <DEDUP_REMOVED lines=18> */
.L_x_327:
[----:B------:R-:W-:Y:S05]  /*10660*/  BSYNC B0 ;  /* 0x0000000000007941 */ /* 0x000fea0003800000 */
.L_x_326:
        /* <DEDUP_REMOVED lines=18> */
.L_x_329:
[----:B------:R-:W-:Y:S05]  /*10790*/  BSYNC B0 ;  /* 0x0000000000007941 */ /* 0x000fea0003800000 */
.L_x_328:
        /* <DEDUP_REMOVED lines=18> */
.L_x_331:
[----:B------:R-:W-:Y:S05]  /*108c0*/  BSYNC B0 ;  /* 0x0000000000007941 */ /* 0x000fea0003800000 */
.L_x_330:
        /* <DEDUP_REMOVED lines=67> */
.L_x_332:
        /* <DEDUP_REMOVED lines=16> */
.L_x_2378:


//--------------------- .text._ZN5flash16flash_fwd_kernelI23Flash_fwd_kernel_traitsILi128ELi128ELi64ELi4ELb0ELb0EN7cutlass6half_tE19Flash_kernel_traitsILi128ELi128ELi64ELi4ES3_EELb0ELb0ELb0ELb1ELb0ELb0ELb1ELb0EEEvNS_16Flash_fwd_paramsE --------------------------
	.section	.text._ZN5flash16flash_fwd_kernelI23Flash_fwd_kernel_traitsILi128ELi128ELi64ELi4ELb0ELb0EN7cutlass6half_tE19Flash_kernel_traitsILi128ELi128ELi64ELi4ES3_EELb0ELb0ELb0ELb1ELb0ELb0ELb1ELb0EEEvNS_16Flash_fwd_paramsE,"ax",@progbits
	.sectioninfo	@"SHI_REGISTERS=255"
	.align	128
        .global         _ZN5flash16flash_fwd_kernelI23Flash_fwd_kernel_traitsILi128ELi128ELi64ELi4ELb0ELb0EN7cutlass6half_tE19Flash_kernel_traitsILi128ELi128ELi64ELi4ES3_EELb0ELb0ELb0ELb1ELb0ELb0ELb1ELb0EEEvNS_16Flash_fwd_paramsE
        .type           _ZN5flash16flash_fwd_kernelI23Flash_fwd_kernel_traitsILi128ELi128ELi64ELi4ELb0ELb0EN7cutlass6half_tE19Flash_kernel_traitsILi128ELi128ELi64ELi4ES3_EELb0ELb0ELb0ELb1ELb0ELb0ELb1ELb0EEEvNS_16Flash_fwd_paramsE,@function
        .size           _ZN5flash16flash_fwd_kernelI23Flash_fwd_kernel_traitsILi128ELi128ELi64ELi4ELb0ELb0EN7cutlass6half_tE19Flash_kernel_traitsILi128ELi128ELi64ELi4ES3_EELb0ELb0ELb0ELb1ELb0ELb0ELb1ELb0EEEvNS_16Flash_fwd_paramsE,(.L_x_2379 - _ZN5flash16flash_fwd_kernelI23Flash_fwd_kernel_traitsILi128ELi128ELi64ELi4ELb0ELb0EN7cutlass6half_tE19Flash_kernel_traitsILi128ELi128ELi64ELi4ES3_EELb0ELb0ELb0ELb1ELb0ELb0ELb1ELb0EEEvNS_16Flash_fwd_paramsE)
        .other          _ZN5flash16flash_fwd_kernelI23Flash_fwd_kernel_traitsILi128ELi128ELi64ELi4ELb0ELb0EN7cutlass6half_tE19Flash_kernel_traitsILi128ELi128ELi64ELi4ES3_EELb0ELb0ELb0ELb1ELb0ELb0ELb1ELb0EEEvNS_16Flash_fwd_paramsE,@"STO_CUDA_ENTRY STV_DEFAULT"
_ZN5flash16flash_fwd_kernelI23Flash_fwd_kernel_traitsILi128ELi128ELi64ELi4ELb0ELb0EN7cutlass6half_tE19Flash_kernel_traitsILi128ELi128ELi64ELi4ES3_EELb0ELb0ELb0ELb1ELb0ELb0ELb1ELb0EEEvNS_16Flash_fwd_paramsE:
.text._ZN5flash16flash_fwd_kernelI23Flash_fwd_kernel_traitsILi128ELi128ELi64ELi4ELb0ELb0EN7cutlass6half_tE19Flash_kernel_traitsILi128ELi128ELi64ELi4ES3_EELb0ELb0ELb0ELb1ELb0ELb0ELb1ELb0EEEvNS_16Flash_fwd_paramsE:
        /* <DEDUP_REMOVED lines=56> */
.L_x_333:
[----:B------:R-:W-:Y:S02]  /*0380*/  ULDC UR6, c[0x0][0x218] ;  /* 0x0000860000067ab9 */ /* 0x000fe40000000800 */
.L_x_334:
        /* <DEDUP_REMOVED lines=57> */
.L_x_336:
        /* <DEDUP_REMOVED lines=46> */
.L_x_337:
        /* <DEDUP_REMOVED lines=55> */
[----:B------:R-:W-:Y:S01]  /*0d70*/  IMAD R5, R8, c[0x0][0x1bc], R0 ;  /* 0x00006f0008057a24 */ /* 0x000fe200078e0200 */
        /* <DEDUP_REMOVED lines=40> */
.L_x_339:
[----:B------:R-:W-:Y:S05]  /*1000*/  BSYNC B0 ;  /* 0x0000000000007941 */ /* 0x000fea0003800000 */
.L_x_338:
        /* <DEDUP_REMOVED lines=29> */
.L_x_341:
[----:B------:R-:W-:Y:S05]  /*11e0*/  BSYNC B0 ;  /* 0x0000000000007941 */ /* 0x000fea0003800000 */
.L_x_340:
        /* <DEDUP_REMOVED lines=29> */
.L_x_343:
[----:B------:R-:W-:Y:S05]  /*13c0*/  BSYNC B0 ;  /* 0x0000000000007941 */ /* 0x000fea0003800000 */
.L_x_342:
        /* <DEDUP_REMOVED lines=29> */
.L_x_345:
[----:B------:R-:W-:Y:S05]  /*15a0*/  BSYNC B0 ;  /* 0x0000000000007941 */ /* 0x000fea0003800000 */
.L_x_344:
        /* <DEDUP_REMOVED lines=29> */
.L_x_347:
[----:B------:R-:W-:Y:S05]  /*1780*/  BSYNC B0 ;  /* 0x0000000000007941 */ /* 0x000fea0003800000 */
.L_x_346:
        /* <DEDUP_REMOVED lines=29> */
.L_x_349:
[----:B------:R-:W-:Y:S05]  /*1960*/  BSYNC B0 ;  /* 0x0000000000007941 */ /* 0x000fea0003800000 */
.L_x_348:
        /* <DEDUP_REMOVED lines=29> */
.L_x_351:
[----:B------:R-:W-:Y:S05]  /*1b40*/  BSYNC B0 ;  /* 0x0000000000007941 */ /* 0x000fea0003800000 */
.L_x_350:
        /* <DEDUP_REMOVED lines=36> */
.L_x_353:
[----:B------:R-:W-:Y:S05]  /*1d90*/  BSYNC B0 ;  /* 0x0000000000007941 */ /* 0x000fea0003800000 */
.L_x_352:
[----:B------:R-:W-:Y:S01]  /*1da0*/  ULEA.HI.SX32 UR20, UR21, 0xffffffff, 0x1a ;  /* 0xffffffff15147891 */ /* 0x000fe2000f8fd23f */
[----:B--2---:R-:W-:Y:S01]  /*1db0*/  IMAD.MOV.U32 R2, RZ, RZ, R30 ;  /* 0x000000ffff027224 */ /* 0x004fe200078e001e */
[----:B------:R-:W-:Y:S01]  /*1dc0*/  MOV R2, R28 ;  /* 0x0000001c00027202 */ /* 0x000fe20000000f00 */
[----:B------:R-:W-:Y:S01]  /*1dd0*/  IMAD.MOV.U32 R3, RZ, RZ, R31 ;  /* 0x000000ffff037224 */ /* 0x000fe200078e001f */
[----:B------:R-:W-:Y:S01]  /*1de0*/  UIMAD UR18, UR20, -0x40, UR10 ;  /* 0xffffffc0141278a4 */ /* 0x000fe2000f8e020a */
[----:B------:R-:W-:Y:S01]  /*1df0*/  MOV R252, UR23 ;  /* 0x0000001700fc7c02 */ /* 0x000fe20008000f00 */
[----:B------:R-:W-:Y:S01]  /*1e00*/  USHF.R.S32.HI UR25, URZ, 0x1f, UR20 ;  /* 0x0000001f3f197899 */ /* 0x000fe20008011414 */
[----:B------:R-:W-:Y:S01]  /*1e10*/  BSSY B0, `(.L_x_354) ;  /* 0x0000019000007945 */ /* 0x000fe20003800000 */
[----:B------:R-:W-:Y:S01]  /*1e20*/  UIMAD UR5, UR22, UR20, URZ ;  /* 0x00000014160572a4 */ /* 0x000fe2000f8e023f */
[----:B------:R2:W-:Y:S01]  /*1e30*/  STL.64 [R1+0x58], R2 ;  /* 0x0000580201007387 */ /* 0x0005e20000100a00 */
[----:B------:R-:W-:-:S02]  /*1e40*/  ISETP.GE.AND P0, PT, R12, UR18, PT ;  /* 0x000000120c007c0c */ /* 0x000fc4000bf06270 */
[----:B------:R-:W-:Y:S01]  /*1e50*/  UIMAD UR5, UR25, UR23, UR5 ;  /* 0x00000017190572a4 */ /* 0x000fe2000f8e0205 */
[----:B--2---:R-:W-:-:S05]  /*1e60*/  IMAD.WIDE.U32 R2, R252, UR20, R2 ;  /* 0x00000014fc027c25 */ /* 0x004fca000f8e0002 */
        /* <DEDUP_REMOVED lines=19> */
.L_x_355:
[----:B------:R-:W-:Y:S05]  /*1fa0*/  BSYNC B0 ;  /* 0x0000000000007941 */ /* 0x000fea0003800000 */
.L_x_354:
        /* <DEDUP_REMOVED lines=25> */
.L_x_357:
[----:B------:R-:W-:Y:S05]  /*2140*/  BSYNC B0 ;  /* 0x0000000000007941 */ /* 0x000fea0003800000 */
.L_x_356:
        /* <DEDUP_REMOVED lines=24> */
.L_x_359:
[----:B------:R-:W-:Y:S05]  /*22d0*/  BSYNC B0 ;  /* 0x0000000000007941 */ /* 0x000fea0003800000 */
.L_x_358:
        /* <DEDUP_REMOVED lines=26> */
.L_x_361:
[----:B------:R-:W-:Y:S05]  /*2480*/  BSYNC B0 ;  /* 0x0000000000007941 */ /* 0x000fea0003800000 */
.L_x_360:
        /* <DEDUP_REMOVED lines=16> */
[----:B---3--:R-:W-:Y:S01]  /*2590*/  IMAD.U32 R2, RZ, RZ, UR6 ;  /* 0x00000006ff027e24 */ /* 0x008fe2000f8e00ff */
[----:B------:R-:W-:Y:S01]  /*25a0*/  ISETP.GE.AND P1, PT, R12, UR18, PT ;  /* 0x000000120c007c0c */ /* 0x000fe2000bf26270 */
[----:B------:R-:W-:-:S03]  /*25b0*/  ULDC.64 UR4, c[0x0][0x1a0] ;  /* 0x0000680000047ab9 */ /* 0x000fc60000000a00 */
[----:B------:R-:W-:-:S05]  /*25c0*/  IMAD.U32 R3, RZ, RZ, UR7 ;  /* 0x00000007ff037e24 */ /* 0x000fca000f8e00ff */
[----:B------:R3:W4:Y:S01]  /*25d0*/  @P0 LDG.E R2, [R2.64] ;  /* 0x0000001002020981 */ /* 0x000722000c1e1900 */
        /* <DEDUP_REMOVED lines=8> */
[----:B---3--:R-:W4:Y:S01]  /*2660*/  @P0 MUFU.RCP R3, c[0x0][0x238] ;  /* 0x00008e0000030b08 */ /* 0x008f220000001000 */
[----:B------:R3:W-:Y:S04]  /*2670*/  @P1 STS.128 [R243+0xc000], RZ ;  /* 0x00c000fff3001388 */ /* 0x0007e80000000c00 */
[----:B------:R3:W-:Y:S01]  /*2680*/  @P1 STS.128 [R243+0xe000], RZ ;  /* 0x00e000fff3001388 */ /* 0x0007e20000000c00 */
[----:B----4-:R-:W-:Y:S01]  /*2690*/  @P0 FMUL.FTZ R2, R2, R3 ;  /* 0x0000000302020220 */ /* 0x010fe20000410000 */
[----:B------:R-:W-:Y:S01]  /*26a0*/  MOV R3, UR4 ;  /* 0x0000000400037c02 */ /* 0x000fe20008000f00 */
[----:B------:R-:W-:-:S02]  /*26b0*/  UMOV UR4, URZ ;  /* 0x0000003f00047c82 */ /* 0x000fc40008000000 */
[----:B------:R4:W5:Y:S02]  /*26c0*/  @P0 R2UR UR6, R2 ;  /* 0x00000000020603c2 */ /* 0x00096400000e0000 */
[----:B----4-:R-:W-:Y:S01]  /*26d0*/  LEA R2, P0, R6, R26, 0x6 ;  /* 0x0000001a06027211 */ /* 0x010fe200078030ff */
[----:B-----5:R-:W-:-:S03]  /*26e0*/  @UP1 UMOV UR4, UR6 ;  /* 0x0000000600041c82 */ /* 0x020fc60008000000 */
[----:B------:R-:W-:Y:S01]  /*26f0*/  LEA.HI.X R3, R6, R24, R3, 0x6, P0 ;  /* 0x0000001806037211 */ /* 0x000fe200000f3403 */
[----:B------:R-:W-:Y:S05]  /*2700*/  @P1 BRA `(.L_x_363) ;  /* 0x0000011000001947 */ /* 0x000fea0003800000 */
[----:B---3--:R-:W-:Y:S02]  /*2710*/  ISETP.GE.AND P1, PT, R22, c[0x0][0x220], PT ;  /* 0x0000880016007a0c */ /* 0x008fe40003f26270 */
        /* <DEDUP_REMOVED lines=16> */
.L_x_363:
[----:B---3--:R-:W-:Y:S05]  /*2820*/  BSYNC B0 ;  /* 0x0000000000007941 */ /* 0x008fea0003800000 */
.L_x_362:
        /* <DEDUP_REMOVED lines=26> */
.L_x_365:
[----:B------:R-:W-:Y:S05]  /*29d0*/  BSYNC B0 ;  /* 0x0000000000007941 */ /* 0x000fea0003800000 */
.L_x_364:
        /* <DEDUP_REMOVED lines=8> */
[----:B------:R-:W-:-:S03]  /*2a60*/  IMAD.MOV.U32 R6, RZ, RZ, c[0x0][0x1a4] ;  /* 0x00006900ff067624 */ /* 0x000fc600078e00ff */
        /* <DEDUP_REMOVED lines=17> */
.L_x_367:
[----:B------:R-:W-:Y:S05]  /*2b80*/  BSYNC B0 ;  /* 0x0000000000007941 */ /* 0x000fea0003800000 */
.L_x_366:
[----:B------:R-:W-:Y:S01]  /*2b90*/  ISETP.GE.AND P0, PT, R14, UR18, PT ;  /* 0x000000120e007c0c */ /* 0x000fe2000bf06270 */
[----:B------:R-:W-:-:S12]  /*2ba0*/  BSSY B0, `(.L_x_368) ;  /* 0x000001a000007945 */ /* 0x000fd80003800000 */
[----:B------:R1:W-:Y:S04]  /*2bb0*/  @P0 STS.128 [R243+0xd800], RZ ;  /* 0x00d800fff3000388 */ /* 0x0003e80000000c00 */
[----:B------:R1:W-:Y:S01]  /*2bc0*/  @P0 STS.128 [R243+0xf800], RZ ;  /* 0x00f800fff3000388 */ /* 0x0003e20000000c00 */
[----:B------:R-:W-:Y:S05]  /*2bd0*/  @P0 BRA `(.L_x_369) ;  /* 0x0000016000000947 */ /* 0x000fea0003800000 */
[----:B------:R-:W-:Y:S01]  /*2be0*/  ISETP.GE.AND P1, PT, R22, c[0x0][0x220], PT ;  /* 0x0000880016007a0c */ /* 0x000fe20003f26270 */
[----:B--2---:R-:W-:Y:S01]  /*2bf0*/  IMAD.MOV.U32 R6, RZ, RZ, c[0x0][0x1a0] ;  /* 0x00006800ff067624 */ /* 0x004fe200078e00ff */
        /* <DEDUP_REMOVED lines=20> */
.L_x_369:
[----:B------:R-:W-:Y:S05]  /*2d40*/  BSYNC B0 ;  /* 0x0000000000007941 */ /* 0x000fea0003800000 */
.L_x_368:
[----:B------:R-:W-:Y:S01]  /*2d50*/  SHF.R.S32.HI R5, RZ, 0x4, R19 ;  /* 0x00000004ff057819 */ /* 0x000fe20000011413 */
[----:B--2---:R-:W-:Y:S01]  /*2d60*/  IMAD.SHL.U32 R7, R36, 0x40, RZ ;  /* 0x0000004024077824 */ /* 0x004fe200078e00ff */
[----:B------:R-:W-:Y:S01]  /*2d70*/  SHF.L.U32 R8, R18, 0x6, RZ ;  /* 0x0000000612087819 */ /* 0x000fe200000006ff */
[----:B------:R-:W-:Y:S01]  /*2d80*/  IMAD.SHL.U32 R6, R12, 0x8, RZ ;  /* 0x000000080c067824 */ /* 0x000fe200078e00ff */
[----:B------:R-:W-:Y:S01]  /*2d90*/  LEA.HI R2, R19, R5, RZ, 0x1 ;  /* 0x0000000513027211 */ /* 0x000fe200078f08ff */
[----:B------:R-:W-:Y:S01]  /*2da0*/  IMAD.SHL.U32 R3, R17, 0x40, RZ ;  /* 0x0000004011037824 */ /* 0x000fe200078e00ff */
[----:B------:R-:W-:Y:S01]  /*2db0*/  LOP3.LUT R192, R8, 0xfffffe00, RZ, 0xc0, !PT ;  /* 0xfffffe0008c07812 */ /* 0x000fe200078ec0ff */
[----:B------:R-:W-:Y:S01]  /*2dc0*/  IMAD.SHL.U32 R108, R248, 0x2, RZ ;  /* 0x00000002f86c7824 */ /* 0x000fe200078e00ff */
[----:B------:R-:W-:Y:S01]  /*2dd0*/  LOP3.LUT R2, R2, 0xfffffffe, RZ, 0xc0, !PT ;  /* 0xfffffffe02027812 */ /* 0x000fe200078ec0ff */
[----:B------:R-:W-:Y:S01]  /*2de0*/  UMOV UR5, 0x40 ;  /* 0x0000004000057882 */ /* 0x000fe20000000000 */
[----:B------:R-:W-:Y:S01]  /*2df0*/  R2P PR, R36, 0x6 ;  /* 0x0000000624007804 */ /* 0x000fe20000000000 */
[----:B------:R-:W0:Y:S01]  /*2e00*/  LDGDEPBAR ;  /* 0x00000000000079af */ /* 0x000e220000000000 */
[----:B------:R-:W-:Y:S01]  /*2e10*/  LOP3.LUT R3, R3, 0x1c0, RZ, 0xc0, !PT ;  /* 0x000001c003037812 */ /* 0x000fe200078ec0ff */
[----:B------:R-:W-:Y:S01]  /*2e20*/  IMAD.IADD R5, R5, 0x1, -R2 ;  /* 0x0000000105057824 */ /* 0x000fe200078e0a02 */
[----:B------:R-:W-:Y:S01]  /*2e30*/  LOP3.LUT R2, R7, 0x1c0, RZ, 0xc0, !PT ;  /* 0x000001c007027812 */ /* 0x000fe200078ec0ff */
[----:B------:R-:W-:Y:S01]  /*2e40*/  UISETP.GE.AND UP0, UPT, UR10, 0x41, UPT ;  /* 0x000000410a00788c */ /* 0x000fe2000bf06270 */
[----:B------:R-:W-:Y:S01]  /*2e50*/  LOP3.LUT R108, R108, 0x6, RZ, 0xc0, !PT ;  /* 0x000000066c6c7812 */ /* 0x000fe200078ec0ff */
[----:B------:R-:W-:Y:S01]  /*2e60*/  IMAD.SHL.U32 R7, R5, 0x8, RZ ;  /* 0x0000000805077824 */ /* 0x000fe200078e00ff */
[----:B------:R-:W-:-:S02]  /*2e70*/  LOP3.LUT R8, R2, 0x8, R6, 0xf8, !PT ;  /* 0x0000000802087812 */ /* 0x000fc400078ef806 */
[----:B------:R-:W-:Y:S02]  /*2e80*/  SHF.R.U32.HI R2, RZ, 0x3, R2 ;  /* 0x00000003ff027819 */ /* 0x000fe40000011602 */
[----:B------:R-:W-:Y:S02]  /*2e90*/  LOP3.LUT R7, R3, 0x8, R7, 0xf8, !PT ;  /* 0x0000000803077812 */ /* 0x000fe400078ef807 */
[----:B------:R-:W-:Y:S02]  /*2ea0*/  LOP3.LUT R2, R8, R2, RZ, 0x3c, !PT ;  /* 0x0000000208027212 */ /* 0x000fe400078e3cff */
[----:B------:R-:W-:Y:S01]  /*2eb0*/  SHF.R.U32.HI R6, RZ, 0x3, R3 ;  /* 0x00000003ff067819 */ /* 0x000fe20000011603 */
[----:B------:R-:W-:Y:S01]  /*2ec0*/  IMAD R3, R80, 0x400, R192 ;  /* 0x0000040050037824 */ /* 0x000fe200078e02c0 */
[----:B------:R-:W-:Y:S02]  /*2ed0*/  LEA R2, R5, R2, 0x9 ;  /* 0x0000000205027211 */ /* 0x000fe400078e48ff */
[----:B------:R-:W-:-:S03]  /*2ee0*/  LOP3.LUT R189, R7, R6, RZ, 0x3c, !PT ;  /* 0x0000000607bd7212 */ /* 0x000fc600078e3cff */
[----:B------:R-:W-:Y:S02]  /*2ef0*/  IMAD.SHL.U32 R224, R2, 0x2, RZ ;  /* 0x0000000202e07824 */ /* 0x000fe400078e00ff */
[----:B------:R-:W-:-:S03]  /*2f00*/  IMAD.IADD R3, R189, 0x1, R3 ;  /* 0x00000001bd037824 */ /* 0x000fc600078e0203 */
[C---:B------:R-:W-:Y:S01]  /*2f10*/  IADD3 R2, R224.reuse, 0x8000, RZ ;  /* 0x00008000e0027810 */ /* 0x040fe20007ffe0ff */
[----:B------:R-:W-:Y:S01]  /*2f20*/  IMAD.SHL.U32 R231, R3, 0x2, RZ ;  /* 0x0000000203e77824 */ /* 0x000fe200078e00ff */
[----:B------:R-:W-:Y:S01]  /*2f30*/  IADD3 R235, R224, 0x8020, RZ ;  /* 0x00008020e0eb7810 */ /* 0x000fe20007ffe0ff */
[----:B------:R-:W-:Y:S01]  /*2f40*/  LDSM.16.M88.4 R16, [R224+0x8000] ;  /* 0x00800000e010783b */ /* 0x000fe20000000200 */
[----:B------:R-:W-:Y:S01]  /*2f50*/  @P1 IADD3 R235, R2, -0x20, RZ ;  /* 0xffffffe002eb1810 */ /* 0x000fe20007ffe0ff */
[----:B------:R-:W-:Y:S01]  /*2f60*/  IMAD R234, R0, 0x2, R231 ;  /* 0x0000000200ea7824 */ /* 0x000fe200078e02e7 */
[----:B------:R-:W-:Y:S01]  /*2f70*/  SHF.R.S32.HI R2, RZ, 0x1f, R40 ;  /* 0x0000001fff027819 */ /* 0x000fe20000011428 */
[----:B------:R-:W2:Y:S01]  /*2f80*/  LDSM.16.M88.4 R12, [R231] ;  /* 0x00000000e70c783b */ /* 0x000ea20000000200 */
[----:B------:R-:W-:Y:S02]  /*2f90*/  MOV R3, UR10 ;  /* 0x0000000a00037c02 */ /* 0x000fe40008000f00 */
[----:B------:R-:W-:Y:S01]  /*2fa0*/  LEA.HI R2, R2, R40, RZ, 0x2 ;  /* 0x0000002802027211 */ /* 0x000fe200078f10ff */
[----:B------:R-:W5:Y:S01]  /*2fb0*/  LDSM.16.M88.4 R8, [R231+0x2000] ;  /* 0x00200000e708783b */ /* 0x000f620000000200 */
[----:B------:R-:W-:-:S02]  /*2fc0*/  LEA R232, R4, R231, 0x1 ;  /* 0x000000e704e87211 */ /* 0x000fc400078e08ff */
[----:B------:R-:W-:Y:S01]  /*2fd0*/  SHF.R.S32.HI R81, RZ, 0x2, R2 ;  /* 0x00000002ff517819 */ /* 0x000fe20000011402 */
[----:B------:R-:W-:Y:S01]  /*2fe0*/  IMAD.U32 R2, RZ, RZ, UR20 ;  /* 0x00000014ff027e24 */ /* 0x000fe2000f8e00ff */
[----:B-1----:R-:W1:Y:S01]  /*2ff0*/  LDSM.16.M88.4 R20, [R224+0x8800] ;  /* 0x00880000e014783b */ /* 0x002e620000000200 */
[----:B------:R-:W-:Y:S02]  /*3000*/  IMAD R233, R0, 0x2, R232 ;  /* 0x0000000200e97824 */ /* 0x000fe400078e02e8 */
[----:B------:R-:W-:Y:S01]  /*3010*/  IMAD R5, R80, 0x10, R81 ;  /* 0x0000001050057824 */ /* 0x000fe200078e0251 */
[----:B------:R-:W3:Y:S01]  /*3020*/  LDSM.16.M88.4 R24, [R224+0x9000] ;  /* 0x00900000e018783b */ /* 0x000ee20000000200 */
[----:B------:R-:W-:-:S03]  /*3030*/  IMAD R108, R2, 0x40, R108 ;  /* 0x00000040026c7824 */ /* 0x000fc600078e026c */
[----:B------:R-:W-:Y:S01]  /*3040*/  IADD3 R6, R5, UR9, RZ ;  /* 0x0000000905067c10 */ /* 0x000fe2000fffe0ff */
[----:B------:R-:W4:Y:S01]  /*3050*/  LDSM.16.M88.4 R28, [R224+0x9800] ;  /* 0x00980000e01c783b */ /* 0x000f220000000200 */
[C---:B------:R-:W-:Y:S02]  /*3060*/  IADD3 R157, R108.reuse, 0x1, RZ ;  /* 0x000000016c9d7810 */ /* 0x040fe40007ffe0ff */
[----:B------:R-:W-:Y:S01]  /*3070*/  IADD3 R3, R3, -UR11, R6 ;  /* 0x8000000b03037c10 */ /* 0x000fe2000fffe006 */
[----:B------:R-:W-:Y:S01]  /*3080*/  STL [R1+0x70], R81 ;  /* 0x0000705101007387 */ /* 0x000fe20000100800 */
[C---:B------:R-:W-:Y:S02]  /*3090*/  IADD3 R156, R108.reuse, 0x8, RZ ;  /* 0x000000086c9c7810 */ /* 0x040fe40007ffe0ff */
[C---:B------:R-:W-:Y:S01]  /*30a0*/  IADD3 R154, R108.reuse, 0x9, RZ ;  /* 0x000000096c9a7810 */ /* 0x040fe20007ffe0ff */
[----:B------:R-:W-:Y:S01]  /*30b0*/  IMAD.IADD R2, R3, 0x1, -R108 ;  /* 0x0000000103027824 */ /* 0x000fe200078e0a6c */
[----:B------:R1:W-:Y:S01]  /*30c0*/  STL [R1+0x3c], R6 ;  /* 0x00003c0601007387 */ /* 0x0003e20000100800 */
[----:B------:R-:W-:-:S02]  /*30d0*/  IADD3 R152, R108, 0x10, RZ ;  /* 0x000000106c987810 */ /* 0x000fc40007ffe0ff */
[C---:B------:R-:W-:Y:S01]  /*30e0*/  IADD3 R149, R108.reuse, 0x11, RZ ;  /* 0x000000116c957810 */ /* 0x040fe20007ffe0ff */
[----:B------:R-:W-:Y:S01]  /*30f0*/  LDSM.16.M88.4 R40, [R235+0x800] ;  /* 0x00080000eb28783b */ /* 0x000fe20000000200 */
[----:B------:R-:W-:Y:S01]  /*3100*/  IABS R5, R2 ;  /* 0x0000000200057213 */ /* 0x000fe20000000000 */
[----:B------:R-:W-:Y:S01]  /*3110*/  IMAD.IADD R2, R3, 0x1, -R157 ;  /* 0x0000000103027824 */ /* 0x000fe200078e0a9d */
[C---:B------:R-:W-:Y:S01]  /*3120*/  IADD3 R148, R108.reuse, 0x18, RZ ;  /* 0x000000186c947810 */ /* 0x040fe20007ffe0ff */
[----:B------:R-:W-:Y:S01]  /*3130*/  LDSM.16.M88.4 R36, [R235] ;  /* 0x00000000eb24783b */ /* 0x000fe20000000200 */
[----:B------:R1:W-:Y:S01]  /*3140*/  I2F R225, R5 ;  /* 0x0000000500e17306 */ /* 0x0003e20000201400 */
[C---:B------:R-:W-:Y:S02]  /*3150*/  IADD3 R150, R108.reuse, 0x19, RZ ;  /* 0x000000196c967810 */ /* 0x040fe40007ffe0ff */
[----:B------:R-:W-:Y:S01]  /*3160*/  IABS R2, R2 ;  /* 0x0000000200027213 */ /* 0x000fe20000000000 */
[----:B--2---:R-:W-:Y:S01]  /*3170*/  HMMA.16816.F32 R76, R12, R16, RZ ;  /* 0x000000100c4c723c */ /* 0x004fe200000018ff */
[C---:B------:R-:W-:Y:S01]  /*3180*/  IADD3 R153, R108.reuse, 0x20, RZ ;  /* 0x000000206c997810 */ /* 0x040fe20007ffe0ff */
[----:B------:R-:W-:Y:S01]  /*3190*/  LDSM.16.M88.4 R44, [R235+0x1000] ;  /* 0x00100000eb2c783b */ /* 0x000fe20000000200 */
[----:B------:R-:W-:-:S02]  /*31a0*/  IADD3 R155, R108, 0x21, RZ ;  /* 0x000000216c9b7810 */ /* 0x000fc40007ffe0ff */
[C---:B------:R-:W-:Y:S02]  /*31b0*/  IADD3 R163, R108.reuse, 0x28, RZ ;  /* 0x000000286ca37810 */ /* 0x040fe40007ffe0ff */
[C---:B------:R-:W-:Y:S01]  /*31c0*/  IADD3 R164, R108.reuse, 0x30, RZ ;  /* 0x000000306ca47810 */ /* 0x040fe20007ffe0ff */
[C---:B-----5:R-:W-:Y:S01]  /*31d0*/  HMMA.16816.F32 R32, R8.reuse, R16, RZ ;  /* 0x000000100820723c */ /* 0x060fe200000018ff */
[C---:B------:R-:W-:Y:S02]  /*31e0*/  IADD3 R165, R108.reuse, 0x29, RZ ;  /* 0x000000296ca57810 */ /* 0x040fe40007ffe0ff */
[C---:B------:R-:W-:Y:S01]  /*31f0*/  IADD3 R167, R108.reuse, 0x31, RZ ;  /* 0x000000316ca77810 */ /* 0x040fe20007ffe0ff */
[----:B-1----:R-:W-:Y:S01]  /*3200*/  IMAD.MOV.U32 R5, RZ, RZ, R2 ;  /* 0x000000ffff057224 */ /* 0x002fe200078e0002 */
[C---:B------:R-:W-:Y:S02]  /*3210*/  IADD3 R6, R3.reuse, -R156, RZ ;  /* 0x8000009c03067210 */ /* 0x040fe40007ffe0ff */
[C---:B------:R-:W-:Y:S01]  /*3220*/  IADD3 R7, R3.reuse, -R167, RZ ;  /* 0x800000a703077210 */ /* 0x040fe20007ffe0ff */
[----:B------:R1:W-:Y:S01]  /*3230*/  I2F R227, R5 ;  /* 0x0000000500e37306 */ /* 0x0003e20000201400 */
[----:B------:R-:W-:Y:S01]  /*3240*/  IABS R2, R6 ;  /* 0x0000000600027213 */ /* 0x000fe20000000000 */
[----:B------:R-:W-:Y:S01]  /*3250*/  IMAD.IADD R6, R3, 0x1, -R154 ;  /* 0x0000000103067824 */ /* 0x000fe200078e0a9a */
[----:B------:R-:W-:Y:S01]  /*3260*/  HMMA.16816.F32 R56, R8, R18, RZ ;  /* 0x000000120838723c */ /* 0x000fe200000018ff */
[----:B------:R-:W-:-:S02]  /*3270*/  IADD3 R168, R108, 0x38, RZ ;  /* 0x000000386ca87810 */ /* 0x000fc40007ffe0ff */
[----:B------:R-:W-:Y:S02]  /*3280*/  IADD3 R169, R108, 0x39, RZ ;  /* 0x000000396ca97810 */ /* 0x000fe40007ffe0ff */
[----:B------:R-:W-:Y:S02]  /*3290*/  ISETP.GE.AND P1, PT, R157, UR10, PT ;  /* 0x0000000a9d007c0c */ /* 0x000fe4000bf26270 */
[----:B------:R-:W-:Y:S01]  /*32a0*/  ISETP.GE.AND P0, PT, R156, UR10, PT ;  /* 0x0000000a9c007c0c */ /* 0x000fe2000bf06270 */
[----:B------:R-:W-:Y:S01]  /*32b0*/  HMMA.16816.F32 R88, R12, R18, RZ ;  /* 0x000000120c58723c */ /* 0x000fe200000018ff */
[----:B------:R-:W-:Y:S02]  /*32c0*/  ISETP.GE.AND P6, PT, R154, UR10, PT ;  /* 0x0000000a9a007c0c */ /* 0x000fe4000bfc6270 */
[----:B------:R-:W-:Y:S01]  /*32d0*/  ISETP.GE.AND P5, PT, R152, UR10, PT ;  /* 0x0000000a98007c0c */ /* 0x000fe2000bfa6270 */
[----:B-1----:R-:W-:Y:S01]  /*32e0*/  IMAD.MOV.U32 R5, RZ, RZ, R2 ;  /* 0x000000ffff057224 */ /* 0x002fe200078e0002 */
[----:B------:R-:W-:-:S02]  /*32f0*/  IABS R2, R6 ;  /* 0x0000000600027213 */ /* 0x000fc40000000000 */
[----:B------:R-:W-:Y:S01]  /*3300*/  IADD3 R6, R3, -R152, RZ ;  /* 0x8000009803067210 */ /* 0x000fe20007ffe0ff */
[----:B------:R1:W-:Y:S01]  /*3310*/  I2F R236, R5 ;  /* 0x0000000500ec7306 */ /* 0x0003e20000201400 */
[----:B------:R-:W-:Y:S01]  /*3320*/  HMMA.16816.F32 R16, R8, R20, RZ ;  /* 0x000000140810723c */ /* 0x000fe200000018ff */
[----:B------:R-:W-:Y:S02]  /*3330*/  ISETP.GE.AND P4, PT, R149, UR10, PT ;  /* 0x0000000a95007c0c */ /* 0x000fe4000bf86270 */
[----:B------:R-:W-:-:S05]  /*3340*/  ISETP.GE.AND P3, PT, R148, UR10, PT ;  /* 0x0000000a94007c0c */ /* 0x000fca000bf66270 */
[----:B---3--:R-:W-:Y:S01]  /*3350*/  HMMA.16816.F32 R48, R8, R24, RZ ;  /* 0x000000180830723c */ /* 0x008fe200000018ff */
[----:B-1----:R-:W-:Y:S01]  /*3360*/  IMAD.MOV.U32 R5, RZ, RZ, R2 ;  /* 0x000000ffff057224 */ /* 0x002fe200078e0002 */
[----:B------:R-:W-:Y:S01]  /*3370*/  IABS R2, R6 ;  /* 0x0000000600027213 */ /* 0x000fe20000000000 */
[----:B------:R-:W-:-:S05]  /*3380*/  IMAD.IADD R6, R3, 0x1, -R149 ;  /* 0x0000000103067824 */ /* 0x000fca00078e0a95 */
[C---:B----4-:R-:W-:Y:S01]  /*3390*/  HMMA.16816.F32 R52, R8.reuse, R28, RZ ;  /* 0x0000001c0834723c */ /* 0x050fe200000018ff */
[----:B------:R1:W-:Y:S07]  /*33a0*/  I2F R238, R5 ;  /* 0x0000000500ee7306 */ /* 0x0003ee0000201400 */
[C---:B------:R-:W-:Y:S08]  /*33b0*/  HMMA.16816.F32 R60, R8.reuse, R22, RZ ;  /* 0x00000016083c723c */ /* 0x040ff000000018ff */
[----:B------:R-:W-:Y:S01]  /*33c0*/  HMMA.16816.F32 R68, R8, R26, RZ ;  /* 0x0000001a0844723c */ /* 0x000fe200000018ff */
[----:B-1----:R-:W-:Y:S01]  /*33d0*/  IMAD.MOV.U32 R5, RZ, RZ, R2 ;  /* 0x000000ffff057224 */ /* 0x002fe200078e0002 */
[----:B------:R-:W-:-:S02]  /*33e0*/  IABS R2, R6 ;  /* 0x0000000600027213 */ /* 0x000fc40000000000 */
[C---:B------:R-:W-:Y:S01]  /*33f0*/  IADD3 R6, R3.reuse, -R148, RZ ;  /* 0x8000009403067210 */ /* 0x040fe20007ffe0ff */
[----:B------:R1:W-:Y:S03]  /*3400*/  I2F R239, R5 ;  /* 0x0000000500ef7306 */ /* 0x0003e60000201400 */
[----:B------:R-:W-:Y:S01]  /*3410*/  HMMA.16816.F32 R64, R8, R30, RZ ;  /* 0x0000001e0840723c */ /* 0x000fe200000018ff */
[----:B------:R-:W2:Y:S07]  /*3420*/  LDSM.16.M88.4 R8, [R232+0x2000] ;  /* 0x00200000e808783b */ /* 0x000eae0000000200 */
[----:B------:R-:W-:Y:S01]  /*3430*/  HMMA.16816.F32 R72, R12, R20, RZ ;  /* 0x000000140c48723c */ /* 0x000fe200000018ff */
[----:B-1----:R-:W-:Y:S01]  /*3440*/  IMAD.MOV.U32 R5, RZ, RZ, R2 ;  /* 0x000000ffff057224 */ /* 0x002fe200078e0002 */
[----:B------:R-:W-:Y:S01]  /*3450*/  IABS R2, R6 ;  /* 0x0000000600027213 */ /* 0x000fe20000000000 */
[----:B------:R-:W-:-:S05]  /*3460*/  IMAD.IADD R6, R3, 0x1, -R150 ;  /* 0x0000000103067824 */ /* 0x000fca00078e0a96 */
[C---:B------:R-:W-:Y:S01]  /*3470*/  HMMA.16816.F32 R92, R12.reuse, R22, RZ ;  /* 0x000000160c5c723c */ /* 0x040fe200000018ff */
[----:B------:R1:W-:Y:S07]  /*3480*/  I2F R241, R5 ;  /* 0x0000000500f17306 */ /* 0x0003ee0000201400 */
[C---:B------:R-:W-:Y:S08]  /*3490*/  HMMA.16816.F32 R20, R12.reuse, R24, RZ ;  /* 0x000000180c14723c */ /* 0x040ff000000018ff */
[C---:B------:R-:W-:Y:S01]  /*34a0*/  HMMA.16816.F32 R96, R12.reuse, R26, RZ ;  /* 0x0000001a0c60723c */ /* 0x040fe200000018ff */
[----:B-1----:R-:W-:Y:S01]  /*34b0*/  IMAD.MOV.U32 R5, RZ, RZ, R2 ;  /* 0x000000ffff057224 */ /* 0x002fe200078e0002 */
[----:B------:R-:W-:Y:S01]  /*34c0*/  IABS R2, R6 ;  /* 0x0000000600027213 */ /* 0x000fe20000000000 */
[----:B------:R-:W1:Y:S01]  /*34d0*/  LDSM.16.M88.4 R24, [R235+0x1800] ;  /* 0x00180000eb18783b */ /* 0x000e620000000200 */
[----:B------:R-:W-:Y:S01]  /*34e0*/  IMAD.U32 R6, RZ, RZ, UR5 ;  /* 0x00000005ff067e24 */ /* 0x000fe2000f8e00ff */
[----:B------:R3:W-:Y:S03]  /*34f0*/  I2F R244, R5 ;  /* 0x0000000500f47306 */ /* 0x0007e60000201400 */
[C---:B------:R-:W-:Y:S05]  /*3500*/  HMMA.16816.F32 R80, R12.reuse, R28, RZ ;  /* 0x0000001c0c50723c */ /* 0x040fea00000018ff */
[----:B------:R4:W-:Y:S03]  /*3510*/  I2F R246, R2 ;  /* 0x0000000200f67306 */ /* 0x0009e60000201400 */
[----:B------:R-:W-:Y:S01]  /*3520*/  HMMA.16816.F32 R84, R12, R30, RZ ;  /* 0x0000001e0c54723c */ /* 0x000fe200000018ff */
[----:B------:R-:W5:Y:S01]  /*3530*/  LDSM.16.M88.4 R12, [R232] ;  /* 0x00000000e80c783b */ /* 0x000f620000000200 */
[----:B---3--:R-:W-:-:S06]  /*3540*/  IADD3 R5, R3, -R153, RZ ;  /* 0x8000009903057210 */ /* 0x008fcc0007ffe0ff */
[----:B--2---:R-:W-:Y:S01]  /*3550*/  HMMA.16816.F32 R120, R8, R40, R16 ;  /* 0x000000280878723c */ /* 0x004fe20000001810 */
[----:B------:R-:W-:-:S04]  /*3560*/  IABS R5, R5 ;  /* 0x0000000500057213 */ /* 0x000fc80000000000 */
[----:B------:R2:W-:Y:S01]  /*3570*/  I2F R245, R5 ;  /* 0x0000000500f57306 */ /* 0x0005e20000201400 */
[C---:B----4-:R-:W-:Y:S01]  /*3580*/  IMAD.IADD R2, R3.reuse, 0x1, -R155 ;  /* 0x0000000103027824 */ /* 0x050fe200078e0a9b */
[----:B------:R-:W-:Y:S01]  /*3590*/  IADD3 R16, R3, -R169, RZ ;  /* 0x800000a903107210 */ /* 0x000fe20007ffe0ff */
[----:B------:R-:W-:Y:S03]  /*35a0*/  HMMA.16816.F32 R104, R8, R42, R60 ;  /* 0x0000002a0868723c */ /* 0x000fe6000000183c */
[----:B------:R-:W-:-:S04]  /*35b0*/  IABS R2, R2 ;  /* 0x0000000200027213 */ /* 0x000fc80000000000 */
[----:B------:R3:W-:Y:S01]  /*35c0*/  I2F R247, R2 ;  /* 0x0000000200f77306 */ /* 0x0007e20000201400 */
[----:B------:R-:W-:Y:S01]  /*35d0*/  HMMA.16816.F32 R124, R8, R44, R48 ;  /* 0x0000002c087c723c */ /* 0x000fe20000001830 */
[----:B--2---:R-:W-:-:S07]  /*35e0*/  IMAD.IADD R5, R3, 0x1, -R163 ;  /* 0x0000000103057824 */ /* 0x004fce00078e0aa3 */
[----:B-1----:R-:W-:Y:S01]  /*35f0*/  HMMA.16816.F32 R132, R8, R24, R52 ;  /* 0x000000180884723c */ /* 0x002fe20000001834 */
[----:B------:R-:W-:-:S04]  /*3600*/  IABS R5, R5 ;  /* 0x0000000500057213 */ /* 0x000fc80000000000 */
[----:B------:R1:W-:Y:S01]  /*3610*/  I2F R242, R5 ;  /* 0x0000000500f27306 */ /* 0x0003e20000201400 */
[----:B---3--:R-:W-:Y:S02]  /*3620*/  SEL R2, R6, 0xffffffc0, !P2 ;  /* 0xffffffc006027807 */ /* 0x008fe40005000000 */
[C---:B------:R-:W-:Y:S01]  /*3630*/  HMMA.16816.F32 R100, R8.reuse, R38, R56 ;  /* 0x000000260864723c */ /* 0x040fe20000001838 */
[C---:B------:R-:W-:Y:S02]  /*3640*/  IADD3 R6, R3.reuse, -R165, RZ ;  /* 0x800000a503067210 */ /* 0x040fe40007ffe0ff */
[----:B------:R-:W-:Y:S01]  /*3650*/  ISETP.GE.AND P2, PT, R108, UR10, PT ;  /* 0x0000000a6c007c0c */ /* 0x000fe2000bf46270 */
[----:B------:R-:W-:Y:S01]  /*3660*/  IMAD.IADD R230, R224, 0x1, R2 ;  /* 0x00000001e0e67824 */ /* 0x000fe200078e0202 */
[----:B------:R-:W-:Y:S01]  /*3670*/  IABS R6, R6 ;  /* 0x0000000600067213 */ /* 0x000fe20000000000 */
[----:B------:R-:W-:Y:S02]  /*3680*/  IMAD.IADD R229, R2, 0x1, R235 ;  /* 0x0000000102e57824 */ /* 0x000fe400078e02eb */
[----:B------:R-:W-:Y:S01]  /*3690*/  HMMA.16816.F32 R220, R8, R26, R64 ;  /* 0x0000001a08dc723c */ /* 0x000fe20000001840 */
[----:B------:R2:W-:Y:S01]  /*36a0*/  I2F R240, R6 ;  /* 0x0000000600f07306 */ /* 0x0005e20000201400 */
[----:B------:R-:W-:Y:S01]  /*36b0*/  LDSM.16.M88.4 R128, [R230+0x9800] ;  /* 0x00980000e680783b */ /* 0x000fe20000000200 */
[----:B-1----:R-:W-:-:S05]  /*36c0*/  IMAD.IADD R5, R3, 0x1, -R164 ;  /* 0x0000000103057824 */ /* 0x002fca00078e0aa4 */
[----:B-----5:R-:W-:Y:S01]  /*36d0*/  HMMA.16816.F32 R60, R12, R40, R72 ;  /* 0x000000280c3c723c */ /* 0x020fe20000001848 */
[----:B------:R-:W-:-:S07]  /*36e0*/  IABS R5, R5 ;  /* 0x0000000500057213 */ /* 0x000fce0000000000 */
[C---:B------:R-:W-:Y:S01]  /*36f0*/  HMMA.16816.F32 R52, R12.reuse, R24, R80 ;  /* 0x000000180c34723c */ /* 0x040fe20000001850 */
[----:B--2---:R-:W-:Y:S01]  /*3700*/  IMAD.MOV.U32 R6, RZ, RZ, R5 ;  /* 0x000000ffff067224 */ /* 0x004fe200078e0005 */
[----:B------:R-:W-:Y:S01]  /*3710*/  IABS R5, R7 ;  /* 0x0000000700057213 */ /* 0x000fe20000000000 */
[----:B------:R-:W-:Y:S02]  /*3720*/  IMAD.IADD R7, R3, 0x1, -R168 ;  /* 0x0000000103077824 */ /* 0x000fe400078e0aa8 */
[----:B------:R1:W-:Y:S03]  /*3730*/  I2F R237, R6 ;  /* 0x0000000600ed7306 */ /* 0x0003e60000201400 */
[C---:B------:R-:W-:Y:S08]  /*3740*/  HMMA.16816.F32 R64, R12.reuse, R36, R76 ;  /* 0x000000240c40723c */ /* 0x040ff0000000184c */
[----:B------:R-:W-:Y:S01]  /*3750*/  HMMA.16816.F32 R56, R12, R44, R20 ;  /* 0x0000002c0c38723c */ /* 0x000fe20000001814 */
[----:B------:R-:W-:Y:S01]  /*3760*/  LDSM.16.M88.4 R20, [R230+0x8000] ;  /* 0x00800000e614783b */ /* 0x000fe20000000200 */
[----:B-1----:R-:W-:Y:S01]  /*3770*/  IMAD.MOV.U32 R6, RZ, RZ, R5 ;  /* 0x000000ffff067224 */ /* 0x002fe200078e0005 */
[----:B------:R-:W-:-:S05]  /*3780*/  IABS R5, R7 ;  /* 0x0000000700057213 */ /* 0x000fca0000000000 */
[----:B------:R-:W-:Y:S01]  /*3790*/  HMMA.16816.F32 R48, R12, R38, R88 ;  /* 0x000000260c30723c */ /* 0x000fe20000001858 */
[----:B------:R1:W-:Y:S01]  /*37a0*/  I2F R228, R6 ;  /* 0x0000000600e47306 */ /* 0x0003e20000201400 */
[----:B------:R-:W2:Y:S01]  /*37b0*/  LDSM.16.M88.4 R88, [R234+0x2000] ;  /* 0x00200000ea58783b */ /* 0x000ea20000000200 */
[----:B------:R-:W-:Y:S01]  /*37c0*/  IMAD.MOV.U32 R7, RZ, RZ, R5 ;  /* 0x000000ffff077224 */ /* 0x000fe200078e0005 */
[----:B------:R-:W-:-:S04]  /*37d0*/  IABS R5, R16 ;  /* 0x0000001000057213 */ /* 0x000fc80000000000 */
[C---:B------:R-:W-:Y:S01]  /*37e0*/  HMMA.16816.F32 R40, R12.reuse, R42, R92 ;  /* 0x0000002a0c28723c */ /* 0x040fe2000000185c */
[----:B------:R3:W-:Y:S07]  /*37f0*/  I2F R226, R7 ;  /* 0x0000000700e27306 */ /* 0x0007ee0000201400 */
[----:B------:R-:W-:Y:S01]  /*3800*/  HMMA.16816.F32 R28, R12, R46, R96 ;  /* 0x0000002e0c1c723c */ /* 0x000fe20000001860 */
[----:B-1----:R-:W-:-:S05]  /*3810*/  IADD3 R6, R3, 0x8, RZ ;  /* 0x0000000803067810 */ /* 0x002fca0007ffe0ff */
[----:B------:R-:W-:Y:S02]  /*3820*/  IMAD.IADD R16, R6, 0x1, -R108 ;  /* 0x0000000106107824 */ /* 0x000fe400078e0a6c */
[----:B------:R-:W-:Y:S01]  /*3830*/  HMMA.16816.F32 R24, R12, R26, R84 ;  /* 0x0000001a0c18723c */ /* 0x000fe20000001854 */
[----:B---3--:R-:W-:Y:S01]  /*3840*/  IMAD.MOV.U32 R7, RZ, RZ, R5 ;  /* 0x000000ffff077224 */ /* 0x008fe200078e0005 */
[C---:B------:R-:W-:Y:S02]  /*3850*/  IADD3 R5, R3.reuse, 0x40, RZ ;  /* 0x0000004003057810 */ /* 0x040fe40007ffe0ff */
[----:B------:R-:W-:Y:S01]  /*3860*/  IABS R16, R16 ;  /* 0x0000001000107213 */ /* 0x000fe20000000000 */
[----:B------:R1:W-:Y:S01]  /*3870*/  I2F R219, R7 ;  /* 0x0000000700db7306 */ /* 0x0003e20000201400 */
[----:B------:R-:W-:Y:S02]  /*3880*/  IADD3 R3, R3, 0x48, RZ ;  /* 0x0000004803037810 */ /* 0x000fe40007ffe0ff */
[----:B------:R-:W-:Y:S01]  /*3890*/  HMMA.16816.F32 R112, R8, R36, R32 ;  /* 0x000000240870723c */ /* 0x000fe20000001820 */
[----:B------:R-:W-:Y:S01]  /*38a0*/  IMAD.MOV.U32 R12, RZ, RZ, R16 ;  /* 0x000000ffff0c7224 */ /* 0x000fe200078e0010 */
[----:B------:R-:W3:Y:S01]  /*38b0*/  LDSM.16.M88.4 R36, [R230+0x9000] ;  /* 0x00900000e624783b */ /* 0x000ee20000000200 */
[----:B------:R-:W-:-:S02]  /*38c0*/  IMAD.IADD R13, R3, 0x1, -R108 ;  /* 0x00000001030d7824 */ /* 0x000fc400078e0a6c */
[----:B------:R4:W-:Y:S01]  /*38d0*/  I2F R218, R12 ;  /* 0x0000000c00da7306 */ /* 0x0009e20000201400 */
[----:B------:R-:W-:Y:S02]  /*38e0*/  LDSM.16.M88.4 R32, [R230+0x8800] ;  /* 0x00880000e620783b */ /* 0x000fe40000000200 */
[----:B------:R-:W-:Y:S02]  /*38f0*/  HMMA.16816.F32 R116, R8, R46, R68 ;  /* 0x0000002e0874723c */ /* 0x000fe40000001844 */
[----:B------:R-:W5:Y:S01]  /*3900*/  LDSM.16.M88.4 R8, [R234] ;  /* 0x00000000ea08783b */ /* 0x000f620000000200 */
[----:B-1----:R-:W-:-:S03]  /*3910*/  IADD3 R7, -R108, R5, RZ ;  /* 0x000000056c077210 */ /* 0x002fc60007ffe1ff */
[----:B------:R-:W-:Y:S02]  /*3920*/  LDSM.16.M88.4 R16, [R229] ;  /* 0x00000000e510783b */ /* 0x000fe40000000200 */
[----:B--2---:R-:W-:Y:S01]  /*3930*/  HMMA.16816.F32 R140, R88, R128, R132 ;  /* 0x00000080588c723c */ /* 0x004fe20000001884 */
[----:B------:R-:W-:-:S05]  /*3940*/  IABS R7, R7 ;  /* 0x0000000700077213 */ /* 0x000fca0000000000 */
[----:B----4-:R-:W-:Y:S01]  /*3950*/  IMAD.MOV.U32 R12, RZ, RZ, R7 ;  /* 0x000000ffff0c7224 */ /* 0x010fe200078e0007 */
[----:B------:R-:W-:Y:S02]  /*3960*/  IABS R7, R13 ;  /* 0x0000000d00077213 */ /* 0x000fe40000000000 */
[----:B------:R-:W-:Y:S01]  /*3970*/  IADD3 R13, -R157, R6, RZ ;  /* 0x000000069d0d7210 */ /* 0x000fe20007ffe1ff */
[----:B------:R1:W-:Y:S02]  /*3980*/  I2F R162, R12 ;  /* 0x0000000c00a27306 */ /* 0x0003e40000201400 */
[----:B-1----:R-:W-:Y:S01]  /*3990*/  IMAD.MOV.U32 R12, RZ, RZ, R7 ;  /* 0x000000ffff0c7224 */ /* 0x002fe200078e0007 */
[----:B------:R-:W-:Y:S01]  /*39a0*/  IABS R7, R13 ;  /* 0x0000000d00077213 */ /* 0x000fe20000000000 */
[----:B------:R-:W-:Y:S01]  /*39b0*/  IMAD.IADD R13, R5, 0x1, -R157 ;  /* 0x00000001050d7824 */ /* 0x000fe200078e0a9d */
[-C--:B---3--:R-:W-:Y:S03]  /*39c0*/  HMMA.16816.F32 R68, R88, R36.reuse, R124 ;  /* 0x000000245844723c */ /* 0x088fe6000000187c */
[----:B------:R1:W-:Y:S01]  /*39d0*/  I2F R161, R12 ;  /* 0x0000000c00a17306 */ /* 0x0003e20000201400 */
[----:B------:R-:W-:Y:S04]  /*39e0*/  LDSM.16.M88.4 R124, [R229+0x1800] ;  /* 0x00180000e57c783b */ /* 0x000fe80000000200 */
[C---:B-----5:R-:W-:Y:S08]  /*39f0*/  HMMA.16816.F32 R96, R8.reuse, R36, R56 ;  /* 0x000000240860723c */ /* 0x060ff00000001838 */
[----:B------:R-:W-:Y:S01]  /*3a00*/  HMMA.16816.F32 R92, R8, R128, R52 ;  /* 0x00000080085c723c */ /* 0x000fe20000001834 */
[----:B-1----:R-:W-:Y:S01]  /*3a10*/  IMAD.MOV.U32 R12, RZ, RZ, R7 ;  /* 0x000000ffff0c7224 */ /* 0x002fe200078e0007 */
[----:B------:R-:W-:-:S02]  /*3a20*/  IABS R7, R13 ;  /* 0x0000000d00077213 */ /* 0x000fc40000000000 */
[----:B------:R-:W-:Y:S01]  /*3a30*/  IADD3 R13, -R157, R3, RZ ;  /* 0x000000039d0d7210 */ /* 0x000fe20007ffe1ff */
[----:B------:R1:W-:Y:S03]  /*3a40*/  I2F R217, R12 ;  /* 0x0000000c00d97306 */ /* 0x0003e60000201400 */
[C---:B------:R-:W-:Y:S08]  /*3a50*/  HMMA.16816.F32 R80, R8.reuse, R20, R64 ;  /* 0x000000140850723c */ /* 0x040ff00000001840 */
[----:B------:R-:W-:Y:S01]  /*3a60*/  HMMA.16816.F32 R84, R8, R32, R60 ;  /* 0x000000200854723c */ /* 0x000fe2000000183c */
[----:B-1----:R-:W-:Y:S01]  /*3a70*/  IMAD.MOV.U32 R12, RZ, RZ, R7 ;  /* 0x000000ffff0c7224 */ /* 0x002fe200078e0007 */
[----:B------:R-:W-:Y:S01]  /*3a80*/  IABS R7, R13 ;  /* 0x0000000d00077213 */ /* 0x000fe20000000000 */
[----:B------:R-:W-:-:S05]  /*3a90*/  IMAD.IADD R13, R6, 0x1, -R156 ;  /* 0x00000001060d7824 */ /* 0x000fca00078e0a9c */
[C---:B------:R-:W-:Y:S01]  /*3aa0*/  HMMA.16816.F32 R48, R8.reuse, R22, R48 ;  /* 0x000000160830723c */ /* 0x040fe20000001830 */
[----:B------:R1:W-:Y:S07]  /*3ab0*/  I2F R216, R12 ;  /* 0x0000000c00d87306 */ /* 0x0003ee0000201400 */
[C---:B------:R-:W-:Y:S01]  /*3ac0*/  HMMA.16816.F32 R56, R8.reuse, R34, R40 ;  /* 0x000000220838723c */ /* 0x040fe20000001828 */
[----:B------:R-:W2:Y:S07]  /*3ad0*/  LDSM.16.M88.4 R40, [R233+0x2000] ;  /* 0x00200000e928783b */ /* 0x000eae0000000200 */
[----:B------:R-:W-:Y:S01]  /*3ae0*/  HMMA.16816.F32 R52, R8, R38, R28 ;  /* 0x000000260834723c */ /* 0x000fe2000000181c */
[----:B-1----:R-:W-:Y:S01]  /*3af0*/  IMAD.MOV.U32 R12, RZ, RZ, R7 ;  /* 0x000000ffff0c7224 */ /* 0x002fe200078e0007 */
[----:B------:R-:W-:-:S02]  /*3b00*/  IABS R7, R13 ;  /* 0x0000000d00077213 */ /* 0x000fc40000000000 */
[----:B------:R-:W-:Y:S01]  /*3b10*/  IADD3 R13, -R156, R5, RZ ;  /* 0x000000059c0d7210 */ /* 0x000fe20007ffe1ff */
[----:B------:R1:W-:Y:S03]  /*3b20*/  I2F R214, R12 ;  /* 0x0000000c00d67306 */ /* 0x0003e60000201400 */
[----:B------:R-:W-:Y:S01]  /*3b30*/  HMMA.16816.F32 R44, R8, R130, R24 ;  /* 0x00000082082c723c */ /* 0x000fe20000001818 */
[----:B------:R-:W3:Y:S07]  /*3b40*/  LDSM.16.M88.4 R24, [R229+0x800] ;  /* 0x00080000e518783b */ /* 0x000eee0000000200 */
[----:B------:R-:W-:Y:S01]  /*3b50*/  HMMA.16816.F32 R28, R88, R20, R112 ;  /* 0x00000014581c723c */ /* 0x000fe20000001870 */
[----:B-1----:R-:W-:Y:S01]  /*3b60*/  IMAD.MOV.U32 R12, RZ, RZ, R7 ;  /* 0x000000ffff0c7224 */ /* 0x002fe200078e0007 */
[----:B------:R-:W-:-:S06]  /*3b70*/  IABS R7, R13 ;  /* 0x0000000d00077213 */ /* 0x000fcc0000000000 */
[C---:B------:R-:W-:Y:S01]  /*3b80*/  HMMA.16816.F32 R64, R88.reuse, R22, R100 ;  /* 0x000000165840723c */ /* 0x040fe20000001864 */
[----:B------:R1:W-:Y:S01]  /*3b90*/  I2F R215, R12 ;  /* 0x0000000c00d77306 */ /* 0x0003e20000201400 */
[----:B------:R-:W4:Y:S06]  /*3ba0*/  LDSM.16.M88.4 R20, [R229+0x1000] ;  /* 0x00100000e514783b */ /* 0x000f2c0000000200 */
[C---:B------:R-:W-:Y:S01]  /*3bb0*/  HMMA.16816.F32 R72, R88.reuse, R32, R120 ;  /* 0x000000205848723c */ /* 0x040fe20000001878 */
[----:B------:R5:W-:Y:S07]  /*3bc0*/  I2F R213, R7 ;  /* 0x0000000700d57306 */ /* 0x000bee0000201400 */
[----:B------:R-:W-:Y:S01]  /*3bd0*/  HMMA.16816.F32 R76, R88, R34, R104 ;  /* 0x00000022584c723c */ /* 0x000fe20000001868 */
[----:B-1----:R-:W-:Y:S01]  /*3be0*/  IMAD.IADD R12, R3, 0x1, -R156 ;  /* 0x00000001030c7824 */ /* 0x002fe200078e0a9c */
[----:B------:R-:W-:Y:S04]  /*3bf0*/  LDSM.16.M88.4 R32, [R231+0x6000] ;  /* 0x00600000e720783b */ /* 0x000fe80000000200 */
[----:B------:R-:W-:-:S02]  /*3c00*/  IABS R12, R12 ;  /* 0x0000000c000c7213 */ /* 0x000fc40000000000 */
[----:B------:R-:W-:Y:S01]  /*3c10*/  HMMA.16816.F32 R60, R88, R38, R116 ;  /* 0x00000026583c723c */ /* 0x000fe20000001874 */
[--C-:B-----5:R-:W-:Y:S01]  /*3c20*/  IMAD.IADD R7, R6, 0x1, -R154.reuse ;  /* 0x0000000106077824 */ /* 0x120fe200078e0a9a */
[----:B------:R-:W-:Y:S01]  /*3c30*/  MOV R8, R12 ;  /* 0x0000000c00087202 */ /* 0x000fe20000000f00 */
[----:B------:R-:W-:Y:S01]  /*3c40*/  LDSM.16.M88.4 R36, [R231+0x4000] ;  /* 0x00400000e724783b */ /* 0x000fe20000000200 */
[----:B------:R-:W-:Y:S02]  /*3c50*/  IADD3 R12, -R154, R3, RZ ;  /* 0x000000039a0c7210 */ /* 0x000fe40007ffe1ff */
[----:B------:R1:W-:Y:S01]  /*3c60*/  I2F R210, R8 ;  /* 0x0000000800d27306 */ /* 0x0003e20000201400 */
[----:B------:R-:W-:Y:S01]  /*3c70*/  IABS R7, R7 ;  /* 0x0000000700077213 */ /* 0x000fe20000000000 */
[C---:B--2---:R-:W-:Y:S06]  /*3c80*/  HMMA.16816.F32 R28, R40.reuse, R16, R28 ;  /* 0x00000010281c723c */ /* 0x044fec000000181c */
[----:B------:R2:W-:Y:S02]  /*3c90*/  I2F R211, R7 ;  /* 0x0000000700d37306 */ /* 0x0005e40000201400 */
[----:B---3--:R-:W-:Y:S01]  /*3ca0*/  HMMA.16816.F32 R104, R40, R26, R76 ;  /* 0x0000001a2868723c */ /* 0x008fe2000000184c */
[----:B-1----:R-:W-:-:S07]  /*3cb0*/  IMAD.IADD R8, R5, 0x1, -R154 ;  /* 0x0000000105087824 */ /* 0x002fce00078e0a9a */
[----:B----4-:R-:W-:Y:S01]  /*3cc0*/  HMMA.16816.F32 R116, R40, R22, R60 ;  /* 0x000000162874723c */ /* 0x010fe2000000183c */
[----:B------:R-:W-:Y:S01]  /*3cd0*/  LDSM.16.M88.4 R60, [R230+0xa000] ;  /* 0x00a00000e63c783b */ /* 0x000fe20000000200 */
[----:B------:R-:W-:-:S03]  /*3ce0*/  IABS R2, R8 ;  /* 0x0000000800027213 */ /* 0x000fc60000000000 */
[----:B------:R-:W1:Y:S02]  /*3cf0*/  LDSM.16.M88.4 R8, [R233] ;  /* 0x00000000e908783b */ /* 0x000e640000000200 */
[----:B--2---:R-:W-:Y:S01]  /*3d00*/  IMAD.MOV.U32 R7, RZ, RZ, R2 ;  /* 0x000000ffff077224 */ /* 0x004fe200078e0002 */
[----:B------:R-:W-:Y:S01]  /*3d10*/  IABS R2, R12 ;  /* 0x0000000c00027213 */ /* 0x000fe20000000000 */
[----:B------:R-:W-:Y:S02]  /*3d20*/  IMAD.IADD R12, R6, 0x1, -R152 ;  /* 0x00000001060c7824 */ /* 0x000fe400078e0a98 */
[----:B------:R2:W-:Y:S02]  /*3d30*/  I2F R209, R7 ;  /* 0x0000000700d17306 */ /* 0x0005e40000201400 */
[----:B--2---:R-:W-:Y:S01]  /*3d40*/  IMAD.MOV.U32 R7, RZ, RZ, R2 ;  /* 0x000000ffff077224 */ /* 0x004fe200078e0002 */
[----:B------:R-:W-:Y:S02]  /*3d50*/  IABS R2, R12 ;  /* 0x0000000c00027213 */ /* 0x000fe40000000000 */
[----:B------:R-:W-:-:S03]  /*3d60*/  IADD3 R12, -R152, R5, RZ ;  /* 0x00000005980c7210 */ /* 0x000fc60007ffe1ff */
[----:B------:R2:W-:Y:S01]  /*3d70*/  I2F R208, R7 ;  /* 0x0000000700d07306 */ /* 0x0005e20000201400 */
[----:B-1----:R-:W-:Y:S01]  /*3d80*/  HMMA.16816.F32 R80, R8, R16, R80 ;  /* 0x000000100850723c */ /* 0x002fe20000001850 */
[----:B--2---:R-:W-:Y:S01]  /*3d90*/  IMAD.MOV.U32 R7, RZ, RZ, R2 ;  /* 0x000000ffff077224 */ /* 0x004fe200078e0002 */
[----:B------:R-:W-:Y:S01]  /*3da0*/  IABS R2, R12 ;  /* 0x0000000c00027213 */ /* 0x000fe20000000000 */
[----:B------:R-:W-:-:S04]  /*3db0*/  IMAD.IADD R12, R3, 0x1, -R152 ;  /* 0x00000001030c7824 */ /* 0x000fc800078e0a98 */
[----:B------:R1:W-:Y:S01]  /*3dc0*/  I2F R207, R7 ;  /* 0x0000000700cf7306 */ /* 0x0003e20000201400 */
[C---:B------:R-:W-:Y:S08]  /*3dd0*/  HMMA.16816.F32 R100, R8.reuse, R18, R48 ;  /* 0x000000120864723c */ /* 0x040ff00000001830 */
[----:B------:R-:W-:Y:S01]  /*3de0*/  HMMA.16816.F32 R84, R8, R24, R84 ;  /* 0x000000180854723c */ /* 0x000fe20000001854 */
[----:B-1----:R-:W-:Y:S01]  /*3df0*/  IMAD.MOV.U32 R7, RZ, RZ, R2 ;  /* 0x000000ffff077224 */ /* 0x002fe200078e0002 */
[----:B------:R-:W-:-:S06]  /*3e00*/  IABS R2, R12 ;  /* 0x0000000c00027213 */ /* 0x000fcc0000000000 */
[C---:B------:R-:W-:Y:S01]  /*3e10*/  HMMA.16816.F32 R112, R8.reuse, R26, R56 ;  /* 0x0000001a0870723c */ /* 0x040fe20000001838 */
[----:B------:R-:W-:Y:S01]  /*3e20*/  IADD3 R12, -R149, R6, RZ ;  /* 0x00000006950c7210 */ /* 0x000fe20007ffe1ff */
[----:B------:R1:W-:Y:S01]  /*3e30*/  I2F R205, R7 ;  /* 0x0000000700cd7306 */ /* 0x0003e20000201400 */
[----:B------:R-:W2:Y:S05]  /*3e40*/  LDSM.16.M88.4 R56, [R224+0xa800] ;  /* 0x00a80000e038783b */ /* 0x000eaa0000000200 */
[C---:B------:R-:W-:Y:S08]  /*3e50*/  HMMA.16816.F32 R120, R8.reuse, R20, R96 ;  /* 0x000000140878723c */ /* 0x040ff00000001860 */
[----:B------:R-:W-:Y:S01]  /*3e60*/  HMMA.16816.F32 R132, R8, R22, R52 ;  /* 0x000000160884723c */ /* 0x000fe20000001834 */
[----:B-1----:R-:W-:Y:S01]  /*3e70*/  IMAD.MOV.U32 R7, RZ, RZ, R2 ;  /* 0x000000ffff077224 */ /* 0x002fe200078e0002 */
[----:B------:R-:W-:Y:S01]  /*3e80*/  IABS R2, R12 ;  /* 0x0000000c00027213 */ /* 0x000fe20000000000 */
[----:B------:R-:W-:-:S02]  /*3e90*/  IMAD.IADD R12, R5, 0x1, -R149 ;  /* 0x00000001050c7824 */ /* 0x000fc400078e0a95 */
[----:B------:R1:W-:Y:S03]  /*3ea0*/  I2F R204, R7 ;  /* 0x0000000700cc7306 */ /* 0x0003e60000201400 */
[C---:B------:R-:W-:Y:S08]  /*3eb0*/  HMMA.16816.F32 R136, R8.reuse, R124, R92 ;  /* 0x0000007c0888723c */ /* 0x040ff0000000185c */
[----:B------:R-:W-:Y:S01]  /*3ec0*/  HMMA.16816.F32 R144, R8, R126, R44 ;  /* 0x0000007e0890723c */ /* 0x000fe2000000182c */
[----:B------:R-:W-:Y:S01]  /*3ed0*/  LDSM.16.M88.4 R44, [R235+0x2000] ;  /* 0x00200000eb2c783b */ /* 0x000fe20000000200 */
[----:B-1----:R-:W-:Y:S01]  /*3ee0*/  IMAD.MOV.U32 R7, RZ, RZ, R2 ;  /* 0x000000ffff077224 */ /* 0x002fe200078e0002 */
[----:B------:R-:W-:-:S05]  /*3ef0*/  IABS R2, R12 ;  /* 0x0000000c00027213 */ /* 0x000fca0000000000 */
[C---:B------:R-:W-:Y:S01]  /*3f00*/  HMMA.16816.F32 R96, R40.reuse, R20, R68 ;  /* 0x000000142860723c */ /* 0x040fe20000001844 */
[----:B------:R-:W-:Y:S01]  /*3f10*/  IADD3 R12, -R149, R3, RZ ;  /* 0x00000003950c7210 */ /* 0x000fe20007ffe1ff */
[----:B------:R1:W-:Y:S01]  /*3f20*/  I2F R203, R7 ;  /* 0x0000000700cb7306 */ /* 0x0003e20000201400 */
[----:B------:R-:W-:Y:S05]  /*3f30*/  LDSM.16.M88.4 R20, [R234+0x4000] ;  /* 0x00400000ea14783b */ /* 0x000fea0000000200 */
[C---:B------:R-:W-:Y:S08]  /*3f40*/  HMMA.16816.F32 R48, R40.reuse, R18, R64 ;  /* 0x000000122830723c */ /* 0x040ff00000001840 */
[----:B------:R-:W-:Y:S01]  /*3f50*/  HMMA.16816.F32 R64, R40, R24, R72 ;  /* 0x000000182840723c */ /* 0x000fe20000001848 */
[----:B------:R-:W-:Y:S01]  /*3f60*/  LDSM.16.M88.4 R24, [R232+0x6000] ;  /* 0x00600000e818783b */ /* 0x000fe20000000200 */
[----:B-1----:R-:W-:Y:S01]  /*3f70*/  IMAD.MOV.U32 R7, RZ, RZ, R2 ;  /* 0x000000ffff077224 */ /* 0x002fe200078e0002 */
[----:B------:R-:W-:Y:S01]  /*3f80*/  IABS R2, R12 ;  /* 0x0000000c00027213 */ /* 0x000fe20000000000 */
[----:B------:R-:W-:-:S02]  /*3f90*/  IMAD.IADD R12, R6, 0x1, -R148 ;  /* 0x00000001060c7824 */ /* 0x000fc400078e0a94 */
[----:B------:R1:W-:Y:S02]  /*3fa0*/  I2F R201, R7 ;  /* 0x0000000700c97306 */ /* 0x0003e40000201400 */
[----:B--2---:R-:W-:Y:S08]  /*3fb0*/  HMMA.16816.F32 R92, R36, R56, R84 ;  /* 0x00000038245c723c */ /* 0x004ff00000001854 */
[----:B------:R-:W-:Y:S01]  /*3fc0*/  HMMA.16816.F32 R104, R32, R58, R104 ;  /* 0x0000003a2068723c */ /* 0x000fe20000001868 */
[----:B-1----:R-:W-:Y:S01]  /*3fd0*/  IMAD.MOV.U32 R7, RZ, RZ, R2 ;  /* 0x000000ffff077224 */ /* 0x002fe200078e0002 */
[----:B------:R-:W-:-:S06]  /*3fe0*/  IABS R2, R12 ;  /* 0x0000000c00027213 */ /* 0x000fcc0000000000 */
[----:B------:R-:W-:Y:S01]  /*3ff0*/  HMMA.16816.F32 R84, R32, R56, R64 ;  /* 0x000000382054723c */ /* 0x000fe20000001840 */
[----:B------:R-:W-:Y:S01]  /*4000*/  IADD3 R12, -R148, R5, RZ ;  /* 0x00000005940c7210 */ /* 0x000fe20007ffe1ff */
[----:B------:R1:W-:Y:S02]  /*4010*/  I2F R199, R7 ;  /* 0x0000000700c77306 */ /* 0x0003e40000201400 */
[----:B-1----:R-:W-:Y:S01]  /*4020*/  IMAD.MOV.U32 R7, RZ, RZ, R2 ;  /* 0x000000ffff077224 */ /* 0x002fe200078e0002 */
[----:B------:R-:W-:Y:S01]  /*4030*/  IABS R2, R12 ;  /* 0x0000000c00027213 */ /* 0x000fe20000000000 */
[----:B------:R-:W-:-:S04]  /*4040*/  IMAD.IADD R12, R3, 0x1, -R148 ;  /* 0x00000001030c7824 */ /* 0x000fc800078e0a94 */
[----:B------:R1:W-:Y:S02]  /*4050*/  I2F R200, R7 ;  /* 0x0000000700c87306 */ /* 0x0003e40000201400 */
[----:B-1----:R-:W-:Y:S01]  /*4060*/  IMAD.MOV.U32 R7, RZ, RZ, R2 ;  /* 0x000000ffff077224 */ /* 0x002fe200078e0002 */
[----:B------:R-:W-:Y:S02]  /*4070*/  IABS R2, R12 ;  /* 0x0000000c00027213 */ /* 0x000fe40000000000 */
[----:B------:R-:W-:-:S03]  /*4080*/  IADD3 R12, -R150, R6, RZ ;  /* 0x00000006960c7210 */ /* 0x000fc60007ffe1ff */
[----:B------:R1:W-:Y:S02]  /*4090*/  I2F R198, R7 ;  /* 0x0000000700c67306 */ /* 0x0003e40000201400 */
        /* <DEDUP_REMOVED lines=8> */
[----:B------:R3:W-:Y:S01]  /*4120*/  I2F R194, R2 ;  /* 0x0000000200c27306 */ /* 0x0007e20000201400 */
[----:B--2---:R-:W-:-:S04]  /*4130*/  IADD3 R7, -R150, R3, RZ ;  /* 0x0000000396077210 */ /* 0x004fc80007ffe1ff */
[----:B------:R-:W-:Y:S01]  /*4140*/  IABS R7, R7 ;  /* 0x0000000700077213 */ /* 0x000fe20000000000 */
[----:B---3--:R-:W-:-:S03]  /*4150*/  IMAD.IADD R2, R6, 0x1, -R153 ;  /* 0x0000000106027824 */ /* 0x008fc600078e0a99 */
[----:B------:R2:W-:Y:S02]  /*4160*/  I2F R193, R7 ;  /* 0x0000000700c17306 */ /* 0x0005e40000201400 */
[----:B------:R-:W-:-:S05]  /*4170*/  IABS R2, R2 ;  /* 0x0000000200027213 */ /* 0x000fca0000000000 */
[----:B------:R-:W-:-:S04]  /*4180*/  IMAD.MOV.U32 R8, RZ, RZ, R2 ;  /* 0x000000ffff087224 */ /* 0x000fc800078e0002 */
[----:B------:R3:W-:Y:S01]  /*4190*/  I2F R191, R8 ;  /* 0x0000000800bf7306 */ /* 0x0007e20000201400 */
[----:B-1----:R-:W-:Y:S01]  /*41a0*/  HMMA.16816.F32 R68, R32, R12, R28 ;  /* 0x0000000c2044723c */ /* 0x002fe2000000181c */
[----:B------:R-:W1:Y:S01]  /*41b0*/  LDSM.16.M88.4 R28, [R232+0x4000] ;  /* 0x00400000e81c783b */ /* 0x000e620000000200 */
[----:B--2---:R-:W-:-:S05]  /*41c0*/  IMAD.IADD R7, R5, 0x1, -R153 ;  /* 0x0000000105077824 */ /* 0x004fca00078e0a99 */
[----:B------:R-:W-:Y:S01]  /*41d0*/  IABS R2, R7 ;  /* 0x0000000700027213 */ /* 0x000fe20000000000 */
[----:B------:R-:W-:Y:S01]  /*41e0*/  HMMA.16816.F32 R16, R36, R12, R80 ;  /* 0x0000000c2410723c */ /* 0x000fe20000001850 */
[----:B------:R-:W-:-:S03]  /*41f0*/  IADD3 R7, -R153, R3, RZ ;  /* 0x0000000399077210 */ /* 0x000fc60007ffe1ff */
[----:B---3--:R-:W-:Y:S01]  /*4200*/  IMAD.MOV.U32 R8, RZ, RZ, R2 ;  /* 0x000000ffff087224 */ /* 0x008fe200078e0002 */
[----:B------:R-:W-:-:S03]  /*4210*/  IABS R2, R7 ;  /* 0x0000000700027213 */ /* 0x000fc60000000000 */
[----:B------:R-:W-:Y:S01]  /*4220*/  HMMA.16816.F32 R72, R32, R14, R48 ;  /* 0x0000000e2048723c */ /* 0x000fe20000001830 */
[----:B------:R-:W-:Y:S01]  /*4230*/  LDSM.16.M88.4 R48, [R229+0x2000] ;  /* 0x00200000e530783b */ /* 0x000fe20000000200 */
[----:B------:R2:W-:Y:S01]  /*4240*/  I2F R183, R8 ;  /* 0x0000000800b77306 */ /* 0x0005e20000201400 */
[----:B------:R-:W-:-:S05]  /*4250*/  IMAD.MOV.U32 R7, RZ, RZ, R2 ;  /* 0x000000ffff077224 */ /* 0x000fca00078e0002 */
[----:B------:R-:W-:Y:S01]  /*4260*/  HMMA.16816.F32 R80, R36, R14, R100 ;  /* 0x0000000e2450723c */ /* 0x000fe20000001864 */
[----:B------:R-:W-:Y:S01]  /*4270*/  LDSM.16.M88.4 R12, [R233+0x4000] ;  /* 0x00400000e90c783b */ /* 0x000fe20000000200 */
[----:B------:R3:W-:Y:S06]  /*4280*/  I2F R182, R7 ;  /* 0x0000000700b67306 */ /* 0x0007ec0000201400 */
[----:B------:R-:W-:Y:S01]  /*4290*/  HMMA.16816.F32 R68, R24, R44, R68 ;  /* 0x0000002c1844723c */ /* 0x000fe20000001844 */
[----:B--2---:R-:W-:-:S05]  /*42a0*/  IMAD.IADD R8, R6, 0x1, -R155 ;  /* 0x0000000106087824 */ /* 0x004fca00078e0a9b */
[----:B------:R-:W-:Y:S02]  /*42b0*/  IABS R2, R8 ;  /* 0x0000000800027213 */ /* 0x000fe40000000000 */
[----:B-1----:R-:W-:Y:S01]  /*42c0*/  HMMA.16816.F32 R52, R28, R44, R16 ;  /* 0x0000002c1c34723c */ /* 0x002fe20000001810 */
[----:B------:R-:W-:Y:S01]  /*42d0*/  IADD3 R8, -R155, R5, RZ ;  /* 0x000000059b087210 */ /* 0x000fe20007ffe1ff */
[----:B------:R-:W1:Y:S01]  /*42e0*/  LDSM.16.M88.4 R16, [R234+0x6000] ;  /* 0x00600000ea10783b */ /* 0x000e620000000200 */
[----:B---3--:R-:W-:Y:S02]  /*42f0*/  IMAD.MOV.U32 R7, RZ, RZ, R2 ;  /* 0x000000ffff077224 */ /* 0x008fe400078e0002 */
[----:B------:R-:W-:Y:S01]  /*4300*/  IABS R2, R8 ;  /* 0x0000000800027213 */ /* 0x000fe20000000000 */
[----:B------:R-:W-:Y:S01]  /*4310*/  IMAD.IADD R8, R3, 0x1, -R155 ;  /* 0x0000000103087824 */ /* 0x000fe200078e0a9b */
[----:B------:R2:W-:Y:S01]  /*4320*/  I2F R188, R7 ;  /* 0x0000000700bc7306 */ /* 0x0005e20000201400 */
[-C--:B------:R-:W-:Y:S08]  /*4330*/  HMMA.16816.F32 R76, R24, R46.reuse, R72 ;  /* 0x0000002e184c723c */ /* 0x080ff00000001848 */
[----:B------:R-:W-:Y:S01]  /*4340*/  HMMA.16816.F32 R72, R28, R46, R80 ;  /* 0x0000002e1c48723c */ /* 0x000fe20000001850 */
[----:B------:R-:W-:Y:S01]  /*4350*/  LDSM.16.M88.4 R44, [R235+0x2800] ;  /* 0x00280000eb2c783b */ /* 0x000fe20000000200 */
[----:B--2---:R-:W-:Y:S01]  /*4360*/  IMAD.MOV.U32 R7, RZ, RZ, R2 ;  /* 0x000000ffff077224 */ /* 0x004fe200078e0002 */
[----:B------:R-:W-:-:S05]  /*4370*/  IABS R2, R8 ;  /* 0x0000000800027213 */ /* 0x000fca0000000000 */
[----:B------:R-:W-:Y:S01]  /*4380*/  HMMA.16816.F32 R64, R20, R60, R52 ;  /* 0x0000003c1440723c */ /* 0x000fe20000001834 */
[----:B------:R-:W-:Y:S01]  /*4390*/  IADD3 R8, -R163, R6, RZ ;  /* 0x00000006a3087210 */ /* 0x000fe20007ffe1ff */
[----:B------:R2:W-:Y:S06]  /*43a0*/  I2F R187, R7 ;  /* 0x0000000700bb7306 */ /* 0x0005ec0000201400 */
[----:B------:R-:W-:Y:S01]  /*43b0*/  HMMA.16816.F32 R100, R36, R58, R112 ;  /* 0x0000003a2464723c */ /* 0x000fe20000001870 */
[----:B------:R-:W-:Y:S07]  /*43c0*/  LDSM.16.M88.4 R56, [R230+0xa800] ;  /* 0x00a80000e638783b */ /* 0x000fee0000000200 */
[----:B-1----:R-:W-:Y:S01]  /*43d0*/  HMMA.16816.F32 R52, R16, R60, R68 ;  /* 0x0000003c1034723c */ /* 0x002fe20000001844 */
[----:B--2---:R-:W-:Y:S01]  /*43e0*/  IMAD.MOV.U32 R7, RZ, RZ, R2 ;  /* 0x000000ffff077224 */ /* 0x004fe200078e0002 */
[----:B------:R-:W-:-:S02]  /*43f0*/  IABS R2, R8 ;  /* 0x0000000800027213 */ /* 0x000fc40000000000 */
[----:B------:R-:W-:Y:S01]  /*4400*/  IADD3 R8, -R165, R6, RZ ;  /* 0x00000006a5087210 */ /* 0x000fe20007ffe1ff */
[----:B------:R1:W-:Y:S03]  /*4410*/  I2F R186, R7 ;  /* 0x0000000700ba7306 */ /* 0x0003e60000201400 */
[----:B------:R-:W-:Y:S01]  /*4420*/  HMMA.16816.F32 R80, R12, R48, R64 ;  /* 0x000000300c50723c */ /* 0x000fe20000001840 */
[----:B------:R-:W2:Y:S04]  /*4430*/  LDSM.16.M88.4 R64, [R224+0xb000] ;  /* 0x00b00000e040783b */ /* 0x000ea80000000200 */
[----:B------:R3:W-:Y:S01]  /*4440*/  I2F R185, R2 ;  /* 0x0000000200b97306 */ /* 0x0007e20000201400 */
[----:B-1----:R-:W-:-:S05]  /*4450*/  IMAD.IADD R7, R5, 0x1, -R163 ;  /* 0x0000000105077824 */ /* 0x002fca00078e0aa3 */
[----:B------:R-:W-:Y:S01]  /*4460*/  IABS R7, R7 ;  /* 0x0000000700077213 */ /* 0x000fe20000000000 */
[----:B---3--:R-:W-:-:S03]  /*4470*/  IMAD.IADD R2, R3, 0x1, -R163 ;  /* 0x0000000103027824 */ /* 0x008fc600078e0aa3 */
[----:B------:R1:W-:Y:S02]  /*4480*/  I2F R184, R7 ;  /* 0x0000000700b87306 */ /* 0x0003e40000201400 */
[----:B------:R-:W-:-:S05]  /*4490*/  IABS R2, R2 ;  /* 0x0000000200027213 */ /* 0x000fca0000000000 */
[----:B-1----:R-:W-:Y:S01]  /*44a0*/  IMAD.MOV.U32 R7, RZ, RZ, R2 ;  /* 0x000000ffff077224 */ /* 0x002fe200078e0002 */
[----:B------:R-:W-:Y:S01]  /*44b0*/  IABS R2, R8 ;  /* 0x0000000800027213 */ /* 0x000fe20000000000 */
[--C-:B------:R-:W-:Y:S01]  /*44c0*/  IMAD.IADD R8, R5, 0x1, -R165.reuse ;  /* 0x0000000105087824 */ /* 0x100fe200078e0aa5 */
[----:B--2---:R-:W-:Y:S01]  /*44d0*/  HMMA.16816.F32 R96, R32, R64, R96 ;  /* 0x000000402060723c */ /* 0x004fe20000001860 */
[----:B------:R1:W-:Y:S02]  /*44e0*/  I2F R178, R7 ;  /* 0x0000000700b27306 */ /* 0x0003e40000201400 */
[----:B-1----:R-:W-:Y:S02]  /*44f0*/  MOV R7, R2 ;  /* 0x0000000200077202 */ /* 0x002fe40000000f00 */
[----:B------:R-:W-:Y:S01]  /*4500*/  IABS R2, R8 ;  /* 0x0000000800027213 */ /* 0x000fe20000000000 */
[----:B------:R-:W-:-:S03]  /*4510*/  IMAD.IADD R8, R3, 0x1, -R165 ;  /* 0x0000000103087824 */ /* 0x000fc600078e0aa5 */
        /* <DEDUP_REMOVED lines=18> */
[----:B------:R-:W-:Y:S02]  /*4640*/  IABS R2, R8 ;  /* 0x0000000800027213 */ /* 0x000fe40000000000 */
[----:B------:R-:W1:Y:S03]  /*4650*/  LDSM.16.M88.4 R8, [R233+0x6000] ;  /* 0x00600000e908783b */ /* 0x000e660000000200 */
[----:B------:R2:W-:Y:S08]  /*4660*/  I2F R172, R7 ;  /* 0x0000000700ac7306 */ /* 0x0005f00000201400 */
[----:B------:R3:W-:Y:S01]  /*4670*/  I2F R171, R2 ;  /* 0x0000000200ab7306 */ /* 0x0007e20000201400 */
[----:B--2---:R-:W-:-:S05]  /*4680*/  IMAD.IADD R7, R6, 0x1, -R168 ;  /* 0x0000000106077824 */ /* 0x004fca00078e0aa8 */
[----:B------:R-:W-:Y:S02]  /*4690*/  IABS R7, R7 ;  /* 0x0000000700077213 */ /* 0x000fe40000000000 */
[----:B---3--:R-:W-:-:S03]  /*46a0*/  IADD3 R2, -R169, R6, RZ ;  /* 0x00000006a9027210 */ /* 0x008fc60007ffe1ff */
[----:B------:R-:W-:Y:S01]  /*46b0*/  IMAD.MOV.U32 R6, RZ, RZ, R7 ;  /* 0x000000ffff067224 */ /* 0x000fe200078e0007 */
[----:B------:R-:W-:Y:S01]  /*46c0*/  IABS R2, R2 ;  /* 0x0000000200027213 */ /* 0x000fe20000000000 */
[----:B------:R-:W-:Y:S02]  /*46d0*/  IMAD.IADD R7, R5, 0x1, -R167 ;  /* 0x0000000105077824 */ /* 0x000fe400078e0aa7 */
[----:B------:R2:W-:Y:S01]  /*46e0*/  I2F R170, R6 ;  /* 0x0000000600aa7306 */ /* 0x0005e20000201400 */
[----:B-1----:R-:W-:Y:S01]  /*46f0*/  HMMA.16816.F32 R68, R8, R48, R52 ;  /* 0x000000300844723c */ /* 0x002fe20000001834 */
[----:B--2---:R-:W-:-:S07]  /*4700*/  MOV R6, R2 ;  /* 0x0000000200067202 */ /* 0x004fce0000000f00 */
[-C--:B------:R-:W-:Y:S01]  /*4710*/  HMMA.16816.F32 R52, R20, R62.reuse, R72 ;  /* 0x0000003e1434723c */ /* 0x080fe20000001848 */
[----:B------:R-:W-:Y:S01]  /*4720*/  IABS R2, R7 ;  /* 0x0000000700027213 */ /* 0x000fe20000000000 */
[----:B------:R1:W-:Y:S06]  /*4730*/  I2F R166, R6 ;  /* 0x0000000600a67306 */ /* 0x0003ec0000201400 */
[----:B------:R-:W-:Y:S02]  /*4740*/  HMMA.16816.F32 R60, R16, R62, R76 ;  /* 0x0000003e103c723c */ /* 0x000fe4000000184c */
[----:B------:R2:W-:Y:S06]  /*4750*/  I2F R151, R2 ;  /* 0x0000000200977306 */ /* 0x0005ec0000201400 */
[----:B------:R-:W-:Y:S01]  /*4760*/  HMMA.16816.F32 R72, R28, R44, R92 ;  /* 0x0000002c1c48723c */ /* 0x000fe2000000185c */
[----:B-1----:R-:W-:-:S02]  /*4770*/  IMAD.IADD R6, R5, 0x1, -R168 ;  /* 0x0000000105067824 */ /* 0x002fc400078e0aa8 */
[----:B------:R-:W-:-:S03]  /*4780*/  IMAD.IADD R5, R5, 0x1, -R169 ;  /* 0x0000000105057824 */ /* 0x000fc600078e0aa9 */
[----:B------:R-:W-:Y:S02]  /*4790*/  IABS R6, R6 ;  /* 0x0000000600067213 */ /* 0x000fe40000000000 */
[----:B------:R-:W-:Y:S01]  /*47a0*/  HMMA.16816.F32 R76, R24, R44, R84 ;  /* 0x0000002c184c723c */ /* 0x000fe20000001854 */
[----:B------:R-:W-:Y:S02]  /*47b0*/  IABS R5, R5 ;  /* 0x0000000500057213 */ /* 0x000fe40000000000 */
[----:B--2---:R-:W-:Y:S02]  /*47c0*/  MOV R2, R6 ;  /* 0x0000000600027202 */ /* 0x004fe40000000f00 */
[----:B------:R1:W-:Y:S03]  /*47d0*/  I2F R128, R5 ;  /* 0x0000000500807306 */ /* 0x0003e60000201400 */
[----:B------:R-:W-:Y:S01]  /*47e0*/  HMMA.16816.F32 R84, R8, R50, R60 ;  /* 0x000000320854723c */ /* 0x000fe2000000183c */
[----:B------:R-:W2:Y:S04]  /*47f0*/  LDSM.16.M88.4 R60, [R235+0x3000] ;  /* 0x00300000eb3c783b */ /* 0x000ea80000000200 */
[----:B------:R3:W-:Y:S03]  /*4800*/  I2F R129, R2 ;  /* 0x0000000200817306 */ /* 0x0007e60000201400 */
[----:B------:R-:W-:Y:S01]  /*4810*/  HMMA.16816.F32 R72, R20, R56, R72 ;  /* 0x000000381448723c */ /* 0x000fe20000001848 */
[----:B-1----:R-:W-:-:S07]  /*4820*/  IMAD.IADD R5, R3, 0x1, -R168 ;  /* 0x0000000103057824 */ /* 0x002fce00078e0aa8 */
[----:B------:R-:W-:Y:S01]  /*4830*/  HMMA.16816.F32 R92, R36, R64, R120 ;  /* 0x00000040245c723c */ /* 0x000fe20000001878 */
[----:B------:R-:W-:Y:S01]  /*4840*/  IABS R5, R5 ;  /* 0x0000000500057213 */ /* 0x000fe20000000000 */
[----:B---3--:R-:W-:-:S05]  /*4850*/  IMAD.IADD R2, R3, 0x1, -R167 ;  /* 0x0000000103027824 */ /* 0x008fca00078e0aa7 */
[----:B------:R-:W-:-:S04]  /*4860*/  IABS R2, R2 ;  /* 0x0000000200027213 */ /* 0x000fc80000000000 */
[----:B------:R1:W-:Y:S01]  /*4870*/  I2F R111, R2 ;  /* 0x00000002006f7306 */ /* 0x0003e20000201400 */
[----:B--2---:R-:W-:Y:S01]  /*4880*/  HMMA.16816.F32 R96, R24, R60, R96 ;  /* 0x0000003c1860723c */ /* 0x004fe20000001860 */
[----:B-1----:R-:W-:Y:S01]  /*4890*/  IADD3 R2, -R169, R3, RZ ;  /* 0x00000003a9027210 */ /* 0x002fe20007ffe1ff */
[----:B------:R-:W-:-:S10]  /*48a0*/  IMAD.MOV.U32 R3, RZ, RZ, R5 ;  /* 0x000000ffff037224 */ /* 0x000fd400078e0005 */
[----:B------:R-:W-:Y:S01]  /*48b0*/  HMMA.16816.F32 R92, R28, R60, R92 ;  /* 0x0000003c1c5c723c */ /* 0x000fe2000000185c */
[----:B------:R-:W-:Y:S01]  /*48c0*/  IABS R2, R2 ;  /* 0x0000000200027213 */ /* 0x000fe20000000000 */
[----:B------:R-:W-:Y:S08]  /*48d0*/  I2F R110, R3 ;  /* 0x00000003006e7306 */ /* 0x000ff00000201400 */
[----:B------:R1:W-:Y:S02]  /*48e0*/  I2F R109, R2 ;  /* 0x00000002006d7306 */ /* 0x0003e40000201400 */
[----:B-1----:R-:W-:-:S06]  /*48f0*/  FMUL.FTZ R2, R80, c[0x0][0x2ec] ;  /* 0x0000bb0050027a20 */ /* 0x002fcc0000410000 */
[----:B------:R1:W2:Y:S02]  /*4900*/  MUFU.TANH R6, R2 ;  /* 0x0000000200067308 */ /* 0x0002a40000002400 */
[----:B-1----:R-:W-:Y:S02]  /*4910*/  FMUL.FTZ R2, R81, c[0x0][0x2ec] ;  /* 0x0000bb0051027a20 */ /* 0x002fe40000410000 */
[----:B--2---:R-:W-:-:S04]  /*4920*/  FFMA.FTZ R6, R225, -UR4, R6 ;  /* 0x80000004e1067c23 */ /* 0x004fc80008010006 */
[----:B------:R1:W-:Y:S02]  /*4930*/  MUFU.TANH R212, R2 ;  /* 0x0000000200d47308 */ /* 0x0003e40000002400 */
[----:B-1----:R-:W-:-:S06]  /*4940*/  FMUL.FTZ R2, R82, c[0x0][0x2ec] ;  /* 0x0000bb0052027a20 */ /* 0x002fcc0000410000 */
[----:B------:R1:W2:Y:S02]  /*4950*/  MUFU.TANH R5, R2 ;  /* 0x0000000200057308 */ /* 0x0002a40000002400 */
[----:B-1----:R-:W-:Y:S02]  /*4960*/  FMUL.FTZ R2, R83, c[0x0][0x2ec] ;  /* 0x0000bb0053027a20 */ /* 0x002fe40000410000 */
[----:B------:R-:W-:Y:S01]  /*4970*/  HMMA.16816.F32 R80, R12, R50, R52 ;  /* 0x000000320c50723c */ /* 0x000fe20000001834 */
[----:B------:R-:W1:Y:S03]  /*4980*/  LDSM.16.M88.4 R48, [R229+0x2800] ;  /* 0x00280000e530783b */ /* 0x000e660000000200 */
[----:B------:R3:W-:Y:S01]  /*4990*/  MUFU.TANH R206, R2 ;  /* 0x0000000200ce7308 */ /* 0x0007e20000002400 */
[----:B--2---:R-:W-:-:S03]  /*49a0*/  FFMA.FTZ R5, R218, -UR4, R5 ;  /* 0x80000004da057c23 */ /* 0x004fc60008010005 */
[----:B------:R-:W-:Y:S01]  /*49b0*/  HMMA.16816.F32 R52, R16, R56, R76 ;  /* 0x000000381034723c */ /* 0x000fe2000000184c */
[----:B---3--:R-:W-:-:S04]  /*49c0*/  FMUL.FTZ R2, R68, c[0x0][0x2ec] ;  /* 0x0000bb0044027a20 */ /* 0x008fc80000410000 */
[----:B------:R2:W3:Y:S02]  /*49d0*/  MUFU.TANH R3, R2 ;  /* 0x0000000200037308 */ /* 0x0004e40000002400 */
[----:B--2---:R-:W-:Y:S02]  /*49e0*/  FMUL.FTZ R2, R69, c[0x0][0x2ec] ;  /* 0x0000bb0045027a20 */ /* 0x004fe40000410000 */
[----:B---3--:R-:W-:Y:S01]  /*49f0*/  FFMA.FTZ R3, R162, -UR4, R3 ;  /* 0x80000004a2037c23 */ /* 0x008fe20008010003 */
[----:B-1----:R-:W-:Y:S03]  /*4a00*/  HMMA.16816.F32 R76, R12, R48, R72 ;  /* 0x000000300c4c723c */ /* 0x002fe60000001848 */
[----:B------:R1:W2:Y:S01]  /*4a10*/  MUFU.TANH R160, R2 ;  /* 0x0000000200a07308 */ /* 0x0002a20000002400 */
[----:B------:R-:W-:Y:S01]  /*4a20*/  FSEL R162, R5, -INF , !P2 ;  /* 0xff80000005a27808 */ /* 0x000fe20005000000 */
[----:B------:R-:W-:-:S03]  /*4a30*/  FFMA.FTZ R5, R217, -UR4, R206 ;  /* 0x80000004d9057c23 */ /* 0x000fc600080100ce */
[----:B------:R-:W-:Y:S01]  /*4a40*/  HMMA.16816.F32 R72, R24, R46, R104 ;  /* 0x0000002e1848723c */ /* 0x000fe20000001868 */
[----:B-1----:R-:W-:-:S04]  /*4a50*/  FMUL.FTZ R2, R70, c[0x0][0x2ec] ;  /* 0x0000bb0046027a20 */ /* 0x002fc80000410000 */
[----:B------:R1:W-:Y:S02]  /*4a60*/  MUFU.TANH R7, R2 ;  /* 0x0000000200077308 */ /* 0x0003e40000002400 */
[----:B-1----:R-:W-:Y:S02]  /*4a70*/  FMUL.FTZ R2, R71, c[0x0][0x2ec] ;  /* 0x0000bb0047027a20 */ /* 0x002fe40000410000 */
[----:B------:R-:W-:Y:S04]  /*4a80*/  HMMA.16816.F32 R68, R28, R46, R100 ;  /* 0x0000002e1c44723c */ /* 0x000fe80000001864 */
[----:B------:R1:W-:Y:S02]  /*4a90*/  MUFU.TANH R158, R2 ;  /* 0x00000002009e7308 */ /* 0x0003e40000002400 */
[----:B-1----:R-:W-:-:S06]  /*4aa0*/  FMUL.FTZ R2, R80, c[0x0][0x2ec] ;  /* 0x0000bb0050027a20 */ /* 0x002fcc0000410000 */
[----:B------:R1:W-:Y:S11]  /*4ab0*/  MUFU.TANH R195, R2 ;  /* 0x0000000200c37308 */ /* 0x0003f60000002400 */
[----:B------:R-:W-:Y:S01]  /*4ac0*/  @!UPT UIADD3 URZ, URZ, URZ, URZ ;  /* 0x0000003f3f3ff290 */ /* 0x000fe2000fffe03f */
[-C--:B------:R-:W-:Y:S08]  /*4ad0*/  HMMA.16816.F32 R44, R20, R58.reuse, R68 ;  /* 0x0000003a142c723c */ /* 0x080ff00000001844 */
[----:B------:R-:W-:Y:S01]  /*4ae0*/  HMMA.16816.F32 R56, R16, R58, R72 ;  /* 0x0000003a1038723c */ /* 0x000fe20000001848 */
[----:B-1----:R-:W-:-:S07]  /*4af0*/  FMUL.FTZ R2, R81, c[0x0][0x2ec] ;  /* 0x0000bb0051027a20 */ /* 0x002fce0000410000 */
[----:B------:R-:W-:Y:S01]  /*4b00*/  HMMA.16816.F32 R68, R32, R66, R116 ;  /* 0x000000422044723c */ /* 0x000fe20000001874 */
[----:B------:R1:W-:Y:S07]  /*4b10*/  MUFU.TANH R202, R2 ;  /* 0x0000000200ca7308 */ /* 0x0003ee0000002400 */
[----:B------:R-:W-:Y:S01]  /*4b20*/  HMMA.16816.F32 R72, R12, R50, R44 ;  /* 0x000000320c48723c */ /* 0x000fe2000000182c */
[----:B------:R-:W-:Y:S07]  /*4b30*/  LDSM.16.M88.4 R44, [R229+0x3000] ;  /* 0x00300000e52c783b */ /* 0x000fee0000000200 */
[----:B------:R-:W-:Y:S01]  /*4b40*/  HMMA.16816.F32 R64, R36, R66, R132 ;  /* 0x000000422440723c */ /* 0x000fe20000001884 */
[----:B-1----:R-:W-:-:S04]  /*4b50*/  FMUL.FTZ R2, R82, c[0x0][0x2ec] ;  /* 0x0000bb0052027a20 */ /* 0x002fc80000410000 */
[----:B------:R1:W3:Y:S02]  /*4b60*/  MUFU.TANH R180, R2 ;  /* 0x0000000200b47308 */ /* 0x0002e40000002400 */
[----:B-1----:R-:W-:Y:S02]  /*4b70*/  FMUL.FTZ R2, R83, c[0x0][0x2ec] ;  /* 0x0000bb0053027a20 */ /* 0x002fe40000410000 */
[----:B------:R-:W-:Y:S01]  /*4b80*/  HMMA.16816.F32 R80, R8, R48, R52 ;  /* 0x000000300850723c */ /* 0x000fe20000001834 */
[----:B------:R-:W1:Y:S03]  /*4b90*/  LDSM.16.M88.4 R52, [R230+0xb000] ;  /* 0x00b00000e634783b */ /* 0x000e660000000200 */
[----:B------:R4:W-:Y:S02]  /*4ba0*/  MUFU.TANH R190, R2 ;  /* 0x0000000200be7308 */ /* 0x0009e40000002400 */
[----:B----4-:R-:W-:-:S06]  /*4bb0*/  FMUL.FTZ R2, R84, c[0x0][0x2ec] ;  /* 0x0000bb0054027a20 */ /* 0x010fcc0000410000 */
[----:B------:R4:W5:Y:S02]  /*4bc0*/  MUFU.TANH R159, R2 ;  /* 0x00000002009f7308 */ /* 0x0009640000002400 */
[----:B----4-:R-:W-:-:S06]  /*4bd0*/  FMUL.FTZ R2, R85, c[0x0][0x2ec] ;  /* 0x0000bb0055027a20 */ /* 0x010fcc0000410000 */
[----:B------:R4:W1:Y:S02]  /*4be0*/  MUFU.TANH R181, R2 ;  /* 0x0000000200b57308 */ /* 0x0008640000002400 */
[----:B----4-:R-:W-:-:S06]  /*4bf0*/  FMUL.FTZ R2, R86, c[0x0][0x2ec] ;  /* 0x0000bb0056027a20 */ /* 0x010fcc0000410000 */
[----:B------:R4:W-:Y:S02]  /*4c00*/  MUFU.TANH R121, R2 ;  /* 0x0000000200797308 */ /* 0x0009e40000002400 */
[----:B----4-:R-:W-:Y:S02]  /*4c10*/  FMUL.FTZ R2, R87, c[0x0][0x2ec] ;  /* 0x0000bb0057027a20 */ /* 0x010fe40000410000 */
[----:B------:R-:W-:Y:S04]  /*4c20*/  HMMA.16816.F32 R84, R8, R50, R56 ;  /* 0x000000320854723c */ /* 0x000fe80000001838 */
[----:B------:R4:W-:Y:S04]  /*4c30*/  MUFU.TANH R123, R2 ;  /* 0x00000002007b7308 */ /* 0x0009e80000002400 */
[-C--:B-1----:R-:W-:Y:S08]  /*4c40*/  HMMA.16816.F32 R56, R16, R52.reuse, R96 ;  /* 0x000000341038723c */ /* 0x082ff00000001860 */
[----:B------:R-:W-:Y:S01]  /*4c50*/  HMMA.16816.F32 R48, R20, R52, R92 ;  /* 0x000000341430723c */ /* 0x000fe2000000185c */
[----:B----4-:R-:W-:-:S04]  /*4c60*/  FMUL.FTZ R2, R76, c[0x0][0x2ec] ;  /* 0x0000bb004c027a20 */ /* 0x010fc80000410000 */
[----:B------:R1:W-:Y:S11]  /*4c70*/  MUFU.TANH R122, R2 ;  /* 0x00000002007a7308 */ /* 0x0003f60000002400 */
[----:B------:R-:W-:Y:S01]  /*4c80*/  HMMA.16816.F32 R92, R8, R44, R56 ;  /* 0x0000002c085c723c */ /* 0x000fe20000001838 */
[----:B-1----:R-:W-:-:S07]  /*4c90*/  FMUL.FTZ R2, R77, c[0x0][0x2ec] ;  /* 0x0000bb004d027a20 */ /* 0x002fce0000410000 */
[----:B------:R-:W-:Y:S01]  /*4ca0*/  HMMA.16816.F32 R56, R40, R124, R140 ;  /* 0x0000007c2838723c */ /* 0x000fe2000000188c */
[----:B------:R1:W-:Y:S02]  /*4cb0*/  MUFU.TANH R179, R2 ;  /* 0x0000000200b37308 */ /* 0x0003e40000002400 */
[----:B-1----:R-:W-:-:S06]  /*4cc0*/  FMUL.FTZ R2, R78, c[0x0][0x2ec] ;  /* 0x0000bb004e027a20 */ /* 0x002fcc0000410000 */
[----:B------:R1:W4:Y:S02]  /*4cd0*/  MUFU.TANH R115, R2 ;  /* 0x0000000200737308 */ /* 0x0003240000002400 */
[----:B-1----:R-:W-:Y:S02]  /*4ce0*/  FMUL.FTZ R2, R79, c[0x0][0x2ec] ;  /* 0x0000bb004f027a20 */ /* 0x002fe40000410000 */
[----:B------:R-:W1:Y:S04]  /*4cf0*/  LDSM.16.M88.4 R76, [R224+0xb800] ;  /* 0x00b80000e04c783b */ /* 0x000e680000000200 */
[----:B------:R2:W-:Y:S02]  /*4d00*/  MUFU.TANH R120, R2 ;  /* 0x0000000200787308 */ /* 0x0005e40000002400 */
[----:B--2---:R-:W-:-:S06]  /*4d10*/  FMUL.FTZ R2, R80, c[0x0][0x2ec] ;  /* 0x0000bb0050027a20 */ /* 0x004fcc0000410000 */
[----:B------:R2:W1:Y:S02]  /*4d20*/  MUFU.TANH R113, R2 ;  /* 0x0000000200717308 */ /* 0x0004640000002400 */
[----:B--2---:R-:W-:-:S06]  /*4d30*/  FMUL.FTZ R2, R81, c[0x0][0x2ec] ;  /* 0x0000bb0051027a20 */ /* 0x004fcc0000410000 */
[----:B------:R2:W-:Y:S02]  /*4d40*/  MUFU.TANH R114, R2 ;  /* 0x0000000200727308 */ /* 0x0005e40000002400 */
[----:B--2---:R-:W-:-:S06]  /*4d50*/  FMUL.FTZ R2, R82, c[0x0][0x2ec] ;  /* 0x0000bb0052027a20 */ /* 0x004fcc0000410000 */
[----:B------:R2:W-:Y:S02]  /*4d60*/  MUFU.TANH R105, R2 ;  /* 0x0000000200697308 */ /* 0x0005e40000002400 */
[----:B--2---:R-:W-:Y:S02]  /*4d70*/  FMUL.FTZ R2, R83, c[0x0][0x2ec] ;  /* 0x0000bb0053027a20 */ /* 0x004fe40000410000 */
[-C--:B------:R-:W-:Y:S01]  /*4d80*/  HMMA.16816.F32 R80, R24, R62.reuse, R68 ;  /* 0x0000003e1850723c */ /* 0x080fe20000001844 */
[----:B------:R-:W2:Y:S03]  /*4d90*/  LDSM.16.M88.4 R68, [R235+0x3800] ;  /* 0x00380000eb44783b */ /* 0x000ea60000000200 */
[----:B------:R1:W-:Y:S04]  /*4da0*/  MUFU.TANH R106, R2 ;  /* 0x00000002006a7308 */ /* 0x0003e80000002400 */
[----:B------:R-:W-:Y:S08]  /*4db0*/  HMMA.16816.F32 R60, R28, R62, R64 ;  /* 0x0000003e1c3c723c */ /* 0x000ff00000001840 */
        /* <DEDUP_REMOVED lines=8> */
[----:B------:R-:W-:Y:S08]  /*4e40*/  HMMA.16816.F32 R52, R32, R76, R56 ;  /* 0x0000004c2034723c */ /* 0x000ff00000001838 */
[----:B------:R-:W-:Y:S01]  /*4e50*/  HMMA.16816.F32 R56, R88, R130, R220 ;  /* 0x000000825838723c */ /* 0x000fe200000018dc */
[----:B-1----:R-:W-:-:S04]  /*4e60*/  FMUL.FTZ R2, R74, c[0x0][0x2ec] ;  /* 0x0000bb004a027a20 */ /* 0x002fc80000410000 */
[----:B------:R1:W-:Y:S03]  /*4e70*/  MUFU.TANH R103, R2 ;  /* 0x0000000200677308 */ /* 0x0003e60000002400 */
[----:B--2---:R-:W-:Y:S08]  /*4e80*/  HMMA.16816.F32 R48, R28, R68, R48 ;  /* 0x000000441c30723c */ /* 0x004ff00000001830 */
[----:B------:R-:W-:Y:S01]  /*4e90*/  HMMA.16816.F32 R60, R12, R46, R60 ;  /* 0x0000002e0c3c723c */ /* 0x000fe2000000183c */
[----:B-1----:R-:W-:-:S02]  /*4ea0*/  FMUL.FTZ R2, R75, c[0x0][0x2ec] ;  /* 0x0000bb004b027a20 */ /* 0x002fc40000410000 */
[----:B------:R-:W1:Y:S05]  /*4eb0*/  LDSM.16.M88.4 R72, [R230+0xb800] ;  /* 0x00b80000e648783b */ /* 0x000e6a0000000200 */
[----:B------:R-:W-:Y:S01]  /*4ec0*/  HMMA.16816.F32 R40, R40, R126, R56 ;  /* 0x0000007e2828723c */ /* 0x000fe20000001838 */
[----:B------:R2:W-:Y:S07]  /*4ed0*/  MUFU.TANH R104, R2 ;  /* 0x0000000200687308 */ /* 0x0005ee0000002400 */
[----:B------:R-:W-:Y:S08]  /*4ee0*/  HMMA.16816.F32 R80, R8, R46, R80 ;  /* 0x0000002e0850723c */ /* 0x000ff00000001850 */
[----:B------:R-:W-:-:S02]  /*4ef0*/  FMUL.FTZ R63, R63, c[0x0][0x2ec] ;  /* 0x0000bb003f3f7a20 */ /* 0x000fc40000410000 */
[----:B--2---:R-:W-:-:S04]  /*4f00*/  FMUL.FTZ R2, R84, c[0x0][0x2ec] ;  /* 0x0000bb0054027a20 */ /* 0x004fc80000410000 */
[----:B------:R2:W-:Y:S02]  /*4f10*/  MUFU.TANH R100, R2 ;  /* 0x0000000200647308 */ /* 0x0005e40000002400 */
[----:B------:R-:W-:Y:S06]  /*4f20*/  HMMA.16816.F32 R32, R32, R78, R40 ;  /* 0x0000004e2020723c */ /* 0x000fec0000001828 */
[----:B------:R-:W-:Y:S01]  /*4f30*/  MUFU.TANH R63, R63 ;  /* 0x0000003f003f7308 */ /* 0x000fe20000002400 */
[----:B------:R-:W-:Y:S01]  /*4f40*/  FSEL R41, R3, -INF , !P2 ;  /* 0xff80000003297808 */ /* 0x000fe20005000000 */
[----:B------:R-:W-:Y:S01]  /*4f50*/  FFMA.FTZ R3, R216, -UR4, R160 ;  /* 0x80000004d8037c23 */ /* 0x000fe200080100a0 */
[----:B------:R-:W-:Y:S01]  /*4f60*/  FSEL R160, R5, -INF , !P1 ;  /* 0xff80000005a07808 */ /* 0x000fe20004800000 */
[----:B---3--:R-:W-:-:S02]  /*4f70*/  FFMA.FTZ R5, R215, -UR4, R180 ;  /* 0x80000004d7057c23 */ /* 0x008fc400080100b4 */
[----:B------:R-:W-:Y:S02]  /*4f80*/  FMUL.FTZ R83, R83, c[0x0][0x2ec] ;  /* 0x0000bb0053537a20 */ /* 0x000fe40000410000 */
[----:B--2---:R-:W-:Y:S01]  /*4f90*/  FMUL.FTZ R2, R85, c[0x0][0x2ec] ;  /* 0x0000bb0055027a20 */ /* 0x004fe20000410000 */
[----:B-1----:R-:W-:Y:S01]  /*4fa0*/  HMMA.16816.F32 R44, R20, R72, R48 ;  /* 0x00000048142c723c */ /* 0x002fe20000001830 */
[----:B------:R-:W-:Y:S02]  /*4fb0*/  FMUL.FTZ R80, R80, c[0x0][0x2ec] ;  /* 0x0000bb0050507a20 */ /* 0x000fe40000410000 */
[----:B------:R1:W-:Y:S01]  /*4fc0*/  MUFU.TANH R102, R2 ;  /* 0x0000000200667308 */ /* 0x0003e20000002400 */
[----:B------:R-:W-:Y:S02]  /*4fd0*/  FMUL.FTZ R81, R81, c[0x0][0x2ec] ;  /* 0x0000bb0051517a20 */ /* 0x000fe40000410000 */
[----:B------:R-:W-:Y:S02]  /*4fe0*/  FMUL.FTZ R82, R82, c[0x0][0x2ec] ;  /* 0x0000bb0052527a20 */ /* 0x000fe40000410000 */
[----:B------:R-:W-:Y:S03]  /*4ff0*/  HMMA.16816.F32 R48, R24, R68, R52 ;  /* 0x000000441830723c */ /* 0x000fe60000001834 */
[----:B------:R-:W-:Y:S05]  /*5000*/  MUFU.TANH R83, R83 ;  /* 0x0000005300537308 */ /* 0x000fea0000002400 */
[----:B------:R-:W-:Y:S01]  /*5010*/  HMMA.16816.F32 R52, R36, R78, R144 ;  /* 0x0000004e2434723c */ /* 0x000fe20000001890 */
[----:B-1----:R-:W-:-:S02]  /*5020*/  FMUL.FTZ R2, R86, c[0x0][0x2ec] ;  /* 0x0000bb0056027a20 */ /* 0x002fc40000410000 */
[----:B------:R-:W1:Y:S05]  /*5030*/  MUFU.TANH R80, R80 ;  /* 0x0000005000507308 */ /* 0x000e6a0000002400 */
[----:B------:R-:W-:Y:S03]  /*5040*/  HMMA.16816.F32 R24, R24, R70, R32 ;  /* 0x000000461818723c */ /* 0x000fe60000001820 */
[----:B------:R2:W-:Y:S04]  /*5050*/  MUFU.TANH R96, R2 ;  /* 0x0000000200607308 */ /* 0x0005e80000002400 */
[----:B------:R-:W-:Y:S01]  /*5060*/  FSEL R35, R3, -INF , !P1 ;  /* 0xff80000003237808 */ /* 0x000fe20004800000 */
[----:B------:R-:W-:Y:S01]  /*5070*/  HMMA.16816.F32 R36, R16, R72, R48 ;  /* 0x000000481024723c */ /* 0x000fe20000001830 */
[----:B-----5:R-:W-:Y:S01]  /*5080*/  FFMA.FTZ R3, R213, -UR4, R159 ;  /* 0x80000004d5037c23 */ /* 0x020fe2000801009f */
[----:B------:R-:W-:Y:S01]  /*5090*/  FSEL R159, R5, -INF , !P0 ;  /* 0xff800000059f7808 */ /* 0x000fe20004000000 */
[----:B------:R-:W-:Y:S01]  /*50a0*/  FFMA.FTZ R5, R211, -UR4, R190 ;  /* 0x80000004d3057c23 */ /* 0x000fe200080100be */
[----:B------:R-:W-:Y:S02]  /*50b0*/  MUFU.TANH R81, R81 ;  /* 0x0000005100517308 */ /* 0x000fe40000002400 */
[----:B------:R-:W-:Y:S01]  /*50c0*/  FSEL R33, R3, -INF , !P0 ;  /* 0xff80000003217808 */ /* 0x000fe20004000000 */
[----:B------:R-:W-:Y:S01]  /*50d0*/  FFMA.FTZ R3, R209, -UR4, R181 ;  /* 0x80000004d1037c23 */ /* 0x000fe200080100b5 */
[----:B------:R-:W-:Y:S01]  /*50e0*/  HMMA.16816.F32 R28, R28, R70, R52 ;  /* 0x000000461c1c723c */ /* 0x000fe20000001834 */
[----:B------:R-:W-:Y:S01]  /*50f0*/  FSEL R156, R5, -INF , !P6 ;  /* 0xff800000059c7808 */ /* 0x000fe20007000000 */
[----:B----4-:R-:W-:-:S02]  /*5100*/  FFMA.FTZ R5, R207, -UR4, R115 ;  /* 0x80000004cf057c23 */ /* 0x010fc40008010073 */
[----:B--2---:R-:W-:Y:S01]  /*5110*/  FMUL.FTZ R2, R87, c[0x0][0x2ec] ;  /* 0x0000bb0057027a20 */ /* 0x004fe20000410000 */
[----:B------:R-:W-:Y:S01]  /*5120*/  FSEL R32, R3, -INF , !P6 ;  /* 0xff80000003207808 */ /* 0x000fe20007000000 */
[----:B------:R-:W-:Y:S01]  /*5130*/  FFMA.FTZ R3, R205, -UR4, R113 ;  /* 0x80000004cd037c23 */ /* 0x000fe20008010071 */
[----:B------:R-:W2:Y:S01]  /*5140*/  MUFU.TANH R82, R82 ;  /* 0x0000005200527308 */ /* 0x000ea20000002400 */
[----:B------:R-:W-:Y:S07]  /*5150*/  HMMA.16816.F32 R16, R16, R74, R24 ;  /* 0x0000004a1010723c */ /* 0x000fee0000001818 */
[----:B------:R3:W-:Y:S01]  /*5160*/  MUFU.TANH R98, R2 ;  /* 0x0000000200627308 */ /* 0x0007e20000002400 */
[----:B-1----:R-:W-:-:S08]  /*5170*/  FFMA.FTZ R24, R184, -UR4, R80 ;  /* 0x80000004b8187c23 */ /* 0x002fd00008010050 */
[----:B------:R-:W-:Y:S01]  /*5180*/  HMMA.16816.F32 R28, R20, R74, R28 ;  /* 0x0000004a141c723c */ /* 0x000fe2000000181c */
[----:B---3--:R-:W-:-:S06]  /*5190*/  FMUL.FTZ R2, R64, c[0x0][0x2ec] ;  /* 0x0000bb0040027a20 */ /* 0x008fcc0000410000 */
[----:B--2---:R-:W-:Y:S01]  /*51a0*/  FFMA.FTZ R23, R178, -UR4, R82 ;  /* 0x80000004b2177c23 */ /* 0x004fe20008010052 */
[----:B------:R1:W-:Y:S01]  /*51b0*/  MUFU.TANH R97, R2 ;  /* 0x0000000200617308 */ /* 0x0003e20000002400 */
[----:B------:R-:W-:Y:S02]  /*51c0*/  FFMA.FTZ R22, R177, -UR4, R63 ;  /* 0x80000004b1167c23 */ /* 0x000fe4000801003f */
[----:B-1----:R-:W-:-:S05]  /*51d0*/  FMUL.FTZ R2, R65, c[0x0][0x2ec] ;  /* 0x0000bb0041027a20 */ /* 0x002fca0000410000 */
[----:B------:R1:W-:Y:S02]  /*51e0*/  MUFU.TANH R101, R2 ;  /* 0x0000000200657308 */ /* 0x0003e40000002400 */
[----:B-1----:R-:W-:-:S06]  /*51f0*/  FMUL.FTZ R2, R66, c[0x0][0x2ec] ;  /* 0x0000bb0042027a20 */ /* 0x002fcc0000410000 */
[----:B------:R1:W-:Y:S02]  /*5200*/  MUFU.TANH R86, R2 ;  /* 0x0000000200567308 */ /* 0x0003e40000002400 */
[----:B-1----:R-:W-:Y:S02]  /*5210*/  FMUL.FTZ R2, R67, c[0x0][0x2ec] ;  /* 0x0000bb0043027a20 */ /* 0x002fe40000410000 */
[----:B------:R-:W1:Y:S01]  /*5220*/  LDSM.16.M88.4 R64, [R229+0x3800] ;  /* 0x00380000e540783b */ /* 0x000e620000000200 */
[----:B------:R-:W-:-:S04]  /*5230*/  DEPBAR.LE SB0, 0x0 ;  /* 0x000080000000791a */ /* 0x000fc80000000000 */
[----:B------:R2:W-:Y:S02]  /*5240*/  MUFU.TANH R99, R2 ;  /* 0x0000000200637308 */ /* 0x0005e40000002400 */
[----:B--2---:R-:W-:-:S06]  /*5250*/  FMUL.FTZ R2, R92, c[0x0][0x2ec] ;  /* 0x0000bb005c027a20 */ /* 0x004fcc0000410000 */
[----:B------:R2:W-:Y:S01]  /*5260*/  MUFU.TANH R84, R2 ;  /* 0x0000000200547308 */ /* 0x0005e20000002400 */
[----:B-1----:R-:W-:Y:S01]  /*5270*/  HMMA.16816.F32 R36, R8, R64, R36 ;  /* 0x000000400824723c */ /* 0x002fe20000001824 */
[----:B--2---:R-:W-:-:S06]  /*5280*/  FMUL.FTZ R2, R93, c[0x0][0x2ec] ;  /* 0x0000bb005d027a20 */ /* 0x004fcc0000410000 */
[----:B------:R1:W-:Y:S01]  /*5290*/  MUFU.TANH R87, R2 ;  /* 0x0000000200577308 */ /* 0x0003e20000002400 */
[C---:B------:R-:W-:Y:S08]  /*52a0*/  HMMA.16816.F32 R44, R12.reuse, R64, R44 ;  /* 0x000000400c2c723c */ /* 0x040ff0000000182c */
[----:B------:R-:W-:Y:S01]  /*52b0*/  HMMA.16816.F32 R28, R12, R66, R28 ;  /* 0x000000420c1c723c */ /* 0x000fe2000000181c */
[----:B-1----:R-:W-:-:S06]  /*52c0*/  FMUL.FTZ R2, R94, c[0x0][0x2ec] ;  /* 0x0000bb005e027a20 */ /* 0x002fcc0000410000 */
[----:B------:R-:W-:Y:S01]  /*52d0*/  FFMA.FTZ R12, R175, -UR4, R83 ;  /* 0x80000004af0c7c23 */ /* 0x000fe20008010053 */
[----:B------:R-:W-:Y:S01]  /*52e0*/  HMMA.16816.F32 R8, R8, R66, R16 ;  /* 0x000000420808723c */ /* 0x000fe20000001810 */
[----:B------:R1:W-:Y:S01]  /*52f0*/  MUFU.TANH R77, R2 ;  /* 0x00000002004d7308 */ /* 0x0003e20000002400 */
[----:B------:R-:W-:-:S05]  /*5300*/  FMUL.FTZ R36, R36, c[0x0][0x2ec] ;  /* 0x0000bb0024247a20 */ /* 0x000fca0000410000 */
[----:B------:R-:W-:Y:S02]  /*5310*/  FFMA.FTZ R17, R176, -UR4, R81 ;  /* 0x80000004b0117c23 */ /* 0x000fe40008010051 */
[----:B------:R-:W-:Y:S01]  /*5320*/  FMUL.FTZ R45, R45, c[0x0][0x2ec] ;  /* 0x0000bb002d2d7a20 */ /* 0x000fe20000410000 */
[----:B------:R-:W2:Y:S01]  /*5330*/  MUFU.TANH R20, R36 ;  /* 0x0000002400147308 */ /* 0x000ea20000002400 */
[----:B------:R-:W-:Y:S02]  /*5340*/  FMUL.FTZ R44, R44, c[0x0][0x2ec] ;  /* 0x0000bb002c2c7a20 */ /* 0x000fe40000410000 */
[----:B------:R-:W-:Y:S02]  /*5350*/  FMUL.FTZ R47, R47, c[0x0][0x2ec] ;  /* 0x0000bb002f2f7a20 */ /* 0x000fe40000410000 */
[----:B------:R-:W-:Y:S02]  /*5360*/  FMUL.FTZ R46, R46, c[0x0][0x2ec] ;  /* 0x0000bb002e2e7a20 */ /* 0x000fe40000410000 */
[----:B-1----:R-:W-:Y:S01]  /*5370*/  FMUL.FTZ R2, R95, c[0x0][0x2ec] ;  /* 0x0000bb005f027a20 */ /* 0x002fe20000410000 */
[----:B------:R-:W-:Y:S06]  /*5380*/  MUFU.TANH R49, R45 ;  /* 0x0000002d00317308 */ /* 0x000fec0000002400 */
[----:B------:R-:W-:-:S02]  /*5390*/  FMUL.FTZ R9, R9, c[0x0][0x2ec] ;  /* 0x0000bb0009097a20 */ /* 0x000fc40000410000 */
[----:B------:R1:W-:Y:S01]  /*53a0*/  MUFU.TANH R85, R2 ;  /* 0x0000000200557308 */ /* 0x0003e20000002400 */
[----:B------:R-:W-:Y:S02]  /*53b0*/  FMUL.FTZ R8, R8, c[0x0][0x2ec] ;  /* 0x0000bb0008087a20 */ /* 0x000fe40000410000 */
[----:B------:R-:W-:Y:S02]  /*53c0*/  FMUL.FTZ R11, R11, c[0x0][0x2ec] ;  /* 0x0000bb000b0b7a20 */ /* 0x000fe40000410000 */
[----:B--2---:R-:W-:-:S03]  /*53d0*/  FFMA.FTZ R16, R173, -UR4, R20 ;  /* 0x80000004ad107c23 */ /* 0x004fc60008010014 */
[----:B------:R2:W-:Y:S01]  /*53e0*/  MUFU.TANH R50, R44 ;  /* 0x0000002c00327308 */ /* 0x0005e20000002400 */
[----:B-1----:R-:W-:-:S07]  /*53f0*/  FMUL.FTZ R2, R60, c[0x0][0x2ec] ;  /* 0x0000bb003c027a20 */ /* 0x002fce0000410000 */
[----:B------:R-:W1:Y:S01]  /*5400*/  MUFU.TANH R47, R47 ;  /* 0x0000002f002f7308 */ /* 0x000e620000002400 */
[----:B--2---:R-:W-:-:S07]  /*5410*/  FSEL R44, R3, -INF , !P5 ;  /* 0xff800000032c7808 */ /* 0x004fce0006800000 */
[----:B------:R2:W-:Y:S01]  /*5420*/  MUFU.TANH R76, R2 ;  /* 0x00000002004c7308 */ /* 0x0005e20000002400 */
[----:B------:R-:W-:-:S05]  /*5430*/  FFMA.FTZ R3, R201, -UR4, R114 ;  /* 0x80000004c9037c23 */ /* 0x000fca0008010072 */
[----:B------:R-:W-:Y:S01]  /*5440*/  FSEL R48, R3, -INF , !P4 ;  /* 0xff80000003307808 */ /* 0x000fe20006000000 */
[----:B------:R-:W-:Y:S01]  /*5450*/  FFMA.FTZ R3, R198, -UR4, R100 ;  /* 0x80000004c6037c23 */ /* 0x000fe20008010064 */
[----:B------:R-:W3:Y:S01]  /*5460*/  MUFU.TANH R13, R9 ;  /* 0x00000009000d7308 */ /* 0x000ee20000002400 */
[----:B-1----:R-:W-:Y:S02]  /*5470*/  FFMA.FTZ R20, R171, -UR4, R47 ;  /* 0x80000004ab147c23 */ /* 0x002fe4000801002f */
[----:B--2---:R-:W-:-:S05]  /*5480*/  FMUL.FTZ R2, R61, c[0x0][0x2ec] ;  /* 0x0000bb003d027a20 */ /* 0x004fca0000410000 */
[----:B------:R-:W1:Y:S01]  /*5490*/  MUFU.TANH R14, R8 ;  /* 0x00000008000e7308 */ /* 0x000e620000002400 */
[----:B---3--:R-:W-:-:S07]  /*54a0*/  FFMA.FTZ R13, R128, -UR4, R13 ;  /* 0x80000004800d7c23 */ /* 0x008fce000801000d */
[----:B------:R2:W-:Y:S08]  /*54b0*/  MUFU.TANH R60, R2 ;  /* 0x00000002003c7308 */ /* 0x0005f00000002400 */
[----:B------:R-:W3:Y:S01]  /*54c0*/  MUFU.TANH R46, R46 ;  /* 0x0000002e002e7308 */ /* 0x000ee20000002400 */
[----:B-1----:R-:W-:Y:S02]  /*54d0*/  FFMA.FTZ R14, R129, -UR4, R14 ;  /* 0x80000004810e7c23 */ /* 0x002fe4000801000e */
[----:B--2---:R-:W-:-:S05]  /*54e0*/  FMUL.FTZ R2, R62, c[0x0][0x2ec] ;  /* 0x0000bb003e027a20 */ /* 0x004fca0000410000 */
[----:B------:R-:W1:Y:S01]  /*54f0*/  MUFU.TANH R8, R11 ;  /* 0x0000000b00087308 */ /* 0x000e620000002400 */
[----:B---3--:R-:W-:-:S07]  /*5500*/  FFMA.FTZ R21, R174, -UR4, R46 ;  /* 0x80000004ae157c23 */ /* 0x008fce000801002e */
[----:B------:R2:W3:Y:S01]  /*5510*/  MUFU.TANH R61, R2 ;  /* 0x00000002003d7308 */ /* 0x0004e20000002400 */
[----:B-1----:R-:W-:Y:S02]  /*5520*/  FFMA.FTZ R8, R109, -UR4, R8 ;  /* 0x800000046d087c23 */ /* 0x002fe40008010008 */
[----:B--2---:R-:W-:Y:S01]  /*5530*/  FFMA.FTZ R2, R161, -UR4, R7 ;  /* 0x80000004a1027c23 */ /* 0x004fe20008010007 */
[----:B------:R-:W-:Y:S01]  /*5540*/  FSEL R161, R6, -INF , !P2 ;  /* 0xff80000006a17808 */ /* 0x000fe20005000000 */
[----:B------:R-:W-:Y:S02]  /*5550*/  FFMA.FTZ R6, R227, -UR4, R212 ;  /* 0x80000004e3067c23 */ /* 0x000fe400080100d4 */
[----:B------:R-:W-:Y:S01]  /*5560*/  FMUL.FTZ R7, R37, c[0x0][0x2ec] ;  /* 0x0000bb0025077a20 */ /* 0x000fe20000410000 */
[----:B------:R-:W-:Y:S01]  /*5570*/  FSEL R42, R2, -INF , !P2 ;  /* 0xff800000022a7808 */ /* 0x000fe20005000000 */
[----:B------:R-:W-:Y:S01]  /*5580*/  FFMA.FTZ R2, R214, -UR4, R158 ;  /* 0x80000004d6027c23 */ /* 0x000fe2000801009e */
[----:B------:R-:W-:Y:S01]  /*5590*/  FSEL R158, R6, -INF , !P1 ;  /* 0xff800000069e7808 */ /* 0x000fe20004800000 */
[----:B------:R-:W-:Y:S01]  /*55a0*/  FFMA.FTZ R6, R236, -UR4, R195 ;  /* 0x80000004ec067c23 */ /* 0x000fe200080100c3 */
[----:B------:R1:W-:Y:S01]  /*55b0*/  MUFU.TANH R45, R7 ;  /* 0x00000007002d7308 */ /* 0x0003e20000002400 */
[----:B------:R-:W-:Y:S01]  /*55c0*/  BAR.SYNC.DEFER_BLOCKING 0x0 ;  /* 0x0000000000007b1d */ /* 0x000fe20000010000 */
[----:B------:R-:W-:Y:S01]  /*55d0*/  FSEL R37, R2, -INF , !P1 ;  /* 0xff80000002257808 */ /* 0x000fe20004800000 */
[----:B------:R-:W-:Y:S01]  /*55e0*/  FFMA.FTZ R2, R210, -UR4, R121 ;  /* 0x80000004d2027c23 */ /* 0x000fe20008010079 */
[----:B------:R-:W-:Y:S01]  /*55f0*/  FSEL R157, R6, -INF , !P0 ;  /* 0xff800000069d7808 */ /* 0x000fe20004000000 */
[----:B------:R-:W-:Y:S01]  /*5600*/  FFMA.FTZ R6, R238, -UR4, R202 ;  /* 0x80000004ee067c23 */ /* 0x000fe200080100ca */
[----:B------:R-:W-:Y:S01]  /*5610*/  ISETP.GE.AND P1, PT, R153, UR10, PT ;  /* 0x0000000a99007c0c */ /* 0x000fe2000bf26270 */
[----:B---3--:R-:W-:Y:S01]  /*5620*/  FFMA.FTZ R25, R185, -UR4, R61 ;  /* 0x80000004b9197c23 */ /* 0x008fe2000801003d */
[----:B------:R-:W-:Y:S01]  /*5630*/  FSEL R40, R2, -INF , !P0 ;  /* 0xff80000002287808 */ /* 0x000fe20004000000 */
[----:B------:R-:W-:Y:S01]  /*5640*/  FFMA.FTZ R2, R208, -UR4, R123 ;  /* 0x80000004d0027c23 */ /* 0x000fe2000801007b */
[----:B------:R-:W-:Y:S01]  /*5650*/  FSEL R154, R6, -INF , !P6 ;  /* 0xff800000069a7808 */ /* 0x000fe20007000000 */
[----:B------:R-:W-:Y:S01]  /*5660*/  FFMA.FTZ R6, R239, -UR4, R122 ;  /* 0x80000004ef067c23 */ /* 0x000fe2000801007a */
[----:B------:R-:W-:-:S02]  /*5670*/  ISETP.GE.AND P0, PT, R155, UR10, PT ;  /* 0x0000000a9b007c0c */ /* 0x000fc4000bf06270 */
[----:B------:R-:W-:Y:S01]  /*5680*/  FSEL R34, R2, -INF , !P6 ;  /* 0xff80000002227808 */ /* 0x000fe20007000000 */
[----:B------:R-:W-:Y:S01]  /*5690*/  FFMA.FTZ R2, R204, -UR4, R105 ;  /* 0x80000004cc027c23 */ /* 0x000fe20008010069 */
[----:B------:R-:W-:Y:S01]  /*56a0*/  FSEL R135, R6, -INF , !P5 ;  /* 0xff80000006877808 */ /* 0x000fe20006800000 */
[----:B-1----:R-:W-:Y:S01]  /*56b0*/  FMUL.FTZ R7, R38, c[0x0][0x2ec] ;  /* 0x0000bb0026077a20 */ /* 0x002fe20000410000 */
[----:B------:R-:W-:Y:S01]  /*56c0*/  FSEL R155, R5, -INF , !P5 ;  /* 0xff800000059b7808 */ /* 0x000fe20006800000 */
[----:B------:R-:W-:Y:S01]  /*56d0*/  FFMA.FTZ R6, R241, -UR4, R179 ;  /* 0x80000004f1067c23 */ /* 0x000fe200080100b3 */
[----:B------:R-:W-:Y:S01]  /*56e0*/  FSEL R54, R2, -INF , !P5 ;  /* 0xff80000002367808 */ /* 0x000fe20006800000 */
[----:B------:R1:W2:Y:S01]  /*56f0*/  MUFU.TANH R15, R7 ;  /* 0x00000007000f7308 */ /* 0x0002a20000002400 */
[----:B------:R-:W-:Y:S01]  /*5700*/  FFMA.FTZ R2, R199, -UR4, R106 ;  /* 0x80000004c7027c23 */ /* 0x000fe2000801006a */
[----:B------:R-:W-:Y:S01]  /*5710*/  FSEL R38, R3, -INF , !P3 ;  /* 0xff80000003267808 */ /* 0x000fe20005800000 */
[----:B------:R-:W-:Y:S01]  /*5720*/  FFMA.FTZ R5, R203, -UR4, R120 ;  /* 0x80000004cb057c23 */ /* 0x000fe20008010078 */
[----:B------:R-:W-:Y:S01]  /*5730*/  FSEL R152, R6, -INF , !P4 ;  /* 0xff80000006987808 */ /* 0x000fe20006000000 */
[----:B------:R-:W-:Y:S01]  /*5740*/  FFMA.FTZ R6, R244, -UR4, R107 ;  /* 0x80000004f4067c23 */ /* 0x000fe2000801006b */
[----:B------:R-:W-:Y:S01]  /*5750*/  FSEL R53, R2, -INF , !P4 ;  /* 0xff80000002357808 */ /* 0x000fe20006000000 */
[----:B------:R-:W-:Y:S01]  /*5760*/  FFMA.FTZ R2, R196, -UR4, R96 ;  /* 0x80000004c4027c23 */ /* 0x000fe20008010060 */
[----:B------:R-:W-:Y:S01]  /*5770*/  FSEL R153, R5, -INF , !P4 ;  /* 0xff80000005997808 */ /* 0x000fe20006000000 */
[----:B------:R-:W-:Y:S01]  /*5780*/  FFMA.FTZ R5, R200, -UR4, R103 ;  /* 0x80000004c8057c23 */ /* 0x000fe20008010067 */
[----:B------:R-:W-:Y:S01]  /*5790*/  ISETP.GE.AND P2, PT, R150, UR10, PT ;  /* 0x0000000a96007c0c */ /* 0x000fe2000bf46270 */
[----:B------:R-:W-:Y:S01]  /*57a0*/  FFMA.FTZ R3, R194, -UR4, R102 ;  /* 0x80000004c2037c23 */ /* 0x000fe20008010066 */
[----:B------:R-:W-:Y:S01]  /*57b0*/  FSEL R133, R6, -INF , !P3 ;  /* 0xff80000006857808 */ /* 0x000fe20005800000 */
[----:B------:R-:W-:Y:S01]  /*57c0*/  FFMA.FTZ R6, R246, -UR4, R112 ;  /* 0x80000004f6067c23 */ /* 0x000fe20008010070 */
[----:B------:R-:W-:Y:S01]  /*57d0*/  FSEL R139, R5, -INF , !P3 ;  /* 0xff800000058b7808 */ /* 0x000fe20005800000 */
[----:B------:R-:W-:Y:S01]  /*57e0*/  FFMA.FTZ R5, R197, -UR4, R104 ;  /* 0x80000004c5057c23 */ /* 0x000fe20008010068 */
[----:B------:R-:W-:Y:S01]  /*57f0*/  FSEL R36, R3, -INF , !P2 ;  /* 0xff80000003247808 */ /* 0x000fe20005000000 */
[----:B-1----:R-:W-:Y:S01]  /*5800*/  FMUL.FTZ R7, R39, c[0x0][0x2ec] ;  /* 0x0000bb0027077a20 */ /* 0x002fe20000410000 */
[----:B------:R-:W-:Y:S01]  /*5810*/  FSEL R39, R2, -INF , !P3 ;  /* 0xff80000002277808 */ /* 0x000fe20005800000 */
[----:B------:R-:W-:Y:S01]  /*5820*/  FFMA.FTZ R2, R193, -UR4, R98 ;  /* 0x80000004c1027c23 */ /* 0x000fe20008010062 */
[----:B------:R-:W-:Y:S01]  /*5830*/  FSEL R132, R6, -INF , !P2 ;  /* 0xff80000006847808 */ /* 0x000fe20005000000 */
[----:B------:R1:W3:Y:S01]  /*5840*/  MUFU.TANH R43, R7 ;  /* 0x00000007002b7308 */ /* 0x0002e20000002400 */
        /* <DEDUP_REMOVED lines=8> */
[----:B------:R-:W-:Y:S01]  /*58d0*/  FMUL.FTZ R3, R10, c[0x0][0x2ec] ;  /* 0x0000bb000a037a20 */ /* 0x000fe20000410000 */
[----:B------:R-:W-:Y:S01]  /*58e0*/  FSEL R183, R2, -INF , !P1 ;  /* 0xff80000002b77808 */ /* 0x000fe20004800000 */
[----:B------:R-:W-:Y:S01]  /*58f0*/  FFMA.FTZ R6, R188, -UR4, R99 ;  /* 0x80000004bc067c23 */ /* 0x000fe20008010063 */
[----:B------:R-:W-:Y:S01]  /*5900*/  FSEL R181, R5, -INF , !P1 ;  /* 0xff80000005b57808 */ /* 0x000fe20004800000 */
[----:B------:R4:W5:Y:S01]  /*5910*/  MUFU.TANH R9, R3 ;  /* 0x0000000300097308 */ /* 0x0009620000002400 */
[----:B------:R-:W-:Y:S01]  /*5920*/  FFMA.FTZ R5, R187, -UR4, R87 ;  /* 0x80000004bb057c23 */ /* 0x000fe20008010057 */
[----:B------:R-:W-:Y:S01]  /*5930*/  ISETP.GE.AND P1, PT, R169, UR10, PT ;  /* 0x0000000aa9007c0c */ /* 0x000fe2000bf26270 */
[----:B-1----:R-:W-:Y:S01]  /*5940*/  FMUL.FTZ R7, R28, c[0x0][0x2ec] ;  /* 0x0000bb001c077a20 */ /* 0x002fe20000410000 */
[----:B------:R-:W-:Y:S01]  /*5950*/  FSEL R171, R6, -INF , !P0 ;  /* 0xff80000006ab7808 */ /* 0x000fe20004000000 */
[----:B--2---:R-:W-:Y:S01]  /*5960*/  FFMA.FTZ R11, R172, -UR4, R15 ;  /* 0x80000004ac0b7c23 */ /* 0x004fe2000801000f */
[----:B------:R-:W-:Y:S01]  /*5970*/  FSEL R172, R5, -INF , !P0 ;  /* 0xff80000005ac7808 */ /* 0x000fe20004000000 */
[----:B------:R-:W-:Y:S01]  /*5980*/  FFMA.FTZ R28, R228, -UR4, R49 ;  /* 0x80000004e41c7c23 */ /* 0x000fe20008010031 */
[----:B------:R1:W2:Y:S01]  /*5990*/  MUFU.TANH R27, R7 ;  /* 0x00000007001b7308 */ /* 0x0002a20000002400 */
[----:B------:R-:W-:Y:S01]  /*59a0*/  FFMA.FTZ R15, R151, -UR4, R45 ;  /* 0x80000004970f7c23 */ /* 0x000fe2000801002d */
[----:B------:R-:W-:Y:S01]  /*59b0*/  ISETP.GE.AND P6, PT, R163, UR10, PT ;  /* 0x0000000aa3007c0c */ /* 0x000fe2000bfc6270 */
[----:B---3--:R-:W-:Y:S01]  /*59c0*/  FFMA.FTZ R10, R111, -UR4, R43 ;  /* 0x800000046f0a7c23 */ /* 0x008fe2000801002b */
[----:B------:R-:W-:-:S02]  /*59d0*/  ISETP.GE.AND P5, PT, R165, UR10, PT ;  /* 0x0000000aa5007c0c */ /* 0x000fc4000bfa6270 */
[----:B------:R-:W-:Y:S01]  /*59e0*/  ISETP.GE.AND P4, PT, R164, UR10, PT ;  /* 0x0000000aa4007c0c */ /* 0x000fe2000bf86270 */
[----:B----4-:R-:W-:Y:S01]  /*59f0*/  FFMA.FTZ R3, R186, -UR4, R85 ;  /* 0x80000004ba037c23 */ /* 0x010fe20008010055 */
[----:B------:R-:W-:Y:S01]  /*5a00*/  ISETP.GE.AND P3, PT, R167, UR10, PT ;  /* 0x0000000aa7007c0c */ /* 0x000fe2000bf66270 */
[----:B-----5:R-:W-:Y:S01]  /*5a10*/  FFMA.FTZ R9, R110, -UR4, R9 ;  /* 0x800000046e097c23 */ /* 0x020fe20008010009 */
[----:B------:R-:W-:Y:S02]  /*5a20*/  ISETP.GE.AND P2, PT, R168, UR10, PT ;  /* 0x0000000aa8007c0c */ /* 0x000fe4000bf46270 */
[----:B------:R-:W-:Y:S02]  /*5a30*/  FSEL R175, R3, -INF , !P0 ;  /* 0xff80000003af7808 */ /* 0x000fe40004000000 */
[----:B------:R-:W-:Y:S01]  /*5a40*/  LOP3.LUT R2, R189, R192, RZ, 0xfc, !PT ;  /* 0x000000c0bd027212 */ /* 0x000fe200078efcff */
[----:B-1----:R-:W-:Y:S01]  /*5a50*/  FMUL.FTZ R7, R29, c[0x0][0x2ec] ;  /* 0x0000bb001d077a20 */ /* 0x002fe20000410000 */
[----:B------:R-:W-:Y:S01]  /*5a60*/  IADD3 R241, R235, 0x1000, RZ ;  /* 0x00001000ebf17810 */ /* 0x000fe20007ffe0ff */
[----:B------:R-:W-:Y:S01]  /*5a70*/  FFMA.FTZ R29, R237, -UR4, R50 ;  /* 0x80000004ed1d7c23 */ /* 0x000fe20008010032 */
[C---:B------:R-:W-:Y:S01]  /*5a80*/  IADD3 R239, R235.reuse, 0x2000, RZ ;  /* 0x00002000ebef7810 */ /* 0x040fe20007ffe0ff */
[----:B------:R1:W3:Y:S01]  /*5a90*/  MUFU.TANH R26, R7 ;  /* 0x00000007001a7308 */ /* 0x0002e20000002400 */
[----:B--2---:R-:W-:Y:S01]  /*5aa0*/  FFMA.FTZ R27, R226, -UR4, R27 ;  /* 0x80000004e21b7c23 */ /* 0x004fe2000801001b */
[----:B------:R-:W-:-:S02]  /*5ab0*/  IADD3 R238, R235, 0x2800, RZ ;  /* 0x00002800ebee7810 */ /* 0x000fc40007ffe0ff */
[C---:B------:R-:W-:Y:S02]  /*5ac0*/  IADD3 R237, R235.reuse, 0x3000, RZ ;  /* 0x00003000ebed7810 */ /* 0x040fe40007ffe0ff */
[----:B------:R-:W-:Y:S02]  /*5ad0*/  IADD3 R236, R235, 0x3800, RZ ;  /* 0x00003800ebec7810 */ /* 0x000fe40007ffe0ff */
[----:B------:R-:W-:Y:S02]  /*5ae0*/  FSEL R168, R25, -INF , !P6 ;  /* 0xff80000019a87808 */ /* 0x000fe40007000000 */
[----:B------:R-:W-:Y:S02]  /*5af0*/  FSEL R174, R23, -INF , !P6 ;  /* 0xff80000017ae7808 */ /* 0x000fe40007000000 */
[----:B------:R-:W-:Y:S02]  /*5b00*/  FSEL R165, R22, -INF , !P5 ;  /* 0xff80000016a57808 */ /* 0x000fe40006800000 */
[----:B------:R-:W-:Y:S01]  /*5b10*/  FSEL R167, R17, -INF , !P5 ;  /* 0xff80000011a77808 */ /* 0x000fe20006800000 */
[----:B-1----:R-:W-:Y:S01]  /*5b20*/  FMUL.FTZ R7, R30, c[0x0][0x2ec] ;  /* 0x0000bb001e077a20 */ /* 0x002fe20000410000 */
[----:B------:R-:W-:Y:S01]  /*5b30*/  FSEL R173, R12, -INF , !P5 ;  /* 0xff8000000cad7808 */ /* 0x000fe20006800000 */
[----:B------:R-:W-:Y:S01]  /*5b40*/  FFMA.FTZ R30, R240, -UR4, R60 ;  /* 0x80000004f01e7c23 */ /* 0x000fe2000801003c */
[----:B------:R-:W-:Y:S01]  /*5b50*/  IADD3 R240, R235, 0x1800, RZ ;  /* 0x00001800ebf07810 */ /* 0x000fe20007ffe0ff */
[----:B------:R1:W2:Y:S01]  /*5b60*/  MUFU.TANH R19, R7 ;  /* 0x0000000700137308 */ /* 0x0002a20000002400 */
[----:B---3--:R-:W-:Y:S01]  /*5b70*/  FFMA.FTZ R26, R219, -UR4, R26 ;  /* 0x80000004db1a7c23 */ /* 0x008fe2000801001a */
[----:B------:R-:W-:-:S02]  /*5b80*/  FSEL R220, R29, -INF , !P4 ;  /* 0xff8000001ddc7808 */ /* 0x000fc40006000000 */
[----:B------:R-:W-:Y:S02]  /*5b90*/  FSEL R164, R30, -INF , !P5 ;  /* 0xff8000001ea47808 */ /* 0x000fe40006800000 */
[----:B------:R-:W-:Y:S02]  /*5ba0*/  FSEL R222, R21, -INF , !P4 ;  /* 0xff80000015de7808 */ /* 0x000fe40006000000 */
        /* <DEDUP_REMOVED lines=8> */
[----:B------:R1:W3:Y:S01]  /*5c30*/  MUFU.TANH R18, R7 ;  /* 0x0000000700127308 */ /* 0x0002e20000002400 */
[----:B--2---:R-:W-:Y:S01]  /*5c40*/  FFMA.FTZ R19, R170, -UR4, R19 ;  /* 0x80000004aa137c23 */ /* 0x004fe20008010013 */
[----:B------:R-:W-:-:S02]  /*5c50*/  FSEL R170, R24, -INF , !P6 ;  /* 0xff80000018aa7808 */ /* 0x000fc40007000000 */
[----:B------:R-:W-:Y:S02]  /*5c60*/  FSEL R250, R10, -INF , !P3 ;  /* 0xff8000000afa7808 */ /* 0x000fe40005800000 */
[----:B------:R-:W-:Y:S02]  /*5c70*/  FSEL R210, R27, -INF , !P2 ;  /* 0xff8000001bd27808 */ /* 0x000fe40005000000 */
[----:B------:R-:W-:Y:S02]  /*5c80*/  FSEL R212, R19, -INF , !P2 ;  /* 0xff80000013d47808 */ /* 0x000fe40005000000 */
[----:B------:R-:W-:Y:S02]  /*5c90*/  FSEL R214, R14, -INF , !P2 ;  /* 0xff8000000ed67808 */ /* 0x000fe40005000000 */
[----:B------:R-:W-:Y:S02]  /*5ca0*/  FSEL R249, R9, -INF , !P2 ;  /* 0xff80000009f97808 */ /* 0x000fe40005000000 */
[----:B------:R-:W-:Y:S01]  /*5cb0*/  FSEL R208, R26, -INF , !P1 ;  /* 0xff8000001ad07808 */ /* 0x000fe20004800000 */
[----:B-1----:R-:W-:Y:S01]  /*5cc0*/  FFMA.FTZ R7, R247, -UR4, R101 ;  /* 0x80000004f7077c23 */ /* 0x002fe20008010065 */
[----:B------:R-:W-:Y:S01]  /*5cd0*/  FSEL R211, R13, -INF , !P1 ;  /* 0xff8000000dd37808 */ /* 0x000fe20004800000 */
[----:B---3--:R-:W-:Y:S01]  /*5ce0*/  FFMA.FTZ R18, R166, -UR4, R18 ;  /* 0x80000004a6127c23 */ /* 0x008fe20008010012 */
[----:B------:R-:W-:-:S02]  /*5cf0*/  FSEL R166, R31, -INF , !P6 ;  /* 0xff8000001fa67808 */ /* 0x000fc40007000000 */
[----:B------:R-:W-:Y:S02]  /*5d00*/  FSEL R169, R7, -INF , !P0 ;  /* 0xff80000007a97808 */ /* 0x000fe40004000000 */
[----:B------:R-:W-:Y:S02]  /*5d10*/  PLOP3.LUT P0, PT, PT, PT, UP0, 0x80, 0x0 ;  /* 0x000000000000781c */ /* 0x000fe40003f0f008 */
[----:B------:R-:W-:Y:S02]  /*5d20*/  FSEL R209, R18, -INF , !P1 ;  /* 0xff80000012d17808 */ /* 0x000fe40004800000 */
[----:B------:R-:W-:-:S09]  /*5d30*/  FSEL R223, R8, -INF , !P1 ;  /* 0xff80000008df7808 */ /* 0x000fd20004800000 */
[----:B------:R-:W-:Y:S05]  /*5d40*/  @!P0 BRA `(.L_x_370) ;  /* 0x000004d000008947 */ /* 0x000fea0003800000 */
[----:B------:R-:W2:Y:S04]  /*5d50*/  LDL.64 R136, [R1+0x40] ;  /* 0x0000400001887983 */ /* 0x000ea80000100a00 */
[----:B------:R-:W3:Y:S04]  /*5d60*/  LDL R117, [R1+0x50] ;  /* 0x0000500001757983 */ /* 0x000ee80000100800 */
[----:B------:R-:W4:Y:S01]  /*5d70*/  LDL.64 R118, [R1+0x58] ;  /* 0x0000580001767983 */ /* 0x000f220000100a00 */
[----:B------:R-:W-:Y:S01]  /*5d80*/  ULEA.HI.SX32 UR7, UR21, 0xfffffffe, 0x1a ;  /* 0xfffffffe15077891 */ /* 0x000fe2000f8fd23f */
[----:B------:R-:W-:Y:S03]  /*5d90*/  BSSY B0, `(.L_x_371) ;  /* 0x0000047000007945 */ /* 0x000fe60003800000 */
[----:B------:R-:W-:-:S02]  /*5da0*/  USHF.R.S32.HI UR6, URZ, 0x1f, UR7 ;  /* 0x0000001f3f067899 */ /* 0x000fc40008011407 */
[----:B------:R-:W-:-:S04]  /*5db0*/  UIMAD UR22, UR22, UR7, URZ ;  /* 0x00000007161672a4 */ /* 0x000fc8000f8e023f */
[----:B------:R-:W-:Y:S01]  /*5dc0*/  UIMAD UR6, UR6, UR23, UR22 ;  /* 0x00000017060672a4 */ /* 0x000fe2000f8e0216 */
[----:B--2---:R-:W-:Y:S02]  /*5dd0*/  ISETP.GE.AND P3, PT, R136, c[0x0][0x220], PT ;  /* 0x0000880088007a0c */ /* 0x004fe40003f66270 */
[----:B---3--:R-:W-:Y:S01]  /*5de0*/  ISETP.GE.AND P2, PT, R117, c[0x0][0x220], PT ;  /* 0x0000880075007a0c */ /* 0x008fe20003f46270 */
[----:B----4-:R-:W-:-:S10]  /*5df0*/  IMAD.WIDE.U32 R6, R252, UR7, R118 ;  /* 0x00000007fc067c25 */ /* 0x010fd4000f8e0076 */
[C---:B------:R-:W-:Y:S01]  /*5e00*/  @!P3 LEA R8, P5, R6.reuse, c[0x0][0x168], 0x1 ;  /* 0x00005a000608ba11 */ /* 0x040fe200078a08ff */
[----:B------:R1:W-:Y:S01]  /*5e10*/  @P3 STS.128 [R243+0x8000], RZ ;  /* 0x008000fff3003388 */ /* 0x0003e20000000c00 */
[----:B------:R-:W-:Y:S02]  /*5e20*/  IADD3 R7, R7, UR6, RZ ;  /* 0x0000000607077c10 */ /* 0x000fe4000fffe0ff */
[C---:B------:R-:W-:Y:S02]  /*5e30*/  @!P2 LEA R10, P4, R6.reuse, c[0x0][0x168], 0x1 ;  /* 0x00005a00060aaa11 */ /* 0x040fe400078808ff */
[C---:B------:R-:W-:Y:S02]  /*5e40*/  IADD3 R5, P1, R6.reuse, UR24, RZ ;  /* 0x0000001806057c10 */ /* 0x040fe4000ff3e0ff */
[C-C-:B------:R-:W-:Y:S02]  /*5e50*/  @!P3 LEA.HI.X R9, R6.reuse, c[0x0][0x16c], R7.reuse, 0x1, P5 ;  /* 0x00005b000609ba11 */ /* 0x140fe400028f0c07 */
[----:B------:R-:W-:-:S02]  /*5e60*/  @!P2 LEA.HI.X R11, R6, c[0x0][0x16c], R7, 0x1, P4 ;  /* 0x00005b00060baa11 */ /* 0x000fc400020f0c07 */
        /* <DEDUP_REMOVED lines=57> */
.L_x_372:
[----:B------:R-:W-:Y:S05]  /*6200*/  BSYNC B0 ;  /* 0x0000000000007941 */ /* 0x000fea0003800000 */
.L_x_371:
[----:B------:R-:W0:Y:S02]  /*6210*/  LDGDEPBAR ;  /* 0x00000000000079af */ /* 0x000e240000000000 */
.L_x_370:
        /* <DEDUP_REMOVED lines=66> */
[----:B------:R-:W2:Y:S01]  /*6640*/  SHFL.BFLY PT, R134, R3, 0x1, 0x1f ;  /* 0x0c201f0003867f89 */ /* 0x000ea200000e0000 */
[C---:B------:R-:W-:Y:S01]  /*6650*/  FSETP.NEU.FTZ.AND P1, PT, R136.reuse, -INF , PT ;  /* 0xff8000008800780b */ /* 0x040fe20003f3d000 */
[----:B-1----:R-:W-:Y:S02]  /*6660*/  FMUL.FTZ R12, R136, c[0x0][0x23c] ;  /* 0x00008f00880c7a20 */ /* 0x002fe40000410000 */
[----:B------:R-:W-:Y:S03]  /*6670*/  LDSM.16.MT88.4 R88, [R226+0xe800] ;  /* 0x00e80000e258783b */ /* 0x000fe60000004200 */
[----:B------:R-:W-:Y:S01]  /*6680*/  FSEL R12, R12, RZ, P1 ;  /* 0x000000ff0c0c7208 */ /* 0x000fe20000800000 */
[----:B------:R-:W1:Y:S04]  /*6690*/  LDSM.16.MT88.4 R64, [R226+0xc800] ;  /* 0x00c80000e240783b */ /* 0x000e680000004200 */
[--C-:B------:R-:W-:Y:S01]  /*66a0*/  FFMA.FTZ R5, R41, c[0x0][0x23c], -R12.reuse ;  /* 0x00008f0029057a23 */ /* 0x100fe2000001080c */
[----:B------:R-:W-:Y:S03]  /*66b0*/  LDSM.16.MT88.4 R100, [R228+0xe800] ;  /* 0x00e80000e464783b */ /* 0x000fe60000004200 */
[----:B------:R3:W-:Y:S01]  /*66c0*/  MUFU.EX2 R242, R5 ;  /* 0x0000000500f27308 */ /* 0x0007e20000000800 */
[----:B------:R-:W-:Y:S04]  /*66d0*/  STL [R1+0xb4], R248 ;  /* 0x0000b4f801007387 */ /* 0x000fe80000100800 */
[----:B------:R-:W-:Y:S01]  /*66e0*/  STL [R1+0xb8], R221 ;  /* 0x0000b8dd01007387 */ /* 0x000fe20000100800 */
[----:B--2---:R-:W-:Y:S01]  /*66f0*/  FMNMX.FTZ R134, R3, R134, !PT ;  /* 0x0000008603867209 */ /* 0x004fe20007810000 */
[----:B------:R-:W-:-:S02]  /*6700*/  FFMA.FTZ R3, R33, c[0x0][0x23c], -R12 ;  /* 0x00008f0021037a23 */ /* 0x000fc4000001080c */
[----:B------:R-:W-:Y:S01]  /*6710*/  STL [R1+0xbc], R214 ;  /* 0x0000bcd601007387 */ /* 0x000fe20000100800 */
[----:B------:R-:W-:Y:S01]  /*6720*/  FSETP.NEU.FTZ.AND P1, PT, R134, -INF , PT ;  /* 0xff8000008600780b */ /* 0x000fe20003f3d000 */
[----:B------:R2:W-:Y:S02]  /*6730*/  MUFU.EX2 R163, R3 ;  /* 0x0000000300a37308 */ /* 0x0005e40000000800 */
[----:B------:R-:W4:Y:S01]  /*6740*/  LDSM.16.MT88.4 R60, [R225+0xc800] ;  /* 0x00c80000e13c783b */ /* 0x000f220000004200 */
[----:B---3--:R-:W-:-:S03]  /*6750*/  FFMA.FTZ R5, R35, c[0x0][0x23c], -R12 ;  /* 0x00008f0023057a23 */ /* 0x008fc6000001080c */
[----:B------:R-:W-:Y:S02]  /*6760*/  LDSM.16.MT88.4 R84, [R227+0xe800] ;  /* 0x00e80000e354783b */ /* 0x000fe40000004200 */
[----:B------:R3:W1:Y:S02]  /*6770*/  MUFU.EX2 R230, R5 ;  /* 0x0000000500e67308 */ /* 0x0006640000000800 */
[----:B------:R-:W4:Y:S01]  /*6780*/  LDSM.16.MT88.4 R92, [R227+0xc800] ;  /* 0x00c80000e35c783b */ /* 0x000f220000004200 */
[----:B--2---:R-:W-:-:S05]  /*6790*/  FMUL.FTZ R3, R134, c[0x0][0x23c] ;  /* 0x00008f0086037a20 */ /* 0x004fca0000410000 */
[----:B------:R-:W-:Y:S01]  /*67a0*/  FSEL R3, R3, RZ, P1 ;  /* 0x000000ff03037208 */ /* 0x000fe20000800000 */
[----:B---3--:R-:W-:Y:S01]  /*67b0*/  FFMA.FTZ R5, R32, c[0x0][0x23c], -R12 ;  /* 0x00008f0020057a23 */ /* 0x008fe2000001080c */
[----:B-1----:R-:W-:-:S03]  /*67c0*/  F2FP.PACK_AB R8, R230, R242 ;  /* 0x000000f2e608723e */ /* 0x002fc600000000ff */
[--C-:B------:R-:W-:Y:S02]  /*67d0*/  FFMA.FTZ R0, R37, c[0x0][0x23c], -R3.reuse ;  /* 0x00008f0025007a23 */ /* 0x100fe40000010803 */
[--C-:B------:R-:W-:Y:S01]  /*67e0*/  FFMA.FTZ R2, R42, c[0x0][0x23c], -R3.reuse ;  /* 0x00008f002a027a23 */ /* 0x100fe20000010803 */
[----:B------:R-:W1:Y:S08]  /*67f0*/  MUFU.EX2 R233, R5 ;  /* 0x0000000500e97308 */ /* 0x000e700000000800 */
[----:B------:R2:W-:Y:S08]  /*6800*/  MUFU.EX2 R14, R0 ;  /* 0x00000000000e7308 */ /* 0x0005f00000000800 */
[----:B------:R-:W3:Y:S01]  /*6810*/  MUFU.EX2 R252, R2 ;  /* 0x0000000200fc7308 */ /* 0x000ee20000000800 */
[----:B-1----:R-:W-:Y:S01]  /*6820*/  F2FP.PACK_AB R10, R233, R163 ;  /* 0x000000a3e90a723e */ /* 0x002fe200000000ff */
[----:B--2---:R-:W-:-:S06]  /*6830*/  FFMA.FTZ R0, R40, c[0x0][0x23c], -R3 ;  /* 0x00008f0028007a23 */ /* 0x004fcc0000010803 */
[----:B------:R1:W-:Y:S01]  /*6840*/  MUFU.EX2 R224, R0 ;  /* 0x0000000000e07308 */ /* 0x0003e20000000800 */
[----:B---3--:R-:W-:Y:S02]  /*6850*/  F2FP.PACK_AB R9, R14, R252 ;  /* 0x000000fc0e09723e */ /* 0x008fe400000000ff */
[----:B------:R-:W-:Y:S01]  /*6860*/  FMNMX.FTZ R2, R161, R158, !PT ;  /* 0x0000009ea1027209 */ /* 0x000fe20007810000 */
[----:B-1----:R-:W-:-:S04]  /*6870*/  FFMA.FTZ R0, R34, c[0x0][0x23c], -R3 ;  /* 0x00008f0022007a23 */ /* 0x002fc80000010803 */
[----:B------:R1:W2:Y:S02]  /*6880*/  MUFU.EX2 R232, R0 ;  /* 0x0000000000e87308 */ /* 0x0002a40000000800 */
[----:B-1----:R-:W-:Y:S01]  /*6890*/  FFMA.FTZ R0, R44, c[0x0][0x23c], -R12 ;  /* 0x00008f002c007a23 */ /* 0x002fe2000001080c */
[----:B--2---:R-:W-:-:S05]  /*68a0*/  F2FP.PACK_AB R11, R232, R224 ;  /* 0x000000e0e80b723e */ /* 0x004fca00000000ff */
[----:B------:R1:W-:Y:S02]  /*68b0*/  MUFU.EX2 R179, R0 ;  /* 0x0000000000b37308 */ /* 0x0003e40000000800 */
[C---:B------:R-:W-:Y:S08]  /*68c0*/  HMMA.16816.F32 R24, R8.reuse, R80, RZ ;  /* 0x000000500818723c */ /* 0x040ff000000018ff */
[----:B------:R-:W-:Y:S01]  /*68d0*/  HMMA.16816.F32 R32, R8, R116, RZ ;  /* 0x000000740820723c */ /* 0x000fe200000018ff */
[----:B-1----:R-:W-:-:S04]  /*68e0*/  FFMA.FTZ R0, R48, c[0x0][0x23c], -R12 ;  /* 0x00008f0030007a23 */ /* 0x002fc8000001080c */
[----:B------:R1:W2:Y:S03]  /*68f0*/  MUFU.EX2 R137, R0 ;  /* 0x0000000000897308 */ /* 0x0002a60000000800 */
[C---:B------:R-:W-:Y:S08]  /*6900*/  HMMA.16816.F32 R16, R8.reuse, R56, RZ ;  /* 0x000000380810723c */ /* 0x040ff000000018ff */
[----:B------:R-:W-:Y:S01]  /*6910*/  HMMA.16816.F32 R20, R8, R68, RZ ;  /* 0x000000440814723c */ /* 0x000fe200000018ff */
[----:B-1----:R-:W-:-:S07]  /*6920*/  FFMA.FTZ R0, R38, c[0x0][0x23c], -R12 ;  /* 0x00008f0026007a23 */ /* 0x002fce000001080c */
[C---:B------:R-:W-:Y:S01]  /*6930*/  HMMA.16816.F32 R28, R8.reuse, R108, RZ ;  /* 0x0000006c081c723c */ /* 0x040fe200000018ff */
[----:B--2---:R-:W-:Y:S01]  /*6940*/  F2FP.PACK_AB R4, R137, R179 ;  /* 0x000000b38904723e */ /* 0x004fe200000000ff */
[----:B------:R1:W-:Y:S06]  /*6950*/  MUFU.EX2 R177, R0 ;  /* 0x0000000000b17308 */ /* 0x0003ec0000000800 */
        /* <DEDUP_REMOVED lines=18> */
[----:B------:R-:W-:Y:S01]  /*6a80*/  HMMA.16816.F32 R36, R8, R142, RZ ;  /* 0x0000008e0824723c */ /* 0x000fe200000018ff */
[----:B------:R1:W2:Y:S02]  /*6a90*/  MUFU.EX2 R7, R0 ;  /* 0x0000000000077308 */ /* 0x0002a40000000800 */
[----:B-1----:R-:W-:-:S05]  /*6aa0*/  FFMA.FTZ R0, R52, c[0x0][0x23c], -R3 ;  /* 0x00008f0034007a23 */ /* 0x002fca0000010803 */
[----:B------:R-:W-:Y:S01]  /*6ab0*/  HMMA.16816.F32 R52, R8, R130, RZ ;  /* 0x000000820834723c */ /* 0x000fe200000018ff */
[----:B------:R1:W3:Y:S06]  /*6ac0*/  MUFU.EX2 R176, R0 ;  /* 0x0000000000b07308 */ /* 0x0002ec0000000800 */
[----:B--2---:R-:W-:Y:S02]  /*6ad0*/  MOV R11, R7 ;  /* 0x00000007000b7202 */ /* 0x004fe40000000f00 */
[----:B-1----:R-:W-:Y:S02]  /*6ae0*/  FMNMX.FTZ R0, R157, R2, !PT ;  /* 0x000000029d007209 */ /* 0x002fe40007810000 */
[----:B---3--:R-:W-:-:S02]  /*6af0*/  F2FP.PACK_AB R7, R176, R11 ;  /* 0x0000000bb007723e */ /* 0x008fc400000000ff */
        /* <DEDUP_REMOVED lines=11> */
[C---:B----4-:R-:W-:Y:S01]  /*6bb0*/  HMMA.16816.F32 R196, R4.reuse, R60, R16 ;  /* 0x0000003c04c4723c */ /* 0x050fe20000001810 */
[----:B------:R-:W-:Y:S02]  /*6bc0*/  FMNMX.FTZ R0, R162, R160, !PT ;  /* 0x000000a0a2007209 */ /* 0x000fe40007810000 */
[----:B------:R-:W-:Y:S02]  /*6bd0*/  FMNMX.FTZ R2, R164, R2, !PT ;  /* 0x00000002a4027209 */ /* 0x000fe40007810000 */
[----:B------:R-:W-:Y:S02]  /*6be0*/  FMNMX.FTZ R0, R159, R0, !PT ;  /* 0x000000009f007209 */ /* 0x000fe40007810000 */
[----:B------:R-:W-:Y:S01]  /*6bf0*/  FMNMX.FTZ R2, R220, R2, !PT ;  /* 0x00000002dc027209 */ /* 0x000fe20007810000 */
[----:B------:R-:W-:Y:S01]  /*6c00*/  IMAD.MOV.U32 R214, RZ, RZ, R24 ;  /* 0x000000ffffd67224 */ /* 0x000fe200078e0018 */
[----:B------:R-:W-:Y:S01]  /*6c10*/  FMNMX.FTZ R0, R156, R0, !PT ;  /* 0x000000009c007209 */ /* 0x000fe20007810000 */
[----:B------:R-:W-:Y:S01]  /*6c20*/  IMAD.MOV.U32 R248, RZ, RZ, R26 ;  /* 0x000000fffff87224 */ /* 0x000fe200078e001a */
[----:B------:R-:W-:Y:S01]  /*6c30*/  FMNMX.FTZ R2, R213, R2, !PT ;  /* 0x00000002d5027209 */ /* 0x000fe20007810000 */
[----:B------:R-:W-:Y:S01]  /*6c40*/  IMAD.MOV.U32 R19, RZ, RZ, R177 ;  /* 0x000000ffff137224 */ /* 0x000fe200078e00b1 */
[----:B------:R-:W-:Y:S01]  /*6c50*/  FMNMX.FTZ R0, R155, R0, !PT ;  /* 0x000000009b007209 */ /* 0x000fe20007810000 */
[----:B------:R-:W-:Y:S01]  /*6c60*/  HMMA.16816.F32 R188, R4, R66, R144 ;  /* 0x0000004204bc723c */ /* 0x000fe20000001890 */
[----:B------:R-:W-:-:S02]  /*6c70*/  MOV R221, R25 ;  /* 0x0000001900dd7202 */ /* 0x000fc40000000f00 */
[----:B------:R-:W-:Y:S02]  /*6c80*/  MOV R243, R27 ;  /* 0x0000001b00f37202 */ /* 0x000fe40000000f00 */
[----:B------:R-:W-:Y:S02]  /*6c90*/  FMNMX.FTZ R8, R210, R2, !PT ;  /* 0x00000002d2087209 */ /* 0x000fe40007810000 */
        /* <DEDUP_REMOVED lines=9> */
[C---:B------:R-:W-:Y:S01]  /*6d30*/  HMMA.16816.F32 R28, R4.reuse, R92, R28 ;  /* 0x0000005c041c723c */ /* 0x040fe2000000181c */
[----:B------:R-:W-:Y:S01]  /*6d40*/  MOV R19, R14 ;  /* 0x0000000e00137202 */ /* 0x000fe20000000f00 */
[----:B------:R-:W-:Y:S01]  /*6d50*/  IMAD.MOV.U32 R42, RZ, RZ, R229 ;  /* 0x000000ffff2a7224 */ /* 0x000fe200078e00e5 */
[----:B------:R-:W-:Y:S01]  /*6d60*/  FMNMX.FTZ R2, R181, R2, !PT ;  /* 0x00000002b5027209 */ /* 0x000fe20007810000 */
[----:B------:R-:W-:Y:S01]  /*6d70*/  IMAD.MOV.U32 R40, RZ, RZ, R178 ;  /* 0x000000ffff287224 */ /* 0x000fe200078e00b2 */
[----:B------:R-:W-:Y:S01]  /*6d80*/  MOV R144, R230 ;  /* 0x000000e600907202 */ /* 0x000fe20000000f00 */
[----:B------:R-:W-:Y:S01]  /*6d90*/  IMAD.MOV.U32 R35, RZ, RZ, R19 ;  /* 0x000000ffff237224 */ /* 0x000fe200078e0013 */
[----:B------:R-:W-:Y:S01]  /*6da0*/  FMNMX.FTZ R2, R171, R2, !PT ;  /* 0x00000002ab027209 */ /* 0x000fe20007810000 */
[----:B------:R-:W-:Y:S01]  /*6db0*/  HMMA.16816.F32 R184, R4, R62, R112 ;  /* 0x0000003e04b8723c */ /* 0x000fe20000001870 */
[----:B------:R-:W-:-:S02]  /*6dc0*/  MOV R43, R11 ;  /* 0x0000000b002b7202 */ /* 0x000fc40000000f00 */
[----:B------:R-:W-:Y:S02]  /*6dd0*/  FMNMX.FTZ R2, R168, R2, !PT ;  /* 0x00000002a8027209 */ /* 0x000fe40007810000 */
[----:B------:R-:W-:Y:S02]  /*6de0*/  MOV R41, R163 ;  /* 0x000000a300297202 */ /* 0x000fe40000000f00 */
[----:B------:R-:W-:Y:S01]  /*6df0*/  FMNMX.FTZ R2, R165, R2, !PT ;  /* 0x00000002a5027209 */ /* 0x000fe20007810000 */
[----:B------:R-:W-:Y:S01]  /*6e00*/  IMAD.MOV.U32 R13, RZ, RZ, R24 ;  /* 0x000000ffff0d7224 */ /* 0x000fe200078e0018 */
[----:B------:R-:W-:Y:S01]  /*6e10*/  MOV R22, R27 ;  /* 0x0000001b00167202 */ /* 0x000fe20000000f00 */
[----:B------:R-:W-:Y:S01]  /*6e20*/  IMAD.MOV.U32 R15, RZ, RZ, R26 ;  /* 0x000000ffff0f7224 */ /* 0x000fe200078e001a */
[----:B------:R-:W-:Y:S01]  /*6e30*/  MOV R21, R25 ;  /* 0x0000001900157202 */ /* 0x000fe20000000f00 */
[----:B------:R-:W-:Y:S01]  /*6e40*/  HMMA.16816.F32 R192, R4, R98, R148 ;  /* 0x0000006204c0723c */ /* 0x000fe20000001894 */
[----:B------:R-:W-:-:S02]  /*6e50*/  FMNMX.FTZ R2, R222, R2, !PT ;  /* 0x00000002de027209 */ /* 0x000fc40007810000 */
[----:B-1----:R-:W-:Y:S01]  /*6e60*/  FMNMX.FTZ R0, R0, R8, !PT ;  /* 0x0000000800007209 */ /* 0x002fe20007810000 */
[----:B------:R-:W-:Y:S01]  /*6e70*/  IMAD.MOV.U32 R20, RZ, RZ, R29 ;  /* 0x000000ffff147224 */ /* 0x000fe200078e001d */
[----:B------:R-:W-:Y:S01]  /*6e80*/  FMNMX.FTZ R2, R215, R2, !PT ;  /* 0x00000002d7027209 */ /* 0x000fe20007810000 */
[----:B------:R-:W-:Y:S01]  /*6e90*/  IMAD.MOV.U32 R17, RZ, RZ, R31 ;  /* 0x000000ffff117224 */ /* 0x000fe200078e001f */
[----:B------:R-:W-:Y:S01]  /*6ea0*/  MOV R18, R30 ;  /* 0x0000001e00127202 */ /* 0x000fe20000000f00 */
[----:B------:R-:W-:Y:S01]  /*6eb0*/  HMMA.16816.F32 R24, R4, R100, R44 ;  /* 0x000000640418723c */ /* 0x000fe2000000182c */
[----:B------:R-:W-:Y:S01]  /*6ec0*/  FMNMX.FTZ R2, R212, R2, !PT ;  /* 0x00000002d4027209 */ /* 0x000fe20007810000 */
[----:B------:R-:W1:Y:S01]  /*6ed0*/  SHFL.BFLY PT, R9, R0, 0x1, 0x1f ;  /* 0x0c201f0000097f89 */ /* 0x000e6200000e0000 */
[----:B------:R-:W-:Y:S02]  /*6ee0*/  MOV R16, R28 ;  /* 0x0000001c00107202 */ /* 0x000fe40000000f00 */
[----:B------:R-:W-:-:S02]  /*6ef0*/  FMNMX.FTZ R8, R209, R2, !PT ;  /* 0x00000002d1087209 */ /* 0x000fc40007810000 */
[----:B------:R-:W-:Y:S01]  /*6f00*/  MOV R47, R179 ;  /* 0x000000b3002f7202 */ /* 0x000fe20000000f00 */
[C---:B------:R-:W-:Y:S01]  /*6f10*/  HMMA.16816.F32 R124, R4.reuse, R94, R124 ;  /* 0x0000005e047c723c */ /* 0x040fe2000000187c */
[----:B------:R-:W-:Y:S01]  /*6f20*/  MOV R147, R35 ;  /* 0x0000002300937202 */ /* 0x000fe20000000f00 */
[----:B------:R-:W2:Y:S06]  /*6f30*/  SHFL.BFLY PT, R10, R8, 0x2, 0x1f ;  /* 0x0c401f00080a7f89 */ /* 0x000eac00000e0000 */
[C---:B------:R-:W-:Y:S08]  /*6f40*/  HMMA.16816.F32 R76, R4.reuse, R106, R76 ;  /* 0x0000006a044c723c */ /* 0x040ff0000000184c */
[----:B------:R-:W-:Y:S01]  /*6f50*/  MOV R177, R27 ;  /* 0x0000001b00b17202 */ /* 0x000fe20000000f00 */
[----:B------:R-:W-:Y:S01]  /*6f60*/  IMAD.MOV.U32 R46, RZ, RZ, R24 ;  /* 0x000000ffff2e7224 */ /* 0x000fe200078e0018 */
[----:B------:R-:W-:Y:S01]  /*6f70*/  MOV R45, R26 ;  /* 0x0000001a002d7202 */ /* 0x000fe20000000f00 */
[----:B------:R-:W-:Y:S01]  /*6f80*/  IMAD.MOV.U32 R44, RZ, RZ, R25 ;  /* 0x000000ffff2c7224 */ /* 0x000fe200078e0019 */
[----:B-1----:R-:W-:Y:S01]  /*6f90*/  FMNMX.FTZ R137, R0, R9, !PT ;  /* 0x0000000900897209 */ /* 0x002fe20007810000 */
[----:B------:R-:W-:Y:S03]  /*6fa0*/  HMMA.16816.F32 R24, R4, R84, R48 ;  /* 0x000000540418723c */ /* 0x000fe60000001830 */
[C---:B------:R-:W-:Y:S01]  /*6fb0*/  FSETP.NEU.FTZ.AND P1, PT, R137.reuse, -INF , PT ;  /* 0xff8000008900780b */ /* 0x040fe20003f3d000 */
[----:B------:R-:W-:Y:S01]  /*6fc0*/  FMUL.FTZ R2, R137, c[0x0][0x23c] ;  /* 0x00008f0089027a20 */ /* 0x000fe20000410000 */
[----:B--2---:R-:W-:-:S03]  /*6fd0*/  FMNMX.FTZ R0, R8, R10, !PT ;  /* 0x0000000a08007209 */ /* 0x004fc60007810000 */
[----:B------:R-:W-:Y:S01]  /*6fe0*/  HMMA.16816.F32 R244, R4, R90, R72 ;  /* 0x0000005a04f4723c */ /* 0x000fe20000001848 */
[----:B------:R-:W-:-:S06]  /*6ff0*/  FSEL R2, R2, RZ, P1 ;  /* 0x000000ff02027208 */ /* 0x000fcc0000800000 */
[----:B------:R-:W-:Y:S01]  /*7000*/  MOV R74, R252 ;  /* 0x000000fc004a7202 */ /* 0x000fe20000000f00 */
[----:B------:R-:W-:Y:S01]  /*7010*/  HMMA.16816.F32 R216, R4, R102, R52 ;  /* 0x0000006604d8723c */ /* 0x000fe20000001834 */
[----:B------:R-:W-:Y:S02]  /*7020*/  IMAD.MOV.U32 R75, RZ, RZ, R242 ;  /* 0x000000ffff4b7224 */ /* 0x000fe400078e00f2 */
[----:B------:R-:W-:-:S05]  /*7030*/  IMAD.MOV.U32 R73, RZ, RZ, R13 ;  /* 0x000000ffff497224 */ /* 0x000fca00078e000d */
[----:B------:R-:W-:Y:S01]  /*7040*/  MOV R241, R24 ;  /* 0x0000001800f17202 */ /* 0x000fe20000000f00 */
[----:B------:R-:W-:Y:S01]  /*7050*/  IMAD.MOV.U32 R240, RZ, RZ, R25 ;  /* 0x000000fffff07224 */ /* 0x000fe200078e0019 */
[----:B------:R-:W-:Y:S01]  /*7060*/  MOV R239, R26 ;  /* 0x0000001a00ef7202 */ /* 0x000fe20000000f00 */
[----:B------:R-:W-:Y:S02]  /*7070*/  IMAD.MOV.U32 R238, RZ, RZ, R27 ;  /* 0x000000ffffee7224 */ /* 0x000fe400078e001b */
[----:B------:R-:W-:Y:S01]  /*7080*/  HMMA.16816.F32 R24, R4, R86, R36 ;  /* 0x000000560418723c */ /* 0x000fe20000001824 */
[----:B------:R-:W1:Y:S06]  /*7090*/  SHFL.BFLY PT, R5, R0, 0x1, 0x1f ;  /* 0x0c201f0000057f89 */ /* 0x000e6c00000e0000 */
[----:B------:R-:W-:-:S04]  /*70a0*/  FFMA.FTZ R4, R161, c[0x0][0x23c], -R2 ;  /* 0x00008f00a1047a23 */ /* 0x000fc80000010802 */
[----:B------:R2:W-:Y:S11]  /*70b0*/  MUFU.EX2 R14, R4 ;  /* 0x00000004000e7308 */ /* 0x0005f60000000800 */
[----:B------:R-:W-:Y:S02]  /*70c0*/  @!UPT UIADD3 URZ, URZ, URZ, URZ ;  /* 0x0000003f3f3ff290 */ /* 0x000fe4000fffe03f */
[----:B------:R-:W-:Y:S01]  /*70d0*/  MOV R237, R24 ;  /* 0x0000001800ed7202 */ /* 0x000fe20000000f00 */
[----:B------:R-:W-:Y:S01]  /*70e0*/  IMAD.MOV.U32 R236, RZ, RZ, R25 ;  /* 0x000000ffffec7224 */ /* 0x000fe200078e0019 */
[----:B------:R-:W-:Y:S01]  /*70f0*/  MOV R235, R26 ;  /* 0x0000001a00eb7202 */ /* 0x000fe20000000f00 */
[----:B--2---:R-:W-:Y:S02]  /*7100*/  FFMA.FTZ R4, R158, c[0x0][0x23c], -R2 ;  /* 0x00008f009e047a23 */ /* 0x004fe40000010802 */
[----:B------:R-:W-:Y:S02]  /*7110*/  IMAD.MOV.U32 R234, RZ, RZ, R27 ;  /* 0x000000ffffea7224 */ /* 0x000fe400078e001b */
[----:B------:R2:W3:Y:S01]  /*7120*/  MUFU.EX2 R252, R4 ;  /* 0x0000000400fc7308 */ /* 0x0004e20000000800 */
[----:B------:R-:W-:Y:S02]  /*7130*/  IMAD.MOV.U32 R158, RZ, RZ, R176 ;  /* 0x000000ffff9e7224 */ /* 0x000fe400078e00b0 */
[----:B--2---:R-:W-:Y:S01]  /*7140*/  FFMA.FTZ R4, R157, c[0x0][0x23c], -R2 ;  /* 0x00008f009d047a23 */ /* 0x004fe20000010802 */
[----:B---3--:R-:W-:-:S04]  /*7150*/  F2FP.PACK_AB R8, R252, R14 ;  /* 0x0000000efc08723e */ /* 0x008fc800000000ff */
[----:B------:R2:W-:Y:S02]  /*7160*/  MUFU.EX2 R242, R4 ;  /* 0x0000000400f27308 */ /* 0x0005e40000000800 */
[----:B--2---:R-:W-:Y:S02]  /*7170*/  FFMA.FTZ R4, R154, c[0x0][0x23c], -R2 ;  /* 0x00008f009a047a23 */ /* 0x004fe40000010802 */
[----:B------:R-:W-:-:S04]  /*7180*/  IMAD.MOV.U32 R154, RZ, RZ, R17 ;  /* 0x000000ffff9a7224 */ /* 0x000fc800078e0011 */
[----:B------:R2:W3:Y:S02]  /*7190*/  MUFU.EX2 R32, R4 ;  /* 0x0000000400207308 */ /* 0x0004e40000000800 */
[--C-:B--2---:R-:W-:Y:S01]  /*71a0*/  FFMA.FTZ R4, R135, c[0x0][0x23c], -R2.reuse ;  /* 0x00008f0087047a23 */ /* 0x104fe20000010802 */
[----:B-1----:R-:W-:Y:S01]  /*71b0*/  FMNMX.FTZ R135, R0, R5, !PT ;  /* 0x0000000500877209 */ /* 0x002fe20007810000 */
[----:B------:R-:W-:Y:S01]  /*71c0*/  FFMA.FTZ R0, R152, c[0x0][0x23c], -R2 ;  /* 0x00008f0098007a23 */ /* 0x000fe20000010802 */
[----:B---3--:R-:W-:-:S03]  /*71d0*/  F2FP.PACK_AB R10, R32, R242 ;  /* 0x000000f2200a723e */ /* 0x008fc600000000ff */
[----:B------:R1:W-:Y:S01]  /*71e0*/  MUFU.EX2 R72, R4 ;  /* 0x0000000400487308 */ /* 0x0003e20000000800 */
[----:B------:R-:W-:Y:S02]  /*71f0*/  FSETP.NEU.FTZ.AND P1, PT, R135, -INF , PT ;  /* 0xff8000008700780b */ /* 0x000fe40003f3d000 */
[----:B------:R-:W-:-:S05]  /*7200*/  MOV R152, R18 ;  /* 0x0000001200987202 */ /* 0x000fca0000000f00 */
        /* <DEDUP_REMOVED lines=13> */
[----:B--2---:R-:W-:Y:S02]  /*72e0*/  F2FP.PACK_AB R9, R13, R132 ;  /* 0x000000840d09723e */ /* 0x004fe400000000ff */
[----:B------:R-:W-:-:S03]  /*72f0*/  MOV R159, R22 ;  /* 0x00000016009f7202 */ /* 0x000fc60000000f00 */
[----:B------:R1:W-:Y:S02]  /*7300*/  MUFU.EX2 R133, R4 ;  /* 0x0000000400857308 */ /* 0x0003e40000000800 */
[----:B-1----:R-:W-:Y:S02]  /*7310*/  FFMA.FTZ R4, R156, c[0x0][0x23c], -R0 ;  /* 0x00008f009c047a23 */ /* 0x002fe40000010800 */
[----:B------:R-:W-:-:S04]  /*7320*/  IMAD.MOV.U32 R156, RZ, RZ, R15 ;  /* 0x000000ffff9c7224 */ /* 0x000fc800078e000f */
[----:B------:R1:W2:Y:S02]  /*7330*/  MUFU.EX2 R15, R4 ;  /* 0x00000004000f7308 */ /* 0x0002a40000000800 */
[----:B-1----:R-:W-:Y:S01]  /*7340*/  FFMA.FTZ R4, R155, c[0x0][0x23c], -R0 ;  /* 0x00008f009b047a23 */ /* 0x002fe20000010800 */
[----:B--2---:R-:W-:Y:S01]  /*7350*/  F2FP.PACK_AB R11, R15, R133 ;  /* 0x000000850f0b723e */ /* 0x004fe200000000ff */
[----:B------:R-:W-:-:S04]  /*7360*/  IMAD.MOV.U32 R155, RZ, RZ, R20 ;  /* 0x000000ffff9b7224 */ /* 0x000fc800078e0014 */
[----:B------:R1:W-:Y:S02]  /*7370*/  MUFU.EX2 R37, R4 ;  /* 0x0000000400257308 */ /* 0x0003e40000000800 */
[C---:B------:R-:W-:Y:S07]  /*7380*/  HMMA.16816.F32 R28, R8.reuse, R80, RZ ;  /* 0x00000050081c723c */ /* 0x040fee00000018ff */
[----:B------:R-:W-:Y:S01]  /*7390*/  MOV R80, R33 ;  /* 0x0000002100507202 */ /* 0x000fe20000000f00 */
[----:B------:R-:W-:Y:S01]  /*73a0*/  HMMA.16816.F32 R24, R8, R108, RZ ;  /* 0x0000006c0818723c */ /* 0x000fe200000018ff */
[----:B------:R-:W-:-:S02]  /*73b0*/  IMAD.MOV.U32 R81, RZ, RZ, R32 ;  /* 0x000000ffff517224 */ /* 0x000fc400078e0020 */
[----:B-1----:R-:W-:Y:S01]  /*73c0*/  FFMA.FTZ R4, R153, c[0x0][0x23c], -R0 ;  /* 0x00008f0099047a23 */ /* 0x002fe20000010800 */
[----:B------:R-:W-:-:S03]  /*73d0*/  MOV R153, R16 ;  /* 0x0000001000997202 */ /* 0x000fc60000000f00 */
[----:B------:R-:W-:Y:S01]  /*73e0*/  IMAD.MOV.U32 R108, RZ, RZ, R177 ;  /* 0x000000ffff6c7224 */ /* 0x000fe200078e00b1 */
[----:B------:R1:W2:Y:S01]  /*73f0*/  MUFU.EX2 R34, R4 ;  /* 0x0000000400227308 */ /* 0x0002a20000000800 */
[----:B------:R-:W-:Y:S01]  /*7400*/  HMMA.16816.F32 R16, R8, R68, RZ ;  /* 0x000000440810723c */ /* 0x000fe200000018ff */
[----:B------:R-:W-:Y:S01]  /*7410*/  MOV R109, R46 ;  /* 0x0000002e006d7202 */ /* 0x000fe20000000f00 */
[----:B-1----:R-:W-:Y:S01]  /*7420*/  FFMA.FTZ R4, R139, c[0x0][0x23c], -R0 ;  /* 0x00008f008b047a23 */ /* 0x002fe20000010800 */
[----:B------:R-:W-:-:S05]  /*7430*/  MOV R139, R21 ;  /* 0x00000015008b7202 */ /* 0x000fca0000000f00 */
[----:B------:R-:W-:Y:S01]  /*7440*/  HMMA.16816.F32 R20, R8, R56, RZ ;  /* 0x000000380814723c */ /* 0x000fe200000018ff */
[----:B------:R1:W-:Y:S01]  /*7450*/  MUFU.EX2 R229, R4 ;  /* 0x0000000400e57308 */ /* 0x0003e20000000800 */
[----:B--2---:R-:W-:Y:S01]  /*7460*/  F2FP.PACK_AB R5, R34, R37 ;  /* 0x000000252205723e */ /* 0x004fe200000000ff */
[----:B-1----:R-:W-:-:S06]  /*7470*/  FFMA.FTZ R4, R138, c[0x0][0x23c], -R0 ;  /* 0x00008f008a047a23 */ /* 0x002fcc0000010800 */
[----:B------:R1:W2:Y:S02]  /*7480*/  MUFU.EX2 R157, R4 ;  /* 0x00000004009d7308 */ /* 0x0002a40000000800 */
[----:B-1----:R-:W-:Y:S02]  /*7490*/  F2FP.PACK_AB R4, R33, R72 ;  /* 0x000000482104723e */ /* 0x002fe400000000ff */
[----:B--2---:R-:W-:-:S11]  /*74a0*/  F2FP.PACK_AB R7, R157, R229 ;  /* 0x000000e59d07723e */ /* 0x004fd600000000ff */
[C---:B------:R-:W-:Y:S08]  /*74b0*/  HMMA.16816.F32 R148, R4.reuse, R60, R20 ;  /* 0x0000003c0494723c */ /* 0x040ff00000001814 */
[----:B------:R-:W-:Y:S08]  /*74c0*/  HMMA.16816.F32 R160, R4, R64, R16 ;  /* 0x0000004004a0723c */ /* 0x000ff00000001810 */
[C---:B------:R-:W-:Y:S07]  /*74d0*/  HMMA.16816.F32 R20, R8.reuse, R116, RZ ;  /* 0x000000740814723c */ /* 0x040fee00000018ff */
[----:B------:R-:W-:Y:S01]  /*74e0*/  IMAD.MOV.U32 R117, RZ, RZ, R34 ;  /* 0x000000ffff757224 */ /* 0x000fe200078e0022 */
[----:B------:R-:W-:Y:S01]  /*74f0*/  HMMA.16816.F32 R16, R8, R120, RZ ;  /* 0x000000780810723c */ /* 0x000fe200000018ff */
[----:B------:R-:W-:-:S06]  /*7500*/  MOV R116, R43 ;  /* 0x0000002b00747202 */ /* 0x000fcc0000000f00 */
[----:B------:R-:W-:Y:S01]  /*7510*/  IMAD.MOV.U32 R121, RZ, RZ, R45 ;  /* 0x000000ffff797224 */ /* 0x000fe200078e002d */
[----:B------:R-:W-:Y:S01]  /*7520*/  HMMA.16816.F32 R176, R4, R96, R28 ;  /* 0x0000006004b0723c */ /* 0x000fe2000000181c */
[----:B------:R-:W-:-:S06]  /*7530*/  MOV R120, R44 ;  /* 0x0000002c00787202 */ /* 0x000fcc0000000f00 */
[----:B------:R-:W-:Y:S01]  /*7540*/  IMAD.MOV.U32 R97, RZ, RZ, R42 ;  /* 0x000000ffff617224 */ /* 0x000fe200078e002a */
[----:B------:R-:W-:Y:S01]  /*7550*/  HMMA.16816.F32 R48, R4, R92, R24 ;  /* 0x0000005c0430723c */ /* 0x000fe20000001818 */
[----:B------:R-:W-:-:S06]  /*7560*/  MOV R96, R36 ;  /* 0x0000002400607202 */ /* 0x000fcc0000000f00 */
[----:B------:R-:W-:Y:S01]  /*7570*/  MOV R92, R40 ;  /* 0x00000028005c7202 */ /* 0x000fe20000000f00 */
[----:B------:R-:W-:Y:S01]  /*7580*/  HMMA.16816.F32 R52, R4, R104, R20 ;  /* 0x000000680434723c */ /* 0x000fe20000001814 */
[----:B------:R-:W-:-:S06]  /*7590*/  IMAD.MOV.U32 R93, RZ, RZ, R41 ;  /* 0x000000ffff5d7224 */ /* 0x000fcc00078e0029 */
[----:B------:R-:W-:Y:S01]  /*75a0*/  MOV R105, R37 ;  /* 0x0000002500697202 */ /* 0x000fe20000000f00 */
[----:B------:R-:W-:Y:S01]  /*75b0*/  HMMA.16816.F32 R112, R4, R88, R16 ;  /* 0x000000580470723c */ /* 0x000fe20000001810 */
[----:B------:R-:W-:-:S07]  /*75c0*/  IMAD.MOV.U32 R104, RZ, RZ, R47 ;  /* 0x000000ffff687224 */ /* 0x000fce00078e002f */
[C---:B------:R-:W-:Y:S08]  /*75d0*/  HMMA.16816.F32 R28, R8.reuse, R58, RZ ;  /* 0x0000003a081c723c */ /* 0x040ff000000018ff */
[C---:B------:R-:W-:Y:S08]  /*75e0*/  HMMA.16816.F32 R20, R8.reuse, R128, RZ ;  /* 0x000000800814723c */ /* 0x040ff000000018ff */
[C---:B------:R-:W-:Y:S08]  /*75f0*/  HMMA.16816.F32 R16, R8.reuse, R140, RZ ;  /* 0x0000008c0810723c */ /* 0x040ff000000018ff */
[----:B------:R-:W-:Y:S08]  /*7600*/  HMMA.16816.F32 R24, R8, R70, RZ ;  /* 0x000000460818723c */ /* 0x000ff000000018ff */
[C---:B------:R-:W-:Y:S08]  /*7610*/  HMMA.16816.F32 R68, R4.reuse, R100, R20 ;  /* 0x000000640444723c */ /* 0x040ff00000001814 */
[C---:B------:R-:W-:Y:S07]  /*7620*/  HMMA.16816.F32 R56, R4.reuse, R84, R16 ;  /* 0x000000540438723c */ /* 0x040fee0000001810 */
[----:B------:R-:W-:Y:S01]  /*7630*/  IMAD.MOV.U32 R85, RZ, RZ, R159 ;  /* 0x000000ffff557224 */ /* 0x000fe200078e009f */
[----:B------:R-:W-:Y:S01]  /*7640*/  HMMA.16816.F32 R60, R4, R62, R28 ;  /* 0x0000003e043c723c */ /* 0x000fe2000000181c */
[----:B------:R-:W-:Y:S01]  /*7650*/  IMAD.MOV.U32 R159, RZ, RZ, R144 ;  /* 0x000000ffff9f7224 */ /* 0x000fe200078e0090 */
[----:B------:R-:W-:-:S02]  /*7660*/  MOV R84, R156 ;  /* 0x0000009c00547202 */ /* 0x000fc40000000f00 */
[----:B------:R-:W-:-:S04]  /*7670*/  MOV R156, R75 ;  /* 0x0000004b009c7202 */ /* 0x000fc80000000f00 */
[----:B------:R-:W-:Y:S08]  /*7680*/  HMMA.16816.F32 R64, R4, R66, R24 ;  /* 0x000000420440723c */ /* 0x000ff00000001818 */
[C---:B------:R-:W-:Y:S07]  /*7690*/  HMMA.16816.F32 R32, R8.reuse, R82, RZ ;  /* 0x000000520820723c */ /* 0x040fee00000018ff */
[----:B------:R-:W-:Y:S01]  /*76a0*/  IMAD.MOV.U32 R83, RZ, RZ, R72 ;  /* 0x000000ffff537224 */ /* 0x000fe200078e0048 */
[----:B------:R-:W-:Y:S01]  /*76b0*/  HMMA.16816.F32 R28, R8, R110, RZ ;  /* 0x0000006e081c723c */ /* 0x000fe200000018ff */
[----:B------:R-:W-:-:S02]  /*76c0*/  MOV R72, R214 ;  /* 0x000000d600487202 */ /* 0x000fc40000000f00 */
[----:B------:R-:W2:Y:S05]  /*76d0*/  LDL.LU R214, [R1+0xbc] ;  /* 0x0000bc0001d67983 */ /* 0x000eaa0000300800 */
[C---:B------:R-:W-:Y:S08]  /*76e0*/  HMMA.16816.F32 R24, R8.reuse, R118, RZ ;  /* 0x000000760818723c */ /* 0x040ff000000018ff */
[C---:B------:R-:W-:Y:S08]  /*76f0*/  HMMA.16816.F32 R20, R8.reuse, R122, RZ ;  /* 0x0000007a0814723c */ /* 0x040ff000000018ff */
[C---:B------:R-:W-:Y:S08]  /*7700*/  HMMA.16816.F32 R16, R8.reuse, R130, RZ ;  /* 0x000000820810723c */ /* 0x040ff000000018ff */
[----:B------:R-:W-:Y:S08]  /*7710*/  HMMA.16816.F32 R8, R8, R142, RZ ;  /* 0x0000008e0808723c */ /* 0x000ff000000018ff */
[C---:B------:R-:W-:Y:S08]  /*7720*/  HMMA.16816.F32 R40, R4.reuse, R94, R28 ;  /* 0x0000005e0428723c */ /* 0x040ff0000000181c */
[C---:B------:R-:W-:Y:S08]  /*7730*/  HMMA.16816.F32 R32, R4.reuse, R98, R32 ;  /* 0x000000620420723c */ /* 0x040ff00000001820 */
[C---:B------:R-:W-:Y:S08]  /*7740*/  HMMA.16816.F32 R24, R4.reuse, R106, R24 ;  /* 0x0000006a0418723c */ /* 0x040ff00000001818 */
[C---:B------:R-:W-:Y:S01]  /*7750*/  HMMA.16816.F32 R44, R4.reuse, R90, R20 ;  /* 0x0000005a042c723c */ /* 0x040fe20000001814 */
[----:B------:R-:W-:Y:S07]  /*7760*/  LDSM.16.MT88.4 R20, [R226+0xd000] ;  /* 0x00d00000e214783b */ /* 0x000fee0000004200 */
[C---:B------:R-:W-:Y:S01]  /*7770*/  HMMA.16816.F32 R36, R4.reuse, R102, R16 ;  /* 0x000000660424723c */ /* 0x040fe20000001810 */
[----:B------:R-:W1:Y:S07]  /*7780*/  LDSM.16.MT88.4 R16, [R225+0xd000] ;  /* 0x00d00000e110783b */ /* 0x000e6e0000004200 */
[----:B------:R-:W-:Y:S07]  /*7790*/  HMMA.16816.F32 R28, R4, R86, R8 ;  /* 0x00000056041c723c */ /* 0x000fee0000001808 */
[----:B------:R-:W-:-:S04]  /*77a0*/  FFMA.FTZ R4, R180, c[0x0][0x23c], -R2 ;  /* 0x00008f00b4047a23 */ /* 0x000fc80000010802 */
[----:B------:R3:W-:Y:S02]  /*77b0*/  MUFU.EX2 R98, R4 ;  /* 0x0000000400627308 */ /* 0x0007e40000000800 */
[----:B---3--:R-:W-:-:S06]  /*77c0*/  FFMA.FTZ R4, R169, c[0x0][0x23c], -R2 ;  /* 0x00008f00a9047a23 */ /* 0x008fcc0000010802 */
[----:B------:R3:W4:Y:S02]  /*77d0*/  MUFU.EX2 R89, R4 ;  /* 0x0000000400597308 */ /* 0x0007240000000800 */
[----:B---3--:R-:W-:-:S06]  /*77e0*/  FFMA.FTZ R4, R166, c[0x0][0x23c], -R2 ;  /* 0x00008f00a6047a23 */ /* 0x008fcc0000010802 */
[----:B------:R3:W-:Y:S02]  /*77f0*/  MUFU.EX2 R110, R4 ;  /* 0x00000004006e7308 */ /* 0x0007e40000000800 */
        /* <DEDUP_REMOVED lines=17> */
[----:B------:R3:W1:Y:S02]  /*7910*/  MUFU.EX2 R102, R4 ;  /* 0x0000000400667308 */ /* 0x0006640000000800 */
[----:B---3--:R-:W-:-:S06]  /*7920*/  FFMA.FTZ R4, R183, c[0x0][0x23c], -R3 ;  /* 0x00008f00b7047a23 */ /* 0x008fcc0000010803 */
[----:B------:R3:W-:Y:S02]  /*7930*/  MUFU.EX2 R138, R4 ;  /* 0x00000004008a7308 */ /* 0x0007e40000000800 */
[----:B---3--:R-:W-:Y:S02]  /*7940*/  FFMA.FTZ R4, R175, c[0x0][0x23c], -R3 ;  /* 0x00008f00af047a23 */ /* 0x008fe40000010803 */
[----:B----4-:R-:W-:Y:S01]  /*7950*/  IMAD.MOV.U32 R175, RZ, RZ, R89 ;  /* 0x000000ffffaf7224 */ /* 0x010fe200078e0059 */
        /* <DEDUP_REMOVED lines=11> */
[----:B-1----:R-:W-:Y:S01]  /*7a10*/  F2FP.PACK_AB R6, R102, R122 ;  /* 0x0000007a6606723e */ /* 0x002fe200000000ff */
[----:B------:R-:W-:Y:S01]  /*7a20*/  IMAD.MOV.U32 R89, RZ, RZ, R109 ;  /* 0x000000ffff597224 */ /* 0x000fe200078e006d */
[----:B------:R-:W-:Y:S01]  /*7a30*/  F2FP.PACK_AB R8, R175, R98 ;  /* 0x00000062af08723e */ /* 0x000fe200000000ff */
[----:B------:R-:W-:Y:S01]  /*7a40*/  IMAD.MOV.U32 R109, RZ, RZ, R74 ;  /* 0x000000ffff6d7224 */ /* 0x000fe200078e004a */
[----:B------:R-:W-:Y:S01]  /*7a50*/  MOV R74, R248 ;  /* 0x000000f8004a7202 */ /* 0x000fe20000000f00 */
[----:B------:R-:W-:Y:S01]  /*7a60*/  IMAD.MOV.U32 R121, RZ, RZ, R146 ;  /* 0x000000ffff797224 */ /* 0x000fe200078e0092 */
[----:B------:R-:W-:-:S02]  /*7a70*/  F2FP.PACK_AB R10, R86, R110 ;  /* 0x0000006e560a723e */ /* 0x000fc400000000ff */
[----:B------:R-:W-:Y:S02]  /*7a80*/  F2FP.PACK_AB R11, R87, R123 ;  /* 0x0000007b570b723e */ /* 0x000fe400000000ff */
[----:B------:R-:W-:Y:S02]  /*7a90*/  MOV R100, R120 ;  /* 0x0000007800647202 */ /* 0x000fe40000000f00 */
[----:B------:R-:W-:Y:S01]  /*7aa0*/  MOV R104, R108 ;  /* 0x0000006c00687202 */ /* 0x000fe20000000f00 */
[----:B---3--:R-:W-:Y:S01]  /*7ab0*/  FFMA.FTZ R4, R174, c[0x0][0x23c], -R3 ;  /* 0x00008f00ae047a23 */ /* 0x008fe20000010803 */
[----:B----4-:R-:W-:Y:S01]  /*7ac0*/  F2FP.PACK_AB R5, R139, R138 ;  /* 0x0000008a8b05723e */ /* 0x010fe200000000ff */
[----:B------:R-:W-:Y:S01]  /*7ad0*/  IMAD.MOV.U32 R174, RZ, RZ, R88 ;  /* 0x000000ffffae7224 */ /* 0x000fe200078e0058 */
[----:B------:R-:W-:Y:S01]  /*7ae0*/  MOV R88, R73 ;  /* 0x0000004900587202 */ /* 0x000fe20000000f00 */
[----:B------:R-:W-:Y:S01]  /*7af0*/  IMAD.MOV.U32 R73, RZ, RZ, R221 ;  /* 0x000000ffff497224 */ /* 0x000fe200078e00dd */
[----:B------:R-:W-:Y:S01]  /*7b00*/  MOV R120, R145 ;  /* 0x0000009100787202 */ /* 0x000fe20000000f00 */
[----:B------:R-:W3:Y:S01]  /*7b10*/  LDL.LU R221, [R1+0xb8] ;  /* 0x0000b80001dd7983 */ /* 0x000ee20000300800 */
[----:B------:R-:W-:-:S03]  /*7b20*/  MOV R108, R147 ;  /* 0x00000093006c7202 */ /* 0x000fc60000000f00 */
[----:B------:R-:W4:Y:S01]  /*7b30*/  LDL.LU R248, [R1+0xb4] ;  /* 0x0000b40001f87983 */ /* 0x000f220000300800 */
[----:B------:R1:W-:Y:S02]  /*7b40*/  MUFU.EX2 R140, R4 ;  /* 0x00000004008c7308 */ /* 0x0003e40000000800 */
[----:B-1----:R-:W-:-:S06]  /*7b50*/  FFMA.FTZ R4, R173, c[0x0][0x23c], -R3 ;  /* 0x00008f00ad047a23 */ /* 0x002fcc0000010803 */
[----:B------:R1:W1:Y:S01]  /*7b60*/  MUFU.EX2 R141, R4 ;  /* 0x00000004008d7308 */ /* 0x0002620000000800 */
[----:B------:R-:W-:Y:S02]  /*7b70*/  F2FP.PACK_AB R9, R174, R99 ;  /* 0x00000063ae09723e */ /* 0x000fe400000000ff */
[----:B-1----:R-:W-:Y:S02]  /*7b80*/  F2FP.PACK_AB R4, R143, R142 ;  /* 0x0000008e8f04723e */ /* 0x002fe400000000ff */
[----:B------:R-:W-:-:S03]  /*7b90*/  F2FP.PACK_AB R7, R141, R140 ;  /* 0x0000008c8d07723e */ /* 0x000fc600000000ff */
[-C--:B------:R-:W-:Y:S08]  /*7ba0*/  HMMA.16816.F32 R148, R8, R16.reuse, R148 ;  /* 0x000000100894723c */ /* 0x080ff00000001894 */
[----:B------:R-:W-:Y:S07]  /*7bb0*/  HMMA.16816.F32 R144, R4, R16, R196 ;  /* 0x000000100490723c */ /* 0x000fee00000018c4 */
[----:B------:R-:W-:Y:S01]  /*7bc0*/  MOV R196, R153 ;  /* 0x0000009900c47202 */ /* 0x000fe20000000f00 */
[----:B------:R-:W-:Y:S01]  /*7bd0*/  IMAD.MOV.U32 R197, RZ, RZ, R155 ;  /* 0x000000ffffc57224 */ /* 0x000fe200078e009b */
[----:B------:R-:W-:Y:S01]  /*7be0*/  MOV R198, R152 ;  /* 0x0000009800c67202 */ /* 0x000fe20000000f00 */
[----:B------:R-:W-:Y:S01]  /*7bf0*/  IMAD.MOV.U32 R199, RZ, RZ, R154 ;  /* 0x000000ffffc77224 */ /* 0x000fe200078e009a */
[-C--:B------:R-:W-:Y:S08]  /*7c00*/  HMMA.16816.F32 R60, R8, R18.reuse, R60 ;  /* 0x00000012083c723c */ /* 0x080ff0000000183c */
[----:B------:R-:W-:Y:S01]  /*7c10*/  HMMA.16816.F32 R152, R4, R18, R184 ;  /* 0x000000120498723c */ /* 0x000fe200000018b8 */
        /* <DEDUP_REMOVED lines=20> */
[----:B--2---:R-:W-:Y:S01]  /*7d60*/  HMMA.16816.F32 R192, R8, R20, R48 ;  /* 0x0000001408c0723c */ /* 0x004fe20000001830 */
[----:B------:R-:W-:Y:S01]  /*7d70*/  IMAD.MOV.U32 R96, RZ, RZ, R116 ;  /* 0x000000ffff607224 */ /* 0x000fe200078e0074 */
[----:B------:R-:W-:-:S06]  /*7d80*/  MOV R97, R117 ;  /* 0x0000007500617202 */ /* 0x000fcc0000000f00 */
[C---:B------:R-:W-:Y:S08]  /*7d90*/  HMMA.16816.F32 R196, R4.reuse, R20, R196 ;  /* 0x0000001404c4723c */ /* 0x040ff000000018c4 */
[-C--:B------:R-:W-:Y:S01]  /*7da0*/  HMMA.16816.F32 R200, R4, R22.reuse, R124 ;  /* 0x0000001604c8723c */ /* 0x080fe2000000187c */
[----:B------:R-:W-:Y:S01]  /*7db0*/  MOV R82, R85 ;  /* 0x0000005500527202 */ /* 0x000fe20000000f00 */
[----:B------:R-:W-:Y:S01]  /*7dc0*/  IMAD.MOV.U32 R188, RZ, RZ, R122 ;  /* 0x000000ffffbc7224 */ /* 0x000fe200078e007a */
[----:B------:R-:W-:Y:S01]  /*7dd0*/  MOV R189, R123 ;  /* 0x0000007b00bd7202 */ /* 0x000fe20000000f00 */
[----:B------:R-:W-:Y:S01]  /*7de0*/  IMAD.MOV.U32 R204, RZ, RZ, R237 ;  /* 0x000000ffffcc7224 */ /* 0x000fe200078e00ed */
[----:B------:R-:W-:Y:S01]  /*7df0*/  MOV R205, R236 ;  /* 0x000000ec00cd7202 */ /* 0x000fe20000000f00 */
[----:B------:R-:W-:Y:S01]  /*7e00*/  IMAD.MOV.U32 R206, RZ, RZ, R235 ;  /* 0x000000ffffce7224 */ /* 0x000fe200078e00eb */
[----:B------:R-:W-:Y:S01]  /*7e10*/  MOV R207, R234 ;  /* 0x000000ea00cf7202 */ /* 0x000fe20000000f00 */
[C---:B------:R-:W-:Y:S01]  /*7e20*/  HMMA.16816.F32 R116, R8.reuse, R22, R40 ;  /* 0x000000160874723c */ /* 0x040fe20000001828 */
[----:B------:R-:W2:Y:S01]  /*7e30*/  LDSM.16.MT88.4 R20, [R228+0xf000] ;  /* 0x00f00000e414783b */ /* 0x000ea20000004200 */
[----:B------:R-:W-:Y:S01]  /*7e40*/  IMAD.MOV.U32 R190, RZ, RZ, R110 ;  /* 0x000000ffffbe7224 */ /* 0x000fe200078e006e */
[----:B------:R-:W-:Y:S01]  /*7e50*/  MOV R191, R232 ;  /* 0x000000e800bf7202 */ /* 0x000fe20000000f00 */
[----:B------:R-:W-:Y:S01]  /*7e60*/  IMAD.MOV.U32 R173, RZ, RZ, R233 ;  /* 0x000000ffffad7224 */ /* 0x000fe200078e00e9 */
[----:B------:R2:W5:Y:S03]  /*7e70*/  LDL.LU R243, [R1+0xb0] ;  /* 0x0000b00001f37983 */ /* 0x0005660000300800 */
[-C--:B-1----:R-:W-:Y:S08]  /*7e80*/  HMMA.16816.F32 R52, R8, R16.reuse, R52 ;  /* 0x000000100834723c */ /* 0x082ff00000001834 */
[C---:B------:R-:W-:Y:S08]  /*7e90*/  HMMA.16816.F32 R72, R4.reuse, R16, R72 ;  /* 0x000000100448723c */ /* 0x040ff00000001848 */
[-C--:B------:R-:W-:Y:S08]  /*7ea0*/  HMMA.16816.F32 R76, R4, R18.reuse, R76 ;  /* 0x00000012044c723c */ /* 0x080ff0000000184c */
[----:B------:R-:W-:Y:S01]  /*7eb0*/  HMMA.16816.F32 R48, R8, R18, R24 ;  /* 0x000000120830723c */ /* 0x000fe20000001818 */
[----:B------:R-:W1:Y:S04]  /*7ec0*/  LDSM.16.MT88.4 R24, [R226+0xf000] ;  /* 0x00f00000e218783b */ /* 0x000e680000004200 */
        /* <DEDUP_REMOVED lines=33> */
[C---:B--2---:R-:W-:Y:S01]  /*80e0*/  HMMA.16816.F32 R104, R4.reuse, R20, R104 ;  /* 0x000000140468723c */ /* 0x044fe20000001868 */
[----:B------:R2:W5:Y:S07]  /*80f0*/  LDL.LU R242, [R1+0xac] ;  /* 0x0000ac0001f27983 */ /* 0x00056e0000300800 */
[C---:B-1----:R-:W-:Y:S08]  /*8100*/  HMMA.16816.F32 R88, R4.reuse, R24, R88 ;  /* 0x000000180458723c */ /* 0x042ff00000001858 */
[C---:B------:R-:W-:Y:S08]  /*8110*/  HMMA.16816.F32 R120, R4.reuse, R16, R120 ;  /* 0x000000100478723c */ /* 0x040ff00000001878 */
[----:B------:R-:W-:Y:S08]  /*8120*/  HMMA.16816.F32 R40, R4, R18, R204 ;  /* 0x000000120428723c */ /* 0x000ff000000018cc */
[----:B------:R-:W-:Y:S08]  /*8130*/  HMMA.16816.F32 R36, R8, R22, R36 ;  /* 0x000000160824723c */ /* 0x000ff00000001824 */
[C---:B------:R-:W-:Y:S08]  /*8140*/  HMMA.16816.F32 R92, R4.reuse, R26, R244 ;  /* 0x0000001a045c723c */ /* 0x040ff000000018f4 */
[----:B------:R-:W-:Y:S01]  /*8150*/  HMMA.16816.F32 R108, R4, R22, R216 ;  /* 0x00000016046c723c */ /* 0x000fe200000018d8 */
[----:B------:R-:W-:-:S07]  /*8160*/  IMAD.MOV.U32 R124, RZ, RZ, R82 ;  /* 0x000000ffff7c7224 */ /* 0x000fce00078e0052 */
[C---:B------:R-:W-:Y:S01]  /*8170*/  HMMA.16816.F32 R28, R8.reuse, R18, R28 ;  /* 0x00000012081c723c */ /* 0x040fe2000000181c */
[----:B------:R-:W-:Y:S01]  /*8180*/  FFMA.FTZ R4, R220, c[0x0][0x23c], -R2 ;  /* 0x00008f00dc047a23 */ /* 0x000fe20000010802 */
[----:B------:R-:W-:Y:S01]  /*8190*/  MOV R127, R103 ;  /* 0x00000067007f7202 */ /* 0x000fe20000000f00 */
        /* <DEDUP_REMOVED lines=8> */
[----:B------:R-:W-:Y:S01]  /*8220*/  HMMA.16816.F32 R56, R8, R16, R56 ;  /* 0x000000100838723c */ /* 0x000fe20000001838 */
[----:B------:R2:W5:Y:S01]  /*8230*/  LDL.LU R241, [R1+0xa8] ;  /* 0x0000a80001f17983 */ /* 0x0005620000300800 */
[----:B------:R-:W-:Y:S01]  /*8240*/  IMAD.MOV.U32 R204, RZ, RZ, R102 ;  /* 0x000000ffffcc7224 */ /* 0x000fe200078e0066 */
[----:B------:R-:W-:Y:S01]  /*8250*/  MOV R245, R101 ;  /* 0x0000006500f57202 */ /* 0x000fe20000000f00 */
[----:B------:R-:W-:Y:S01]  /*8260*/  IMAD.MOV.U32 R246, RZ, RZ, R100 ;  /* 0x000000fffff67224 */ /* 0x000fe200078e0064 */
[----:B------:R-:W-:-:S02]  /*8270*/  MOV R218, R14 ;  /* 0x0000000e00da7202 */ /* 0x000fc40000000f00 */
[----:B------:R-:W-:Y:S01]  /*8280*/  MOV R207, R172 ;  /* 0x000000ac00cf7202 */ /* 0x000fe20000000f00 */
[----:B-1----:R-:W-:Y:S01]  /*8290*/  FFMA.FTZ R4, R213, c[0x0][0x23c], -R2 ;  /* 0x00008f00d5047a23 */ /* 0x002fe20000010802 */
[C---:B------:R-:W-:Y:S01]  /*82a0*/  HMMA.16816.F32 R84, R8.reuse, R24, R112 ;  /* 0x000000180854723c */ /* 0x040fe20000001870 */
[----:B------:R-:W-:Y:S01]  /*82b0*/  MOV R219, R159 ;  /* 0x0000009f00db7202 */ /* 0x000fe20000000f00 */
[----:B------:R-:W-:Y:S01]  /*82c0*/  IMAD.MOV.U32 R244, RZ, RZ, R156 ;  /* 0x000000fffff47224 */ /* 0x000fe200078e009c */
[----:B------:R1:W1:Y:S01]  /*82d0*/  MUFU.EX2 R23, R4 ;  /* 0x0000000400177308 */ /* 0x0002620000000800 */
[----:B------:R-:W-:Y:S01]  /*82e0*/  MOV R130, R158 ;  /* 0x0000009e00827202 */ /* 0x000fe20000000f00 */
[----:B------:R-:W-:Y:S01]  /*82f0*/  IMAD.MOV.U32 R131, RZ, RZ, R157 ;  /* 0x000000ffff837224 */ /* 0x000fe200078e009d */
[----:B------:R2:W5:Y:S02]  /*8300*/  LDL.LU R240, [R1+0xa4] ;  /* 0x0000a40001f07983 */ /* 0x0005640000300800 */
[----:B------:R-:W-:Y:S01]  /*8310*/  HMMA.16816.F32 R100, R8, R20, R68 ;  /* 0x000000140864723c */ /* 0x000fe20000001844 */
[----:B------:R-:W-:Y:S01]  /*8320*/  IMAD.MOV.U32 R172, RZ, RZ, R15 ;  /* 0x000000ffffac7224 */ /* 0x000fe200078e000f */
[----:B------:R-:W-:Y:S01]  /*8330*/  MOV R216, R246 ;  /* 0x000000f600d87202 */ /* 0x000fe20000000f00 */
[----:B-1----:R-:W-:-:S05]  /*8340*/  FFMA.FTZ R4, R210, c[0x0][0x23c], -R2 ;  /* 0x00008f00d2047a23 */ /* 0x002fca0000010802 */
[----:B------:R-:W-:Y:S01]  /*8350*/  HMMA.16816.F32 R44, R8, R26, R44 ;  /* 0x0000001a082c723c */ /* 0x000fe2000000182c */
[----:B------:R-:W-:Y:S01]  /*8360*/  FFMA.FTZ R2, R208, c[0x0][0x23c], -R2 ;  /* 0x00008f00d0027a23 */ /* 0x000fe20000010802 */
[----:B------:R-:W-:Y:S03]  /*8370*/  LDSM.16.MT88.4 R156, [R225+0xd800] ;  /* 0x00d80000e19c783b */ /* 0x000fe60000004200 */
[----:B------:R1:W-:Y:S01]  /*8380*/  MUFU.EX2 R25, R2 ;  /* 0x0000000200197308 */ /* 0x0003e20000000800 */
[----:B------:R-:W-:Y:S01]  /*8390*/  FADD.FTZ R6, R244, R219 ;  /* 0x000000dbf4067221 */ /* 0x000fe20000010000 */
[----:B------:R2:W5:Y:S01]  /*83a0*/  LDL.LU R239, [R1+0xa0] ;  /* 0x0000a00001ef7983 */ /* 0x0005620000300800 */
[----:B-1----:R-:W-:-:S05]  /*83b0*/  FFMA.FTZ R2, R222, c[0x0][0x23c], -R0 ;  /* 0x00008f00de027a23 */ /* 0x002fca0000010800 */
[----:B------:R1:W-:Y:S01]  /*83c0*/  MUFU.EX2 R24, R4 ;  /* 0x0000000400187308 */ /* 0x0003e20000000800 */
[----:B------:R-:W-:Y:S02]  /*83d0*/  IMAD.MOV.U32 R217, RZ, RZ, R245 ;  /* 0x000000ffffd97224 */ /* 0x000fe400078e00f5 */
[----:B------:R-:W-:Y:S01]  /*83e0*/  IMAD.MOV.U32 R244, RZ, RZ, R125 ;  /* 0x000000fffff47224 */ /* 0x000fe200078e007d */
[----:B------:R-:W-:Y:S01]  /*83f0*/  MOV R219, R124 ;  /* 0x0000007c00db7202 */ /* 0x000fe20000000f00 */
[----:B------:R-:W-:Y:S01]  /*8400*/  IMAD.MOV.U32 R246, RZ, RZ, R127 ;  /* 0x000000fffff67224 */ /* 0x000fe200078e007f */
[----:B------:R2:W5:Y:S02]  /*8410*/  LDL.LU R238, [R1+0x9c] ;  /* 0x00009c0001ee7983 */ /* 0x0005640000300800 */
[----:B------:R3:W-:Y:S01]  /*8420*/  MUFU.EX2 R18, R2 ;  /* 0x0000000200127308 */ /* 0x0007e20000000800 */
[----:B------:R-:W-:Y:S02]  /*8430*/  MOV R245, R126 ;  /* 0x0000007e00f57202 */ /* 0x000fe40000000f00 */
[----:B------:R-:W-:Y:S01]  /*8440*/  MOV R125, R206 ;  /* 0x000000ce007d7202 */ /* 0x000fe20000000f00 */
[----:B------:R-:W-:-:S02]  /*8450*/  IMAD.MOV.U32 R124, RZ, RZ, R205 ;  /* 0x000000ffff7c7224 */ /* 0x000fc400078e00cd */
[----:B-1----:R-:W-:Y:S02]  /*8460*/  FADD.FTZ R4, R218, R252 ;  /* 0x000000fcda047221 */ /* 0x002fe40000010000 */
[----:B------:R-:W-:Y:S01]  /*8470*/  FADD.FTZ R5, R217, R216 ;  /* 0x000000d8d9057221 */ /* 0x000fe20000010000 */
[----:B------:R-:W-:Y:S01]  /*8480*/  MOV R115, R219 ;  /* 0x000000db00737202 */ /* 0x000fe20000000f00 */
[----:B------:R-:W-:Y:S01]  /*8490*/  IMAD.MOV.U32 R7, RZ, RZ, R244 ;  /* 0x000000ffff077224 */ /* 0x000fe200078e00f4 */
[----:B------:R-:W-:Y:S01]  /*84a0*/  MOV R127, R188 ;  /* 0x000000bc007f7202 */ /* 0x000fe20000000f00 */
[----:B------:R2:W5:Y:S01]  /*84b0*/  LDL.LU R237, [R1+0x98] ;  /* 0x0000980001ed7983 */ /* 0x0005620000300800 */
[----:B---3--:R-:W-:Y:S02]  /*84c0*/  FFMA.FTZ R2, R215, c[0x0][0x23c], -R0 ;  /* 0x00008f00d7027a23 */ /* 0x008fe40000010800 */
[----:B------:R-:W-:Y:S02]  /*84d0*/  IMAD.MOV.U32 R218, RZ, RZ, R247 ;  /* 0x000000ffffda7224 */ /* 0x000fe400078e00f7 */
[----:B------:R-:W-:Y:S01]  /*84e0*/  IMAD.MOV.U32 R126, RZ, RZ, R207 ;  /* 0x000000ffff7e7224 */ /* 0x000fe200078e00cf */
[----:B------:R1:W3:Y:S01]  /*84f0*/  MUFU.EX2 R19, R2 ;  /* 0x0000000200137308 */ /* 0x0002e20000000800 */
[----:B------:R-:W-:Y:S01]  /*8500*/  IMAD.MOV.U32 R206, RZ, RZ, R191 ;  /* 0x000000ffffce7224 */ /* 0x000fe200078e00bf */
[----:B------:R-:W-:Y:S01]  /*8510*/  MOV R205, R190 ;  /* 0x000000be00cd7202 */ /* 0x000fe20000000f00 */
[----:B------:R-:W-:Y:S01]  /*8520*/  IMAD.MOV.U32 R217, RZ, RZ, R246 ;  /* 0x000000ffffd97224 */ /* 0x000fe200078e00f6 */
[----:B------:R-:W-:Y:S01]  /*8530*/  MOV R216, R245 ;  /* 0x000000f500d87202 */ /* 0x000fe20000000f00 */
[----:B------:R-:W-:Y:S01]  /*8540*/  IMAD.MOV.U32 R26, RZ, RZ, R115 ;  /* 0x000000ffff1a7224 */ /* 0x000fe200078e0073 */
[----:B------:R-:W-:Y:S01]  /*8550*/  MOV R27, R7 ;  /* 0x00000007001b7202 */ /* 0x000fe20000000f00 */
[----:B------:R-:W-:-:S02]  /*8560*/  FADD.FTZ R8, R224, R5 ;  /* 0x00000005e0087221 */ /* 0x000fc40000010000 */
[----:B------:R-:W-:Y:S01]  /*8570*/  IMAD.MOV.U32 R188, RZ, RZ, R174 ;  /* 0x000000ffffbc7224 */ /* 0x000fe200078e00ae */
[----:B------:R-:W-:Y:S01]  /*8580*/  MOV R244, R127 ;  /* 0x0000007f00f47202 */ /* 0x000fe20000000f00 */
[----:B------:R2:W5:Y:S01]  /*8590*/  LDL.LU R236, [R1+0x94] ;  /* 0x0000940001ec7983 */ /* 0x0005620000300800 */
[--C-:B-1----:R-:W-:Y:S01]  /*85a0*/  FFMA.FTZ R2, R212, c[0x0][0x23c], -R0.reuse ;  /* 0x00008f00d4027a23 */ /* 0x102fe20000010800 */
[----:B------:R-:W-:Y:S01]  /*85b0*/  MOV R247, R204 ;  /* 0x000000cc00f77202 */ /* 0x000fe20000000f00 */
[----:B------:R-:W-:Y:S01]  /*85c0*/  FFMA.FTZ R0, R209, c[0x0][0x23c], -R0 ;  /* 0x00008f00d1007a23 */ /* 0x000fe20000010800 */
[----:B------:R-:W-:Y:S02]  /*85d0*/  MOV R207, R173 ;  /* 0x000000ad00cf7202 */ /* 0x000fe40000000f00 */
[----:B------:R-:W-:Y:S01]  /*85e0*/  MOV R191, R99 ;  /* 0x0000006300bf7202 */ /* 0x000fe20000000f00 */
[----:B------:R4:W-:Y:S01]  /*85f0*/  MUFU.EX2 R21, R0 ;  /* 0x0000000000157308 */ /* 0x0009e20000000800 */
[----:B------:R-:W-:-:S02]  /*8600*/  IMAD.MOV.U32 R114, RZ, RZ, R218 ;  /* 0x000000ffff727224 */ /* 0x000fc400078e00da */
[----:B------:R-:W-:Y:S01]  /*8610*/  IMAD.MOV.U32 R190, RZ, RZ, R172 ;  /* 0x000000ffffbe7224 */ /* 0x000fe200078e00ac */
[----:B------:R-:W-:Y:S02]  /*8620*/  MOV R246, R124 ;  /* 0x0000007c00f67202 */ /* 0x000fe40000000f00 */
[----:B------:R-:W-:Y:S02]  /*8630*/  MOV R245, R125 ;  /* 0x0000007d00f57202 */ /* 0x000fe40000000f00 */
[----:B------:R-:W-:Y:S01]  /*8640*/  MOV R112, R216 ;  /* 0x000000d800707202 */ /* 0x000fe20000000f00 */
[----:B------:R-:W-:Y:S01]  /*8650*/  FADD.FTZ R9, R26, R6 ;  /* 0x000000061a097221 */ /* 0x000fe20000010000 */
[----:B------:R2:W5:Y:S01]  /*8660*/  LDL.LU R235, [R1+0x90] ;  /* 0x0000900001eb7983 */ /* 0x0005620000300800 */
[----:B----4-:R-:W-:Y:S02]  /*8670*/  FFMA.FTZ R0, R248, c[0x0][0x23c], -R12 ;  /* 0x00008f00f8007a23 */ /* 0x010fe4000001080c */
[----:B------:R-:W-:-:S02]  /*8680*/  IMAD.MOV.U32 R204, RZ, RZ, R189 ;  /* 0x000000ffffcc7224 */ /* 0x000fc400078e00bd */
[----:B------:R-:W-:Y:S01]  /*8690*/  IMAD.MOV.U32 R99, RZ, RZ, R130 ;  /* 0x000000ffff637224 */ /* 0x000fe200078e0082 */
[----:B------:R1:W-:Y:S01]  /*86a0*/  MUFU.EX2 R14, R0 ;  /* 0x00000000000e7308 */ /* 0x0003e20000000800 */
[----:B------:R-:W-:Y:S01]  /*86b0*/  IMAD.MOV.U32 R218, RZ, RZ, R126 ;  /* 0x000000ffffda7224 */ /* 0x000fe200078e007e */
[----:B------:R-:W-:Y:S01]  /*86c0*/  MOV R125, R206 ;  /* 0x000000ce007d7202 */ /* 0x000fe20000000f00 */
[----:B------:R-:W-:Y:S01]  /*86d0*/  IMAD.MOV.U32 R124, RZ, RZ, R205 ;  /* 0x000000ffff7c7224 */ /* 0x000fe200078e00cd */
[----:B------:R2:W5:Y:S01]  /*86e0*/  LDL.LU R234, [R1+0x8c] ;  /* 0x00008c0001ea7983 */ /* 0x0005620000300800 */
[----:B-1----:R-:W-:Y:S01]  /*86f0*/  FFMA.FTZ R0, R221, c[0x0][0x23c], -R12 ;  /* 0x00008f00dd007a23 */ /* 0x002fe2000001080c */
[----:B------:R-:W-:Y:S02]  /*8700*/  MOV R130, R231 ;  /* 0x000000e700827202 */ /* 0x000fe40000000f00 */
[----:B------:R-:W-:Y:S01]  /*8710*/  MOV R189, R175 ;  /* 0x000000af00bd7202 */ /* 0x000fe20000000f00 */
[----:B------:R1:W-:Y:S01]  /*8720*/  MUFU.EX2 R15, R0 ;  /* 0x00000000000f7308 */ /* 0x0003e20000000800 */
[----:B------:R-:W-:Y:S01]  /*8730*/  MOV R126, R207 ;  /* 0x000000cf007e7202 */ /* 0x000fe20000000f00 */
[----:B------:R-:W-:Y:S01]  /*8740*/  IMAD.MOV.U32 R206, RZ, RZ, R191 ;  /* 0x000000ffffce7224 */ /* 0x000fe200078e00bf */
[----:B------:R-:W-:Y:S01]  /*8750*/  MOV R219, R204 ;  /* 0x000000cc00db7202 */ /* 0x000fe20000000f00 */
[----:B------:R-:W-:Y:S01]  /*8760*/  IMAD.MOV.U32 R115, RZ, RZ, R125 ;  /* 0x000000ffff737224 */ /* 0x000fe200078e007d */
[----:B------:R-:W-:-:S03]  /*8770*/  MOV R205, R190 ;  /* 0x000000be00cd7202 */ /* 0x000fc60000000f00 */
[----:B------:R4:W2:Y:S01]  /*8780*/  MUFU.EX2 R20, R2 ;  /* 0x0000000200147308 */ /* 0x0008a20000000800 */
[----:B------:R-:W-:Y:S02]  /*8790*/  IMAD.MOV.U32 R127, RZ, RZ, R188 ;  /* 0x000000ffff7f7224 */ /* 0x000fe400078e00bc */
[----:B------:R-:W-:Y:S01]  /*87a0*/  IMAD.MOV.U32 R113, RZ, RZ, R217 ;  /* 0x000000ffff717224 */ /* 0x000fe200078e00d9 */
[----:B------:R-:W-:Y:S01]  /*87b0*/  MOV R221, R96 ;  /* 0x0000006000dd7202 */ /* 0x000fe20000000f00 */
[----:B------:R-:W-:Y:S01]  /*87c0*/  IMAD.MOV.U32 R209, RZ, RZ, R82 ;  /* 0x000000ffffd17224 */ /* 0x000fe200078e0052 */
[----:B------:R-:W-:Y:S01]  /*87d0*/  MOV R248, R83 ;  /* 0x0000005300f87202 */ /* 0x000fe20000000f00 */
[----:B------:R-:W-:Y:S01]  /*87e0*/  LDSM.16.MT88.4 R172, [R226+0xd800] ;  /* 0x00d80000e2ac783b */ /* 0x000fe20000004200 */
[----:B-1----:R-:W-:-:S03]  /*87f0*/  FFMA.FTZ R0, R214, c[0x0][0x23c], -R12 ;  /* 0x00008f00d6007a23 */ /* 0x002fc6000001080c */
[----:B------:R1:W5:Y:S01]  /*8800*/  LDL.LU R233, [R1+0x88] ;  /* 0x0000880001e97983 */ /* 0x0003620000300800 */
[----:B------:R2:W-:Y:S01]  /*8810*/  MUFU.EX2 R16, R0 ;  /* 0x0000000000107308 */ /* 0x0005e20000000800 */
[----:B------:R-:W-:Y:S02]  /*8820*/  MOV R207, R98 ;  /* 0x0000006200cf7202 */ /* 0x000fe40000000f00 */
[----:B------:R-:W-:Y:S02]  /*8830*/  MOV R98, R99 ;  /* 0x0000006300627202 */ /* 0x000fe40000000f00 */
[----:B------:R-:W-:Y:S02]  /*8840*/  MOV R204, R189 ;  /* 0x000000bd00cc7202 */ /* 0x000fe40000000f00 */
[----:B------:R-:W-:Y:S02]  /*8850*/  MOV R7, R126 ;  /* 0x0000007e00077202 */ /* 0x000fe40000000f00 */
[----:B------:R-:W-:Y:S01]  /*8860*/  MOV R125, R206 ;  /* 0x000000ce007d7202 */ /* 0x000fe20000000f00 */
[----:B----4-:R-:W-:Y:S01]  /*8870*/  FFMA.FTZ R2, R250, c[0x0][0x23c], -R3 ;  /* 0x00008f00fa027a23 */ /* 0x010fe20000010803 */
[----:B------:R-:W-:Y:S01]  /*8880*/  MOV R217, R127 ;  /* 0x0000007f00d97202 */ /* 0x000fe20000000f00 */
[----:B------:R-:W-:Y:S01]  /*8890*/  IMAD.MOV.U32 R252, RZ, RZ, R115 ;  /* 0x000000fffffc7224 */ /* 0x000fe200078e0073 */
[----:B------:R-:W-:Y:S01]  /*88a0*/  LDSM.16.MT88.4 R188, [R228+0xd800] ;  /* 0x00d80000e4bc783b */ /* 0x000fe20000004200 */
[----:B--2---:R-:W-:-:S03]  /*88b0*/  FFMA.FTZ R0, R211, c[0x0][0x23c], -R12 ;  /* 0x00008f00d3007a23 */ /* 0x004fc6000001080c */
[----:B------:R1:W5:Y:S01]  /*88c0*/  LDL.LU R232, [R1+0x84] ;  /* 0x0000840001e87983 */ /* 0x0003620000300800 */
[----:B------:R2:W-:Y:S01]  /*88d0*/  MUFU.EX2 R17, R0 ;  /* 0x0000000000117308 */ /* 0x0005e20000000800 */
[----:B------:R-:W-:Y:S01]  /*88e0*/  IMAD.MOV.U32 R99, RZ, RZ, R130 ;  /* 0x000000ffff637224 */ /* 0x000fe200078e0082 */
[----:B------:R-:W-:Y:S01]  /*88f0*/  MOV R130, R131 ;  /* 0x0000008300827202 */ /* 0x000fe20000000f00 */
[----:B------:R-:W-:Y:S01]  /*8900*/  IMAD.MOV.U32 R216, RZ, RZ, R204 ;  /* 0x000000ffffd87224 */ /* 0x000fe200078e00cc */
[----:B------:R-:W-:Y:S01]  /*8910*/  MOV R131, R230 ;  /* 0x000000e600837202 */ /* 0x000fe20000000f00 */
[----:B------:R-:W-:-:S03]  /*8920*/  IMAD.MOV.U32 R126, RZ, RZ, R207 ;  /* 0x000000ffff7e7224 */ /* 0x000fc600078e00cf */
[----:B------:R4:W-:Y:S01]  /*8930*/  MUFU.EX2 R10, R2 ;  /* 0x00000002000a7308 */ /* 0x0009e20000000800 */
[----:B------:R-:W-:Y:S01]  /*8940*/  MOV R127, R98 ;  /* 0x00000062007f7202 */ /* 0x000fe20000000f00 */
[----:B------:R-:W-:Y:S01]  /*8950*/  IMAD.MOV.U32 R250, RZ, RZ, R112 ;  /* 0x000000fffffa7224 */ /* 0x000fe200078e0070 */
[----:B------:R-:W-:Y:S01]  /*8960*/  MOV R211, R80 ;  /* 0x0000005000d37202 */ /* 0x000fe20000000f00 */
[----:B------:R-:W-:Y:S01]  /*8970*/  IMAD.MOV.U32 R214, RZ, RZ, R97 ;  /* 0x000000ffffd67224 */ /* 0x000fe200078e0061 */
[----:B------:R1:W5:Y:S01]  /*8980*/  LDL.LU R231, [R1+0x80] ;  /* 0x0000800001e77983 */ /* 0x0003620000300800 */
[----:B--2---:R-:W-:Y:S01]  /*8990*/  FFMA.FTZ R0, R251, c[0x0][0x23c], -R3 ;  /* 0x00008f00fb007a23 */ /* 0x004fe20000010803 */
[----:B------:R-:W-:Y:S02]  /*89a0*/  MOV R204, R99 ;  /* 0x0000006300cc7202 */ /* 0x000fe40000000f00 */
[----:B------:R-:W-:Y:S01]  /*89b0*/  MOV R206, R131 ;  /* 0x0000008300ce7202 */ /* 0x000fe20000000f00 */
[----:B------:R2:W1:Y:S01]  /*89c0*/  MUFU.EX2 R11, R0 ;  /* 0x00000000000b7308 */ /* 0x0004620000000800 */
[----:B------:R-:W-:Y:S01]  /*89d0*/  MOV R207, R128 ;  /* 0x0000008000cf7202 */ /* 0x000fe20000000f00 */
[----:B------:R-:W-:-:S02]  /*89e0*/  IMAD.MOV.U32 R213, RZ, RZ, R204 ;  /* 0x000000ffffd57224 */ /* 0x000fc400078e00cc */
[----:B----4-:R-:W-:Y:S01]  /*89f0*/  FADD.FTZ R2, R132, R13 ;  /* 0x0000000d84027221 */ /* 0x010fe20000010000 */
[----:B------:R-:W-:Y:S01]  /*8a00*/  MOV R26, R126 ;  /* 0x0000007e001a7202 */ /* 0x000fe20000000f00 */
[----:B------:R-:W-:Y:S01]  /*8a10*/  IMAD.MOV.U32 R98, RZ, RZ, R129 ;  /* 0x000000ffff627224 */ /* 0x000fe200078e0081 */
[----:B------:R-:W-:Y:S01]  /*8a20*/  MOV R220, R127 ;  /* 0x0000007f00dc7202 */ /* 0x000fe20000000f00 */
[----:B------:R4:W5:Y:S01]  /*8a30*/  LDL.LU R230, [R1+0x7c] ;  /* 0x00007c0001e67983 */ /* 0x0009620000300800 */
[----:B--2---:R-:W-:-:S04]  /*8a40*/  FFMA.FTZ R0, R249, c[0x0][0x23c], -R3 ;  /* 0x00008f00f9007a23 */ /* 0x004fc80000010803 */
[----:B------:R2:W-:Y:S01]  /*8a50*/  MUFU.EX2 R12, R0 ;  /* 0x00000000000c7308 */ /* 0x0005e20000000800 */
[----:B------:R-:W-:Y:S01]  /*8a60*/  MOV R208, R206 ;  /* 0x000000ce00d07202 */ /* 0x000fe20000000f00 */
[----:B------:R-:W-:Y:S01]  /*8a70*/  IMAD.MOV.U32 R222, RZ, RZ, R207 ;  /* 0x000000ffffde7224 */ /* 0x000fe200078e00cf */
[----:B------:R-:W-:Y:S01]  /*8a80*/  MOV R132, R7 ;  /* 0x0000000700847202 */ /* 0x000fe20000000f00 */
[----:B--2---:R-:W-:Y:S01]  /*8a90*/  FADD.FTZ R0, R114, R4 ;  /* 0x0000000472007221 */ /* 0x004fe20000010000 */
[----:B------:R-:W-:Y:S01]  /*8aa0*/  MOV R114, R218 ;  /* 0x000000da00727202 */ /* 0x000fe20000000f00 */
[----:B------:R-:W2:Y:S01]  /*8ab0*/  LDSM.16.MT88.4 R4, [R227+0xf800] ;  /* 0x00f80000e304783b */ /* 0x000ea20000004200 */
[----:B------:R-:W-:Y:S02]  /*8ac0*/  MOV R218, R124 ;  /* 0x0000007c00da7202 */ /* 0x000fe40000000f00 */
[----:B------:R-:W-:Y:S01]  /*8ad0*/  MOV R124, R205 ;  /* 0x000000cd007c7202 */ /* 0x000fe20000000f00 */
[----:B------:R-:W-:-:S05]  /*8ae0*/  IMAD.MOV.U32 R205, RZ, RZ, R130 ;  /* 0x000000ffffcd7224 */ /* 0x000fca00078e0082 */
[----:B------:R-:W-:Y:S02]  /*8af0*/  MOV R210, R205 ;  /* 0x000000cd00d27202 */ /* 0x000fe40000000f00 */
[----:B------:R-:W4:Y:S01]  /*8b00*/  LDSM.16.MT88.4 R204, [R227+0xd800] ;  /* 0x00d80000e3cc783b */ /* 0x000f220000004200 */
[----:B------:R-:W-:-:S04]  /*8b10*/  FFMA.FTZ R3, R223, c[0x0][0x23c], -R3 ;  /* 0x00008f00df037a23 */ /* 0x000fc80000010803 */
[----:B------:R-:W1:Y:S01]  /*8b20*/  MUFU.EX2 R13, R3 ;  /* 0x00000003000d7308 */ /* 0x000e620000000800 */
[----:B------:R-:W-:Y:S01]  /*8b30*/  FADD.FTZ R2, R133, R2 ;  /* 0x0000000285027221 */ /* 0x000fe20000010000 */
[----:B------:R-:W-:Y:S01]  /*8b40*/  MOV R251, R27 ;  /* 0x0000001b00fb7202 */ /* 0x000fe20000000f00 */
[----:B------:R-:W-:Y:S01]  /*8b50*/  IMAD.MOV.U32 R27, RZ, RZ, R125 ;  /* 0x000000ffff1b7224 */ /* 0x000fe200078e007d */
[----:B------:R-:W-:Y:S02]  /*8b60*/  MOV R133, R124 ;  /* 0x0000007c00857202 */ /* 0x000fe40000000f00 */
[----:B------:R-:W-:Y:S02]  /*8b70*/  F2FP.PACK_AB R128, R23, R22 ;  /* 0x000000161780723e */ /* 0x000fe400000000ff */
[----:B---3--:R-:W-:Y:S02]  /*8b80*/  F2FP.PACK_AB R129, R19, R18 ;  /* 0x000000121381723e */ /* 0x008fe400000000ff */
[----:B------:R-:W-:-:S02]  /*8b90*/  F2FP.PACK_AB R130, R25, R24 ;  /* 0x000000181982723e */ /* 0x000fc400000000ff */
[----:B------:R-:W-:Y:S02]  /*8ba0*/  F2FP.PACK_AB R131, R21, R20 ;  /* 0x000000141583723e */ /* 0x000fe400000000ff */
[----:B------:R-:W-:Y:S02]  /*8bb0*/  F2FP.PACK_AB R124, R15, R14 ;  /* 0x0000000e0f7c723e */ /* 0x000fe400000000ff */
[----:B-1----:R-:W-:Y:S02]  /*8bc0*/  F2FP.PACK_AB R125, R10, R11 ;  /* 0x0000000b0a7d723e */ /* 0x002fe400000000ff */
[----:B------:R-:W-:Y:S02]  /*8bd0*/  F2FP.PACK_AB R126, R17, R16 ;  /* 0x00000010117e723e */ /* 0x000fe400000000ff */
[----:B------:R-:W-:Y:S02]  /*8be0*/  F2FP.PACK_AB R127, R13, R12 ;  /* 0x0000000c0d7f723e */ /* 0x000fe400000000ff */
[----:B------:R-:W-:-:S02]  /*8bf0*/  MOV R3, R81 ;  /* 0x0000005100037202 */ /* 0x000fc40000000f00 */
[----:B------:R-:W-:Y:S01]  /*8c00*/  MOV R223, R114 ;  /* 0x0000007200df7202 */ /* 0x000fe20000000f00 */
[----:B------:R-:W-:Y:S01]  /*8c10*/  FADD.FTZ R2, R133, R2 ;  /* 0x0000000285027221 */ /* 0x000fe20000010000 */
[----:B------:R-:W-:Y:S01]  /*8c20*/  MOV R249, R113 ;  /* 0x0000007100f97202 */ /* 0x000fe20000000f00 */
[----:B------:R-:W-:Y:S01]  /*8c30*/  FADD.FTZ R3, R3, R0 ;  /* 0x0000000003037221 */ /* 0x000fe20000010000 */
[----:B--2---:R-:W-:Y:S01]  /*8c40*/  HMMA.16816.F32 R120, R124, R4, R120 ;  /* 0x000000047c78723c */ /* 0x004fe20000001878 */
[----:B------:R-:W-:Y:S01]  /*8c50*/  FADD.FTZ R0, R132, R9 ;  /* 0x0000000984007221 */ /* 0x000fe20000010000 */
[----:B------:R-:W-:Y:S01]  /*8c60*/  MOV R99, R229 ;  /* 0x000000e500637202 */ /* 0x000fe20000000f00 */
[----:B------:R-:W-:Y:S01]  /*8c70*/  FADD.FTZ R3, R223, R3 ;  /* 0x00000003df037221 */ /* 0x000fe20000010000 */
[----:B------:R-:W-:-:S04]  /*8c80*/  MOV R215, R98 ;  /* 0x0000006200d77202 */ /* 0x000fc80000000f00 */
[C---:B----4-:R-:W-:Y:S01]  /*8c90*/  HMMA.16816.F32 R196, R124.reuse, R204, R196 ;  /* 0x000000cc7cc4723c */ /* 0x050fe200000018c4 */
[----:B------:R-:W-:Y:S01]  /*8ca0*/  FADD.FTZ R2, R249, R2 ;  /* 0x00000002f9027221 */ /* 0x000fe20000010000 */
[----:B------:R-:W1:Y:S06]  /*8cb0*/  LDSM.16.MT88.4 R80, [R225+0xf800] ;  /* 0x00f80000e150783b */ /* 0x000e6c0000004200 */
[----:B------:R-:W-:Y:S01]  /*8cc0*/  HMMA.16816.F32 R200, R124, R206, R200 ;  /* 0x000000ce7cc8723c */ /* 0x000fe200000018c8 */
[----:B------:R-:W-:-:S07]  /*8cd0*/  FADD.FTZ R0, R250, R0 ;  /* 0x00000000fa007221 */ /* 0x000fce0000010000 */
[C---:B------:R-:W-:Y:S01]  /*8ce0*/  HMMA.16816.F32 R192, R128.reuse, R204, R192 ;  /* 0x000000cc80c0723c */ /* 0x040fe200000018c0 */
[----:B------:R-:W-:Y:S01]  /*8cf0*/  MOV R212, R99 ;  /* 0x0000006300d47202 */ /* 0x000fe20000000f00 */
[----:B------:R-:W-:Y:S01]  /*8d00*/  FADD.FTZ R3, R211, R3 ;  /* 0x00000003d3037221 */ /* 0x000fe20000010000 */
[----:B------:R-:W2:Y:S04]  /*8d10*/  LDSM.16.MT88.4 R96, [R226+0xf800] ;  /* 0x00f80000e260783b */ /* 0x000ea80000004200 */
[----:B------:R-:W3:Y:S01]  /*8d20*/  LDSM.16.MT88.4 R112, [R228+0xf800] ;  /* 0x00f80000e470783b */ /* 0x000ee20000004200 */
[----:B------:R-:W-:Y:S01]  /*8d30*/  HMMA.16816.F32 R204, R128, R206, R116 ;  /* 0x000000ce80cc723c */ /* 0x000fe20000001874 */
[----:B------:R-:W-:Y:S02]  /*8d40*/  FADD.FTZ R2, R214, R2 ;  /* 0x00000002d6027221 */ /* 0x000fe40000010000 */
[----:B------:R4:W5:Y:S01]  /*8d50*/  LDL.LU R229, [R1+0x78] ;  /* 0x0000780001e57983 */ /* 0x0009620000300800 */
[----:B------:R-:W-:-:S03]  /*8d60*/  FADD.FTZ R0, R221, R0 ;  /* 0x00000000dd007221 */ /* 0x000fc60000010000 */
[----:B------:R4:W5:Y:S01]  /*8d70*/  LDL.LU R224, [R1+0x74] ;  /* 0x0000740001e07983 */ /* 0x0009620000300800 */
[----:B------:R-:W-:Y:S07]  /*8d80*/  HMMA.16816.F32 R116, R128, R4, R56 ;  /* 0x000000048074723c */ /* 0x000fee0000001838 */
[----:B------:R-:W-:-:S04]  /*8d90*/  FADD.FTZ R4, R252, R8 ;  /* 0x00000008fc047221 */ /* 0x000fc80000010000 */
        /* <DEDUP_REMOVED lines=42> */
[----:B------:R4:W-:Y:S04]  /*9040*/  STL [R1+0x2c], R4 ;  /* 0x00002c0401007387 */ /* 0x0009e80000100800 */
[----:B------:R4:W-:Y:S04]  /*9050*/  STL [R1+0x34], R3 ;  /* 0x0000340301007387 */ /* 0x0009e80000100800 */
[----:B------:R4:W-:Y:S04]  /*9060*/  STL [R1+0x38], R0 ;  /* 0x0000380001007387 */ /* 0x0009e80000100800 */
[----:B------:R4:W-:Y:S01]  /*9070*/  STL [R1+0x30], R2 ;  /* 0x0000300201007387 */ /* 0x0009e20000100800 */
[-C--:B------:R-:W-:Y:S08]  /*9080*/  HMMA.16816.F32 R148, R128, R156.reuse, R148 ;  /* 0x0000009c8094723c */ /* 0x080ff00000001894 */
        /* <DEDUP_REMOVED lines=8> */
[C---:B-1----:R-:W-:Y:S08]  /*9110*/  HMMA.16816.F32 R72, R124.reuse, R80, R72 ;  /* 0x000000507c48723c */ /* 0x042ff00000001848 */
[C---:B------:R-:W-:Y:S08]  /*9120*/  HMMA.16816.F32 R76, R124.reuse, R82, R76 ;  /* 0x000000527c4c723c */ /* 0x040ff0000000184c */
[C---:B--2---:R-:W-:Y:S08]  /*9130*/  HMMA.16816.F32 R88, R124.reuse, R96, R88 ;  /* 0x000000607c58723c */ /* 0x044ff00000001858 */
        /* <DEDUP_REMOVED lines=15> */
[----:B----4-:R-:W2:Y:S01]  /*9230*/  LDL.LU R246, [R1+0x3c] ;  /* 0x00003c0001f67983 */ /* 0x010ea20000300800 */
[----:B------:R-:W-:Y:S01]  /*9240*/  IMAD.U32 R0, RZ, RZ, UR10 ;  /* 0x0000000aff007e24 */ /* 0x000fe2000f8e00ff */
        /* <DEDUP_REMOVED lines=10> */
[----:B--2---:R-:W-:-:S05]  /*92f0*/  IMAD R2, R247, -0x2, R246 ;  /* 0xfffffffef7027824 */ /* 0x004fca00078e02f6 */
[----:B------:R-:W-:-:S05]  /*9300*/  IADD3 R0, R0, -UR11, R2 ;  /* 0x8000000b00007c10 */ /* 0x000fca000fffe002 */
[----:B------:R1:W-:Y:S04]  /*9310*/  STL [R1+0x3c], R0 ;  /* 0x00003c0001007387 */ /* 0x0003e80000100800 */
[----:B------:R-:W2:Y:S04]  /*9320*/  LDL R247, [R1+0x50] ;  /* 0x0000500001f77983 */ /* 0x000ea80000100800 */
[----:B------:R-:W3:Y:S01]  /*9330*/  LDL.64 R244, [R1+0x40] ;  /* 0x0000400001f47983 */ /* 0x000ee20000100a00 */
[----:B--2---:R-:W-:Y:S02]  /*9340*/  ISETP.GE.AND P2, PT, R247, c[0x0][0x220], PT ;  /* 0x00008800f7007a0c */ /* 0x004fe40003f46270 */
[----:B---3--:R-:W-:Y:S01]  /*9350*/  ISETP.GE.AND P3, PT, R244, c[0x0][0x220], PT ;  /* 0x00008800f4007a0c */ /* 0x008fe20003f66270 */
[----:B-1----:R-:W-:Y:S05]  /*9360*/  BRA `(.L_x_374) ;  /* 0x000004e000007947 */ /* 0x002fea0003800000 */
.L_x_376:
        /* <DEDUP_REMOVED lines=14> */
[----:B------:R-:W-:Y:S02]  /*9450*/  @!P3 LEA R6, P6, R4, c[0x0][0x168], 0x1 ;  /* 0x00005a000406ba11 */ /* 0x000fe400078c08ff */
        /* <DEDUP_REMOVED lines=63> */
.L_x_374:
[----:B------:R-:W2:Y:S01]  /*9850*/  LDL.64 R2, [R1+0x60] ;  /* 0x0000600001027983 */ /* 0x000ea20000100a00 */
        /* <DEDUP_REMOVED lines=76> */
[----:B------:R-:W-:Y:S08]  /*9d20*/  LDSM.16.M88.4 R64, [R231] ;  /* 0x00000000e740783b */ /* 0x000ff00000000200 */
        /* <DEDUP_REMOVED lines=162> */
[----:B------:R-:W1:Y:S01]  /*a750*/  MUFU.TANH R2, R4 ;  /* 0x0000000400027308 */ /* 0x000e620000002400 */
[----:B------:R-:W-:Y:S02]  /*a760*/  FMUL.FTZ R5, R5, c[0x0][0x2ec] ;  /* 0x0000bb0005057a20 */ /* 0x000fe40000410000 */
[----:B------:R-:W-:Y:S02]  /*a770*/  FMUL.FTZ R6, R6, c[0x0][0x2ec] ;  /* 0x0000bb0006067a20 */ /* 0x000fe40000410000 */
[----:B------:R-:W-:Y:S04]  /*a780*/  FMUL.FTZ R8, R8, c[0x0][0x2ec] ;  /* 0x0000bb0008087a20 */ /* 0x000fe80000410000 */
[----:B------:R-:W-:Y:S01]  /*a790*/  FMUL.FTZ R9, R9, c[0x0][0x2ec] ;  /* 0x0000bb0009097a20 */ /* 0x000fe20000410000 */
[----:B------:R-:W2:Y:S01]  /*a7a0*/  MUFU.TANH R0, R5 ;  /* 0x0000000500007308 */ /* 0x000ea20000002400 */
[----:B------:R-:W-:Y:S02]  /*a7b0*/  FMUL.FTZ R10, R10, c[0x0][0x2ec] ;  /* 0x0000bb000a0a7a20 */ /* 0x000fe40000410000 */
[----:B------:R-:W-:Y:S02]  /*a7c0*/  FMUL.FTZ R11, R11, c[0x0][0x2ec] ;  /* 0x0000bb000b0b7a20 */ /* 0x000fe40000410000 */
[----:B------:R-:W-:Y:S02]  /*a7d0*/  FMUL.FTZ R7, R7, c[0x0][0x2ec] ;  /* 0x0000bb0007077a20 */ /* 0x000fe40000410000 */
[----:B------:R-:W-:Y:S02]  /*a7e0*/  FMUL.FTZ R12, R12, c[0x0][0x2ec] ;  /* 0x0000bb000c0c7a20 */ /* 0x000fe40000410000 */
[----:B------:R-:W-:Y:S01]  /*a7f0*/  FMUL.FTZ R13, R13, c[0x0][0x2ec] ;  /* 0x0000bb000d0d7a20 */ /* 0x000fe20000410000 */
[----:B------:R-:W-:Y:S01]  /*a800*/  MUFU.TANH R252, R6 ;  /* 0x0000000600fc7308 */ /* 0x000fe20000002400 */
[----:B------:R-:W-:Y:S02]  /*a810*/  FMUL.FTZ R15, R15, c[0x0][0x2ec] ;  /* 0x0000bb000f0f7a20 */ /* 0x000fe40000410000 */
[----:B------:R-:W-:Y:S01]  /*a820*/  FMUL.FTZ R14, R14, c[0x0][0x2ec] ;  /* 0x0000bb000e0e7a20 */ /* 0x000fe20000410000 */
[----:B-1----:R1:W-:Y:S01]  /*a830*/  STL [R1], R2 ;  /* 0x0000000201007387 */ /* 0x0023e20000100800 */
[----:B------:R-:W-:Y:S02]  /*a840*/  FMUL.FTZ R16, R16, c[0x0][0x2ec] ;  /* 0x0000bb0010107a20 */ /* 0x000fe40000410000 */
[----:B------:R-:W-:Y:S02]  /*a850*/  FMUL.FTZ R17, R17, c[0x0][0x2ec] ;  /* 0x0000bb0011117a20 */ /* 0x000fe40000410000 */
[----:B------:R-:W-:Y:S01]  /*a860*/  FMUL.FTZ R18, R18, c[0x0][0x2ec] ;  /* 0x0000bb0012127a20 */ /* 0x000fe20000410000 */
[----:B------:R3:W-:Y:S01]  /*a870*/  MUFU.TANH R251, R7 ;  /* 0x0000000700fb7308 */ /* 0x0007e20000002400 */
[----:B------:R-:W-:Y:S01]  /*a880*/  FMUL.FTZ R19, R19, c[0x0][0x2ec] ;  /* 0x0000bb0013137a20 */ /* 0x000fe20000410000 */
[----:B--2---:R2:W-:Y:S08]  /*a890*/  STL [R1+0x8], R0 ;  /* 0x0000080001007387 */ /* 0x0045f00000100800 */
[----:B------:R-:W-:Y:S10]  /*a8a0*/  MUFU.TANH R248, R14 ;  /* 0x0000000e00f87308 */ /* 0x000ff40000002400 */
[----:B-1----:R-:W-:Y:S01]  /*a8b0*/  MUFU.TANH R2, R10 ;  /* 0x0000000a00027308 */ /* 0x002fe20000002400 */
[----:B---3--:R-:W1:Y:S09]  /*a8c0*/  LDSM.16.M88.4 R4, [R229+0x2800] ;  /* 0x00280000e504783b */ /* 0x008e720000000200 */
[----:B--2---:R-:W2:Y:S10]  /*a8d0*/  MUFU.TANH R0, R8 ;  /* 0x0000000800007308 */ /* 0x004eb40000002400 */
[----:B------:R-:W-:Y:S10]  /*a8e0*/  MUFU.TANH R247, R16 ;  /* 0x0000001000f77308 */ /* 0x000ff40000002400 */
[----:B------:R-:W-:Y:S01]  /*a8f0*/  MUFU.TANH R246, R17 ;  /* 0x0000001100f67308 */ /* 0x000fe20000002400 */
[----:B--2---:R2:W-:Y:S09]  /*a900*/  STL [R1+0x4], R0 ;  /* 0x0000040001007387 */ /* 0x0045f20000100800 */
[----:B------:R-:W-:Y:S01]  /*a910*/  MUFU.TANH R142, R18 ;  /* 0x00000012008e7308 */ /* 0x000fe20000002400 */
[-C--:B-1----:R-:W-:Y:S09]  /*a920*/  HMMA.16816.F32 R20, R220, R4.reuse, R20 ;  /* 0x00000004dc14723c */ /* 0x082ff20000001814 */
[----:B------:R-:W-:Y:S01]  /*a930*/  MUFU.TANH R211, R19 ;  /* 0x0000001300d37308 */ /* 0x000fe20000002400 */
[C---:B------:R-:W-:Y:S09]  /*a940*/  HMMA.16816.F32 R24, R212.reuse, R4, R24 ;  /* 0x00000004d418723c */ /* 0x040ff20000001818 */
[----:B--2---:R-:W1:Y:S01]  /*a950*/  MUFU.TANH R0, R9 ;  /* 0x0000000900007308 */ /* 0x004e620000002400 */
[-C--:B------:R-:W-:Y:S04]  /*a960*/  HMMA.16816.F32 R28, R212, R6.reuse, R28 ;  /* 0x00000006d41c723c */ /* 0x080fe8000000181c */
[----:B------:R-:W-:Y:S04]  /*a970*/  FMUL.FTZ R20, R20, c[0x0][0x2ec] ;  /* 0x0000bb0014147a20 */ /* 0x000fe80000410000 */
[C---:B------:R-:W-:Y:S01]  /*a980*/  HMMA.16816.F32 R32, R220.reuse, R6, R32 ;  /* 0x00000006dc20723c */ /* 0x040fe20000001820 */
[----:B------:R-:W-:Y:S01]  /*a990*/  LDSM.16.M88.4 R4, [R229+0x3800] ;  /* 0x00380000e504783b */ /* 0x000fe20000000200 */
[----:B------:R-:W-:Y:S02]  /*a9a0*/  MUFU.TANH R219, R20 ;  /* 0x0000001400db7308 */ /* 0x000fe40000002400 */
[----:B------:R-:W-:Y:S02]  /*a9b0*/  FMUL.FTZ R23, R23, c[0x0][0x2ec] ;  /* 0x0000bb0017177a20 */ /* 0x000fe40000410000 */
[----:B------:R-:W-:Y:S02]  /*a9c0*/  FMUL.FTZ R21, R21, c[0x0][0x2ec] ;  /* 0x0000bb0015157a20 */ /* 0x000fe40000410000 */
[----:B------:R-:W-:Y:S04]  /*a9d0*/  FMUL.FTZ R24, R24, c[0x0][0x2ec] ;  /* 0x0000bb0018187a20 */ /* 0x000fe80000410000 */
[----:B------:R-:W-:Y:S01]  /*a9e0*/  FMUL.FTZ R25, R25, c[0x0][0x2ec] ;  /* 0x0000bb0019197a20 */ /* 0x000fe20000410000 */
[----:B------:R-:W-:Y:S01]  /*a9f0*/  MUFU.TANH R209, R23 ;  /* 0x0000001700d17308 */ /* 0x000fe20000002400 */
[----:B------:R-:W-:Y:S01]  /*aa00*/  FMUL.FTZ R22, R22, c[0x0][0x2ec] ;  /* 0x0000bb0016167a20 */ /* 0x000fe20000410000 */
[----:B-1----:R1:W-:Y:S01]  /*aa10*/  STL [R1+0x10], R0 ;  /* 0x0000100001007387 */ /* 0x0023e20000100800 */
[----:B------:R-:W-:Y:S02]  /*aa20*/  FMUL.FTZ R26, R26, c[0x0][0x2ec] ;  /* 0x0000bb001a1a7a20 */ /* 0x000fe40000410000 */
[----:B------:R-:W-:Y:S01]  /*aa30*/  FMUL.FTZ R27, R27, c[0x0][0x2ec] ;  /* 0x0000bb001b1b7a20 */ /* 0x000fe20000410000 */
[----:B------:R2:W-:Y:S01]  /*aa40*/  STL [R1+0x20], R2 ;  /* 0x0000200201007387 */ /* 0x0005e20000100800 */
        /* <DEDUP_REMOVED lines=9> */
[----:B------:R-:W-:Y:S09]  /*aae0*/  FMUL.FTZ R31, R31, c[0x0][0x2ec] ;  /* 0x0000bb001f1f7a20 */ /* 0x000ff20000410000 */
[----:B-1----:R1:W3:Y:S10]  /*aaf0*/  MUFU.TANH R0, R11 ;  /* 0x0000000b00007308 */ /* 0x0022f40000002400 */
[----:B--2---:R-:W2:Y:S10]  /*ab00*/  MUFU.TANH R2, R12 ;  /* 0x0000000c00027308 */ /* 0x004eb40000002400 */
[----:B------:R-:W-:Y:S01]  /*ab10*/  MUFU.TANH R136, R33 ;  /* 0x0000002100887308 */ /* 0x000fe20000002400 */
[----:B-1----:R-:W1:Y:S01]  /*ab20*/  LDSM.16.M88.4 R8, [R229+0x3000] ;  /* 0x00300000e508783b */ /* 0x002e620000000200 */
[----:B------:R-:W-:Y:S08]  /*ab30*/  DEPBAR.LE SB0, 0x0 ;  /* 0x000080000000791a */ /* 0x000ff00000000000 */
[----:B------:R-:W-:Y:S01]  /*ab40*/  MUFU.TANH R134, R34 ;  /* 0x0000002200867308 */ /* 0x000fe20000002400 */
[----:B---3--:R3:W-:Y:S04]  /*ab50*/  STL [R1+0x28], R0 ;  /* 0x0000280001007387 */ /* 0x0087e80000100800 */
[----:B--2---:R-:W-:Y:S05]  /*ab60*/  STL [R1+0x18], R2 ;  /* 0x0000180201007387 */ /* 0x004fea0000100800 */
[----:B------:R-:W-:Y:S01]  /*ab70*/  MUFU.TANH R218, R21 ;  /* 0x0000001500da7308 */ /* 0x000fe20000002400 */
[----:B------:R-:W-:Y:S09]  /*ab80*/  BAR.SYNC.DEFER_BLOCKING 0x0 ;  /* 0x0000000000007b1d */ /* 0x000ff20000010000 */
[----:B------:R-:W-:Y:S10]  /*ab90*/  MUFU.TANH R208, R22 ;  /* 0x0000001600d07308 */ /* 0x000ff40000002400 */
[----:B---3--:R-:W2:Y:S01]  /*aba0*/  MUFU.TANH R0, R13 ;  /* 0x0000000d00007308 */ /* 0x008ea20000002400 */
[-C--:B-1----:R-:W-:Y:S09]  /*abb0*/  HMMA.16816.F32 R36, R220, R8.reuse, R36 ;  /* 0x00000008dc24723c */ /* 0x082ff20000001824 */
[----:B------:R-:W-:Y:S01]  /*abc0*/  MUFU.TANH R245, R26 ;  /* 0x0000001a00f57308 */ /* 0x000fe20000002400 */
[C---:B------:R-:W-:Y:S09]  /*abd0*/  HMMA.16816.F32 R40, R212.reuse, R8, R40 ;  /* 0x00000008d428723c */ /* 0x040ff20000001828 */
[----:B------:R-:W-:Y:S01]  /*abe0*/  MUFU.TANH R249, R27 ;  /* 0x0000001b00f97308 */ /* 0x000fe20000002400 */
[-C--:B------:R-:W-:Y:S01]  /*abf0*/  HMMA.16816.F32 R44, R212, R10.reuse, R44 ;  /* 0x0000000ad42c723c */ /* 0x080fe2000000182c */
[----:B--2---:R1:W-:Y:S03]  /*ac00*/  STL [R1+0x24], R0 ;  /* 0x0000240001007387 */ /* 0x0043e60000100800 */
[----:B------:R-:W-:Y:S04]  /*ac10*/  FMUL.FTZ R36, R36, c[0x0][0x2ec] ;  /* 0x0000bb0024247a20 */ /* 0x000fe80000410000 */
[C---:B------:R-:W-:Y:S01]  /*ac20*/  HMMA.16816.F32 R48, R220.reuse, R10, R48 ;  /* 0x0000000adc30723c */ /* 0x040fe20000001830 */
[----:B------:R-:W-:Y:S03]  /*ac30*/  MUFU.TANH R216, R28 ;  /* 0x0000001c00d87308 */ /* 0x000fe60000002400 */
[----:B------:R-:W-:Y:S02]  /*ac40*/  FMUL.FTZ R38, R38, c[0x0][0x2ec] ;  /* 0x0000bb0026267a20 */ /* 0x000fe40000410000 */
[----:B------:R-:W-:Y:S02]  /*ac50*/  FMUL.FTZ R33, R37, c[0x0][0x2ec] ;  /* 0x0000bb0025217a20 */ /* 0x000fe40000410000 */
[----:B------:R-:W-:Y:S01]  /*ac60*/  FMUL.FTZ R42, R42, c[0x0][0x2ec] ;  /* 0x0000bb002a2a7a20 */ /* 0x000fe20000410000 */
[-C--:B------:R-:W-:Y:S02]  /*ac70*/  HMMA.16816.F32 R52, R220, R4.reuse, R52 ;  /* 0x00000004dc34723c */ /* 0x080fe40000001834 */
[----:B------:R-:W-:Y:S01]  /*ac80*/  MUFU.TANH R135, R36 ;  /* 0x0000002400877308 */ /* 0x000fe20000002400 */
[----:B------:R-:W-:Y:S02]  /*ac90*/  FMUL.FTZ R40, R40, c[0x0][0x2ec] ;  /* 0x0000bb0028287a20 */ /* 0x000fe40000410000 */
[----:B------:R-:W-:Y:S02]  /*aca0*/  FMUL.FTZ R39, R39, c[0x0][0x2ec] ;  /* 0x0000bb0027277a20 */ /* 0x000fe40000410000 */
[----:B------:R-:W-:Y:S01]  /*acb0*/  FMUL.FTZ R45, R45, c[0x0][0x2ec] ;  /* 0x0000bb002d2d7a20 */ /* 0x000fe20000410000 */
[C---:B------:R-:W-:Y:S04]  /*acc0*/  HMMA.16816.F32 R56, R212.reuse, R4, R56 ;  /* 0x00000004d438723c */ /* 0x040fe80000001838 */
[----:B-1----:R-:W1:Y:S01]  /*acd0*/  MUFU.TANH R0, R15 ;  /* 0x0000000f00007308 */ /* 0x002e620000002400 */
[----:B------:R-:W-:Y:S02]  /*ace0*/  FMUL.FTZ R47, R47, c[0x0][0x2ec] ;  /* 0x0000bb002f2f7a20 */ /* 0x000fe40000410000 */
[----:B------:R-:W-:Y:S01]  /*acf0*/  FMUL.FTZ R32, R48, c[0x0][0x2ec] ;  /* 0x0000bb0030207a20 */ /* 0x000fe20000410000 */
[-C--:B------:R-:W-:Y:S04]  /*ad00*/  HMMA.16816.F32 R60, R212, R6.reuse, R60 ;  /* 0x00000006d43c723c */ /* 0x080fe8000000183c */
[----:B------:R-:W-:Y:S02]  /*ad10*/  FMUL.FTZ R25, R49, c[0x0][0x2ec] ;  /* 0x0000bb0031197a20 */ /* 0x000fe40000410000 */
[----:B------:R2:W-:Y:S01]  /*ad20*/  MUFU.TANH R36, R38 ;  /* 0x0000002600247308 */ /* 0x0005e20000002400 */
[----:B------:R-:W-:Y:S01]  /*ad30*/  FMUL.FTZ R23, R50, c[0x0][0x2ec] ;  /* 0x0000bb0032177a20 */ /* 0x000fe20000410000 */
[----:B------:R-:W-:Y:S04]  /*ad40*/  HMMA.16816.F32 R64, R220, R6, R64 ;  /* 0x00000006dc40723c */ /* 0x000fe80000001840 */
[----:B------:R-:W-:Y:S02]  /*ad50*/  FMUL.FTZ R52, R52, c[0x0][0x2ec] ;  /* 0x0000bb0034347a20 */ /* 0x000fe40000410000 */
[----:B------:R-:W-:Y:S02]  /*ad60*/  FMUL.FTZ R53, R53, c[0x0][0x2ec] ;  /* 0x0000bb0035357a20 */ /* 0x000fe40000410000 */
[----:B------:R-:W-:Y:S01]  /*ad70*/  MUFU.TANH R143, R45 ;  /* 0x0000002d008f7308 */ /* 0x000fe20000002400 */
[----:B------:R-:W-:Y:S01]  /*ad80*/  FMUL.FTZ R55, R55, c[0x0][0x2ec] ;  /* 0x0000bb0037377a20 */ /* 0x000fe20000410000 */
[----:B-1----:R1:W-:Y:S02]  /*ad90*/  STL [R1+0xc], R0 ;  /* 0x00000c0001007387 */ /* 0x0023e40000100800 */
[----:B------:R-:W-:Y:S02]  /*ada0*/  FMUL.FTZ R56, R56, c[0x0][0x2ec] ;  /* 0x0000bb0038387a20 */ /* 0x000fe40000410000 */
[----:B------:R-:W-:Y:S02]  /*adb0*/  FMUL.FTZ R57, R57, c[0x0][0x2ec] ;  /* 0x0000bb0039397a20 */ /* 0x000fe40000410000 */
[----:B------:R-:W-:Y:S02]  /*adc0*/  FMUL.FTZ R58, R58, c[0x0][0x2ec] ;  /* 0x0000bb003a3a7a20 */ /* 0x000fe40000410000 */
[----:B------:R3:W-:Y:S01]  /*add0*/  MUFU.TANH R45, R47 ;  /* 0x0000002f002d7308 */ /* 0x0007e20000002400 */
[----:B------:R-:W-:Y:S02]  /*ade0*/  FMUL.FTZ R59, R59, c[0x0][0x2ec] ;  /* 0x0000bb003b3b7a20 */ /* 0x000fe40000410000 */
[----:B------:R-:W-:Y:S02]  /*adf0*/  FMUL.FTZ R60, R60, c[0x0][0x2ec] ;  /* 0x0000bb003c3c7a20 */ /* 0x000fe40000410000 */
[----:B------:R-:W-:Y:S02]  /*ae00*/  FMUL.FTZ R61, R61, c[0x0][0x2ec] ;  /* 0x0000bb003d3d7a20 */ /* 0x000fe40000410000 */
[----:B------:R-:W-:Y:S02]  /*ae10*/  FMUL.FTZ R2, R63, c[0x0][0x2ec] ;  /* 0x0000bb003f027a20 */ /* 0x000fe40000410000 */
[----:B--2---:R-:W-:Y:S01]  /*ae20*/  FMUL.FTZ R38, R64, c[0x0][0x2ec] ;  /* 0x0000bb0040267a20 */ /* 0x004fe20000410000 */
[----:B------:R-:W-:Y:S01]  /*ae30*/  MUFU.TANH R21, R29 ;  /* 0x0000001d00157308 */ /* 0x000fe20000002400 */
        /* <DEDUP_REMOVED lines=8> */
[----:B---3--:R-:W-:Y:S02]  /*aec0*/  FMUL.FTZ R47, R51, c[0x0][0x2ec] ;  /* 0x0000bb00332f7a20 */ /* 0x008fe40000410000 */
[----:B------:R-:W-:Y:S03]  /*aed0*/  FMUL.FTZ R62, R62, c[0x0][0x2ec] ;  /* 0x0000bb003e3e7a20 */ /* 0x000fe60000410000 */
[----:B------:R-:W-:Y:S10]  /*aee0*/  MUFU.TANH R250, R30 ;  /* 0x0000001e00fa7308 */ /* 0x000ff40000002400 */
[----:B------:R-:W-:Y:S01]  /*aef0*/  MUFU.TANH R22, R31 ;  /* 0x0000001f00167308 */ /* 0x000fe20000002400 */
[----:B-1----:R1:W-:Y:S01]  /*af00*/  STL [R1+0x14], R0 ;  /* 0x0000140001007387 */ /* 0x0023e20000100800 */
[----:B------:R-:W-:Y:S08]  /*af10*/  FMUL.FTZ R24, R54, c[0x0][0x2ec] ;  /* 0x0000bb0036187a20 */ /* 0x000ff00000410000 */
[----:B------:R-:W-:Y:S10]  /*af20*/  MUFU.TANH R133, R35 ;  /* 0x0000002300857308 */ /* 0x000ff40000002400 */
[----:B------:R-:W-:Y:S10]  /*af30*/  MUFU.TANH R33, R33 ;  /* 0x0000002100217308 */ /* 0x000ff40000002400 */
[----:B-1----:R-:W1:Y:S10]  /*af40*/  MUFU.TANH R0, R42 ;  /* 0x0000002a00007308 */ /* 0x002e740000002400 */
[----:B------:R2:W3:Y:S10]  /*af50*/  MUFU.TANH R26, R39 ;  /* 0x00000027001a7308 */ /* 0x0004f40000002400 */
[----:B------:R2:W4:Y:S01]  /*af60*/  MUFU.TANH R244, R40 ;  /* 0x0000002800f47308 */ /* 0x0005220000002400 */
[----:B-1----:R2:W-:Y:S09]  /*af70*/  STL [R1+0x1c], R0 ;  /* 0x00001c0001007387 */ /* 0x0025f20000100800 */
        /* <DEDUP_REMOVED lines=19> */
[----:B------:R-:W1:Y:S10]  /*b0b0*/  MUFU.TANH R2, R2 ;  /* 0x0000000200027308 */ /* 0x000e740000002400 */
[----:B------:R-:W1:Y:S10]  /*b0c0*/  MUFU.TANH R38, R38 ;  /* 0x0000002600267308 */ /* 0x000e740000002400 */
[----:B------:R-:W1:Y:S10]  /*b0d0*/  MUFU.TANH R34, R34 ;  /* 0x0000002200227308 */ /* 0x000e740000002400 */
[----:B------:R-:W1:Y:S10]  /*b0e0*/  MUFU.TANH R66, R66 ;  /* 0x0000004200427308 */ /* 0x000e740000002400 */
[----:B------:R-:W1:Y:S02]  /*b0f0*/  MUFU.TANH R67, R67 ;  /* 0x0000004300437308 */ /* 0x000e640000002400 */
[----:B-1234-:R-:W-:-:S05]  /*b100*/  @P4 BRA `(.L_x_376) ;  /* 0xffffe26000004947 */ /* 0x01efca000383ffff */
.L_x_375:
[----:B------:R-:W2:Y:S01]  /*b110*/  LDL.LU R4, [R1] ;  /* 0x0000000001047983 */ /* 0x000ea20000300800 */
[----:B------:R-:W-:Y:S01]  /*b120*/  UIMAD UR10, UR21, -0x40, UR5 ;  /* 0xffffffc0150a78a4 */ /* 0x000fe2000f8e0205 */
[----:B------:R-:W-:Y:S01]  /*b130*/  IMAD.MOV.U32 R46, RZ, RZ, R21 ;  /* 0x000000ffff2e7224 */ /* 0x000fe200078e0015 */
[----:B------:R-:W-:Y:S01]  /*b140*/  MOV R39, R22 ;  /* 0x0000001600277202 */ /* 0x000fe20000000f00 */
[----:B-1----:R-:W3:Y:S01]  /*b150*/  LDL.LU R11, [R1+0x14] ;  /* 0x00001400010b7983 */ /* 0x002ee20000300800 */
[----:B------:R-:W-:Y:S01]  /*b160*/  MOV R44, R20 ;  /* 0x00000014002c7202 */ /* 0x000fe20000000f00 */
[----:B------:R-:W-:Y:S01]  /*b170*/  IMAD.MOV.U32 R51, RZ, RZ, R35 ;  /* 0x000000ffff337224 */ /* 0x000fe200078e0023 */
[----:B------:R-:W-:Y:S01]  /*b180*/  MOV R48, R45 ;  /* 0x0000002d00307202 */ /* 0x000fe20000000f00 */
[----:B------:R-:W4:Y:S01]  /*b190*/  LDL.LU R5, [R1+0x10] ;  /* 0x0000100001057983 */ /* 0x000f220000300800 */
[----:B------:R-:W-:Y:S01]  /*b1a0*/  MOV R213, R44 ;  /* 0x0000002c00d57202 */ /* 0x000fe20000000f00 */
[----:B------:R-:W-:Y:S01]  /*b1b0*/  IMAD.MOV.U32 R212, RZ, RZ, R46 ;  /* 0x000000ffffd47224 */ /* 0x000fe200078e002e */
[----:B------:R-:W-:Y:S01]  /*b1c0*/  MOV R62, R48 ;  /* 0x00000030003e7202 */ /* 0x000fe20000000f00 */
[----:B------:R-:W4:Y:S01]  /*b1d0*/  LDL.LU R10, [R1+0x20] ;  /* 0x00002000010a7983 */ /* 0x000f220000300800 */
[----:B------:R-:W-:Y:S02]  /*b1e0*/  MOV R64, R51 ;  /* 0x0000003300407202 */ /* 0x000fe40000000f00 */
[----:B------:R-:W-:Y:S01]  /*b1f0*/  MOV R54, R39 ;  /* 0x0000002700367202 */ /* 0x000fe20000000f00 */
[----:B------:R-:W4:Y:S01]  /*b200*/  LDL.LU R9, [R1+0x4] ;  /* 0x0000040001097983 */ /* 0x000f220000300800 */
[----:B------:R-:W-:Y:S02]  /*b210*/  MOV R49, R40 ;  /* 0x0000002800317202 */ /* 0x000fe40000000f00 */
[----:B------:R-:W-:Y:S01]  /*b220*/  MOV R65, R54 ;  /* 0x0000003600417202 */ /* 0x000fe20000000f00 */
[----:B------:R-:W4:Y:S01]  /*b230*/  LDL.LU R6, [R1+0x8] ;  /* 0x0000080001067983 */ /* 0x000f220000300800 */
[----:B------:R-:W-:Y:S03]  /*b240*/  MOV R63, R49 ;  /* 0x00000031003f7202 */ /* 0x000fe60000000f00 */
[----:B------:R-:W4:Y:S04]  /*b250*/  LDL.LU R7, [R1+0x18] ;  /* 0x0000180001077983 */ /* 0x000f280000300800 */
[----:B------:R-:W4:Y:S04]  /*b260*/  LDL.LU R8, [R1+0xc] ;  /* 0x00000c0001087983 */ /* 0x000f280000300800 */
[----:B------:R-:W4:Y:S04]  /*b270*/  LDL.LU R3, [R1+0x28] ;  /* 0x0000280001037983 */ /* 0x000f280000300800 */
[----:B------:R-:W4:Y:S04]  /*b280*/  LDL.LU R0, [R1+0x24] ;  /* 0x0000240001007983 */ /* 0x000f280000300800 */
[----:B------:R-:W4:Y:S04]  /*b290*/  LDL R15, [R1+0x3c] ;  /* 0x00003c00010f7983 */ /* 0x000f280000100800 */
        /* <DEDUP_REMOVED lines=15> */
[----:B------:R1:W-:Y:S01]  /*b390*/  STL [R1+0x74], R224 ;  /* 0x000074e001007387 */ /* 0x0003e20000100800 */
[----:B--2---:R-:W-:Y:S02]  /*b3a0*/  MOV R28, R4 ;  /* 0x00000004001c7202 */ /* 0x004fe40000000f00 */
[----:B---3--:R-:W-:Y:S04]  /*b3b0*/  MOV R14, R11 ;  /* 0x0000000b000e7202 */ /* 0x008fe80000000f00 */
[----:B------:R-:W-:Y:S02]  /*b3c0*/  MOV R18, R14 ;  /* 0x0000000e00127202 */ /* 0x000fe40000000f00 */
[----:B----4-:R-:W-:Y:S02]  /*b3d0*/  MOV R27, R5 ;  /* 0x00000005001b7202 */ /* 0x010fe40000000f00 */
        /* <DEDUP_REMOVED lines=14> */
[----:B------:R-:W-:Y:S01]  /*b4c0*/  IMAD.U32 R0, RZ, RZ, UR21 ;  /* 0x00000015ff007e24 */ /* 0x000fe2000f8e00ff */
[----:B------:R-:W-:Y:S01]  /*b4d0*/  MOV R42, R9 ;  /* 0x00000009002a7202 */ /* 0x000fe20000000f00 */
[----:B------:R-:W-:Y:S01]  /*b4e0*/  UIADD3 UR21, UR21, -0x1, URZ ;  /* 0xffffffff15157890 */ /* 0x000fe2000fffe03f */
[----:B------:R-:W-:Y:S01]  /*b4f0*/  MOV R41, R8 ;  /* 0x0000000800297202 */ /* 0x000fe20000000f00 */
[----:B------:R-:W-:Y:S01]  /*b500*/  IMAD R0, R0, -0x40, R15 ;  /* 0xffffffc000007824 */ /* 0x000fe200078e020f */
[----:B------:R-:W-:Y:S02]  /*b510*/  MOV R222, R43 ;  /* 0x0000002b00de7202 */ /* 0x000fe40000000f00 */
[----:B------:R-:W-:Y:S02]  /*b520*/  MOV R215, R41 ;  /* 0x0000002900d77202 */ /* 0x000fe40000000f00 */
[----:B------:R-:W-:Y:S02]  /*b530*/  IABS R3, R0 ;  /* 0x0000000000037213 */ /* 0x000fe40000000000 */
[C---:B------:R-:W-:Y:S02]  /*b540*/  IADD3 R6, -R0.reuse, -0x8, RZ ;  /* 0xfffffff800067810 */ /* 0x040fe40007ffe1ff */
[----:B------:R-:W-:Y:S02]  /*b550*/  MOV R11, R3 ;  /* 0x00000003000b7202 */ /* 0x000fe40000000f00 */
[----:B------:R-:W-:Y:S02]  /*b560*/  IADD3 R3, R15, UR10, RZ ;  /* 0x0000000a0f037c10 */ /* 0x000fe4000fffe0ff */
[----:B------:R-:W-:Y:S02]  /*b570*/  IADD3 R8, R0, -0x8, RZ ;  /* 0xfffffff800087810 */ /* 0x000fe40007ffe0ff */
[----:B------:R-:W2:Y:S01]  /*b580*/  I2F R11, R11 ;  /* 0x0000000b000b7306 */ /* 0x000ea20000201400 */
[----:B------:R-:W-:Y:S02]  /*b590*/  IABS R4, R3 ;  /* 0x0000000300047213 */ /* 0x000fe40000000000 */
[----:B------:R-:W-:Y:S02]  /*b5a0*/  ISETP.GE.AND P0, PT, R8, RZ, PT ;  /* 0x000000ff0800720c */ /* 0x000fe40003f06270 */
[----:B------:R-:W-:Y:S02]  /*b5b0*/  MOV R21, R4 ;  /* 0x0000000400157202 */ /* 0x000fe40000000f00 */
[C---:B------:R-:W-:Y:S02]  /*b5c0*/  IADD3 R4, R0.reuse, 0x8, RZ ;  /* 0x0000000800047810 */ /* 0x040fe40007ffe0ff */
[----:B------:R-:W-:Y:S02]  /*b5d0*/  IADD3 R9, R0, -0x1, RZ ;  /* 0xffffffff00097810 */ /* 0x000fe40007ffe0ff */
[----:B------:R-:W3:Y:S01]  /*b5e0*/  I2F R21, R21 ;  /* 0x0000001500157306 */ /* 0x000ee20000201400 */
[----:B------:R-:W-:Y:S02]  /*b5f0*/  ISETP.GE.AND P6, PT, R4, RZ, PT ;  /* 0x000000ff0400720c */ /* 0x000fe40003fc6270 */
[----:B------:R-:W-:Y:S02]  /*b600*/  ISETP.GE.AND P5, PT, R9, RZ, PT ;  /* 0x000000ff0900720c */ /* 0x000fe40003fa6270 */
[----:B------:R-:W-:Y:S02]  /*b610*/  SEL R12, R6, R4, !P6 ;  /* 0x00000004060c7207 */ /* 0x000fe40007000000 */
[C---:B------:R-:W-:Y:S02]  /*b620*/  IADD3 R6, R0.reuse, -0x10, RZ ;  /* 0xfffffff000067810 */ /* 0x040fe40007ffe0ff */
[----:B------:R-:W-:Y:S01]  /*b630*/  @!P0 IADD3 R8, -R0, 0x8, RZ ;  /* 0x0000000800088810 */ /* 0x000fe20007ffe1ff */
[----:B------:R-:W4:Y:S01]  /*b640*/  I2F R22, R12 ;  /* 0x0000000c00167306 */ /* 0x000f220000201400 */
[----:B------:R-:W-:Y:S02]  /*b650*/  ISETP.GE.AND P0, PT, R6, RZ, PT ;  /* 0x000000ff0600720c */ /* 0x000fe40003f06270 */
[C---:B------:R-:W-:Y:S01]  /*b660*/  IADD3 R15, R0.reuse, -0x38, RZ ;  /* 0xffffffc8000f7810 */ /* 0x040fe20007ffe0ff */
[C---:B--2---:R-:W-:Y:S01]  /*b670*/  FFMA.FTZ R45, R11.reuse, -UR4, R142 ;  /* 0x800000040b2d7c23 */ /* 0x044fe2000801008e */
[C---:B------:R-:W-:Y:S01]  /*b680*/  IADD3 R7, R0.reuse, -0x9, RZ ;  /* 0xfffffff700077810 */ /* 0x040fe20007ffe0ff */
[----:B------:R-:W-:Y:S01]  /*b690*/  FFMA.FTZ R28, R11, -UR4, R28 ;  /* 0x800000040b1c7c23 */ /* 0x000fe2000801001c */
[C---:B------:R-:W-:Y:S02]  /*b6a0*/  @!P5 IADD3 R9, -R0.reuse, 0x1, RZ ;  /* 0x000000010009d810 */ /* 0x040fe40007ffe1ff */
[C---:B------:R-:W-:Y:S01]  /*b6b0*/  IADD3 R11, R0.reuse, -0x20, RZ ;  /* 0xffffffe0000b7810 */ /* 0x040fe20007ffe0ff */
[----:B------:R-:W2:Y:S01]  /*b6c0*/  I2F R20, R8 ;  /* 0x0000000800147306 */ /* 0x000ea20000201400 */
[----:B------:R-:W-:Y:S02]  /*b6d0*/  ISETP.GE.AND P1, PT, R7, RZ, PT ;  /* 0x000000ff0700720c */ /* 0x000fe40003f26270 */
[C---:B------:R-:W-:Y:S01]  /*b6e0*/  IADD3 R13, R0.reuse, -0x11, RZ ;  /* 0xffffffef000d7810 */ /* 0x040fe20007ffe0ff */
[C---:B---3--:R-:W-:Y:S01]  /*b6f0*/  FFMA.FTZ R30, R21.reuse, -UR4, R30 ;  /* 0x80000004151e7c23 */ /* 0x048fe2000801001e */
[C---:B------:R-:W-:Y:S01]  /*b700*/  @!P0 IADD3 R6, -R0.reuse, 0x10, RZ ;  /* 0x0000001000068810 */ /* 0x040fe20007ffe1ff */
[----:B------:R-:W-:Y:S01]  /*b710*/  FFMA.FTZ R46, R21, -UR4, R248 ;  /* 0x80000004152e7c23 */ /* 0x000fe200080100f8 */
[C---:B------:R-:W-:Y:S02]  /*b720*/  IADD3 R14, R0.reuse, -0x19, RZ ;  /* 0xffffffe7000e7810 */ /* 0x040fe40007ffe0ff */
[C---:B------:R-:W-:Y:S01]  /*b730*/  IADD3 R5, R0.reuse, 0x7, RZ ;  /* 0x0000000700057810 */ /* 0x040fe20007ffe0ff */
[----:B------:R-:W3:Y:S01]  /*b740*/  I2F R16, R9 ;  /* 0x0000000900107306 */ /* 0x000ee20000201400 */
[----:B------:R-:W-:Y:S02]  /*b750*/  IADD3 R10, -R0, -0x7, RZ ;  /* 0xfffffff9000a7810 */ /* 0x000fe40007ffe1ff */
[----:B------:R-:W-:Y:S01]  /*b760*/  ISETP.GE.AND P5, PT, R5, RZ, PT ;  /* 0x000000ff0500720c */ /* 0x000fe20003fa6270 */
[----:B----4-:R-:W-:Y:S01]  /*b770*/  FFMA.FTZ R35, R22, -UR4, R252 ;  /* 0x8000000416237c23 */ /* 0x010fe200080100fc */
[C---:B------:R-:W-:Y:S02]  /*b780*/  IADD3 R12, R0.reuse, -0x18, RZ ;  /* 0xffffffe8000c7810 */ /* 0x040fe40007ffe0ff */
[----:B------:R-:W-:Y:S02]  /*b790*/  @!P1 IADD3 R7, -R0, 0x9, RZ ;  /* 0x0000000900079810 */ /* 0x000fe40007ffe1ff */
[----:B------:R-:W-:Y:S01]  /*b7a0*/  ISETP.GE.AND P0, PT, R12, RZ, PT ;  /* 0x000000ff0c00720c */ /* 0x000fe20003f06270 */
[----:B------:R-:W4:Y:S01]  /*b7b0*/  I2F R18, R6 ;  /* 0x0000000600127306 */ /* 0x000f220000201400 */
[----:B------:R-:W-:Y:S02]  /*b7c0*/  ISETP.GE.AND P1, PT, R13, RZ, PT ;  /* 0x000000ff0d00720c */ /* 0x000fe40003f26270 */
[----:B------:R-:W-:Y:S01]  /*b7d0*/  SEL R10, R10, R5, !P5 ;  /* 0x000000050a0a7207 */ /* 0x000fe20006800000 */
[----:B--2---:R-:W-:Y:S01]  /*b7e0*/  FFMA.FTZ R29, R20, -UR4, R247 ;  /* 0x80000004141d7c23 */ /* 0x004fe200080100f7 */
[----:B------:R-:W-:Y:S01]  /*b7f0*/  IADD3 R8, R0, -0x28, RZ ;  /* 0xffffffd800087810 */ /* 0x000fe20007ffe0ff */
[----:B------:R-:W-:Y:S01]  /*b800*/  FFMA.FTZ R48, R20, -UR4, R208 ;  /* 0x8000000414307c23 */ /* 0x000fe200080100d0 */
[C---:B------:R-:W-:Y:S02]  /*b810*/  IADD3 R20, R0.reuse, 0x37, RZ ;  /* 0x0000003700147810 */ /* 0x040fe40007ffe0ff */
[----:B------:R-:W-:Y:S01]  /*b820*/  MOV R220, R42 ;  /* 0x0000002a00dc7202 */ /* 0x000fe20000000f00 */
[----:B------:R-:W2:Y:S01]  /*b830*/  I2F R17, R10 ;  /* 0x0000000a00117306 */ /* 0x000ea20000201400 */
[----:B------:R-:W-:Y:S02]  /*b840*/  @!P6 IADD3 R4, -R3, 0x38, RZ ;  /* 0x000000380304e810 */ /* 0x000fe40007ffe1ff */
[----:B------:R-:W-:Y:S01]  /*b850*/  @!P0 IADD3 R12, -R0, 0x18, RZ ;  /* 0x00000018000c8810 */ /* 0x000fe20007ffe1ff */
[C---:B---3--:R-:W-:Y:S01]  /*b860*/  FFMA.FTZ R39, R16.reuse, -UR4, R211 ;  /* 0x8000000410277c23 */ /* 0x048fe200080100d3 */
[----:B------:R-:W-:Y:S01]  /*b870*/  ISETP.GE.AND P0, PT, R15, RZ, PT ;  /* 0x000000ff0f00720c */ /* 0x000fe20003f06270 */
[----:B------:R-:W-:Y:S01]  /*b880*/  FFMA.FTZ R31, R16, -UR4, R31 ;  /* 0x80000004101f7c23 */ /* 0x000fe2000801001f */
[C---:B------:R-:W-:Y:S02]  /*b890*/  IADD3 R9, R0.reuse, -0x21, RZ ;  /* 0xffffffdf00097810 */ /* 0x040fe40007ffe0ff */
[----:B------:R-:W-:Y:S01]  /*b8a0*/  @!P1 IADD3 R13, -R0, 0x11, RZ ;  /* 0x00000011000d9810 */ /* 0x000fe20007ffe1ff */
[----:B------:R-:W1:Y:S01]  /*b8b0*/  I2F R19, R7 ;  /* 0x0000000700137306 */ /* 0x000e620000201400 */
[----:B------:R-:W-:Y:S02]  /*b8c0*/  ISETP.GE.AND P1, PT, R14, RZ, PT ;  /* 0x000000ff0e00720c */ /* 0x000fe40003f26270 */
[----:B------:R-:W-:Y:S01]  /*b8d0*/  IADD3 R16, R0, 0x2f, RZ ;  /* 0x0000002f00107810 */ /* 0x000fe20007ffe0ff */
[----:B----4-:R-:W-:Y:S01]  /*b8e0*/  FFMA.FTZ R44, R18, -UR4, R219 ;  /* 0x80000004122c7c23 */ /* 0x010fe200080100db */
[----:B------:R-:W-:Y:S01]  /*b8f0*/  IADD3 R6, R0, 0x38, RZ ;  /* 0x0000003800067810 */ /* 0x000fe20007ffe0ff */
[----:B------:R-:W-:Y:S01]  /*b900*/  FFMA.FTZ R51, R18, -UR4, R134 ;  /* 0x8000000412337c23 */ /* 0x000fe20008010086 */
[C---:B------:R-:W-:Y:S02]  /*b910*/  IADD3 R18, R0.reuse, 0x30, RZ ;  /* 0x0000003000127810 */ /* 0x040fe40007ffe0ff */
[C---:B------:R-:W-:Y:S01]  /*b920*/  @!P0 IADD3 R15, -R0.reuse, 0x38, RZ ;  /* 0x00000038000f8810 */ /* 0x040fe20007ffe1ff */
[----:B------:R-:W3:Y:S01]  /*b930*/  I2F R12, R12 ;  /* 0x0000000c000c7306 */ /* 0x000ee20000201400 */
[----:B------:R-:W-:Y:S02]  /*b940*/  ISETP.GE.AND P0, PT, R11, RZ, PT ;  /* 0x000000ff0b00720c */ /* 0x000fe40003f06270 */
[----:B------:R-:W-:Y:S01]  /*b950*/  @!P5 IADD3 R5, -R3, 0x39, RZ ;  /* 0x000000390305d810 */ /* 0x000fe20007ffe1ff */
[----:B--2---:R-:W-:Y:S01]  /*b960*/  FFMA.FTZ R40, R17, -UR4, R251 ;  /* 0x8000000411287c23 */ /* 0x004fe200080100fb */
[C---:B------:R-:W-:Y:S02]  /*b970*/  @!P1 IADD3 R14, -R0.reuse, 0x19, RZ ;  /* 0x00000019000e9810 */ /* 0x040fe40007ffe1ff */
[----:B------:R-:W-:Y:S03]  /*b980*/  IADD3 R10, R0, 0x3f, RZ ;  /* 0x0000003f000a7810 */ /* 0x000fe60007ffe0ff */
[----:B------:R2:W4:Y:S01]  /*b990*/  I2F R17, R13 ;  /* 0x0000000d00117306 */ /* 0x0005220000201400 */
[----:B------:R-:W-:Y:S03]  /*b9a0*/  ISETP.GE.AND P1, PT, R10, RZ, PT ;  /* 0x000000ff0a00720c */ /* 0x000fe60003f26270 */
[C---:B------:R-:W-:Y:S01]  /*b9b0*/  @!P0 IADD3 R11, -R0.reuse, 0x20, RZ ;  /* 0x00000020000b8810 */ /* 0x040fe20007ffe1ff */
[----:B-1----:R-:W-:Y:S01]  /*b9c0*/  FFMA.FTZ R224, R19, -UR4, R209 ;  /* 0x8000000413e07c23 */ /* 0x002fe200080100d1 */
[----:B------:R-:W-:Y:S01]  /*b9d0*/  ISETP.GE.AND P0, PT, R9, RZ, PT ;  /* 0x000000ff0900720c */ /* 0x000fe20003f06270 */
[----:B------:R-:W-:Y:S01]  /*b9e0*/  FFMA.FTZ R27, R19, -UR4, R246 ;  /* 0x80000004131b7c23 */ /* 0x000fe200080100f6 */
[C---:B------:R-:W-:Y:S02]  /*b9f0*/  IADD3 R7, R0.reuse, -0x39, RZ ;  /* 0xffffffc700077810 */ /* 0x040fe40007ffe0ff */
[----:B------:R-:W1:Y:S01]  /*ba00*/  I2F R14, R14 ;  /* 0x0000000e000e7306 */ /* 0x000e620000201400 */
[----:B------:R-:W-:Y:S03]  /*ba10*/  IADD3 R19, R0, -0x29, RZ ;  /* 0xffffffd700137810 */ /* 0x000fe60007ffe0ff */
[----:B------:R-:W-:Y:S01]  /*ba20*/  @!P1 IADD3 R10, -R3, 0x1, RZ ;  /* 0x00000001030a9810 */ /* 0x000fe20007ffe1ff */
[C---:B---3--:R-:W-:Y:S01]  /*ba30*/  FFMA.FTZ R49, R12.reuse, -UR4, R36 ;  /* 0x800000040c317c23 */ /* 0x048fe20008010024 */
[----:B------:R-:W-:Y:S01]  /*ba40*/  ISETP.GE.AND P1, PT, R7, RZ, PT ;  /* 0x000000ff0700720c */ /* 0x000fe20003f26270 */
[----:B------:R-:W-:Y:S01]  /*ba50*/  FFMA.FTZ R42, R12, -UR4, R137 ;  /* 0x800000040c2a7c23 */ /* 0x000fe20008010089 */
[C---:B------:R-:W-:Y:S02]  /*ba60*/  IADD3 R12, R0.reuse, 0x20, RZ ;  /* 0x00000020000c7810 */ /* 0x040fe40007ffe0ff */
[----:B------:R-:W-:Y:S01]  /*ba70*/  @!P0 IADD3 R9, -R0, 0x21, RZ ;  /* 0x0000002100098810 */ /* 0x000fe20007ffe1ff */
[----:B------:R-:W3:Y:S01]  /*ba80*/  I2F R15, R15 ;  /* 0x0000000f000f7306 */ /* 0x000ee20000201400 */
[----:B------:R-:W-:Y:S02]  /*ba90*/  ISETP.GE.AND P0, PT, R8, RZ, PT ;  /* 0x000000ff0800720c */ /* 0x000fe40003f06270 */
[C---:B--2---:R-:W-:Y:S01]  /*baa0*/  IADD3 R13, R0.reuse, 0x48, RZ ;  /* 0x00000048000d7810 */ /* 0x044fe20007ffe0ff */
[C---:B----4-:R-:W-:Y:S02]  /*bab0*/  FFMA.FTZ R43, R17.reuse, -UR4, R218 ;  /* 0x80000004112b7c23 */ /* 0x050fe400080100da */
[----:B------:R-:W-:Y:S01]  /*bac0*/  FFMA.FTZ R50, R17, -UR4, R133 ;  /* 0x8000000411327c23 */ /* 0x000fe20008010085 */
[C---:B------:R-:W-:Y:S02]  /*bad0*/  IADD3 R17, R0.reuse, -0x30, RZ ;  /* 0xffffffd000117810 */ /* 0x040fe40007ffe0ff */
[----:B------:R-:W-:Y:S01]  /*bae0*/  @!P1 IADD3 R7, -R0, 0x39, RZ ;  /* 0x0000003900079810 */ /* 0x000fe20007ffe1ff */
[----:B------:R-:W2:Y:S01]  /*baf0*/  I2F R10, R10 ;  /* 0x0000000a000a7306 */ /* 0x000ea20000201400 */
[----:B------:R-:W-:Y:S01]  /*bb00*/  ISETP.GE.AND P1, PT, R6, RZ, PT ;  /* 0x000000ff0600720c */ /* 0x000fe20003f26270 */
[----:B-1----:R-:W-:Y:S02]  /*bb10*/  FFMA.FTZ R54, R14, -UR4, R26 ;  /* 0x800000040e367c23 */ /* 0x002fe4000801001a */
[----:B------:R-:W-:Y:S01]  /*bb20*/  @!P0 IADD3 R8, -R0, 0x28, RZ ;  /* 0x0000002800088810 */ /* 0x000fe20007ffe1ff */
[----:B------:R-:W-:Y:S01]  /*bb30*/  FFMA.FTZ R41, R14, -UR4, R136 ;  /* 0x800000040e297c23 */ /* 0x000fe20008010088 */
[----:B------:R-:W-:Y:S02]  /*bb40*/  ISETP.GE.AND P0, PT, R20, RZ, PT ;  /* 0x000000ff1400720c */ /* 0x000fe40003f06270 */
[C---:B------:R-:W-:Y:S02]  /*bb50*/  IADD3 R14, R0.reuse, 0x27, RZ ;  /* 0x00000027000e7810 */ /* 0x040fe40007ffe0ff */
[----:B------:R-:W1:Y:S04]  /*bb60*/  I2F R11, R11 ;  /* 0x0000000b000b7306 */ /* 0x000e680000201400 */
[----:B------:R-:W-:Y:S01]  /*bb70*/  @!P1 IADD3 R6, -R3, 0x8, RZ ;  /* 0x0000000803069810 */ /* 0x000fe20007ffe1ff */
[----:B---3--:R-:W-:Y:S01]  /*bb80*/  FFMA.FTZ R38, R15, -UR4, R38 ;  /* 0x800000040f267c23 */ /* 0x008fe20008010026 */
[----:B------:R-:W-:Y:S02]  /*bb90*/  ISETP.GE.AND P1, PT, R13, RZ, PT ;  /* 0x000000ff0d00720c */ /* 0x000fe40003f26270 */
[----:B------:R-:W-:Y:S02]  /*bba0*/  IADD3 R15, R0, 0x28, RZ ;  /* 0x00000028000f7810 */ /* 0x000fe40007ffe0ff */
[C---:B------:R-:W-:Y:S01]  /*bbb0*/  @!P0 IADD3 R20, -R3.reuse, 0x9, RZ ;  /* 0x0000000903148810 */ /* 0x040fe20007ffe1ff */
[----:B------:R-:W3:Y:S01]  /*bbc0*/  I2F R9, R9 ;  /* 0x0000000900097306 */ /* 0x000ee20000201400 */
[----:B------:R-:W-:Y:S01]  /*bbd0*/  ISETP.GE.AND P0, PT, R18, RZ, PT ;  /* 0x000000ff1200720c */ /* 0x000fe20003f06270 */
[C---:B--2---:R-:W-:Y:S02]  /*bbe0*/  FFMA.FTZ R36, R10.reuse, -UR4, R222 ;  /* 0x800000040a247c23 */ /* 0x044fe400080100de */
[----:B------:R-:W-:Y:S02]  /*bbf0*/  IMAD.MOV.U32 R222, RZ, RZ, R37 ;  /* 0x000000ffffde7224 */ /* 0x000fe400078e0025 */
[----:B------:R-:W-:Y:S02]  /*bc00*/  FFMA.FTZ R26, R10, -UR4, R223 ;  /* 0x800000040a1a7c23 */ /* 0x000fe400080100df */
[----:B------:R-:W-:Y:S02]  /*bc10*/  @!P1 IADD3 R13, -R3, -0x8, RZ ;  /* 0xfffffff8030d9810 */ /* 0x000fe40007ffe1ff */
[----:B------:R-:W2:Y:S01]  /*bc20*/  I2F R20, R20 ;  /* 0x0000001400147306 */ /* 0x000ea20000201400 */
[----:B------:R-:W-:Y:S01]  /*bc30*/  ISETP.GE.AND P1, PT, R19, RZ, PT ;  /* 0x000000ff1300720c */ /* 0x000fe20003f26270 */
[----:B-1----:R-:W-:Y:S02]  /*bc40*/  FFMA.FTZ R37, R11, -UR4, R135 ;  /* 0x800000040b257c23 */ /* 0x002fe40008010087 */
[----:B------:R-:W-:Y:S01]  /*bc50*/  @!P0 IADD3 R18, -R3, 0x10, RZ ;  /* 0x0000001003128810 */ /* 0x000fe20007ffe1ff */
[----:B------:R-:W-:Y:S01]  /*bc60*/  FFMA.FTZ R142, R11, -UR4, R23 ;  /* 0x800000040b8e7c23 */ /* 0x000fe20008010017 */
[----:B------:R-:W-:Y:S02]  /*bc70*/  ISETP.GE.AND P0, PT, R16, RZ, PT ;  /* 0x000000ff1000720c */ /* 0x000fe40003f06270 */
[C---:B------:R-:W-:Y:S02]  /*bc80*/  IADD3 R11, R0.reuse, 0x1f, RZ ;  /* 0x0000001f000b7810 */ /* 0x040fe40007ffe0ff */
[----:B------:R-:W1:Y:S01]  /*bc90*/  I2F R7, R7 ;  /* 0x0000000700077306 */ /* 0x000e620000201400 */
[C---:B------:R-:W-:Y:S03]  /*bca0*/  IADD3 R10, R0.reuse, -0x31, RZ ;  /* 0xffffffcf000a7810 */ /* 0x040fe60007ffe0ff */
[C---:B------:R-:W-:Y:S01]  /*bcb0*/  @!P1 IADD3 R19, -R0.reuse, 0x29, RZ ;  /* 0x0000002900139810 */ /* 0x040fe20007ffe1ff */
[----:B---3--:R-:W-:Y:S01]  /*bcc0*/  FFMA.FTZ R47, R9, -UR4, R47 ;  /* 0x80000004092f7c23 */ /* 0x008fe2000801002f */
[----:B------:R-:W-:Y:S01]  /*bcd0*/  ISETP.GE.AND P1, PT, R17, RZ, PT ;  /* 0x000000ff1100720c */ /* 0x000fe20003f26270 */
[----:B------:R-:W-:Y:S01]  /*bce0*/  FFMA.FTZ R33, R9, -UR4, R33 ;  /* 0x8000000409217c23 */ /* 0x000fe20008010021 */
[----:B------:R-:W-:Y:S02]  /*bcf0*/  IADD3 R9, R0, 0x18, RZ ;  /* 0x0000001800097810 */ /* 0x000fe40007ffe0ff */
[----:B------:R-:W-:Y:S01]  /*bd00*/  @!P0 IADD3 R16, -R3, 0x11, RZ ;  /* 0x0000001103108810 */ /* 0x000fe20007ffe1ff */
[----:B------:R-:W3:Y:S01]  /*bd10*/  I2F R6, R6 ;  /* 0x0000000600067306 */ /* 0x000ee20000201400 */
[----:B------:R-:W-:Y:S01]  /*bd20*/  ISETP.GE.AND P0, PT, R14, RZ, PT ;  /* 0x000000ff0e00720c */ /* 0x000fe20003f06270 */
[C---:B--2---:R-:W-:Y:S02]  /*bd30*/  FFMA.FTZ R21, R20.reuse, -UR4, R215 ;  /* 0x8000000414157c23 */ /* 0x044fe400080100d7 */
[----:B------:R-:W-:Y:S04]  /*bd40*/  FFMA.FTZ R249, R20, -UR4, R249 ;  /* 0x8000000414f97c23 */ /* 0x000fe800080100f9 */
[C---:B------:R-:W-:Y:S02]  /*bd50*/  @!P1 IADD3 R17, -R0.reuse, 0x30, RZ ;  /* 0x0000003000119810 */ /* 0x040fe40007ffe1ff */
[----:B------:R-:W-:Y:S01]  /*bd60*/  ISETP.GE.AND P1, PT, R15, RZ, PT ;  /* 0x000000ff0f00720c */ /* 0x000fe20003f26270 */
[----:B------:R-:W2:Y:S01]  /*bd70*/  I2F R8, R8 ;  /* 0x0000000800087306 */ /* 0x000ea20000201400 */
[----:B-1----:R-:W-:Y:S02]  /*bd80*/  FFMA.FTZ R34, R7, -UR4, R34 ;  /* 0x8000000407227c23 */ /* 0x002fe40008010022 */
[----:B------:R-:W-:Y:S02]  /*bd90*/  @!P0 IADD3 R14, -R3, 0x19, RZ ;  /* 0x00000019030e8810 */ /* 0x000fe40007ffe1ff */
[----:B------:R-:W-:Y:S02]  /*bda0*/  ISETP.GE.AND P0, PT, R11, RZ, PT ;  /* 0x000000ff0b00720c */ /* 0x000fe40003f06270 */
[----:B------:R-:W-:Y:S03]  /*bdb0*/  IADD3 R7, R0, 0x10, RZ ;  /* 0x0000001000077810 */ /* 0x000fe60007ffe0ff */
[----:B------:R-:W1:Y:S02]  /*bdc0*/  I2F R14, R14 ;  /* 0x0000000e000e7306 */ /* 0x000e640000201400 */
[C---:B------:R-:W-:Y:S01]  /*bdd0*/  @!P1 IADD3 R15, -R3.reuse, 0x18, RZ ;  /* 0x00000018030f9810 */ /* 0x040fe20007ffe1ff */
[----:B---3--:R-:W-:Y:S01]  /*bde0*/  FFMA.FTZ R23, R6, -UR4, R221 ;  /* 0x8000000406177c23 */ /* 0x008fe200080100dd */
[----:B------:R-:W-:Y:S01]  /*bdf0*/  ISETP.GE.AND P1, PT, R12, RZ, PT ;  /* 0x000000ff0c00720c */ /* 0x000fe20003f26270 */
[----:B------:R-:W-:Y:S01]  /*be00*/  FFMA.FTZ R252, R6, -UR4, R245 ;  /* 0x8000000406fc7c23 */ /* 0x000fe200080100f5 */
[----:B------:R-:W-:Y:S02]  /*be10*/  MOV R221, R220 ;  /* 0x000000dc00dd7202 */ /* 0x000fe40000000f00 */
[C---:B------:R-:W-:Y:S02]  /*be20*/  @!P0 IADD3 R11, -R3.reuse, 0x21, RZ ;  /* 0x00000021030b8810 */ /* 0x040fe40007ffe1ff */
[----:B------:R-:W-:Y:S01]  /*be30*/  ISETP.GE.AND P0, PT, R10, RZ, PT ;  /* 0x000000ff0a00720c */ /* 0x000fe20003f06270 */
[----:B------:R-:W3:Y:S01]  /*be40*/  I2F R18, R18 ;  /* 0x0000001200127306 */ /* 0x000ee20000201400 */
[----:B------:R-:W-:Y:S01]  /*be50*/  IADD3 R6, R0, 0xf, RZ ;  /* 0x0000000f00067810 */ /* 0x000fe20007ffe0ff */
[C---:B--2---:R-:W-:Y:S02]  /*be60*/  FFMA.FTZ R220, R8.reuse, -UR4, R24 ;  /* 0x8000000408dc7c23 */ /* 0x044fe40008010018 */
[----:B------:R-:W-:Y:S02]  /*be70*/  FFMA.FTZ R32, R8, -UR4, R32 ;  /* 0x8000000408207c23 */ /* 0x000fe40008010020 */
[----:B------:R-:W-:Y:S02]  /*be80*/  @!P1 IADD3 R12, -R3, 0x20, RZ ;  /* 0x00000020030c9810 */ /* 0x000fe40007ffe1ff */
[----:B------:R-:W-:Y:S02]  /*be90*/  ISETP.GE.AND P1, PT, R9, RZ, PT ;  /* 0x000000ff0900720c */ /* 0x000fe40003f26270 */
[C---:B------:R-:W-:Y:S01]  /*bea0*/  IADD3 R8, R0.reuse, 0x17, RZ ;  /* 0x0000001700087810 */ /* 0x040fe20007ffe0ff */
[----:B------:R-:W2:Y:S01]  /*beb0*/  I2F R16, R16 ;  /* 0x0000001000107306 */ /* 0x000ea20000201400 */
[----:B------:R-:W-:Y:S01]  /*bec0*/  @!P0 IADD3 R10, -R0, 0x31, RZ ;  /* 0x00000031000a8810 */ /* 0x000fe20007ffe1ff */
[----:B-1----:R-:W-:Y:S01]  /*bed0*/  FFMA.FTZ R215, R14, -UR4, R212 ;  /* 0x800000040ed77c23 */ /* 0x002fe200080100d4 */
[----:B------:R-:W-:Y:S02]  /*bee0*/  MOV R212, R65 ;  /* 0x0000004100d47202 */ /* 0x000fe40000000f00 */
[----:B------:R-:W4:Y:S01]  /*bef0*/  LDL.LU R65, [R1+0x1c] ;  /* 0x00001c0001417983 */ /* 0x000f220000300800 */
[----:B------:R-:W-:Y:S02]  /*bf00*/  ISETP.GE.AND P0, PT, R7, RZ, PT ;  /* 0x000000ff0700720c */ /* 0x000fe40003f06270 */
[----:B------:R-:W-:Y:S02]  /*bf10*/  IADD3 R0, R0, 0x47, RZ ;  /* 0x0000004700007810 */ /* 0x000fe40007ffe0ff */
[C---:B------:R-:W-:Y:S01]  /*bf20*/  @!P1 IADD3 R9, -R3.reuse, 0x28, RZ ;  /* 0x0000002803099810 */ /* 0x040fe20007ffe1ff */
[----:B------:R-:W1:Y:S01]  /*bf30*/  I2F R15, R15 ;  /* 0x0000000f000f7306 */ /* 0x000e620000201400 */
[----:B------:R-:W-:Y:S01]  /*bf40*/  ISETP.GE.AND P1, PT, R8, RZ, PT ;  /* 0x000000ff0800720c */ /* 0x000fe20003f26270 */
[C---:B---3--:R-:W-:Y:S02]  /*bf50*/  FFMA.FTZ R214, R18.reuse, -UR4, R214 ;  /* 0x8000000412d67c23 */ /* 0x048fe400080100d6 */
[----:B------:R-:W-:Y:S04]  /*bf60*/  FFMA.FTZ R250, R18, -UR4, R250 ;  /* 0x8000000412fa7c23 */ /* 0x000fe800080100fa */
[C---:B------:R-:W-:Y:S02]  /*bf70*/  @!P0 IADD3 R7, -R3.reuse, 0x30, RZ ;  /* 0x0000003003078810 */ /* 0x040fe40007ffe1ff */
[----:B------:R-:W-:Y:S01]  /*bf80*/  ISETP.GE.AND P0, PT, R0, RZ, PT ;  /* 0x000000ff0000720c */ /* 0x000fe20003f06270 */
[----:B------:R-:W3:Y:S01]  /*bf90*/  I2F R12, R12 ;  /* 0x0000000c000c7306 */ /* 0x000ee20000201400 */
[C---:B--2---:R-:W-:Y:S02]  /*bfa0*/  FFMA.FTZ R213, R16.reuse, -UR4, R213 ;  /* 0x8000000410d57c23 */ /* 0x044fe400080100d5 */
[C---:B------:R-:W-:Y:S01]  /*bfb0*/  @!P1 IADD3 R8, -R3.reuse, 0x29, RZ ;  /* 0x0000002903089810 */ /* 0x040fe20007ffe1ff */
[----:B------:R-:W-:Y:S01]  /*bfc0*/  FFMA.FTZ R212, R16, -UR4, R212 ;  /* 0x8000000410d47c23 */ /* 0x000fe200080100d4 */
[----:B------:R-:W-:Y:S05]  /*bfd0*/  ISETP.GE.AND P1, PT, R6, RZ, PT ;  /* 0x000000ff0600720c */ /* 0x000fea0003f26270 */
[----:B------:R-:W2:Y:S02]  /*bfe0*/  I2F R19, R19 ;  /* 0x0000001300137306 */ /* 0x000ea40000201400 */
[----:B------:R-:W-:Y:S01]  /*bff0*/  @!P0 IADD3 R0, -R3, -0x7, RZ ;  /* 0xfffffff903008810 */ /* 0x000fe20007ffe1ff */
[----:B-1----:R-:W-:Y:S05]  /*c000*/  FFMA.FTZ R216, R15, -UR4, R216 ;  /* 0x800000040fd87c23 */ /* 0x002fea00080100d8 */
[----:B------:R-:W-:Y:S02]  /*c010*/  @!P1 IADD3 R6, -R3, 0x31, RZ ;  /* 0x0000003103069810 */ /* 0x000fe40007ffe1ff */
[----:B------:R-:W1:Y:S01]  /*c020*/  I2F R3, R0 ;  /* 0x0000000000037306 */ /* 0x000e620000201400 */
[----:B---3--:R-:W-:Y:S09]  /*c030*/  FFMA.FTZ R247, R12, -UR4, R244 ;  /* 0x800000040cf77c23 */ /* 0x008ff200080100f4 */
[----:B------:R-:W3:Y:S01]  /*c040*/  I2F R0, R4 ;  /* 0x0000000400007306 */ /* 0x000ee20000201400 */
[C---:B--2---:R-:W-:Y:S02]  /*c050*/  FFMA.FTZ R25, R19.reuse, -UR4, R25 ;  /* 0x8000000413197c23 */ /* 0x044fe40008010019 */
[----:B------:R-:W-:Y:S07]  /*c060*/  FFMA.FTZ R55, R19, -UR4, R55 ;  /* 0x8000000413377c23 */ /* 0x000fee0008010037 */
[----:B------:R-:W2:Y:S01]  /*c070*/  I2F R11, R11 ;  /* 0x0000000b000b7306 */ /* 0x000ea20000201400 */
[----:B-1----:R-:W-:Y:S01]  /*c080*/  FFMA.FTZ R24, R3, -UR4, R221 ;  /* 0x8000000403187c23 */ /* 0x002fe200080100dd */
[----:B------:R-:W-:Y:S04]  /*c090*/  FMNMX.FTZ R3, R30, R139, !PT ;  /* 0x0000008b1e037209 */ /* 0x000fe80007810000 */
[----:B------:R-:W-:Y:S04]  /*c0a0*/  FMNMX.FTZ R3, R26, R3, !PT ;  /* 0x000000031a037209 */ /* 0x000fe80007810000 */
[----:B------:R-:W1:Y:S01]  /*c0b0*/  I2F R13, R13 ;  /* 0x0000000d000d7306 */ /* 0x000e620000201400 */
[----:B------:R-:W-:Y:S01]  /*c0c0*/  FMNMX.FTZ R3, R23, R3, !PT ;  /* 0x0000000317037209 */ /* 0x000fe20007810000 */
[----:B---3--:R-:W-:Y:S01]  /*c0d0*/  FFMA.FTZ R251, R0, -UR4, R60 ;  /* 0x8000000400fb7c23 */ /* 0x008fe2000801003c */
[----:B------:R-:W-:Y:S02]  /*c0e0*/  FMNMX.FTZ R4, R28, R132, !PT ;  /* 0x000000841c047209 */ /* 0x000fe40007810000 */
[----:B------:R-:W-:Y:S02]  /*c0f0*/  FMNMX.FTZ R3, R21, R3, !PT ;  /* 0x0000000315037209 */ /* 0x000fe40007810000 */
[----:B------:R-:W-:Y:S03]  /*c100*/  FMNMX.FTZ R4, R31, R4, !PT ;  /* 0x000000041f047209 */ /* 0x000fe60007810000 */
[----:B------:R3:W3:Y:S01]  /*c110*/  I2F R0, R6 ;  /* 0x0000000600007306 */ /* 0x0006e20000201400 */
[----:B------:R-:W-:Y:S02]  /*c120*/  FMNMX.FTZ R3, R214, R3, !PT ;  /* 0x00000003d6037209 */ /* 0x000fe40007810000 */
[----:B------:R-:W-:Y:S01]  /*c130*/  FMNMX.FTZ R4, R29, R4, !PT ;  /* 0x000000041d047209 */ /* 0x000fe20007810000 */
[----:B--2---:R-:W-:Y:S01]  /*c140*/  FFMA.FTZ R246, R11, -UR4, R217 ;  /* 0x800000040bf67c23 */ /* 0x004fe200080100d9 */
[----:B------:R-:W-:Y:S01]  /*c150*/  FMNMX.FTZ R3, R213, R3, !PT ;  /* 0x00000003d5037209 */ /* 0x000fe20007810000 */
[----:B------:R-:W-:Y:S01]  /*c160*/  FFMA.FTZ R62, R11, -UR4, R62 ;  /* 0x800000040b3e7c23 */ /* 0x000fe2000801003e */
[----:B------:R-:W-:Y:S02]  /*c170*/  FMNMX.FTZ R4, R27, R4, !PT ;  /* 0x000000041b047209 */ /* 0x000fe40007810000 */
[----:B------:R-:W-:Y:S01]  /*c180*/  FMNMX.FTZ R3, R216, R3, !PT ;  /* 0x00000003d8037209 */ /* 0x000fe20007810000 */
[----:B------:R-:W2:Y:S03]  /*c190*/  I2F R17, R17 ;  /* 0x0000001100117306 */ /* 0x000ea60000201400 */
[----:B------:R-:W-:Y:S01]  /*c1a0*/  FMNMX.FTZ R3, R215, R3, !PT ;  /* 0x00000003d7037209 */ /* 0x000fe20007810000 */
[----:B-1----:R-:W-:Y:S03]  /*c1b0*/  FFMA.FTZ R22, R13, -UR4, R222 ;  /* 0x800000040d167c23 */ /* 0x002fe600080100de */
[----:B------:R-:W-:Y:S03]  /*c1c0*/  FMNMX.FTZ R3, R247, R3, !PT ;  /* 0x00000003f7037209 */ /* 0x000fe60007810000 */
[----:B------:R-:W1:Y:S01]  /*c1d0*/  I2F R9, R9 ;  /* 0x0000000900097306 */ /* 0x000e620000201400 */
[----:B---3--:R-:W-:Y:S01]  /*c1e0*/  FMNMX.FTZ R6, R44, R4, !PT ;  /* 0x000000042c067209 */ /* 0x008fe20007810000 */
[C---:B------:R-:W-:Y:S01]  /*c1f0*/  FFMA.FTZ R219, R0.reuse, -UR4, R57 ;  /* 0x8000000400db7c23 */ /* 0x040fe20008010039 */
[----:B------:R-:W-:Y:S01]  /*c200*/  FMNMX.FTZ R4, R35, R140, !PT ;  /* 0x0000008c23047209 */ /* 0x000fe20007810000 */
[----:B------:R-:W-:Y:S01]  /*c210*/  FFMA.FTZ R2, R0, -UR4, R2 ;  /* 0x8000000400027c23 */ /* 0x000fe20008010002 */
[----:B------:R-:W-:Y:S05]  /*c220*/  FMNMX.FTZ R6, R43, R6, !PT ;  /* 0x000000062b067209 */ /* 0x000fea0007810000 */
[----:B------:R-:W3:Y:S01]  /*c230*/  I2F R18, R5 ;  /* 0x0000000500127306 */ /* 0x000ee20000201400 */
[----:B------:R-:W-:Y:S02]  /*c240*/  FMNMX.FTZ R4, R40, R4, !PT ;  /* 0x0000000428047209 */ /* 0x000fe40007810000 */
[----:B------:R-:W-:Y:S01]  /*c250*/  FMNMX.FTZ R6, R42, R6, !PT ;  /* 0x000000062a067209 */ /* 0x000fe20007810000 */
[----:B--2---:R-:W-:Y:S01]  /*c260*/  FFMA.FTZ R19, R17, -UR4, R52 ;  /* 0x8000000411137c23 */ /* 0x004fe20008010034 */
[----:B------:R-:W-:Y:S01]  /*c270*/  FMNMX.FTZ R4, R45, R4, !PT ;  /* 0x000000042d047209 */ /* 0x000fe20007810000 */
[----:B------:R-:W-:Y:S01]  /*c280*/  FFMA.FTZ R230, R17, -UR4, R66 ;  /* 0x8000000411e67c23 */ /* 0x000fe20008010042 */
[----:B------:R-:W-:Y:S02]  /*c290*/  FMNMX.FTZ R6, R41, R6, !PT ;  /* 0x0000000629067209 */ /* 0x000fe40007810000 */
[----:B------:R-:W-:Y:S01]  /*c2a0*/  FMNMX.FTZ R4, R39, R4, !PT ;  /* 0x0000000427047209 */ /* 0x000fe20007810000 */
[----:B------:R-:W2:Y:S01]  /*c2b0*/  I2F R10, R10 ;  /* 0x0000000a000a7306 */ /* 0x000ea20000201400 */
[----:B------:R-:W-:Y:S02]  /*c2c0*/  FMNMX.FTZ R6, R37, R6, !PT ;  /* 0x0000000625067209 */ /* 0x000fe40007810000 */
[----:B------:R-:W-:Y:S01]  /*c2d0*/  FMNMX.FTZ R4, R48, R4, !PT ;  /* 0x0000000430047209 */ /* 0x000fe20007810000 */
[----:B-1----:R-:W-:Y:S01]  /*c2e0*/  FFMA.FTZ R244, R9, -UR4, R210 ;  /* 0x8000000409f47c23 */ /* 0x002fe200080100d2 */
[----:B------:R-:W-:Y:S01]  /*c2f0*/  FMNMX.FTZ R6, R33, R6, !PT ;  /* 0x0000000621067209 */ /* 0x000fe20007810000 */
[----:B------:R-:W-:Y:S01]  /*c300*/  FFMA.FTZ R58, R9, -UR4, R58 ;  /* 0x80000004093a7c23 */ /* 0x000fe2000801003a */
[----:B------:R-:W-:Y:S02]  /*c310*/  FMNMX.FTZ R4, R224, R4, !PT ;  /* 0x00000004e0047209 */ /* 0x000fe40007810000 */
[----:B------:R-:W-:Y:S01]  /*c320*/  FMNMX.FTZ R6, R32, R6, !PT ;  /* 0x0000000620067209 */ /* 0x000fe20007810000 */
[----:B------:R-:W1:Y:S03]  /*c330*/  I2F R8, R8 ;  /* 0x0000000800087306 */ /* 0x000e660000201400 */
[----:B------:R-:W-:Y:S01]  /*c340*/  FMNMX.FTZ R6, R25, R6, !PT ;  /* 0x0000000619067209 */ /* 0x000fe20007810000 */
[----:B---3--:R-:W-:Y:S01]  /*c350*/  FFMA.FTZ R217, R18, -UR4, R61 ;  /* 0x8000000412d97c23 */ /* 0x008fe2000801003d */
[----:B------:R-:W-:Y:S02]  /*c360*/  FMNMX.FTZ R5, R51, R4, !PT ;  /* 0x0000000433057209 */ /* 0x000fe40007810000 */
[----:B------:R-:W-:Y:S02]  /*c370*/  FMNMX.FTZ R4, R246, R3, !PT ;  /* 0x00000003f6047209 */ /* 0x000fe40007810000 */
[----:B------:R-:W-:Y:S01]  /*c380*/  FMNMX.FTZ R3, R22, R141, !PT ;  /* 0x0000008d16037209 */ /* 0x000fe20007810000 */
[----:B------:R-:W3:Y:S01]  /*c390*/  I2F R7, R7 ;  /* 0x0000000700077306 */ /* 0x000ee20000201400 */
[----:B------:R-:W-:Y:S02]  /*c3a0*/  FMNMX.FTZ R4, R244, R4, !PT ;  /* 0x00000004f4047209 */ /* 0x000fe40007810000 */
[----:B------:R-:W-:Y:S01]  /*c3b0*/  FMNMX.FTZ R6, R19, R6, !PT ;  /* 0x0000000613067209 */ /* 0x000fe20007810000 */
[----:B--2---:R-:W-:Y:S01]  /*c3c0*/  FFMA.FTZ R17, R10, -UR4, R53 ;  /* 0x800000040a117c23 */ /* 0x004fe20008010035 */
[----:B------:R-:W-:Y:S01]  /*c3d0*/  FMNMX.FTZ R3, R24, R3, !PT ;  /* 0x0000000318037209 */ /* 0x000fe20007810000 */
[----:B------:R-:W-:Y:S01]  /*c3e0*/  FFMA.FTZ R218, R10, -UR4, R67 ;  /* 0x800000040ada7c23 */ /* 0x000fe20008010043 */
[----:B------:R-:W-:Y:S01]  /*c3f0*/  FMNMX.FTZ R5, R50, R5, !PT ;  /* 0x0000000532057209 */ /* 0x000fe20007810000 */
[----:B------:R-:W-:Y:S01]  /*c400*/  FFMA.FTZ R67, R14, -UR4, R64 ;  /* 0x800000040e437c23 */ /* 0x000fe20008010040 */
[----:B------:R-:W-:Y:S02]  /*c410*/  FMNMX.FTZ R6, R17, R6, !PT ;  /* 0x0000000611067209 */ /* 0x000fe40007810000 */
[----:B------:R-:W-:Y:S02]  /*c420*/  FMNMX.FTZ R3, R46, R3, !PT ;  /* 0x000000032e037209 */ /* 0x000fe40007810000 */
[----:B------:R-:W-:Y:S01]  /*c430*/  FMNMX.FTZ R6, R38, R6, !PT ;  /* 0x0000000626067209 */ /* 0x000fe20007810000 */
[----:B-1----:R-:W-:Y:S01]  /*c440*/  FFMA.FTZ R245, R8, -UR4, R143 ;  /* 0x8000000408f57c23 */ /* 0x002fe2000801008f */
[----:B------:R-:W-:Y:S01]  /*c450*/  FMNMX.FTZ R13, R36, R3, !PT ;  /* 0x00000003240d7209 */ /* 0x000fe20007810000 */
[----:B------:R-:W-:Y:S01]  /*c460*/  FFMA.FTZ R59, R8, -UR4, R59 ;  /* 0x80000004083b7c23 */ /* 0x000fe2000801003b */
[----:B------:R-:W-:Y:S02]  /*c470*/  FMNMX.FTZ R5, R49, R5, !PT ;  /* 0x0000000531057209 */ /* 0x000fe40007810000 */
[----:B------:R-:W-:Y:S02]  /*c480*/  FMNMX.FTZ R4, R245, R4, !PT ;  /* 0x00000004f5047209 */ /* 0x000fe40007810000 */
[----:B------:R-:W-:Y:S01]  /*c490*/  FMNMX.FTZ R5, R54, R5, !PT ;  /* 0x0000000536057209 */ /* 0x000fe20007810000 */
[C---:B---3--:R-:W-:Y:S03]  /*c4a0*/  FFMA.FTZ R221, R7.reuse, -UR4, R56 ;  /* 0x8000000407dd7c23 */ /* 0x048fe60008010038 */
[----:B------:R-:W-:Y:S01]  /*c4b0*/  FMNMX.FTZ R5, R142, R5, !PT ;  /* 0x000000058e057209 */ /* 0x000fe20007810000 */
[----:B------:R-:W-:Y:S02]  /*c4c0*/  FFMA.FTZ R56, R12, -UR4, R63 ;  /* 0x800000040c387c23 */ /* 0x000fe4000801003f */
[----:B------:R-:W-:Y:S01]  /*c4d0*/  FFMA.FTZ R138, R7, -UR4, R138 ;  /* 0x80000004078a7c23 */ /* 0x000fe2000801008a */
[----:B------:R-:W-:Y:S04]  /*c4e0*/  FMNMX.FTZ R4, R221, R4, !PT ;  /* 0x00000004dd047209 */ /* 0x000fe80007810000 */
        /* <DEDUP_REMOVED lines=14> */
[----:B------:R-:W-:Y:S05]  /*c5d0*/  FMNMX.FTZ R5, R218, R5, !PT ;  /* 0x00000005da057209 */ /* 0x000fea0007810000 */
[----:B------:R-:W3:Y:S01]  /*c5e0*/  SHFL.BFLY PT, R10, R5, 0x2, 0x1f ;  /* 0x0c401f00050a7f89 */ /* 0x000ee200000e0000 */
[----:B-1----:R-:W-:Y:S07]  /*c5f0*/  FMNMX.FTZ R137, R4, R137, !PT ;  /* 0x0000008904897209 */ /* 0x002fee0007810000 */
[----:B------:R-:W1:Y:S01]  /*c600*/  SHFL.BFLY PT, R9, R137, 0x1, 0x1f ;  /* 0x0c201f0089097f89 */ /* 0x000e6200000e0000 */
[----:B--2---:R-:W-:Y:S02]  /*c610*/  FMNMX.FTZ R136, R3, R136, !PT ;  /* 0x0000008803887209 */ /* 0x004fe40007810000 */
[----:B---3--:R-:W-:Y:S05]  /*c620*/  FMNMX.FTZ R5, R5, R10, !PT ;  /* 0x0000000a05057209 */ /* 0x008fea0007810000 */
[----:B------:R-:W2:Y:S01]  /*c630*/  SHFL.BFLY PT, R135, R5, 0x1, 0x1f ;  /* 0x0c201f0005877f89 */ /* 0x000ea200000e0000 */
[----:B-1----:R-:W-:Y:S04]  /*c640*/  FMNMX.FTZ R137, R137, R9, !PT ;  /* 0x0000000989897209 */ /* 0x002fe80007810000 */
[----:B------:R-:W-:Y:S02]  /*c650*/  FSETP.NEU.FTZ.AND P0, PT, R137, -INF , PT ;  /* 0xff8000008900780b */ /* 0x000fe40003f1d000 */
[----:B--2---:R-:W-:Y:S05]  /*c660*/  FMNMX.FTZ R135, R5, R135, !PT ;  /* 0x0000008705877209 */ /* 0x004fea0007810000 */
[----:B------:R-:W-:Y:S02]  /*c670*/  FMUL.FTZ R208, R135, c[0x0][0x23c] ;  /* 0x00008f0087d07a20 */ /* 0x000fe40000410000 */
[----:B----4-:R-:W-:Y:S05]  /*c680*/  FFMA.FTZ R229, R15, -UR4, R65 ;  /* 0x800000040fe57c23 */ /* 0x010fea0008010041 */
[----:B------:R-:W-:Y:S04]  /*c690*/  FMNMX.FTZ R6, R229, R6, !PT ;  /* 0x00000006e5067209 */ /* 0x000fe80007810000 */
[----:B------:R-:W-:Y:S04]  /*c6a0*/  FMNMX.FTZ R6, R67, R6, !PT ;  /* 0x0000000643067209 */ /* 0x000fe80007810000 */
[----:B------:R-:W-:Y:S02]  /*c6b0*/  FMNMX.FTZ R4, R56, R6, !PT ;  /* 0x0000000638047209 */ /* 0x000fe40007810000 */
[----:B------:R-:W1:Y:S02]  /*c6c0*/  SHFL.BFLY PT, R6, R136, 0x1, 0x1f ;  /* 0x0c201f0088067f89 */ /* 0x000e6400000e0000 */
[----:B------:R-:W-:Y:S04]  /*c6d0*/  FMNMX.FTZ R4, R62, R4, !PT ;  /* 0x000000043e047209 */ /* 0x000fe80007810000 */
[----:B------:R-:W-:Y:S04]  /*c6e0*/  FMNMX.FTZ R3, R58, R4, !PT ;  /* 0x000000043a037209 */ /* 0x000fe80007810000 */
[----:B------:R-:W-:Y:S04]  /*c6f0*/  FMNMX.FTZ R3, R59, R3, !PT ;  /* 0x000000033b037209 */ /* 0x000fe80007810000 */
[----:B------:R-:W-:Y:S04]  /*c700*/  FMNMX.FTZ R0, R138, R3, !PT ;  /* 0x000000038a007209 */ /* 0x000fe80007810000 */
[----:B------:R-:W-:Y:S01]  /*c710*/  FMNMX.FTZ R3, R2, R0, !PT ;  /* 0x0000000002037209 */ /* 0x000fe20007810000 */
[----:B------:R-:W-:Y:S04]  /*c720*/  FADD.FTZ R0, -R137, R132 ;  /* 0x0000008489007221 */ /* 0x000fe80000010100 */
[----:B------:R-:W-:Y:S01]  /*c730*/  FMUL.FTZ R0, R0, c[0x0][0x23c] ;  /* 0x00008f0000007a20 */ /* 0x000fe20000410000 */
[----:B------:R-:W2:Y:S01]  /*c740*/  SHFL.BFLY PT, R4, R3, 0x2, 0x1f ;  /* 0x0c401f0003047f89 */ /* 0x000ea200000e0000 */
[----:B-1----:R-:W-:Y:S02]  /*c750*/  FMNMX.FTZ R136, R136, R6, !PT ;  /* 0x0000000688887209 */ /* 0x002fe40007810000 */
[----:B------:R1:W3:Y:S03]  /*c760*/  MUFU.EX2 R133, R0 ;  /* 0x0000000000857308 */ /* 0x0002e60000000800 */
[C---:B-1----:R-:W-:Y:S02]  /*c770*/  FADD.FTZ R0, -R136.reuse, R139 ;  /* 0x0000008b88007221 */ /* 0x042fe40000010100 */
[----:B------:R-:W-:Y:S02]  /*c780*/  FMUL.FTZ R139, R136, c[0x0][0x23c] ;  /* 0x00008f00888b7a20 */ /* 0x000fe40000410000 */
[----:B------:R-:W-:Y:S01]  /*c790*/  FMUL.FTZ R5, R0, c[0x0][0x23c] ;  /* 0x00008f0000057a20 */ /* 0x000fe20000410000 */
[----:B--2---:R-:W-:Y:S01]  /*c7a0*/  FMNMX.FTZ R0, R3, R4, !PT ;  /* 0x0000000403007209 */ /* 0x004fe20007810000 */
[----:B------:R-:W-:Y:S02]  /*c7b0*/  FADD.FTZ R3, -R135, R140 ;  /* 0x0000008c87037221 */ /* 0x000fe40000010100 */
[----:B------:R1:W2:Y:S01]  /*c7c0*/  MUFU.EX2 R132, R5 ;  /* 0x0000000500847308 */ /* 0x0002a20000000800 */
[----:B---3--:R-:W-:Y:S01]  /*c7d0*/  FMUL.FTZ R16, R133, R156 ;  /* 0x0000009c85107220 */ /* 0x008fe20000410000 */
[----:B------:R-:W3:Y:S01]  /*c7e0*/  SHFL.BFLY PT, R4, R0, 0x1, 0x1f ;  /* 0x0c201f0000047f89 */ /* 0x000ee200000e0000 */
[----:B------:R-:W-:Y:S02]  /*c7f0*/  FMUL.FTZ R3, R3, c[0x0][0x23c] ;  /* 0x00008f0003037a20 */ /* 0x000fe40000410000 */
[C---:B------:R-:W-:Y:S02]  /*c800*/  FMUL.FTZ R68, R133.reuse, R68 ;  /* 0x0000004485447220 */ /* 0x040fe40000410000 */
[C---:B------:R-:W-:Y:S02]  /*c810*/  FMUL.FTZ R69, R133.reuse, R69 ;  /* 0x0000004585457220 */ /* 0x040fe40000410000 */
[C---:B------:R-:W-:Y:S01]  /*c820*/  FMUL.FTZ R80, R133.reuse, R80 ;  /* 0x0000005085507220 */ /* 0x040fe20000410000 */
[----:B------:R-:W4:Y:S01]  /*c830*/  MUFU.EX2 R3, R3 ;  /* 0x0000000300037308 */ /* 0x000f220000000800 */
[C---:B------:R-:W-:Y:S02]  /*c840*/  FMUL.FTZ R81, R133.reuse, R81 ;  /* 0x0000005185517220 */ /* 0x040fe40000410000 */
[C---:B------:R-:W-:Y:S02]  /*c850*/  FMUL.FTZ R84, R133.reuse, R84 ;  /* 0x0000005485547220 */ /* 0x040fe40000410000 */
[C---:B------:R-:W-:Y:S02]  /*c860*/  FMUL.FTZ R85, R133.reuse, R85 ;  /* 0x0000005585557220 */ /* 0x040fe40000410000 */
[C---:B------:R-:W-:Y:S02]  /*c870*/  FMUL.FTZ R96, R133.reuse, R96 ;  /* 0x0000006085607220 */ /* 0x040fe40000410000 */
[C---:B------:R-:W-:Y:S02]  /*c880*/  FMUL.FTZ R97, R133.reuse, R97 ;  /* 0x0000006185617220 */ /* 0x040fe40000410000 */
[C---:B------:R-:W-:Y:S02]  /*c890*/  FMUL.FTZ R100, R133.reuse, R100 ;  /* 0x0000006485647220 */ /* 0x040fe40000410000 */
[----:B------:R-:W-:Y:S02]  /*c8a0*/  FMUL.FTZ R101, R133, R101 ;  /* 0x0000006585657220 */ /* 0x000fe40000410000 */
[----:B-1----:R-:W-:Y:S01]  /*c8b0*/  FMUL.FTZ R5, R137, c[0x0][0x23c] ;  /* 0x00008f0089057a20 */ /* 0x002fe20000410000 */
[----:B---3--:R-:W-:Y:S01]  /*c8c0*/  FMNMX.FTZ R134, R0, R4, !PT ;  /* 0x0000000400867209 */ /* 0x008fe20007810000 */
[C---:B--2---:R-:W-:Y:S02]  /*c8d0*/  FMUL.FTZ R8, R132.reuse, R144 ;  /* 0x0000009084087220 */ /* 0x044fe40000410000 */
[----:B------:R-:W-:Y:S01]  /*c8e0*/  FMUL.FTZ R9, R132, R145 ;  /* 0x0000009184097220 */ /* 0x000fe20000410000 */
[----:B------:R-:W-:Y:S01]  /*c8f0*/  FSEL R5, R5, RZ, P0 ;  /* 0x000000ff05057208 */ /* 0x000fe20000000000 */
[----:B------:R-:W-:Y:S01]  /*c900*/  FMUL.FTZ R209, R134, c[0x0][0x23c] ;  /* 0x00008f0086d17a20 */ /* 0x000fe20000410000 */
[----:B------:R-:W-:Y:S01]  /*c910*/  FSETP.NEU.FTZ.AND P0, PT, R136, -INF , PT ;  /* 0xff8000008800780b */ /* 0x000fe20003f1d000 */
[----:B------:R-:W-:Y:S02]  /*c920*/  FMUL.FTZ R12, R132, R152 ;  /* 0x00000098840c7220 */ /* 0x000fe40000410000 */
[--C-:B------:R-:W-:Y:S01]  /*c930*/  FFMA.FTZ R6, R28, c[0x0][0x23c], -R5.reuse ;  /* 0x00008f001c067a23 */ /* 0x100fe20000010805 */
[----:B------:R-:W-:Y:S01]  /*c940*/  FSEL R139, R139, RZ, P0 ;  /* 0x000000ff8b8b7208 */ /* 0x000fe20000000000 */
[--C-:B------:R-:W-:Y:S01]  /*c950*/  FFMA.FTZ R0, R27, c[0x0][0x23c], -R5.reuse ;  /* 0x00008f001b007a23 */ /* 0x100fe20000010805 */
[----:B------:R-:W-:Y:S01]  /*c960*/  FSETP.NEU.FTZ.AND P0, PT, R135, -INF , PT ;  /* 0xff8000008700780b */ /* 0x000fe20003f1d000 */
[----:B------:R1:W-:Y:S01]  /*c970*/  MUFU.EX2 R211, R6 ;  /* 0x0000000600d37308 */ /* 0x0003e20000000800 */
[----:B------:R-:W-:Y:S02]  /*c980*/  FFMA.FTZ R223, R42, c[0x0][0x23c], -R5 ;  /* 0x00008f002adf7a23 */ /* 0x000fe40000010805 */
[----:B------:R-:W-:Y:S01]  /*c990*/  FFMA.FTZ R4, R30, c[0x0][0x23c], -R139 ;  /* 0x00008f001e047a23 */ /* 0x000fe2000001088b */
[----:B------:R-:W-:Y:S01]  /*c9a0*/  FSEL R208, R208, RZ, P0 ;  /* 0x000000ffd0d07208 */ /* 0x000fe20000000000 */
[--C-:B------:R-:W-:Y:S01]  /*c9b0*/  FFMA.FTZ R243, R19, c[0x0][0x23c], -R5.reuse ;  /* 0x00008f0013f37a23 */ /* 0x100fe20000010805 */
[----:B------:R-:W-:Y:S01]  /*c9c0*/  FSETP.NEU.FTZ.AND P0, PT, R134, -INF , PT ;  /* 0xff8000008600780b */ /* 0x000fe20003f1d000 */
[--C-:B------:R-:W-:Y:S02]  /*c9d0*/  FFMA.FTZ R242, R17, c[0x0][0x23c], -R5.reuse ;  /* 0x00008f0011f27a23 */ /* 0x100fe40000010805 */
[--C-:B------:R-:W-:Y:S01]  /*c9e0*/  FFMA.FTZ R241, R38, c[0x0][0x23c], -R5.reuse ;  /* 0x00008f0026f17a23 */ /* 0x100fe20000010805 */
[----:B------:R2:W-:Y:S01]  /*c9f0*/  MUFU.EX2 R210, R4 ;  /* 0x0000000400d27308 */ /* 0x0005e20000000800 */
[----:B------:R-:W-:Y:S01]  /*ca00*/  FSEL R209, R209, RZ, P0 ;  /* 0x000000ffd1d17208 */ /* 0x000fe20000000000 */
[--C-:B------:R-:W-:Y:S02]  /*ca10*/  FFMA.FTZ R240, R34, c[0x0][0x23c], -R5.reuse ;  /* 0x00008f0022f07a23 */ /* 0x100fe40000010805 */
[----:B----4-:R-:W-:Y:S02]  /*ca20*/  FMUL.FTZ R7, R3, R151 ;  /* 0x0000009703077220 */ /* 0x010fe40000410000 */
[--C-:B------:R-:W-:Y:S01]  /*ca30*/  FFMA.FTZ R222, R44, c[0x0][0x23c], -R5.reuse ;  /* 0x00008f002cde7a23 */ /* 0x100fe20000010805 */
[----:B------:R-:W-:Y:S01]  /*ca40*/  MOV R44, R47 ;  /* 0x0000002f002c7202 */ /* 0x000fe20000000f00 */
[--C-:B------:R-:W-:Y:S02]  /*ca50*/  FFMA.FTZ R47, R37, c[0x0][0x23c], -R5.reuse ;  /* 0x00008f00252f7a23 */ /* 0x100fe40000010805 */
[----:B------:R3:W-:Y:S01]  /*ca60*/  MUFU.EX2 R234, R0 ;  /* 0x0000000000ea7308 */ /* 0x0007e20000000800 */
[--C-:B------:R-:W-:Y:S01]  /*ca70*/  FFMA.FTZ R248, R41, c[0x0][0x23c], -R5.reuse ;  /* 0x00008f0029f87a23 */ /* 0x100fe20000010805 */
[----:B------:R-:W-:Y:S01]  /*ca80*/  MOV R41, R51 ;  /* 0x0000003300297202 */ /* 0x000fe20000000f00 */
[--C-:B------:R-:W-:Y:S01]  /*ca90*/  FFMA.FTZ R51, R33, c[0x0][0x23c], -R5.reuse ;  /* 0x00008f0021337a23 */ /* 0x100fe20000010805 */
[----:B------:R-:W-:Y:S01]  /*caa0*/  MOV R156, R44 ;  /* 0x0000002c009c7202 */ /* 0x000fe20000000f00 */
[--C-:B-1----:R-:W-:Y:S02]  /*cab0*/  FFMA.FTZ R6, R31, c[0x0][0x23c], -R5.reuse ;  /* 0x00008f001f067a23 */ /* 0x102fe40000010805 */
[--C-:B------:R-:W-:Y:S02]  /*cac0*/  FFMA.FTZ R57, R32, c[0x0][0x23c], -R5.reuse ;  /* 0x00008f0020397a23 */ /* 0x100fe40000010805 */
[----:B------:R-:W-:Y:S01]  /*cad0*/  FFMA.FTZ R61, R25, c[0x0][0x23c], -R5 ;  /* 0x00008f00193d7a23 */ /* 0x000fe20000010805 */
[----:B------:R-:W1:Y:S01]  /*cae0*/  MUFU.EX2 R65, R6 ;  /* 0x0000000600417308 */ /* 0x000e620000000800 */
[----:B------:R-:W-:Y:S01]  /*caf0*/  FMUL.FTZ R13, R132, R153 ;  /* 0x00000099840d7220 */ /* 0x000fe20000410000 */
[----:B------:R-:W-:Y:S01]  /*cb00*/  MOV R153, R49 ;  /* 0x0000003100997202 */ /* 0x000fe20000000f00 */
[----:B------:R-:W-:Y:S02]  /*cb10*/  FMUL.FTZ R17, R133, R157 ;  /* 0x0000009d85117220 */ /* 0x000fe40000410000 */
[----:B--2---:R-:W-:Y:S02]  /*cb20*/  FFMA.FTZ R4, R26, c[0x0][0x23c], -R139 ;  /* 0x00008f001a047a23 */ /* 0x004fe4000001088b */
[C---:B------:R-:W-:Y:S02]  /*cb30*/  FMUL.FTZ R18, R3.reuse, R158 ;  /* 0x0000009e03127220 */ /* 0x040fe40000410000 */
[----:B------:R-:W-:Y:S01]  /*cb40*/  FMUL.FTZ R19, R3, R159 ;  /* 0x0000009f03137220 */ /* 0x000fe20000410000 */
[----:B------:R-:W2:Y:S01]  /*cb50*/  MUFU.EX2 R64, R4 ;  /* 0x0000000400407308 */ /* 0x000ea20000000800 */
[----:B------:R-:W-:Y:S01]  /*cb60*/  IMAD.MOV.U32 R42, RZ, RZ, R54 ;  /* 0x000000ffff2a7224 */ /* 0x000fe200078e0036 */
[----:B------:R-:W-:Y:S01]  /*cb70*/  MOV R159, R230 ;  /* 0x000000e6009f7202 */ /* 0x000fe20000000f00 */
[----:B------:R-:W-:Y:S02]  /*cb80*/  FMUL.FTZ R25, R132, R165 ;  /* 0x000000a584197220 */ /* 0x000fe40000410000 */
[----:B---3--:R-:W-:Y:S02]  /*cb90*/  FADD.FTZ R0, -R134, R141 ;  /* 0x0000008d86007221 */ /* 0x008fe40000010100 */
[----:B------:R-:W-:Y:S02]  /*cba0*/  FMUL.FTZ R28, R132, R168 ;  /* 0x000000a8841c7220 */ /* 0x000fe40000410000 */
[----:B------:R-:W-:Y:S01]  /*cbb0*/  FMUL.FTZ R0, R0, c[0x0][0x23c] ;  /* 0x00008f0000007a20 */ /* 0x000fe20000410000 */
[----:B------:R-:W-:Y:S01]  /*cbc0*/  MUFU.EX2 R222, R222 ;  /* 0x000000de00de7308 */ /* 0x000fe20000000800 */
[C---:B------:R-:W-:Y:S01]  /*cbd0*/  FMUL.FTZ R32, R133.reuse, R172 ;  /* 0x000000ac85207220 */ /* 0x040fe20000410000 */
[----:B------:R-:W-:Y:S01]  /*cbe0*/  MOV R172, R61 ;  /* 0x0000003d00ac7202 */ /* 0x000fe20000000f00 */
[----:B------:R-:W-:Y:S01]  /*cbf0*/  FMUL.FTZ R33, R133, R173 ;  /* 0x000000ad85217220 */ /* 0x000fe20000410000 */
[----:B-1----:R-:W-:Y:S01]  /*cc00*/  F2FP.PACK_AB R140, R65, R211 ;  /* 0x000000d3418c723e */ /* 0x002fe200000000ff */
[----:B------:R-:W-:Y:S02]  /*cc10*/  FFMA.FTZ R6, R29, c[0x0][0x23c], -R5 ;  /* 0x00008f001d067a23 */ /* 0x000fe40000010805 */
[C---:B------:R-:W-:Y:S01]  /*cc20*/  FMUL.FTZ R29, R132.reuse, R169 ;  /* 0x000000a9841d7220 */ /* 0x040fe20000410000 */
[----:B------:R-:W-:Y:S01]  /*cc30*/  MOV R169, R51 ;  /* 0x0000003300a97202 */ /* 0x000fe20000000f00 */
[----:B------:R-:W-:Y:S01]  /*cc40*/  FMUL.FTZ R34, R3, R174 ;  /* 0x000000ae03227220 */ /* 0x000fe20000410000 */
[----:B------:R1:W-:Y:S01]  /*cc50*/  MUFU.EX2 R238, R6 ;  /* 0x0000000600ee7308 */ /* 0x0003e20000000800 */
[----:B------:R-:W-:Y:S01]  /*cc60*/  FMUL.FTZ R44, R132, R184 ;  /* 0x000000b8842c7220 */ /* 0x000fe20000410000 */
[----:B------:R-:W-:Y:S01]  /*cc70*/  MOV R174, R57 ;  /* 0x0000003900ae7202 */ /* 0x000fe20000000f00 */
[----:B------:R-:W-:Y:S01]  /*cc80*/  FMUL.FTZ R49, R133, R189 ;  /* 0x000000bd85317220 */ /* 0x000fe20000410000 */
[----:B--2---:R-:W-:Y:S01]  /*cc90*/  F2FP.PACK_AB R144, R64, R210 ;  /* 0x000000d24090723e */ /* 0x004fe200000000ff */
[--C-:B------:R-:W-:Y:S01]  /*cca0*/  FFMA.FTZ R4, R23, c[0x0][0x23c], -R139.reuse ;  /* 0x00008f0017047a23 */ /* 0x100fe2000001088b */
[----:B------:R-:W-:Y:S01]  /*ccb0*/  MOV R168, R64 ;  /* 0x0000004000a87202 */ /* 0x000fe20000000f00 */
[----:B------:R-:W-:Y:S02]  /*ccc0*/  FMUL.FTZ R51, R3, R191 ;  /* 0x000000bf03337220 */ /* 0x000fe40000410000 */
[C---:B------:R-:W-:Y:S01]  /*ccd0*/  FMUL.FTZ R57, R132.reuse, R197 ;  /* 0x000000c584397220 */ /* 0x040fe20000410000 */
[----:B------:R2:W-:Y:S01]  /*cce0*/  MUFU.EX2 R237, R4 ;  /* 0x0000000400ed7308 */ /* 0x0005e20000000800 */
[C---:B------:R-:W-:Y:S02]  /*ccf0*/  FMUL.FTZ R61, R132.reuse, R201 ;  /* 0x000000c9843d7220 */ /* 0x040fe40000410000 */
[----:B------:R-:W-:Y:S02]  /*cd00*/  FMUL.FTZ R64, R133, R204 ;  /* 0x000000cc85407220 */ /* 0x000fe40000410000 */
[C---:B------:R-:W-:Y:S02]  /*cd10*/  FMUL.FTZ R70, R3.reuse, R70 ;  /* 0x0000004603467220 */ /* 0x040fe40000410000 */
[----:B------:R-:W-:Y:S02]  /*cd20*/  FMUL.FTZ R71, R3, R71 ;  /* 0x0000004703477220 */ /* 0x000fe40000410000 */
[C---:B------:R-:W-:Y:S01]  /*cd30*/  FMUL.FTZ R72, R132.reuse, R72 ;  /* 0x0000004884487220 */ /* 0x040fe20000410000 */
[----:B------:R-:W3:Y:S01]  /*cd40*/  MUFU.EX2 R0, R0 ;  /* 0x0000000000007308 */ /* 0x000ee20000000800 */
[C---:B------:R-:W-:Y:S02]  /*cd50*/  FMUL.FTZ R73, R132.reuse, R73 ;  /* 0x0000004984497220 */ /* 0x040fe40000410000 */
[C---:B------:R-:W-:Y:S02]  /*cd60*/  FMUL.FTZ R76, R132.reuse, R76 ;  /* 0x0000004c844c7220 */ /* 0x040fe40000410000 */
[----:B-1----:R-:W-:Y:S02]  /*cd70*/  FFMA.FTZ R6, R35, c[0x0][0x23c], -R208 ;  /* 0x00008f0023067a23 */ /* 0x002fe400000108d0 */
[----:B------:R-:W-:Y:S02]  /*cd80*/  FMUL.FTZ R35, R3, R175 ;  /* 0x000000af03237220 */ /* 0x000fe40000410000 */
[----:B------:R-:W-:Y:S01]  /*cd90*/  IMAD.MOV.U32 R175, RZ, RZ, R56 ;  /* 0x000000ffffaf7224 */ /* 0x000fe200078e0038 */
[----:B------:R-:W1:Y:S01]  /*cda0*/  MUFU.EX2 R60, R6 ;  /* 0x00000006003c7308 */ /* 0x000e620000000800 */
[C---:B------:R-:W-:Y:S02]  /*cdb0*/  FMUL.FTZ R56, R132.reuse, R196 ;  /* 0x000000c484387220 */ /* 0x040fe40000410000 */
[----:B------:R-:W-:Y:S02]  /*cdc0*/  FMUL.FTZ R77, R132, R77 ;  /* 0x0000004d844d7220 */ /* 0x000fe40000410000 */
[----:B--2---:R-:W-:Y:S02]  /*cdd0*/  FFMA.FTZ R4, R21, c[0x0][0x23c], -R139 ;  /* 0x00008f0015047a23 */ /* 0x004fe4000001088b */
[C---:B------:R-:W-:Y:S02]  /*cde0*/  FMUL.FTZ R82, R3.reuse, R82 ;  /* 0x0000005203527220 */ /* 0x040fe40000410000 */
[C---:B------:R-:W-:Y:S01]  /*cdf0*/  FMUL.FTZ R83, R3.reuse, R83 ;  /* 0x0000005303537220 */ /* 0x040fe20000410000 */
[----:B------:R-:W2:Y:S01]  /*ce00*/  MUFU.EX2 R233, R4 ;  /* 0x0000000400e97308 */ /* 0x000ea20000000800 */
[C---:B------:R-:W-:Y:S02]  /*ce10*/  FMUL.FTZ R86, R3.reuse, R86 ;  /* 0x0000005603567220 */ /* 0x040fe40000410000 */
[C---:B------:R-:W-:Y:S02]  /*ce20*/  FMUL.FTZ R87, R3.reuse, R87 ;  /* 0x0000005703577220 */ /* 0x040fe40000410000 */
[C---:B---3--:R-:W-:Y:S02]  /*ce30*/  FMUL.FTZ R10, R0.reuse, R146 ;  /* 0x00000092000a7220 */ /* 0x048fe40000410000 */
[C---:B------:R-:W-:Y:S02]  /*ce40*/  FMUL.FTZ R11, R0.reuse, R147 ;  /* 0x00000093000b7220 */ /* 0x040fe40000410000 */
[C---:B------:R-:W-:Y:S01]  /*ce50*/  FMUL.FTZ R14, R0.reuse, R154 ;  /* 0x0000009a000e7220 */ /* 0x040fe20000410000 */
[----:B------:R-:W-:Y:S01]  /*ce60*/  MOV R154, R42 ;  /* 0x0000002a009a7202 */ /* 0x000fe20000000f00 */
[C---:B------:R-:W-:Y:S01]  /*ce70*/  FMUL.FTZ R15, R0.reuse, R155 ;  /* 0x0000009b000f7220 */ /* 0x040fe20000410000 */
[----:B------:R-:W-:Y:S01]  /*ce80*/  MUFU.EX2 R169, R169 ;  /* 0x000000a900a97308 */ /* 0x000fe20000000800 */
[C---:B------:R-:W-:Y:S01]  /*ce90*/  FMUL.FTZ R26, R0.reuse, R166 ;  /* 0x000000a6001a7220 */ /* 0x040fe20000410000 */
[----:B-1----:R-:W-:Y:S01]  /*cea0*/  MOV R173, R60 ;  /* 0x0000003c00ad7202 */ /* 0x002fe20000000f00 */
[----:B------:R-:W-:Y:S02]  /*ceb0*/  FMUL.FTZ R6, R3, R150 ;  /* 0x0000009603067220 */ /* 0x000fe40000410000 */
[C---:B------:R-:W-:Y:S02]  /*cec0*/  FMUL.FTZ R27, R0.reuse, R167 ;  /* 0x000000a7001b7220 */ /* 0x040fe40000410000 */
[C---:B------:R-:W-:Y:S02]  /*ced0*/  FMUL.FTZ R30, R0.reuse, R170 ;  /* 0x000000aa001e7220 */ /* 0x040fe40000410000 */
[C---:B------:R-:W-:Y:S01]  /*cee0*/  FMUL.FTZ R31, R0.reuse, R171 ;  /* 0x000000ab001f7220 */ /* 0x040fe20000410000 */
[----:B------:R-:W-:Y:S01]  /*cef0*/  MOV R171, R62 ;  /* 0x0000003e00ab7202 */ /* 0x000fe20000000f00 */
[----:B------:R-:W-:Y:S01]  /*cf00*/  FMUL.FTZ R42, R0, R182 ;  /* 0x000000b6002a7220 */ /* 0x000fe20000410000 */
[----:B--2---:R-:W-:Y:S01]  /*cf10*/  F2FP.PACK_AB R146, R233, R237 ;  /* 0x000000ede992723e */ /* 0x004fe200000000ff */
[--C-:B------:R-:W-:Y:S01]  /*cf20*/  FFMA.FTZ R4, R40, c[0x0][0x23c], -R208.reuse ;  /* 0x00008f0028047a23 */ /* 0x100fe200000108d0 */
[----:B------:R-:W-:Y:S01]  /*cf30*/  MOV R182, R48 ;  /* 0x0000003000b67202 */ /* 0x000fe20000000f00 */
[C---:B------:R-:W-:Y:S01]  /*cf40*/  FMUL.FTZ R40, R132.reuse, R180 ;  /* 0x000000b484287220 */ /* 0x040fe20000410000 */
[----:B------:R-:W-:Y:S01]  /*cf50*/  MOV R180, R41 ;  /* 0x0000002900b47202 */ /* 0x000fe20000000f00 */
[----:B------:R-:W1:Y:S01]  /*cf60*/  MUFU.EX2 R63, R4 ;  /* 0x00000004003f7308 */ /* 0x000e620000000800 */
[----:B------:R-:W-:Y:S02]  /*cf70*/  FMUL.FTZ R41, R132, R181 ;  /* 0x000000b584297220 */ /* 0x000fe40000410000 */
[C---:B------:R-:W-:Y:S02]  /*cf80*/  FMUL.FTZ R48, R133.reuse, R188 ;  /* 0x000000bc85307220 */ /* 0x040fe40000410000 */
[C---:B------:R-:W-:Y:S02]  /*cf90*/  FMUL.FTZ R62, R0.reuse, R202 ;  /* 0x000000ca003e7220 */ /* 0x040fe40000410000 */
[----:B------:R-:W-:Y:S02]  /*cfa0*/  IMAD.MOV.U32 R166, RZ, RZ, R65 ;  /* 0x000000ffffa67224 */ /* 0x000fe400078e0041 */
[----:B------:R-:W-:Y:S01]  /*cfb0*/  FMUL.FTZ R65, R133, R205 ;  /* 0x000000cd85417220 */ /* 0x000fe20000410000 */
[----:B------:R-:W-:Y:S01]  /*cfc0*/  MUFU.EX2 R167, R223 ;  /* 0x000000df00a77308 */ /* 0x000fe20000000800 */
[C---:B------:R-:W-:Y:S02]  /*cfd0*/  FMUL.FTZ R74, R0.reuse, R74 ;  /* 0x0000004a004a7220 */ /* 0x040fe40000410000 */
[C---:B------:R-:W-:Y:S02]  /*cfe0*/  FMUL.FTZ R75, R0.reuse, R75 ;  /* 0x0000004b004b7220 */ /* 0x040fe40000410000 */
[C---:B------:R-:W-:Y:S02]  /*cff0*/  FMUL.FTZ R78, R0.reuse, R78 ;  /* 0x0000004e004e7220 */ /* 0x040fe40000410000 */
[----:B------:R-:W-:Y:S02]  /*d000*/  FMUL.FTZ R79, R0, R79 ;  /* 0x0000004f004f7220 */ /* 0x000fe40000410000 */
[C---:B------:R-:W-:Y:S02]  /*d010*/  FMUL.FTZ R88, R132.reuse, R88 ;  /* 0x0000005884587220 */ /* 0x040fe40000410000 */
[----:B------:R-:W-:Y:S02]  /*d020*/  FMUL.FTZ R89, R132, R89 ;  /* 0x0000005984597220 */ /* 0x000fe40000410000 */
[----:B------:R-:W-:Y:S01]  /*d030*/  FMUL.FTZ R90, R0, R90 ;  /* 0x0000005a005a7220 */ /* 0x000fe20000410000 */
[----:B-1----:R-:W-:Y:S01]  /*d040*/  F2FP.PACK_AB R141, R63, R60 ;  /* 0x0000003c3f8d723e */ /* 0x002fe200000000ff */
[--C-:B------:R-:W-:Y:S01]  /*d050*/  FFMA.FTZ R4, R45, c[0x0][0x23c], -R208.reuse ;  /* 0x00008f002d047a23 */ /* 0x100fe200000108d0 */
[----:B------:R-:W-:Y:S01]  /*d060*/  MOV R45, R55 ;  /* 0x00000037002d7202 */ /* 0x000fe20000000f00 */
[C---:B------:R-:W-:Y:S01]  /*d070*/  FMUL.FTZ R60, R132.reuse, R200 ;  /* 0x000000c8843c7220 */ /* 0x040fe20000410000 */
[----:B------:R-:W-:Y:S01]  /*d080*/  LDSM.16.MT88.4 R52, [R228+0xc000] ;  /* 0x00c00000e434783b */ /* 0x000fe20000004200 */
[----:B------:R1:W-:Y:S01]  /*d090*/  MUFU.EX2 R236, R4 ;  /* 0x0000000400ec7308 */ /* 0x0003e20000000800 */
[----:B------:R-:W-:Y:S01]  /*d0a0*/  MOV R170, R63 ;  /* 0x0000003f00aa7202 */ /* 0x000fe20000000f00 */
[----:B------:R-:W-:Y:S02]  /*d0b0*/  IMAD.MOV.U32 R158, RZ, RZ, R45 ;  /* 0x000000ffff9e7224 */ /* 0x000fe400078e002d */
        /* <DEDUP_REMOVED lines=9> */
[----:B------:R-:W-:Y:S02]  /*d150*/  FMUL.FTZ R102, R3, R102 ;  /* 0x0000006603667220 */ /* 0x000fe40000410000 */
[--C-:B-1----:R-:W-:Y:S02]  /*d160*/  FFMA.FTZ R4, R39, c[0x0][0x23c], -R208.reuse ;  /* 0x00008f0027047a23 */ /* 0x102fe400000108d0 */
[----:B------:R-:W-:Y:S02]  /*d170*/  FMUL.FTZ R103, R3, R103 ;  /* 0x0000006703677220 */ /* 0x000fe40000410000 */
[----:B------:R1:W2:Y:S01]  /*d180*/  MUFU.EX2 R232, R4 ;  /* 0x0000000400e87308 */ /* 0x0002a20000000800 */
[C---:B------:R-:W-:Y:S02]  /*d190*/  FMUL.FTZ R104, R132.reuse, R104 ;  /* 0x0000006884687220 */ /* 0x040fe40000410000 */
[----:B------:R-:W-:Y:S02]  /*d1a0*/  FMUL.FTZ R105, R132, R105 ;  /* 0x0000006984697220 */ /* 0x000fe40000410000 */
[C---:B------:R-:W-:Y:S02]  /*d1b0*/  FMUL.FTZ R106, R0.reuse, R106 ;  /* 0x0000006a006a7220 */ /* 0x040fe40000410000 */
[----:B------:R-:W-:Y:S02]  /*d1c0*/  FMUL.FTZ R107, R0, R107 ;  /* 0x0000006b006b7220 */ /* 0x000fe40000410000 */
[----:B------:R-:W-:Y:S02]  /*d1d0*/  FFMA.FTZ R152, R216, c[0x0][0x23c], -R139 ;  /* 0x00008f00d8987a23 */ /* 0x000fe4000001088b */
[C---:B------:R-:W-:Y:S02]  /*d1e0*/  FMUL.FTZ R108, R132.reuse, R108 ;  /* 0x0000006c846c7220 */ /* 0x040fe40000410000 */
[----:B------:R3:W-:Y:S01]  /*d1f0*/  MUFU.EX2 R181, R152 ;  /* 0x0000009800b57308 */ /* 0x0007e20000000800 */
[----:B------:R-:W-:Y:S02]  /*d200*/  FMUL.FTZ R109, R132, R109 ;  /* 0x0000006d846d7220 */ /* 0x000fe40000410000 */
[C---:B------:R-:W-:Y:S02]  /*d210*/  FMUL.FTZ R110, R0.reuse, R110 ;  /* 0x0000006e006e7220 */ /* 0x040fe40000410000 */
[----:B------:R-:W-:Y:S02]  /*d220*/  FMUL.FTZ R111, R0, R111 ;  /* 0x0000006f006f7220 */ /* 0x000fe40000410000 */
[C---:B------:R-:W-:Y:S02]  /*d230*/  FMUL.FTZ R112, R133.reuse, R112 ;  /* 0x0000007085707220 */ /* 0x040fe40000410000 */
[----:B------:R-:W-:Y:S02]  /*d240*/  FMUL.FTZ R113, R133, R113 ;  /* 0x0000007185717220 */ /* 0x000fe40000410000 */
[----:B-1----:R-:W-:Y:S01]  /*d250*/  FFMA.FTZ R4, R22, c[0x0][0x23c], -R209 ;  /* 0x00008f0016047a23 */ /* 0x002fe200000108d1 */
[----:B--2---:R-:W-:Y:S01]  /*d260*/  F2FP.PACK_AB R143, R232, R236 ;  /* 0x000000ece88f723e */ /* 0x004fe200000000ff */
[----:B------:R-:W1:Y:S01]  /*d270*/  LDSM.16.MT88.4 R20, [R225+0xc000] ;  /* 0x00c00000e114783b */ /* 0x000e620000004200 */
[C---:B------:R-:W-:Y:S01]  /*d280*/  FMUL.FTZ R114, R3.reuse, R114 ;  /* 0x0000007203727220 */ /* 0x040fe20000410000 */
[----:B------:R2:W-:Y:S01]  /*d290*/  MUFU.EX2 R66, R4 ;  /* 0x0000000400427308 */ /* 0x0005e20000000800 */
[----:B------:R-:W-:Y:S02]  /*d2a0*/  FMUL.FTZ R115, R3, R115 ;  /* 0x0000007303737220 */ /* 0x000fe40000410000 */
[--C-:B------:R-:W-:Y:S02]  /*d2b0*/  FFMA.FTZ R219, R219, c[0x0][0x23c], -R139.reuse ;  /* 0x00008f00dbdb7a23 */ /* 0x100fe4000001088b */
[C---:B------:R-:W-:Y:S02]  /*d2c0*/  FMUL.FTZ R120, R132.reuse, R120 ;  /* 0x0000007884787220 */ /* 0x040fe40000410000 */
[----:B------:R-:W-:Y:S02]  /*d2d0*/  FMUL.FTZ R121, R132, R121 ;  /* 0x0000007984797220 */ /* 0x000fe40000410000 */
[----:B---3--:R-:W-:Y:S02]  /*d2e0*/  FFMA.FTZ R152, R215, c[0x0][0x23c], -R139 ;  /* 0x00008f00d7987a23 */ /* 0x008fe4000001088b */
[C---:B------:R-:W-:Y:S02]  /*d2f0*/  FMUL.FTZ R122, R0.reuse, R122 ;  /* 0x0000007a007a7220 */ /* 0x040fe40000410000 */
[----:B------:R-:W-:Y:S02]  /*d300*/  FMUL.FTZ R123, R0, R123 ;  /* 0x0000007b007b7220 */ /* 0x000fe40000410000 */
[C---:B------:R-:W-:Y:S02]  /*d310*/  FMUL.FTZ R124, R132.reuse, R124 ;  /* 0x0000007c847c7220 */ /* 0x040fe40000410000 */
[----:B------:R-:W-:Y:S02]  /*d320*/  FMUL.FTZ R125, R132, R125 ;  /* 0x0000007d847d7220 */ /* 0x000fe40000410000 */
[C---:B------:R-:W-:Y:S02]  /*d330*/  FMUL.FTZ R126, R0.reuse, R126 ;  /* 0x0000007e007e7220 */ /* 0x040fe40000410000 */
[----:B------:R-:W-:Y:S02]  /*d340*/  FMUL.FTZ R127, R0, R127 ;  /* 0x0000007f007f7220 */ /* 0x000fe40000410000 */
[C---:B------:R-:W-:Y:S02]  /*d350*/  FMUL.FTZ R116, R133.reuse, R116 ;  /* 0x0000007485747220 */ /* 0x040fe40000410000 */
[--C-:B--2---:R-:W-:Y:S02]  /*d360*/  FFMA.FTZ R4, R24, c[0x0][0x23c], -R209.reuse ;  /* 0x00008f0018047a23 */ /* 0x104fe400000108d1 */
[----:B------:R-:W-:Y:S01]  /*d370*/  FMUL.FTZ R24, R132, R164 ;  /* 0x000000a484187220 */ /* 0x000fe20000410000 */
[----:B------:R-:W-:Y:S01]  /*d380*/  MOV R164, R58 ;  /* 0x0000003a00a47202 */ /* 0x000fe20000000f00 */
[----:B------:R2:W3:Y:S01]  /*d390*/  MUFU.EX2 R239, R4 ;  /* 0x0000000400ef7308 */ /* 0x0004e20000000800 */
[----:B------:R-:W-:Y:S02]  /*d3a0*/  FMUL.FTZ R58, R0, R198 ;  /* 0x000000c6003a7220 */ /* 0x000fe40000410000 */
[----:B------:R-:W-:Y:S02]  /*d3b0*/  FMUL.FTZ R117, R133, R117 ;  /* 0x0000007585757220 */ /* 0x000fe40000410000 */
[C---:B------:R-:W-:Y:S02]  /*d3c0*/  FMUL.FTZ R118, R3.reuse, R118 ;  /* 0x0000007603767220 */ /* 0x040fe40000410000 */
[----:B------:R-:W-:Y:S02]  /*d3d0*/  FMUL.FTZ R119, R3, R119 ;  /* 0x0000007703777220 */ /* 0x000fe40000410000 */
[C---:B------:R-:W-:Y:S02]  /*d3e0*/  FMUL.FTZ R128, R133.reuse, R128 ;  /* 0x0000008085807220 */ /* 0x040fe40000410000 */
[----:B------:R-:W-:Y:S02]  /*d3f0*/  FMUL.FTZ R129, R133, R129 ;  /* 0x0000008185817220 */ /* 0x000fe40000410000 */
[C---:B------:R-:W-:Y:S02]  /*d400*/  FMUL.FTZ R130, R3.reuse, R130 ;  /* 0x0000008203827220 */ /* 0x040fe40000410000 */
[----:B------:R-:W-:Y:S02]  /*d410*/  FMUL.FTZ R131, R3, R131 ;  /* 0x0000008303837220 */ /* 0x000fe40000410000 */
[--C-:B------:R-:W-:Y:S02]  /*d420*/  FFMA.FTZ R138, R138, c[0x0][0x23c], -R209.reuse ;  /* 0x00008f008a8a7a23 */ /* 0x100fe400000108d1 */
[----:B--2---:R-:W-:Y:S01]  /*d430*/  FFMA.FTZ R4, R46, c[0x0][0x23c], -R209 ;  /* 0x00008f002e047a23 */ /* 0x004fe200000108d1 */
[----:B------:R-:W-:Y:S01]  /*d440*/  MOV R46, R220 ;  /* 0x000000dc002e7202 */ /* 0x000fe20000000f00 */
[----:B------:R-:W-:Y:S01]  /*d450*/  FFMA.FTZ R220, R43, c[0x0][0x23c], -R5 ;  /* 0x00008f002bdc7a23 */ /* 0x000fe20000010805 */
[----:B------:R-:W-:Y:S01]  /*d460*/  MOV R43, R142 ;  /* 0x0000008e002b7202 */ /* 0x000fe20000000f00 */
[----:B------:R2:W-:Y:S01]  /*d470*/  MUFU.EX2 R235, R4 ;  /* 0x0000000400eb7308 */ /* 0x0005e20000000800 */
[----:B------:R-:W-:Y:S01]  /*d480*/  FMUL.FTZ R5, R133, R149 ;  /* 0x0000009585057220 */ /* 0x000fe20000410000 */
[----:B------:R-:W-:Y:S02]  /*d490*/  F2FP.PACK_AB R142, R234, R238 ;  /* 0x000000eeea8e723e */ /* 0x000fe400000000ff */
[----:B---3--:R-:W-:Y:S02]  /*d4a0*/  F2FP.PACK_AB R145, R239, R66 ;  /* 0x00000042ef91723e */ /* 0x008fe400000000ff */
[----:B------:R-:W-:Y:S01]  /*d4b0*/  MOV R155, R43 ;  /* 0x0000002b009b7202 */ /* 0x000fe20000000f00 */
[C---:B------:R-:W-:Y:S01]  /*d4c0*/  FMUL.FTZ R43, R0.reuse, R183 ;  /* 0x000000b7002b7220 */ /* 0x040fe20000410000 */
[----:B------:R-:W-:Y:S01]  /*d4d0*/  MOV R157, R46 ;  /* 0x0000002e009d7202 */ /* 0x000fe20000000f00 */
[----:B------:R-:W-:Y:S01]  /*d4e0*/  FMUL.FTZ R46, R0, R186 ;  /* 0x000000ba002e7220 */ /* 0x000fe20000410000 */
[----:B------:R-:W-:Y:S02]  /*d4f0*/  MUFU.EX2 R230, R220 ;  /* 0x000000dc00e67308 */ /* 0x000fe40000000800 */
[----:B------:R-:W-:Y:S02]  /*d500*/  MOV R196, R157 ;  /* 0x0000009d00c47202 */ /* 0x000fe40000000f00 */
[----:B------:R-:W-:Y:S05]  /*d510*/  MOV R157, R154 ;  /* 0x0000009a009d7202 */ /* 0x000fea0000000f00 */
[--C-:B------:R-:W-:Y:S02]  /*d520*/  FFMA.FTZ R157, R157, c[0x0][0x23c], -R208.reuse ;  /* 0x00008f009d9d7a23 */ /* 0x100fe400000108d0 */
[----:B--2---:R-:W-:Y:S02]  /*d530*/  FFMA.FTZ R4, R36, c[0x0][0x23c], -R209 ;  /* 0x00008f0024047a23 */ /* 0x004fe400000108d1 */
[----:B------:R-:W2:Y:S02]  /*d540*/  LDSM.16.MT88.4 R36, [R226+0xc000] ;  /* 0x00c00000e224783b */ /* 0x000ea40000004200 */
[----:B------:R3:W4:Y:S02]  /*d550*/  MUFU.EX2 R231, R4 ;  /* 0x0000000400e77308 */ /* 0x0007240000000800 */
[----:B---3--:R-:W-:Y:S01]  /*d560*/  FMUL.FTZ R4, R133, R148 ;  /* 0x0000009485047220 */ /* 0x008fe20000410000 */
[----:B----4-:R-:W-:Y:S03]  /*d570*/  F2FP.PACK_AB R147, R231, R235 ;  /* 0x000000ebe793723e */ /* 0x010fe600000000ff */
[----:B------:R-:W3:Y:S03]  /*d580*/  LDSM.16.MT88.4 R148, [R227+0xc000] ;  /* 0x00c00000e394783b */ /* 0x000ee60000004200 */
[-C--:B-1----:R-:W-:Y:S08]  /*d590*/  HMMA.16816.F32 R4, R140, R20.reuse, R4 ;  /* 0x000000148c04723c */ /* 0x082ff00000001804 */
[C---:B------:R-:W-:Y:S07]  /*d5a0*/  HMMA.16816.F32 R8, R144.reuse, R20, R8 ;  /* 0x000000149008723c */ /* 0x040fee0000001808 */
[----:B------:R-:W-:Y:S01]  /*d5b0*/  FMUL.FTZ R20, R133, R160 ;  /* 0x000000a085147220 */ /* 0x000fe20000410000 */
[-C--:B------:R-:W-:Y:S01]  /*d5c0*/  HMMA.16816.F32 R12, R144, R22.reuse, R12 ;  /* 0x00000016900c723c */ /* 0x080fe2000000180c */
[----:B------:R-:W-:Y:S03]  /*d5d0*/  MOV R160, R67 ;  /* 0x0000004300a07202 */ /* 0x000fe60000000f00 */
[----:B------:R-:W-:Y:S01]  /*d5e0*/  FMUL.FTZ R67, R3, R207 ;  /* 0x000000cf03437220 */ /* 0x000fe20000410000 */
[----:B------:R-:W-:Y:S01]  /*d5f0*/  MOV R191, R160 ;  /* 0x000000a000bf7202 */ /* 0x000fe20000000f00 */
[----:B------:R-:W-:Y:S02]  /*d600*/  FFMA.FTZ R160, R245, c[0x0][0x23c], -R139 ;  /* 0x00008f00f5a07a23 */ /* 0x000fe4000001088b */
[C---:B------:R-:W-:Y:S01]  /*d610*/  HMMA.16816.F32 R16, R140.reuse, R22, R16 ;  /* 0x000000168c10723c */ /* 0x040fe20000001810 */
[----:B------:R-:W-:Y:S01]  /*d620*/  FMUL.FTZ R21, R133, R161 ;  /* 0x000000a185157220 */ /* 0x000fe20000410000 */
[----:B------:R-:W-:Y:S02]  /*d630*/  MUFU.EX2 R203, R160 ;  /* 0x000000a000cb7308 */ /* 0x000fe40000000800 */
[----:B------:R-:W-:Y:S03]  /*d640*/  MOV R161, R229 ;  /* 0x000000e500a17202 */ /* 0x000fe60000000f00 */
[C---:B------:R-:W-:Y:S01]  /*d650*/  FMUL.FTZ R22, R3.reuse, R162 ;  /* 0x000000a203167220 */ /* 0x040fe20000410000 */
[----:B------:R-:W-:Y:S01]  /*d660*/  MOV R162, R66 ;  /* 0x0000004200a27202 */ /* 0x000fe20000000f00 */
[C---:B------:R-:W-:Y:S03]  /*d670*/  FMUL.FTZ R23, R3.reuse, R163 ;  /* 0x000000a303177220 */ /* 0x040fe60000410000 */
[----:B------:R-:W-:Y:S01]  /*d680*/  FMUL.FTZ R66, R3, R206 ;  /* 0x000000ce03427220 */ /* 0x000fe20000410000 */
[----:B------:R-:W-:Y:S01]  /*d690*/  MOV R163, R59 ;  /* 0x0000003b00a37202 */ /* 0x000fe20000000f00 */
[----:B------:R-:W-:Y:S01]  /*d6a0*/  LDSM.16.MT88.4 R204, [R227+0xd800] ;  /* 0x00d80000e3cc783b */ /* 0x000fe20000004200 */
[C---:B------:R-:W-:Y:S01]  /*d6b0*/  FMUL.FTZ R59, R0.reuse, R199 ;  /* 0x000000c7003b7220 */ /* 0x040fe20000410000 */
[-C--:B--2---:R-:W-:Y:S08]  /*d6c0*/  HMMA.16816.F32 R20, R140, R36.reuse, R20 ;  /* 0x000000248c14723c */ /* 0x084ff00000001814 */
[C---:B------:R-:W-:Y:S07]  /*d6d0*/  HMMA.16816.F32 R24, R144.reuse, R36, R24 ;  /* 0x000000249018723c */ /* 0x040fee0000001818 */
[C---:B------:R-:W-:Y:S01]  /*d6e0*/  FMUL.FTZ R36, R133.reuse, R176 ;  /* 0x000000b085247220 */ /* 0x040fe20000410000 */
[-C--:B------:R-:W-:Y:S01]  /*d6f0*/  HMMA.16816.F32 R28, R144, R38.reuse, R28 ;  /* 0x00000026901c723c */ /* 0x080fe2000000181c */
[----:B------:R-:W-:Y:S02]  /*d700*/  FMUL.FTZ R37, R133, R177 ;  /* 0x000000b185257220 */ /* 0x000fe40000410000 */
[----:B------:R1:W-:Y:S01]  /*d710*/  MUFU.EX2 R177, R152 ;  /* 0x0000009800b17308 */ /* 0x0003e20000000800 */
[----:B------:R-:W-:Y:S01]  /*d720*/  MOV R176, R47 ;  /* 0x0000002f00b07202 */ /* 0x000fe20000000f00 */
[----:B------:R-:W-:Y:S03]  /*d730*/  FMUL.FTZ R47, R0, R187 ;  /* 0x000000bb002f7220 */ /* 0x000fe60000410000 */
[C---:B------:R-:W-:Y:S07]  /*d740*/  HMMA.16816.F32 R32, R140.reuse, R38, R32 ;  /* 0x000000268c20723c */ /* 0x040fee0000001820 */
[C---:B------:R-:W-:Y:S02]  /*d750*/  FMUL.FTZ R38, R3.reuse, R178 ;  /* 0x000000b203267220 */ /* 0x040fe40000410000 */
[C---:B------:R-:W-:Y:S01]  /*d760*/  FMUL.FTZ R39, R3.reuse, R179 ;  /* 0x000000b303277220 */ /* 0x040fe20000410000 */
[----:B------:R2:W-:Y:S02]  /*d770*/  MUFU.EX2 R178, R248 ;  /* 0x000000f800b27308 */ /* 0x0005e40000000800 */
[----:B------:R-:W-:Y:S01]  /*d780*/  MOV R179, R50 ;  /* 0x0000003200b37202 */ /* 0x000fe20000000f00 */
[----:B------:R-:W-:Y:S03]  /*d790*/  FMUL.FTZ R50, R3, R190 ;  /* 0x000000be03327220 */ /* 0x000fe60000410000 */
[-C--:B------:R-:W-:Y:S01]  /*d7a0*/  HMMA.16816.F32 R36, R140, R52.reuse, R36 ;  /* 0x000000348c24723c */ /* 0x080fe20000001824 */
[----:B-1----:R-:W-:Y:S01]  /*d7b0*/  FFMA.FTZ R152, R182, c[0x0][0x23c], -R208 ;  /* 0x00008f00b6987a23 */ /* 0x002fe200000108d0 */
[----:B------:R-:W-:Y:S01]  /*d7c0*/  MOV R182, R179 ;  /* 0x000000b300b67202 */ /* 0x000fe20000000f00 */
[----:B------:R-:W-:Y:S01]  /*d7d0*/  IMAD.MOV.U32 R179, RZ, RZ, R176 ;  /* 0x000000ffffb37224 */ /* 0x000fe200078e00b0 */
[----:B------:R-:W-:Y:S04]  /*d7e0*/  MOV R176, R175 ;  /* 0x000000af00b07202 */ /* 0x000fe80000000f00 */
[C---:B------:R-:W-:Y:S01]  /*d7f0*/  HMMA.16816.F32 R40, R144.reuse, R52, R40 ;  /* 0x000000349028723c */ /* 0x040fe20000001828 */
[----:B------:R-:W-:Y:S03]  /*d800*/  MOV R175, R174 ;  /* 0x000000ae00af7202 */ /* 0x000fe60000000f00 */
[----:B------:R-:W-:Y:S02]  /*d810*/  MOV R190, R179 ;  /* 0x000000b300be7202 */ /* 0x000fe40000000f00 */
[----:B------:R-:W-:Y:S01]  /*d820*/  MOV R174, R173 ;  /* 0x000000ad00ae7202 */ /* 0x000fe20000000f00 */
[C---:B------:R-:W-:Y:S01]  /*d830*/  FMUL.FTZ R52, R133.reuse, R192 ;  /* 0x000000c085347220 */ /* 0x040fe20000410000 */
[-C--:B------:R-:W-:Y:S01]  /*d840*/  HMMA.16816.F32 R44, R144, R54.reuse, R44 ;  /* 0x00000036902c723c */ /* 0x080fe2000000182c */
[----:B------:R-:W-:Y:S02]  /*d850*/  FMUL.FTZ R53, R133, R193 ;  /* 0x000000c185357220 */ /* 0x000fe40000410000 */
[----:B------:R-:W4:Y:S01]  /*d860*/  LDL.LU R193, [R1+0x2c] ;  /* 0x00002c0001c17983 */ /* 0x000f220000300800 */
[----:B------:R-:W-:Y:S02]  /*d870*/  MOV R173, R172 ;  /* 0x000000ac00ad7202 */ /* 0x000fe40000000f00 */
[----:B------:R-:W-:Y:S01]  /*d880*/  MOV R172, R171 ;  /* 0x000000ab00ac7202 */ /* 0x000fe20000000f00 */
[----:B------:R-:W4:Y:S01]  /*d890*/  LDL.LU R192, [R1+0x30] ;  /* 0x0000300001c07983 */ /* 0x000f220000300800 */
[C---:B------:R-:W-:Y:S01]  /*d8a0*/  HMMA.16816.F32 R48, R140.reuse, R54, R48 ;  /* 0x000000368c30723c */ /* 0x040fe20000001830 */
[----:B------:R-:W-:Y:S03]  /*d8b0*/  MOV R171, R170 ;  /* 0x000000aa00ab7202 */ /* 0x000fe60000000f00 */
[----:B------:R-:W-:Y:S01]  /*d8c0*/  IMAD.MOV.U32 R170, RZ, RZ, R168 ;  /* 0x000000ffffaa7224 */ /* 0x000fe200078e00a8 */
[----:B------:R-:W-:Y:S01]  /*d8d0*/  MOV R168, R166 ;  /* 0x000000a600a87202 */ /* 0x000fe20000000f00 */
[----:B------:R-:W-:Y:S01]  /*d8e0*/  IMAD.MOV.U32 R183, RZ, RZ, R173 ;  /* 0x000000ffffb77224 */ /* 0x000fe200078e00ad */
[----:B------:R-:W-:Y:S01]  /*d8f0*/  MOV R166, R164 ;  /* 0x000000a400a67202 */ /* 0x000fe20000000f00 */
[C---:B------:R-:W-:Y:S01]  /*d900*/  FMUL.FTZ R54, R3.reuse, R194 ;  /* 0x000000c203367220 */ /* 0x040fe20000410000 */
[----:B------:R1:W-:Y:S03]  /*d910*/  MUFU.EX2 R164, R152 ;  /* 0x0000009800a47308 */ /* 0x0003e60000000800 */
[----:B------:R-:W-:Y:S01]  /*d920*/  FMUL.FTZ R55, R3, R195 ;  /* 0x000000c303377220 */ /* 0x000fe20000410000 */
[----:B------:R-:W-:Y:S01]  /*d930*/  MOV R173, R170 ;  /* 0x000000aa00ad7202 */ /* 0x000fe20000000f00 */
[----:B------:R-:W-:Y:S01]  /*d940*/  IMAD.MOV.U32 R170, RZ, RZ, R162 ;  /* 0x000000ffffaa7224 */ /* 0x000fe200078e00a2 */
[----:B------:R-:W-:Y:S01]  /*d950*/  MOV R189, R176 ;  /* 0x000000b000bd7202 */ /* 0x000fe20000000f00 */
[--C-:B------:R-:W-:Y:S01]  /*d960*/  FFMA.FTZ R162, R246, c[0x0][0x23c], -R139.reuse ;  /* 0x00008f00f6a27a23 */ /* 0x100fe2000001088b */
[----:B------:R-:W-:Y:S02]  /*d970*/  MOV R195, R158 ;  /* 0x0000009e00c37202 */ /* 0x000fe40000000f00 */
[-C--:B---3--:R-:W-:Y:S01]  /*d980*/  HMMA.16816.F32 R52, R140, R148.reuse, R52 ;  /* 0x000000948c34723c */ /* 0x088fe20000001834 */
[----:B------:R-:W-:Y:S01]  /*d990*/  MOV R158, R153 ;  /* 0x00000099009e7202 */ /* 0x000fe20000000f00 */
[----:B------:R-:W-:Y:S01]  /*d9a0*/  MUFU.EX2 R202, R183 ;  /* 0x000000b700ca7308 */ /* 0x000fe20000000800 */
[----:B------:R-:W-:Y:S01]  /*d9b0*/  MOV R186, R174 ;  /* 0x000000ae00ba7202 */ /* 0x000fe20000000f00 */
[--C-:B--2---:R-:W-:Y:S01]  /*d9c0*/  FFMA.FTZ R248, R195, c[0x0][0x23c], -R208.reuse ;  /* 0x00008f00c3f87a23 */ /* 0x104fe200000108d0 */
[----:B------:R-:W-:Y:S01]  /*d9d0*/  MOV R174, R168 ;  /* 0x000000a800ae7202 */ /* 0x000fe20000000f00 */
[--C-:B------:R-:W-:Y:S01]  /*d9e0*/  FFMA.FTZ R158, R158, c[0x0][0x23c], -R208.reuse ;  /* 0x00008f009e9e7a23 */ /* 0x100fe200000108d0 */
[----:B------:R-:W-:Y:S01]  /*d9f0*/  MOV R168, R161 ;  /* 0x000000a100a87202 */ /* 0x000fe20000000f00 */
[C---:B------:R-:W-:Y:S01]  /*da00*/  HMMA.16816.F32 R56, R144.reuse, R148, R56 ;  /* 0x000000949038723c */ /* 0x040fe20000001838 */
[--C-:B------:R-:W-:Y:S03]  /*da10*/  FFMA.FTZ R161, R244, c[0x0][0x23c], -R139.reuse ;  /* 0x00008f00f4a17a23 */ /* 0x100fe6000001088b */
[----:B------:R-:W-:Y:S01]  /*da20*/  MOV R195, R191 ;  /* 0x000000bf00c37202 */ /* 0x000fe20000000f00 */
[----:B------:R-:W-:Y:S01]  /*da30*/  MUFU.EX2 R199, R161 ;  /* 0x000000a100c77308 */ /* 0x000fe20000000800 */
[----:B------:R-:W-:Y:S01]  /*da40*/  MOV R191, R186 ;  /* 0x000000ba00bf7202 */ /* 0x000fe20000000f00 */
[--C-:B-1----:R-:W-:Y:S01]  /*da50*/  FFMA.FTZ R152, R224, c[0x0][0x23c], -R208.reuse ;  /* 0x00008f00e0987a23 */ /* 0x102fe200000108d0 */
[-C--:B------:R-:W-:Y:S01]  /*da60*/  HMMA.16816.F32 R60, R144, R150.reuse, R60 ;  /* 0x00000096903c723c */ /* 0x080fe2000000183c */
[----:B------:R-:W-:Y:S03]  /*da70*/  MOV R188, R175 ;  /* 0x000000af00bc7202 */ /* 0x000fe60000000f00 */
[----:B------:R-:W-:Y:S01]  /*da80*/  MOV R175, R166 ;  /* 0x000000a600af7202 */ /* 0x000fe20000000f00 */
[----:B------:R-:W-:Y:S01]  /*da90*/  FFMA.FTZ R166, R251, c[0x0][0x23c], -R139 ;  /* 0x00008f00fba67a23 */ /* 0x000fe2000001088b */
[----:B------:R-:W-:Y:S01]  /*daa0*/  MOV R194, R159 ;  /* 0x0000009f00c27202 */ /* 0x000fe20000000f00 */
[----:B------:R1:W2:Y:S01]  /*dab0*/  MUFU.EX2 R224, R152 ;  /* 0x0000009800e07308 */ /* 0x0002a20000000800 */
[C---:B------:R-:W-:Y:S01]  /*dac0*/  HMMA.16816.F32 R64, R140.reuse, R150, R64 ;  /* 0x000000968c40723c */ /* 0x040fe20000001840 */
[----:B------:R-:W3:Y:S03]  /*dad0*/  LDSM.16.MT88.4 R148, [R225+0xe000] ;  /* 0x00e00000e194783b */ /* 0x000ee60000004200 */
[----:B------:R-:W-:Y:S01]  /*dae0*/  IMAD.MOV.U32 R186, RZ, RZ, R175 ;  /* 0x000000ffffba7224 */ /* 0x000fe200078e00af */
[----:B------:R-:W-:Y:S01]  /*daf0*/  MOV R159, R156 ;  /* 0x0000009c009f7202 */ /* 0x000fe20000000f00 */
[----:B------:R-:W-:Y:S02]  /*db00*/  IMAD.MOV.U32 R156, RZ, RZ, R155 ;  /* 0x000000ffff9c7224 */ /* 0x000fe400078e009b */
[--C-:B------:R-:W-:Y:S01]  /*db10*/  FFMA.FTZ R251, R196, c[0x0][0x23c], -R208.reuse ;  /* 0x00008f00c4fb7a23 */ /* 0x100fe200000108d0 */
[----:B------:R-:W-:Y:S03]  /*db20*/  MUFU.EX2 R198, R188 ;  /* 0x000000bc00c67308 */ /* 0x000fe60000000800 */
[--C-:B------:R-:W-:Y:S02]  /*db30*/  FFMA.FTZ R156, R156, c[0x0][0x23c], -R208.reuse ;  /* 0x00008f009c9c7a23 */ /* 0x100fe400000108d0 */
[--C-:B------:R-:W-:Y:S02]  /*db40*/  FFMA.FTZ R159, R159, c[0x0][0x23c], -R208.reuse ;  /* 0x00008f009f9f7a23 */ /* 0x100fe400000108d0 */
[----:B------:R-:W-:Y:S03]  /*db50*/  FFMA.FTZ R244, R186, c[0x0][0x23c], -R209 ;  /* 0x00008f00baf47a23 */ /* 0x000fe600000108d1 */
[----:B------:R-:W-:Y:S01]  /*db60*/  MUFU.EX2 R196, R158 ;  /* 0x0000009e00c47308 */ /* 0x000fe20000000800 */
[--C-:B-1----:R-:W-:Y:S09]  /*db70*/  FFMA.FTZ R152, R180, c[0x0][0x23c], -R208.reuse ;  /* 0x00008f00b4987a23 */ /* 0x102ff200000108d0 */
[----:B------:R-:W-:Y:S10]  /*db80*/  MUFU.EX2 R200, R156 ;  /* 0x0000009c00c87308 */ /* 0x000ff40000000800 */
[----:B------:R-:W-:Y:S01]  /*db90*/  MUFU.EX2 R186, R241 ;  /* 0x000000f100ba7308 */ /* 0x000fe20000000800 */
[-C--:B---3--:R-:W-:Y:S08]  /*dba0*/  HMMA.16816.F32 R68, R140, R148.reuse, R68 ;  /* 0x000000948c44723c */ /* 0x088ff00000001844 */
[C---:B------:R-:W-:Y:S01]  /*dbb0*/  HMMA.16816.F32 R72, R144.reuse, R148, R72 ;  /* 0x000000949048723c */ /* 0x040fe20000001848 */
[----:B------:R1:W-:Y:S07]  /*dbc0*/  MUFU.EX2 R180, R152 ;  /* 0x0000009800b47308 */ /* 0x0003ee0000000800 */
[-C--:B------:R-:W-:Y:S03]  /*dbd0*/  HMMA.16816.F32 R76, R144, R150.reuse, R76 ;  /* 0x00000096904c723c */ /* 0x080fe6000000184c */
[----:B------:R-:W-:Y:S05]  /*dbe0*/  MUFU.EX2 R251, R251 ;  /* 0x000000fb00fb7308 */ /* 0x000fea0000000800 */
[C---:B------:R-:W-:Y:S01]  /*dbf0*/  HMMA.16816.F32 R80, R140.reuse, R150, R80 ;  /* 0x000000968c50723c */ /* 0x040fe20000001850 */
[----:B------:R-:W3:Y:S04]  /*dc00*/  LDSM.16.MT88.4 R148, [R226+0xe000] ;  /* 0x00e00000e294783b */ /* 0x000ee80000004200 */
[----:B------:R-:W-:Y:S01]  /*dc10*/  MUFU.EX2 R248, R248 ;  /* 0x000000f800f87308 */ /* 0x000fe20000000800 */
[--C-:B-1----:R-:W-:Y:S01]  /*dc20*/  FFMA.FTZ R152, R182, c[0x0][0x23c], -R208.reuse ;  /* 0x00008f00b6987a23 */ /* 0x102fe200000108d0 */
[----:B------:R-:W-:Y:S02]  /*dc30*/  MOV R182, R172 ;  /* 0x000000ac00b67202 */ /* 0x000fe40000000f00 */
[----:B------:R-:W-:Y:S06]  /*dc40*/  MOV R172, R171 ;  /* 0x000000ab00ac7202 */ /* 0x000fec0000000f00 */
[----:B------:R1:W1:Y:S01]  /*dc50*/  MUFU.EX2 R184, R152 ;  /* 0x0000009800b87308 */ /* 0x0002620000000800 */
[----:B------:R-:W-:Y:S01]  /*dc60*/  MOV R171, R163 ;  /* 0x000000a300ab7202 */ /* 0x000fe20000000f00 */
[----:B------:R-:W-:Y:S01]  /*dc70*/  FFMA.FTZ R163, R247, c[0x0][0x23c], -R139 ;  /* 0x00008f00f7a37a23 */ /* 0x000fe2000001088b */
[----:B------:R-:W-:Y:S01]  /*dc80*/  MOV R188, R182 ;  /* 0x000000b600bc7202 */ /* 0x000fe20000000f00 */
[--C-:B------:R-:W-:Y:S01]  /*dc90*/  FFMA.FTZ R247, R194, c[0x0][0x23c], -R208.reuse ;  /* 0x00008f00c2f77a23 */ /* 0x100fe200000108d0 */
[----:B------:R-:W-:Y:S01]  /*dca0*/  MOV R194, R189 ;  /* 0x000000bd00c27202 */ /* 0x000fe20000000f00 */
[----:B------:R-:W-:Y:S01]  /*dcb0*/  FFMA.FTZ R208, R218, c[0x0][0x23c], -R208 ;  /* 0x00008f00dad07a23 */ /* 0x000fe200000108d0 */
[----:B------:R-:W-:Y:S02]  /*dcc0*/  MOV R183, R171 ;  /* 0x000000ab00b77202 */ /* 0x000fe40000000f00 */
[----:B------:R-:W-:Y:S01]  /*dcd0*/  MOV R182, R170 ;  /* 0x000000aa00b67202 */ /* 0x000fe20000000f00 */
[----:B------:R-:W-:Y:S02]  /*dce0*/  MUFU.EX2 R171, R157 ;  /* 0x0000009d00ab7308 */ /* 0x000fe40000000800 */
[--C-:B------:R-:W-:Y:S08]  /*dcf0*/  FFMA.FTZ R245, R183, c[0x0][0x23c], -R209.reuse ;  /* 0x00008f00b7f57a23 */ /* 0x100ff000000108d1 */
[----:B------:R2:W-:Y:S01]  /*dd00*/  MUFU.EX2 R189, R159 ;  /* 0x0000009f00bd7308 */ /* 0x0005e20000000800 */
[----:B-1----:R-:W-:Y:S01]  /*dd10*/  FFMA.FTZ R152, R252, c[0x0][0x23c], -R209 ;  /* 0x00008f00fc987a23 */ /* 0x002fe200000108d1 */
[-C--:B---3--:R-:W-:Y:S08]  /*dd20*/  HMMA.16816.F32 R84, R140, R148.reuse, R84 ;  /* 0x000000948c54723c */ /* 0x088ff00000001854 */
[----:B------:R1:W-:Y:S01]  /*dd30*/  MUFU.EX2 R185, R152 ;  /* 0x0000009800b97308 */ /* 0x0003e20000000800 */
[C---:B------:R-:W-:Y:S09]  /*dd40*/  HMMA.16816.F32 R88, R144.reuse, R148, R88 ;  /* 0x000000949058723c */ /* 0x040ff20000001858 */
[----:B------:R-:W-:Y:S01]  /*dd50*/  MUFU.EX2 R170, R162 ;  /* 0x000000a200aa7308 */ /* 0x000fe20000000800 */
[-C--:B------:R-:W-:Y:S01]  /*dd60*/  HMMA.16816.F32 R92, R144, R150.reuse, R92 ;  /* 0x00000096905c723c */ /* 0x080fe2000000185c */
[----:B--2---:R-:W-:Y:S07]  /*dd70*/  LDSM.16.MT88.4 R156, [R226+0xd000] ;  /* 0x00d00000e29c783b */ /* 0x004fee0000004200 */
[C---:B------:R-:W-:Y:S01]  /*dd80*/  HMMA.16816.F32 R96, R140.reuse, R150, R96 ;  /* 0x000000968c60723c */ /* 0x040fe20000001860 */
[----:B------:R-:W-:Y:S01]  /*dd90*/  MUFU.EX2 R252, R242 ;  /* 0x000000f200fc7308 */ /* 0x000fe20000000800 */
[----:B------:R-:W2:Y:S08]  /*dda0*/  LDSM.16.MT88.4 R148, [R228+0xe000] ;  /* 0x00e00000e494783b */ /* 0x000eb00000004200 */
[----:B-1----:R-:W-:Y:S01]  /*ddb0*/  LDSM.16.MT88.4 R152, [R226+0xc800] ;  /* 0x00c80000e298783b */ /* 0x002fe20000004200 */
[----:B------:R-:W-:Y:S10]  /*ddc0*/  MUFU.EX2 R183, R219 ;  /* 0x000000db00b77308 */ /* 0x000ff40000000800 */
[----:B------:R-:W-:Y:S10]  /*ddd0*/  MUFU.EX2 R246, R208 ;  /* 0x000000d000f67308 */ /* 0x000ff40000000800 */
[----:B------:R-:W-:Y:S10]  /*dde0*/  MUFU.EX2 R247, R247 ;  /* 0x000000f700f77308 */ /* 0x000ff40000000800 */
[----:B------:R-:W-:Y:S01]  /*ddf0*/  MUFU.EX2 R245, R245 ;  /* 0x000000f500f57308 */ /* 0x000fe20000000800 */
[-C--:B--2---:R-:W-:Y:S08]  /*de00*/  HMMA.16816.F32 R100, R140, R148.reuse, R100 ;  /* 0x000000948c64723c */ /* 0x084ff00000001864 */
[C---:B------:R-:W-:Y:S01]  /*de10*/  HMMA.16816.F32 R104, R144.reuse, R148, R104 ;  /* 0x000000949068723c */ /* 0x040fe20000001868 */
[----:B------:R-:W-:Y:S06]  /*de20*/  MUFU.EX2 R244, R244 ;  /* 0x000000f400f47308 */ /* 0x000fec0000000800 */
[--C-:B------:R-:W-:Y:S01]  /*de30*/  FFMA.FTZ R148, R214, c[0x0][0x23c], -R139.reuse ;  /* 0x00008f00d6947a23 */ /* 0x100fe2000001088b */
[-C--:B------:R-:W-:Y:S03]  /*de40*/  HMMA.16816.F32 R108, R144, R150.reuse, R108 ;  /* 0x00000096906c723c */ /* 0x080fe6000000186c */
[----:B------:R1:W-:Y:S05]  /*de50*/  MUFU.EX2 R165, R148 ;  /* 0x0000009400a57308 */ /* 0x0003ea0000000800 */
[C---:B------:R-:W-:Y:S01]  /*de60*/  HMMA.16816.F32 R112, R140.reuse, R150, R112 ;  /* 0x000000968c70723c */ /* 0x040fe20000001870 */
[----:B-1----:R-:W-:Y:S04]  /*de70*/  FFMA.FTZ R148, R213, c[0x0][0x23c], -R139 ;  /* 0x00008f00d5947a23 */ /* 0x002fe8000001088b */
[----:B------:R1:W-:Y:S02]  /*de80*/  MUFU.EX2 R229, R148 ;  /* 0x0000009400e57308 */ /* 0x0003e40000000800 */
[----:B-1----:R-:W1:Y:S01]  /*de90*/  LDSM.16.MT88.4 R148, [R227+0xe000] ;  /* 0x00e00000e394783b */ /* 0x002e620000004200 */
[----:B----4-:R-:W-:Y:S07]  /*dea0*/  FFMA.FTZ R133, R133, R193, R211 ;  /* 0x000000c185857223 */ /* 0x010fee00000100d3 */
[----:B------:R2:W-:Y:S01]  /*deb0*/  MUFU.EX2 R193, R163 ;  /* 0x000000a300c17308 */ /* 0x0005e20000000800 */
[----:B------:R-:W-:Y:S02]  /*dec0*/  FFMA.FTZ R210, R132, R192, R210 ;  /* 0x000000c084d27223 */ /* 0x000fe400000100d2 */
[--C-:B------:R-:W-:Y:S07]  /*ded0*/  FFMA.FTZ R132, R168, c[0x0][0x23c], -R209.reuse ;  /* 0x00008f00a8847a23 */ /* 0x100fee00000108d1 */
[----:B------:R3:W-:Y:S10]  /*dee0*/  MUFU.EX2 R192, R190 ;  /* 0x000000be00c07308 */ /* 0x0007f40000000800 */
[----:B------:R4:W-:Y:S01]  /*def0*/  MUFU.EX2 R168, R132 ;  /* 0x0000008400a87308 */ /* 0x0009e20000000800 */
[----:B--2---:R-:W-:Y:S01]  /*df00*/  LDSM.16.MT88.4 R160, [R228+0xd000] ;  /* 0x00d00000e4a0783b */ /* 0x004fe20000004200 */
[-C--:B-1----:R-:W-:Y:S07]  /*df10*/  HMMA.16816.F32 R116, R140, R148.reuse, R116 ;  /* 0x000000948c74723c */ /* 0x082fee0000001874 */
[----:B---3--:R-:W2:Y:S01]  /*df20*/  LDL.LU R190, [R1+0x34] ;  /* 0x0000340001be7983 */ /* 0x008ea20000300800 */
[C---:B------:R-:W-:Y:S03]  /*df30*/  HMMA.16816.F32 R120, R144.reuse, R148, R120 ;  /* 0x000000949078723c */ /* 0x040fe60000001878 */
[----:B------:R-:W3:Y:S04]  /*df40*/  LDL.LU R175, [R1+0x38] ;  /* 0x0000380001af7983 */ /* 0x000ee80000300800 */
[--C-:B------:R-:W-:Y:S01]  /*df50*/  FFMA.FTZ R148, R249, c[0x0][0x23c], -R209.reuse ;  /* 0x00008f00f9947a23 */ /* 0x100fe200000108d1 */
[-C--:B------:R-:W-:Y:S01]  /*df60*/  HMMA.16816.F32 R124, R144, R150.reuse, R124 ;  /* 0x00000096907c723c */ /* 0x080fe2000000187c */
[----:B------:R-:W1:Y:S01]  /*df70*/  LDSM.16.MT88.4 R144, [R225+0xc800] ;  /* 0x00c80000e190783b */ /* 0x000e620000004200 */
[----:B------:R1:W-:Y:S02]  /*df80*/  MUFU.EX2 R249, R243 ;  /* 0x000000f300f97308 */ /* 0x0003e40000000800 */
[--C-:B----4-:R-:W-:Y:S04]  /*df90*/  FFMA.FTZ R132, R195, c[0x0][0x23c], -R209.reuse ;  /* 0x00008f00c3847a23 */ /* 0x110fe800000108d1 */
[----:B------:R-:W-:Y:S04]  /*dfa0*/  HMMA.16816.F32 R128, R140, R150, R128 ;  /* 0x000000968c80723c */ /* 0x000fe80000001880 */
[----:B------:R4:W1:Y:S03]  /*dfb0*/  MUFU.EX2 R187, R148 ;  /* 0x0000009400bb7308 */ /* 0x0008660000000800 */
[----:B------:R-:W-:Y:S02]  /*dfc0*/  F2FP.PACK_AB R140, R230, R222 ;  /* 0x000000dee68c723e */ /* 0x000fe400000000ff */
[----:B------:R-:W-:Y:S03]  /*dfd0*/  F2FP.PACK_AB R141, R224, R164 ;  /* 0x000000a4e08d723e */ /* 0x000fe600000000ff */
[----:B------:R-:W-:Y:S02]  /*dfe0*/  F2FP.PACK_AB R142, R178, R167 ;  /* 0x000000a7b28e723e */ /* 0x000fe400000000ff */
[----:B------:R-:W-:Y:S01]  /*dff0*/  F2FP.PACK_AB R143, R184, R180 ;  /* 0x000000b4b88f723e */ /* 0x000fe200000000ff */
[----:B------:R1:W-:Y:S01]  /*e000*/  MUFU.EX2 R197, R132 ;  /* 0x0000008400c57308 */ /* 0x0003e20000000800 */
[----:B------:R-:W-:Y:S01]  /*e010*/  F2FP.PACK_AB R150, R177, R181 ;  /* 0x000000b5b196723e */ /* 0x000fe200000000ff */
[----:B-1----:R1:W5:Y:S04]  /*e020*/  LDL.LU R243, [R1+0xb0] ;  /* 0x0000b00001f37983 */ /* 0x0023680000300800 */
[----:B------:R1:W5:Y:S04]  /*e030*/  LDL.LU R242, [R1+0xac] ;  /* 0x0000ac0001f27983 */ /* 0x0003680000300800 */
[----:B------:R1:W5:Y:S01]  /*e040*/  LDL.LU R241, [R1+0xa8] ;  /* 0x0000a80001f17983 */ /* 0x0003620000300800 */
[----:B----4-:R-:W-:Y:S01]  /*e050*/  FFMA.FTZ R148, R250, c[0x0][0x23c], -R209 ;  /* 0x00008f00fa947a23 */ /* 0x010fe200000108d1 */
[----:B------:R-:W-:Y:S01]  /*e060*/  F2FP.PACK_AB R149, R187, R185 ;  /* 0x000000b9bb95723e */ /* 0x000fe200000000ff */
[--C-:B------:R-:W-:Y:S02]  /*e070*/  FFMA.FTZ R250, R221, c[0x0][0x23c], -R139.reuse ;  /* 0x00008f00ddfa7a23 */ /* 0x100fe4000001088b */
[----:B------:R4:W-:Y:S01]  /*e080*/  MUFU.EX2 R179, R148 ;  /* 0x0000009400b37308 */ /* 0x0009e20000000800 */
[-C--:B------:R-:W-:Y:S01]  /*e090*/  HMMA.16816.F32 R4, R140, R144.reuse, R4 ;  /* 0x000000908c04723c */ /* 0x080fe20000001804 */
[----:B------:R-:W-:Y:S02]  /*e0a0*/  FFMA.FTZ R139, R217, c[0x0][0x23c], -R139 ;  /* 0x00008f00d98b7a23 */ /* 0x000fe4000001088b */
[----:B------:R-:W-:Y:S01]  /*e0b0*/  LDSM.16.MT88.4 R216, [R226+0xf800] ;  /* 0x00f80000e2d8783b */ /* 0x000fe20000004200 */
[--C-:B------:R-:W-:Y:S05]  /*e0c0*/  FFMA.FTZ R132, R194, c[0x0][0x23c], -R209.reuse ;  /* 0x00008f00c2847a23 */ /* 0x100fea00000108d1 */
[----:B------:R1:W-:Y:S10]  /*e0d0*/  MUFU.EX2 R194, R240 ;  /* 0x000000f000c27308 */ /* 0x0003f40000000800 */
[----:B------:R-:W-:Y:S01]  /*e0e0*/  MUFU.EX2 R201, R132 ;  /* 0x0000008400c97308 */ /* 0x000fe20000000800 */
[----:B----4-:R-:W-:Y:S02]  /*e0f0*/  FFMA.FTZ R148, R212, c[0x0][0x23c], -R209 ;  /* 0x00008f00d4947a23 */ /* 0x010fe400000108d1 */
[----:B------:R-:W-:Y:S07]  /*e100*/  LDSM.16.MT88.4 R212, [R225+0xf800] ;  /* 0x00f80000e1d4783b */ /* 0x000fee0000004200 */
[----:B------:R4:W4:Y:S01]  /*e110*/  MUFU.EX2 R176, R148 ;  /* 0x0000009400b07308 */ /* 0x0009220000000800 */
[----:B-1----:R1:W5:Y:S09]  /*e120*/  LDL.LU R240, [R1+0xa4] ;  /* 0x0000a40001f07983 */ /* 0x0023720000300800 */
[----:B------:R-:W-:Y:S10]  /*e130*/  MUFU.EX2 R195, R139 ;  /* 0x0000008b00c37308 */ /* 0x000ff40000000800 */
[----:B------:R-:W-:Y:S01]  /*e140*/  MUFU.EX2 R139, R138 ;  /* 0x0000008a008b7308 */ /* 0x000fe20000000800 */
[----:B----4-:R-:W-:Y:S02]  /*e150*/  F2FP.PACK_AB R148, R229, R165 ;  /* 0x000000a5e594723e */ /* 0x010fe400000000ff */
[----:B------:R-:W-:Y:S07]  /*e160*/  F2FP.PACK_AB R151, R176, R179 ;  /* 0x000000b3b097723e */ /* 0x000fee00000000ff */
[----:B------:R-:W4:Y:S01]  /*e170*/  MUFU.EX2 R250, R250 ;  /* 0x000000fa00fa7308 */ /* 0x000f220000000800 */
[C---:B------:R-:W-:Y:S08]  /*e180*/  HMMA.16816.F32 R8, R148.reuse, R144, R8 ;  /* 0x000000909408723c */ /* 0x040ff00000001808 */
[-C--:B------:R-:W-:Y:S08]  /*e190*/  HMMA.16816.F32 R12, R148, R146.reuse, R12 ;  /* 0x00000092940c723c */ /* 0x080ff0000000180c */
[C---:B------:R-:W-:Y:S01]  /*e1a0*/  HMMA.16816.F32 R16, R140.reuse, R146, R16 ;  /* 0x000000928c10723c */ /* 0x040fe20000001810 */
[----:B------:R-:W1:Y:S03]  /*e1b0*/  LDSM.16.MT88.4 R144, [R228+0xc800] ;  /* 0x00c80000e490783b */ /* 0x000e660000004200 */
[----:B----4-:R-:W-:Y:S04]  /*e1c0*/  F2FP.PACK_AB R208, R183, R250 ;  /* 0x000000fab7d0723e */ /* 0x010fe800000000ff */
[-C--:B------:R-:W-:Y:S08]  /*e1d0*/  HMMA.16816.F32 R20, R140, R152.reuse, R20 ;  /* 0x000000988c14723c */ /* 0x080ff00000001814 */
        /* <DEDUP_REMOVED lines=23> */
[----:B------:R-:W4:Y:S03]  /*e350*/  LDSM.16.MT88.4 R152, [R227+0xe800] ;  /* 0x00e80000e398783b */ /* 0x000f260000004200 */
[----:B--2---:R-:W-:Y:S04]  /*e360*/  FFMA.FTZ R132, R3, R190, R191 ;  /* 0x000000be03847223 */ /* 0x004fe800000100bf */
[-C--:B-1----:R-:W-:Y:S01]  /*e370*/  HMMA.16816.F32 R100, R140, R144.reuse, R100 ;  /* 0x000000908c64723c */ /* 0x082fe20000001864 */
[----:B---3--:R-:W-:Y:S03]  /*e380*/  FFMA.FTZ R0, R0, R175, R182 ;  /* 0x000000af00007223 */ /* 0x008fe600000100b6 */
[----:B------:R-:W-:Y:S01]  /*e390*/  FADD.FTZ R132, R172, R132 ;  /* 0x00000084ac847221 */ /* 0x000fe20000010000 */
[----:B------:R-:W-:Y:S01]  /*e3a0*/  MUFU.EX2 R182, R166 ;  /* 0x000000a600b67308 */ /* 0x000fe20000000800 */
[----:B------:R-:W-:Y:S02]  /*e3b0*/  FADD.FTZ R0, R239, R0 ;  /* 0x00000000ef007221 */ /* 0x000fe40000010000 */
[C---:B------:R-:W-:Y:S01]  /*e3c0*/  HMMA.16816.F32 R104, R148.reuse, R144, R104 ;  /* 0x000000909468723c */ /* 0x040fe20000001868 */
[----:B------:R1:W5:Y:S03]  /*e3d0*/  LDL.LU R239, [R1+0xa0] ;  /* 0x0000a00001ef7983 */ /* 0x0003660000300800 */
[--C-:B------:R-:W-:Y:S02]  /*e3e0*/  FFMA.FTZ R3, R188, c[0x0][0x23c], -R209.reuse ;  /* 0x00008f00bc037a23 */ /* 0x100fe400000108d1 */
[----:B------:R-:W-:Y:S02]  /*e3f0*/  FFMA.FTZ R209, R2, c[0x0][0x23c], -R209 ;  /* 0x00008f0002d17a23 */ /* 0x000fe400000108d1 */
[-C--:B------:R-:W-:Y:S01]  /*e400*/  HMMA.16816.F32 R108, R148, R146.reuse, R108 ;  /* 0x00000092946c723c */ /* 0x080fe2000000186c */
[----:B------:R2:W3:Y:S03]  /*e410*/  MUFU.EX2 R188, R3 ;  /* 0x0000000300bc7308 */ /* 0x0004e60000000800 */
[----:B------:R-:W-:Y:S02]  /*e420*/  FADD.FTZ R2, R174, R133 ;  /* 0x00000085ae027221 */ /* 0x000fe40000010000 */
[----:B------:R-:W-:Y:S02]  /*e430*/  FADD.FTZ R133, R236, R132 ;  /* 0x00000084ec857221 */ /* 0x000fe40000010000 */
[C---:B------:R-:W-:Y:S01]  /*e440*/  HMMA.16816.F32 R112, R140.reuse, R146, R112 ;  /* 0x000000928c70723c */ /* 0x040fe20000001870 */
[----:B------:R-:W1:Y:S02]  /*e450*/  LDSM.16.MT88.4 R144, [R225+0xd000] ;  /* 0x00d00000e190783b */ /* 0x000e640000004200 */
[----:B------:R3:W1:Y:S01]  /*e460*/  MUFU.EX2 R138, R209 ;  /* 0x000000d1008a7308 */ /* 0x0006620000000800 */
[----:B------:R-:W-:Y:S02]  /*e470*/  FADD.FTZ R2, R238, R2 ;  /* 0x00000002ee027221 */ /* 0x000fe40000010000 */
[----:B------:R-:W-:Y:S02]  /*e480*/  FADD.FTZ R132, R235, R0 ;  /* 0x00000000eb847221 */ /* 0x000fe40000010000 */
[-C--:B----4-:R-:W-:Y:S01]  /*e490*/  HMMA.16816.F32 R116, R140, R152.reuse, R116 ;  /* 0x000000988c74723c */ /* 0x090fe20000001874 */
[----:B------:R4:W5:Y:S03]  /*e4a0*/  LDL.LU R238, [R1+0x9c] ;  /* 0x00009c0001ee7983 */ /* 0x0009660000300800 */
[----:B------:R-:W-:Y:S02]  /*e4b0*/  FADD.FTZ R2, R234, R2 ;  /* 0x00000002ea027221 */ /* 0x000fe40000010000 */
[----:B------:R-:W-:Y:S02]  /*e4c0*/  FADD.FTZ R133, R232, R133 ;  /* 0x00000085e8857221 */ /* 0x000fe40000010000 */
[C---:B------:R-:W-:Y:S01]  /*e4d0*/  HMMA.16816.F32 R120, R148.reuse, R152, R120 ;  /* 0x000000989478723c */ /* 0x040fe20000001878 */
[----:B--2---:R-:W-:Y:S02]  /*e4e0*/  FADD.FTZ R3, R173, R210 ;  /* 0x000000d2ad037221 */ /* 0x004fe40000010000 */
[----:B------:R-:W-:Y:S01]  /*e4f0*/  LDSM.16.MT88.4 R172, [R226+0xd800] ;  /* 0x00d80000e2ac783b */ /* 0x000fe20000004200 */
[----:B---3--:R-:W-:Y:S01]  /*e500*/  MOV R166, R188 ;  /* 0x000000bc00a67202 */ /* 0x008fe20000000f00 */
[----:B------:R-:W-:Y:S01]  /*e510*/  FADD.FTZ R2, R222, R2 ;  /* 0x00000002de027221 */ /* 0x000fe20000010000 */
[----:B------:R-:W-:Y:S01]  /*e520*/  F2FP.PACK_AB R210, R195, R182 ;  /* 0x000000b6c3d2723e */ /* 0x000fe200000000ff */
[----:B------:R-:W-:Y:S01]  /*e530*/  FADD.FTZ R3, R237, R3 ;  /* 0x00000003ed037221 */ /* 0x000fe20000010000 */
[-C--:B------:R-:W-:Y:S01]  /*e540*/  HMMA.16816.F32 R124, R148, R154.reuse, R124 ;  /* 0x0000009a947c723c */ /* 0x080fe2000000187c */
[----:B------:R-:W-:Y:S02]  /*e550*/  FADD.FTZ R132, R231, R132 ;  /* 0x00000084e7847221 */ /* 0x000fe40000010000 */
[----:B------:R-:W-:Y:S01]  /*e560*/  LDSM.16.MT88.4 R220, [R228+0xf800] ;  /* 0x00f80000e4dc783b */ /* 0x000fe20000004200 */
[----:B------:R-:W-:Y:S01]  /*e570*/  FADD.FTZ R0, R233, R3 ;  /* 0x00000003e9007221 */ /* 0x000fe20000010000 */
[----:B------:R-:W-:Y:S01]  /*e580*/  F2FP.PACK_AB R209, R245, R244 ;  /* 0x000000f4f5d1723e */ /* 0x000fe200000000ff */
[----:B------:R-:W-:Y:S01]  /*e590*/  FADD.FTZ R2, R230, R2 ;  /* 0x00000002e6027221 */ /* 0x000fe20000010000 */
[----:B------:R-:W-:Y:S01]  /*e5a0*/  F2FP.PACK_AB R151, R188, R201 ;  /* 0x000000c9bc97723e */ /* 0x000fe200000000ff */
[----:B------:R-:W-:Y:S01]  /*e5b0*/  HMMA.16816.F32 R128, R140, R154, R128 ;  /* 0x0000009a8c80723c */ /* 0x000fe20000001880 */
[----:B------:R-:W-:Y:S02]  /*e5c0*/  F2FP.PACK_AB R148, R170, R193 ;  /* 0x000000c1aa94723e */ /* 0x000fe400000000ff */
[----:B------:R-:W2:Y:S01]  /*e5d0*/  LDSM.16.MT88.4 R152, [R227+0xd000] ;  /* 0x00d00000e398783b */ /* 0x000ea20000004200 */
[----:B------:R-:W-:Y:S01]  /*e5e0*/  F2FP.PACK_AB R150, R203, R199 ;  /* 0x000000c7cb96723e */ /* 0x000fe200000000ff */
[----:B------:R-:W-:Y:S01]  /*e5f0*/  FADD.FTZ R3, R165, R0 ;  /* 0x00000000a5037221 */ /* 0x000fe20000010000 */
[----:B------:R-:W-:Y:S01]  /*e600*/  F2FP.PACK_AB R149, R197, R168 ;  /* 0x000000a8c595723e */ /* 0x000fe200000000ff */
[----:B------:R-:W-:Y:S01]  /*e610*/  FADD.FTZ R133, R164, R133 ;  /* 0x00000085a4857221 */ /* 0x000fe20000010000 */
[----:B------:R-:W-:Y:S01]  /*e620*/  F2FP.PACK_AB R143, R189, R200 ;  /* 0x000000c8bd8f723e */ /* 0x000fe200000000ff */
[----:B------:R-:W-:Y:S02]  /*e630*/  FADD.FTZ R3, R229, R3 ;  /* 0x00000003e5037221 */ /* 0x000fe40000010000 */
[----:B------:R4:W5:Y:S01]  /*e640*/  LDL.LU R237, [R1+0x98] ;  /* 0x0000980001ed7983 */ /* 0x0009620000300800 */
[----:B------:R-:W-:Y:S02]  /*e650*/  F2FP.PACK_AB R140, R169, R192 ;  /* 0x000000c0a98c723e */ /* 0x000fe400000000ff */
[----:B------:R-:W-:Y:S01]  /*e660*/  F2FP.PACK_AB R142, R202, R198 ;  /* 0x000000c6ca8e723e */ /* 0x000fe200000000ff */
[----:B------:R4:W5:Y:S01]  /*e670*/  LDL.LU R236, [R1+0x94] ;  /* 0x0000940001ec7983 */ /* 0x0009620000300800 */
[----:B------:R-:W-:Y:S02]  /*e680*/  F2FP.PACK_AB R141, R171, R196 ;  /* 0x000000c4ab8d723e */ /* 0x000fe400000000ff */
[----:B-1----:R-:W-:Y:S01]  /*e690*/  F2FP.PACK_AB R211, R138, R139 ;  /* 0x0000008b8ad3723e */ /* 0x002fe200000000ff */
[----:B------:R4:W5:Y:S01]  /*e6a0*/  LDL.LU R235, [R1+0x90] ;  /* 0x0000900001eb7983 */ /* 0x0009620000300800 */
[----:B------:R-:W-:Y:S03]  /*e6b0*/  MOV R0, R185 ;  /* 0x000000b900007202 */ /* 0x000fe60000000f00 */
[-C--:B------:R-:W-:Y:S01]  /*e6c0*/  HMMA.16816.F32 R4, R140, R144.reuse, R4 ;  /* 0x000000908c04723c */ /* 0x080fe20000001804 */
[----:B------:R4:W5:Y:S01]  /*e6d0*/  LDL.LU R234, [R1+0x8c] ;  /* 0x00008c0001ea7983 */ /* 0x0009620000300800 */
[----:B------:R-:W-:Y:S01]  /*e6e0*/  FADD.FTZ R0, R0, R132 ;  /* 0x0000008400007221 */ /* 0x000fe20000010000 */
[----:B------:R-:W-:Y:S02]  /*e6f0*/  MOV R132, R137 ;  /* 0x0000008900847202 */ /* 0x000fe40000000f00 */
[----:B------:R4:W5:Y:S03]  /*e700*/  LDL.LU R233, [R1+0x88] ;  /* 0x0000880001e97983 */ /* 0x0009660000300800 */
[C---:B------:R-:W-:Y:S01]  /*e710*/  HMMA.16816.F32 R8, R148.reuse, R144, R8 ;  /* 0x000000909408723c */ /* 0x040fe20000001808 */
[----:B------:R4:W5:Y:S04]  /*e720*/  LDL.LU R232, [R1+0x84] ;  /* 0x0000840001e87983 */ /* 0x0009680000300800 */
[----:B------:R4:W5:Y:S03]  /*e730*/  LDL.LU R231, [R1+0x80] ;  /* 0x0000800001e77983 */ /* 0x0009660000300800 */
[-C--:B------:R-:W-:Y:S01]  /*e740*/  HMMA.16816.F32 R12, R148, R146.reuse, R12 ;  /* 0x00000092940c723c */ /* 0x080fe2000000180c */
[----:B------:R4:W5:Y:S04]  /*e750*/  LDL.LU R230, [R1+0x7c] ;  /* 0x00007c0001e67983 */ /* 0x0009680000300800 */
[----:B------:R4:W5:Y:S03]  /*e760*/  LDL.LU R229, [R1+0x78] ;  /* 0x0000780001e57983 */ /* 0x0009660000300800 */
        /* <DEDUP_REMOVED lines=11> */
[----:B------:R-:W3:Y:S07]  /*e820*/  LDSM.16.MT88.4 R160, [R228+0xf000] ;  /* 0x00f00000e4a0783b */ /* 0x000eee0000004200 */
        /* <DEDUP_REMOVED lines=8> */
[C---:B------:R-:W-:Y:S08]  /*e8b0*/  HMMA.16816.F32 R80, R140.reuse, R146, R80 ;  /* 0x000000928c50723c */ /* 0x040ff00000001850 */
[-C--:B---3--:R-:W-:Y:S08]  /*e8c0*/  HMMA.16816.F32 R84, R140, R156.reuse, R84 ;  /* 0x0000009c8c54723c */ /* 0x088ff00000001854 */
[C---:B------:R-:W-:Y:S08]  /*e8d0*/  HMMA.16816.F32 R88, R148.reuse, R156, R88 ;  /* 0x0000009c9458723c */ /* 0x040ff00000001858 */
[-C--:B------:R-:W-:Y:S08]  /*e8e0*/  HMMA.16816.F32 R92, R148, R158.reuse, R92 ;  /* 0x0000009e945c723c */ /* 0x080ff0000000185c */
[C---:B------:R-:W-:Y:S01]  /*e8f0*/  HMMA.16816.F32 R96, R140.reuse, R158, R96 ;  /* 0x0000009e8c60723c */ /* 0x040fe20000001860 */
[----:B------:R-:W1:Y:S07]  /*e900*/  LDSM.16.MT88.4 R156, [R225+0xd800] ;  /* 0x00d80000e19c783b */ /* 0x000e6e0000004200 */
[-C--:B------:R-:W-:Y:S08]  /*e910*/  HMMA.16816.F32 R100, R140, R160.reuse, R100 ;  /* 0x000000a08c64723c */ /* 0x080ff00000001864 */
[C---:B------:R-:W-:Y:S07]  /*e920*/  HMMA.16816.F32 R104, R148.reuse, R160, R104 ;  /* 0x000000a09468723c */ /* 0x040fee0000001868 */
[----:B------:R-:W-:Y:S01]  /*e930*/  MOV R161, R189 ;  /* 0x000000bd00a17202 */ /* 0x000fe20000000f00 */
[-C--:B------:R-:W-:Y:S01]  /*e940*/  HMMA.16816.F32 R108, R148, R162.reuse, R108 ;  /* 0x000000a2946c723c */ /* 0x080fe2000000186c */
[----:B------:R-:W3:Y:S07]  /*e950*/  LDSM.16.MT88.4 R188, [R228+0xd800] ;  /* 0x00d80000e4bc783b */ /* 0x000eee0000004200 */
[C---:B------:R-:W-:Y:S08]  /*e960*/  HMMA.16816.F32 R112, R140.reuse, R162, R112 ;  /* 0x000000a28c70723c */ /* 0x040ff00000001870 */
[-C--:B--2---:R-:W-:Y:S08]  /*e970*/  HMMA.16816.F32 R116, R140, R152.reuse, R116 ;  /* 0x000000988c74723c */ /* 0x084ff00000001874 */
        /* <DEDUP_REMOVED lines=8> */
[----:B------:R-:W1:Y:S07]  /*ea00*/  LDSM.16.MT88.4 R4, [R227+0xf800] ;  /* 0x00f80000e304783b */ /* 0x000e6e0000004200 */
[C---:B------:R-:W-:Y:S07]  /*ea10*/  HMMA.16816.F32 R144, R208.reuse, R156, R8 ;  /* 0x0000009cd090723c */ /* 0x040fee0000001808 */
[----:B------:R-:W-:Y:S01]  /*ea20*/  MOV R8, R161 ;  /* 0x000000a100087202 */ /* 0x000fe20000000f00 */
[-C--:B------:R-:W-:Y:S01]  /*ea30*/  HMMA.16816.F32 R152, R208, R158.reuse, R12 ;  /* 0x0000009ed098723c */ /* 0x080fe2000000180c */
[----:B------:R-:W-:Y:S03]  /*ea40*/  MOV R11, R195 ;  /* 0x000000c3000b7202 */ /* 0x000fe60000000f00 */
[----:B------:R-:W-:Y:S01]  /*ea50*/  MOV R9, R184 ;  /* 0x000000b800097202 */ /* 0x000fe20000000f00 */
[----:B------:R-:W-:Y:S02]  /*ea60*/  IMAD.MOV.U32 R10, RZ, RZ, R167 ;  /* 0x000000ffff0a7224 */ /* 0x000fe400078e00a7 */
[----:B------:R-:W-:Y:S01]  /*ea70*/  IMAD.MOV.U32 R15, RZ, RZ, R194 ;  /* 0x000000ffff0f7224 */ /* 0x000fe200078e00c2 */
[C---:B------:R-:W-:Y:S01]  /*ea80*/  HMMA.16816.F32 R156, R140.reuse, R158, R16 ;  /* 0x0000009e8c9c723c */ /* 0x040fe20000001810 */
[----:B------:R-:W-:Y:S03]  /*ea90*/  MOV R14, R182 ;  /* 0x000000b6000e7202 */ /* 0x000fe60000000f00 */
[----:B------:R-:W-:Y:S01]  /*eaa0*/  MOV R13, R186 ;  /* 0x000000ba000d7202 */ /* 0x000fe20000000f00 */
[----:B------:R-:W-:Y:S02]  /*eab0*/  IMAD.MOV.U32 R12, RZ, RZ, R183 ;  /* 0x000000ffff0c7224 */ /* 0x000fe400078e00b7 */
[----:B------:R-:W-:Y:S01]  /*eac0*/  IMAD.MOV.U32 R18, RZ, RZ, R203 ;  /* 0x000000ffff127224 */ /* 0x000fe200078e00cb */
[-C--:B------:R-:W-:Y:S01]  /*ead0*/  HMMA.16816.F32 R160, R140, R172.reuse, R20 ;  /* 0x000000ac8ca0723c */ /* 0x080fe20000001814 */
[----:B------:R-:W-:Y:S03]  /*eae0*/  MOV R19, R166 ;  /* 0x000000a600137202 */ /* 0x000fe60000000f00 */
[----:B------:R-:W-:Y:S01]  /*eaf0*/  MOV R17, R202 ;  /* 0x000000ca00117202 */ /* 0x000fe20000000f00 */
[----:B------:R-:W-:Y:S01]  /*eb00*/  FADD.FTZ R10, R10, R2 ;  /* 0x000000020a0a7221 */ /* 0x000fe20000010000 */
[----:B------:R-:W-:Y:S02]  /*eb10*/  MOV R16, R201 ;  /* 0x000000c900107202 */ /* 0x000fe40000000f00 */
[C---:B------:R-:W-:Y:S01]  /*eb20*/  HMMA.16816.F32 R164, R208.reuse, R172, R24 ;  /* 0x000000acd0a4723c */ /* 0x040fe20000001818 */
[----:B------:R-:W-:Y:S03]  /*eb30*/  MOV R23, R200 ;  /* 0x000000c800177202 */ /* 0x000fe60000000f00 */
[----:B------:R-:W-:Y:S02]  /*eb40*/  MOV R22, R199 ;  /* 0x000000c700167202 */ /* 0x000fe40000000f00 */
[----:B------:R-:W-:Y:S02]  /*eb50*/  MOV R20, R197 ;  /* 0x000000c500147202 */ /* 0x000fe40000000f00 */
[----:B------:R-:W-:Y:S04]  /*eb60*/  MOV R27, R171 ;  /* 0x000000ab001b7202 */ /* 0x000fe80000000f00 */
[----:B------:R-:W-:Y:S02]  /*eb70*/  MOV R24, R168 ;  /* 0x000000a800187202 */ /* 0x000fe40000000f00 */
[----:B------:R-:W-:Y:S02]  /*eb80*/  MOV R26, R170 ;  /* 0x000000aa001a7202 */ /* 0x000fe40000000f00 */
[----:B------:R-:W-:Y:S02]  /*eb90*/  MOV R25, R169 ;  /* 0x000000a900197202 */ /* 0x000fe40000000f00 */
[-C--:B------:R-:W-:Y:S01]  /*eba0*/  HMMA.16816.F32 R168, R208, R174.reuse, R28 ;  /* 0x000000aed0a8723c */ /* 0x080fe2000000181c */
[----:B------:R-:W-:Y:S06]  /*ebb0*/  MOV R21, R198 ;  /* 0x000000c600157202 */ /* 0x000fec0000000f00 */
[----:B------:R-:W-:Y:S01]  /*ebc0*/  MOV R31, R196 ;  /* 0x000000c4001f7202 */ /* 0x000fe20000000f00 */
        /* <DEDUP_REMOVED lines=8> */
[-C--:B---3--:R-:W-:Y:S01]  /*ec50*/  HMMA.16816.F32 R176, R140, R188.reuse, R36 ;  /* 0x000000bc8cb0723c */ /* 0x088fe20000001824 */
[----:B------:R-:W-:Y:S06]  /*ec60*/  FADD.FTZ R10, R33, R10 ;  /* 0x0000000a210a7221 */ /* 0x000fec0000010000 */
[----:B------:R-:W-:Y:S01]  /*ec70*/  MOV R37, R28 ;  /* 0x0000001c00257202 */ /* 0x000fe20000000f00 */
[----:B------:R-:W-:Y:S01]  /*ec80*/  IMAD.MOV.U32 R39, RZ, RZ, R180 ;  /* 0x000000ffff277224 */ /* 0x000fe200078e00b4 */
[----:B------:R-:W-:Y:S03]  /*ec90*/  MOV R28, R29 ;  /* 0x0000001d001c7202 */ /* 0x000fe60000000f00 */
[----:B------:R-:W-:Y:S01]  /*eca0*/  MOV R29, R30 ;  /* 0x0000001e001d7202 */ /* 0x000fe20000000f00 */
[----:B------:R-:W-:Y:S01]  /*ecb0*/  FADD.FTZ R0, R37, R0 ;  /* 0x0000000025007221 */ /* 0x000fe20000010000 */
[----:B------:R-:W-:Y:S02]  /*ecc0*/  MOV R30, R31 ;  /* 0x0000001f001e7202 */ /* 0x000fe40000000f00 */
[----:B------:R-:W-:Y:S01]  /*ecd0*/  MOV R31, R24 ;  /* 0x00000018001f7202 */ /* 0x000fe20000000f00 */
[----:B------:R-:W-:Y:S01]  /*ece0*/  FADD.FTZ R0, R32, R0 ;  /* 0x0000000020007221 */ /* 0x000fe20000010000 */
[----:B------:R-:W-:Y:S01]  /*ecf0*/  MOV R24, R25 ;  /* 0x0000001900187202 */ /* 0x000fe20000000f00 */
[----:B------:R-:W-:Y:S01]  /*ed00*/  IMAD.MOV.U32 R25, RZ, RZ, R26 ;  /* 0x000000ffff197224 */ /* 0x000fe200078e001a */
        /* <DEDUP_REMOVED lines=8> */
[----:B------:R-:W-:Y:S01]  /*ed90*/  MOV R18, R8 ;  /* 0x0000000800127202 */ /* 0x000fe20000000f00 */
[----:B------:R-:W-:Y:S01]  /*eda0*/  FADD.FTZ R8, R224, R133 ;  /* 0x00000085e0087221 */ /* 0x000fe20000010000 */
[----:B------:R-:W-:Y:S01]  /*edb0*/  MOV R38, R181 ;  /* 0x000000b500267202 */ /* 0x000fe20000000f00 */
[----:B------:R4:W5:Y:S01]  /*edc0*/  LDL.LU R224, [R1+0x74] ;  /* 0x0000740001e07983 */ /* 0x0009620000300800 */
[C---:B------:R-:W-:Y:S03]  /*edd0*/  HMMA.16816.F32 R180, R208.reuse, R188, R40 ;  /* 0x000000bcd0b4723c */ /* 0x040fe60000001828 */
[----:B------:R-:W-:Y:S02]  /*ede0*/  FADD.FTZ R2, R38, R3 ;  /* 0x0000000326027221 */ /* 0x000fe40000010000 */
[----:B------:R-:W-:Y:S02]  /*edf0*/  FADD.FTZ R3, R39, R8 ;  /* 0x0000000827037221 */ /* 0x000fe40000010000 */
        /* <DEDUP_REMOVED lines=19> */
[----:B------:R-:W-:Y:S04]  /*ef30*/  FADD.FTZ R3, R20, R3 ;  /* 0x0000000314037221 */ /* 0x000fe80000010000 */
[C---:B------:R-:W-:Y:S01]  /*ef40*/  HMMA.16816.F32 R204, R140.reuse, R206, R64 ;  /* 0x000000ce8ccc723c */ /* 0x040fe20000001840 */
[----:B------:R-:W-:Y:S04]  /*ef50*/  FADD.FTZ R3, R16, R3 ;  /* 0x0000000310037221 */ /* 0x000fe80000010000 */
[----:B------:R-:W-:Y:S03]  /*ef60*/  FADD.FTZ R3, R249, R3 ;  /* 0x00000003f9037221 */ /* 0x000fe60000010000 */
[-C--:B------:R-:W-:Y:S01]  /*ef70*/  HMMA.16816.F32 R68, R140, R212.reuse, R68 ;  /* 0x000000d48c44723c */ /* 0x080fe20000001844 */
[----:B------:R-:W-:Y:S07]  /*ef80*/  FADD.FTZ R8, R252, R3 ;  /* 0x00000003fc087221 */ /* 0x000fee0000010000 */
        /* <DEDUP_REMOVED lines=11> */
[-C--:B-1----:R-:W-:Y:S08]  /*f040*/  HMMA.16816.F32 R116, R140, R4.reuse, R116 ;  /* 0x000000048c74723c */ /* 0x082ff00000001874 */
        /* <DEDUP_REMOVED lines=8> */
[----:B------:R-:W-:Y:S02]  /*f0d0*/  FADD.FTZ R4, R244, R0 ;  /* 0x00000000f4047221 */ /* 0x000fe40000010000 */
[----:B------:R-:W-:Y:S02]  /*f0e0*/  FADD.FTZ R0, R12, R5 ;  /* 0x000000050c007221 */ /* 0x000fe40000010000 */
[----:B------:R-:W-:Y:S01]  /*f0f0*/  FADD.FTZ R5, R13, R8 ;  /* 0x000000080d057221 */ /* 0x000fe20000010000 */
[----:B------:R-:W-:Y:S01]  /*f100*/  MOV R141, R134 ;  /* 0x00000086008d7202 */ /* 0x000fe20000000f00 */
[----:B------:R-:W-:Y:S03]  /*f110*/  FADD.FTZ R2, R248, R2 ;  /* 0x00000002f8027221 */ /* 0x000fe60000010000 */
[----:B------:R-:W-:Y:S01]  /*f120*/  FADD.FTZ R5, R15, R5 ;  /* 0x000000050f057221 */ /* 0x000fe20000010000 */
[----:B------:R-:W-:Y:S01]  /*f130*/  MOV R140, R135 ;  /* 0x00000087008c7202 */ /* 0x000fe20000000f00 */
        /* <DEDUP_REMOVED lines=12> */
[----:B----45:R-:W-:-:S05]  /*f200*/  @P4 BRA `(.L_x_374) ;  /* 0xffffa64000004947 */ /* 0x030fca000383ffff */
.L_x_373:
[----:B----4-:R-:W2:Y:S04]  /*f210*/  LDL.LU R2, [R1+0x2c] ;  /* 0x00002c0001027983 */ /* 0x010ea80000300800 */
[----:B------:R-:W3:Y:S04]  /*f220*/  LDL.LU R8, [R1+0x34] ;  /* 0x0000340001087983 */ /* 0x000ee80000300800 */
[----:B------:R-:W4:Y:S04]  /*f230*/  LDL.LU R7, [R1+0x30] ;  /* 0x0000300001077983 */ /* 0x000f280000300800 */
        /* <DEDUP_REMOVED lines=33> */
[----:B---3--:R-:W-:Y:S01]  /*f450*/  FMUL.FTZ R49, R0, R85 ;  /* 0x0000005500317220 */ /* 0x008fe20000410000 */
[----:B------:R-:W-:Y:S01]  /*f460*/  MOV R2, 0x3f800000 ;  /* 0x3f80000000027802 */ /* 0x000fe20000000f00 */
[----:B------:R-:W1:Y:S01]  /*f470*/  S2R R85, SR_TID.X ;  /* 0x0000000000557919 */ /* 0x000e620000002100 */
[----:B------:R-:W-:Y:S01]  /*f480*/  FSETP.NE.FTZ.AND P0, PT, R138, RZ, PT ;  /* 0x000000ff8a00720b */ /* 0x000fe20003f15000 */
[C---:B------:R-:W-:Y:S02]  /*f490*/  FMUL.FTZ R148, R0.reuse, R148 ;  /* 0x0000009400947220 */ /* 0x040fe40000410000 */
[C---:B------:R-:W-:Y:S02]  /*f4a0*/  FMUL.FTZ R6, R0.reuse, R149 ;  /* 0x0000009500067220 */ /* 0x040fe40000410000 */
[C---:B------:R-:W-:Y:S02]  /*f4b0*/  FMUL.FTZ R156, R0.reuse, R156 ;  /* 0x0000009c009c7220 */ /* 0x040fe40000410000 */
[----:B------:R-:W-:Y:S01]  /*f4c0*/  FMUL.FTZ R4, R0, R157 ;  /* 0x0000009d00047220 */ /* 0x000fe20000410000 */
[----:B------:R-:W-:Y:S01]  /*f4d0*/  F2FP.PACK_AB R6, R6, R148 ;  /* 0x000000940606723e */ /* 0x000fe200000000ff */
[----:B------:R-:W2:Y:S01]  /*f4e0*/  @P3 MUFU.RCP R2, R139 ;  /* 0x0000008b00023308 */ /* 0x000ea20000001000 */
        /* <DEDUP_REMOVED lines=20> */
[----:B-1----:R-:W-:Y:S01]  /*f630*/  SHF.R.S32.HI R69, RZ, 0x1f, R85 ;  /* 0x0000001fff457819 */ /* 0x002fe20000011455 */
[C---:B------:R-:W-:Y:S01]  /*f640*/  FMUL.FTZ R80, R0.reuse, R80 ;  /* 0x0000005000507220 */ /* 0x040fe20000410000 */
[----:B------:R-:W-:Y:S01]  /*f650*/  F2FP.PACK_AB R61, R61, R204 ;  /* 0x000000cc3d3d723e */ /* 0x000fe200000000ff */
[C---:B------:R-:W-:Y:S01]  /*f660*/  FMUL.FTZ R53, R0.reuse, R81 ;  /* 0x0000005100357220 */ /* 0x040fe20000410000 */
[----:B------:R-:W-:Y:S01]  /*f670*/  LEA.HI R25, R69, R85, RZ, 0x2 ;  /* 0x0000005545197211 */ /* 0x000fe200078f10ff */
[C---:B------:R-:W-:Y:S01]  /*f680*/  FMUL.FTZ R84, R0.reuse, R84 ;  /* 0x0000005400547220 */ /* 0x040fe20000410000 */
[----:B------:R-:W-:Y:S01]  /*f690*/  F2FP.PACK_AB R57, R57, R27 ;  /* 0x0000001b3939723e */ /* 0x000fe200000000ff */
[C---:B------:R-:W-:Y:S01]  /*f6a0*/  FMUL.FTZ R96, R0.reuse, R96 ;  /* 0x0000006000607220 */ /* 0x040fe20000410000 */
[----:B------:R-:W-:Y:S01]  /*f6b0*/  F2FP.PACK_AB R53, R53, R80 ;  /* 0x000000503535723e */ /* 0x000fe200000000ff */
[C---:B------:R-:W-:Y:S01]  /*f6c0*/  FMUL.FTZ R45, R0.reuse, R97 ;  /* 0x00000061002d7220 */ /* 0x040fe20000410000 */
[----:B------:R-:W-:Y:S01]  /*f6d0*/  F2FP.PACK_AB R49, R49, R84 ;  /* 0x000000543131723e */ /* 0x000fe200000000ff */
[C---:B------:R-:W-:Y:S01]  /*f6e0*/  FMUL.FTZ R100, R0.reuse, R100 ;  /* 0x0000006400647220 */ /* 0x040fe20000410000 */
[----:B------:R-:W-:Y:S01]  /*f6f0*/  LEA.HI R84, R69, R85, RZ, 0x5 ;  /* 0x0000005545547211 */ /* 0x000fe200078f28ff */
        /* <DEDUP_REMOVED lines=112> */
[C---:B------:R-:W-:Y:S01]  /*fe00*/  FMUL.FTZ R8, R0.reuse, R146 ;  /* 0x0000009200087220 */ /* 0x040fe20000410000 */
[----:B------:R-:W-:Y:S01]  /*fe10*/  LEA.HI R3, R3, R2, RZ, 0x3 ;  /* 0x0000000203037211 */ /* 0x000fe200078f18ff */
[----:B------:R-:W-:-:S02]  /*fe20*/  FMUL.FTZ R155, R0, R155 ;  /* 0x0000009b009b7220 */ /* 0x000fc40000410000 */
[C---:B------:R-:W-:Y:S01]  /*fe30*/  FMUL.FTZ R13, R0.reuse, R154 ;  /* 0x0000009a000d7220 */ /* 0x040fe20000410000 */
[----:B------:R-:W-:Y:S01]  /*fe40*/  LOP3.LUT R3, R3, 0xfffffff8, RZ, 0xc0, !PT ;  /* 0xfffffff803037812 */ /* 0x000fe200078ec0ff */
[C---:B------:R-:W-:Y:S01]  /*fe50*/  FMUL.FTZ R167, R0.reuse, R167 ;  /* 0x000000a700a77220 */ /* 0x040fe20000410000 */
[----:B------:R-:W-:Y:S01]  /*fe60*/  F2FP.PACK_AB R8, R147, R8 ;  /* 0x000000089308723e */ /* 0x000fe200000000ff */
[----:B------:R-:W-:Y:S01]  /*fe70*/  FMUL.FTZ R17, R0, R166 ;  /* 0x000000a600117220 */ /* 0x000fe20000410000 */
[----:B------:R-:W-:Y:S01]  /*fe80*/  IADD3 R3, R2, -R3, RZ ;  /* 0x8000000302037210 */ /* 0x000fe20007ffe0ff */
[C---:B------:R-:W-:Y:S01]  /*fe90*/  FMUL.FTZ R171, R0.reuse, R171 ;  /* 0x000000ab00ab7220 */ /* 0x040fe20000410000 */
[----:B------:R-:W-:Y:S01]  /*fea0*/  F2FP.PACK_AB R13, R155, R13 ;  /* 0x0000000d9b0d723e */ /* 0x000fe200000000ff */
[C---:B------:R-:W-:Y:S01]  /*feb0*/  FMUL.FTZ R23, R0.reuse, R170 ;  /* 0x000000aa00177220 */ /* 0x040fe20000410000 */
        /* <DEDUP_REMOVED lines=59> */
[----:B------:R4:W-:Y:S04]  /*10270*/  STS [R0+0x2000], R9 ;  /* 0x0020000900007388 */ /* 0x0009e80000000800 */
        /* <DEDUP_REMOVED lines=9> */
[-C--:B------:R-:W-:Y:S02]  /*10310*/  IADD3 R3, R3, R2.reuse, RZ ;  /* 0x0000000203037210 */ /* 0x080fe40007ffe0ff */
[-C--:B---3--:R-:W-:Y:S01]  /*10320*/  IADD3 R7, R0, R5.reuse, RZ ;  /* 0x0000000500077210 */ /* 0x088fe20007ffe0ff */
[----:B------:R2:W-:Y:S01]  /*10330*/  STS [R4], R12 ;  /* 0x0000000c04007388 */ /* 0x0005e20000000800 */
[----:B------:R-:W-:Y:S01]  /*10340*/  IADD3 R6, R4, R5, RZ ;  /* 0x0000000504067210 */ /* 0x000fe20007ffe0ff */
[----:B------:R-:W-:Y:S01]  /*10350*/  ULDC.64 UR4, c[0x0][0x1e0] ;  /* 0x0000780000047ab9 */ /* 0x000fe20000000a00 */
[----:B----4-:R-:W-:Y:S01]  /*10360*/  MOV R9, 0x7f800000 ;  /* 0x7f80000000097802 */ /* 0x010fe20000000f00 */
[----:B------:R-:W-:Y:S01]  /*10370*/  STS [R4+0x400], R11 ;  /* 0x0004000b04007388 */ /* 0x000fe20000000800 */
[----:B------:R-:W-:Y:S01]  /*10380*/  @!UP0 UIMAD UR12, UR12, UR4, URZ ;  /* 0x000000040c0c82a4 */ /* 0x000fe2000f8e023f */
[----:B------:R-:W-:-:S02]  /*10390*/  IADD3 R8, R5, R2, RZ ;  /* 0x0000000205087210 */ /* 0x000fc40007ffe0ff */
[----:B------:R-:W-:Y:S01]  /*103a0*/  STS [R3], R15 ;  /* 0x0000000f03007388 */ /* 0x000fe20000000800 */
[----:B------:R-:W-:Y:S01]  /*103b0*/  IADD3 R5, R3, R5, RZ ;  /* 0x0000000503057210 */ /* 0x000fe20007ffe0ff */
[----:B------:R-:W-:Y:S02]  /*103c0*/  @!UP0 UIMAD.WIDE.U32 UR22, UR6, UR4, URZ ;  /* 0x00000004061682a5 */ /* 0x000fe4000f8e003f */
[----:B------:R3:W-:Y:S01]  /*103d0*/  STS [R3+0x400], R14 ;  /* 0x0004000e03007388 */ /* 0x0007e20000000800 */
        /* <DEDUP_REMOVED lines=14> */
[----:B------:R-:W-:Y:S02]  /*104c0*/  @UP1 ULDC UR13, c[0x0][0x210] ;  /* 0x00008400000d1ab9 */ /* 0x000fe40000000800 */
[----:B------:R-:W-:Y:S01]  /*104d0*/  ULDC UR5, c[0x0][0x234] ;  /* 0x00008d0000057ab9 */ /* 0x000fe20000000800 */
[----:B------:R-:W-:Y:S01]  /*104e0*/  STS [R7], R22 ;  /* 0x0000001607007388 */ /* 0x000fe20000000800 */
[----:B------:R-:W-:-:S02]  /*104f0*/  @UP1 UIMAD UR13, UR13, UR9, URZ ;  /* 0x000000090d0d12a4 */ /* 0x000fc4000f8e023f */
[----:B------:R-:W-:Y:S01]  /*10500*/  @!UP1 USEL UR13, UR9, UR5, !UP2 ;  /* 0x00000005090d9287 */ /* 0x000fe2000d000000 */
[----:B------:R-:W-:Y:S01]  /*10510*/  STS [R7+0x400], R21 ;  /* 0x0004001507007388 */ /* 0x000fe20000000800 */
[----:B------:R-:W-:Y:S01]  /*10520*/  ULDC UR4, c[0x0][0x1c0] ;  /* 0x0000700000047ab9 */ /* 0x000fe20000000800 */
[----:B---3--:R-:W-:Y:S01]  /*10530*/  MOV R14, 0x7f800000 ;  /* 0x7f800000000e7802 */ /* 0x008fe20000000f00 */
        /* <DEDUP_REMOVED lines=52> */
[----:B------:R3:W-:Y:S04]  /*10880*/  STS [R7+0x4000], R41 ;  /* 0x0040002907007388 */ /* 0x0007e80000000800 */
[----:B------:R3:W-:Y:S01]  /*10890*/  STS [R7+0x4400], R40 ;  /* 0x0044002807007388 */ /* 0x0007e20000000800 */
[----:B--2---:R-:W-:-:S03]  /*108a0*/  @P3 FMUL.FTZ R2, R2, 0.69314718246459960938 ;  /* 0x3f31721802023820 */ /* 0x004fc60000410000 */
[----:B------:R2:W-:Y:S01]  /*108b0*/  STS [R8+0x4000], R37 ;  /* 0x0040002508007388 */ /* 0x0005e20000000800 */
[----:B------:R-:W-:-:S03]  /*108c0*/  @P3 FFMA.FTZ R9, R136, c[0x0][0x238], R2 ;  /* 0x00008e0088093a23 */ /* 0x000fc60000010002 */
[----:B------:R2:W-:Y:S01]  /*108d0*/  STS [R8+0x4400], R36 ;  /* 0x0044002408007388 */ /* 0x0005e20000000800 */
[----:B-1----:R-:W1:Y:S01]  /*108e0*/  @P5 MUFU.LG2 R4, R133 ;  /* 0x0000008500045308 */ /* 0x002e620000000c00 */
[----:B----4-:R-:W-:Y:S02]  /*108f0*/  @P0 FMUL.FTZ R0, R0, 0.69314718246459960938 ;  /* 0x3f31721800000820 */ /* 0x010fe40000410000 */
[----:B------:R2:W-:Y:S02]  /*10900*/  STS [R7+0x6000], R39 ;  /* 0x0060002707007388 */ /* 0x0005e40000000800 */
[----:B------:R-:W-:Y:S02]  /*10910*/  @P0 FFMA.FTZ R12, R134, c[0x0][0x238], R0 ;  /* 0x00008e00860c0a23 */ /* 0x000fe40000010000 */
[----:B------:R2:W-:Y:S01]  /*10920*/  STS [R7+0x6400], R38 ;  /* 0x0064002607007388 */ /* 0x0005e20000000800 */
[----:B---3--:R-:W3:Y:S03]  /*10930*/  @P4 MUFU.LG2 R3, R132 ;  /* 0x0000008400034308 */ /* 0x008ee60000000c00 */
[----:B------:R2:W-:Y:S04]  /*10940*/  STS [R8+0x6000], R35 ;  /* 0x0060002308007388 */ /* 0x0005e80000000800 */
[----:B------:R2:W-:Y:S01]  /*10950*/  STS [R8+0x6400], R34 ;  /* 0x0064002208007388 */ /* 0x0005e20000000800 */
[----:B-1----:R-:W-:-:S03]  /*10960*/  @P5 FMUL.FTZ R4, R4, 0.69314718246459960938 ;  /* 0x3f31721804045820 */ /* 0x002fc60000410000 */
[----:B------:R2:W-:Y:S01]  /*10970*/  STS [R6+0x4000], R33 ;  /* 0x0040002106007388 */ /* 0x0005e20000000800 */
[----:B------:R-:W-:-:S03]  /*10980*/  @P5 FFMA.FTZ R13, R137, c[0x0][0x238], R4 ;  /* 0x00008e00890d5a23 */ /* 0x000fc60000010004 */
[----:B------:R2:W-:Y:S01]  /*10990*/  STS [R6+0x4400], R32 ;  /* 0x0044002006007388 */ /* 0x0005e20000000800 */
[----:B---3--:R-:W-:-:S03]  /*109a0*/  @P4 FMUL.FTZ R3, R3, 0.69314718246459960938 ;  /* 0x3f31721803034820 */ /* 0x008fc60000410000 */
[----:B------:R2:W-:Y:S01]  /*109b0*/  STS [R5+0x4000], R29 ;  /* 0x0040001d05007388 */ /* 0x0005e20000000800 */
[----:B------:R-:W-:-:S03]  /*109c0*/  @P4 FFMA.FTZ R14, R135, c[0x0][0x238], R3 ;  /* 0x00008e00870e4a23 */ /* 0x000fc60000010003 */
[----:B------:R2:W-:Y:S04]  /*109d0*/  STS [R5+0x4400], R28 ;  /* 0x0044001c05007388 */ /* 0x0005e80000000800 */
[----:B------:R2:W-:Y:S04]  /*109e0*/  STS [R6+0x6000], R31 ;  /* 0x0060001f06007388 */ /* 0x0005e80000000800 */
[----:B------:R2:W-:Y:S04]  /*109f0*/  STS [R6+0x6400], R30 ;  /* 0x0064001e06007388 */ /* 0x0005e80000000800 */
[----:B------:R2:W-:Y:S04]  /*10a00*/  STS [R5+0x6000], R27 ;  /* 0x0060001b05007388 */ /* 0x0005e80000000800 */
[----:B------:R2:W-:Y:S04]  /*10a10*/  STS [R5+0x6400], R68 ;  /* 0x0064004405007388 */ /* 0x0005e80000000800 */
[----:B------:R-:W-:Y:S06]  /*10a20*/  BAR.SYNC.DEFER_BLOCKING 0x0 ;  /* 0x0000000000007b1d */ /* 0x000fec0000010000 */
[----:B-----5:R2:W1:Y:S04]  /*10a30*/  LDS.128 R20, [R243] ;  /* 0x00000000f3147984 */ /* 0x0204680000000c00 */
        /* <DEDUP_REMOVED lines=19> */
[----:B------:R-:W-:-:S05]  /*10b70*/  LOP3.LUT R0, R0, 0xffffffc, RZ, 0xc0, !PT ;  /* 0x0ffffffc00007812 */ /* 0x000fca00078ec0ff */
[----:B------:R-:W-:-:S04]  /*10b80*/  IMAD.IADD R0, R25, 0x1, -R0 ;  /* 0x0000000119007824 */ /* 0x000fc800078e0a00 */
[----:B---3--:R-:W-:-:S05]  /*10b90*/  IMAD R0, R0, 0x10, R140 ;  /* 0x0000001000007824 */ /* 0x008fca00078e028c */
[C---:B------:R-:W-:Y:S02]  /*10ba0*/  ISETP.GE.AND P6, PT, R0.reuse, UR15, PT ;  /* 0x0000000f00007c0c */ /* 0x040fe4000bfc6270 */
[C---:B------:R-:W-:Y:S02]  /*10bb0*/  IADD3 R2, R0.reuse, 0x8, RZ ;  /* 0x0000000800027810 */ /* 0x040fe40007ffe0ff */
[----:B--2---:R-:W-:Y:S02]  /*10bc0*/  IADD3 R5, R0, 0x40, RZ ;  /* 0x0000004000057810 */ /* 0x004fe40007ffe0ff */
        /* <DEDUP_REMOVED lines=28> */
.L_x_378:
[----:B---34-:R-:W-:Y:S05]  /*10d90*/  BSYNC B0 ;  /* 0x0000000000007941 */ /* 0x018fea0003800000 */
.L_x_377:
[----:B--2---:R-:W2:Y:S04]  /*10da0*/  LDL.64 R14, [R1+0x40] ;  /* 0x00004000010e7983 */ /* 0x004ea80000100a00 */
[----:B------:R3:W5:Y:S04]  /*10db0*/  LDL.64 R24, [R1+0x48] ;  /* 0x0000480001187983 */ /* 0x0007680000100a00 */
[----:B------:R3:W5:Y:S04]  /*10dc0*/  LDL R12, [R1+0x50] ;  /* 0x00005000010c7983 */ /* 0x0007680000100800 */
[----:B------:R-:W4:Y:S04]  /*10dd0*/  S2R R4, SR_TID.X ;  /* 0x0000000000047919 */ /* 0x000f280000002100 */
[----:B------:R-:W1:Y:S01]  /*10de0*/  S2R R10, SR_CTAID.Z ;  /* 0x00000000000a7919 */ /* 0x000e620000002700 */
[----:B------:R-:W-:-:S02]  /*10df0*/  USHF.R.S32.HI UR6, URZ, 0x1f, UR11 ;  /* 0x0000001f3f067899 */ /* 0x000fc4000801140b */
[----:B------:R-:W-:Y:S02]  /*10e00*/  ULDC.64 UR4, c[0x0][0x1f0] ;  /* 0x00007c0000047ab9 */ /* 0x000fe40000000a00 */
[----:B------:R-:W-:Y:S01]  /*10e10*/  UIMAD UR4, UR6, UR4, URZ ;  /* 0x00000004060472a4 */ /* 0x000fe2000f8e023f */
[----:B----4-:R-:W-:-:S04]  /*10e20*/  SHF.R.S32.HI R0, RZ, 0x1f, R4 ;  /* 0x0000001fff007819 */ /* 0x010fc80000011404 */
        /* <DEDUP_REMOVED lines=8> */
[----:B-1----:R-:W-:-:S05]  /*10eb0*/  IMAD.WIDE.U32 R10, R10, c[0x0][0x1f0], R2 ;  /* 0x00007c000a0a7a25 */ /* 0x002fca00078e0002 */
[----:B------:R-:W-:-:S05]  /*10ec0*/  IADD3 R9, R11, UR4, RZ ;  /* 0x000000040b097c10 */ /* 0x000fca000fffe0ff */
[----:B------:R-:W-:Y:S05]  /*10ed0*/  @P0 BRA `(.L_x_380) ;  /* 0x000000b000000947 */ /* 0x000fea0003800000 */
[----:B---3-5:R-:W-:Y:S01]  /*10ee0*/  IMAD R0, R25, c[0x0][0x1e8], RZ ;  /* 0x00007a0019007a24 */ /* 0x028fe200078e02ff */
        /* <DEDUP_REMOVED lines=10> */
.L_x_380:
[----:B---3--:R-:W-:Y:S05]  /*10f90*/  BSYNC B0 ;  /* 0x0000000000007941 */ /* 0x008fea0003800000 */
.L_x_379:
        /* <DEDUP_REMOVED lines=18> */
.L_x_382:
[----:B------:R-:W-:Y:S05]  /*110c0*/  BSYNC B0 ;  /* 0x0000000000007941 */ /* 0x000fea0003800000 */
.L_x_381:
        /* <DEDUP_REMOVED lines=18> */
.L_x_384:
[----:B------:R-:W-:Y:S05]  /*111f0*/  BSYNC B0 ;  /* 0x0000000000007941 */ /* 0x000fea0003800000 */
.L_x_383:
        /* <DEDUP_REMOVED lines=18> */
.L_x_386:
[----:B------:R-:W-:Y:S05]  /*11320*/  BSYNC B0 ;  /* 0x0000000000007941 */ /* 0x000fea0003800000 */
.L_x_385:
        /* <DEDUP_REMOVED lines=18> */
.L_x_388:
[----:B------:R-:W-:Y:S05]  /*11450*/  BSYNC B0 ;  /* 0x0000000000007941 */ /* 0x000fea0003800000 */
.L_x_387:
        /* <DEDUP_REMOVED lines=18> */
.L_x_390:
[----:B------:R-:W-:Y:S05]  /*11580*/  BSYNC B0 ;  /* 0x0000000000007941 */ /* 0x000fea0003800000 */
.L_x_389:
        /* <DEDUP_REMOVED lines=18> */
.L_x_392:
[----:B------:R-:W-:Y:S05]  /*116b0*/  BSYNC B0 ;  /* 0x0000000000007941 */ /* 0x000fea0003800000 */
.L_x_391:
        /* <DEDUP_REMOVED lines=19> */
.L_x_335:
        /* <DEDUP_REMOVED lines=74> */
.L_x_394:
[----:B------:R-:W-:Y:S05]  /*11c90*/  BSYNC B0 ;  /* 0x0000000000007941 */ /* 0x000fea0003800000 */
.L_x_393:
        /* <DEDUP_REMOVED lines=18> */
.L_x_396:
[----:B------:R-:W-:Y:S05]  /*11dc0*/  BSYNC B0 ;  /* 0x0000000000007941 */ /* 0x000fea0003800000 */
.L_x_395:
        /* <DEDUP_REMOVED lines=18> */
.L_x_398:
[----:B------:R-:W-:Y:S05]  /*11ef0*/  BSYNC B0 ;  /* 0x0000000000007941 */ /* 0x000fea0003800000 */
.L_x_397:
        /* <DEDUP_REMOVED lines=18> */
.L_x_400:
[----:B------:R-:W-:Y:S05]  /*12020*/  BSYNC B0 ;  /* 0x0000000000007941 */ /* 0x000fea0003800000 */
.L_x_399:
        /* <DEDUP_REMOVED lines=18> */
.L_x_402:
[----:B------:R-:W-:Y:S05]  /*12150*/  BSYNC B0 ;  /* 0x0000000000007941 */ /* 0x000fea0003800000 */
.L_x_401:
        /* <DEDUP_REMOVED lines=18> */
.L_x_404:
[----:B------:R-:W-:Y:S05]  /*12280*/  BSYNC B0 ;  /* 0x0000000000007941 */ /* 0x000fea0003800000 */
.L_x_403:
        /* <DEDUP_REMOVED lines=18> */
.L_x_406:
[----:B------:R-:W-:Y:S05]  /*123b0*/  BSYNC B0 ;  /* 0x0000000000007941 */ /* 0x000fea0003800000 */
.L_x_405:
        /* <DEDUP_REMOVED lines=18> */
.L_x_408:
[----:B------:R-:W-:Y:S05]  /*124e0*/  BSYNC B0 ;  /* 0x0000000000007941 */ /* 0x000fea0003800000 */
.L_x_407:
        /* <DEDUP_REMOVED lines=67> */
.L_x_409:
        /* <DEDUP_REMOVED lines=14> */
.L_x_2379:


//--------------------- .text._ZN5flash16flash_fwd_kernelI23Flash_fwd_kernel_traitsILi128ELi128ELi64ELi4ELb0ELb0EN7cutlass6half_tE19Flash_kernel_traitsILi128ELi128ELi64ELi4ES3_EELb0ELb0ELb1ELb0ELb0ELb1ELb0ELb0EEEvNS_16Flash_fwd_paramsE --------------------------
	.section	.text._ZN5flash16flash_fwd_kernelI23Flash_fwd_kernel_traitsILi128ELi128ELi64ELi4ELb0ELb0EN7cutlass6half_tE19Flash_kernel_traitsILi128ELi128ELi64ELi4ES3_EELb0ELb0ELb1ELb0ELb0ELb1ELb0ELb0EEEvNS_16Flash_fwd_paramsE,"ax",@progbits
	.sectioninfo	@"SHI_REGISTERS=255"
	.align	128
        .global         _ZN5flash16flash_fwd_kernelI23Flash_fwd_kernel_traitsILi128ELi128ELi64ELi4ELb0ELb0EN7cutlass6half_tE19Flash_kernel_traitsILi128ELi128ELi64ELi4ES3_EELb0ELb0ELb1ELb0ELb0ELb1ELb0ELb0EEEvNS_16Flash_fwd_paramsE
        .type           _ZN5flash16flash_fwd_kernelI23Flash_fwd_kernel_traitsILi128ELi128ELi64ELi4ELb0ELb0EN7cutlass6half_tE19Flash_kernel_traitsILi128ELi128ELi64ELi4ES3_EELb0ELb0ELb1ELb0ELb0ELb1ELb0ELb0EEEvNS_16Flash_fwd_paramsE,@function
        .size           _ZN5flash16flash_fwd_kernelI23Flash_fwd_kernel_traitsILi128ELi128ELi64ELi4ELb0ELb0EN7cutlass6half_tE19Flash_kernel_traitsILi128ELi128ELi64ELi4ES3_EELb0ELb0ELb1ELb0ELb0ELb1ELb0ELb0EEEvNS_16Flash_fwd_paramsE,(.L_x_2380 - _ZN5flash16flash_fwd_kernelI23Flash_fwd_kernel_traitsILi128ELi128ELi64ELi4ELb0ELb0EN7cutlass6half_tE19Flash_kernel_traitsILi128ELi128ELi64ELi4ES3_EELb0ELb0ELb1ELb0ELb0ELb1ELb0ELb0EEEvNS_16Flash_fwd_paramsE)
        .other          _ZN5flash16flash_fwd_kernelI23Flash_fwd_kernel_traitsILi128ELi128ELi64ELi4ELb0ELb0EN7cutlass6half_tE19Flash_kernel_traitsILi128ELi128ELi64ELi4ES3_EELb0ELb0ELb1ELb0ELb0ELb1ELb0ELb0EEEvNS_16Flash_fwd_paramsE,@"STO_CUDA_ENTRY STV_DEFAULT"
_ZN5flash16flash_fwd_kernelI23Flash_fwd_kernel_traitsILi128ELi128ELi64ELi4ELb0ELb0EN7cutlass6half_tE19Flash_kernel_traitsILi128ELi128ELi64ELi4ES3_EELb0ELb0ELb1ELb0ELb0ELb1ELb0ELb0EEEvNS_16Flash_fwd_paramsE:
.text._ZN5flash16flash_fwd_kernelI23Flash_fwd_kernel_traitsILi128ELi128ELi64ELi4ELb0ELb0EN7cutlass6half_tE19Flash_kernel_traitsILi128ELi128ELi64ELi4ES3_EELb0ELb0ELb1ELb0ELb0ELb1ELb0ELb0EEEvNS_16Flash_fwd_paramsE:
        /* <DEDUP_REMOVED lines=56> */
.L_x_410:
[----:B------:R-:W-:Y:S02]  /*0380*/  ULDC UR6, c[0x0][0x218] ;  /* 0x0000860000067ab9 */ /* 0x000fe40000000800 */
.L_x_411:
        /* <DEDUP_REMOVED lines=21> */
[----:B------:R-:W-:Y:S01]  /*04e0*/  UIADD3 UR6, UR14, UR13, -UR16 ;  /* 0x0000000d0e067290 */ /* 0x000fe2000fffe810 */
[----:B------:R-:W1:Y:S01]  /*04f0*/  S2R R140, SR_TID.X ;  /* 0x00000000008c7919 */ /* 0x000e620000002100 */
[----:B------:R-:W-:Y:S02]  /*0500*/  UIADD3 UR7, UR14, 0x3f, URZ ;  /* 0x0000003f0e077890 */ /* 0x000fe4000fffe03f */
[----:B------:R-:W-:Y:S02]  /*0510*/  ULDC UR8, c[0x0][0x2e4] ;  /* 0x0000b90000087ab9 */ /* 0x000fe40000000800 */
[----:B------:R-:W-:Y:S02]  /*0520*/  UIADD3 UR5, -UR16, 0xbf, UR13 ;  /* 0x000000bf10057890 */ /* 0x000fe4000fffe10d */
[----:B------:R-:W-:Y:S02]  /*0530*/  ULDC UR4, c[0x0][0x2e8] ;  /* 0x0000ba0000047ab9 */ /* 0x000fe40000000800 */
[----:B------:R-:W-:-:S02]  /*0540*/  UIADD3 UR8, UR6, -UR8, URZ ;  /* 0x8000000806087290 */ /* 0x000fc4000fffe03f */
[----:B------:R-:W-:Y:S02]  /*0550*/  USHF.R.S32.HI UR6, URZ, 0x1f, UR7 ;  /* 0x0000001f3f067899 */ /* 0x000fe40008011407 */
[----:B------:R-:W-:Y:S02]  /*0560*/  UIADD3 UR4, UR5, UR4, UR14 ;  /* 0x0000000405047290 */ /* 0x000fe4000fffe00e */
[----:B------:R-:W-:Y:S02]  /*0570*/  ULEA.HI UR7, UR6, UR7, URZ, 0x6 ;  /* 0x0000000706077291 */ /* 0x000fe4000f8f303f */
[----:B------:R-:W-:Y:S02]  /*0580*/  USHF.R.S32.HI UR5, URZ, 0x1f, UR8 ;  /* 0x0000001f3f057899 */ /* 0x000fe40008011408 */
[----:B------:R-:W-:Y:S02]  /*0590*/  USHF.R.S32.HI UR6, URZ, 0x1f, UR4 ;  /* 0x0000001f3f067899 */ /* 0x000fe40008011404 */
[----:B------:R-:W-:-:S02]  /*05a0*/  ULEA.HI UR5, UR5, UR8, URZ, 0x6 ;  /* 0x0000000805057291 */ /* 0x000fc4000f8f303f */
[----:B------:R-:W-:Y:S02]  /*05b0*/  ULEA.HI UR6, UR6, UR4, URZ, 0x6 ;  /* 0x0000000406067291 */ /* 0x000fe4000f8f303f */
[----:B------:R-:W-:Y:S02]  /*05c0*/  USHF.R.S32.HI UR7, URZ, 0x6, UR7 ;  /* 0x000000063f077899 */ /* 0x000fe40008011407 */
[----:B------:R-:W-:Y:S02]  /*05d0*/  USHF.R.S32.HI UR5, URZ, 0x6, UR5 ;  /* 0x000000063f057899 */ /* 0x000fe40008011405 */
[----:B------:R-:W-:Y:S02]  /*05e0*/  USHF.R.S32.HI UR8, URZ, 0x6, UR6 ;  /* 0x000000063f087899 */ /* 0x000fe40008011406 */
[----:B------:R-:W-:Y:S02]  /*05f0*/  UISETP.LT.AND UP1, UPT, URZ, UR5, UPT ;  /* 0x000000053f00728c */ /* 0x000fe4000bf21270 */
[----:B------:R-:W-:-:S02]  /*0600*/  UISETP.LT.AND UP0, UPT, UR7, UR8, UPT ;  /* 0x000000080700728c */ /* 0x000fc4000bf01270 */
[----:B------:R-:W-:Y:S02]  /*0610*/  USEL UR9, URZ, UR5, !UP1 ;  /* 0x000000053f097287 */ /* 0x000fe4000c800000 */
[----:B------:R-:W-:-:S04]  /*0620*/  USEL UR8, UR7, UR8, UP0 ;  /* 0x0000000807087287 */ /* 0x000fc80008000000 */
[----:B------:R-:W-:-:S06]  /*0630*/  UISETP.GT.AND UP0, UPT, UR8, UR9, UPT ;  /* 0x000000090800728c */ /* 0x000fcc000bf04270 */
[----:B------:R-:W-:-:S13]  /*0640*/  PLOP3.LUT P0, PT, PT, PT, UP0, 0x80, 0x0 ;  /* 0x000000000000781c */ /* 0x000fda0003f0f008 */
[----:B------:R-:W-:Y:S05]  /*0650*/  @P0 BRA `(.L_x_412) ;  /* 0x0000102000000947 */ /* 0x000fea0003800000 */
[----:B-1----:R-:W-:Y:S01]  /*0660*/  UISETP.NE.AND UP0, UPT, UR10, -0x1, UPT ;  /* 0xffffffff0a00788c */ /* 0x002fe2000bf05270 */
[----:B------:R-:W-:Y:S01]  /*0670*/  SHF.R.S32.HI R8, RZ, 0x1f, R140 ;  /* 0x0000001fff087819 */ /* 0x000fe2000001148c */
[----:B------:R-:W-:Y:S01]  /*0680*/  ULDC.64 UR4, c[0x0][0x1e0] ;  /* 0x0000780000047ab9 */ /* 0x000fe20000000a00 */
[----:B------:R-:W1:Y:S01]  /*0690*/  S2R R12, SR_CTAID.Z ;  /* 0x00000000000c7919 */ /* 0x000e620000002700 */
[----:B------:R-:W-:Y:S01]  /*06a0*/  USHF.R.S32.HI UR15, URZ, 0x1f, UR12 ;  /* 0x0000001f3f0f7899 */ /* 0x000fe2000801140c */
[----:B------:R-:W-:Y:S01]  /*06b0*/  LEA.HI R8, R8, R140, RZ, 0x3 ;  /* 0x0000008c08087211 */ /* 0x000fe200078f18ff */
[----:B------:R-:W-:Y:S01]  /*06c0*/  ULDC.64 UR6, c[0x0][0x1e8] ;  /* 0x00007a0000067ab9 */ /* 0x000fe20000000a00 */
[----:B------:R-:W2:Y:S01]  /*06d0*/  S2R R6, SR_CTAID.X ;  /* 0x0000000000067919 */ /* 0x000ea20000002500 */
[----:B------:R-:W-:Y:S01]  /*06e0*/  ULDC UR9, c[0x0][0x214] ;  /* 0x0000850000097ab9 */ /* 0x000fe20000000800 */
[----:B------:R-:W-:Y:S01]  /*06f0*/  LOP3.LUT R0, R8, 0x1ffffff8, RZ, 0xc0, !PT ;  /* 0x1ffffff808007812 */ /* 0x000fe200078ec0ff */
[----:B------:R-:W-:Y:S01]  /*0700*/  ULDC UR8, c[0x0][0x234] ;  /* 0x00008d0000087ab9 */ /* 0x000fe20000000800 */
[----:B------:R-:W-:Y:S01]  /*0710*/  SHF.R.S32.HI R8, RZ, 0x3, R8 ;  /* 0x00000003ff087819 */ /* 0x000fe20000011408 */
[----:B------:R-:W-:Y:S01]  /*0720*/  @!UP0 USHF.R.S32.HI UR14, URZ, 0x1f, UR11 ;  /* 0x0000001f3f0e8899 */ /* 0x000fe2000801140b */
[----:B------:R-:W-:Y:S01]  /*0730*/  BSSY B0, `(.L_x_413) ;  /* 0x000003a000007945 */ /* 0x000fe20003800000 */
[----:B------:R-:W-:Y:S01]  /*0740*/  @!UP0 UIMAD.WIDE.U32 UR20, UR11, UR4, URZ ;  /* 0x000000040b1482a5 */ /* 0x000fe2000f8e003f */
[----:B------:R-:W-:Y:S01]  /*0750*/  IMAD.IADD R0, R140, 0x1, -R0 ;  /* 0x000000018c007824 */ /* 0x000fe200078e0a00 */
[----:B------:R-:W-:Y:S01]  /*0760*/  @!UP0 UIMAD UR14, UR14, UR4, URZ ;  /* 0x000000040e0e82a4 */ /* 0x000fe2000f8e023f */
[----:B------:R-:W-:Y:S01]  /*0770*/  SHF.R.S32.HI R9, RZ, 0x1f, R8 ;  /* 0x0000001fff097819 */ /* 0x000fe20000011408 */
[----:B------:R-:W-:Y:S01]  /*0780*/  @UP0 UIMAD.WIDE.U32 UR22, UR10, UR6, URZ ;  /* 0x000000060a1602a5 */ /* 0x000fe2000f8e003f */
[----:B------:R-:W-:Y:S01]  /*0790*/  IMAD.SHL.U32 R0, R0, 0x8, RZ ;  /* 0x0000000800007824 */ /* 0x000fe200078e00ff */
[----:B------:R-:W-:-:S02]  /*07a0*/  ULDC.U8 UR4, c[0x0][0x329] ;  /* 0x0000ca4000047ab9 */ /* 0x000fc40000000000 */
[----:B------:R-:W-:Y:S02]  /*07b0*/  @!UP0 UIMAD UR14, UR11, UR5, UR14 ;  /* 0x000000050b0e82a4 */ /* 0x000fe4000f8e020e */
[----:B------:R-:W-:Y:S02]  /*07c0*/  UISETP.NE.AND UP1, UPT, UR4, URZ, UPT ;  /* 0x0000003f0400728c */ /* 0x000fe4000bf25270 */
[----:B------:R-:W-:Y:S02]  /*07d0*/  ULDC.U8 UR5, c[0x0][0x328] ;  /* 0x0000ca0000057ab9 */ /* 0x000fe40000000000 */
[----:B------:R-:W-:Y:S02]  /*07e0*/  UISETP.NE.AND UP2, UPT, UR5, URZ, UPT ;  /* 0x0000003f0500728c */ /* 0x000fe4000bf45270 */
[----:B------:R-:W-:Y:S01]  /*07f0*/  ULDC UR6, c[0x0][0x1c0] ;  /* 0x0000700000067ab9 */ /* 0x000fe20000000800 */
[----:B--2---:R-:W-:Y:S01]  /*0800*/  IMAD.WIDE R6, R6, 0x80, R8 ;  /* 0x0000008006067825 */ /* 0x004fe200078e0208 */
[----:B------:R-:W-:-:S02]  /*0810*/  UISETP.NE.OR UP3, UPT, UR4, URZ, !UP2 ;  /* 0x0000003f0400728c */ /* 0x000fc4000d765670 */
[----:B------:R-:W-:Y:S02]  /*0820*/  @UP0 UIMAD UR7, UR10, UR7, UR23 ;  /* 0x000000070a0702a4 */ /* 0x000fe4000f8e0217 */
[----:B------:R-:W-:Y:S02]  /*0830*/  ULDC.64 UR4, c[0x0][0x1f0] ;  /* 0x00007c0000047ab9 */ /* 0x000fe40000000a00 */
[----:B------:R-:W-:Y:S02]  /*0840*/  UIMAD UR15, UR15, UR4, URZ ;  /* 0x000000040f0f72a4 */ /* 0x000fe4000f8e023f */
[----:B------:R-:W-:Y:S02]  /*0850*/  @UP1 UMOV UR17, 0x1 ;  /* 0x0000000100111882 */ /* 0x000fe40000000000 */
[----:B------:R-:W-:Y:S02]  /*0860*/  @UP1 ULDC UR4, c[0x0][0x210] ;  /* 0x0000840000041ab9 */ /* 0x000fe40000000800 */
[----:B------:R-:W-:-:S02]  /*0870*/  @UP1 UIMAD UR4, UR4, UR9, URZ ;  /* 0x00000009040412a4 */ /* 0x000fc4000f8e023f */
[----:B------:R-:W-:Y:S02]  /*0880*/  @!UP1 USEL UR4, UR9, UR8, !UP2 ;  /* 0x0000000809049287 */ /* 0x000fe4000d000000 */
[----:B------:R-:W-:Y:S02]  /*0890*/  @!UP0 UMOV UR22, UR20 ;  /* 0x0000001400168c82 */ /* 0x000fe40008000000 */
[----:B------:R-:W-:Y:S01]  /*08a0*/  @!UP1 UIMAD UR17, UR4, UR6, URZ ;  /* 0x00000006041192a4 */ /* 0x000fe2000f8e023f */
[----:B------:R-:W-:Y:S01]  /*08b0*/  IADD3 R2, P0, R0, UR22, RZ ;  /* 0x0000001600027c10 */ /* 0x000fe2000ff1e0ff */
[----:B------:R-:W-:Y:S02]  /*08c0*/  @!UP0 UIADD3 UR7, UR21, UR14, URZ ;  /* 0x0000000e15078290 */ /* 0x000fe4000fffe03f */
[----:B------:R-:W-:Y:S02]  /*08d0*/  UIADD3 UR16, -UR13, UR16, URZ ;  /* 0x000000100d107290 */ /* 0x000fe4000fffe13f */
[----:B------:R-:W-:-:S02]  /*08e0*/  @!UP3 UIMAD UR20, UR11, UR9, URZ ;  /* 0x000000090b14b2a4 */ /* 0x000fc4000f8e023f */
[----:B------:R-:W-:Y:S01]  /*08f0*/  UIMAD UR17, UR11, UR17, URZ ;  /* 0x000000110b1172a4 */ /* 0x000fe2000f8e023f */
[----:B------:R-:W-:Y:S01]  /*0900*/  LEA.HI.X.SX32 R3, R0, UR7, 0x1, P0 ;  /* 0x0000000700037c11 */ /* 0x000fe200080f0eff */
[----:B------:R-:W-:Y:S01]  /*0910*/  @!UP3 USEL UR20, UR20, UR10, !UP0 ;  /* 0x0000000a1414b287 */ /* 0x000fe2000c000000 */
[----:B------:R-:W-:Y:S01]  /*0920*/  ISETP.GE.AND P0, PT, R8, UR16, PT ;  /* 0x0000001008007c0c */ /* 0x000fe2000bf06270 */
[----:B------:R-:W-:Y:S02]  /*0930*/  @UP1 ULDC UR23, c[0x0][0x210] ;  /* 0x0000840000171ab9 */ /* 0x000fe40000000800 */
[----:B------:R-:W-:Y:S01]  /*0940*/  USEL UR17, UR17, URZ, UP3 ;  /* 0x0000003f11117287 */ /* 0x000fe20009800000 */
[----:B-1----:R-:W-:Y:S01]  /*0950*/  IMAD.WIDE.U32 R12, R12, c[0x0][0x1f0], R2 ;  /* 0x00007c000c0c7a25 */ /* 0x002fe200078e0002 */
[----:B------:R-:W-:Y:S02]  /*0960*/  @!UP1 UMOV UR23, 0x1 ;  /* 0x0000000100179882 */ /* 0x000fe40000000000 */
        /* <DEDUP_REMOVED lines=22> */
.L_x_414:
[----:B------:R-:W-:Y:S05]  /*0ad0*/  BSYNC B0 ;  /* 0x0000000000007941 */ /* 0x000fea0003800000 */
.L_x_413:
        /* <DEDUP_REMOVED lines=16> */
.L_x_416:
[----:B------:R-:W-:Y:S05]  /*0be0*/  BSYNC B0 ;  /* 0x0000000000007941 */ /* 0x000fea0003800000 */
.L_x_415:
        /* <DEDUP_REMOVED lines=16> */
.L_x_418:
[----:B------:R-:W-:Y:S05]  /*0cf0*/  BSYNC B0 ;  /* 0x0000000000007941 */ /* 0x000fea0003800000 */
.L_x_417:
        /* <DEDUP_REMOVED lines=16> */
.L_x_420:
[----:B------:R-:W-:Y:S05]  /*0e00*/  BSYNC B0 ;  /* 0x0000000000007941 */ /* 0x000fea0003800000 */
.L_x_419:
        /* <DEDUP_REMOVED lines=16> */
.L_x_422:
[----:B------:R-:W-:Y:S05]  /*0f10*/  BSYNC B0 ;  /* 0x0000000000007941 */ /* 0x000fea0003800000 */
.L_x_421:
        /* <DEDUP_REMOVED lines=16> */
.L_x_424:
[----:B------:R-:W-:Y:S05]  /*1020*/  BSYNC B0 ;  /* 0x0000000000007941 */ /* 0x000fea0003800000 */
.L_x_423:
        /* <DEDUP_REMOVED lines=16> */
.L_x_426:
[----:B------:R-:W-:Y:S05]  /*1130*/  BSYNC B0 ;  /* 0x0000000000007941 */ /* 0x000fea0003800000 */
.L_x_425:
        /* <DEDUP_REMOVED lines=16> */
.L_x_428:
[----:B------:R-:W-:Y:S05]  /*1240*/  BSYNC B0 ;  /* 0x0000000000007941 */ /* 0x000fea0003800000 */
.L_x_427:
        /* <DEDUP_REMOVED lines=67> */
.L_x_412:
[----:B-1----:R-:W-:Y:S02]  /*1680*/  UISETP.NE.AND UP0, UPT, UR10, -0x1, UPT ;  /* 0xffffffff0a00788c */ /* 0x002fe4000bf05270 */
        /* <DEDUP_REMOVED lines=31> */
.L_x_429:
        /* <DEDUP_REMOVED lines=46> */
.L_x_430:
[----:B------:R-:W1:Y:S01]  /*1b60*/  S2R R4, SR_CTAID.X ;  /* 0x0000000000047919 */ /* 0x000e620000002500 */
[----:B------:R-:W-:Y:S01]  /*1b70*/  SHF.R.S32.HI R29, RZ, 0x1f, R140 ;  /* 0x0000001fff1d7819 */ /* 0x000fe2000001148c */
[----:B------:R-:W-:Y:S02]  /*1b80*/  UIADD3 UR11, -UR13, UR16, URZ ;  /* 0x000000100d0b7290 */ /* 0x000fe4000fffe13f */
[----:B------:R-:W2:Y:S01]  /*1b90*/  S2R R7, SR_CTAID.Z ;  /* 0x0000000000077919 */ /* 0x000ea20000002700 */
[CC--:B------:R-:W-:Y:S01]  /*1ba0*/  LEA.HI R2, R29.reuse, R140.reuse, RZ, 0x3 ;  /* 0x0000008c1d027211 */ /* 0x0c0fe200078f18ff */
[----:B------:R-:W-:Y:S01]  /*1bb0*/  ULDC.64 UR4, c[0x0][0x1a8] ;  /* 0x00006a0000047ab9 */ /* 0x000fe20000000a00 */
[----:B------:R-:W-:Y:S01]  /*1bc0*/  LEA.HI R139, R29, R140, RZ, 0x5 ;  /* 0x0000008c1d8b7211 */ /* 0x000fe200078f28ff */
[----:B------:R-:W-:Y:S01]  /*1bd0*/  UIMAD UR4, UR20, UR4, URZ ;  /* 0x00000004140472a4 */ /* 0x000fe2000f8e023f */
[----:B------:R-:W-:Y:S02]  /*1be0*/  LOP3.LUT R0, R2, 0xfffffff8, RZ, 0xc0, !PT ;  /* 0xfffffff802007812 */ /* 0x000fe400078ec0ff */
[----:B------:R-:W-:Y:S01]  /*1bf0*/  SHF.R.S32.HI R2, RZ, 0x3, R2 ;  /* 0x00000003ff027819 */ /* 0x000fe20000011402 */
[----:B------:R-:W-:Y:S01]  /*1c00*/  UIMAD UR4, UR12, UR5, UR4 ;  /* 0x000000050c0472a4 */ /* 0x000fe2000f8e0204 */
[----:B------:R-:W-:Y:S01]  /*1c10*/  SHF.R.S32.HI R138, RZ, 0x5, R139 ;  /* 0x00000005ff8a7819 */ /* 0x000fe2000001148b */
[----:B------:R-:W-:Y:S01]  /*1c20*/  IMAD.IADD R28, R140, 0x1, -R0 ;  /* 0x000000018c1c7824 */ /* 0x000fe200078e0a00 */
[C---:B------:R-:W-:Y:S01]  /*1c30*/  IADD3 R26, R2.reuse, 0x10, RZ ;  /* 0x00000010021a7810 */ /* 0x040fe20007ffe0ff */
[----:B------:R-:W-:Y:S01]  /*1c40*/  IMAD.SHL.U32 R0, R2, 0x40, RZ ;  /* 0x0000004002007824 */ /* 0x000fe200078e00ff */
[----:B------:R-:W-:Y:S01]  /*1c50*/  SHF.R.S32.HI R3, RZ, 0x1f, R2 ;  /* 0x0000001fff037819 */ /* 0x000fe20000011402 */
[----:B------:R-:W-:Y:S01]  /*1c60*/  IMAD.SHL.U32 R32, R28, 0x8, RZ ;  /* 0x000000081c207824 */ /* 0x000fe200078e00ff */
[----:B------:R-:W-:Y:S01]  /*1c70*/  ISETP.GE.AND P0, PT, R26, UR11, PT ;  /* 0x0000000b1a007c0c */ /* 0x000fe2000bf06270 */
[----:B------:R-:W-:Y:S01]  /*1c80*/  UMOV UR12, 0x6 ;  /* 0x00000006000c7882 */ /* 0x000fe20000000000 */
[----:B------:R-:W-:-:S02]  /*1c90*/  IADD3 R27, R2, 0x20, RZ ;  /* 0x00000020021b7810 */ /* 0x000fc40007ffe0ff */
[----:B------:R-:W-:Y:S01]  /*1ca0*/  LOP3.LUT R0, R0, 0x1c0, RZ, 0xc0, !PT ;  /* 0x000001c000007812 */ /* 0x000fe200078ec0ff */
[----:B-1----:R-:W-:Y:S01]  /*1cb0*/  IMAD.WIDE R24, R4, 0x80, R2 ;  /* 0x0000008004187825 */ /* 0x002fe200078e0202 */
[----:B------:R-:W-:Y:S02]  /*1cc0*/  SHF.R.S32.HI R33, RZ, 0x1f, R32 ;  /* 0x0000001fff217819 */ /* 0x000fe40000011420 */
[----:B------:R-:W-:Y:S02]  /*1cd0*/  IADD3 R4, P1, R32, UR6, RZ ;  /* 0x0000000620047c10 */ /* 0x000fe4000ff3e0ff */
[----:B------:R-:W-:Y:S01]  /*1ce0*/  ISETP.GE.AND P6, PT, R27, UR11, PT ;  /* 0x0000000b1b007c0c */ /* 0x000fe2000bfc6270 */
[----:B------:R-:W-:Y:S01]  /*1cf0*/  STL.64 [R1+0x50], R24 ;  /* 0x0000501801007387 */ /* 0x000fe20000100a00 */
[----:B------:R-:W-:Y:S02]  /*1d00*/  SHF.R.U32.HI R6, RZ, 0x3, R0 ;  /* 0x00000003ff067819 */ /* 0x000fe40000011600 */
[----:B------:R-:W-:Y:S01]  /*1d10*/  IADD3.X R5, R33, UR17, RZ, P1, !PT ;  /* 0x0000001121057c10 */ /* 0x000fe20008ffe4ff */
[----:B------:R-:W-:Y:S01]  /*1d20*/  STL.64 [R1+0x70], R32 ;  /* 0x0000702001007387 */ /* 0x000fe20000100a00 */
[----:B------:R-:W-:-:S02]  /*1d30*/  LOP3.LUT R0, R0, 0x38, R32, 0xf8, !PT ;  /* 0x0000003800007812 */ /* 0x000fc400078ef820 */
[----:B------:R-:W-:Y:S01]  /*1d40*/  IADD3 R9, R2, 0x40, RZ ;  /* 0x0000004002097810 */ /* 0x000fe20007ffe0ff */
[----:B--2---:R-:W-:Y:S01]  /*1d50*/  IMAD.WIDE.U32 R4, R7, c[0x0][0x1a8], R4 ;  /* 0x00006a0007047a25 */ /* 0x004fe200078e0004 */
[----:B------:R-:W-:Y:S02]  /*1d60*/  LOP3.LUT R8, R0, R6, RZ, 0x3c, !PT ;  /* 0x0000000600087212 */ /* 0x000fe400078e3cff */
[----:B------:R-:W-:Y:S02]  /*1d70*/  LEA.HI R7, R29, R140, RZ, 0x6 ;  /* 0x0000008c1d077211 */ /* 0x000fe400078f30ff */
[----:B------:R-:W-:Y:S02]  /*1d80*/  @!P0 IADD3 R0, P1, R24, 0x10, RZ ;  /* 0x0000001018008810 */ /* 0x000fe40007f3e0ff */
[----:B------:R-:W-:Y:S01]  /*1d90*/  ISETP.GE.AND P3, PT, R2, UR11, PT ;  /* 0x0000000b02007c0c */ /* 0x000fe2000bf66270 */
[----:B------:R-:W-:Y:S01]  /*1da0*/  IMAD.SHL.U32 R7, R7, 0x8, RZ ;  /* 0x0000000807077824 */ /* 0x000fe200078e00ff */
[----:B------:R-:W-:Y:S01]  /*1db0*/  ISETP.GE.AND P4, PT, R9, UR11, PT ;  /* 0x0000000b09007c0c */ /* 0x000fe2000bf86270 */
[----:B------:R-:W-:Y:S01]  /*1dc0*/  @!P0 IMAD.X R6, RZ, RZ, R25, P1 ;  /* 0x000000ffff068224 */ /* 0x000fe200008e0619 */
[----:B------:R-:W-:-:S02]  /*1dd0*/  @!P6 IADD3 R12, P1, R24, 0x20, RZ ;  /* 0x00000020180ce810 */ /* 0x000fc40007f3e0ff */
[----:B------:R-:W-:Y:S01]  /*1de0*/  IADD3 R30, R2, 0x30, RZ ;  /* 0x00000030021e7810 */ /* 0x000fe20007ffe0ff */
[----:B------:R-:W-:Y:S01]  /*1df0*/  @!P0 IMAD R6, R6, c[0x0][0x190], RZ ;  /* 0x0000640006068a24 */ /* 0x000fe200078e02ff */
[----:B------:R-:W-:Y:S02]  /*1e00*/  IADD3 R5, R5, UR4, RZ ;  /* 0x0000000405057c10 */ /* 0x000fe4000fffe0ff */
[----:B------:R-:W-:Y:S01]  /*1e10*/  LOP3.LUT R233, R8, 0xfffffe00, R7, 0xf8, !PT ;  /* 0xfffffe0008e97812 */ /* 0x000fe200078ef807 */
[----:B------:R-:W-:Y:S01]  /*1e20*/  @!P6 IMAD.X R7, RZ, RZ, R25, P1 ;  /* 0x000000ffff07e224 */ /* 0x000fe200008e0619 */
[----:B------:R-:W-:Y:S01]  /*1e30*/  ISETP.GE.AND P5, PT, R30, UR11, PT ;  /* 0x0000000b1e007c0c */ /* 0x000fe2000bfa6270 */
[C---:B------:R-:W-:Y:S01]  /*1e40*/  @!P0 IMAD R20, R0.reuse, c[0x0][0x194], R6 ;  /* 0x0000650000148a24 */ /* 0x040fe200078e0206 */
[----:B------:R-:W-:Y:S01]  /*1e50*/  STL [R1+0x68], R30 ;  /* 0x0000681e01007387 */ /* 0x000fe20000100800 */
[----:B------:R-:W-:Y:S01]  /*1e60*/  @!P0 IMAD.WIDE.U32 R16, R0, c[0x0][0x190], R4 ;  /* 0x0000640000108a25 */ /* 0x000fe200078e0004 */
[----:B------:R-:W-:-:S02]  /*1e70*/  @!P4 IADD3 R11, P1, R24, 0x40, RZ ;  /* 0x00000040180bc810 */ /* 0x000fc40007f3e0ff */
[----:B------:R1:W-:Y:S01]  /*1e80*/  STL [R1+0x94], R9 ;  /* 0x0000940901007387 */ /* 0x0003e20000100800 */
[----:B------:R-:W-:Y:S01]  /*1e90*/  @!P3 IMAD R0, R25, c[0x0][0x190], RZ ;  /* 0x000064001900ba24 */ /* 0x000fe200078e02ff */
[C---:B------:R-:W-:Y:S01]  /*1ea0*/  IADD3 R34, R2.reuse, 0x50, RZ ;  /* 0x0000005002227810 */ /* 0x040fe20007ffe0ff */
[----:B------:R-:W-:Y:S01]  /*1eb0*/  @!P6 IMAD R6, R7, c[0x0][0x190], RZ ;  /* 0x000064000706ea24 */ /* 0x000fe200078e02ff */
[----:B------:R-:W-:Y:S01]  /*1ec0*/  IADD3 R31, R2, 0x60, RZ ;  /* 0x00000060021f7810 */ /* 0x000fe20007ffe0ff */
[C---:B------:R-:W-:Y:S02]  /*1ed0*/  @!P3 IMAD R10, R24.reuse, c[0x0][0x194], R0 ;  /* 0x00006500180aba24 */ /* 0x040fe400078e0200 */
[----:B------:R-:W-:Y:S01]  /*1ee0*/  @!P4 IMAD.X R0, RZ, RZ, R25, P1 ;  /* 0x000000ffff00c224 */ /* 0x000fe200008e0619 */
[----:B------:R-:W-:Y:S01]  /*1ef0*/  @!P5 IADD3 R8, P2, R24, 0x30, RZ ;  /* 0x000000301808d810 */ /* 0x000fe20007f5e0ff */
[----:B------:R-:W-:Y:S01]  /*1f00*/  @!P6 IMAD R18, R12, c[0x0][0x194], R6 ;  /* 0x000065000c12ea24 */ /* 0x000fe200078e0206 */
[----:B------:R-:W-:Y:S01]  /*1f10*/  STL [R1+0x88], R34 ;  /* 0x0000882201007387 */ /* 0x000fe20000100800 */
[----:B------:R-:W-:-:S03]  /*1f20*/  @!P3 IMAD.WIDE.U32 R6, R24, c[0x0][0x190], R4 ;  /* 0x000064001806ba25 */ /* 0x000fc600078e0004 */
[----:B------:R-:W-:Y:S01]  /*1f30*/  STL [R1+0x8c], R31 ;  /* 0x00008c1f01007387 */ /* 0x000fe20000100800 */
[----:B------:R-:W-:Y:S01]  /*1f40*/  @!P4 IMAD R19, R0, c[0x0][0x190], RZ ;  /* 0x000064000013ca24 */ /* 0x000fe200078e02ff */
[C---:B------:R-:W-:Y:S01]  /*1f50*/  @!P3 LEA R14, P1, R6.reuse, c[0x0][0x160], 0x1 ;  /* 0x00005800060eba11 */ /* 0x040fe200078208ff */
[----:B------:R-:W-:Y:S02]  /*1f60*/  @!P3 IMAD.IADD R0, R7, 0x1, R10 ;  /* 0x000000010700b824 */ /* 0x000fe400078e020a */
[----:B------:R-:W-:Y:S02]  /*1f70*/  IMAD.SHL.U32 R233, R233, 0x2, RZ ;  /* 0x00000002e9e97824 */ /* 0x000fe400078e00ff */
[----:B------:R-:W-:Y:S01]  /*1f80*/  @!P4 IMAD.MOV.U32 R7, RZ, RZ, R5 ;  /* 0x000000ffff07c224 */ /* 0x000fe200078e0005 */
[----:B------:R-:W-:Y:S01]  /*1f90*/  @!P3 LEA.HI.X R15, R6, c[0x0][0x164], R0, 0x1, P1 ;  /* 0x00005900060fba11 */ /* 0x000fe200008f0c00 */
[----:B------:R-:W-:Y:S02]  /*1fa0*/  @!P4 IMAD.MOV.U32 R6, RZ, RZ, R4 ;  /* 0x000000ffff06c224 */ /* 0x000fe400078e0004 */
[----:B-1----:R-:W-:Y:S01]  /*1fb0*/  @!P5 IMAD.X R9, RZ, RZ, R25, P2 ;  /* 0x000000ffff09d224 */ /* 0x002fe200010e0619 */
[----:B------:R-:W-:Y:S01]  /*1fc0*/  @!P0 LEA R10, P2, R16, c[0x0][0x160], 0x1 ;  /* 0x00005800100a8a11 */ /* 0x000fe200078408ff */
[----:B------:R-:W-:Y:S01]  /*1fd0*/  @!P0 IMAD.IADD R0, R17, 0x1, R20 ;  /* 0x0000000111008824 */ /* 0x000fe200078e0214 */
[----:B------:R-:W-:Y:S01]  /*1fe0*/  @!PT LDS RZ, [RZ] ;  /* 0x00000000fffff984 */ /* 0x000fe20000000800 */
[----:B------:R-:W-:Y:S01]  /*1ff0*/  @!PT LDS RZ, [RZ] ;  /* 0x00000000fffff984 */ /* 0x000fe20000000800 */
[----:B------:R-:W-:Y:S01]  /*2000*/  @!PT LDS RZ, [RZ] ;  /* 0x00000000fffff984 */ /* 0x000fe20000000800 */
[----:B------:R1:W-:Y:S01]  /*2010*/  @!P3 LDGSTS.E.BYPASS.LTC128B.128 [R233], [R14.64] ;  /* 0x000000000ee9bfae */ /* 0x0003e2000b901d52 */
[----:B------:R-:W-:-:S03]  /*2020*/  @!P6 IMAD.WIDE.U32 R12, R12, c[0x0][0x190], R4 ;  /* 0x000064000c0cea25 */ /* 0x000fc600078e0004 */
[----:B------:R1:W-:Y:S01]  /*2030*/  @!P3 LDGSTS.E.BYPASS.LTC128B.128 [R233+0x4000], [R14.64+0x80] ;  /* 0x040000800ee9bfae */ /* 0x0003e2000b901d52 */
[----:B------:R-:W-:Y:S01]  /*2040*/  @!P5 IMAD R9, R9, c[0x0][0x190], RZ ;  /* 0x000064000909da24 */ /* 0x000fe200078e02ff */
[----:B------:R-:W-:Y:S01]  /*2050*/  ISETP.GE.AND P3, PT, R34, UR11, PT ;  /* 0x0000000b22007c0c */ /* 0x000fe2000bf66270 */
[C---:B------:R-:W-:Y:S01]  /*2060*/  @!P4 IMAD R19, R11.reuse, c[0x0][0x194], R19 ;  /* 0x000065000b13ca24 */ /* 0x040fe200078e0213 */
[----:B------:R-:W-:Y:S01]  /*2070*/  @!P6 LEA R20, P1, R12, c[0x0][0x160], 0x1 ;  /* 0x000058000c14ea11 */ /* 0x000fe200078208ff */
[----:B------:R-:W-:Y:S01]  /*2080*/  @!P4 IMAD.WIDE.U32 R6, R11, c[0x0][0x190], R6 ;  /* 0x000064000b06ca25 */ /* 0x000fe200078e0006 */
[----:B------:R-:W-:Y:S02]  /*2090*/  @!P0 LEA.HI.X R11, R16, c[0x0][0x164], R0, 0x1, P2 ;  /* 0x00005900100b8a11 */ /* 0x000fe400010f0c00 */
[----:B------:R-:W-:Y:S01]  /*20a0*/  ISETP.GE.AND P2, PT, R31, UR11, PT ;  /* 0x0000000b1f007c0c */ /* 0x000fe2000bf46270 */
[C---:B------:R-:W-:Y:S02]  /*20b0*/  @!P5 IMAD R23, R8.reuse, c[0x0][0x194], R9 ;  /* 0x000065000817da24 */ /* 0x040fe400078e0209 */
[----:B------:R-:W-:Y:S01]  /*20c0*/  @!P6 IMAD.IADD R13, R13, 0x1, R18 ;  /* 0x000000010d0de824 */ /* 0x000fe200078e0212 */
[----:B------:R2:W-:Y:S01]  /*20d0*/  @!P0 LDGSTS.E.BYPASS.LTC128B.128 [R233+0x800], [R10.64] ;  /* 0x008000000ae98fae */ /* 0x0005e2000b901d52 */
[----:B------:R-:W-:-:S03]  /*20e0*/  @!P5 IMAD.WIDE.U32 R8, R8, c[0x0][0x190], R4 ;  /* 0x000064000808da25 */ /* 0x000fc600078e0004 */
[----:B------:R-:W-:Y:S01]  /*20f0*/  @!P6 LEA.HI.X R21, R12, c[0x0][0x164], R13, 0x1, P1 ;  /* 0x000059000c15ea11 */ /* 0x000fe200008f0c0d */
[----:B------:R-:W-:Y:S01]  /*2100*/  @!P5 IMAD.IADD R0, R9, 0x1, R23 ;  /* 0x000000010900d824 */ /* 0x000fe200078e0217 */
[----:B------:R2:W-:Y:S01]  /*2110*/  @!P0 LDGSTS.E.BYPASS.LTC128B.128 [R233+0x4800], [R10.64+0x80] ;  /* 0x048000800ae98fae */ /* 0x0005e2000b901d52 */
[----:B------:R-:W-:Y:S01]  /*2120*/  @!P5 LEA R18, P1, R8, c[0x0][0x160], 0x1 ;  /* 0x000058000812da11 */ /* 0x000fe200078208ff */
[----:B------:R-:W-:Y:S01]  /*2130*/  @!P4 IMAD.IADD R7, R7, 0x1, R19 ;  /* 0x000000010707c824 */ /* 0x000fe200078e0213 */
[----:B------:R-:W-:Y:S01]  /*2140*/  @!P4 LEA R16, P0, R6, c[0x0][0x160], 0x1 ;  /* 0x000058000610ca11 */ /* 0x000fe200078008ff */
[----:B------:R3:W-:Y:S01]  /*2150*/  @!P6 LDGSTS.E.BYPASS.LTC128B.128 [R233+0x1000], [R20.64] ;  /* 0x0100000014e9efae */ /* 0x0007e2000b901d52 */
[----:B------:R-:W-:Y:S01]  /*2160*/  @!P5 LEA.HI.X R19, R8, c[0x0][0x164], R0, 0x1, P1 ;  /* 0x000059000813da11 */ /* 0x000fe200008f0c00 */
[----:B------:R-:W-:Y:S01]  /*2170*/  IMAD R8, R3, c[0x0][0x198], RZ ;  /* 0x0000660003087a24 */ /* 0x000fe200078e02ff */
[----:B------:R-:W-:Y:S01]  /*2180*/  @!P4 LEA.HI.X R17, R6, c[0x0][0x164], R7, 0x1, P0 ;  /* 0x000059000611ca11 */ /* 0x000fe200000f0c07 */
[----:B------:R-:W-:Y:S01]  /*2190*/  IMAD.WIDE.U32 R6, R2, c[0x0][0x198], R32 ;  /* 0x0000660002067a25 */ /* 0x000fe200078e0020 */
[----:B------:R-:W-:Y:S01]  /*21a0*/  @!P3 IADD3 R0, P0, R24, 0x50, RZ ;  /* 0x000000501800b810 */ /* 0x000fe20007f1e0ff */
[----:B------:R3:W-:Y:S02]  /*21b0*/  @!P6 LDGSTS.E.BYPASS.LTC128B.128 [R233+0x5000], [R20.64+0x80] ;  /* 0x0500008014e9efae */ /* 0x0007e4000b901d52 */
[----:B------:R-:W-:-:S02]  /*21c0*/  IMAD R8, R2, c[0x0][0x19c], R8 ;  /* 0x0000670002087a24 */ /* 0x000fc400078e0208 */
[----:B------:R-:W-:Y:S01]  /*21d0*/  @!P3 IMAD.X R9, RZ, RZ, R25, P0 ;  /* 0x000000ffff09b224 */ /* 0x000fe200000e0619 */
[----:B------:R4:W-:Y:S01]  /*21e0*/  @!P5 LDGSTS.E.BYPASS.LTC128B.128 [R233+0x1800], [R18.64] ;  /* 0x0180000012e9dfae */ /* 0x0009e2000b901d52 */
[----:B------:R-:W-:-:S03]  /*21f0*/  IMAD R3, R3, c[0x0][0x1a0], RZ ;  /* 0x0000680003037a24 */ /* 0x000fc600078e02ff */
[----:B------:R4:W-:Y:S04]  /*2200*/  @!P5 LDGSTS.E.BYPASS.LTC128B.128 [R233+0x5800], [R18.64+0x80] ;  /* 0x0580008012e9dfae */ /* 0x0009e8000b901d52 */
[----:B------:R5:W-:Y:S01]  /*2210*/  @!P4 LDGSTS.E.BYPASS.LTC128B.128 [R233+0x2000], [R16.64] ;  /* 0x0200000010e9cfae */ /* 0x000be2000b901d52 */
[----:B--2---:R-:W-:-:S03]  /*2220*/  IADD3 R10, R2, 0x70, RZ ;  /* 0x00000070020a7810 */ /* 0x004fc60007ffe0ff */
[----:B------:R5:W-:Y:S01]  /*2230*/  @!P4 LDGSTS.E.BYPASS.LTC128B.128 [R233+0x6000], [R16.64+0x80] ;  /* 0x0600008010e9cfae */ /* 0x000be2000b901d52 */
[----:B------:R-:W-:-:S03]  /*2240*/  ISETP.GE.AND P1, PT, R10, UR11, PT ;  /* 0x0000000b0a007c0c */ /* 0x000fc6000bf26270 */
[----:B------:R2:W-:Y:S02]  /*2250*/  STL [R1+0x90], R10 ;  /* 0x0000900a01007387 */ /* 0x0005e40000100800 */
[----:B--2---:R-:W-:-:S05]  /*2260*/  @!P2 IADD3 R10, P0, R24, 0x60, RZ ;  /* 0x00000060180aa810 */ /* 0x004fca0007f1e0ff */
[----:B------:R-:W-:-:S03]  /*2270*/  @!P2 IMAD.X R11, RZ, RZ, R25, P0 ;  /* 0x000000ffff0ba224 */ /* 0x000fc600000e0619 */
[----:B------:R-:W-:Y:S01]  /*2280*/  @!P1 IADD3 R12, P0, R24, 0x70, RZ ;  /* 0x00000070180c9810 */ /* 0x000fe20007f1e0ff */
[----:B------:R-:W-:Y:S02]  /*2290*/  @!P3 IMAD R24, R9, c[0x0][0x190], RZ ;  /* 0x000064000918ba24 */ /* 0x000fe400078e02ff */
[----:B------:R-:W-:Y:S02]  /*22a0*/  @!P2 IMAD R11, R11, c[0x0][0x190], RZ ;  /* 0x000064000b0baa24 */ /* 0x000fe400078e02ff */
[----:B------:R-:W-:Y:S01]  /*22b0*/  @!P1 IMAD.X R13, RZ, RZ, R25, P0 ;  /* 0x000000ffff0d9224 */ /* 0x000fe200000e0619 */
[----:B-1----:R-:W-:Y:S01]  /*22c0*/  IADD3 R14, P0, R6, UR22, RZ ;  /* 0x00000016060e7c10 */ /* 0x002fe2000ff1e0ff */
[----:B------:R-:W-:Y:S01]  /*22d0*/  @!P3 IMAD.MOV.U32 R6, RZ, RZ, R4 ;  /* 0x000000ffff06b224 */ /* 0x000fe200078e0004 */
[----:B------:R-:W-:Y:S01]  /*22e0*/  SHF.R.S32.HI R25, RZ, 0x1f, R22 ;  /* 0x0000001fff197819 */ /* 0x000fe20000011416 */
[C---:B------:R-:W-:Y:S01]  /*22f0*/  @!P3 IMAD R24, R0.reuse, c[0x0][0x194], R24 ;  /* 0x000065000018ba24 */ /* 0x040fe200078e0218 */
[----:B------:R-:W-:Y:S01]  /*2300*/  IADD3.X R15, R7, UR7, R8, P0, !PT ;  /* 0x00000007070f7c10 */ /* 0x000fe200087fe408 */
[----:B------:R-:W-:Y:S01]  /*2310*/  @!P3 IMAD.MOV.U32 R7, RZ, RZ, R5 ;  /* 0x000000ffff07b224 */ /* 0x000fe200078e0005 */
[----:B------:R-:W-:Y:S01]  /*2320*/  UIADD3 UR22, UR8, -0x1, URZ ;  /* 0xffffffff08167890 */ /* 0x000fe2000fffe03f */
[----:B------:R-:W-:Y:S01]  /*2330*/  @!P1 IMAD.MOV.U32 R8, RZ, RZ, R4 ;  /* 0x000000ffff089224 */ /* 0x000fe200078e0004 */
[----:B------:R-:W-:Y:S01]  /*2340*/  ULDC.64 UR6, c[0x0][0x198] ;  /* 0x0000660000067ab9 */ /* 0x000fe20000000a00 */
[----:B------:R-:W-:Y:S01]  /*2350*/  @!P3 IMAD.WIDE.U32 R6, R0, c[0x0][0x190], R6 ;  /* 0x000064000006ba25 */ /* 0x000fe200078e0006 */
[----:B------:R-:W-:-:S02]  /*2360*/  UIMAD UR17, UR22, -0x40, UR14 ;  /* 0xffffffc0161178a4 */ /* 0x000fc4000f8e020e */
[----:B------:R-:W-:Y:S01]  /*2370*/  USHF.L.U32 UR25, UR6, 0x6, URZ ;  /* 0x0000000606197899 */ /* 0x000fe2000800063f */
[----:B------:R-:W-:Y:S01]  /*2380*/  @!P1 IMAD R0, R13, c[0x0][0x190], RZ ;  /* 0x000064000d009a24 */ /* 0x000fe200078e02ff */
[----:B------:R-:W-:Y:S01]  /*2390*/  USHF.L.U64.HI UR23, UR6, UR12, UR7 ;  /* 0x0000000c06177299 */ /* 0x000fe20008010207 */
[----:B------:R-:W-:Y:S01]  /*23a0*/  @!P1 IMAD.MOV.U32 R9, RZ, RZ, R5 ;  /* 0x000000ffff099224 */ /* 0x000fe200078e0005 */
[----:B------:R-:W-:Y:S01]  /*23b0*/  USHF.R.S32.HI UR20, URZ, 0x1f, UR22 ;  /* 0x0000001f3f147899 */ /* 0x000fe20008011416 */
[----:B------:R-:W-:Y:S01]  /*23c0*/  @!P1 IMAD R23, R12, c[0x0][0x194], R0 ;  /* 0x000065000c179a24 */ /* 0x000fe200078e0200 */
[----:B------:R-:W-:Y:S01]  /*23d0*/  UIMAD UR4, UR23, UR22, URZ ;  /* 0x00000016170472a4 */ /* 0x000fe2000f8e023f */
[----:B------:R-:W-:Y:S01]  /*23e0*/  IMAD R0, R25, c[0x0][0x1b0], RZ ;  /* 0x00006c0019007a24 */ /* 0x000fe200078e02ff */
[----:B------:R-:W-:Y:S01]  /*23f0*/  ISETP.GE.AND P4, PT, R2, UR17, PT ;  /* 0x0000001102007c0c */ /* 0x000fe2000bf86270 */
[C---:B------:R-:W-:Y:S01]  /*2400*/  @!P2 IMAD R11, R10.reuse, c[0x0][0x194], R11 ;  /* 0x000065000a0baa24 */ /* 0x040fe200078e020b */
[----:B------:R-:W-:Y:S01]  /*2410*/  UIMAD UR4, UR20, UR25, UR4 ;  /* 0x00000019140472a4 */ /* 0x000fe2000f8e0204 */
[----:B------:R-:W-:Y:S01]  /*2420*/  @!P2 IMAD.WIDE.U32 R4, R10, c[0x0][0x190], R4 ;  /* 0x000064000a04aa25 */ /* 0x000fe200078e0004 */
[----:B------:R-:W-:Y:S01]  /*2430*/  @!P3 LEA R10, P0, R6, c[0x0][0x160], 0x1 ;  /* 0x00005800060aba11 */ /* 0x000fe200078008ff */
[----:B------:R-:W-:Y:S01]  /*2440*/  UIMAD.WIDE.U32 UR26, UR6, 0x20, URZ ;  /* 0x00000020061a78a5 */ /* 0x000fe2000f8e003f */
[----:B------:R-:W-:Y:S01]  /*2450*/  ISETP.GE.AND P5, PT, R26, UR17, PT ;  /* 0x000000111a007c0c */ /* 0x000fe2000bfa6270 */
[----:B------:R-:W-:-:S02]  /*2460*/  @!P3 IMAD.IADD R7, R7, 0x1, R24 ;  /* 0x000000010707b824 */ /* 0x000fc400078e0218 */
[----:B---3--:R-:W-:Y:S02]  /*2470*/  IMAD R20, R22, c[0x0][0x1b4], R0 ;  /* 0x00006d0016147a24 */ /* 0x008fe400078e0200 */
[----:B------:R-:W-:Y:S01]  /*2480*/  @!P2 IMAD.IADD R0, R5, 0x1, R11 ;  /* 0x000000010500a824 */ /* 0x000fe200078e020b */
[----:B------:R-:W-:Y:S01]  /*2490*/  @!P3 LEA.HI.X R11, R6, c[0x0][0x164], R7, 0x1, P0 ;  /* 0x00005900060bba11 */ /* 0x000fe200000f0c07 */
[----:B------:R-:W-:Y:S01]  /*24a0*/  @!P1 IMAD.WIDE.U32 R12, R12, c[0x0][0x190], R8 ;  /* 0x000064000c0c9a25 */ /* 0x000fe200078e0008 */
[----:B------:R-:W-:Y:S02]  /*24b0*/  ISETP.GE.AND P0, PT, R26, UR17, PT ;  /* 0x000000111a007c0c */ /* 0x000fe4000bf06270 */
[----:B------:R-:W-:Y:S01]  /*24c0*/  @!P2 LEA R8, P6, R4, c[0x0][0x160], 0x1 ;  /* 0x000058000408aa11 */ /* 0x000fe200078c08ff */
[----:B------:R-:W-:Y:S01]  /*24d0*/  IMAD.WIDE.U32 R34, R22, c[0x0][0x1b0], R14 ;  /* 0x00006c0016227a25 */ /* 0x000fe200078e000e */
[----:B------:R1:W-:Y:S02]  /*24e0*/  @!P3 LDGSTS.E.BYPASS.LTC128B.128 [R233+0x2800], [R10.64] ;  /* 0x028000000ae9bfae */ /* 0x0003e4000b901d52 */
[----:B------:R-:W-:Y:S01]  /*24f0*/  @!P2 LEA.HI.X R9, R4, c[0x0][0x164], R0, 0x1, P6 ;  /* 0x000059000409aa11 */ /* 0x000fe200030f0c00 */
[----:B------:R-:W-:Y:S01]  /*2500*/  IMAD.IADD R165, R35, 0x1, R20 ;  /* 0x0000000123a57824 */ /* 0x000fe200078e0214 */
[----:B------:R-:W-:Y:S01]  /*2510*/  @!P1 LEA R6, P6, R12, c[0x0][0x160], 0x1 ;  /* 0x000058000c069a11 */ /* 0x000fe200078c08ff */
[----:B------:R-:W-:Y:S01]  /*2520*/  IMAD.U32 R163, RZ, RZ, UR25 ;  /* 0x00000019ffa37e24 */ /* 0x000fe2000f8e00ff */
[----:B------:R1:W-:Y:S01]  /*2530*/  @!P3 LDGSTS.E.BYPASS.LTC128B.128 [R233+0x6800], [R10.64+0x80] ;  /* 0x068000800ae9bfae */ /* 0x0003e2000b901d52 */
[----:B------:R-:W-:Y:S01]  /*2540*/  IMAD.MOV.U32 R164, RZ, RZ, R34 ;  /* 0x000000ffffa47224 */ /* 0x000fe200078e0022 */
[----:B------:R-:W-:Y:S01]  /*2550*/  ISETP.GE.AND P3, PT, R27, UR17, PT ;  /* 0x000000111b007c0c */ /* 0x000fe2000bf66270 */
[----:B------:R-:W-:Y:S01]  /*2560*/  @!P1 IMAD.IADD R0, R13, 0x1, R23 ;  /* 0x000000010d009824 */ /* 0x000fe200078e0217 */
[----:B------:R2:W-:Y:S01]  /*2570*/  @!P2 LDGSTS.E.BYPASS.LTC128B.128 [R233+0x3000], [R8.64] ;  /* 0x0300000008e9afae */ /* 0x0005e2000b901d52 */
[----:B------:R-:W-:-:S03]  /*2580*/  IMAD.WIDE.U32 R4, R163, UR22, R164 ;  /* 0x00000016a3047c25 */ /* 0x000fc6000f8e00a4 */
[----:B------:R-:W-:Y:S01]  /*2590*/  @!P1 LEA.HI.X R7, R12, c[0x0][0x164], R0, 0x1, P6 ;  /* 0x000059000c079a11 */ /* 0x000fe200030f0c00 */
[----:B------:R-:W-:Y:S01]  /*25a0*/  IMAD.U32 R14, RZ, RZ, UR6 ;  /* 0x00000006ff0e7e24 */ /* 0x000fe2000f8e00ff */
[----:B------:R-:W-:Y:S01]  /*25b0*/  IADD3 R5, R5, UR4, RZ ;  /* 0x0000000405057c10 */ /* 0x000fe2000fffe0ff */
[----:B------:R-:W-:Y:S01]  /*25c0*/  IMAD.U32 R12, RZ, RZ, UR6 ;  /* 0x00000006ff0c7e24 */ /* 0x000fe2000f8e00ff */
[----:B------:R-:W-:Y:S01]  /*25d0*/  USHF.L.U32 UR4, UR7, 0x5, URZ ;  /* 0x0000000507047899 */ /* 0x000fe2000800063f */
[----:B------:R-:W-:Y:S01]  /*25e0*/  IMAD.U32 R13, RZ, RZ, UR7 ;  /* 0x00000007ff0d7e24 */ /* 0x000fe2000f8e00ff */
[----:B------:R-:W-:Y:S01]  /*25f0*/  @!P0 LEA R0, P6, R14, R4, 0x4 ;  /* 0x000000040e008211 */ /* 0x000fe200078c20ff */
[----:B------:R2:W-:Y:S01]  /*2600*/  @!P2 LDGSTS.E.BYPASS.LTC128B.128 [R233+0x7000], [R8.64+0x80] ;  /* 0x0700008008e9afae */ /* 0x0005e2000b901d52 */
[----:B------:R-:W-:Y:S01]  /*2610*/  ISETP.GE.AND P2, PT, R30, UR17, PT ;  /* 0x000000111e007c0c */ /* 0x000fe2000bf46270 */
[----:B------:R-:W-:Y:S01]  /*2620*/  IMAD R15, R2, c[0x0][0x1a4], R3 ;  /* 0x00006900020f7a24 */ /* 0x000fe200078e0203 */
[----:B------:R-:W-:Y:S01]  /*2630*/  @!P0 LEA.HI.X R13, R12, R5, R13, 0x4, P6 ;  /* 0x000000050c0d8211 */ /* 0x000fe200030f240d */
[----:B------:R3:W-:Y:S01]  /*2640*/  @!P1 LDGSTS.E.BYPASS.LTC128B.128 [R233+0x3800], [R6.64] ;  /* 0x0380000006e99fae */ /* 0x0007e2000b901d52 */
[----:B------:R-:W-:-:S03]  /*2650*/  @!P0 LEA R12, P6, R0, c[0x0][0x168], 0x1 ;  /* 0x00005a00000c8a11 */ /* 0x000fc600078c08ff */
[----:B------:R3:W-:Y:S01]  /*2660*/  @!P1 LDGSTS.E.BYPASS.LTC128B.128 [R233+0x7800], [R6.64+0x80] ;  /* 0x0780008006e99fae */ /* 0x0007e2000b901d52 */
[----:B------:R-:W-:Y:S02]  /*2670*/  @!P0 LEA.HI.X R13, R0, c[0x0][0x16c], R13, 0x1, P6 ;  /* 0x00005b00000d8a11 */ /* 0x000fe400030f0c0d */
[----:B------:R-:W-:Y:S01]  /*2680*/  @!P3 IADD3 R0, P1, R4, UR26, RZ ;  /* 0x0000001a0400bc10 */ /* 0x000fe2000ff3e0ff */
[----:B------:R-:W-:Y:S01]  /*2690*/  STL.64 [R1+0x60], R34 ;  /* 0x0000602201007387 */ /* 0x000fe20000100a00 */
[----:B-1----:R-:W-:Y:S01]  /*26a0*/  LEA.HI R11, R29, R140, RZ, 0x4 ;  /* 0x0000008c1d0b7211 */ /* 0x002fe200078f20ff */
[----:B------:R-:W-:Y:S02]  /*26b0*/  VOTEU.ALL UP0, P2 ;  /* 0x00000000003f7886 */ /* 0x000fe40001000000 */
[----:B------:R-:W-:Y:S01]  /*26c0*/  STL.64 [R1+0x58], R164 ;  /* 0x000058a401007387 */ /* 0x000fe20000100a00 */
[----:B------:R-:W-:-:S04]  /*26d0*/  SHF.R.S32.HI R14, RZ, 0x4, R11 ;  /* 0x00000004ff0e7819 */ /* 0x000fc8000001140b */
[----:B------:R-:W-:-:S04]  /*26e0*/  LEA.HI R10, R11, R14, RZ, 0x1 ;  /* 0x0000000e0b0a7211 */ /* 0x000fc800078f08ff */
[----:B------:R-:W-:-:S05]  /*26f0*/  LOP3.LUT R10, R10, 0xfffffffe, RZ, 0xc0, !PT ;  /* 0xfffffffe0a0a7812 */ /* 0x000fca00078ec0ff */
[----:B-----5:R-:W-:Y:S02]  /*2700*/  IMAD.IADD R16, R14, 0x1, -R10 ;  /* 0x000000010e107824 */ /* 0x020fe400078e0a0a */
[----:B------:R-:W-:Y:S02]  /*2710*/  IMAD.SHL.U32 R10, R28, 0x40, RZ ;  /* 0x000000401c0a7824 */ /* 0x000fe400078e00ff */
[----:B------:R-:W-:Y:S01]  /*2720*/  IMAD.U32 R14, RZ, RZ, UR6 ;  /* 0x00000006ff0e7e24 */ /* 0x000fe2000f8e00ff */
[----:B---3--:R-:W-:Y:S01]  /*2730*/  @!P4 LEA R6, P6, R4, c[0x0][0x168], 0x1 ;  /* 0x00005a000406ca11 */ /* 0x008fe200078c08ff */
[----:B------:R-:W-:Y:S01]  /*2740*/  IMAD.U32 R7, RZ, RZ, UR4 ;  /* 0x00000004ff077e24 */ /* 0x000fe2000f8e00ff */
[----:B------:R-:W-:Y:S01]  /*2750*/  LOP3.LUT R10, R10, 0x1c0, RZ, 0xc0, !PT ;  /* 0x000001c00a0a7812 */ /* 0x000fe200078ec0ff */
[----:B------:R-:W-:Y:S02]  /*2760*/  @!UP0 UIMAD UR4, UR7, 0x30, URZ ;  /* 0x00000030070488a4 */ /* 0x000fe4000f8e023f */
[----:B------:R-:W-:Y:S01]  /*2770*/  UISETP.GT.AND UP0, UPT, UR22, UR9, UPT ;  /* 0x000000091600728c */ /* 0x000fe2000bf04270 */
[----:B--2---:R-:W-:-:S02]  /*2780*/  @!P3 IADD3.X R9, R5, UR27, R7, P1, !PT ;  /* 0x0000001b0509bc10 */ /* 0x004fc40008ffe407 */
[----:B------:R-:W-:Y:S02]  /*2790*/  @!P4 LEA.HI.X R7, R4, c[0x0][0x16c], R5, 0x1, P6 ;  /* 0x00005b000407ca11 */ /* 0x000fe400030f0c05 */
[C---:B------:R-:W-:Y:S02]  /*27a0*/  @!P3 LEA R8, P6, R0.reuse, c[0x0][0x168], 0x1 ;  /* 0x00005a000008ba11 */ /* 0x040fe400078c08ff */
[----:B------:R-:W-:Y:S01]  /*27b0*/  ISETP.GE.AND P1, PT, R27, UR17, PT ;  /* 0x000000111b007c0c */ /* 0x000fe2000bf26270 */
[----:B------:R1:W-:Y:S01]  /*27c0*/  @!P4 LDGSTS.E.BYPASS.LTC128B.128 [R233+0x8000], [R6.64] ;  /* 0x0800000006e9cfae */ /* 0x0003e2000b901d52 */
[----:B------:R-:W-:Y:S02]  /*27d0*/  @!P3 LEA.HI.X R9, R0, c[0x0][0x16c], R9, 0x1, P6 ;  /* 0x00005b000009ba11 */ /* 0x000fe400030f0c09 */
[----:B------:R-:W-:Y:S01]  /*27e0*/  LOP3.LUT R0, R11, 0xfffffff0, RZ, 0xc0, !PT ;  /* 0xfffffff00b007812 */ /* 0x000fe200078ec0ff */
[----:B------:R1:W-:Y:S01]  /*27f0*/  @!P4 LDGSTS.E.BYPASS.LTC128B.128 [R233+0xa000], [R6.64+0x80] ;  /* 0x0a00008006e9cfae */ /* 0x0003e2000b901d52 */
[C---:B------:R-:W-:Y:S01]  /*2800*/  IMAD.SHL.U32 R11, R2.reuse, 0x8, RZ ;  /* 0x00000008020b7824 */ /* 0x040fe200078e00ff */
[----:B------:R-:W-:-:S02]  /*2810*/  ISETP.GE.AND P4, PT, R2, UR17, PT ;  /* 0x0000001102007c0c */ /* 0x000fc4000bf86270 */
[----:B------:R-:W-:Y:S01]  /*2820*/  IMAD.IADD R0, R140, 0x1, -R0 ;  /* 0x000000018c007824 */ /* 0x000fe200078e0a00 */
[----:B------:R2:W-:Y:S01]  /*2830*/  @!P0 LDGSTS.E.BYPASS.LTC128B.128 [R233+0x8800], [R12.64] ;  /* 0x088000000ce98fae */ /* 0x0005e2000b901d52 */
[----:B------:R-:W-:Y:S02]  /*2840*/  LOP3.LUT R11, R10, 0x8, R11, 0xf8, !PT ;  /* 0x000000080a0b7812 */ /* 0x000fe400078ef80b */
[----:B------:R-:W-:Y:S01]  /*2850*/  SHF.R.U32.HI R10, RZ, 0x3, R10 ;  /* 0x00000003ff0a7819 */ /* 0x000fe2000001160a */
[----:B------:R2:W-:Y:S01]  /*2860*/  @!P0 LDGSTS.E.BYPASS.LTC128B.128 [R233+0xa800], [R12.64+0x80] ;  /* 0x0a8000800ce98fae */ /* 0x0005e2000b901d52 */
[----:B------:R-:W-:Y:S02]  /*2870*/  SHF.R.S32.HI R17, RZ, 0x1f, R0 ;  /* 0x0000001fff117819 */ /* 0x000fe40000011400 */
[----:B------:R-:W-:Y:S01]  /*2880*/  LOP3.LUT R11, R11, R10, RZ, 0x3c, !PT ;  /* 0x0000000a0b0b7212 */ /* 0x000fe200078e3cff */
[----:B------:R3:W-:Y:S01]  /*2890*/  @!P3 LDGSTS.E.BYPASS.LTC128B.128 [R233+0x9000], [R8.64] ;  /* 0x0900000008e9bfae */ /* 0x0007e2000b901d52 */
[----:B------:R-:W-:-:S02]  /*28a0*/  LEA.HI R17, R17, R0, RZ, 0x3 ;  /* 0x0000000011117211 */ /* 0x000fc400078f18ff */
[----:B------:R-:W-:Y:S01]  /*28b0*/  ISETP.GE.AND P0, PT, R30, UR17, PT ;  /* 0x000000111e007c0c */ /* 0x000fe2000bf06270 */
[----:B------:R3:W-:Y:S01]  /*28c0*/  @!P3 LDGSTS.E.BYPASS.LTC128B.128 [R233+0xb000], [R8.64+0x80] ;  /* 0x0b00008008e9bfae */ /* 0x0007e2000b901d52 */
[----:B------:R-:W-:Y:S02]  /*28d0*/  ULDC UR17, c[0x0][0x2e4] ;  /* 0x0000b90000117ab9 */ /* 0x000fe40000000800 */
[----:B------:R-:W-:Y:S01]  /*28e0*/  UIADD3 UR17, UR14, -UR17, -UR16 ;  /* 0x800000110e117290 */ /* 0x000fe2000fffe810 */
[----:B-1----:R-:W-:-:S04]  /*28f0*/  IMAD.WIDE.U32 R6, R2, c[0x0][0x1a0], R32 ;  /* 0x0000680002067a25 */ /* 0x002fc800078e0020 */
[----:B------:R-:W-:Y:S01]  /*2900*/  @!P2 IMAD.WIDE.U32 R2, R14, 0x30, R4 ;  /* 0x000000300e02a825 */ /* 0x000fe200078e0004 */
[----:B------:R-:W-:Y:S02]  /*2910*/  LOP3.LUT R5, R17, 0xfffffff8, RZ, 0xc0, !PT ;  /* 0xfffffff811057812 */ /* 0x000fe400078ec0ff */
[----:B------:R-:W-:Y:S01]  /*2920*/  IADD3 R4, P6, R6, UR24, RZ ;  /* 0x0000001806047c10 */ /* 0x000fe2000ffde0ff */
[----:B------:R-:W-:Y:S02]  /*2930*/  IMAD R6, R25, c[0x0][0x1b8], RZ ;  /* 0x00006e0019067a24 */ /* 0x000fe400078e02ff */
[----:B----4-:R-:W-:Y:S01]  /*2940*/  IMAD.IADD R18, R0, 0x1, -R5 ;  /* 0x0000000100127824 */ /* 0x010fe200078e0a05 */
[----:B------:R-:W-:Y:S01]  /*2950*/  IADD3.X R5, R7, UR21, R15, P6, !PT ;  /* 0x0000001507057c10 */ /* 0x000fe2000b7fe40f */
[----:B------:R-:W-:Y:S01]  /*2960*/  IMAD R10, R22, c[0x0][0x1bc], R6 ;  /* 0x00006f00160a7a24 */ /* 0x000fe200078e0206 */
[----:B------:R-:W-:Y:S01]  /*2970*/  @!P2 IADD3 R0, R3, UR4, RZ ;  /* 0x000000040300ac10 */ /* 0x000fe2000fffe0ff */
[----:B------:R-:W-:Y:S01]  /*2980*/  ULDC.64 UR4, c[0x0][0x1a0] ;  /* 0x0000680000047ab9 */ /* 0x000fe20000000a00 */
[----:B------:R-:W-:Y:S01]  /*2990*/  @!P2 LEA R6, P6, R2, c[0x0][0x168], 0x1 ;  /* 0x00005a000206aa11 */ /* 0x000fe200078c08ff */
[----:B------:R-:W-:Y:S01]  /*29a0*/  USHF.L.U64.HI UR12, UR4, UR12, UR5 ;  /* 0x0000000c040c7299 */ /* 0x000fe20008010205 */
[----:B------:R-:W-:Y:S01]  /*29b0*/  IMAD.WIDE.U32 R26, R22, c[0x0][0x1b8], R4 ;  /* 0x00006e00161a7a25 */ /* 0x000fe200078e0004 */
[----:B------:R-:W-:Y:S01]  /*29c0*/  USHF.L.U32 UR15, UR4, 0x6, URZ ;  /* 0x00000006040f7899 */ /* 0x000fe2000800063f */
[----:B------:R-:W-:Y:S01]  /*29d0*/  @!P2 LEA.HI.X R7, R2, c[0x0][0x16c], R0, 0x1, P6 ;  /* 0x00005b000207aa11 */ /* 0x000fe200030f0c00 */
[----:B------:R-:W-:Y:S01]  /*29e0*/  UIMAD UR5, UR12, UR22, URZ ;  /* 0x000000160c0572a4 */ /* 0x000fe2000f8e023f */
[----:B------:R-:W-:Y:S01]  /*29f0*/  IMAD.U32 R2, RZ, RZ, UR22 ;  /* 0x00000016ff027e24 */ /* 0x000fe2000f8e00ff */
[----:B------:R-:W-:Y:S01]  /*2a00*/  STL.64 [R1+0x80], R26 ;  /* 0x0000801a01007387 */ /* 0x000fe20000100a00 */
[----:B------:R-:W-:Y:S01]  /*2a10*/  IMAD.IADD R21, R27, 0x1, R10 ;  /* 0x000000011b157824 */ /* 0x000fe200078e020a */
[----:B------:R-:W-:Y:S01]  /*2a20*/  UIMAD UR5, UR20, UR15, UR5 ;  /* 0x0000000f140572a4 */ /* 0x000fe2000f8e0205 */
[----:B------:R-:W-:Y:S01]  /*2a30*/  IMAD.MOV.U32 R20, RZ, RZ, R26 ;  /* 0x000000ffff147224 */ /* 0x000fe200078e001a */
[----:B------:R1:W-:Y:S01]  /*2a40*/  @!P2 LDGSTS.E.BYPASS.LTC128B.128 [R233+0x9800], [R6.64] ;  /* 0x0980000006e9afae */ /* 0x0003e2000b901d52 */
[----:B------:R-:W-:Y:S01]  /*2a50*/  UIMAD.WIDE.U32 UR20, UR4, 0x20, URZ ;  /* 0x00000020041478a5 */ /* 0x000fe2000f8e003f */
[----:B------:R-:W-:-:S02]  /*2a60*/  IMAD.U32 R4, RZ, RZ, UR4 ;  /* 0x00000004ff047e24 */ /* 0x000fc4000f8e00ff */
[----:B------:R1:W-:Y:S01]  /*2a70*/  @!P2 LDGSTS.E.BYPASS.LTC128B.128 [R233+0xb800], [R6.64+0x80] ;  /* 0x0b80008006e9afae */ /* 0x0003e2000b901d52 */
[----:B------:R-:W-:-:S03]  /*2a80*/  IMAD.WIDE.U32 R2, R2, UR15, R20 ;  /* 0x0000000f02027c25 */ /* 0x000fc6000f8e0014 */
[----:B------:R-:W0:Y:S01]  /*2a90*/  LDGDEPBAR ;  /* 0x00000000000079af */ /* 0x000e220000000000 */
[----:B--2---:R-:W-:Y:S01]  /*2aa0*/  IMAD.MOV.U32 R12, RZ, RZ, c[0x0][0x1a4] ;  /* 0x00006900ff0c7624 */ /* 0x004fe200078e00ff */
[----:B------:R-:W-:Y:S01]  /*2ab0*/  IADD3 R3, R3, UR5, RZ ;  /* 0x0000000503037c10 */ /* 0x000fe2000fffe0ff */
[----:B------:R-:W-:Y:S01]  /*2ac0*/  IMAD.SHL.U32 R10, R16, 0x8, RZ ;  /* 0x00000008100a7824 */ /* 0x000fe200078e00ff */
[----:B---3--:R-:W-:Y:S01]  /*2ad0*/  @!P4 LEA R8, P6, R2, c[0x0][0x170], 0x1 ;  /* 0x00005c000208ca11 */ /* 0x008fe200078c08ff */
[----:B------:R-:W-:Y:S01]  /*2ae0*/  IMAD.SHL.U32 R14, R12, 0x20, RZ ;  /* 0x000000200c0e7824 */ /* 0x000fe200078e00ff */
[----:B------:R-:W-:Y:S01]  /*2af0*/  @!P1 IADD3 R13, P2, R2, UR20, RZ ;  /* 0x00000014020d9c10 */ /* 0x000fe2000ff5e0ff */
[----:B------:R-:W-:Y:S01]  /*2b00*/  @!P0 IMAD.WIDE.U32 R4, R4, 0x30, R2 ;  /* 0x0000003004048825 */ /* 0x000fe200078e0002 */
[----:B------:R-:W-:Y:S01]  /*2b10*/  @!P4 LEA.HI.X R9, R2, c[0x0][0x174], R3, 0x1, P6 ;  /* 0x00005d000209ca11 */ /* 0x000fe200030f0c03 */
[----:B------:R-:W-:Y:S01]  /*2b20*/  STL.64 [R1+0x78], R20 ;  /* 0x0000781401007387 */ /* 0x000fe20000100a00 */
[----:B------:R-:W-:Y:S01]  /*2b30*/  UIADD3 UR20, UR14, 0x1, -UR16 ;  /* 0x000000010e147890 */ /* 0x000fe2000fffe810 */
[----:B------:R-:W-:Y:S01]  /*2b40*/  IMAD R0, R16, 0x200, R11 ;  /* 0x0000020010007824 */ /* 0x000fe200078e020b */
[----:B------:R-:W-:-:S02]  /*2b50*/  ULDC UR5, c[0x0][0x2e8] ;  /* 0x0000ba0000057ab9 */ /* 0x000fc40000000800 */
[----:B------:R-:W-:Y:S01]  /*2b60*/  UIADD3 UR5, UR20, UR5, URZ ;  /* 0x0000000514057290 */ /* 0x000fe2000fffe03f */
[----:B------:R-:W-:-:S05]  /*2b70*/  IMAD.SHL.U32 R212, R0, 0x2, RZ ;  /* 0x0000000200d47824 */ /* 0x000fca00078e00ff */
[C---:B------:R-:W-:Y:S02]  /*2b80*/  IADD3 R0, R212.reuse, 0x8000, RZ ;  /* 0x00008000d4007810 */ /* 0x040fe40007ffe0ff */
[----:B------:R-:W-:Y:S01]  /*2b90*/  IADD3 R223, R212, 0x8020, RZ ;  /* 0x00008020d4df7810 */ /* 0x000fe20007ffe0ff */
[----:B-1----:R-:W-:Y:S01]  /*2ba0*/  IMAD.U32 R7, RZ, RZ, UR4 ;  /* 0x00000004ff077e24 */ /* 0x002fe2000f8e00ff */
[----:B------:R-:W-:-:S04]  /*2bb0*/  DEPBAR.LE SB0, 0x0 ;  /* 0x000080000000791a */ /* 0x000fc80000000000 */
[----:B------:R-:W-:Y:S01]  /*2bc0*/  BAR.SYNC.DEFER_BLOCKING 0x0 ;  /* 0x0000000000007b1d */ /* 0x000fe20000010000 */
[----:B------:R-:W-:Y:S01]  /*2bd0*/  @!P5 LEA R7, P3, R7, R2, 0x4 ;  /* 0x000000020707d211 */ /* 0x000fe200078620ff */
[----:B------:R-:W-:Y:S02]  /*2be0*/  IMAD.SHL.U32 R2, R18, 0x40, RZ ;  /* 0x0000004012027824 */ /* 0x000fe400078e00ff */
[----:B------:R-:W-:-:S03]  /*2bf0*/  IMAD.U32 R6, RZ, RZ, UR4 ;  /* 0x00000004ff067e24 */ /* 0x000fc6000f8e00ff */
[----:B------:R-:W-:Y:S02]  /*2c00*/  LOP3.LUT R2, R2, 0x1c0, RZ, 0xc0, !PT ;  /* 0x000001c002027812 */ /* 0x000fe400078ec0ff */
[----:B------:R-:W-:Y:S01]  /*2c10*/  @!P5 LEA.HI.X R6, R6, R3, R12, 0x4, P3 ;  /* 0x000000030606d211 */ /* 0x000fe200018f240c */
[----:B------:R-:W-:Y:S01]  /*2c20*/  @!P0 IMAD R12, R12, 0x30, RZ ;  /* 0x000000300c0c8824 */ /* 0x000fe200078e02ff */
[----:B------:R-:W-:Y:S02]  /*2c30*/  LOP3.LUT R11, R2, 0x8, R10, 0xf8, !PT ;  /* 0x00000008020b7812 */ /* 0x000fe400078ef80a */
[----:B------:R-:W-:Y:S01]  /*2c40*/  SHF.R.U32.HI R10, RZ, 0x3, R2 ;  /* 0x00000003ff0a7819 */ /* 0x000fe20000011602 */
[----:B------:R-:W-:Y:S01]  /*2c50*/  @!P0 IMAD.IADD R5, R5, 0x1, R12 ;  /* 0x0000000105058824 */ /* 0x000fe200078e020c */
[----:B------:R-:W-:Y:S01]  /*2c60*/  @!P5 LEA R2, P3, R7, c[0x0][0x170], 0x1 ;  /* 0x00005c000702da11 */ /* 0x000fe200078608ff */
[----:B------:R-:W-:Y:S01]  /*2c70*/  IMAD.SHL.U32 R12, R17, 0x40, RZ ;  /* 0x00000040110c7824 */ /* 0x000fe200078e00ff */
[----:B------:R-:W-:-:S02]  /*2c80*/  LOP3.LUT R137, R11, R10, RZ, 0x3c, !PT ;  /* 0x0000000a0b897212 */ /* 0x000fc400078e3cff */
[----:B------:R-:W-:Y:S02]  /*2c90*/  @!P1 IADD3.X R11, R3, UR21, R14, P2, !PT ;  /* 0x00000015030b9c10 */ /* 0x000fe400097fe40e */
[----:B------:R-:W-:Y:S02]  /*2ca0*/  @!P5 LEA.HI.X R3, R7, c[0x0][0x174], R6, 0x1, P3 ;  /* 0x00005d000703da11 */ /* 0x000fe400018f0c06 */
[C---:B------:R-:W-:Y:S01]  /*2cb0*/  @!P1 LEA R6, P3, R13.reuse, c[0x0][0x170], 0x1 ;  /* 0x00005c000d069a11 */ /* 0x040fe200078608ff */
[----:B------:R-:W-:Y:S01]  /*2cc0*/  @P4 STS.128 [R233+0xc000], RZ ;  /* 0x00c000ffe9004388 */ /* 0x000fe20000000c00 */
[----:B------:R-:W-:Y:S02]  /*2cd0*/  @!P0 LEA R10, P2, R4, c[0x0][0x170], 0x1 ;  /* 0x00005c00040a8a11 */ /* 0x000fe400078408ff */
[----:B------:R-:W-:Y:S01]  /*2ce0*/  LOP3.LUT R136, R12, 0xfffffe00, RZ, 0xc0, !PT ;  /* 0xfffffe000c887812 */ /* 0x000fe200078ec0ff */
[----:B------:R-:W-:Y:S01]  /*2cf0*/  @P4 STS.128 [R233+0xe000], RZ ;  /* 0x00e000ffe9004388 */ /* 0x000fe20000000c00 */
[----:B------:R-:W-:-:S02]  /*2d00*/  @!P1 LEA.HI.X R7, R13, c[0x0][0x174], R11, 0x1, P3 ;  /* 0x00005d000d079a11 */ /* 0x000fc400018f0c0b */
[----:B------:R-:W-:Y:S01]  /*2d10*/  @!P0 LEA.HI.X R11, R4, c[0x0][0x174], R5, 0x1, P2 ;  /* 0x00005d00040b8a11 */ /* 0x000fe200010f0c05 */
[----:B------:R-:W-:Y:S01]  /*2d20*/  @!PT LDS RZ, [RZ] ;  /* 0x00000000fffff984 */ /* 0x000fe20000000800 */
[----:B------:R-:W-:Y:S01]  /*2d30*/  @!PT LDS RZ, [RZ] ;  /* 0x00000000fffff984 */ /* 0x000fe20000000800 */
[----:B------:R-:W-:Y:S01]  /*2d40*/  @!PT LDS RZ, [RZ] ;  /* 0x00000000fffff984 */ /* 0x000fe20000000800 */
[----:B------:R1:W-:Y:S01]  /*2d50*/  @!P4 LDGSTS.E.BYPASS.LTC128B.128 [R233+0xc000], [R8.64] ;  /* 0x0c00000008e9cfae */ /* 0x0003e2000b901d52 */
[----:B------:R-:W-:-:S03]  /*2d60*/  IMAD R4, R138, 0x400, R136 ;  /* 0x000004008a047824 */ /* 0x000fc600078e0288 */
        /* <DEDUP_REMOVED lines=16> */
[----:B------:R-:W-:Y:S04]  /*2e70*/  @P0 STS.128 [R233+0xd800], RZ ;  /* 0x00d800ffe9000388 */ /* 0x000fe80000000c00 */
[----:B------:R-:W-:Y:S01]  /*2e80*/  @P0 STS.128 [R233+0xf800], RZ ;  /* 0x00f800ffe9000388 */ /* 0x000fe20000000c00 */
[----:B--2---:R-:W-:-:S03]  /*2e90*/  IMAD.IADD R2, R137, 0x1, R4 ;  /* 0x0000000189027824 */ /* 0x004fc600078e0204 */
[----:B------:R-:W-:Y:S01]  /*2ea0*/  @!PT LDS RZ, [RZ] ;  /* 0x00000000fffff984 */ /* 0x000fe20000000800 */
[----:B------:R-:W-:Y:S01]  /*2eb0*/  @!PT LDS RZ, [RZ] ;  /* 0x00000000fffff984 */ /* 0x000fe20000000800 */
[----:B------:R-:W-:Y:S01]  /*2ec0*/  @!PT LDS RZ, [RZ] ;  /* 0x00000000fffff984 */ /* 0x000fe20000000800 */
[----:B------:R1:W-:Y:S01]  /*2ed0*/  @!P0 LDGSTS.E.BYPASS.LTC128B.128 [R233+0xd800], [R10.64] ;  /* 0x0d8000000ae98fae */ /* 0x0003e2000b901d52 */
[----:B------:R-:W-:Y:S02]  /*2ee0*/  IMAD.MOV.U32 R3, RZ, RZ, 0x10 ;  /* 0x00000010ff037424 */ /* 0x000fe400078e00ff */
[----:B------:R-:W-:Y:S01]  /*2ef0*/  IMAD.SHL.U32 R219, R2, 0x2, RZ ;  /* 0x0000000202db7824 */ /* 0x000fe200078e00ff */
[----:B------:R1:W-:Y:S01]  /*2f00*/  @!P0 LDGSTS.E.BYPASS.LTC128B.128 [R233+0xf800], [R10.64+0x80] ;  /* 0x0f8000800ae98fae */ /* 0x0003e2000b901d52 */
[----:B------:R-:W-:Y:S01]  /*2f10*/  IMAD.MOV.U32 R2, RZ, RZ, 0x20 ;  /* 0x00000020ff027424 */ /* 0x000fe200078e00ff */
[----:B------:R-:W-:Y:S02]  /*2f20*/  SEL R3, R3, 0xfffffff0, !P1 ;  /* 0xfffffff003037807 */ /* 0x000fe40004800000 */
[----:B------:R-:W-:Y:S02]  /*2f30*/  LDSM.16.M88.4 R32, [R212+0x8800] ;  /* 0x00880000d420783b */ /* 0x000fe40000000200 */
[----:B------:R-:W-:Y:S01]  /*2f40*/  SEL R2, R2, 0xffffffe0, !P2 ;  /* 0xffffffe002027807 */ /* 0x000fe20005000000 */
[----:B------:R-:W-:Y:S01]  /*2f50*/  IMAD R220, R3, 0x2, R219 ;  /* 0x0000000203dc7824 */ /* 0x000fe200078e02db */
[----:B------:R-:W-:Y:S01]  /*2f60*/  LDSM.16.M88.4 R40, [R212+0x9000] ;  /* 0x00900000d428783b */ /* 0x000fe20000000200 */
[----:B------:R-:W-:-:S02]  /*2f70*/  R2P PR, R28, 0x6 ;  /* 0x000000061c007804 */ /* 0x000fc40000000000 */
[C---:B------:R-:W-:Y:S01]  /*2f80*/  IMAD R222, R2.reuse, 0x2, R219 ;  /* 0x0000000202de7824 */ /* 0x040fe200078e02db */
[----:B---3--:R-:W2:Y:S01]  /*2f90*/  LDSM.16.M88.4 R4, [R219+0x2000] ;  /* 0x00200000db04783b */ /* 0x008ea20000000200 */
[----:B------:R-:W-:-:S03]  /*2fa0*/  IMAD R221, R2, 0x2, R220 ;  /* 0x0000000202dd7824 */ /* 0x000fc600078e02dc */
[----:B------:R-:W-:Y:S04]  /*2fb0*/  LDSM.16.M88.4 R44, [R212+0x9800] ;  /* 0x00980000d42c783b */ /* 0x000fe80000000200 */
[----:B------:R-:W-:Y:S02]  /*2fc0*/  LDSM.16.M88.4 R12, [R219] ;  /* 0x00000000db0c783b */ /* 0x000fe40000000200 */
[----:B------:R-:W-:Y:S01]  /*2fd0*/  @P1 IADD3 R223, R0, -0x20, RZ ;  /* 0xffffffe000df1810 */ /* 0x000fe20007ffe0ff */
[----:B------:R-:W-:Y:S01]  /*2fe0*/  IMAD.MOV.U32 R0, RZ, RZ, 0x40 ;  /* 0x00000040ff007424 */ /* 0x000fe200078e00ff */
[----:B------:R-:W-:Y:S02]  /*2ff0*/  LDSM.16.M88.4 R16, [R222+0x2000] ;  /* 0x00200000de10783b */ /* 0x000fe40000000200 */
[----:B------:R-:W-:-:S02]  /*3000*/  IADD3 R230, R223, 0x800, RZ ;  /* 0x00000800dfe67810 */ /* 0x000fc40007ffe0ff */
[----:B-1----:R-:W1:Y:S01]  /*3010*/  LDSM.16.M88.4 R8, [R212+0x8000] ;  /* 0x00800000d408783b */ /* 0x002e620000000200 */
[----:B------:R-:W-:Y:S02]  /*3020*/  SEL R0, R0, 0xffffffc0, !P2 ;  /* 0xffffffc000007807 */ /* 0x000fe40005000000 */
[C---:B------:R-:W-:Y:S01]  /*3030*/  IADD3 R229, R223.reuse, 0x1000, RZ ;  /* 0x00001000dfe57810 */ /* 0x040fe20007ffe0ff */
[----:B------:R-:W-:Y:S01]  /*3040*/  LDSM.16.M88.4 R28, [R223+0x1000] ;  /* 0x00100000df1c783b */ /* 0x000fe20000000200 */
[C---:B------:R-:W-:Y:S01]  /*3050*/  IADD3 R228, R223.reuse, 0x1800, RZ ;  /* 0x00001800dfe47810 */ /* 0x040fe20007ffe0ff */
[----:B------:R-:W-:Y:S01]  /*3060*/  IMAD.IADD R218, R212, 0x1, R0 ;  /* 0x00000001d4da7824 */ /* 0x000fe200078e0200 */
[----:B------:R-:W-:Y:S01]  /*3070*/  IADD3 R227, R223, 0x2000, RZ ;  /* 0x00002000dfe37810 */ /* 0x000fe20007ffe0ff */
[----:B------:R-:W-:Y:S01]  /*3080*/  LDSM.16.M88.4 R36, [R223] ;  /* 0x00000000df24783b */ /* 0x000fe20000000200 */
[----:B------:R-:W-:Y:S01]  /*3090*/  IMAD.IADD R217, R0, 0x1, R223 ;  /* 0x0000000100d97824 */ /* 0x000fe200078e02df */
[----:B------:R-:W-:-:S02]  /*30a0*/  LOP3.LUT R0, R139, 0xffffffe0, RZ, 0xc0, !PT ;  /* 0xffffffe08b007812 */ /* 0x000fc400078ec0ff */
[----:B------:R-:W-:Y:S01]  /*30b0*/  LDSM.16.M88.4 R20, [R223+0x800] ;  /* 0x00080000df14783b */ /* 0x000fe20000000200 */
[C---:B------:R-:W-:Y:S02]  /*30c0*/  IADD3 R226, R223.reuse, 0x2800, RZ ;  /* 0x00002800dfe27810 */ /* 0x040fe40007ffe0ff */
[C---:B------:R-:W-:Y:S01]  /*30d0*/  IMAD.IADD R0, R140.reuse, 0x1, -R0 ;  /* 0x000000018c007824 */ /* 0x040fe200078e0a00 */
[----:B------:R-:W-:Y:S01]  /*30e0*/  LDSM.16.M88.4 R24, [R223+0x1800] ;  /* 0x00180000df18783b */ /* 0x000fe20000000200 */
[----:B------:R-:W-:Y:S01]  /*30f0*/  IMAD.SHL.U32 R140, R140, 0x2, RZ ;  /* 0x000000028c8c7824 */ /* 0x000fe200078e00ff */
[C---:B------:R-:W-:Y:S02]  /*3100*/  IADD3 R225, R223.reuse, 0x3000, RZ ;  /* 0x00003000dfe17810 */ /* 0x040fe40007ffe0ff */
[----:B------:R-:W-:Y:S01]  /*3110*/  LDSM.16.M88.4 R96, [R218+0x9000] ;  /* 0x00900000da60783b */ /* 0x000fe20000000200 */
[----:B------:R-:W-:Y:S02]  /*3120*/  IADD3 R224, R223, 0x3800, RZ ;  /* 0x00003800dfe07810 */ /* 0x000fe40007ffe0ff */
[----:B------:R-:W-:Y:S01]  /*3130*/  LOP3.LUT R142, R140, 0x6, RZ, 0xc0, !PT ;  /* 0x000000068c8e7812 */ /* 0x000fe200078ec0ff */
[C---:B--2---:R-:W-:Y:S01]  /*3140*/  HMMA.16816.F32 R52, R4.reuse, R32, RZ ;  /* 0x000000200434723c */ /* 0x044fe200000018ff */
[----:B------:R-:W-:Y:S04]  /*3150*/  LDSM.16.M88.4 R60, [R218+0x8000] ;  /* 0x00800000da3c783b */ /* 0x000fe80000000200 */
[----:B------:R-:W-:Y:S03]  /*3160*/  LDSM.16.M88.4 R116, [R218+0x9800] ;  /* 0x00980000da74783b */ /* 0x000fe60000000200 */
[C---:B------:R-:W-:Y:S01]  /*3170*/  HMMA.16816.F32 R56, R4.reuse, R40, RZ ;  /* 0x000000280438723c */ /* 0x040fe200000018ff */
[----:B------:R-:W-:Y:S04]  /*3180*/  LDSM.16.M88.4 R80, [R218+0x8800] ;  /* 0x00880000da50783b */ /* 0x000fe80000000200 */
[----:B------:R-:W0:Y:S03]  /*3190*/  LDGDEPBAR ;  /* 0x00000000000079af */ /* 0x000e260000000000 */
[C---:B-1----:R-:W-:Y:S08]  /*31a0*/  HMMA.16816.F32 R48, R4.reuse, R8, RZ ;  /* 0x000000080430723c */ /* 0x042ff000000018ff */
[C---:B------:R-:W-:Y:S08]  /*31b0*/  HMMA.16816.F32 R68, R4.reuse, R10, RZ ;  /* 0x0000000a0444723c */ /* 0x040ff000000018ff */
[C---:B------:R-:W-:Y:S08]  /*31c0*/  HMMA.16816.F32 R64, R4.reuse, R44, RZ ;  /* 0x0000002c0440723c */ /* 0x040ff000000018ff */
[C---:B------:R-:W-:Y:S08]  /*31d0*/  HMMA.16816.F32 R72, R4.reuse, R34, RZ ;  /* 0x000000220448723c */ /* 0x040ff000000018ff */
[C---:B------:R-:W-:Y:S08]  /*31e0*/  HMMA.16816.F32 R100, R4.reuse, R42, RZ ;  /* 0x0000002a0464723c */ /* 0x040ff000000018ff */
[----:B------:R-:W-:Y:S01]  /*31f0*/  HMMA.16816.F32 R84, R4, R46, RZ ;  /* 0x0000002e0454723c */ /* 0x000fe200000018ff */
[----:B------:R-:W1:Y:S07]  /*3200*/  LDSM.16.M88.4 R4, [R220+0x2000] ;  /* 0x00200000dc04783b */ /* 0x000e6e0000000200 */
[C---:B------:R-:W-:Y:S08]  /*3210*/  HMMA.16816.F32 R124, R12.reuse, R8, RZ ;  /* 0x000000080c7c723c */ /* 0x040ff000000018ff */
[C---:B------:R-:W-:Y:S01]  /*3220*/  HMMA.16816.F32 R120, R12.reuse, R10, RZ ;  /* 0x0000000a0c78723c */ /* 0x040fe200000018ff */
[----:B------:R-:W2:Y:S07]  /*3230*/  LDSM.16.M88.4 R8, [R220] ;  /* 0x00000000dc08783b */ /* 0x000eae0000000200 */
[C---:B------:R-:W-:Y:S08]  /*3240*/  HMMA.16816.F32 R88, R12.reuse, R40, RZ ;  /* 0x000000280c58723c */ /* 0x040ff000000018ff */
[C---:B------:R-:W-:Y:S08]  /*3250*/  HMMA.16816.F32 R76, R12.reuse, R44, RZ ;  /* 0x0000002c0c4c723c */ /* 0x040ff000000018ff */
[C---:B------:R-:W-:Y:S08]  /*3260*/  HMMA.16816.F32 R104, R12.reuse, R32, RZ ;  /* 0x000000200c68723c */ /* 0x040ff000000018ff */
[C---:B------:R-:W-:Y:S08]  /*3270*/  HMMA.16816.F32 R92, R12.reuse, R34, RZ ;  /* 0x000000220c5c723c */ /* 0x040ff000000018ff */
[C---:B------:R-:W-:Y:S08]  /*3280*/  HMMA.16816.F32 R112, R12.reuse, R42, RZ ;  /* 0x0000002a0c70723c */ /* 0x040ff000000018ff */
[----:B------:R-:W-:Y:S08]  /*3290*/  HMMA.16816.F32 R108, R12, R46, RZ ;  /* 0x0000002e0c6c723c */ /* 0x000ff000000018ff */
[C---:B-1----:R-:W-:Y:S08]  /*32a0*/  HMMA.16816.F32 R32, R4.reuse, R28, R56 ;  /* 0x0000001c0420723c */ /* 0x042ff00000001838 */
[C---:B------:R-:W-:Y:S08]  /*32b0*/  HMMA.16816.F32 R44, R4.reuse, R36, R48 ;  /* 0x00000024042c723c */ /* 0x040ff00000001830 */
[C---:B------:R-:W-:Y:S08]  /*32c0*/  HMMA.16816.F32 R40, R4.reuse, R20, R52 ;  /* 0x000000140428723c */ /* 0x040ff00000001834 */
[C---:B------:R-:W-:Y:S08]  /*32d0*/  HMMA.16816.F32 R12, R4.reuse, R24, R64 ;  /* 0x00000018040c723c */ /* 0x040ff00000001840 */
[C---:B------:R-:W-:Y:S08]  /*32e0*/  HMMA.16816.F32 R48, R4.reuse, R38, R68 ;  /* 0x000000260430723c */ /* 0x040ff00000001844 */
[C---:B------:R-:W-:Y:S08]  /*32f0*/  HMMA.16816.F32 R52, R4.reuse, R22, R72 ;  /* 0x000000160434723c */ /* 0x040ff00000001848 */
[C---:B------:R-:W-:Y:S08]  /*3300*/  HMMA.16816.F32 R56, R4.reuse, R30, R100 ;  /* 0x0000001e0438723c */ /* 0x040ff00000001864 */
[----:B------:R-:W-:Y:S01]  /*3310*/  HMMA.16816.F32 R64, R4, R26, R84 ;  /* 0x0000001a0440723c */ /* 0x000fe20000001854 */
[----:B------:R-:W1:Y:S07]  /*3320*/  LDSM.16.M88.4 R4, [R222] ;  /* 0x00000000de04783b */ /* 0x000e6e0000000200 */
[C---:B--2---:R-:W-:Y:S08]  /*3330*/  HMMA.16816.F32 R68, R8.reuse, R36, R124 ;  /* 0x000000240844723c */ /* 0x044ff0000000187c */
[C---:B------:R-:W-:Y:S08]  /*3340*/  HMMA.16816.F32 R124, R8.reuse, R28, R88 ;  /* 0x0000001c087c723c */ /* 0x040ff00000001858 */
[C---:B------:R-:W-:Y:S08]  /*3350*/  HMMA.16816.F32 R128, R8.reuse, R24, R76 ;  /* 0x000000180880723c */ /* 0x040ff0000000184c */
[C---:B------:R-:W-:Y:S08]  /*3360*/  HMMA.16816.F32 R104, R8.reuse, R20, R104 ;  /* 0x000000140868723c */ /* 0x040ff00000001868 */
[C---:B------:R-:W-:Y:S08]  /*3370*/  HMMA.16816.F32 R72, R8.reuse, R38, R120 ;  /* 0x000000260848723c */ /* 0x040ff00000001878 */
[C---:B------:R-:W-:Y:S01]  /*3380*/  HMMA.16816.F32 R76, R8.reuse, R22, R92 ;  /* 0x00000016084c723c */ /* 0x040fe2000000185c */
[----:B------:R-:W-:Y:S07]  /*3390*/  LDSM.16.M88.4 R20, [R217+0x1800] ;  /* 0x00180000d914783b */ /* 0x000fee0000000200 */
[C---:B------:R-:W-:Y:S01]  /*33a0*/  HMMA.16816.F32 R84, R8.reuse, R30, R112 ;  /* 0x0000001e0854723c */ /* 0x040fe20000001870 */
[----:B------:R-:W-:Y:S07]  /*33b0*/  LDSM.16.M88.4 R28, [R217] ;  /* 0x00000000d91c783b */ /* 0x000fee0000000200 */
[----:B------:R-:W-:Y:S01]  /*33c0*/  HMMA.16816.F32 R88, R8, R26, R108 ;  /* 0x0000001a0858723c */ /* 0x000fe2000000186c */
[----:B------:R-:W2:Y:S04]  /*33d0*/  LDSM.16.M88.4 R8, [R221+0x2000] ;  /* 0x00200000dd08783b */ /* 0x000ea80000000200 */
[----:B------:R-:W3:Y:S03]  /*33e0*/  LDSM.16.M88.4 R24, [R217+0x1000] ;  /* 0x00100000d918783b */ /* 0x000ee60000000200 */
[C---:B------:R-:W-:Y:S01]  /*33f0*/  HMMA.16816.F32 R120, R16.reuse, R96, R32 ;  /* 0x000000601078723c */ /* 0x040fe20000001820 */
[----:B------:R-:W4:Y:S07]  /*3400*/  LDSM.16.M88.4 R32, [R217+0x800] ;  /* 0x00080000d920783b */ /* 0x000f2e0000000200 */
        /* <DEDUP_REMOVED lines=9> */
[----:B------:R-:W5:Y:S07]  /*34a0*/  LDSM.16.M88.4 R16, [R221] ;  /* 0x00000000dd10783b */ /* 0x000f6e0000000200 */
        /* <DEDUP_REMOVED lines=8> */
[----:B------:R-:W1:Y:S07]  /*3530*/  LDSM.16.M88.4 R4, [R219+0x6000] ;  /* 0x00600000db04783b */ /* 0x000e6e0000000200 */
[C---:B--2---:R-:W-:Y:S01]  /*3540*/  HMMA.16816.F32 R104, R8.reuse, R30, R48 ;  /* 0x0000001e0868723c */ /* 0x044fe20000001830 */
[----:B------:R-:W2:Y:S07]  /*3550*/  LDSM.16.M88.4 R48, [R212+0xb800] ;  /* 0x00b80000d430783b */ /* 0x000eae0000000200 */
[C---:B---3--:R-:W-:Y:S08]  /*3560*/  HMMA.16816.F32 R128, R8.reuse, R24, R120 ;  /* 0x000000180880723c */ /* 0x048ff00000001878 */
[C---:B------:R-:W-:Y:S01]  /*3570*/  HMMA.16816.F32 R120, R8.reuse, R22, R12 ;  /* 0x000000160878723c */ /* 0x040fe2000000180c */
[----:B------:R-:W3:Y:S07]  /*3580*/  LDSM.16.M88.4 R12, [R219+0x4000] ;  /* 0x00400000db0c783b */ /* 0x000eee0000000200 */
[C---:B----4-:R-:W-:Y:S01]  /*3590*/  HMMA.16816.F32 R112, R8.reuse, R34, R44 ;  /* 0x000000220870723c */ /* 0x050fe2000000182c */
[----:B------:R-:W4:Y:S07]  /*35a0*/  LDSM.16.M88.4 R44, [R212+0xa800] ;  /* 0x00a80000d42c783b */ /* 0x000f2e0000000200 */
[C---:B------:R-:W-:Y:S01]  /*35b0*/  HMMA.16816.F32 R124, R8.reuse, R26, R36 ;  /* 0x0000001a087c723c */ /* 0x040fe20000001824 */
[----:B------:R-:W-:Y:S07]  /*35c0*/  LDSM.16.M88.4 R36, [R223+0x2000] ;  /* 0x00200000df24783b */ /* 0x000fee0000000200 */
[C---:B------:R-:W-:Y:S08]  /*35d0*/  HMMA.16816.F32 R116, R8.reuse, R32, R108 ;  /* 0x000000200874723c */ /* 0x040ff0000000186c */
[C---:B------:R-:W-:Y:S08]  /*35e0*/  HMMA.16816.F32 R96, R8.reuse, R28, R100 ;  /* 0x0000001c0860723c */ /* 0x040ff00000001864 */
[----:B------:R-:W-:Y:S08]  /*35f0*/  HMMA.16816.F32 R132, R8, R20, R132 ;  /* 0x000000140884723c */ /* 0x000ff00000001884 */
[C---:B-----5:R-:W-:Y:S08]  /*3600*/  HMMA.16816.F32 R108, R16.reuse, R28, R56 ;  /* 0x0000001c106c723c */ /* 0x060ff00000001838 */
[C---:B------:R-:W-:Y:S08]  /*3610*/  HMMA.16816.F32 R8, R16.reuse, R34, R64 ;  /* 0x000000221008723c */ /* 0x040ff00000001840 */
[C---:B------:R-:W-:Y:S01]  /*3620*/  HMMA.16816.F32 R100, R16.reuse, R30, R72 ;  /* 0x0000001e1064723c */ /* 0x040fe20000001848 */
[----:B------:R-:W-:Y:S07]  /*3630*/  LDSM.16.M88.4 R28, [R223+0x3000] ;  /* 0x00300000df1c783b */ /* 0x000fee0000000200 */
[C---:B------:R-:W-:Y:S08]  /*3640*/  HMMA.16816.F32 R64, R16.reuse, R20, R92 ;  /* 0x000000141040723c */ /* 0x040ff0000000185c */
[C---:B------:R-:W-:Y:S01]  /*3650*/  HMMA.16816.F32 R80, R16.reuse, R32, R68 ;  /* 0x000000201050723c */ /* 0x040fe20000001844 */
[----:B------:R-:W-:Y:S07]  /*3660*/  LDSM.16.M88.4 R32, [R223+0x2800] ;  /* 0x00280000df20783b */ /* 0x000fee0000000200 */
[C---:B------:R-:W-:Y:S08]  /*3670*/  HMMA.16816.F32 R76, R16.reuse, R24, R60 ;  /* 0x00000018104c723c */ /* 0x040ff0000000183c */
[C---:B------:R-:W-:Y:S01]  /*3680*/  HMMA.16816.F32 R72, R16.reuse, R26, R84 ;  /* 0x0000001a1048723c */ /* 0x040fe20000001854 */
[----:B------:R-:W-:Y:S07]  /*3690*/  LDSM.16.M88.4 R24, [R223+0x3800] ;  /* 0x00380000df18783b */ /* 0x000fee0000000200 */
[----:B------:R-:W-:Y:S01]  /*36a0*/  HMMA.16816.F32 R20, R16, R22, R88 ;  /* 0x000000161014723c */ /* 0x000fe20000001858 */
[----:B------:R-:W5:Y:S07]  /*36b0*/  LDSM.16.M88.4 R16, [R220+0x6000] ;  /* 0x00600000dc10783b */ /* 0x000f6e0000000200 */
[C---:B-1----:R-:W-:Y:S08]  /*36c0*/  HMMA.16816.F32 R56, R4.reuse, R42, R104 ;  /* 0x0000002a0438723c */ /* 0x042ff00000001868 */
[C---:B------:R-:W-:Y:S08]  /*36d0*/  HMMA.16816.F32 R104, R4.reuse, R54, R124 ;  /* 0x000000360468723c */ /* 0x040ff0000000187c */
[----:B--2---:R-:W-:Y:S08]  /*36e0*/  HMMA.16816.F32 R124, R4, R50, R120 ;  /* 0x00000032047c723c */ /* 0x004ff00000001878 */
[C---:B---3--:R-:W-:Y:S08]  /*36f0*/  HMMA.16816.F32 R120, R12.reuse, R40, R108 ;  /* 0x000000280c78723c */ /* 0x048ff0000000186c */
[----:B----4-:R-:W-:Y:S01]  /*3700*/  HMMA.16816.F32 R108, R12, R46, R8 ;  /* 0x0000002e0c6c723c */ /* 0x010fe20000001808 */
[----:B------:R-:W1:Y:S07]  /*3710*/  LDSM.16.M88.4 R8, [R220+0x4000] ;  /* 0x00400000dc08783b */ /* 0x000e6e0000000200 */
[C---:B------:R-:W-:Y:S08]  /*3720*/  HMMA.16816.F32 R60, R4.reuse, R40, R96 ;  /* 0x00000028043c723c */ /* 0x040ff00000001860 */
        /* <DEDUP_REMOVED lines=10> */
[C---:B------:R-:W-:Y:S08]  /*37d0*/  HMMA.16816.F32 R96, R12.reuse, R54, R72 ;  /* 0x000000360c60723c */ /* 0x040ff00000001848 */
[C---:B------:R-:W-:Y:S08]  /*37e0*/  HMMA.16816.F32 R88, R12.reuse, R48, R64 ;  /* 0x000000300c58723c */ /* 0x040ff00000001840 */
[----:B------:R-:W-:Y:S01]  /*37f0*/  HMMA.16816.F32 R12, R12, R50, R20 ;  /* 0x000000320c0c723c */ /* 0x000fe20000001814 */
[----:B------:R-:W2:Y:S07]  /*3800*/  LDSM.16.M88.4 R20, [R222+0x4000] ;  /* 0x00400000de14783b */ /* 0x000eae0000000200 */
[C---:B-----5:R-:W-:Y:S08]  /*3810*/  HMMA.16816.F32 R76, R16.reuse, R36, R60 ;  /* 0x00000024104c723c */ /* 0x060ff0000000183c */
        /* <DEDUP_REMOVED lines=8> */
[----:B------:R-:W-:Y:S08]  /*38a0*/  HMMA.16816.F32 R48, R16, R26, R124 ;  /* 0x0000001a1030723c */ /* 0x000ff0000000187c */
[C---:B-1----:R-:W-:Y:S08]  /*38b0*/  HMMA.16816.F32 R16, R8.reuse, R36, R120 ;  /* 0x000000240810723c */ /* 0x042ff00000001878 */
[C---:B------:R-:W-:Y:S08]  /*38c0*/  HMMA.16816.F32 R120, R8.reuse, R24, R88 ;  /* 0x000000180878723c */ /* 0x040ff00000001858 */
[----:B------:R-:W-:Y:S01]  /*38d0*/  HMMA.16816.F32 R124, R8, R26, R12 ;  /* 0x0000001a087c723c */ /* 0x000fe2000000180c */
[----:B------:R-:W-:Y:S04]  /*38e0*/  LDSM.16.M88.4 R24, [R217+0x2000] ;  /* 0x00200000d918783b */ /* 0x000fe80000000200 */
[----:B------:R-:W1:Y:S03]  /*38f0*/  LDSM.16.M88.4 R12, [R221+0x4000] ;  /* 0x00400000dd0c783b */ /* 0x000e660000000200 */
[----:B--2---:R-:W-:Y:S08]  /*3900*/  HMMA.16816.F32 R16, R20, R40, R16 ;  /* 0x000000281410723c */ /* 0x004ff00000001810 */
        /* <DEDUP_REMOVED lines=8> */
[C---:B---3--:R-:W-:Y:S08]  /*3990*/  HMMA.16816.F32 R88, R4.reuse, R84, R60 ;  /* 0x000000540458723c */ /* 0x048ff0000000183c */
[C---:B------:R-:W-:Y:S08]  /*39a0*/  HMMA.16816.F32 R96, R4.reuse, R86, R56 ;  /* 0x000000560460723c */ /* 0x040ff00000001838 */
[C---:B----4-:R-:W-:Y:S08]  /*39b0*/  HMMA.16816.F32 R116, R4.reuse, R92, R52 ;  /* 0x0000005c0474723c */ /* 0x050ff00000001834 */
[----:B------:R-:W-:Y:S07]  /*39c0*/  HMMA.16816.F32 R112, R4, R94, R48 ;  /* 0x0000005e0470723c */ /* 0x000fee0000001830 */
[----:B------:R-:W-:Y:S01]  /*39d0*/  SHF.R.S32.HI R4, RZ, 0x1f, R0 ;  /* 0x0000001fff047819 */ /* 0x000fe20000011400 */
[----:B------:R-:W-:Y:S01]  /*39e0*/  HMMA.16816.F32 R108, R8, R34, R108 ;  /* 0x00000022086c723c */ /* 0x000fe2000000186c */
[----:B------:R-:W2:Y:S01]  /*39f0*/  LDSM.16.M88.4 R8, [R221+0x6000] ;  /* 0x00600000dd08783b */ /* 0x000ea20000000200 */
[----:B------:R-:W-:-:S02]  /*3a00*/  LEA R5, R138, UR13, 0x4 ;  /* 0x0000000d8a057c11 */ /* 0x000fc4000f8e20ff */
[----:B------:R-:W-:Y:S01]  /*3a10*/  LEA.HI R0, R4, R0, RZ, 0x2 ;  /* 0x0000000004007211 */ /* 0x000fe200078f10ff */
[----:B------:R-:W-:-:S03]  /*3a20*/  IMAD.U32 R4, RZ, RZ, UR22 ;  /* 0x00000016ff047e24 */ /* 0x000fc6000f8e00ff */
[----:B------:R-:W-:Y:S01]  /*3a30*/  SHF.R.S32.HI R141, RZ, 0x2, R0 ;  /* 0x00000002ff8d7819 */ /* 0x000fe20000011400 */
[----:B-1----:R-:W-:Y:S01]  /*3a40*/  HMMA.16816.F32 R32, R12, R24, R16 ;  /* 0x000000180c20723c */ /* 0x002fe20000001810 */
[----:B------:R-:W-:Y:S02]  /*3a50*/  IMAD R4, R4, 0x40, R142 ;  /* 0x0000004004047824 */ /* 0x000fe400078e028e */
[----:B------:R-:W-:Y:S01]  /*3a60*/  IMAD.IADD R0, R136, 0x1, R137 ;  /* 0x0000000188007824 */ /* 0x000fe200078e0289 */
[----:B------:R-:W-:Y:S01]  /*3a70*/  STL [R1+0x98], R141 ;  /* 0x0000988d01007387 */ /* 0x000fe20000100800 */
[----:B------:R-:W-:Y:S01]  /*3a80*/  IMAD.IADD R5, R141, 0x1, R5 ;  /* 0x000000018d057824 */ /* 0x000fe200078e0205 */
[----:B------:R-:W-:Y:S02]  /*3a90*/  IADD3 R6, R4, 0x1, RZ ;  /* 0x0000000104067810 */ /* 0x000fe40007ffe0ff */
[----:B------:R-:W-:Y:S02]  /*3aa0*/  HMMA.16816.F32 R48, R20, R42, R36 ;  /* 0x0000002a1430723c */ /* 0x000fe40000001824 */
[----:B------:R-:W-:-:S02]  /*3ab0*/  IADD3 R17, R5, UR17, RZ ;  /* 0x0000001105117c10 */ /* 0x000fc4000fffe0ff */
[C---:B------:R-:W-:Y:S02]  /*3ac0*/  IADD3 R18, R5.reuse, UR5, RZ ;  /* 0x0000000505127c10 */ /* 0x040fe4000fffe0ff */
[C---:B------:R-:W-:Y:S02]  /*3ad0*/  IADD3 R16, R5.reuse, 0x8, RZ ;  /* 0x0000000805107810 */ /* 0x040fe40007ffe0ff */
[C---:B------:R-:W-:Y:S01]  /*3ae0*/  IADD3 R7, R5.reuse, 0x40, RZ ;  /* 0x0000004005077810 */ /* 0x040fe20007ffe0ff */
[----:B------:R-:W-:Y:S01]  /*3af0*/  HMMA.16816.F32 R52, R20, R44, R72 ;  /* 0x0000002c1434723c */ /* 0x000fe20000001848 */
[----:B------:R-:W-:Y:S02]  /*3b00*/  IADD3 R5, R5, 0x48, RZ ;  /* 0x0000004805057810 */ /* 0x000fe40007ffe0ff */
[----:B------:R-:W-:Y:S02]  /*3b10*/  IMNMX R236, RZ, R17, !PT ;  /* 0x00000011ffec7217 */ /* 0x000fe40007800200 */
[----:B------:R-:W-:-:S02]  /*3b20*/  IMNMX R240, R18, UR14, PT ;  /* 0x0000000e12f07c17 */ /* 0x000fc4000b800200 */
[C---:B------:R-:W-:Y:S01]  /*3b30*/  IADD3 R17, R16.reuse, UR17, RZ ;  /* 0x0000001110117c10 */ /* 0x040fe2000fffe0ff */
[----:B------:R-:W-:Y:S01]  /*3b40*/  HMMA.16816.F32 R44, R20, R46, R108 ;  /* 0x0000002e142c723c */ /* 0x000fe2000000186c */
[----:B------:R-:W-:Y:S02]  /*3b50*/  IADD3 R16, R16, UR5, RZ ;  /* 0x0000000510107c10 */ /* 0x000fe4000fffe0ff */
[----:B------:R-:W-:Y:S02]  /*3b60*/  IADD3 R18, R7, UR17, RZ ;  /* 0x0000001107127c10 */ /* 0x000fe4000fffe0ff */
[----:B------:R-:W-:Y:S02]  /*3b70*/  IADD3 R19, R5, UR17, RZ ;  /* 0x0000001105137c10 */ /* 0x000fe4000fffe0ff */
[----:B------:R-:W-:Y:S01]  /*3b80*/  IMNMX R235, RZ, R17, !PT ;  /* 0x00000011ffeb7217 */ /* 0x000fe20007800200 */
[----:B--2---:R-:W-:Y:S01]  /*3b90*/  HMMA.16816.F32 R36, R8, R24, R28 ;  /* 0x000000180824723c */ /* 0x004fe2000000181c */
[----:B------:R-:W-:-:S02]  /*3ba0*/  IMNMX R239, R16, UR14, PT ;  /* 0x0000000e10ef7c17 */ /* 0x000fc4000b800200 */
[----:B------:R-:W-:Y:S02]  /*3bb0*/  IMNMX R234, RZ, R18, !PT ;  /* 0x00000012ffea7217 */ /* 0x000fe40007800200 */
[----:B------:R-:W-:Y:S02]  /*3bc0*/  IMNMX R232, RZ, R19, !PT ;  /* 0x00000013ffe87217 */ /* 0x000fe40007800200 */
[----:B------:R-:W1:Y:S01]  /*3bd0*/  LDSM.16.M88.4 R16, [R217+0x2800] ;  /* 0x00280000d910783b */ /* 0x000e620000000200 */
[----:B------:R-:W-:Y:S01]  /*3be0*/  IADD3 R7, R7, UR5, RZ ;  /* 0x0000000507077c10 */ /* 0x000fe2000fffe0ff */
[----:B------:R-:W-:Y:S01]  /*3bf0*/  HMMA.16816.F32 R28, R12, R26, R48 ;  /* 0x0000001a0c1c723c */ /* 0x000fe20000001830 */
[----:B------:R-:W-:Y:S02]  /*3c00*/  ISETP.GE.AND P6, PT, R4, R240, PT ;  /* 0x000000f00400720c */ /* 0x000fe40003fc6270 */
[----:B------:R-:W-:Y:S02]  /*3c10*/  IMNMX R238, R7, UR14, PT ;  /* 0x0000000e07ee7c17 */ /* 0x000fe4000b800200 */
[----:B------:R-:W-:-:S02]  /*3c20*/  IADD3 R5, R5, UR5, RZ ;  /* 0x0000000505057c10 */ /* 0x000fc4000fffe0ff */
[C---:B------:R-:W-:Y:S01]  /*3c30*/  ISETP.GE.AND P1, PT, R4.reuse, R239, PT ;  /* 0x000000ef0400720c */ /* 0x040fe20003f26270 */
[----:B------:R-:W-:Y:S01]  /*3c40*/  HMMA.16816.F32 R40, R8, R26, R80 ;  /* 0x0000001a0828723c */ /* 0x000fe20000001850 */
[C---:B------:R-:W-:Y:S01]  /*3c50*/  ISETP.GE.AND P2, PT, R4.reuse, R238, PT ;  /* 0x000000ee0400720c */ /* 0x040fe20003f46270 */
[----:B------:R-:W2:Y:S01]  /*3c60*/  LDSM.16.M88.4 R24, [R217+0x3000] ;  /* 0x00300000d918783b */ /* 0x000ea20000000200 */
[C---:B------:R-:W-:Y:S02]  /*3c70*/  ISETP.LT.OR P6, PT, R4.reuse, R236, P6 ;  /* 0x000000ec0400720c */ /* 0x040fe400037c1670 */
[----:B------:R-:W-:Y:S02]  /*3c80*/  IMNMX R237, R5, UR14, PT ;  /* 0x0000000e05ed7c17 */ /* 0x000fe4000b800200 */
[C---:B------:R-:W-:Y:S02]  /*3c90*/  ISETP.LT.OR P1, PT, R4.reuse, R235, P1 ;  /* 0x000000eb0400720c */ /* 0x040fe40000f21670 */
[----:B------:R-:W-:-:S02]  /*3ca0*/  ISETP.LT.OR P2, PT, R4, R234, P2 ;  /* 0x000000ea0400720c */ /* 0x000fc40001741670 */
[----:B------:R-:W-:Y:S02]  /*3cb0*/  IADD3 R5, R4, 0x8, RZ ;  /* 0x0000000804057810 */ /* 0x000fe40007ffe0ff */
[C---:B------:R-:W-:Y:S02]  /*3cc0*/  ISETP.GE.AND P5, PT, R6.reuse, R240, PT ;  /* 0x000000f00600720c */ /* 0x040fe40003fa6270 */
[----:B------:R-:W-:Y:S02]  /*3cd0*/  ISETP.GE.AND P4, PT, R6, R239, PT ;  /* 0x000000ef0600720c */ /* 0x000fe40003f86270 */
[----:B------:R-:W-:Y:S02]  /*3ce0*/  FSEL R60, R32, -INF , !P6 ;  /* 0xff800000203c7808 */ /* 0x000fe40007000000 */
[C---:B------:R-:W-:Y:S02]  /*3cf0*/  ISETP.GE.AND P3, PT, R6.reuse, R238, PT ;  /* 0x000000ee0600720c */ /* 0x040fe40003f66270 */
[----:B------:R-:W-:-:S02]  /*3d00*/  ISETP.GE.AND P0, PT, R6, R237, PT ;  /* 0x000000ed0600720c */ /* 0x000fc40003f06270 */
[----:B------:R-:W-:Y:S02]  /*3d10*/  ISETP.GE.AND P6, PT, R4, R237, PT ;  /* 0x000000ed0400720c */ /* 0x000fe40003fc6270 */
[----:B------:R-:W-:Y:S02]  /*3d20*/  FSEL R73, R34, -INF , !P1 ;  /* 0xff80000022497808 */ /* 0x000fe40004800000 */
[----:B------:R-:W-:Y:S02]  /*3d30*/  FSEL R75, R36, -INF , !P2 ;  /* 0xff800000244b7808 */ /* 0x000fe40005000000 */
[C---:B------:R-:W-:Y:S01]  /*3d40*/  ISETP.GE.AND P1, PT, R5.reuse, R240, PT ;  /* 0x000000f00500720c */ /* 0x040fe20003f26270 */
[----:B-1----:R-:W-:Y:S01]  /*3d50*/  HMMA.16816.F32 R48, R12, R16, R52 ;  /* 0x000000100c30723c */ /* 0x002fe20000001834 */
[----:B------:R-:W-:Y:S02]  /*3d60*/  ISETP.GE.AND P2, PT, R5, R239, PT ;  /* 0x000000ef0500720c */ /* 0x000fe40003f46270 */
[----:B------:R-:W-:-:S02]  /*3d70*/  ISETP.LT.OR P5, PT, R6, R236, P5 ;  /* 0x000000ec0600720c */ /* 0x000fc40002fa1670 */
[CC--:B------:R-:W-:Y:S02]  /*3d80*/  ISETP.LT.OR P4, PT, R6.reuse, R235.reuse, P4 ;  /* 0x000000eb0600720c */ /* 0x0c0fe40002781670 */
[C---:B------:R-:W-:Y:S01]  /*3d90*/  ISETP.LT.OR P3, PT, R6.reuse, R234, P3 ;  /* 0x000000ea0600720c */ /* 0x040fe20001f61670 */
[----:B------:R-:W-:Y:S01]  /*3da0*/  HMMA.16816.F32 R52, R12, R18, R44 ;  /* 0x000000120c34723c */ /* 0x000fe2000000182c */
[-C--:B------:R-:W-:Y:S02]  /*3db0*/  ISETP.LT.OR P0, PT, R6, R232.reuse, P0 ;  /* 0x000000e80600720c */ /* 0x080fe40000701670 */
[C---:B------:R-:W-:Y:S02]  /*3dc0*/  ISETP.LT.OR P6, PT, R4.reuse, R232, P6 ;  /* 0x000000e80400720c */ /* 0x040fe400037c1670 */
[C---:B------:R-:W-:Y:S02]  /*3dd0*/  ISETP.LT.OR P1, PT, R5.reuse, R236, P1 ;  /* 0x000000ec0500720c */ /* 0x040fe40000f21670 */
[----:B------:R-:W-:Y:S01]  /*3de0*/  ISETP.LT.OR P2, PT, R5, R235, P2 ;  /* 0x000000eb0500720c */ /* 0x000fe20001741670 */
[----:B------:R-:W-:Y:S01]  /*3df0*/  HMMA.16816.F32 R44, R20, R86, R104 ;  /* 0x00000056142c723c */ /* 0x000fe20000001868 */
[----:B------:R-:W-:-:S02]  /*3e00*/  IADD3 R6, R4, 0x9, RZ ;  /* 0x0000000904067810 */ /* 0x000fc40007ffe0ff */
[----:B------:R-:W-:Y:S02]  /*3e10*/  FSEL R57, R33, -INF , !P5 ;  /* 0xff80000021397808 */ /* 0x000fe40006800000 */
[----:B------:R-:W-:Y:S02]  /*3e20*/  FSEL R67, R35, -INF , !P4 ;  /* 0xff80000023437808 */ /* 0x000fe40006000000 */
[----:B------:R-:W-:Y:S01]  /*3e30*/  FSEL R81, R38, -INF , !P6 ;  /* 0xff80000026517808 */ /* 0x000fe20007000000 */
[----:B------:R-:W-:Y:S01]  /*3e40*/  HMMA.16816.F32 R32, R8, R16, R68 ;  /* 0x000000100820723c */ /* 0x000fe20000001844 */
[----:B------:R-:W-:Y:S02]  /*3e50*/  FSEL R74, R37, -INF , !P3 ;  /* 0xff800000254a7808 */ /* 0x000fe40005800000 */
[----:B------:R-:W-:Y:S02]  /*3e60*/  FSEL R80, R39, -INF , !P0 ;  /* 0xff80000027507808 */ /* 0x000fe40004000000 */
[----:B------:R-:W-:-:S02]  /*3e70*/  ISETP.GE.AND P6, PT, R5, R238, PT ;  /* 0x000000ee0500720c */ /* 0x000fc40003fc6270 */
[CC--:B------:R-:W-:Y:S01]  /*3e80*/  ISETP.GE.AND P3, PT, R5.reuse, R237.reuse, PT ;  /* 0x000000ed0500720c */ /* 0x0c0fe20003f66270 */
[----:B------:R-:W-:Y:S01]  /*3e90*/  HMMA.16816.F32 R36, R20, R84, R100 ;  /* 0x000000541424723c */ /* 0x000fe20000001864 */
[----:B------:R-:W-:Y:S02]  /*3ea0*/  FSEL R59, R28, -INF , !P1 ;  /* 0xff8000001c3b7808 */ /* 0x000fe40004800000 */
[----:B------:R-:W-:Y:S02]  /*3eb0*/  FSEL R72, R30, -INF , !P2 ;  /* 0xff8000001e487808 */ /* 0x000fe40005000000 */
[C---:B------:R-:W-:Y:S02]  /*3ec0*/  ISETP.GE.AND P1, PT, R6.reuse, R238, PT ;  /* 0x000000ee0600720c */ /* 0x040fe40003f26270 */
[----:B------:R-:W-:Y:S01]  /*3ed0*/  ISETP.GE.AND P2, PT, R6, R237, PT ;  /* 0x000000ed0600720c */ /* 0x000fe20003f46270 */
[----:B--2---:R-:W-:Y:S01]  /*3ee0*/  HMMA.16816.F32 R44, R12, R26, R44 ;  /* 0x0000001a0c2c723c */ /* 0x004fe2000000182c */
[----:B------:R-:W-:-:S02]  /*3ef0*/  ISETP.LT.OR P6, PT, R5, R234, P6 ;  /* 0x000000ea0500720c */ /* 0x000fc400037c1670 */
[----:B------:R-:W-:Y:S02]  /*3f00*/  ISETP.LT.OR P3, PT, R5, R232, P3 ;  /* 0x000000e80500720c */ /* 0x000fe40001f61670 */
[----:B------:R-:W-:Y:S02]  /*3f10*/  IADD3 R5, R4, 0x10, RZ ;  /* 0x0000001004057810 */ /* 0x000fe40007ffe0ff */
[C---:B------:R-:W-:Y:S02]  /*3f20*/  ISETP.LT.OR P1, PT, R6.reuse, R234, P1 ;  /* 0x000000ea0600720c */ /* 0x040fe40000f21670 */
[C---:B------:R-:W-:Y:S02]  /*3f30*/  ISETP.LT.OR P2, PT, R6.reuse, R232, P2 ;  /* 0x000000e80600720c */ /* 0x040fe40001741670 */
[-C--:B------:R-:W-:Y:S02]  /*3f40*/  ISETP.GE.AND P5, PT, R6, R240.reuse, PT ;  /* 0x000000f00600720c */ /* 0x080fe40003fa6270 */
[----:B------:R-:W-:-:S02]  /*3f50*/  ISETP.GE.AND P0, PT, R5, R240, PT ;  /* 0x000000f00500720c */ /* 0x000fc40003f06270 */
[----:B------:R-:W-:Y:S01]  /*3f60*/  ISETP.GE.AND P4, PT, R6, R239, PT ;  /* 0x000000ef0600720c */ /* 0x000fe20003f86270 */
[----:B------:R-:W-:Y:S01]  /*3f70*/  HMMA.16816.F32 R36, R12, R24, R36 ;  /* 0x000000180c24723c */ /* 0x000fe20000001824 */
[----:B------:R-:W-:Y:S02]  /*3f80*/  FSEL R69, R40, -INF , !P6 ;  /* 0xff80000028457808 */ /* 0x000fe40007000000 */
[----:B------:R-:W-:Y:S02]  /*3f90*/  FSEL R71, R42, -INF , !P3 ;  /* 0xff8000002a477808 */ /* 0x000fe40005800000 */
[----:B------:R-:W-:Y:S02]  /*3fa0*/  FSEL R68, R41, -INF , !P1 ;  /* 0xff80000029447808 */ /* 0x000fe40004800000 */
[----:B------:R-:W-:Y:S02]  /*3fb0*/  FSEL R70, R43, -INF , !P2 ;  /* 0xff8000002b467808 */ /* 0x000fe40005000000 */
[----:B------:R-:W-:Y:S01]  /*3fc0*/  HMMA.16816.F32 R40, R8, R18, R76 ;  /* 0x000000120828723c */ /* 0x000fe2000000184c */
[----:B------:R-:W1:Y:S01]  /*3fd0*/  LDSM.16.M88.4 R16, [R217+0x3800] ;  /* 0x00380000d910783b */ /* 0x000e620000000200 */
[----:B------:R-:W-:Y:S01]  /*3fe0*/  ISETP.LT.OR P5, PT, R6, R236, P5 ;  /* 0x000000ec0600720c */ /* 0x000fe20002fa1670 */
[----:B------:R-:W-:-:S04]  /*3ff0*/  DEPBAR.LE SB0, 0x0 ;  /* 0x000080000000791a */ /* 0x000fc80000000000 */
[----:B------:R-:W-:Y:S01]  /*4000*/  BAR.SYNC.DEFER_BLOCKING 0x0 ;  /* 0x0000000000007b1d */ /* 0x000fe20000010000 */
[----:B------:R-:W-:Y:S02]  /*4010*/  ISETP.LT.OR P4, PT, R6, R235, P4 ;  /* 0x000000eb0600720c */ /* 0x000fe40002781670 */
[C---:B------:R-:W-:Y:S02]  /*4020*/  ISETP.LT.OR P0, PT, R5.reuse, R236, P0 ;  /* 0x000000ec0500720c */ /* 0x040fe40000701670 */
[----:B------:R-:W-:Y:S02]  /*4030*/  IADD3 R6, R4, 0x11, RZ ;  /* 0x0000001104067810 */ /* 0x000fe40007ffe0ff */
[C---:B------:R-:W-:Y:S02]  /*4040*/  ISETP.GE.AND P6, PT, R5.reuse, R239, PT ;  /* 0x000000ef0500720c */ /* 0x040fe40003fc6270 */
[C---:B------:R-:W-:Y:S02]  /*4050*/  ISETP.GE.AND P3, PT, R5.reuse, R238, PT ;  /* 0x000000ee0500720c */ /* 0x040fe40003f66270 */
[----:B------:R-:W-:-:S02]  /*4060*/  ISETP.GE.AND P1, PT, R5, R237, PT ;  /* 0x000000ed0500720c */ /* 0x000fc40003f26270 */
[----:B------:R-:W-:Y:S02]  /*4070*/  FSEL R63, R31, -INF , !P4 ;  /* 0xff8000001f3f7808 */ /* 0x000fe40006000000 */
[----:B------:R-:W-:Y:S02]  /*4080*/  FSEL R56, R48, -INF , !P0 ;  /* 0xff80000030387808 */ /* 0x000fe40004000000 */
[C---:B------:R-:W-:Y:S02]  /*4090*/  ISETP.GE.AND P4, PT, R6.reuse, R238, PT ;  /* 0x000000ee0600720c */ /* 0x040fe40003f86270 */
[----:B------:R-:W-:Y:S02]  /*40a0*/  ISETP.GE.AND P0, PT, R6, R237, PT ;  /* 0x000000ed0600720c */ /* 0x000fe40003f06270 */
[C---:B------:R-:W-:Y:S02]  /*40b0*/  ISETP.LT.OR P6, PT, R5.reuse, R235, P6 ;  /* 0x000000eb0500720c */ /* 0x040fe400037c1670 */
[----:B------:R-:W-:-:S02]  /*40c0*/  ISETP.LT.OR P3, PT, R5, R234, P3 ;  /* 0x000000ea0500720c */ /* 0x000fc40001f61670 */
[----:B------:R-:W-:Y:S02]  /*40d0*/  ISETP.LT.OR P1, PT, R5, R232, P1 ;  /* 0x000000e80500720c */ /* 0x000fe40000f21670 */
[----:B------:R-:W-:Y:S02]  /*40e0*/  IADD3 R5, R4, 0x18, RZ ;  /* 0x0000001804057810 */ /* 0x000fe40007ffe0ff */
[C---:B------:R-:W-:Y:S02]  /*40f0*/  ISETP.GE.AND P2, PT, R6.reuse, R240, PT ;  /* 0x000000f00600720c */ /* 0x040fe40003f46270 */
[C---:B------:R-:W-:Y:S02]  /*4100*/  ISETP.LT.OR P4, PT, R6.reuse, R234, P4 ;  /* 0x000000ea0600720c */ /* 0x040fe40002781670 */
[----:B------:R-:W-:Y:S02]  /*4110*/  ISETP.LT.OR P0, PT, R6, R232, P0 ;  /* 0x000000e80600720c */ /* 0x000fe40000701670 */
[----:B------:R-:W-:-:S02]  /*4120*/  FSEL R58, R29, -INF , !P5 ;  /* 0xff8000001d3a7808 */ /* 0x000fc40006800000 */
[----:B------:R-:W-:Y:S01]  /*4130*/  FSEL R62, R50, -INF , !P6 ;  /* 0xff800000323e7808 */ /* 0x000fe20007000000 */
[----:B------:R-:W-:Y:S01]  /*4140*/  HMMA.16816.F32 R28, R8, R24, R88 ;  /* 0x00000018081c723c */ /* 0x000fe20000001858 */
[----:B------:R-:W-:Y:S02]  /*4150*/  FSEL R65, R32, -INF , !P3 ;  /* 0xff80000020417808 */ /* 0x000fe40005800000 */
[CC--:B------:R-:W-:Y:S02]  /*4160*/  ISETP.GE.AND P5, PT, R6.reuse, R239.reuse, PT ;  /* 0x000000ef0600720c */ /* 0x0c0fe40003fa6270 */
[C---:B------:R-:W-:Y:S02]  /*4170*/  ISETP.GE.AND P6, PT, R5.reuse, R240, PT ;  /* 0x000000f00500720c */ /* 0x040fe40003fc6270 */
[----:B------:R-:W-:Y:S02]  /*4180*/  ISETP.GE.AND P3, PT, R5, R239, PT ;  /* 0x000000ef0500720c */ /* 0x000fe40003f66270 */
[----:B------:R-:W-:-:S02]  /*4190*/  ISETP.LT.OR P2, PT, R6, R236, P2 ;  /* 0x000000ec0600720c */ /* 0x000fc40001741670 */
[----:B------:R-:W-:Y:S02]  /*41a0*/  FSEL R77, R34, -INF , !P1 ;  /* 0xff800000224d7808 */ /* 0x000fe40004800000 */
[----:B------:R-:W-:Y:S02]  /*41b0*/  FSEL R64, R33, -INF , !P4 ;  /* 0xff80000021407808 */ /* 0x000fe40006000000 */
[----:B------:R-:W-:Y:S02]  /*41c0*/  FSEL R79, R35, -INF , !P0 ;  /* 0xff800000234f7808 */ /* 0x000fe40004000000 */
[----:B------:R-:W-:Y:S01]  /*41d0*/  HMMA.16816.F32 R32, R20, R92, R120 ;  /* 0x0000005c1420723c */ /* 0x000fe20000001878 */
[-C--:B------:R-:W-:Y:S02]  /*41e0*/  ISETP.LT.OR P5, PT, R6, R235.reuse, P5 ;  /* 0x000000eb0600720c */ /* 0x080fe40002fa1670 */
[C---:B------:R-:W-:Y:S02]  /*41f0*/  ISETP.LT.OR P6, PT, R5.reuse, R236, P6 ;  /* 0x000000ec0500720c */ /* 0x040fe400037c1670 */
[----:B------:R-:W-:-:S02]  /*4200*/  ISETP.LT.OR P3, PT, R5, R235, P3 ;  /* 0x000000eb0500720c */ /* 0x000fc40001f61670 */
[----:B------:R-:W-:Y:S02]  /*4210*/  IADD3 R6, R4, 0x19, RZ ;  /* 0x0000001904067810 */ /* 0x000fe40007ffe0ff */
[----:B------:R-:W-:Y:S02]  /*4220*/  FSEL R50, R49, -INF , !P2 ;  /* 0xff80000031327808 */ /* 0x000fe40005000000 */
[C---:B------:R-:W-:Y:S02]  /*4230*/  ISETP.GE.AND P1, PT, R5.reuse, R238, PT ;  /* 0x000000ee0500720c */ /* 0x040fe40003f26270 */
[----:B------:R-:W-:Y:S02]  /*4240*/  ISETP.GE.AND P2, PT, R5, R237, PT ;  /* 0x000000ed0500720c */ /* 0x000fe40003f46270 */
[----:B------:R-:W-:Y:S02]  /*4250*/  FSEL R49, R52, -INF , !P6 ;  /* 0xff80000034317808 */ /* 0x000fe40007000000 */
[----:B------:R-:W-:-:S02]  /*4260*/  FSEL R54, R54, -INF , !P3 ;  /* 0xff80000036367808 */ /* 0x000fc40005800000 */
[C---:B------:R-:W-:Y:S02]  /*4270*/  ISETP.GE.AND P6, PT, R6.reuse, R238, PT ;  /* 0x000000ee0600720c */ /* 0x040fe40003fc6270 */
[----:B------:R-:W-:Y:S02]  /*4280*/  ISETP.GE.AND P3, PT, R6, R237, PT ;  /* 0x000000ed0600720c */ /* 0x000fe40003f66270 */
[C---:B------:R-:W-:Y:S01]  /*4290*/  ISETP.LT.OR P1, PT, R5.reuse, R234, P1 ;  /* 0x000000ea0500720c */ /* 0x040fe20000f21670 */
[----:B-1----:R-:W-:Y:S01]  /*42a0*/  HMMA.16816.F32 R32, R12, R16, R32 ;  /* 0x000000100c20723c */ /* 0x002fe20000001820 */
[----:B------:R-:W-:Y:S02]  /*42b0*/  ISETP.LT.OR P2, PT, R5, R232, P2 ;  /* 0x000000e80500720c */ /* 0x000fe40001741670 */
[----:B------:R-:W-:Y:S02]  /*42c0*/  IADD3 R5, R4, 0x20, RZ ;  /* 0x0000002004057810 */ /* 0x000fe40007ffe0ff */
[----:B------:R-:W-:-:S02]  /*42d0*/  ISETP.LT.OR P6, PT, R6, R234, P6 ;  /* 0x000000ea0600720c */ /* 0x000fc400037c1670 */
[C---:B------:R-:W-:Y:S02]  /*42e0*/  ISETP.LT.OR P3, PT, R6.reuse, R232, P3 ;  /* 0x000000e80600720c */ /* 0x040fe40001f61670 */
[----:B------:R-:W-:Y:S02]  /*42f0*/  FSEL R61, R51, -INF , !P5 ;  /* 0xff800000333d7808 */ /* 0x000fe40006800000 */
[CC--:B------:R-:W-:Y:S02]  /*4300*/  ISETP.GE.AND P5, PT, R6.reuse, R240.reuse, PT ;  /* 0x000000f00600720c */ /* 0x0c0fe40003fa6270 */
[----:B------:R-:W-:Y:S02]  /*4310*/  ISETP.GE.AND P0, PT, R5, R240, PT ;  /* 0x000000f00500720c */ /* 0x000fe40003f06270 */
[----:B------:R-:W-:Y:S02]  /*4320*/  ISETP.GE.AND P4, PT, R6, R239, PT ;  /* 0x000000ef0600720c */ /* 0x000fe40003f86270 */
[----:B------:R-:W-:-:S02]  /*4330*/  FSEL R52, R40, -INF , !P1 ;  /* 0xff80000028347808 */ /* 0x000fc40004800000 */
[----:B------:R-:W-:Y:S02]  /*4340*/  FSEL R76, R42, -INF , !P2 ;  /* 0xff8000002a4c7808 */ /* 0x000fe40005000000 */
[----:B------:R-:W-:Y:S02]  /*4350*/  FSEL R66, R41, -INF , !P6 ;  /* 0xff80000029427808 */ /* 0x000fe40007000000 */
[----:B------:R-:W-:Y:S02]  /*4360*/  FSEL R78, R43, -INF , !P3 ;  /* 0xff8000002b4e7808 */ /* 0x000fe40005800000 */
[----:B------:R-:W-:Y:S01]  /*4370*/  HMMA.16816.F32 R40, R8, R26, R96 ;  /* 0x0000001a0828723c */ /* 0x000fe20000001860 */
[CC--:B------:R-:W-:Y:S02]  /*4380*/  ISETP.LT.OR P5, PT, R6.reuse, R236.reuse, P5 ;  /* 0x000000ec0600720c */ /* 0x0c0fe40002fa1670 */
[----:B------:R-:W-:Y:S02]  /*4390*/  ISETP.LT.OR P4, PT, R6, R235, P4 ;  /* 0x000000eb0600720c */ /* 0x000fe40002781670 */
[----:B------:R-:W-:-:S02]  /*43a0*/  ISETP.LT.OR P0, PT, R5, R236, P0 ;  /* 0x000000ec0500720c */ /* 0x000fc40000701670 */
[----:B------:R-:W-:Y:S01]  /*43b0*/  IADD3 R6, R4, 0x21, RZ ;  /* 0x0000002104067810 */ /* 0x000fe20007ffe0ff */
[----:B------:R-:W-:Y:S01]  /*43c0*/  HMMA.16816.F32 R24, R20, R94, R124 ;  /* 0x0000005e1418723c */ /* 0x000fe2000000187c */
[----:B------:R-:W-:Y:S02]  /*43d0*/  FSEL R48, R53, -INF , !P5 ;  /* 0xff80000035307808 */ /* 0x000fe40006800000 */
[----:B------:R-:W-:Y:S02]  /*43e0*/  FSEL R51, R55, -INF , !P4 ;  /* 0xff80000037337808 */ /* 0x000fe40006000000 */
[----:B------:R-:W-:Y:S02]  /*43f0*/  FSEL R160, R36, -INF , !P0 ;  /* 0xff80000024a07808 */ /* 0x000fe40004000000 */
[C---:B------:R-:W-:Y:S01]  /*4400*/  ISETP.GE.AND P1, PT, R5.reuse, R239, PT ;  /* 0x000000ef0500720c */ /* 0x040fe20003f26270 */
[----:B------:R-:W-:Y:S01]  /*4410*/  HMMA.16816.F32 R20, R8, R16, R116 ;  /* 0x000000100814723c */ /* 0x000fe20000001874 */
[----:B------:R-:W-:-:S02]  /*4420*/  ISETP.GE.AND P2, PT, R5, R238, PT ;  /* 0x000000ee0500720c */ /* 0x000fc40003f46270 */
[C---:B------:R-:W-:Y:S02]  /*4430*/  ISETP.GE.AND P6, PT, R5.reuse, R237, PT ;  /* 0x000000ed0500720c */ /* 0x040fe40003fc6270 */
[C---:B------:R-:W-:Y:S02]  /*4440*/  ISETP.GE.AND P4, PT, R6.reuse, R240, PT ;  /* 0x000000f00600720c */ /* 0x040fe40003f86270 */
[C---:B------:R-:W-:Y:S01]  /*4450*/  ISETP.GE.AND P5, PT, R6.reuse, R239, PT ;  /* 0x000000ef0600720c */ /* 0x040fe20003fa6270 */
[----:B------:R-:W-:Y:S01]  /*4460*/  HMMA.16816.F32 R8, R8, R18, R112 ;  /* 0x000000120808723c */ /* 0x000fe20000001870 */
[C---:B------:R-:W-:Y:S02]  /*4470*/  ISETP.GE.AND P3, PT, R6.reuse, R238, PT ;  /* 0x000000ee0600720c */ /* 0x040fe40003f66270 */
[----:B------:R-:W-:Y:S02]  /*4480*/  ISETP.GE.AND P0, PT, R6, R237, PT ;  /* 0x000000ed0600720c */ /* 0x000fe40003f06270 */
[----:B------:R-:W-:-:S02]  /*4490*/  ISETP.LT.OR P1, PT, R5, R235, P1 ;  /* 0x000000eb0500720c */ /* 0x000fc40000f21670 */
[C---:B------:R-:W-:Y:S01]  /*44a0*/  ISETP.LT.OR P2, PT, R5.reuse, R234, P2 ;  /* 0x000000ea0500720c */ /* 0x040fe20001741670 */
[----:B------:R-:W-:Y:S01]  /*44b0*/  HMMA.16816.F32 R12, R12, R18, R24 ;  /* 0x000000120c0c723c */ /* 0x000fe20000001818 */
[----:B------:R-:W-:Y:S02]  /*44c0*/  ISETP.LT.OR P6, PT, R5, R232, P6 ;  /* 0x000000e80500720c */ /* 0x000fe400037c1670 */
[C---:B------:R-:W-:Y:S02]  /*44d0*/  ISETP.LT.OR P4, PT, R6.reuse, R236, P4 ;  /* 0x000000ec0600720c */ /* 0x040fe40002781670 */
[C---:B------:R-:W-:Y:S02]  /*44e0*/  ISETP.LT.OR P5, PT, R6.reuse, R235, P5 ;  /* 0x000000eb0600720c */ /* 0x040fe40002fa1670 */
[C---:B------:R-:W-:Y:S02]  /*44f0*/  ISETP.LT.OR P3, PT, R6.reuse, R234, P3 ;  /* 0x000000ea0600720c */ /* 0x040fe40001f61670 */
[----:B------:R-:W-:-:S02]  /*4500*/  ISETP.LT.OR P0, PT, R6, R232, P0 ;  /* 0x000000e80600720c */ /* 0x000fc40000701670 */
[C---:B------:R-:W-:Y:S02]  /*4510*/  IADD3 R5, R4.reuse, 0x28, RZ ;  /* 0x0000002804057810 */ /* 0x040fe40007ffe0ff */
[----:B------:R-:W-:Y:S02]  /*4520*/  IADD3 R6, R4, 0x29, RZ ;  /* 0x0000002904067810 */ /* 0x000fe40007ffe0ff */
[----:B------:R-:W-:Y:S02]  /*4530*/  FSEL R158, R38, -INF , !P1 ;  /* 0xff800000269e7808 */ /* 0x000fe40004800000 */
[----:B------:R-:W-:Y:S02]  /*4540*/  FSEL R159, R28, -INF , !P2 ;  /* 0xff8000001c9f7808 */ /* 0x000fe40005000000 */
[----:B------:R-:W-:Y:S02]  /*4550*/  FSEL R162, R30, -INF , !P6 ;  /* 0xff8000001ea27808 */ /* 0x000fe40007000000 */
[----:B------:R-:W-:-:S02]  /*4560*/  FSEL R157, R37, -INF , !P4 ;  /* 0xff800000259d7808 */ /* 0x000fc40006000000 */
[----:B------:R-:W-:Y:S02]  /*4570*/  FSEL R161, R31, -INF , !P0 ;  /* 0xff8000001fa17808 */ /* 0x000fe40004000000 */
[C---:B------:R-:W-:Y:S02]  /*4580*/  ISETP.GE.AND P1, PT, R5.reuse, R240, PT ;  /* 0x000000f00500720c */ /* 0x040fe40003f26270 */
[C---:B------:R-:W-:Y:S02]  /*4590*/  ISETP.GE.AND P2, PT, R5.reuse, R239, PT ;  /* 0x000000ef0500720c */ /* 0x040fe40003f46270 */
[CC--:B------:R-:W-:Y:S02]  /*45a0*/  ISETP.GE.AND P6, PT, R5.reuse, R238.reuse, PT ;  /* 0x000000ee0500720c */ /* 0x0c0fe40003fc6270 */
[----:B------:R-:W-:Y:S02]  /*45b0*/  ISETP.GE.AND P4, PT, R5, R237, PT ;  /* 0x000000ed0500720c */ /* 0x000fe40003f86270 */
[----:B------:R-:W-:-:S02]  /*45c0*/  ISETP.GE.AND P0, PT, R6, R238, PT ;  /* 0x000000ee0600720c */ /* 0x000fc40003f06270 */
[C---:B------:R-:W-:Y:S02]  /*45d0*/  ISETP.LT.OR P1, PT, R5.reuse, R236, P1 ;  /* 0x000000ec0500720c */ /* 0x040fe40000f21670 */
[C---:B------:R-:W-:Y:S02]  /*45e0*/  ISETP.LT.OR P2, PT, R5.reuse, R235, P2 ;  /* 0x000000eb0500720c */ /* 0x040fe40001741670 */
[C---:B------:R-:W-:Y:S02]  /*45f0*/  ISETP.LT.OR P6, PT, R5.reuse, R234, P6 ;  /* 0x000000ea0500720c */ /* 0x040fe400037c1670 */
[----:B------:R-:W-:Y:S02]  /*4600*/  ISETP.LT.OR P4, PT, R5, R232, P4 ;  /* 0x000000e80500720c */ /* 0x000fe40002781670 */
[----:B------:R-:W-:Y:S02]  /*4610*/  ISETP.LT.OR P0, PT, R6, R234, P0 ;  /* 0x000000ea0600720c */ /* 0x000fe40000701670 */
[----:B------:R-:W-:-:S02]  /*4620*/  IADD3 R5, R4, 0x30, RZ ;  /* 0x0000003004057810 */ /* 0x000fc40007ffe0ff */
[----:B------:R-:W-:Y:S02]  /*4630*/  FSEL R154, R39, -INF , !P5 ;  /* 0xff800000279a7808 */ /* 0x000fe40006800000 */
[----:B------:R-:W-:Y:S02]  /*4640*/  FSEL R155, R29, -INF , !P3 ;  /* 0xff8000001d9b7808 */ /* 0x000fe40005800000 */
[----:B------:R-:W-:Y:S02]  /*4650*/  FSEL R151, R44, -INF , !P1 ;  /* 0xff8000002c977808 */ /* 0x000fe40004800000 */
[----:B------:R-:W-:Y:S02]  /*4660*/  FSEL R149, R46, -INF , !P2 ;  /* 0xff8000002e957808 */ /* 0x000fe40005000000 */
[----:B------:R-:W-:Y:S02]  /*4670*/  FSEL R150, R40, -INF , !P6 ;  /* 0xff80000028967808 */ /* 0x000fe40007000000 */
[----:B------:R-:W-:-:S02]  /*4680*/  FSEL R156, R42, -INF , !P4 ;  /* 0xff8000002a9c7808 */ /* 0x000fc40006000000 */
[----:B------:R-:W-:Y:S02]  /*4690*/  FSEL R152, R41, -INF , !P0 ;  /* 0xff80000029987808 */ /* 0x000fe40004000000 */
[CC--:B------:R-:W-:Y:S02]  /*46a0*/  ISETP.GE.AND P5, PT, R6.reuse, R240.reuse, PT ;  /* 0x000000f00600720c */ /* 0x0c0fe40003fa6270 */
[C---:B------:R-:W-:Y:S02]  /*46b0*/  ISETP.GE.AND P3, PT, R6.reuse, R239, PT ;  /* 0x000000ef0600720c */ /* 0x040fe40003f66270 */
[----:B------:R-:W-:Y:S02]  /*46c0*/  ISETP.GE.AND P1, PT, R6, R237, PT ;  /* 0x000000ed0600720c */ /* 0x000fe40003f26270 */
[C---:B------:R-:W-:Y:S02]  /*46d0*/  ISETP.GE.AND P2, PT, R5.reuse, R240, PT ;  /* 0x000000f00500720c */ /* 0x040fe40003f46270 */
[----:B------:R-:W-:-:S02]  /*46e0*/  ISETP.GE.AND P6, PT, R5, R239, PT ;  /* 0x000000ef0500720c */ /* 0x000fc40003fc6270 */
[C---:B------:R-:W-:Y:S02]  /*46f0*/  ISETP.GE.AND P4, PT, R5.reuse, R238, PT ;  /* 0x000000ee0500720c */ /* 0x040fe40003f86270 */
[C---:B------:R-:W-:Y:S02]  /*4700*/  ISETP.GE.AND P0, PT, R5.reuse, R237, PT ;  /* 0x000000ed0500720c */ /* 0x040fe40003f06270 */
[C---:B------:R-:W-:Y:S02]  /*4710*/  ISETP.LT.OR P5, PT, R6.reuse, R236, P5 ;  /* 0x000000ec0600720c */ /* 0x040fe40002fa1670 */
[C---:B------:R-:W-:Y:S02]  /*4720*/  ISETP.LT.OR P3, PT, R6.reuse, R235, P3 ;  /* 0x000000eb0600720c */ /* 0x040fe40001f61670 */
[----:B------:R-:W-:Y:S02]  /*4730*/  ISETP.LT.OR P1, PT, R6, R232, P1 ;  /* 0x000000e80600720c */ /* 0x000fe40000f21670 */
[----:B------:R-:W-:-:S02]  /*4740*/  ISETP.LT.OR P2, PT, R5, R236, P2 ;  /* 0x000000ec0500720c */ /* 0x000fc40001741670 */
[C---:B------:R-:W-:Y:S02]  /*4750*/  ISETP.LT.OR P6, PT, R5.reuse, R235, P6 ;  /* 0x000000eb0500720c */ /* 0x040fe400037c1670 */
[C---:B------:R-:W-:Y:S02]  /*4760*/  ISETP.LT.OR P4, PT, R5.reuse, R234, P4 ;  /* 0x000000ea0500720c */ /* 0x040fe40002781670 */
[----:B------:R-:W-:Y:S02]  /*4770*/  ISETP.LT.OR P0, PT, R5, R232, P0 ;  /* 0x000000e80500720c */ /* 0x000fe40000701670 */
[----:B------:R-:W-:Y:S02]  /*4780*/  IADD3 R5, R4, 0x31, RZ ;  /* 0x0000003104057810 */ /* 0x000fe40007ffe0ff */
[----:B------:R-:W-:Y:S02]  /*4790*/  FSEL R153, R43, -INF , !P1 ;  /* 0xff8000002b997808 */ /* 0x000fe40004800000 */
[----:B------:R-:W-:-:S02]  /*47a0*/  FSEL R141, R45, -INF , !P5 ;  /* 0xff8000002d8d7808 */ /* 0x000fc40006800000 */
[----:B------:R-:W-:Y:S02]  /*47b0*/  FSEL R143, R47, -INF , !P3 ;  /* 0xff8000002f8f7808 */ /* 0x000fe40005800000 */
[----:B------:R-:W-:Y:S02]  /*47c0*/  FSEL R145, R32, -INF , !P2 ;  /* 0xff80000020917808 */ /* 0x000fe40005000000 */
[C---:B------:R-:W-:Y:S02]  /*47d0*/  ISETP.GE.AND P1, PT, R5.reuse, R240, PT ;  /* 0x000000f00500720c */ /* 0x040fe40003f26270 */
[C---:B------:R-:W-:Y:S02]  /*47e0*/  ISETP.GE.AND P5, PT, R5.reuse, R239, PT ;  /* 0x000000ef0500720c */ /* 0x040fe40003fa6270 */
[C---:B------:R-:W-:Y:S02]  /*47f0*/  ISETP.GE.AND P3, PT, R5.reuse, R238, PT ;  /* 0x000000ee0500720c */ /* 0x040fe40003f66270 */
[----:B------:R-:W-:-:S02]  /*4800*/  ISETP.GE.AND P2, PT, R5, R237, PT ;  /* 0x000000ed0500720c */ /* 0x000fc40003f46270 */
[C---:B------:R-:W-:Y:S02]  /*4810*/  ISETP.LT.OR P1, PT, R5.reuse, R236, P1 ;  /* 0x000000ec0500720c */ /* 0x040fe40000f21670 */
[C---:B------:R-:W-:Y:S02]  /*4820*/  ISETP.LT.OR P5, PT, R5.reuse, R235, P5 ;  /* 0x000000eb0500720c */ /* 0x040fe40002fa1670 */
[C---:B------:R-:W-:Y:S02]  /*4830*/  ISETP.LT.OR P3, PT, R5.reuse, R234, P3 ;  /* 0x000000ea0500720c */ /* 0x040fe40001f61670 */
[----:B------:R-:W-:Y:S02]  /*4840*/  ISETP.LT.OR P2, PT, R5, R232, P2 ;  /* 0x000000e80500720c */ /* 0x000fe40001741670 */
[----:B------:R-:W-:Y:S02]  /*4850*/  IADD3 R5, R4, 0x38, RZ ;  /* 0x0000003804057810 */ /* 0x000fe40007ffe0ff */
[----:B------:R-:W-:-:S02]  /*4860*/  FSEL R148, R22, -INF , !P0 ;  /* 0xff80000016947808 */ /* 0x000fc40004000000 */
[C---:B------:R-:W-:Y:S02]  /*4870*/  ISETP.GE.AND P0, PT, R5.reuse, R238, PT ;  /* 0x000000ee0500720c */ /* 0x040fe40003f06270 */
[----:B------:R-:W-:Y:S02]  /*4880*/  IADD3 R4, R4, 0x39, RZ ;  /* 0x0000003904047810 */ /* 0x000fe40007ffe0ff */
[----:B------:R-:W-:Y:S02]  /*4890*/  ISETP.LT.OR P0, PT, R5, R234, P0 ;  /* 0x000000ea0500720c */ /* 0x000fe40000701670 */
[----:B------:R-:W-:Y:S02]  /*48a0*/  FSEL R139, R34, -INF , !P6 ;  /* 0xff800000228b7808 */ /* 0x000fe40007000000 */
[----:B------:R-:W-:Y:S02]  /*48b0*/  FSEL R138, R8, -INF , !P0 ;  /* 0xff800000088a7808 */ /* 0x000fe40004000000 */
[----:B------:R-:W-:-:S02]  /*48c0*/  ISETP.GE.AND P0, PT, R4, R237, PT ;  /* 0x000000ed0400720c */ /* 0x000fc40003f06270 */
[----:B------:R-:W-:Y:S02]  /*48d0*/  FSEL R142, R20, -INF , !P4 ;  /* 0xff800000148e7808 */ /* 0x000fe40006000000 */
[----:B------:R-:W-:Y:S02]  /*48e0*/  ISETP.LT.OR P0, PT, R4, R232, P0 ;  /* 0x000000e80400720c */ /* 0x000fe40000701670 */
[----:B------:R-:W-:Y:S02]  /*48f0*/  FSEL R131, R33, -INF , !P1 ;  /* 0xff80000021837808 */ /* 0x000fe40004800000 */
[----:B------:R-:W-:Y:S02]  /*4900*/  FSEL R144, R11, -INF , !P0 ;  /* 0xff8000000b907808 */ /* 0x000fe40004000000 */
[----:B------:R-:W-:Y:S02]  /*4910*/  PLOP3.LUT P0, PT, PT, PT, UP0, 0x80, 0x0 ;  /* 0x000000000000781c */ /* 0x000fe40003f0f008 */
[----:B------:R-:W-:-:S02]  /*4920*/  FSEL R136, R35, -INF , !P5 ;  /* 0xff80000023887808 */ /* 0x000fc40006800000 */
[----:B------:R-:W-:Y:S02]  /*4930*/  FSEL R140, R21, -INF , !P3 ;  /* 0xff800000158c7808 */ /* 0x000fe40005800000 */
[----:B------:R-:W-:Y:S02]  /*4940*/  FSEL R147, R23, -INF , !P2 ;  /* 0xff80000017937808 */ /* 0x000fe40005000000 */
[CC--:B------:R-:W-:Y:S02]  /*4950*/  ISETP.GE.AND P6, PT, R5.reuse, R240.reuse, PT ;  /* 0x000000f00500720c */ /* 0x0c0fe40003fc6270 */
[C---:B------:R-:W-:Y:S02]  /*4960*/  ISETP.GE.AND P4, PT, R5.reuse, R239, PT ;  /* 0x000000ef0500720c */ /* 0x040fe40003f86270 */
[----:B------:R-:W-:Y:S02]  /*4970*/  ISETP.GE.AND P1, PT, R5, R237, PT ;  /* 0x000000ed0500720c */ /* 0x000fe40003f26270 */
        /* <DEDUP_REMOVED lines=8> */
[----:B------:R-:W-:Y:S02]  /*4a00*/  ISETP.LT.OR P2, PT, R4, R234, P2 ;  /* 0x000000ea0400720c */ /* 0x000fe40001741670 */
[----:B------:R-:W-:Y:S02]  /*4a10*/  FSEL R146, R10, -INF , !P1 ;  /* 0xff8000000a927808 */ /* 0x000fe40004800000 */
[----:B------:R-:W-:Y:S02]  /*4a20*/  FSEL R137, R9, -INF , !P2 ;  /* 0xff80000009897808 */ /* 0x000fe40005000000 */
[----:B------:R-:W-:Y:S02]  /*4a30*/  FSEL R128, R12, -INF , !P6 ;  /* 0xff8000000c807808 */ /* 0x000fe40007000000 */
[----:B------:R-:W-:-:S02]  /*4a40*/  FSEL R130, R14, -INF , !P4 ;  /* 0xff8000000e827808 */ /* 0x000fc40006000000 */
[----:B------:R-:W-:Y:S02]  /*4a50*/  FSEL R23, R13, -INF , !P5 ;  /* 0xff8000000d177808 */ /* 0x000fe40006800000 */
[----:B------:R-:W-:Y:S01]  /*4a60*/  FSEL R129, R15, -INF , !P3 ;  /* 0xff8000000f817808 */ /* 0x000fe20005800000 */
[----:B------:R-:W-:Y:S05]  /*4a70*/  @!P0 BRA `(.L_x_431) ;  /* 0x000001c000008947 */ /* 0x000fea0003800000 */
[----:B------:R-:W-:-:S04]  /*4a80*/  UIADD3 UR13, UR8, -0x2, URZ ;  /* 0xfffffffe080d7890 */ /* 0x000fc8000fffe03f */
[----:B------:R-:W-:Y:S02]  /*4a90*/  USHF.R.S32.HI UR5, URZ, 0x1f, UR13 ;  /* 0x0000001f3f057899 */ /* 0x000fe4000801140d */
[----:B------:R-:W-:Y:S01]  /*4aa0*/  UIMAD UR23, UR23, UR13, URZ ;  /* 0x0000000d171772a4 */ /* 0x000fe2000f8e023f */
[----:B------:R-:W-:Y:S01]  /*4ab0*/  IMAD.WIDE.U32 R4, R163, UR13, R164 ;  /* 0x0000000da3047c25 */ /* 0x000fe2000f8e00a4 */
[----:B------:R-:W-:Y:S02]  /*4ac0*/  USHF.L.U32 UR13, UR6, 0x5, URZ ;  /* 0x00000005060d7899 */ /* 0x000fe4000800063f */
[----:B------:R-:W-:Y:S02]  /*4ad0*/  UIMAD UR5, UR5, UR25, UR23 ;  /* 0x00000019050572a4 */ /* 0x000fe4000f8e0217 */
[----:B------:R-:W-:-:S04]  /*4ae0*/  LEA R8, P2, R4, c[0x0][0x168], 0x1 ;  /* 0x00005a0004087a11 */ /* 0x000fc800078408ff */
[----:B------:R-:W-:Y:S01]  /*4af0*/  IADD3 R5, R5, UR5, RZ ;  /* 0x0000000505057c10 */ /* 0x000fe2000fffe0ff */
[----:B------:R-:W-:Y:S01]  /*4b00*/  USHF.L.U64.HI UR5, UR6, 0x5, UR7 ;  /* 0x0000000506057899 */ /* 0x000fe20008010207 */
        /* <DEDUP_REMOVED lines=8> */
[----:B------:R-:W-:-:S02]  /*4b90*/  IADD3 R10, P1, R4, UR13, RZ ;  /* 0x0000000d040a7c10 */ /* 0x000fc4000ff3e0ff */
        /* <DEDUP_REMOVED lines=10> */
.L_x_431:
[----:B------:R-:W-:Y:S01]  /*4c40*/  FMNMX.FTZ R135, R60, R57, !PT ;  /* 0x000000393c877209 */ /* 0x000fe20007810000 */
[----:B------:R-:W-:Y:S01]  /*4c50*/  STL [R1+0xa8], R219 ;  /* 0x0000a8db01007387 */ /* 0x000fe20000100800 */
[----:B-1----:R-:W-:-:S02]  /*4c60*/  FMNMX.FTZ R4, R73, R67, !PT ;  /* 0x0000004349047209 */ /* 0x002fc40007810000 */
        /* <DEDUP_REMOVED lines=24> */
[----:B------:R-:W-:Y:S02]  /*4df0*/  SHF.L.U32 R213, R0, 0x1, RZ ;  /* 0x0000000100d57819 */ /* 0x000fe400000006ff */
[----:B------:R-:W-:Y:S02]  /*4e00*/  FMNMX.FTZ R135, R131, R135, !PT ;  /* 0x0000008783877209 */ /* 0x000fe40007810000 */
[----:B------:R-:W-:Y:S01]  /*4e10*/  LEA R216, R2, R213, 0x1 ;  /* 0x000000d502d87211 */ /* 0x000fe200078e08ff */
[----:B------:R-:W-:Y:S01]  /*4e20*/  IMAD R214, R3, 0x2, R213 ;  /* 0x0000000203d67824 */ /* 0x000fe200078e02d5 */
[----:B------:R-:W-:Y:S01]  /*4e30*/  FMNMX.FTZ R135, R128, R135, !PT ;  /* 0x0000008780877209 */ /* 0x000fe20007810000 */
[----:B------:R-:W-:Y:S02]  /*4e40*/  LDSM.16.MT88.4 R44, [R213+0xc800] ;  /* 0x00c80000d52c783b */ /* 0x000fe40000004200 */
[----:B------:R-:W-:Y:S01]  /*4e50*/  IMAD R215, R2, 0x2, R214 ;  /* 0x0000000202d77824 */ /* 0x000fe200078e02d6 */
[----:B------:R-:W-:Y:S01]  /*4e60*/  FMNMX.FTZ R135, R23, R135, !PT ;  /* 0x0000008717877209 */ /* 0x000fe20007810000 */
[----:B------:R-:W-:Y:S04]  /*4e70*/  LDSM.16.MT88.4 R24, [R214+0xc000] ;  /* 0x00c00000d618783b */ /* 0x000fe80000004200 */
[----:B------:R-:W1:Y:S04]  /*4e80*/  SHFL.BFLY PT, R5, R135, 0x2, 0x1f ;  /* 0x0c401f0087057f89 */ /* 0x000e6800000e0000 */
[----:B------:R-:W-:Y:S04]  /*4e90*/  LDSM.16.MT88.4 R32, [R216+0xc000] ;  /* 0x00c00000d820783b */ /* 0x000fe80000004200 */
[----:B------:R-:W-:Y:S04]  /*4ea0*/  LDSM.16.MT88.4 R84, [R215+0xe000] ;  /* 0x00e00000d754783b */ /* 0x000fe80000004200 */
[----:B------:R-:W-:Y:S01]  /*4eb0*/  LDSM.16.MT88.4 R40, [R214+0xc800] ;  /* 0x00c80000d628783b */ /* 0x000fe20000004200 */
[----:B-1----:R-:W-:-:S02]  /*4ec0*/  FMNMX.FTZ R135, R135, R5, !PT ;  /* 0x0000000587877209 */ /* 0x002fc40007810000 */
[----:B------:R-:W-:Y:S02]  /*4ed0*/  FMNMX.FTZ R5, R139, R4, !PT ;  /* 0x000000048b057209 */ /* 0x000fe40007810000 */
[----:B------:R-:W-:Y:S01]  /*4ee0*/  FMNMX.FTZ R4, R75, R74, !PT ;  /* 0x0000004a4b047209 */ /* 0x000fe20007810000 */
[----:B------:R-:W1:Y:S01]  /*4ef0*/  SHFL.BFLY PT, R6, R135, 0x1, 0x1f ;  /* 0x0c201f0087067f89 */ /* 0x000e6200000e0000 */
[----:B------:R-:W-:Y:S02]  /*4f00*/  FMNMX.FTZ R5, R136, R5, !PT ;  /* 0x0000000588057209 */ /* 0x000fe40007810000 */
[----:B------:R-:W-:Y:S02]  /*4f10*/  FMNMX.FTZ R4, R69, R4, !PT ;  /* 0x0000000445047209 */ /* 0x000fe40007810000 */
[----:B------:R-:W-:Y:S02]  /*4f20*/  FMNMX.FTZ R134, R130, R5, !PT ;  /* 0x0000000582867209 */ /* 0x000fe40007810000 */
[----:B------:R-:W-:-:S02]  /*4f30*/  FMNMX.FTZ R4, R68, R4, !PT ;  /* 0x0000000444047209 */ /* 0x000fc40007810000 */
[----:B------:R-:W-:Y:S02]  /*4f40*/  FMNMX.FTZ R134, R129, R134, !PT ;  /* 0x0000008681867209 */ /* 0x000fe40007810000 */
[----:B------:R-:W-:-:S03]  /*4f50*/  FMNMX.FTZ R4, R65, R4, !PT ;  /* 0x0000000441047209 */ /* 0x000fc60007810000 */
[----:B------:R-:W2:Y:S01]  /*4f60*/  SHFL.BFLY PT, R7, R134, 0x2, 0x1f ;  /* 0x0c401f0086077f89 */ /* 0x000ea200000e0000 */
        /* <DEDUP_REMOVED lines=10> */
[----:B--2---:R-:W-:Y:S01]  /*5010*/  FMNMX.FTZ R134, R134, R7, !PT ;  /* 0x0000000786867209 */ /* 0x004fe20007810000 */
[--C-:B------:R-:W-:Y:S01]  /*5020*/  FFMA.FTZ R4, R60, c[0x0][0x23c], -R22.reuse ;  /* 0x00008f003c047a23 */ /* 0x100fe20000010816 */
[----:B------:R-:W-:Y:S01]  /*5030*/  FMNMX.FTZ R133, R152, R5, !PT ;  /* 0x0000000598857209 */ /* 0x000fe20007810000 */
[--C-:B------:R-:W-:Y:S02]  /*5040*/  FFMA.FTZ R5, R59, c[0x0][0x23c], -R22.reuse ;  /* 0x00008f003b057a23 */ /* 0x100fe40000010816 */
[----:B------:R1:W-:Y:S01]  /*5050*/  MUFU.EX2 R201, R4 ;  /* 0x0000000400c97308 */ /* 0x0003e20000000800 */
[----:B------:R-:W-:Y:S01]  /*5060*/  FMNMX.FTZ R133, R142, R133, !PT ;  /* 0x000000858e857209 */ /* 0x000fe20007810000 */
[----:B------:R-:W2:Y:S01]  /*5070*/  SHFL.BFLY PT, R7, R134, 0x1, 0x1f ;  /* 0x0c201f0086077f89 */ /* 0x000ea200000e0000 */
[----:B------:R-:W-:-:S02]  /*5080*/  FFMA.FTZ R6, R57, c[0x0][0x23c], -R22 ;  /* 0x00008f0039067a23 */ /* 0x000fc40000010816 */
[----:B------:R-:W-:-:S03]  /*5090*/  FMNMX.FTZ R133, R140, R133, !PT ;  /* 0x000000858c857209 */ /* 0x000fc60007810000 */
[----:B------:R3:W-:Y:S01]  /*50a0*/  MUFU.EX2 R191, R5 ;  /* 0x0000000500bf7308 */ /* 0x0007e20000000800 */
[----:B------:R-:W-:-:S04]  /*50b0*/  FMNMX.FTZ R133, R138, R133, !PT ;  /* 0x000000858a857209 */ /* 0x000fc80007810000 */
[----:B------:R-:W-:Y:S02]  /*50c0*/  FMNMX.FTZ R133, R137, R133, !PT ;  /* 0x0000008589857209 */ /* 0x000fe40007810000 */
[----:B-1----:R-:W-:Y:S01]  /*50d0*/  FMNMX.FTZ R4, R81, R80, !PT ;  /* 0x0000005051047209 */ /* 0x002fe20007810000 */
[----:B------:R1:W4:Y:S03]  /*50e0*/  MUFU.EX2 R200, R6 ;  /* 0x0000000600c87308 */ /* 0x0003260000000800 */
[----:B------:R-:W-:-:S04]  /*50f0*/  FMNMX.FTZ R4, R71, R4, !PT ;  /* 0x0000000447047209 */ /* 0x000fc80007810000 */
[----:B------:R-:W-:Y:S01]  /*5100*/  FMNMX.FTZ R4, R70, R4, !PT ;  /* 0x0000000446047209 */ /* 0x000fe20007810000 */
[----:B---3--:R-:W-:Y:S01]  /*5110*/  FFMA.FTZ R5, R58, c[0x0][0x23c], -R22 ;  /* 0x00008f003a057a23 */ /* 0x008fe20000010816 */
[----:B--2---:R-:W-:Y:S02]  /*5120*/  FMNMX.FTZ R134, R134, R7, !PT ;  /* 0x0000000786867209 */ /* 0x004fe40007810000 */
[----:B------:R-:W-:Y:S01]  /*5130*/  FMNMX.FTZ R4, R77, R4, !PT ;  /* 0x000000044d047209 */ /* 0x000fe20007810000 */
[----:B------:R2:W3:Y:S01]  /*5140*/  MUFU.EX2 R95, R5 ;  /* 0x00000005005f7308 */ /* 0x0004e20000000800 */
[C---:B------:R-:W-:Y:S01]  /*5150*/  FSETP.NEU.FTZ.AND P1, PT, R134.reuse, -INF , PT ;  /* 0xff8000008600780b */ /* 0x040fe20003f3d000 */
[----:B------:R-:W-:Y:S01]  /*5160*/  FMUL.FTZ R21, R134, c[0x0][0x23c] ;  /* 0x00008f0086157a20 */ /* 0x000fe20000410000 */
[----:B------:R-:W-:Y:S01]  /*5170*/  FMNMX.FTZ R4, R79, R4, !PT ;  /* 0x000000044f047209 */ /* 0x000fe20007810000 */
[----:B-1----:R-:W1:Y:S01]  /*5180*/  SHFL.BFLY PT, R6, R133, 0x2, 0x1f ;  /* 0x0c401f0085067f89 */ /* 0x002e6200000e0000 */
[----:B----4-:R-:W-:-:S02]  /*5190*/  F2FP.PACK_AB R16, R200, R201 ;  /* 0x000000c9c810723e */ /* 0x010fc400000000ff */
[----:B------:R-:W-:Y:S02]  /*51a0*/  FMNMX.FTZ R4, R76, R4, !PT ;  /* 0x000000044c047209 */ /* 0x000fe40007810000 */
[----:B------:R-:W-:Y:S02]  /*51b0*/  FSEL R21, R21, RZ, P1 ;  /* 0x000000ff15157208 */ /* 0x000fe40000800000 */
[----:B--2---:R-:W-:Y:S01]  /*51c0*/  FMNMX.FTZ R5, R78, R4, !PT ;  /* 0x000000044e057209 */ /* 0x004fe20007810000 */
[----:B------:R-:W-:Y:S01]  /*51d0*/  FFMA.FTZ R4, R56, c[0x0][0x23c], -R22 ;  /* 0x00008f0038047a23 */ /* 0x000fe20000010816 */
[----:B---3--:R-:W-:Y:S01]  /*51e0*/  F2FP.PACK_AB R18, R95, R191 ;  /* 0x000000bf5f12723e */ /* 0x008fe200000000ff */
[----:B------:R-:W-:Y:S01]  /*51f0*/  LDSM.16.MT88.4 R56, [R215+0xc000] ;  /* 0x00c00000d738783b */ /* 0x000fe20000004200 */
[----:B------:R-:W-:Y:S01]  /*5200*/  FMNMX.FTZ R5, R162, R5, !PT ;  /* 0x00000005a2057209 */ /* 0x000fe20007810000 */
[----:B------:R2:W-:Y:S03]  /*5210*/  MUFU.EX2 R9, R4 ;  /* 0x0000000400097308 */ /* 0x0005e60000000800 */
[----:B------:R-:W-:-:S04]  /*5220*/  FMNMX.FTZ R5, R161, R5, !PT ;  /* 0x00000005a1057209 */ /* 0x000fc80007810000 */
[----:B------:R-:W-:Y:S02]  /*5230*/  FMNMX.FTZ R5, R156, R5, !PT ;  /* 0x000000059c057209 */ /* 0x000fe40007810000 */
[----:B-1----:R-:W-:Y:S02]  /*5240*/  FMNMX.FTZ R133, R133, R6, !PT ;  /* 0x0000000685857209 */ /* 0x002fe40007810000 */
[----:B------:R-:W-:-:S04]  /*5250*/  FMNMX.FTZ R5, R153, R5, !PT ;  /* 0x0000000599057209 */ /* 0x000fc80007810000 */
[----:B------:R-:W-:Y:S01]  /*5260*/  FMNMX.FTZ R5, R148, R5, !PT ;  /* 0x0000000594057209 */ /* 0x000fe20007810000 */
[----:B--2---:R-:W-:-:S03]  /*5270*/  FFMA.FTZ R4, R50, c[0x0][0x23c], -R22 ;  /* 0x00008f0032047a23 */ /* 0x004fc60000010816 */
[----:B------:R-:W-:Y:S01]  /*5280*/  FMNMX.FTZ R5, R147, R5, !PT ;  /* 0x0000000593057209 */ /* 0x000fe20007810000 */
[----:B------:R1:W-:Y:S03]  /*5290*/  MUFU.EX2 R92, R4 ;  /* 0x00000004005c7308 */ /* 0x0003e60000000800 */
[----:B------:R-:W-:Y:S02]  /*52a0*/  FMNMX.FTZ R132, R146, R5, !PT ;  /* 0x0000000592847209 */ /* 0x000fe40007810000 */
[----:B------:R-:W2:Y:S02]  /*52b0*/  SHFL.BFLY PT, R5, R133, 0x1, 0x1f ;  /* 0x0c201f0085057f89 */ /* 0x000ea400000e0000 */
[----:B------:R-:W-:-:S05]  /*52c0*/  FMNMX.FTZ R132, R144, R132, !PT ;  /* 0x0000008490847209 */ /* 0x000fca0007810000 */
[----:B------:R-:W3:Y:S01]  /*52d0*/  SHFL.BFLY PT, R6, R132, 0x2, 0x1f ;  /* 0x0c401f0084067f89 */ /* 0x000ee200000e0000 */
[----:B-1----:R-:W-:-:S04]  /*52e0*/  FFMA.FTZ R4, R49, c[0x0][0x23c], -R22 ;  /* 0x00008f0031047a23 */ /* 0x002fc80000010816 */
[----:B------:R1:W-:Y:S01]  /*52f0*/  MUFU.EX2 R242, R4 ;  /* 0x0000000400f27308 */ /* 0x0003e20000000800 */
[----:B--2---:R-:W-:-:S04]  /*5300*/  FMNMX.FTZ R133, R133, R5, !PT ;  /* 0x0000000585857209 */ /* 0x004fc80007810000 */
[C---:B------:R-:W-:Y:S01]  /*5310*/  FSETP.NEU.FTZ.AND P1, PT, R133.reuse, -INF , PT ;  /* 0xff8000008500780b */ /* 0x040fe20003f3d000 */
[----:B------:R-:W-:Y:S02]  /*5320*/  FMUL.FTZ R20, R133, c[0x0][0x23c] ;  /* 0x00008f0085147a20 */ /* 0x000fe40000410000 */
[----:B-1----:R-:W-:Y:S01]  /*5330*/  FFMA.FTZ R4, R48, c[0x0][0x23c], -R22 ;  /* 0x00008f0030047a23 */ /* 0x002fe20000010816 */
[----:B---3--:R-:W-:Y:S02]  /*5340*/  FMNMX.FTZ R132, R132, R6, !PT ;  /* 0x0000000684847209 */ /* 0x008fe40007810000 */
[----:B------:R-:W-:Y:S01]  /*5350*/  FSEL R20, R20, RZ, P1 ;  /* 0x000000ff14147208 */ /* 0x000fe20000800000 */
[----:B------:R1:W-:Y:S02]  /*5360*/  MUFU.EX2 R252, R4 ;  /* 0x0000000400fc7308 */ /* 0x0003e40000000800 */
[----:B------:R-:W2:Y:S01]  /*5370*/  SHFL.BFLY PT, R5, R132, 0x1, 0x1f ;  /* 0x0c201f0084057f89 */ /* 0x000ea200000e0000 */
[----:B-1----:R-:W-:-:S05]  /*5380*/  FFMA.FTZ R4, R73, c[0x0][0x23c], -R21 ;  /* 0x00008f0049047a23 */ /* 0x002fca0000010815 */
[----:B------:R1:W-:Y:S01]  /*5390*/  MUFU.EX2 R189, R4 ;  /* 0x0000000400bd7308 */ /* 0x0003e20000000800 */
[----:B--2---:R-:W-:Y:S01]  /*53a0*/  FMNMX.FTZ R132, R132, R5, !PT ;  /* 0x0000000584847209 */ /* 0x004fe20007810000 */
[----:B------:R-:W-:-:S03]  /*53b0*/  FFMA.FTZ R5, R65, c[0x0][0x23c], -R20 ;  /* 0x00008f0041057a23 */ /* 0x000fc60000010814 */
[----:B------:R-:W-:-:S03]  /*53c0*/  FSETP.NEU.FTZ.AND P1, PT, R132, -INF , PT ;  /* 0xff8000008400780b */ /* 0x000fc60003f3d000 */
[----:B------:R-:W-:Y:S01]  /*53d0*/  MUFU.EX2 R217, R5 ;  /* 0x0000000500d97308 */ /* 0x000fe20000000800 */
[----:B-1----:R-:W-:-:S07]  /*53e0*/  FFMA.FTZ R4, R67, c[0x0][0x23c], -R21 ;  /* 0x00008f0043047a23 */ /* 0x002fce0000010815 */
        /* <DEDUP_REMOVED lines=9> */
[C---:B------:R-:W-:Y:S08]  /*5480*/  HMMA.16816.F32 R28, R16.reuse, R32, RZ ;  /* 0x00000020101c723c */ /* 0x040ff000000018ff */
[----:B------:R-:W-:Y:S01]  /*5490*/  HMMA.16816.F32 R124, R16, R56, RZ ;  /* 0x00000038107c723c */ /* 0x000fe200000018ff */
[----:B-1----:R-:W-:-:S02]  /*54a0*/  FFMA.FTZ R4, R61, c[0x0][0x23c], -R21 ;  /* 0x00008f003d047a23 */ /* 0x002fc40000010815 */
[----:B------:R-:W1:Y:S02]  /*54b0*/  LDSM.16.MT88.4 R60, [R213+0xe000] ;  /* 0x00e00000d53c783b */ /* 0x000e640000004200 */
[----:B------:R2:W-:Y:S02]  /*54c0*/  MUFU.EX2 R202, R4 ;  /* 0x0000000400ca7308 */ /* 0x0005e40000000800 */
[----:B--2---:R-:W-:-:S06]  /*54d0*/  FFMA.FTZ R4, R54, c[0x0][0x23c], -R21 ;  /* 0x00008f0036047a23 */ /* 0x004fcc0000010815 */
[----:B------:R2:W-:Y:S02]  /*54e0*/  MUFU.EX2 R10, R4 ;  /* 0x00000004000a7308 */ /* 0x0005e40000000800 */
[----:B--2---:R-:W-:Y:S02]  /*54f0*/  FFMA.FTZ R4, R51, c[0x0][0x23c], -R21 ;  /* 0x00008f0033047a23 */ /* 0x004fe40000010815 */
[----:B------:R-:W2:Y:S01]  /*5500*/  LDSM.16.MT88.4 R48, [R213+0xc000] ;  /* 0x00c00000d530783b */ /* 0x000ea20000004200 */
[----:B-1----:R-:W-:Y:S03]  /*5510*/  HMMA.16816.F32 R116, R16, R60, RZ ;  /* 0x0000003c1074723c */ /* 0x002fe600000018ff */
[----:B------:R1:W-:Y:S02]  /*5520*/  MUFU.EX2 R97, R4 ;  /* 0x0000000400617308 */ /* 0x0003e40000000800 */
[----:B-1----:R-:W-:-:S06]  /*5530*/  FFMA.FTZ R4, R75, c[0x0][0x23c], -R20 ;  /* 0x00008f004b047a23 */ /* 0x002fcc0000010814 */
[----:B------:R1:W-:Y:S02]  /*5540*/  MUFU.EX2 R182, R4 ;  /* 0x0000000400b67308 */ /* 0x0003e40000000800 */
[--C-:B-1----:R-:W-:Y:S02]  /*5550*/  FFMA.FTZ R4, R74, c[0x0][0x23c], -R20.reuse ;  /* 0x00008f004a047a23 */ /* 0x102fe40000010814 */
[----:B------:R-:W1:Y:S04]  /*5560*/  LDSM.16.MT88.4 R72, [R216+0xc800] ;  /* 0x00c80000d848783b */ /* 0x000e680000004200 */
[----:B------:R3:W4:Y:S02]  /*5570*/  MUFU.EX2 R181, R4 ;  /* 0x0000000400b57308 */ /* 0x0007240000000800 */
[----:B---3--:R-:W-:Y:S01]  /*5580*/  FFMA.FTZ R4, R69, c[0x0][0x23c], -R20 ;  /* 0x00008f0045047a23 */ /* 0x008fe20000010814 */
[----:B----4-:R-:W-:-:S05]  /*5590*/  F2FP.PACK_AB R12, R181, R182 ;  /* 0x000000b6b50c723e */ /* 0x010fca00000000ff */
[----:B------:R3:W-:Y:S02]  /*55a0*/  MUFU.EX2 R183, R4 ;  /* 0x0000000400b77308 */ /* 0x0007e40000000800 */
[----:B---3--:R-:W-:-:S06]  /*55b0*/  FFMA.FTZ R4, R68, c[0x0][0x23c], -R20 ;  /* 0x00008f0044047a23 */ /* 0x008fcc0000010814 */
[----:B------:R3:W4:Y:S02]  /*55c0*/  MUFU.EX2 R241, R4 ;  /* 0x0000000400f17308 */ /* 0x0007240000000800 */
[----:B---3--:R-:W-:Y:S01]  /*55d0*/  FMUL.FTZ R4, R132, c[0x0][0x23c] ;  /* 0x00008f0084047a20 */ /* 0x008fe20000410000 */
[----:B----4-:R-:W-:-:S04]  /*55e0*/  F2FP.PACK_AB R14, R241, R183 ;  /* 0x000000b7f10e723e */ /* 0x010fc800000000ff */
[----:B------:R-:W-:Y:S01]  /*55f0*/  FSEL R0, R4, RZ, P1 ;  /* 0x000000ff04007208 */ /* 0x000fe20000800000 */
[----:B------:R-:W-:-:S04]  /*5600*/  FFMA.FTZ R4, R64, c[0x0][0x23c], -R20 ;  /* 0x00008f0040047a23 */ /* 0x000fc80000010814 */
[----:B------:R3:W-:Y:S01]  /*5610*/  MUFU.EX2 R94, R4 ;  /* 0x00000004005e7308 */ /* 0x0007e20000000800 */
[----:B------:R-:W-:-:S07]  /*5620*/  FFMA.FTZ R3, R71, c[0x0][0x23c], -R0 ;  /* 0x00008f0047037a23 */ /* 0x000fce0000010800 */
[----:B------:R4:W1:Y:S01]  /*5630*/  MUFU.EX2 R93, R3 ;  /* 0x00000003005d7308 */ /* 0x0008620000000800 */
[----:B---3--:R-:W-:-:S07]  /*5640*/  FFMA.FTZ R4, R81, c[0x0][0x23c], -R0 ;  /* 0x00008f0051047a23 */ /* 0x008fce0000010800 */
[----:B------:R3:W-:Y:S01]  /*5650*/  MUFU.EX2 R180, R4 ;  /* 0x0000000400b47308 */ /* 0x0007e20000000800 */
[--C-:B----4-:R-:W-:Y:S01]  /*5660*/  FFMA.FTZ R3, R70, c[0x0][0x23c], -R0.reuse ;  /* 0x00008f0046037a23 */ /* 0x110fe20000010800 */
[-C--:B-1----:R-:W-:Y:S01]  /*5670*/  MOV R2, R93.reuse ;  /* 0x0000005d00027202 */ /* 0x082fe20000000f00 */
[C---:B--2---:R-:W-:Y:S05]  /*5680*/  HMMA.16816.F32 R68, R16.reuse, R48, RZ ;  /* 0x000000301044723c */ /* 0x044fea00000018ff */
[----:B------:R1:W2:Y:S01]  /*5690*/  MUFU.EX2 R8, R3 ;  /* 0x0000000300087308 */ /* 0x0002a20000000800 */
[----:B---3--:R-:W-:Y:S02]  /*56a0*/  FFMA.FTZ R4, R80, c[0x0][0x23c], -R0 ;  /* 0x00008f0050047a23 */ /* 0x008fe40000010800 */
[----:B------:R-:W3:Y:S05]  /*56b0*/  LDSM.16.MT88.4 R80, [R214+0xe000] ;  /* 0x00e00000d650783b */ /* 0x000eea0000004200 */
[----:B------:R-:W4:Y:S01]  /*56c0*/  MUFU.EX2 R163, R4 ;  /* 0x0000000400a37308 */ /* 0x000f220000000800 */
[----:B-1----:R-:W-:Y:S01]  /*56d0*/  FFMA.FTZ R3, R52, c[0x0][0x23c], -R20 ;  /* 0x00008f0034037a23 */ /* 0x002fe20000010814 */
[----:B--2---:R-:W-:Y:S01]  /*56e0*/  F2FP.PACK_AB R15, R8, R93 ;  /* 0x0000005d080f723e */ /* 0x004fe200000000ff */
[----:B------:R-:W-:Y:S05]  /*56f0*/  HMMA.16816.F32 R52, R16, R24, RZ ;  /* 0x000000181034723c */ /* 0x000fea00000018ff */
[----:B------:R1:W-:Y:S01]  /*5700*/  MUFU.EX2 R219, R3 ;  /* 0x0000000300db7308 */ /* 0x0003e20000000800 */
[----:B----4-:R-:W-:-:S07]  /*5710*/  F2FP.PACK_AB R13, R163, R180 ;  /* 0x000000b4a30d723e */ /* 0x010fce00000000ff */
[----:B------:R-:W-:Y:S01]  /*5720*/  HMMA.16816.F32 R36, R12, R24, RZ ;  /* 0x000000180c24723c */ /* 0x000fe200000018ff */
[----:B-1----:R-:W-:-:S04]  /*5730*/  FFMA.FTZ R3, R66, c[0x0][0x23c], -R20 ;  /* 0x00008f0042037a23 */ /* 0x002fc80000010814 */
[----:B------:R1:W2:Y:S02]  /*5740*/  MUFU.EX2 R243, R3 ;  /* 0x0000000300f37308 */ /* 0x0002a40000000800 */
[----:B------:R-:W-:Y:S01]  /*5750*/  IMAD.MOV.U32 R25, RZ, RZ, R8 ;  /* 0x000000ffff197224 */ /* 0x000fe200078e0008 */
[C---:B------:R-:W-:Y:S07]  /*5760*/  HMMA.16816.F32 R64, R12.reuse, R48, RZ ;  /* 0x000000300c40723c */ /* 0x040fee00000018ff */
[----:B------:R-:W-:Y:S01]  /*5770*/  IMAD.MOV.U32 R48, RZ, RZ, R10 ;  /* 0x000000ffff307224 */ /* 0x000fe200078e000a */
[----:B------:R-:W-:Y:S01]  /*5780*/  HMMA.16816.F32 R88, R12, R32, RZ ;  /* 0x000000200c58723c */ /* 0x000fe200000018ff */
[----:B------:R-:W-:-:S02]  /*5790*/  MOV R49, R9 ;  /* 0x0000000900317202 */ /* 0x000fc40000000f00 */
[----:B------:R-:W-:Y:S01]  /*57a0*/  F2FP.PACK_AB R9, R202, R212 ;  /* 0x000000d4ca09723e */ /* 0x000fe200000000ff */
[----:B-1----:R-:W-:Y:S01]  /*57b0*/  FFMA.FTZ R3, R77, c[0x0][0x23c], -R0 ;  /* 0x00008f004d037a23 */ /* 0x002fe20000010800 */
[----:B--2---:R-:W-:Y:S02]  /*57c0*/  F2FP.PACK_AB R6, R243, R219 ;  /* 0x000000dbf306723e */ /* 0x004fe400000000ff */
[----:B------:R-:W-:Y:S01]  /*57d0*/  F2FP.PACK_AB R8, R92, R49 ;  /* 0x000000315c08723e */ /* 0x000fe200000000ff */
[----:B------:R1:W-:Y:S01]  /*57e0*/  MUFU.EX2 R218, R3 ;  /* 0x0000000300da7308 */ /* 0x0003e20000000800 */
[----:B------:R-:W-:Y:S01]  /*57f0*/  F2FP.PACK_AB R10, R252, R242 ;  /* 0x000000f2fc0a723e */ /* 0x000fe200000000ff */
[----:B------:R-:W-:Y:S01]  /*5800*/  HMMA.16816.F32 R112, R12, R60, RZ ;  /* 0x0000003c0c70723c */ /* 0x000fe200000018ff */
[----:B------:R-:W-:-:S07]  /*5810*/  F2FP.PACK_AB R11, R97, R48 ;  /* 0x00000030610b723e */ /* 0x000fce00000000ff */
[----:B------:R-:W-:Y:S01]  /*5820*/  HMMA.16816.F32 R164, R8, R40, R52 ;  /* 0x0000002808a4723c */ /* 0x000fe20000001834 */
[----:B------:R-:W2:Y:S01]  /*5830*/  LDSM.16.MT88.4 R52, [R214+0xe800] ;  /* 0x00e80000d634783b */ /* 0x000ea20000004200 */
[----:B-1----:R-:W-:-:S06]  /*5840*/  FFMA.FTZ R3, R79, c[0x0][0x23c], -R0 ;  /* 0x00008f004f037a23 */ /* 0x002fcc0000010800 */
[C---:B------:R-:W-:Y:S01]  /*5850*/  HMMA.16816.F32 R196, R8.reuse, R72, R28 ;  /* 0x0000004808c4723c */ /* 0x040fe2000000181c */
[----:B------:R-:W1:Y:S01]  /*5860*/  LDSM.16.MT88.4 R28, [R213+0xe800] ;  /* 0x00e80000d51c783b */ /* 0x000e620000004200 */
[----:B------:R4:W-:Y:S06]  /*5870*/  MUFU.EX2 R4, R3 ;  /* 0x0000000300047308 */ /* 0x0009ec0000000800 */
[----:B------:R-:W-:Y:S01]  /*5880*/  HMMA.16816.F32 R168, R8, R44, R68 ;  /* 0x0000002c08a8723c */ /* 0x000fe20000001844 */
[----:B------:R-:W-:Y:S07]  /*5890*/  LDSM.16.MT88.4 R68, [R216+0xe800] ;  /* 0x00e80000d844783b */ /* 0x000fee0000004200 */
[----:B---3--:R-:W-:Y:S01]  /*58a0*/  HMMA.16816.F32 R108, R16, R80, RZ ;  /* 0x00000050106c723c */ /* 0x008fe200000018ff */
[----:B----4-:R-:W-:-:S04]  /*58b0*/  FFMA.FTZ R3, R76, c[0x0][0x23c], -R0 ;  /* 0x00008f004c037a23 */ /* 0x010fc80000010800 */
[----:B------:R3:W4:Y:S03]  /*58c0*/  MUFU.EX2 R24, R3 ;  /* 0x0000000300187308 */ /* 0x0007260000000800 */
[C---:B------:R-:W-:Y:S08]  /*58d0*/  HMMA.16816.F32 R120, R12.reuse, R56, RZ ;  /* 0x000000380c78723c */ /* 0x040ff000000018ff */
[----:B------:R-:W-:Y:S01]  /*58e0*/  HMMA.16816.F32 R104, R12, R80, RZ ;  /* 0x000000500c68723c */ /* 0x000fe200000018ff */
[----:B---3--:R-:W-:-:S02]  /*58f0*/  FFMA.FTZ R3, R78, c[0x0][0x23c], -R0 ;  /* 0x00008f004e037a23 */ /* 0x008fc40000010800 */
[----:B------:R-:W3:Y:S05]  /*5900*/  LDSM.16.MT88.4 R76, [R216+0xe000] ;  /* 0x00e00000d84c783b */ /* 0x000eea0000004200 */
[----:B--2---:R-:W-:Y:S01]  /*5910*/  HMMA.16816.F32 R248, R8, R52, R108 ;  /* 0x0000003408f8723c */ /* 0x004fe2000000186c */
[----:B------:R2:W2:Y:S01]  /*5920*/  MUFU.EX2 R231, R3 ;  /* 0x0000000300e77308 */ /* 0x0004a20000000800 */
[----:B------:R-:W-:Y:S02]  /*5930*/  IMAD.MOV.U32 R81, RZ, RZ, R48 ;  /* 0x000000ffff517224 */ /* 0x000fe400078e0030 */
[----:B----4-:R-:W-:-:S04]  /*5940*/  IMAD.MOV.U32 R57, RZ, RZ, R24 ;  /* 0x000000ffff397224 */ /* 0x010fc800078e0018 */
[----:B-1----:R-:W-:Y:S01]  /*5950*/  HMMA.16816.F32 R204, R8, R28, R116 ;  /* 0x0000001c08cc723c */ /* 0x002fe20000001874 */
[----:B--2---:R-:W-:Y:S02]  /*5960*/  MOV R3, R4 ;  /* 0x0000000400037202 */ /* 0x004fe40000000f00 */
[----:B------:R-:W-:Y:S02]  /*5970*/  F2FP.PACK_AB R4, R94, R217 ;  /* 0x000000d95e04723e */ /* 0x000fe400000000ff */
[----:B------:R-:W-:Y:S02]  /*5980*/  F2FP.PACK_AB R5, R3, R218 ;  /* 0x000000da0305723e */ /* 0x000fe400000000ff */
[----:B------:R-:W-:-:S07]  /*5990*/  F2FP.PACK_AB R7, R231, R24 ;  /* 0x00000018e707723e */ /* 0x000fce00000000ff */
[C---:B------:R-:W-:Y:S01]  /*59a0*/  HMMA.16816.F32 R172, R4.reuse, R44, R64 ;  /* 0x0000002c04ac723c */ /* 0x040fe20000001840 */
[----:B------:R-:W1:Y:S06]  /*59b0*/  LDSM.16.MT88.4 R64, [R215+0xe800] ;  /* 0x00e80000d740783b */ /* 0x000e6c0000004200 */
[----:B------:R-:W-:Y:S01]  /*59c0*/  MOV R44, R95 ;  /* 0x0000005f002c7202 */ /* 0x000fe20000000f00 */
[----:B------:R-:W-:Y:S01]  /*59d0*/  HMMA.16816.F32 R184, R4, R72, R88 ;  /* 0x0000004804b8723c */ /* 0x000fe20000001858 */
[----:B------:R-:W-:-:S06]  /*59e0*/  IMAD.MOV.U32 R45, RZ, RZ, R94 ;  /* 0x000000ffff2d7224 */ /* 0x000fcc00078e005e */
[----:B------:R-:W-:Y:S01]  /*59f0*/  IMAD.MOV.U32 R73, RZ, RZ, R92 ;  /* 0x000000ffff497224 */ /* 0x000fe200078e005c */
[----:B------:R-:W-:Y:S04]  /*5a00*/  HMMA.16816.F32 R88, R12, R84, RZ ;  /* 0x000000540c58723c */ /* 0x000fe800000018ff */
[----:B------:R-:W-:-:S04]  /*5a10*/  MOV R80, R73 ;  /* 0x0000004900507202 */ /* 0x000fc80000000f00 */
[----:B------:R-:W-:Y:S01]  /*5a20*/  HMMA.16816.F32 R176, R4, R40, R36 ;  /* 0x0000002804b0723c */ /* 0x000fe20000001824 */
[----:B------:R-:W2:Y:S06]  /*5a30*/  LDSM.16.MT88.4 R36, [R215+0xc800] ;  /* 0x00c80000d724783b */ /* 0x000eac0000004200 */
[----:B------:R-:W-:Y:S01]  /*5a40*/  MOV R40, R97 ;  /* 0x0000006100287202 */ /* 0x000fe20000000f00 */
[----:B------:R-:W-:Y:S01]  /*5a50*/  IMAD.MOV.U32 R41, RZ, RZ, R96 ;  /* 0x000000ffff297224 */ /* 0x000fe200078e0060 */
[----:B---3--:R-:W-:Y:S08]  /*5a60*/  HMMA.16816.F32 R100, R16, R76, RZ ;  /* 0x0000004c1064723c */ /* 0x008ff000000018ff */
[----:B-1----:R-:W-:Y:S08]  /*5a70*/  HMMA.16816.F32 R88, R4, R64, R88 ;  /* 0x000000400458723c */ /* 0x002ff00000001858 */
[----:B------:R-:W-:Y:S08]  /*5a80*/  HMMA.16816.F32 R96, R12, R76, RZ ;  /* 0x0000004c0c60723c */ /* 0x000ff000000018ff */
[----:B------:R-:W-:Y:S08]  /*5a90*/  HMMA.16816.F32 R92, R16, R84, RZ ;  /* 0x00000054105c723c */ /* 0x000ff000000018ff */
[----:B------:R-:W-:Y:S01]  /*5aa0*/  MOV R84, R88 ;  /* 0x0000005800547202 */ /* 0x000fe20000000f00 */
[----:B------:R-:W-:Y:S01]  /*5ab0*/  IMAD.MOV.U32 R77, RZ, RZ, R89 ;  /* 0x000000ffff4d7224 */ /* 0x000fe200078e0059 */
[----:B------:R-:W-:Y:S01]  /*5ac0*/  MOV R76, R90 ;  /* 0x0000005a004c7202 */ /* 0x000fe20000000f00 */
[----:B------:R-:W-:Y:S01]  /*5ad0*/  IMAD.MOV.U32 R61, RZ, RZ, R91 ;  /* 0x000000ffff3d7224 */ /* 0x000fe200078e005b */
[----:B------:R-:W-:Y:S08]  /*5ae0*/  HMMA.16816.F32 R100, R8, R68, R100 ;  /* 0x000000440864723c */ /* 0x000ff00000001864 */
[----:B------:R-:W-:Y:S08]  /*5af0*/  HMMA.16816.F32 R88, R12, R62, RZ ;  /* 0x0000003e0c58723c */ /* 0x000ff000000018ff */
[----:B------:R-:W-:Y:S08]  /*5b00*/  HMMA.16816.F32 R96, R4, R68, R96 ;  /* 0x000000440460723c */ /* 0x000ff00000001860 */
[----:B------:R-:W-:Y:S01]  /*5b10*/  HMMA.16816.F32 R92, R8, R64, R92 ;  /* 0x00000040085c723c */ /* 0x000fe2000000185c */
[----:B------:R-:W-:-:S05]  /*5b20*/  MOV R56, R102 ;  /* 0x0000006600387202 */ /* 0x000fca0000000f00 */
[----:B------:R-:W-:Y:S01]  /*5b30*/  IMAD.MOV.U32 R68, RZ, RZ, R56 ;  /* 0x000000ffff447224 */ /* 0x000fe200078e0038 */
[----:B------:R-:W-:Y:S01]  /*5b40*/  MOV R56, R49 ;  /* 0x0000003100387202 */ /* 0x000fe20000000f00 */
[----:B------:R-:W-:Y:S08]  /*5b50*/  HMMA.16816.F32 R108, R4, R30, R88 ;  /* 0x0000001e046c723c */ /* 0x000ff00000001858 */
[----:B------:R-:W-:Y:S01]  /*5b60*/  HMMA.16816.F32 R88, R12, R82, RZ ;  /* 0x000000520c58723c */ /* 0x000fe200000018ff */
[----:B------:R-:W-:Y:S01]  /*5b70*/  MOV R33, R98 ;  /* 0x0000006200217202 */ /* 0x000fe20000000f00 */
[----:B------:R-:W-:-:S06]  /*5b80*/  IMAD.MOV.U32 R32, RZ, RZ, R97 ;  /* 0x000000ffff207224 */ /* 0x000fcc00078e0061 */
[----:B--2---:R-:W-:Y:S01]  /*5b90*/  HMMA.16816.F32 R192, R8, R36, R124 ;  /* 0x0000002408c0723c */ /* 0x004fe2000000187c */
[----:B------:R-:W-:Y:S01]  /*5ba0*/  IMAD.MOV.U32 R203, RZ, RZ, R94 ;  /* 0x000000ffffcb7224 */ /* 0x000fe200078e005e */
[----:B------:R-:W-:Y:S01]  /*5bb0*/  MOV R85, R95 ;  /* 0x0000005f00557202 */ /* 0x000fe20000000f00 */
[----:B------:R-:W-:-:S05]  /*5bc0*/  IMAD.MOV.U32 R60, RZ, RZ, R92 ;  /* 0x000000ffff3c7224 */ /* 0x000fca00078e005c */
[C---:B------:R-:W-:Y:S07]  /*5bd0*/  HMMA.16816.F32 R120, R4.reuse, R36, R120 ;  /* 0x000000240478723c */ /* 0x040fee0000001878 */
[----:B------:R-:W-:Y:S01]  /*5be0*/  IMAD.MOV.U32 R37, RZ, RZ, R103 ;  /* 0x000000ffff257224 */ /* 0x000fe200078e0067 */
[----:B------:R-:W-:Y:S01]  /*5bf0*/  HMMA.16816.F32 R208, R4, R28, R112 ;  /* 0x0000001c04d0723c */ /* 0x000fe20000001870 */
[----:B------:R-:W-:-:S03]  /*5c00*/  MOV R36, R93 ;  /* 0x0000005d00247202 */ /* 0x000fc60000000f00 */
[----:B------:R-:W-:Y:S02]  /*5c10*/  MOV R69, R37 ;  /* 0x0000002500457202 */ /* 0x000fe40000000f00 */
[----:B------:R-:W-:Y:S01]  /*5c20*/  MOV R37, R25 ;  /* 0x0000001900257202 */ /* 0x000fe20000000f00 */
[----:B------:R-:W-:Y:S01]  /*5c30*/  IMAD.MOV.U32 R28, RZ, RZ, R96 ;  /* 0x000000ffff1c7224 */ /* 0x000fe200078e0060 */
[----:B------:R-:W-:Y:S01]  /*5c40*/  HMMA.16816.F32 R244, R4, R52, R104 ;  /* 0x0000003404f4723c */ /* 0x000fe20000001868 */
[----:B------:R-:W-:-:S06]  /*5c50*/  MOV R29, R99 ;  /* 0x00000063001d7202 */ /* 0x000fcc0000000f00 */
[----:B------:R-:W-:Y:S01]  /*5c60*/  MOV R53, R100 ;  /* 0x0000006400357202 */ /* 0x000fe20000000f00 */
[----:B------:R-:W-:Y:S01]  /*5c70*/  IMAD.MOV.U32 R52, RZ, RZ, R101 ;  /* 0x000000ffff347224 */ /* 0x000fe200078e0065 */
[----:B------:R-:W-:Y:S08]  /*5c80*/  HMMA.16816.F32 R112, R4, R54, R88 ;  /* 0x000000360470723c */ /* 0x000ff00000001858 */
        /* <DEDUP_REMOVED lines=9> */
[C---:B------:R-:W-:Y:S08]  /*5d20*/  HMMA.16816.F32 R92, R4.reuse, R38, R92 ;  /* 0x00000026045c723c */ /* 0x040ff0000000185c */
[C---:B------:R-:W-:Y:S08]  /*5d30*/  HMMA.16816.F32 R116, R4.reuse, R70, R88 ;  /* 0x000000460474723c */ /* 0x040ff00000001858 */
[----:B------:R-:W-:Y:S07]  /*5d40*/  HMMA.16816.F32 R124, R4, R66, R12 ;  /* 0x00000042047c723c */ /* 0x000fee000000180c */
[----:B------:R-:W-:Y:S01]  /*5d50*/  IMAD.MOV.U32 R14, RZ, RZ, R44 ;  /* 0x000000ffff0e7224 */ /* 0x000fe200078e002c */
[----:B------:R-:W-:Y:S01]  /*5d60*/  HMMA.16816.F32 R48, R16, R50, RZ ;  /* 0x000000321030723c */ /* 0x000fe200000018ff */
[----:B------:R-:W-:Y:S01]  /*5d70*/  MOV R13, R45 ;  /* 0x0000002d000d7202 */ /* 0x000fe20000000f00 */
[----:B------:R-:W-:Y:S01]  /*5d80*/  IMAD.MOV.U32 R12, RZ, RZ, R2 ;  /* 0x000000ffff0c7224 */ /* 0x000fe200078e0002 */
[----:B------:R-:W-:Y:S01]  /*5d90*/  MOV R15, R41 ;  /* 0x00000029000f7202 */ /* 0x000fe20000000f00 */
[----:B------:R-:W-:-:S04]  /*5da0*/  FFMA.FTZ R2, R160, c[0x0][0x23c], -R22 ;  /* 0x00008f00a0027a23 */ /* 0x000fc80000010816 */
[C---:B------:R-:W-:Y:S01]  /*5db0*/  HMMA.16816.F32 R4, R16.reuse, R58, RZ ;  /* 0x0000003a1004723c */ /* 0x040fe200000018ff */
[----:B------:R1:W-:Y:S07]  /*5dc0*/  MUFU.EX2 R59, R2 ;  /* 0x00000002003b7308 */ /* 0x0003ee0000000800 */
[----:B------:R-:W-:Y:S08]  /*5dd0*/  HMMA.16816.F32 R24, R16, R26, RZ ;  /* 0x0000001a1018723c */ /* 0x000ff000000018ff */
[----:B------:R-:W-:Y:S01]  /*5de0*/  HMMA.16816.F32 R48, R8, R46, R48 ;  /* 0x0000002e0830723c */ /* 0x000fe20000001830 */
[----:B-1----:R-:W-:-:S07]  /*5df0*/  FFMA.FTZ R2, R157, c[0x0][0x23c], -R22 ;  /* 0x00008f009d027a23 */ /* 0x002fce0000010816 */
[----:B------:R-:W-:Y:S08]  /*5e00*/  HMMA.16816.F32 R44, R8, R38, R4 ;  /* 0x00000026082c723c */ /* 0x000ff00000001804 */
[----:B------:R-:W-:Y:S08]  /*5e10*/  HMMA.16816.F32 R4, R16, R62, RZ ;  /* 0x0000003e1004723c */ /* 0x000ff000000018ff */
[----:B------:R-:W-:Y:S07]  /*5e20*/  HMMA.16816.F32 R88, R8, R42, R24 ;  /* 0x0000002a0858723c */ /* 0x000fee0000001818 */
[----:B------:R-:W-:Y:S01]  /*5e30*/  IMAD.MOV.U32 R27, RZ, RZ, R33 ;  /* 0x000000ffff1b7224 */ /* 0x000fe200078e0021 */
[----:B------:R-:W-:Y:S01]  /*5e40*/  MOV R26, R32 ;  /* 0x00000020001a7202 */ /* 0x000fe20000000f00 */
[----:B------:R-:W-:Y:S01]  /*5e50*/  IMAD.MOV.U32 R24, RZ, RZ, R40 ;  /* 0x000000ffff187224 */ /* 0x000fe200078e0028 */
[----:B------:R-:W-:Y:S01]  /*5e60*/  HMMA.16816.F32 R32, R16, R34, RZ ;  /* 0x000000221020723c */ /* 0x000fe200000018ff */
[----:B------:R-:W-:Y:S01]  /*5e70*/  MOV R25, R243 ;  /* 0x000000f300197202 */ /* 0x000fe20000000f00 */
[----:B------:R-:W-:Y:S01]  /*5e80*/  IMAD.MOV.U32 R58, RZ, RZ, R27 ;  /* 0x000000ffff3a7224 */ /* 0x000fe200078e001b */
[----:B------:R-:W-:Y:S01]  /*5e90*/  MOV R39, R26 ;  /* 0x0000001a00277202 */ /* 0x000fe20000000f00 */
[----:B------:R-:W-:-:S02]  /*5ea0*/  FFMA.FTZ R26, R130, c[0x0][0x23c], -R21 ;  /* 0x00008f00821a7a23 */ /* 0x000fc40000010815 */
[----:B------:R-:W-:Y:S02]  /*5eb0*/  FFMA.FTZ R27, R136, c[0x0][0x23c], -R21 ;  /* 0x00008f00881b7a23 */ /* 0x000fe40000010815 */
[----:B------:R-:W-:Y:S07]  /*5ec0*/  HMMA.16816.F32 R40, R8, R30, R4 ;  /* 0x0000001e0828723c */ /* 0x000fee0000001804 */
[--C-:B------:R-:W-:Y:S01]  /*5ed0*/  FFMA.FTZ R31, R131, c[0x0][0x23c], -R22.reuse ;  /* 0x00008f00831f7a23 */ /* 0x100fe20000010816 */
[----:B------:R-:W-:Y:S01]  /*5ee0*/  HMMA.16816.F32 R4, R16, R82, RZ ;  /* 0x000000521004723c */ /* 0x000fe200000018ff */
[----:B------:R1:W2:Y:S01]  /*5ef0*/  MUFU.EX2 R82, R2 ;  /* 0x0000000200527308 */ /* 0x0002a20000000800 */
[----:B------:R-:W-:-:S02]  /*5f00*/  FFMA.FTZ R30, R128, c[0x0][0x23c], -R22 ;  /* 0x00008f00801e7a23 */ /* 0x000fc40000010816 */
[----:B------:R-:W-:-:S04]  /*5f10*/  IMAD.MOV.U32 R128, RZ, RZ, R37 ;  /* 0x000000ffff807224 */ /* 0x000fc800078e0025 */
[----:B------:R-:W-:Y:S01]  /*5f20*/  HMMA.16816.F32 R72, R8, R74, R32 ;  /* 0x0000004a0848723c */ /* 0x000fe20000001820 */
[----:B------:R-:W-:-:S06]  /*5f30*/  IMAD.MOV.U32 R136, RZ, RZ, R128 ;  /* 0x000000ffff887224 */ /* 0x000fcc00078e0080 */
        /* <DEDUP_REMOVED lines=9> */
[----:B------:R-:W-:Y:S01]  /*5fd0*/  HMMA.16816.F32 R52, R8, R54, R4 ;  /* 0x000000360834723c */ /* 0x000fe20000001804 */
[----:B--2---:R-:W-:Y:S01]  /*5fe0*/  IMAD.MOV.U32 R130, RZ, RZ, R82 ;  /* 0x000000ffff827224 */ /* 0x004fe200078e0052 */
[----:B------:R-:W-:Y:S01]  /*5ff0*/  MOV R82, R83 ;  /* 0x0000005300527202 */ /* 0x000fe20000000f00 */
[----:B------:R-:W-:Y:S01]  /*6000*/  IMAD.MOV.U32 R62, RZ, RZ, R33 ;  /* 0x000000ffff3e7224 */ /* 0x000fe200078e0021 */
[----:B------:R-:W-:Y:S01]  /*6010*/  MOV R34, R80 ;  /* 0x0000005000227202 */ /* 0x000fe20000000f00 */
[----:B------:R-:W-:Y:S01]  /*6020*/  IMAD.MOV.U32 R33, RZ, RZ, R28 ;  /* 0x000000ffff217224 */ /* 0x000fe200078e001c */
[----:B------:R-:W-:Y:S01]  /*6030*/  MOV R80, R252 ;  /* 0x000000fc00507202 */ /* 0x000fe20000000f00 */
[----:B------:R-:W-:Y:S01]  /*6040*/  IMAD.MOV.U32 R83, RZ, RZ, R62 ;  /* 0x000000ffff537224 */ /* 0x000fe200078e003e */
[----:B------:R-:W-:Y:S01]  /*6050*/  HMMA.16816.F32 R4, R16, R78, RZ ;  /* 0x0000004e1004723c */ /* 0x000fe200000018ff */
[----:B------:R-:W-:Y:S01]  /*6060*/  MOV R62, R63 ;  /* 0x0000003f003e7202 */ /* 0x000fe20000000f00 */
[----:B------:R-:W-:Y:S01]  /*6070*/  IMAD.MOV.U32 R63, RZ, RZ, R38 ;  /* 0x000000ffff3f7224 */ /* 0x000fe200078e0026 */
[----:B------:R-:W-:Y:S01]  /*6080*/  MOV R38, R39 ;  /* 0x0000002700267202 */ /* 0x000fe20000000f00 */
[----:B------:R-:W-:-:S02]  /*6090*/  IMAD.MOV.U32 R39, RZ, RZ, R58 ;  /* 0x000000ffff277224 */ /* 0x000fc400078e003a */
[----:B------:R-:W-:Y:S02]  /*60a0*/  FFMA.FTZ R32, R145, c[0x0][0x23c], -R22 ;  /* 0x00008f0091207a23 */ /* 0x000fe40000010816 */
[----:B------:R-:W-:Y:S01]  /*60b0*/  HMMA.16816.F32 R16, R16, R86, RZ ;  /* 0x000000561010723c */ /* 0x000fe200000018ff */
[----:B------:R-:W-:Y:S01]  /*60c0*/  FFMA.FTZ R28, R139, c[0x0][0x23c], -R21 ;  /* 0x00008f008b1c7a23 */ /* 0x000fe20000010815 */
[----:B------:R-:W-:Y:S11]  /*60d0*/  MOV R139, R56 ;  /* 0x00000038008b7202 */ /* 0x000ff60000000f00 */
[----:B------:R-:W-:Y:S03]  /*60e0*/  @!UPT UIADD3 URZ, URZ, URZ, URZ ;  /* 0x0000003f3f3ff290 */ /* 0x000fe6000fffe03f */
[C---:B------:R-:W-:Y:S07]  /*60f0*/  HMMA.16816.F32 R68, R8.reuse, R70, R4 ;  /* 0x000000460844723c */ /* 0x040fee0000001804 */
[----:B------:R-:W-:Y:S01]  /*6100*/  MOV R5, R39 ;  /* 0x0000002700057202 */ /* 0x000fe20000000f00 */
[----:B------:R-:W-:Y:S01]  /*6110*/  HMMA.16816.F32 R64, R8, R66, R16 ;  /* 0x000000420840723c */ /* 0x000fe20000001810 */
[----:B------:R1:W-:Y:S01]  /*6120*/  MUFU.EX2 R19, R2 ;  /* 0x0000000200137308 */ /* 0x0003e20000000800 */
[----:B------:R-:W-:-:S05]  /*6130*/  MOV R39, R13 ;  /* 0x0000000d00277202 */ /* 0x000fca0000000f00 */
[----:B------:R-:W-:Y:S02]  /*6140*/  IMAD.MOV.U32 R151, RZ, RZ, R39 ;  /* 0x000000ffff977224 */ /* 0x000fe400078e0027 */
[----:B-1----:R-:W-:Y:S01]  /*6150*/  FFMA.FTZ R2, R141, c[0x0][0x23c], -R22 ;  /* 0x00008f008d027a23 */ /* 0x002fe20000010816 */
[----:B------:R-:W-:-:S03]  /*6160*/  MOV R141, R231 ;  /* 0x000000e7008d7202 */ /* 0x000fc60000000f00 */
[----:B------:R1:W-:Y:S02]  /*6170*/  MUFU.EX2 R78, R2 ;  /* 0x00000002004e7308 */ /* 0x0003e40000000800 */
[----:B-1----:R-:W-:-:S06]  /*6180*/  FFMA.FTZ R2, R158, c[0x0][0x23c], -R21 ;  /* 0x00008f009e027a23 */ /* 0x002fcc0000010815 */
[----:B------:R1:W2:Y:S02]  /*6190*/  MUFU.EX2 R79, R2 ;  /* 0x00000002004f7308 */ /* 0x0002a40000000800 */
[----:B-1----:R-:W-:-:S06]  /*61a0*/  FFMA.FTZ R2, R154, c[0x0][0x23c], -R21 ;  /* 0x00008f009a027a23 */ /* 0x002fcc0000010815 */
[----:B------:R1:W-:Y:S02]  /*61b0*/  MUFU.EX2 R87, R2 ;  /* 0x0000000200577308 */ /* 0x0003e40000000800 */
[----:B-1----:R-:W-:-:S06]  /*61c0*/  FFMA.FTZ R2, R149, c[0x0][0x23c], -R21 ;  /* 0x00008f0095027a23 */ /* 0x002fcc0000010815 */
[----:B------:R1:W3:Y:S02]  /*61d0*/  MUFU.EX2 R243, R2 ;  /* 0x0000000200f37308 */ /* 0x0002e40000000800 */
[----:B-1----:R-:W-:Y:S02]  /*61e0*/  FFMA.FTZ R2, R143, c[0x0][0x23c], -R21 ;  /* 0x00008f008f027a23 */ /* 0x002fe40000010815 */
[----:B------:R-:W-:Y:S01]  /*61f0*/  IMAD.MOV.U32 R143, RZ, RZ, R59 ;  /* 0x000000ffff8f7224 */ /* 0x000fe200078e003b */
[----:B------:R-:W-:-:S03]  /*6200*/  MOV R59, R29 ;  /* 0x0000001d003b7202 */ /* 0x000fc60000000f00 */
[----:B------:R1:W4:Y:S01]  /*6210*/  MUFU.EX2 R218, R2 ;  /* 0x0000000200da7308 */ /* 0x0003220000000800 */
[----:B------:R-:W-:Y:S01]  /*6220*/  FFMA.FTZ R29, R23, c[0x0][0x23c], -R22 ;  /* 0x00008f00171d7a23 */ /* 0x000fe20000010816 */
[----:B------:R-:W-:Y:S01]  /*6230*/  MOV R58, R59 ;  /* 0x0000003b003a7202 */ /* 0x000fe20000000f00 */
[----:B------:R-:W-:Y:S01]  /*6240*/  IMAD.MOV.U32 R59, RZ, RZ, R33 ;  /* 0x000000ffff3b7224 */ /* 0x000fe200078e0021 */
[----:B------:R-:W-:Y:S01]  /*6250*/  MOV R33, R34 ;  /* 0x0000002200217202 */ /* 0x000fe20000000f00 */
[----:B------:R-:W-:Y:S02]  /*6260*/  FFMA.FTZ R22, R140, c[0x0][0x23c], -R20 ;  /* 0x00008f008c167a23 */ /* 0x000fe40000010814 */
[----:B------:R-:W-:Y:S01]  /*6270*/  IMAD.MOV.U32 R86, RZ, RZ, R58 ;  /* 0x000000ffff567224 */ /* 0x000fe200078e003a */
[----:B------:R-:W-:Y:S01]  /*6280*/  MOV R6, R59 ;  /* 0x0000003b00067202 */ /* 0x000fe20000000f00 */
[----:B------:R-:W-:Y:S01]  /*6290*/  IMAD.MOV.U32 R34, RZ, RZ, R35 ;  /* 0x000000ffff227224 */ /* 0x000fe200078e0023 */
[----:B------:R-:W-:Y:S01]  /*62a0*/  MOV R59, R15 ;  /* 0x0000000f003b7202 */ /* 0x000fe20000000f00 */
[----:B------:R-:W-:Y:S01]  /*62b0*/  IMAD.MOV.U32 R58, RZ, RZ, R14 ;  /* 0x000000ffff3a7224 */ /* 0x000fe200078e000e */
[----:B------:R-:W-:Y:S01]  /*62c0*/  MOV R35, R24 ;  /* 0x0000001800237202 */ /* 0x000fe20000000f00 */
[--C-:B------:R-:W-:Y:S01]  /*62d0*/  FFMA.FTZ R23, R142, c[0x0][0x23c], -R20.reuse ;  /* 0x00008f008e177a23 */ /* 0x100fe20000010814 */
[----:B--2---:R-:W-:Y:S01]  /*62e0*/  MOV R142, R79 ;  /* 0x0000004f008e7202 */ /* 0x004fe20000000f00 */
[----:B-1----:R-:W-:Y:S01]  /*62f0*/  FFMA.FTZ R2, R159, c[0x0][0x23c], -R20 ;  /* 0x00008f009f027a23 */ /* 0x002fe20000010814 */
[----:B------:R-:W-:Y:S01]  /*6300*/  MOV R17, R6 ;  /* 0x0000000600117202 */ /* 0x000fe20000000f00 */
[----:B---3--:R-:W-:Y:S01]  /*6310*/  IMAD.MOV.U32 R159, RZ, RZ, R243 ;  /* 0x000000ffff9f7224 */ /* 0x008fe200078e00f3 */
[----:B------:R-:W-:Y:S01]  /*6320*/  MOV R154, R58 ;  /* 0x0000003a009a7202 */ /* 0x000fe20000000f00 */
[----:B------:R1:W2:Y:S01]  /*6330*/  MUFU.EX2 R4, R2 ;  /* 0x0000000200047308 */ /* 0x0002a20000000800 */
[----:B------:R-:W-:-:S02]  /*6340*/  IMAD.MOV.U32 R79, RZ, RZ, R83 ;  /* 0x000000ffff4f7224 */ /* 0x000fc400078e0053 */
[----:B------:R-:W-:Y:S01]  /*6350*/  IMAD.MOV.U32 R83, RZ, RZ, R35 ;  /* 0x000000ffff537224 */ /* 0x000fe200078e0023 */
[----:B----4-:R-:W-:Y:S01]  /*6360*/  F2FP.PACK_AB R11, R218, R159 ;  /* 0x0000009fda0b723e */ /* 0x010fe200000000ff */
[----:B------:R-:W-:Y:S02]  /*6370*/  IMAD.MOV.U32 R35, RZ, RZ, R241 ;  /* 0x000000ffff237224 */ /* 0x000fe400078e00f1 */
[----:B------:R-:W-:Y:S02]  /*6380*/  IMAD.MOV.U32 R7, RZ, RZ, R33 ;  /* 0x000000ffff077224 */ /* 0x000fe400078e0021 */
[----:B------:R-:W-:Y:S01]  /*6390*/  IMAD.MOV.U32 R33, RZ, RZ, R3 ;  /* 0x000000ffff217224 */ /* 0x000fe200078e0003 */
[----:B------:R-:W-:Y:S01]  /*63a0*/  MOV R131, R35 ;  /* 0x0000002300837202 */ /* 0x000fe20000000f00 */
[----:B------:R-:W-:Y:S02]  /*63b0*/  FFMA.FTZ R3, R156, c[0x0][0x23c], -R0 ;  /* 0x00008f009c037a23 */ /* 0x000fe40000010800 */
[----:B------:R-:W-:-:S02]  /*63c0*/  IMAD.MOV.U32 R149, RZ, RZ, R59 ;  /* 0x000000ffff957224 */ /* 0x000fc400078e003b */
[----:B------:R-:W-:Y:S01]  /*63d0*/  MUFU.EX2 R231, R3 ;  /* 0x0000000300e77308 */ /* 0x000fe20000000800 */
[----:B-1----:R-:W-:Y:S01]  /*63e0*/  FFMA.FTZ R2, R155, c[0x0][0x23c], -R20 ;  /* 0x00008f009b027a23 */ /* 0x002fe20000010814 */
[----:B------:R-:W-:Y:S01]  /*63f0*/  MOV R155, R33 ;  /* 0x00000021009b7202 */ /* 0x000fe20000000f00 */
[----:B--2---:R-:W-:Y:S02]  /*6400*/  IMAD.MOV.U32 R140, RZ, RZ, R4 ;  /* 0x000000ffff8c7224 */ /* 0x004fe400078e0004 */
[----:B------:R-:W-:Y:S01]  /*6410*/  IMAD.MOV.U32 R4, RZ, RZ, R38 ;  /* 0x000000ffff047224 */ /* 0x000fe200078e0026 */
[----:B------:R-:W-:Y:S01]  /*6420*/  MOV R128, R155 ;  /* 0x0000009b00807202 */ /* 0x000fe20000000f00 */
[----:B------:R-:W-:Y:S01]  /*6430*/  IMAD.MOV.U32 R38, RZ, RZ, R12 ;  /* 0x000000ffff267224 */ /* 0x000fe200078e000c */
[----:B------:R1:W2:Y:S01]  /*6440*/  MUFU.EX2 R8, R2 ;  /* 0x0000000200087308 */ /* 0x0002a20000000800 */
[----:B------:R-:W3:Y:S01]  /*6450*/  LDSM.16.MT88.4 R12, [R213+0xd000] ;  /* 0x00d00000d50c783b */ /* 0x000ee20000004200 */
[----:B------:R-:W-:Y:S01]  /*6460*/  FFMA.FTZ R24, R129, c[0x0][0x23c], -R21 ;  /* 0x00008f0081187a23 */ /* 0x000fe20000010815 */
[----:B------:R-:W-:Y:S01]  /*6470*/  MOV R18, R4 ;  /* 0x0000000400127202 */ /* 0x000fe20000000f00 */
[----:B------:R-:W-:Y:S01]  /*6480*/  IMAD.MOV.U32 R129, RZ, RZ, R87 ;  /* 0x000000ffff817224 */ /* 0x000fe200078e0057 */
[----:B------:R-:W-:Y:S01]  /*6490*/  MOV R87, R63 ;  /* 0x0000003f00577202 */ /* 0x000fe20000000f00 */
[----:B------:R-:W-:Y:S01]  /*64a0*/  FADD.FTZ R4, R189, R188 ;  /* 0x000000bcbd047221 */ /* 0x000fe20000010000 */
[----:B------:R-:W-:Y:S01]  /*64b0*/  MOV R63, R25 ;  /* 0x00000019003f7202 */ /* 0x000fe20000000f00 */
[----:B------:R-:W-:Y:S01]  /*64c0*/  FFMA.FTZ R25, R148, c[0x0][0x23c], -R0 ;  /* 0x00008f0094197a23 */ /* 0x000fe20000010800 */
[----:B------:R-:W-:Y:S01]  /*64d0*/  F2FP.PACK_AB R9, R129, R142 ;  /* 0x0000008e8109723e */ /* 0x000fe200000000ff */
[----:B------:R-:W-:Y:S01]  /*64e0*/  IMAD.MOV.U32 R148, RZ, RZ, R19 ;  /* 0x000000ffff947224 */ /* 0x000fe200078e0013 */
[----:B------:R-:W-:Y:S01]  /*64f0*/  MOV R158, R38 ;  /* 0x00000026009e7202 */ /* 0x000fe20000000f00 */
[----:B------:R-:W-:-:S02]  /*6500*/  IMAD.MOV.U32 R19, RZ, RZ, R5 ;  /* 0x000000ffff137224 */ /* 0x000fc400078e0005 */
[----:B------:R-:W-:Y:S02]  /*6510*/  IMAD.MOV.U32 R16, RZ, RZ, R7 ;  /* 0x000000ffff107224 */ /* 0x000fe400078e0007 */
[----:B-1----:R-:W-:Y:S01]  /*6520*/  FFMA.FTZ R2, R150, c[0x0][0x23c], -R20 ;  /* 0x00008f0096027a23 */ /* 0x002fe20000010814 */
[----:B------:R-:W-:Y:S01]  /*6530*/  MOV R150, R78 ;  /* 0x0000004e00967202 */ /* 0x000fe20000000f00 */
[----:B------:R-:W-:Y:S01]  /*6540*/  FADD.FTZ R3, R182, R181 ;  /* 0x000000b5b6037221 */ /* 0x000fe20000010000 */
[----:B------:R-:W-:Y:S01]  /*6550*/  MOV R78, R82 ;  /* 0x00000052004e7202 */ /* 0x000fe20000000f00 */
[----:B------:R1:W-:Y:S01]  /*6560*/  MUFU.EX2 R252, R2 ;  /* 0x0000000200fc7308 */ /* 0x0003e20000000800 */
[----:B------:R-:W-:Y:S01]  /*6570*/  MOV R82, R34 ;  /* 0x0000002200527202 */ /* 0x000fe20000000f00 */
[----:B------:R-:W-:Y:S01]  /*6580*/  FADD.FTZ R58, R180, R163 ;  /* 0x000000a3b43a7221 */ /* 0x000fe20000010000 */
[----:B------:R-:W-:Y:S01]  /*6590*/  MOV R34, R242 ;  /* 0x000000f200227202 */ /* 0x000fe20000000f00 */
[----:B------:R-:W-:Y:S01]  /*65a0*/  FADD.FTZ R56, R183, R3 ;  /* 0x00000003b7387221 */ /* 0x000fe20000010000 */
[----:B--2---:R-:W-:Y:S01]  /*65b0*/  MOV R156, R8 ;  /* 0x00000008009c7202 */ /* 0x004fe20000000f00 */
[----:B------:R-:W-:Y:S01]  /*65c0*/  FFMA.FTZ R33, R147, c[0x0][0x23c], -R0 ;  /* 0x00008f0093217a23 */ /* 0x000fe20000010800 */
[----:B------:R-:W-:Y:S01]  /*65d0*/  F2FP.PACK_AB R8, R130, R143 ;  /* 0x0000008f8208723e */ /* 0x000fe200000000ff */
[----:B------:R-:W-:Y:S01]  /*65e0*/  IMAD.MOV.U32 R145, RZ, RZ, R34 ;  /* 0x000000ffff917224 */ /* 0x000fe200078e0022 */
[----:B------:R-:W-:Y:S01]  /*65f0*/  F2FP.PACK_AB R10, R150, R148 ;  /* 0x00000094960a723e */ /* 0x000fe200000000ff */
[----:B------:R-:W-:Y:S01]  /*6600*/  FFMA.FTZ R34, R146, c[0x0][0x23c], -R0 ;  /* 0x00008f0092227a23 */ /* 0x000fe20000010800 */
[----:B------:R-:W-:Y:S01]  /*6610*/  MOV R157, R82 ;  /* 0x00000052009d7202 */ /* 0x000fe20000000f00 */
[----:B------:R-:W-:-:S02]  /*6620*/  IMAD.MOV.U32 R82, RZ, RZ, R63 ;  /* 0x000000ffff527224 */ /* 0x000fc400078e003f */
[----:B------:R-:W-:Y:S02]  /*6630*/  IMAD.MOV.U32 R63, RZ, RZ, R36 ;  /* 0x000000ffff3f7224 */ /* 0x000fe400078e0024 */
[----:B-1----:R-:W-:Y:S01]  /*6640*/  FFMA.FTZ R2, R152, c[0x0][0x23c], -R20 ;  /* 0x00008f0098027a23 */ /* 0x002fe20000010814 */
[----:B------:R-:W-:Y:S01]  /*6650*/  MOV R152, R81 ;  /* 0x0000005100987202 */ /* 0x000fe20000000f00 */
[----:B------:R-:W-:Y:S02]  /*6660*/  IMAD.MOV.U32 R81, RZ, RZ, R57 ;  /* 0x000000ffff517224 */ /* 0x000fe400078e0039 */
[----:B------:R1:W2:Y:S01]  /*6670*/  MUFU.EX2 R243, R2 ;  /* 0x0000000200f37308 */ /* 0x0002a20000000800 */
[----:B------:R-:W-:Y:S01]  /*6680*/  FADD.FTZ R57, R190, R4 ;  /* 0x00000004be397221 */ /* 0x000fe20000010000 */
[----:B------:R-:W-:Y:S01]  /*6690*/  F2FP.PACK_AB R4, R156, R140 ;  /* 0x0000008c9c04723e */ /* 0x000fe200000000ff */
[----:B---3--:R-:W-:Y:S01]  /*66a0*/  HMMA.16816.F32 R168, R8, R12, R168 ;  /* 0x0000000c08a8723c */ /* 0x008fe200000018a8 */
[----:B------:R-:W-:-:S02]  /*66b0*/  FFMA.FTZ R35, R144, c[0x0][0x23c], -R0 ;  /* 0x00008f0090237a23 */ /* 0x000fc40000010800 */
[--C-:B------:R-:W-:Y:S01]  /*66c0*/  FFMA.FTZ R21, R138, c[0x0][0x23c], -R20.reuse ;  /* 0x00008f008a157a23 */ /* 0x100fe20000010814 */
[----:B------:R-:W-:Y:S01]  /*66d0*/  MOV R138, R139 ;  /* 0x0000008b008a7202 */ /* 0x000fe20000000f00 */
[----:B------:R-:W-:Y:S01]  /*66e0*/  FFMA.FTZ R20, R137, c[0x0][0x23c], -R20 ;  /* 0x00008f0089147a23 */ /* 0x000fe20000010814 */
[----:B------:R-:W-:Y:S01]  /*66f0*/  MOV R139, R131 ;  /* 0x00000083008b7202 */ /* 0x000fe20000000f00 */
[----:B------:R-:W-:Y:S01]  /*6700*/  IMAD.MOV.U32 R131, RZ, RZ, R145 ;  /* 0x000000ffff837224 */ /* 0x000fe200078e0091 */
[----:B------:R-:W-:Y:S01]  /*6710*/  HMMA.16816.F32 R36, R8, R14, R48 ;  /* 0x0000000e0824723c */ /* 0x000fe20000001830 */
[----:B------:R-:W-:Y:S01]  /*6720*/  IMAD.MOV.U32 R145, RZ, RZ, R149 ;  /* 0x000000ffff917224 */ /* 0x000fe200078e0095 */
[----:B------:R-:W-:Y:S01]  /*6730*/  MOV R149, R154 ;  /* 0x0000009a00957202 */ /* 0x000fe20000000f00 */
[--C-:B-1----:R-:W-:Y:S01]  /*6740*/  FFMA.FTZ R2, R162, c[0x0][0x23c], -R0.reuse ;  /* 0x00008f00a2027a23 */ /* 0x102fe20000010800 */
[----:B--2---:R-:W-:Y:S02]  /*6750*/  F2FP.PACK_AB R6, R243, R252 ;  /* 0x000000fcf306723e */ /* 0x004fe400000000ff */
[----:B------:R-:W-:Y:S01]  /*6760*/  MOV R3, R145 ;  /* 0x0000009100037202 */ /* 0x000fe20000000f00 */
[----:B------:R1:W-:Y:S02]  /*6770*/  MUFU.EX2 R241, R2 ;  /* 0x0000000200f17308 */ /* 0x0003e40000000800 */
[----:B-1----:R-:W-:-:S06]  /*6780*/  FFMA.FTZ R2, R161, c[0x0][0x23c], -R0 ;  /* 0x00008f00a1027a23 */ /* 0x002fcc0000010800 */
[----:B------:R1:W2:Y:S02]  /*6790*/  MUFU.EX2 R242, R2 ;  /* 0x0000000200f27308 */ /* 0x0002a40000000800 */
[----:B-1----:R-:W-:Y:S01]  /*67a0*/  FFMA.FTZ R2, R153, c[0x0][0x23c], -R0 ;  /* 0x00008f0099027a23 */ /* 0x002fe20000010800 */
[----:B--2---:R-:W-:Y:S01]  /*67b0*/  F2FP.PACK_AB R5, R242, R241 ;  /* 0x000000f1f205723e */ /* 0x004fe200000000ff */
[----:B------:R-:W-:-:S04]  /*67c0*/  FADD.FTZ R0, R201, R200 ;  /* 0x000000c8c9007221 */ /* 0x000fc80000010000 */
[----:B------:R-:W1:Y:S01]  /*67d0*/  MUFU.EX2 R59, R2 ;  /* 0x00000002003b7308 */ /* 0x000e620000000800 */
[----:B------:R-:W-:Y:S01]  /*67e0*/  FADD.FTZ R0, R191, R0 ;  /* 0x00000000bf007221 */ /* 0x000fe20000010000 */
[----:B-1----:R-:W-:Y:S02]  /*67f0*/  F2FP.PACK_AB R7, R59, R231 ;  /* 0x000000e73b07723e */ /* 0x002fe400000000ff */
[----:B------:R-:W-:Y:S01]  /*6800*/  MOV R2, R158 ;  /* 0x0000009e00027202 */ /* 0x000fe20000000f00 */
[----:B------:R-:W-:-:S04]  /*6810*/  IMAD.MOV.U32 R158, RZ, RZ, R16 ;  /* 0x000000ffff9e7224 */ /* 0x000fc800078e0010 */
[C---:B------:R-:W-:Y:S08]  /*6820*/  HMMA.16816.F32 R172, R4.reuse, R12, R172 ;  /* 0x0000000c04ac723c */ /* 0x040ff000000018ac */
[----:B------:R-:W-:Y:S01]  /*6830*/  HMMA.16816.F32 R180, R4, R14, R104 ;  /* 0x0000000e04b4723c */ /* 0x000fe20000001868 */
[----:B------:R-:W1:Y:S06]  /*6840*/  LDSM.16.MT88.4 R12, [R214+0xd000] ;  /* 0x00d00000d60c783b */ /* 0x000e6c0000004200 */
[----:B------:R-:W-:Y:S01]  /*6850*/  MOV R107, R86 ;  /* 0x00000056006b7202 */ /* 0x000fe20000000f00 */
[----:B------:R-:W-:Y:S01]  /*6860*/  IMAD.MOV.U32 R106, RZ, RZ, R19 ;  /* 0x000000ffff6a7224 */ /* 0x000fe200078e0013 */
[----:B------:R-:W-:-:S02]  /*6870*/  MOV R104, R17 ;  /* 0x0000001100687202 */ /* 0x000fc40000000f00 */
[----:B------:R-:W-:Y:S02]  /*6880*/  MOV R105, R18 ;  /* 0x0000001200697202 */ /* 0x000fe40000000f00 */
[----:B------:R-:W2:Y:S01]  /*6890*/  LDSM.16.MT88.4 R16, [R216+0xf000] ;  /* 0x00f00000d810783b */ /* 0x000ea20000004200 */
[-C--:B-1----:R-:W-:Y:S07]  /*68a0*/  HMMA.16816.F32 R160, R8, R12.reuse, R164 ;  /* 0x0000000c08a0723c */ /* 0x082fee00000018a4 */
[----:B------:R-:W-:Y:S01]  /*68b0*/  IMAD.MOV.U32 R164, RZ, RZ, R152 ;  /* 0x000000ffffa47224 */ /* 0x000fe200078e0098 */
[----:B------:R-:W-:Y:S01]  /*68c0*/  HMMA.16816.F32 R176, R4, R12, R176 ;  /* 0x0000000c04b0723c */ /* 0x000fe200000018b0 */
[----:B------:R-:W-:Y:S01]  /*68d0*/  IMAD.MOV.U32 R165, RZ, RZ, R149 ;  /* 0x000000ffffa57224 */ /* 0x000fe200078e0095 */
[----:B------:R-:W-:Y:S01]  /*68e0*/  MOV R149, R157 ;  /* 0x0000009d00957202 */ /* 0x000fe20000000f00 */
[----:B------:R-:W-:Y:S01]  /*68f0*/  IMAD.MOV.U32 R166, RZ, RZ, R139 ;  /* 0x000000ffffa67224 */ /* 0x000fe200078e008b */
[----:B------:R-:W-:Y:S01]  /*6900*/  MOV R167, R136 ;  /* 0x0000008800a77202 */ /* 0x000fe20000000f00 */
[----:B------:R-:W-:-:S03]  /*6910*/  IMAD.MOV.U32 R157, RZ, RZ, R202 ;  /* 0x000000ffff9d7224 */ /* 0x000fc600078e00ca */
[-C--:B------:R-:W-:Y:S07]  /*6920*/  HMMA.16816.F32 R188, R4, R14.reuse, R100 ;  /* 0x0000000e04bc723c */ /* 0x080fee0000001864 */
[----:B------:R-:W-:Y:S01]  /*6930*/  IMAD.MOV.U32 R101, RZ, RZ, R78 ;  /* 0x000000ffff657224 */ /* 0x000fe200078e004e */
[----:B------:R-:W-:Y:S01]  /*6940*/  HMMA.16816.F32 R48, R8, R14, R88 ;  /* 0x0000000e0830723c */ /* 0x000fe20000001858 */
[----:B------:R-:W1:Y:S01]  /*6950*/  LDSM.16.MT88.4 R12, [R216+0xd000] ;  /* 0x00d00000d80c783b */ /* 0x000e620000004200 */
[----:B------:R-:W-:-:S02]  /*6960*/  MOV R102, R79 ;  /* 0x0000004f00667202 */ /* 0x000fc40000000f00 */
[----:B------:R-:W-:Y:S02]  /*6970*/  MOV R103, R62 ;  /* 0x0000003e00677202 */ /* 0x000fe40000000f00 */
[----:B------:R-:W-:Y:S01]  /*6980*/  MOV R100, R87 ;  /* 0x0000005700647202 */ /* 0x000fe20000000f00 */
[----:B------:R-:W-:Y:S01]  /*6990*/  FADD.FTZ R2, R2, R58 ;  /* 0x0000003a02027221 */ /* 0x000fe20000010000 */
[----:B--2---:R-:W-:Y:S08]  /*69a0*/  HMMA.16816.F32 R104, R4, R16, R104 ;  /* 0x000000100468723c */ /* 0x004ff00000001868 */
[-C--:B-1----:R-:W-:Y:S08]  /*69b0*/  HMMA.16816.F32 R152, R8, R12.reuse, R196 ;  /* 0x0000000c0898723c */ /* 0x082ff000000018c4 */
[C---:B------:R-:W-:Y:S08]  /*69c0*/  HMMA.16816.F32 R184, R4.reuse, R12, R184 ;  /* 0x0000000c04b8723c */ /* 0x040ff000000018b8 */
[-C--:B------:R-:W-:Y:S07]  /*69d0*/  HMMA.16816.F32 R196, R4, R14.reuse, R96 ;  /* 0x0000000e04c4723c */ /* 0x080fee0000001860 */
[----:B------:R-:W-:Y:S01]  /*69e0*/  IMAD.MOV.U32 R99, RZ, RZ, R138 ;  /* 0x000000ffff637224 */ /* 0x000fe200078e008a */
[----:B------:R-:W-:Y:S01]  /*69f0*/  HMMA.16816.F32 R72, R8, R14, R72 ;  /* 0x0000000e0848723c */ /* 0x000fe20000001848 */
[----:B------:R-:W1:Y:S01]  /*6a00*/  LDSM.16.MT88.4 R12, [R215+0xd000] ;  /* 0x00d00000d70c783b */ /* 0x000e620000004200 */
[----:B------:R-:W-:Y:S01]  /*6a10*/  MOV R97, R203 ;  /* 0x000000cb00617202 */ /* 0x000fe20000000f00 */
[----:B------:R-:W-:Y:S01]  /*6a20*/  IMAD.MOV.U32 R96, RZ, RZ, R63 ;  /* 0x000000ffff607224 */ /* 0x000fe200078e003f */
[----:B------:R-:W-:-:S04]  /*6a30*/  MOV R98, R85 ;  /* 0x0000005500627202 */ /* 0x000fc80000000f00 */
[-C--:B-1----:R-:W-:Y:S08]  /*6a40*/  HMMA.16816.F32 R144, R8, R12.reuse, R192 ;  /* 0x0000000c0890723c */ /* 0x082ff000000018c0 */
[C---:B------:R-:W-:Y:S07]  /*6a50*/  HMMA.16816.F32 R192, R4.reuse, R12, R120 ;  /* 0x0000000c04c0723c */ /* 0x040fee0000001878 */
[----:B------:R-:W-:Y:S01]  /*6a60*/  MOV R121, R77 ;  /* 0x0000004d00797202 */ /* 0x000fe20000000f00 */
[----:B------:R-:W-:Y:S01]  /*6a70*/  HMMA.16816.F32 R200, R4, R14, R92 ;  /* 0x0000000e04c8723c */ /* 0x000fe2000000185c */
[----:B------:R-:W-:Y:S01]  /*6a80*/  IMAD.MOV.U32 R122, RZ, RZ, R76 ;  /* 0x000000ffff7a7224 */ /* 0x000fe200078e004c */
[----:B------:R-:W-:-:S02]  /*6a90*/  MOV R123, R61 ;  /* 0x0000003d007b7202 */ /* 0x000fc40000000f00 */
[----:B------:R-:W-:-:S04]  /*6aa0*/  MOV R120, R84 ;  /* 0x0000005400787202 */ /* 0x000fc80000000f00 */
[----:B------:R-:W-:Y:S01]  /*6ab0*/  HMMA.16816.F32 R136, R8, R14, R44 ;  /* 0x0000000e0888723c */ /* 0x000fe2000000182c */
[----:B------:R-:W1:Y:S07]  /*6ac0*/  LDSM.16.MT88.4 R12, [R213+0xf000] ;  /* 0x00f00000d50c783b */ /* 0x000e6e0000004200 */
[-C--:B-1----:R-:W-:Y:S07]  /*6ad0*/  HMMA.16816.F32 R44, R4, R12.reuse, R208 ;  /* 0x0000000c042c723c */ /* 0x082fee00000018d0 */
[----:B------:R-:W-:Y:S01]  /*6ae0*/  MOV R211, R60 ;  /* 0x0000003c00d37202 */ /* 0x000fe20000000f00 */
[----:B------:R-:W-:Y:S08]  /*6af0*/  HMMA.16816.F32 R204, R8, R12, R204 ;  /* 0x0000000c08cc723c */ /* 0x000ff000000018cc */
[-C--:B------:R-:W-:Y:S08]  /*6b00*/  HMMA.16816.F32 R76, R4, R14.reuse, R108 ;  /* 0x0000000e044c723c */ /* 0x080ff0000000186c */
[C---:B------:R-:W-:Y:S01]  /*6b10*/  HMMA.16816.F32 R60, R8.reuse, R14, R40 ;  /* 0x0000000e083c723c */ /* 0x040fe20000001828 */
[----:B------:R-:W1:Y:S07]  /*6b20*/  LDSM.16.MT88.4 R12, [R214+0xf000] ;  /* 0x00f00000d60c783b */ /* 0x000e6e0000004200 */
[-C--:B-1----:R-:W-:Y:S07]  /*6b30*/  HMMA.16816.F32 R84, R8, R12.reuse, R248 ;  /* 0x0000000c0854723c */ /* 0x082fee00000018f8 */
[----:B------:R-:W-:Y:S01]  /*6b40*/  IMAD.MOV.U32 R248, RZ, RZ, R211 ;  /* 0x000000fffff87224 */ /* 0x000fe200078e00d3 */
[----:B------:R-:W-:Y:S01]  /*6b50*/  HMMA.16816.F32 R88, R4, R12, R244 ;  /* 0x0000000c0458723c */ /* 0x000fe200000018f4 */
[----:B------:R-:W-:Y:S01]  /*6b60*/  MOV R211, R99 ;  /* 0x0000006300d37202 */ /* 0x000fe20000000f00 */
[----:B------:R-:W-:Y:S01]  /*6b70*/  IMAD.MOV.U32 R251, RZ, RZ, R98 ;  /* 0x000000fffffb7224 */ /* 0x000fe200078e0062 */
[----:B------:R-:W-:-:S02]  /*6b80*/  MOV R249, R96 ;  /* 0x0000006000f97202 */ /* 0x000fc40000000f00 */
[----:B------:R-:W-:Y:S01]  /*6b90*/  MOV R250, R97 ;  /* 0x0000006100fa7202 */ /* 0x000fe20000000f00 */
[----:B------:R-:W-:Y:S01]  /*6ba0*/  IMAD.MOV.U32 R97, RZ, RZ, R219 ;  /* 0x000000ffff617224 */ /* 0x000fe200078e00db */
[----:B------:R-:W-:Y:S01]  /*6bb0*/  MOV R96, R164 ;  /* 0x000000a400607202 */ /* 0x000fe20000000f00 */
        /* <DEDUP_REMOVED lines=12> */
[----:B------:R-:W-:Y:S01]  /*6c80*/  FADD.FTZ R0, R165, R0 ;  /* 0x00000000a5007221 */ /* 0x000fe20000010000 */
[----:B------:R-:W-:Y:S01]  /*6c90*/  MOV R96, R97 ;  /* 0x0000006100607202 */ /* 0x000fe20000000f00 */
[----:B------:R-:W-:Y:S01]  /*6ca0*/  IMAD.MOV.U32 R97, RZ, RZ, R98 ;  /* 0x000000ffff617224 */ /* 0x000fe200078e0062 */
        /* <DEDUP_REMOVED lines=13> */
[----:B------:R-:W-:Y:S01]  /*6d80*/  FADD.FTZ R0, R158, R0 ;  /* 0x000000009e007221 */ /* 0x000fe20000010000 */
[----:B------:R-:W-:Y:S01]  /*6d90*/  MOV R247, R142 ;  /* 0x0000008e00f77202 */ /* 0x000fe20000000f00 */
[----:B------:R-:W-:Y:S01]  /*6da0*/  LDSM.16.MT88.4 R112, [R216+0xf800] ;  /* 0x00f80000d870783b */ /* 0x000fe20000004200 */
[----:B------:R-:W-:-:S02]  /*6db0*/  MOV R245, R141 ;  /* 0x0000008d00f57202 */ /* 0x000fc40000000f00 */
[----:B------:R-:W-:Y:S01]  /*6dc0*/  MOV R244, R82 ;  /* 0x0000005200f47202 */ /* 0x000fe20000000f00 */
[----:B------:R-:W-:Y:S01]  /*6dd0*/  MUFU.EX2 R32, R32 ;  /* 0x0000002000207308 */ /* 0x000fe20000000800 */
[----:B------:R2:W5:Y:S01]  /*6de0*/  LDL.LU R219, [R1+0xa8] ;  /* 0x0000a80001db7983 */ /* 0x0005620000300800 */
[C---:B-1----:R-:W-:Y:S06]  /*6df0*/  HMMA.16816.F32 R120, R4.reuse, R12, R120 ;  /* 0x0000000c0478723c */ /* 0x042fec0000001878 */
[----:B------:R-:W-:Y:S01]  /*6e00*/  MUFU.EX2 R31, R31 ;  /* 0x0000001f001f7308 */ /* 0x000fe20000000800 */
[----:B------:R2:W5:Y:S04]  /*6e10*/  LDL.LU R218, [R1+0xa4] ;  /* 0x0000a40001da7983 */ /* 0x0005680000300800 */
[----:B------:R2:W5:Y:S01]  /*6e20*/  LDL.LU R217, [R1+0xa0] ;  /* 0x0000a00001d97983 */ /* 0x0005620000300800 */
[----:B------:R-:W-:Y:S02]  /*6e30*/  HMMA.16816.F32 R40, R4, R14, R124 ;  /* 0x0000000e0428723c */ /* 0x000fe4000000187c */
[----:B------:R-:W-:Y:S01]  /*6e40*/  MUFU.EX2 R30, R30 ;  /* 0x0000001e001e7308 */ /* 0x000fe20000000800 */
[----:B------:R2:W5:Y:S04]  /*6e50*/  LDL.LU R212, [R1+0x9c] ;  /* 0x00009c0001d47983 */ /* 0x0005680000300800 */
[----:B------:R-:W-:Y:S01]  /*6e60*/  FADD.FTZ R5, R166, R56 ;  /* 0x00000038a6057221 */ /* 0x000fe20000010000 */
[----:B------:R-:W-:Y:S01]  /*6e70*/  HMMA.16816.F32 R116, R8, R12, R248 ;  /* 0x0000000c0874723c */ /* 0x000fe200000018f8 */
[----:B------:R-:W-:Y:S01]  /*6e80*/  FADD.FTZ R4, R167, R2 ;  /* 0x00000002a7047221 */ /* 0x000fe20000010000 */
[----:B------:R-:W1:Y:S01]  /*6e90*/  MUFU.EX2 R29, R29 ;  /* 0x0000001d001d7308 */ /* 0x000e620000000800 */
[----:B------:R-:W-:Y:S01]  /*6ea0*/  FADD.FTZ R2, R159, R5 ;  /* 0x000000059f027221 */ /* 0x000fe20000010000 */
[----:B------:R-:W-:Y:S01]  /*6eb0*/  LDSM.16.MT88.4 R164, [R213+0xd800] ;  /* 0x00d80000d5a4783b */ /* 0x000fe20000004200 */
[----:B------:R-:W-:-:S02]  /*6ec0*/  FADD.FTZ R4, R149, R4 ;  /* 0x0000000495047221 */ /* 0x000fc40000010000 */
[----:B------:R-:W-:Y:S01]  /*6ed0*/  IMAD.MOV.U32 R251, RZ, RZ, R211 ;  /* 0x000000fffffb7224 */ /* 0x000fe200078e00d3 */
[----:B------:R-:W-:Y:S01]  /*6ee0*/  MOV R211, R97 ;  /* 0x0000006100d37202 */ /* 0x000fe20000000f00 */
[----:B------:R-:W-:Y:S01]  /*6ef0*/  IMAD.MOV.U32 R97, RZ, RZ, R156 ;  /* 0x000000ffff617224 */ /* 0x000fe200078e009c */
[C---:B------:R-:W-:Y:S01]  /*6f00*/  HMMA.16816.F32 R16, R8.reuse, R18, R68 ;  /* 0x000000120810723c */ /* 0x040fe20000001844 */
[----:B------:R-:W-:Y:S01]  /*6f10*/  FADD.FTZ R2, R151, R2 ;  /* 0x0000000297027221 */ /* 0x000fe20000010000 */
[----:B------:R-:W-:Y:S01]  /*6f20*/  MOV R250, R98 ;  /* 0x0000006200fa7202 */ /* 0x000fe20000000f00 */
[----:B------:R-:W3:Y:S01]  /*6f30*/  LDSM.16.MT88.4 R148, [R216+0xd800] ;  /* 0x00d80000d894783b */ /* 0x000ee20000004200 */
[----:B------:R-:W-:Y:S01]  /*6f40*/  IMAD.MOV.U32 R249, RZ, RZ, R99 ;  /* 0x000000fffff97224 */ /* 0x000fe200078e0063 */
[----:B------:R-:W-:Y:S01]  /*6f50*/  MOV R248, R140 ;  /* 0x0000008c00f87202 */ /* 0x000fe20000000f00 */
[----:B------:R-:W-:Y:S01]  /*6f60*/  IMAD.MOV.U32 R13, RZ, RZ, R83 ;  /* 0x000000ffff0d7224 */ /* 0x000fe200078e0053 */
[----:B------:R-:W-:Y:S01]  /*6f70*/  MOV R12, R80 ;  /* 0x00000050000c7202 */ /* 0x000fe20000000f00 */
[----:B------:R-:W-:Y:S01]  /*6f80*/  HMMA.16816.F32 R64, R8, R14, R64 ;  /* 0x0000000e0840723c */ /* 0x000fe20000001840 */
[----:B------:R-:W4:Y:S01]  /*6f90*/  LDSM.16.MT88.4 R156, [R214+0xd800] ;  /* 0x00d80000d69c783b */ /* 0x000f220000004200 */
[----:B------:R-:W-:Y:S01]  /*6fa0*/  MUFU.EX2 R28, R28 ;  /* 0x0000001c001c7308 */ /* 0x000fe20000000800 */
[----:B-1----:R-:W-:-:S02]  /*6fb0*/  F2FP.PACK_AB R130, R29, R30 ;  /* 0x0000001e1d82723e */ /* 0x002fc400000000ff */
[----:B------:R-:W1:Y:S02]  /*6fc0*/  LDSM.16.MT88.4 R140, [R215+0xd800] ;  /* 0x00d80000d78c783b */ /* 0x000e640000004200 */
[----:B------:R-:W-:Y:S01]  /*6fd0*/  FADD.FTZ R9, R251, R3 ;  /* 0x00000003fb097221 */ /* 0x000fe20000010000 */
[----:B------:R-:W-:Y:S01]  /*6fe0*/  MOV R251, R97 ;  /* 0x0000006100fb7202 */ /* 0x000fe20000000f00 */
[----:B------:R-:W-:Y:S01]  /*6ff0*/  FADD.FTZ R8, R208, R2 ;  /* 0x00000002d0087221 */ /* 0x000fe20000010000 */
[----:B------:R-:W-:Y:S01]  /*7000*/  MOV R15, R81 ;  /* 0x00000051000f7202 */ /* 0x000fe20000000f00 */
[----:B------:R-:W-:Y:S01]  /*7010*/  FADD.FTZ R10, R128, R4 ;  /* 0x00000004800a7221 */ /* 0x000fe20000010000 */
[----:B------:R-:W1:Y:S01]  /*7020*/  LDSM.16.MT88.4 R80, [R213+0xf800] ;  /* 0x00f80000d550783b */ /* 0x000e620000004200 */
[----:B------:R-:W-:Y:S01]  /*7030*/  IMAD.MOV.U32 R208, RZ, RZ, R96 ;  /* 0x000000ffffd07224 */ /* 0x000fe200078e0060 */
[----:B------:R-:W2:Y:S01]  /*7040*/  MUFU.EX2 R27, R27 ;  /* 0x0000001b001b7308 */ /* 0x000ea20000000800 */
[----:B------:R-:W-:Y:S01]  /*7050*/  FADD.FTZ R11, R131, R0 ;  /* 0x00000000830b7221 */ /* 0x000fe20000010000 */
[----:B------:R-:W1:Y:S01]  /*7060*/  LDSM.16.MT88.4 R96, [R214+0xf800] ;  /* 0x00f80000d660783b */ /* 0x000e620000004200 */
[----:B------:R-:W-:Y:S01]  /*7070*/  F2FP.PACK_AB R128, R31, R32 ;  /* 0x000000201f80723e */ /* 0x000fe200000000ff */
[----:B------:R-:W-:-:S02]  /*7080*/  FADD.FTZ R0, R15, R10 ;  /* 0x0000000a0f007221 */ /* 0x000fc40000010000 */
[----:B------:R-:W1:Y:S01]  /*7090*/  LDSM.16.MT88.4 R4, [R215+0xf800] ;  /* 0x00f80000d704783b */ /* 0x000e620000004200 */
[----:B------:R-:W-:Y:S01]  /*70a0*/  FADD.FTZ R3, R12, R11 ;  /* 0x0000000b0c037221 */ /* 0x000fe20000010000 */
[----:B------:R-:W-:Y:S01]  /*70b0*/  MUFU.EX2 R26, R26 ;  /* 0x0000001a001a7308 */ /* 0x000fe20000000800 */
[----:B------:R-:W-:-:S04]  /*70c0*/  FADD.FTZ R2, R13, R9 ;  /* 0x000000090d027221 */ /* 0x000fc80000010000 */
[----:B------:R-:W-:-:S03]  /*70d0*/  FADD.FTZ R2, R247, R2 ;  /* 0x00000002f7027221 */ /* 0x000fc60000010000 */
[----:B------:R-:W3:Y:S01]  /*70e0*/  MUFU.EX2 R24, R24 ;  /* 0x0000001800187308 */ /* 0x000ee20000000800 */
[----:B--2---:R-:W-:-:S07]  /*70f0*/  F2FP.PACK_AB R129, R27, R28 ;  /* 0x0000001c1b81723e */ /* 0x004fce00000000ff */
[----:B------:R-:W-:Y:S08]  /*7100*/  MUFU.EX2 R23, R23 ;  /* 0x0000001700177308 */ /* 0x000ff00000000800 */
[----:B------:R-:W2:Y:S01]  /*7110*/  MUFU.EX2 R22, R22 ;  /* 0x0000001600167308 */ /* 0x000ea20000000800 */
[----:B---3--:R-:W-:-:S07]  /*7120*/  F2FP.PACK_AB R131, R24, R26 ;  /* 0x0000001a1883723e */ /* 0x008fce00000000ff */
[----:B------:R-:W-:Y:S01]  /*7130*/  MUFU.EX2 R21, R21 ;  /* 0x0000001500157308 */ /* 0x000fe20000000800 */
[C---:B------:R-:W-:Y:S07]  /*7140*/  HMMA.16816.F32 R152, R128.reuse, R148, R152 ;  /* 0x000000948098723c */ /* 0x040fee0000001898 */
[----:B------:R-:W3:Y:S01]  /*7150*/  MUFU.EX2 R20, R20 ;  /* 0x0000001400147308 */ /* 0x000ee20000000800 */
[----:B--2---:R-:W-:Y:S01]  /*7160*/  F2FP.PACK_AB R124, R22, R23 ;  /* 0x00000017167c723e */ /* 0x004fe200000000ff */
[C---:B------:R-:W-:Y:S06]  /*7170*/  HMMA.16816.F32 R168, R128.reuse, R164, R168 ;  /* 0x000000a480a8723c */ /* 0x040fec00000018a8 */
[----:B------:R-:W-:Y:S02]  /*7180*/  MUFU.EX2 R25, R25 ;  /* 0x0000001900197308 */ /* 0x000fe40000000800 */
[C---:B----4-:R-:W-:Y:S06]  /*7190*/  HMMA.16816.F32 R160, R128.reuse, R156, R160 ;  /* 0x0000009c80a0723c */ /* 0x050fec00000018a0 */
[----:B------:R-:W2:Y:S01]  /*71a0*/  MUFU.EX2 R33, R33 ;  /* 0x0000002100217308 */ /* 0x000ea20000000800 */
[----:B---3--:R-:W-:Y:S01]  /*71b0*/  F2FP.PACK_AB R126, R20, R21 ;  /* 0x00000015147e723e */ /* 0x008fe200000000ff */
[C---:B-1----:R-:W-:Y:S06]  /*71c0*/  HMMA.16816.F32 R144, R128.reuse, R140, R144 ;  /* 0x0000008c8090723c */ /* 0x042fec0000001890 */
[----:B------:R-:W-:Y:S02]  /*71d0*/  MUFU.EX2 R34, R34 ;  /* 0x0000002200227308 */ /* 0x000fe40000000800 */
[C---:B------:R-:W-:Y:S06]  /*71e0*/  HMMA.16816.F32 R68, R128.reuse, R80, R204 ;  /* 0x000000508044723c */ /* 0x040fec00000018cc */
[----:B------:R-:W1:Y:S01]  /*71f0*/  MUFU.EX2 R35, R35 ;  /* 0x0000002300237308 */ /* 0x000e620000000800 */
[----:B--2---:R-:W-:Y:S01]  /*7200*/  F2FP.PACK_AB R125, R33, R25 ;  /* 0x00000019217d723e */ /* 0x004fe200000000ff */
[C---:B------:R-:W-:Y:S08]  /*7210*/  HMMA.16816.F32 R84, R128.reuse, R96, R84 ;  /* 0x000000608054723c */ /* 0x040ff00000001854 */
[----:B------:R-:W-:Y:S01]  /*7220*/  HMMA.16816.F32 R100, R128, R112, R100 ;  /* 0x000000708064723c */ /* 0x000fe20000001864 */
[----:B-1----:R-:W-:-:S07]  /*7230*/  F2FP.PACK_AB R127, R35, R34 ;  /* 0x00000022237f723e */ /* 0x002fce00000000ff */
[----:B------:R-:W-:Y:S08]  /*7240*/  HMMA.16816.F32 R116, R128, R4, R116 ;  /* 0x000000048074723c */ /* 0x000ff00000001874 */
[C---:B------:R-:W-:Y:S08]  /*7250*/  HMMA.16816.F32 R184, R124.reuse, R148, R184 ;  /* 0x000000947cb8723c */ /* 0x040ff000000018b8 */
[-C--:B------:R-:W-:Y:S08]  /*7260*/  HMMA.16816.F32 R196, R124, R150.reuse, R196 ;  /* 0x000000967cc4723c */ /* 0x080ff000000018c4 */
        /* <DEDUP_REMOVED lines=14> */
[----:B------:R-:W-:Y:S01]  /*7350*/  FADD.FTZ R5, R244, R8 ;  /* 0x00000008f4057221 */ /* 0x000fe20000010000 */
[----:B------:R-:W-:Y:S01]  /*7360*/  HMMA.16816.F32 R164, R128, R166, R36 ;  /* 0x000000a680a4723c */ /* 0x000fe20000001824 */
[----:B------:R-:W-:-:S02]  /*7370*/  FADD.FTZ R4, R245, R0 ;  /* 0x00000000f5047221 */ /* 0x000fc40000010000 */
[----:B------:R-:W-:-:S05]  /*7380*/  FADD.FTZ R0, R248, R5 ;  /* 0x00000005f8007221 */ /* 0x000fca0000010000 */
        /* <DEDUP_REMOVED lines=42> */
[----:B------:R-:W2:Y:S01]  /*7630*/  LDL.64 R210, [R1+0x78] ;  /* 0x0000780001d27983 */ /* 0x000ea20000100a00 */
[----:B------:R-:W-:Y:S01]  /*7640*/  UIADD3 UR22, UR8, -0x2, URZ ;  /* 0xfffffffe08167890 */ /* 0x000fe2000fffe03f */
[----:B------:R-:W-:-:S04]  /*7650*/  DEPBAR.LE SB0, 0x0 ;  /* 0x000080000000791a */ /* 0x000fc80000000000 */
[----:B------:R-:W-:Y:S01]  /*7660*/  USHF.R.S32.HI UR5, URZ, 0x1f, UR22 ;  /* 0x0000001f3f057899 */ /* 0x000fe20008011416 */
[----:B------:R-:W-:Y:S01]  /*7670*/  IMAD.U32 R2, RZ, RZ, UR22 ;  /* 0x00000016ff027e24 */ /* 0x000fe2000f8e00ff */
[----:B------:R-:W-:Y:S01]  /*7680*/  UIMAD UR13, UR12, UR22, URZ ;  /* 0x000000160c0d72a4 */ /* 0x000fe2000f8e023f */
[----:B------:R-:W-:Y:S01]  /*7690*/  IMAD.U32 R0, RZ, RZ, UR4 ;  /* 0x00000004ff007e24 */ /* 0x000fe2000f8e00ff */
[----:B------:R-:W-:Y:S02]  /*76a0*/  UISETP.GT.AND UP0, UPT, UR22, UR9, UPT ;  /* 0x000000091600728c */ /* 0x000fe4000bf04270 */
[----:B------:R-:W-:Y:S02]  /*76b0*/  UIMAD UR5, UR5, UR15, UR13 ;  /* 0x0000000f050572a4 */ /* 0x000fe4000f8e020d */
[----:B------:R-:W-:Y:S01]  /*76c0*/  USHF.L.U32 UR13, UR4, 0x5, URZ ;  /* 0x00000005040d7899 */ /* 0x000fe2000800063f */
[----:B------:R-:W-:Y:S01]  /*76d0*/  BAR.SYNC.DEFER_BLOCKING 0x0 ;  /* 0x0000000000007b1d */ /* 0x000fe20000010000 */
[----:B--2---:R-:W-:-:S04]  /*76e0*/  IMAD.WIDE.U32 R2, R2, UR15, R210 ;  /* 0x0000000f02027c25 */ /* 0x004fc8000f8e00d2 */
[----:B------:R-:W-:Y:S01]  /*76f0*/  IMAD.MOV.U32 R211, RZ, RZ, c[0x0][0x1a4] ;  /* 0x00006900ffd37624 */ /* 0x000fe200078e00ff */
[----:B------:R-:W-:Y:S02]  /*7700*/  IADD3 R3, R3, UR5, RZ ;  /* 0x0000000503037c10 */ /* 0x000fe4000fffe0ff */
[----:B------:R-:W-:Y:S02]  /*7710*/  LEA R6, P0, R2, c[0x0][0x170], 0x1 ;  /* 0x00005c0002067a11 */ /* 0x000fe400078008ff */
[----:B------:R-:W-:Y:S02]  /*7720*/  SHF.L.U64.HI R0, R0, 0x5, R211 ;  /* 0x0000000500007819 */ /* 0x000fe400000102d3 */
[----:B------:R-:W-:Y:S02]  /*7730*/  LEA.HI.X R7, R2, c[0x0][0x174], R3, 0x1, P0 ;  /* 0x00005d0002077a11 */ /* 0x000fe400000f0c03 */
[----:B------:R-:W-:-:S03]  /*7740*/  IADD3 R4, P0, R6, UR13, RZ ;  /* 0x0000000d06047c10 */ /* 0x000fc6000ff1e0ff */
[----:B------:R-:W-:Y:S01]  /*7750*/  @!PT LDS RZ, [RZ] ;  /* 0x00000000fffff984 */ /* 0x000fe20000000800 */
[----:B------:R-:W-:Y:S01]  /*7760*/  @!PT LDS RZ, [RZ] ;  /* 0x00000000fffff984 */ /* 0x000fe20000000800 */
[----:B------:R-:W-:Y:S01]  /*7770*/  @!PT LDS RZ, [RZ] ;  /* 0x00000000fffff984 */ /* 0x000fe20000000800 */
[----:B------:R2:W-:Y:S02]  /*7780*/  LDGSTS.E.BYPASS.LTC128B.128 [R233+0xc000], [R6.64] ;  /* 0x0c00000006e97fae */ /* 0x0005e4000b901d52 */
[----:B------:R-:W-:Y:S01]  /*7790*/  IMAD.X R5, R0, 0x1, R7, P0 ;  /* 0x0000000100057824 */ /* 0x000fe200000e0607 */
[----:B------:R-:W-:Y:S01]  /*77a0*/  IADD3 R2, P0, R4, UR13, RZ ;  /* 0x0000000d04027c10 */ /* 0x000fe2000ff1e0ff */
[----:B------:R2:W-:Y:S04]  /*77b0*/  LDGSTS.E.BYPASS.LTC128B.128 [R233+0xe000], [R6.64+0x80] ;  /* 0x0e00008006e97fae */ /* 0x0005e8000b901d52 */
[--C-:B------:R-:W-:Y:S01]  /*77c0*/  IMAD.X R3, R5, 0x1, R0.reuse, P0 ;  /* 0x0000000105037824 */ /* 0x100fe200000e0600 */
[----:B------:R-:W-:Y:S01]  /*77d0*/  IADD3 R8, P0, R2, UR13, RZ ;  /* 0x0000000d02087c10 */ /* 0x000fe2000ff1e0ff */
[----:B------:R2:W-:Y:S04]  /*77e0*/  LDGSTS.E.BYPASS.LTC128B.128 [R233+0xc800], [R4.64] ;  /* 0x0c80000004e97fae */ /* 0x0005e8000b901d52 */
[----:B------:R-:W-:Y:S01]  /*77f0*/  IMAD.X R9, R3, 0x1, R0, P0 ;  /* 0x0000000103097824 */ /* 0x000fe200000e0600 */
[----:B------:R2:W-:Y:S04]  /*7800*/  LDGSTS.E.BYPASS.LTC128B.128 [R233+0xe800], [R4.64+0x80] ;  /* 0x0e80008004e97fae */ /* 0x0005e8000b901d52 */
[----:B------:R3:W-:Y:S04]  /*7810*/  LDGSTS.E.BYPASS.LTC128B.128 [R233+0xd000], [R2.64] ;  /* 0x0d00000002e97fae */ /* 0x0007e8000b901d52 */
[----:B------:R3:W-:Y:S04]  /*7820*/  LDGSTS.E.BYPASS.LTC128B.128 [R233+0xf000], [R2.64+0x80] ;  /* 0x0f00008002e97fae */ /* 0x0007e8000b901d52 */
[----:B------:R4:W-:Y:S04]  /*7830*/  LDGSTS.E.BYPASS.LTC128B.128 [R233+0xd800], [R8.64] ;  /* 0x0d80000008e97fae */ /* 0x0009e8000b901d52 */
[----:B------:R4:W-:Y:S04]  /*7840*/  LDGSTS.E.BYPASS.LTC128B.128 [R233+0xf800], [R8.64+0x80] ;  /* 0x0f80008008e97fae */ /* 0x0009e8000b901d52 */
[----:B-----5:R-:W-:Y:S04]  /*7850*/  LDSM.16.M88.4 R12, [R219+0x2000] ;  /* 0x00200000db0c783b */ /* 0x020fe80000000200 */
[----:B------:R-:W1:Y:S04]  /*7860*/  LDSM.16.M88.4 R40, [R212+0x9000] ;  /* 0x00900000d428783b */ /* 0x000e680000000200 */
[----:B------:R-:W3:Y:S04]  /*7870*/  LDSM.16.M88.4 R36, [R212+0x9800] ;  /* 0x00980000d424783b */ /* 0x000ee80000000200 */
[----:B------:R-:W-:Y:S04]  /*7880*/  LDSM.16.M88.4 R16, [R219] ;  /* 0x00000000db10783b */ /* 0x000fe80000000200 */
[----:B------:R-:W3:Y:S04]  /*7890*/  LDSM.16.M88.4 R48, [R212+0x8000] ;  /* 0x00800000d430783b */ /* 0x000ee80000000200 */
[----:B--2---:R-:W-:Y:S04]  /*78a0*/  LDSM.16.M88.4 R4, [R220+0x2000] ;  /* 0x00200000dc04783b */ /* 0x004fe80000000200 */
[----:B------:R-:W2:Y:S04]  /*78b0*/  LDSM.16.M88.4 R24, [R229] ;  /* 0x00000000e518783b */ /* 0x000ea80000000200 */
[----:B------:R-:W2:Y:S04]  /*78c0*/  LDSM.16.M88.4 R20, [R228] ;  /* 0x00000000e414783b */ /* 0x000ea80000000200 */
[----:B------:R-:W2:Y:S04]  /*78d0*/  LDSM.16.M88.4 R44, [R212+0x8800] ;  /* 0x00880000d42c783b */ /* 0x000ea80000000200 */
[----:B----4-:R-:W-:Y:S04]  /*78e0*/  LDSM.16.M88.4 R8, [R220] ;  /* 0x00000000dc08783b */ /* 0x010fe80000000200 */
[----:B------:R-:W4:Y:S01]  /*78f0*/  LDSM.16.M88.4 R32, [R223] ;  /* 0x00000000df20783b */ /* 0x000f220000000200 */
[C---:B-1----:R-:W-:Y:S03]  /*7900*/  HMMA.16816.F32 R60, R12.reuse, R40, RZ ;  /* 0x000000280c3c723c */ /* 0x042fe600000018ff */
[----:B------:R-:W1:Y:S04]  /*7910*/  LDSM.16.M88.4 R28, [R230] ;  /* 0x00000000e61c783b */ /* 0x000e680000000200 */
[----:B------:R-:W0:Y:S01]  /*7920*/  LDGDEPBAR ;  /* 0x00000000000079af */ /* 0x000e220000000000 */
[----:B---3--:R-:W-:Y:S08]  /*7930*/  HMMA.16816.F32 R52, R12, R36, RZ ;  /* 0x000000240c34723c */ /* 0x008ff000000018ff */
[-C--:B------:R-:W-:Y:S08]  /*7940*/  HMMA.16816.F32 R244, R16, R48.reuse, RZ ;  /* 0x0000003010f4723c */ /* 0x080ff000000018ff */
[----:B------:R-:W-:Y:S08]  /*7950*/  HMMA.16816.F32 R208, R12, R48, RZ ;  /* 0x000000300cd0723c */ /* 0x000ff000000018ff */
[----:B------:R-:W-:Y:S08]  /*7960*/  HMMA.16816.F32 R64, R16, R40, RZ ;  /* 0x000000281040723c */ /* 0x000ff000000018ff */
[C---:B--2---:R-:W-:Y:S08]  /*7970*/  HMMA.16816.F32 R60, R4.reuse, R24, R60 ;  /* 0x00000018043c723c */ /* 0x044ff0000000183c */
[----:B------:R-:W-:Y:S08]  /*7980*/  HMMA.16816.F32 R52, R4, R20, R52 ;  /* 0x000000140434723c */ /* 0x000ff00000001834 */
[C---:B------:R-:W-:Y:S08]  /*7990*/  HMMA.16816.F32 R56, R16.reuse, R36, RZ ;  /* 0x000000241038723c */ /* 0x040ff000000018ff */
[----:B------:R-:W-:Y:S01]  /*79a0*/  HMMA.16816.F32 R204, R16, R44, RZ ;  /* 0x0000002c10cc723c */ /* 0x000fe200000018ff */
[----:B------:R-:W-:-:S07]  /*79b0*/  IMAD.MOV.U32 R243, RZ, RZ, R60 ;  /* 0x000000fffff37224 */ /* 0x000fce00078e003c */
[----:B------:R-:W-:Y:S01]  /*79c0*/  HMMA.16816.F32 R136, R12, R44, RZ ;  /* 0x0000002c0c88723c */ /* 0x000fe200000018ff */
[----:B------:R-:W-:Y:S02]  /*79d0*/  IMAD.MOV.U32 R49, RZ, RZ, R52 ;  /* 0x000000ffff317224 */ /* 0x000fe400078e0034 */
[----:B------:R-:W-:-:S04]  /*79e0*/  IMAD.MOV.U32 R48, RZ, RZ, R53 ;  /* 0x000000ffff307224 */ /* 0x000fc800078e0035 */
[----:B------:R-:W-:Y:S01]  /*79f0*/  IMAD.MOV.U32 R45, RZ, RZ, R54 ;  /* 0x000000ffff2d7224 */ /* 0x000fe200078e0036 */
[----:B----4-:R-:W-:Y:S01]  /*7a00*/  HMMA.16816.F32 R244, R8, R32, R244 ;  /* 0x0000002008f4723c */ /* 0x010fe200000018f4 */
[----:B------:R-:W-:-:S07]  /*7a10*/  IMAD.MOV.U32 R44, RZ, RZ, R55 ;  /* 0x000000ffff2c7224 */ /* 0x000fce00078e0037 */
[----:B------:R-:W-:Y:S07]  /*7a20*/  HMMA.16816.F32 R208, R4, R32, R208 ;  /* 0x0000002004d0723c */ /* 0x000fee00000018d0 */
[----:B------:R-:W-:Y:S01]  /*7a30*/  IMAD.MOV.U32 R33, RZ, RZ, R61 ;  /* 0x000000ffff217224 */ /* 0x000fe200078e003d */
[----:B------:R-:W-:Y:S07]  /*7a40*/  HMMA.16816.F32 R64, R8, R24, R64 ;  /* 0x000000180840723c */ /* 0x000fee0000001840 */
[----:B------:R-:W-:Y:S01]  /*7a50*/  IMAD.MOV.U32 R25, RZ, RZ, R62 ;  /* 0x000000ffff197224 */ /* 0x000fe200078e003e */
[----:B------:R-:W-:Y:S01]  /*7a60*/  HMMA.16816.F32 R52, R12, R42, RZ ;  /* 0x0000002a0c34723c */ /* 0x000fe200000018ff */
[----:B------:R-:W-:-:S07]  /*7a70*/  IMAD.MOV.U32 R24, RZ, RZ, R63 ;  /* 0x000000ffff187224 */ /* 0x000fce00078e003f */
[C---:B------:R-:W-:Y:S08]  /*7a80*/  HMMA.16816.F32 R60, R8.reuse, R20, R56 ;  /* 0x00000014083c723c */ /* 0x040ff00000001838 */
[----:B-1----:R-:W-:Y:S01]  /*7a90*/  HMMA.16816.F32 R248, R8, R28, R204 ;  /* 0x0000001c08f8723c */ /* 0x002fe200000018cc */
[----:B------:R-:W-:Y:S02]  /*7aa0*/  IMAD.MOV.U32 R32, RZ, RZ, R64 ;  /* 0x000000ffff207224 */ /* 0x000fe400078e0040 */
[----:B------:R-:W-:-:S05]  /*7ab0*/  IMAD.MOV.U32 R3, RZ, RZ, R65 ;  /* 0x000000ffff037224 */ /* 0x000fca00078e0041 */
[C---:B------:R-:W-:Y:S08]  /*7ac0*/  HMMA.16816.F32 R204, R4.reuse, R28, R136 ;  /* 0x0000001c04cc723c */ /* 0x040ff00000001888 */
[----:B------:R-:W-:Y:S01]  /*7ad0*/  IMAD.MOV.U32 R57, RZ, RZ, R60 ;  /* 0x000000ffff397224 */ /* 0x000fe200078e003c */
[----:B------:R-:W-:Y:S01]  /*7ae0*/  HMMA.16816.F32 R136, R4, R26, R52 ;  /* 0x0000001a0488723c */ /* 0x000fe20000001834 */
[----:B------:R-:W-:-:S02]  /*7af0*/  IMAD.MOV.U32 R56, RZ, RZ, R61 ;  /* 0x000000ffff387224 */ /* 0x000fc400078e003d */
[----:B------:R-:W-:Y:S02]  /*7b00*/  IMAD.MOV.U32 R37, RZ, RZ, R62 ;  /* 0x000000ffff257224 */ /* 0x000fe400078e003e */
[----:B------:R-:W-:Y:S02]  /*7b10*/  IMAD.MOV.U32 R36, RZ, RZ, R63 ;  /* 0x000000ffff247224 */ /* 0x000fe400078e003f */
[----:B------:R-:W-:Y:S01]  /*7b20*/  IMAD.MOV.U32 R54, RZ, RZ, R49 ;  /* 0x000000ffff367224 */ /* 0x000fe200078e0031 */
[----:B------:R-:W-:Y:S01]  /*7b30*/  HMMA.16816.F32 R60, R12, R50, RZ ;  /* 0x000000320c3c723c */ /* 0x000fe200000018ff */
[----:B------:R-:W-:Y:S02]  /*7b40*/  IMAD.MOV.U32 R55, RZ, RZ, R48 ;  /* 0x000000ffff377224 */ /* 0x000fe400078e0030 */
[----:B------:R-:W-:Y:S02]  /*7b50*/  IMAD.MOV.U32 R20, RZ, RZ, R57 ;  /* 0x000000ffff147224 */ /* 0x000fe400078e0039 */
[----:B------:R-:W-:-:S02]  /*7b60*/  IMAD.MOV.U32 R21, RZ, RZ, R56 ;  /* 0x000000ffff157224 */ /* 0x000fc400078e0038 */
[----:B------:R-:W-:Y:S01]  /*7b70*/  IMAD.MOV.U32 R2, RZ, RZ, R249 ;  /* 0x000000ffff027224 */ /* 0x000fe200078e00f9 */
[----:B------:R-:W-:Y:S01]  /*7b80*/  HMMA.16816.F32 R48, R16, R50, RZ ;  /* 0x000000321030723c */ /* 0x000fe200000018ff */
[----:B------:R-:W-:Y:S02]  /*7b90*/  IMAD.MOV.U32 R0, RZ, RZ, R248 ;  /* 0x000000ffff007224 */ /* 0x000fe400078e00f8 */
[----:B------:R-:W-:Y:S02]  /*7ba0*/  IMAD.MOV.U32 R41, RZ, RZ, R250 ;  /* 0x000000ffff297224 */ /* 0x000fe400078e00fa */
[----:B------:R-:W-:Y:S02]  /*7bb0*/  IMAD.MOV.U32 R40, RZ, RZ, R251 ;  /* 0x000000ffff287224 */ /* 0x000fe400078e00fb */
[----:B------:R-:W-:Y:S01]  /*7bc0*/  IMAD.MOV.U32 R29, RZ, RZ, R2 ;  /* 0x000000ffff1d7224 */ /* 0x000fe200078e0002 */
[----:B------:R-:W-:Y:S01]  /*7bd0*/  HMMA.16816.F32 R56, R12, R46, RZ ;  /* 0x0000002e0c38723c */ /* 0x000fe200000018ff */
[----:B------:R-:W-:-:S02]  /*7be0*/  IMAD.MOV.U32 R28, RZ, RZ, R0 ;  /* 0x000000ffff1c7224 */ /* 0x000fc400078e0000 */
[----:B------:R-:W-:Y:S02]  /*7bf0*/  IMAD.MOV.U32 R2, RZ, RZ, R66 ;  /* 0x000000ffff027224 */ /* 0x000fe400078e0042 */
[----:B------:R-:W-:-:S03]  /*7c00*/  IMAD.MOV.U32 R0, RZ, RZ, R67 ;  /* 0x000000ffff007224 */ /* 0x000fc600078e0043 */
[-C--:B------:R-:W-:Y:S08]  /*7c10*/  HMMA.16816.F32 R60, R4, R34.reuse, R60 ;  /* 0x00000022043c723c */ /* 0x080ff0000000183c */
[----:B------:R-:W-:Y:S07]  /*7c20*/  HMMA.16816.F32 R48, R8, R34, R48 ;  /* 0x000000220830723c */ /* 0x000fee0000001830 */
[----:B------:R-:W-:Y:S01]  /*7c30*/  IMAD.MOV.U32 R34, RZ, RZ, R45 ;  /* 0x000000ffff227224 */ /* 0x000fe200078e002d */
[----:B------:R-:W-:Y:S01]  /*7c40*/  HMMA.16816.F32 R64, R4, R30, R56 ;  /* 0x0000001e0440723c */ /* 0x000fe20000001838 */
[----:B------:R-:W-:-:S07]  /*7c50*/  IMAD.MOV.U32 R35, RZ, RZ, R44 ;  /* 0x000000ffff237224 */ /* 0x000fce00078e002c */
[----:B------:R-:W-:Y:S08]  /*7c60*/  HMMA.16816.F32 R44, R16, R46, RZ ;  /* 0x0000002e102c723c */ /* 0x000ff000000018ff */
[----:B------:R-:W-:Y:S11]  /*7c70*/  HMMA.16816.F32 R12, R12, R38, RZ ;  /* 0x000000260c0c723c */ /* 0x000ff600000018ff */
[----:B------:R-:W-:Y:S05]  /*7c80*/  @!UPT UIADD3 URZ, URZ, URZ, URZ ;  /* 0x0000003f3f3ff290 */ /* 0x000fea000fffe03f */
[----:B------:R-:W-:Y:S07]  /*7c90*/  HMMA.16816.F32 R56, R8, R30, R44 ;  /* 0x0000001e0838723c */ /* 0x000fee000000182c */
[----:B------:R-:W-:Y:S01]  /*7ca0*/  IMAD.MOV.U32 R30, RZ, RZ, R41 ;  /* 0x000000ffff1e7224 */ /* 0x000fe200078e0029 */
[----:B------:R-:W-:Y:S01]  /*7cb0*/  HMMA.16816.F32 R248, R4, R22, R12 ;  /* 0x0000001604f8723c */ /* 0x000fe2000000180c */
[----:B------:R-:W-:Y:S01]  /*7cc0*/  IMAD.MOV.U32 R31, RZ, RZ, R40 ;  /* 0x000000ffff1f7224 */ /* 0x000fe200078e0028 */
[----:B------:R-:W-:Y:S01]  /*7cd0*/  LDSM.16.M88.4 R4, [R222+0x2000] ;  /* 0x00200000de04783b */ /* 0x000fe20000000200 */
[----:B------:R-:W-:-:S02]  /*7ce0*/  IMAD.MOV.U32 R46, RZ, RZ, R54 ;  /* 0x000000ffff2e7224 */ /* 0x000fc400078e0036 */
[----:B------:R-:W-:Y:S01]  /*7cf0*/  IMAD.MOV.U32 R47, RZ, RZ, R55 ;  /* 0x000000ffff2f7224 */ /* 0x000fe200078e0037 */
[----:B------:R-:W1:Y:S02]  /*7d00*/  LDSM.16.M88.4 R12, [R218+0x8000] ;  /* 0x00800000da0c783b */ /* 0x000e640000000200 */
[C---:B------:R-:W-:Y:S08]  /*7d10*/  HMMA.16816.F32 R40, R16.reuse, R42, RZ ;  /* 0x0000002a1028723c */ /* 0x040ff000000018ff */
[----:B------:R-:W-:Y:S11]  /*7d20*/  HMMA.16816.F32 R16, R16, R38, RZ ;  /* 0x000000261010723c */ /* 0x000ff600000018ff */
[----:B------:R-:W-:Y:S05]  /*7d30*/  @!UPT UIADD3 URZ, URZ, URZ, URZ ;  /* 0x0000003f3f3ff290 */ /* 0x000fea000fffe03f */
[C---:B------:R-:W-:Y:S08]  /*7d40*/  HMMA.16816.F32 R40, R8.reuse, R26, R40 ;  /* 0x0000001a0828723c */ /* 0x040ff00000001828 */
[----:B------:R-:W-:Y:S01]  /*7d50*/  HMMA.16816.F32 R16, R8, R22, R16 ;  /* 0x000000160810723c */ /* 0x000fe20000001810 */
[----:B------:R-:W2:Y:S07]  /*7d60*/  LDSM.16.M88.4 R8, [R222] ;  /* 0x00000000de08783b */ /* 0x000eae0000000200 */
[----:B-1----:R-:W-:Y:S07]  /*7d70*/  HMMA.16816.F32 R52, R4, R12, R208 ;  /* 0x0000000c0434723c */ /* 0x002fee00000018d0 */
[----:B------:R-:W-:-:S02]  /*7d80*/  IMAD.MOV.U32 R208, RZ, RZ, R46 ;  /* 0x000000ffffd07224 */ /* 0x000fc400078e002e */
[----:B------:R-:W-:Y:S02]  /*7d90*/  IMAD.MOV.U32 R209, RZ, RZ, R47 ;  /* 0x000000ffffd17224 */ /* 0x000fe400078e002f */
[----:B------:R-:W-:Y:S02]  /*7da0*/  IMAD.MOV.U32 R210, RZ, RZ, R34 ;  /* 0x000000ffffd27224 */ /* 0x000fe400078e0022 */
[----:B------:R-:W-:Y:S01]  /*7db0*/  IMAD.MOV.U32 R211, RZ, RZ, R35 ;  /* 0x000000ffffd37224 */ /* 0x000fe200078e0023 */
[----:B--2---:R-:W-:Y:S07]  /*7dc0*/  HMMA.16816.F32 R44, R8, R12, R244 ;  /* 0x0000000c082c723c */ /* 0x004fee00000018f4 */
[----:B------:R-:W-:-:S02]  /*7dd0*/  IMAD.MOV.U32 R244, RZ, RZ, R20 ;  /* 0x000000fffff47224 */ /* 0x000fc400078e0014 */
[----:B------:R-:W-:Y:S02]  /*7de0*/  IMAD.MOV.U32 R245, RZ, RZ, R21 ;  /* 0x000000fffff57224 */ /* 0x000fe400078e0015 */
[----:B------:R-:W-:Y:S01]  /*7df0*/  IMAD.MOV.U32 R246, RZ, RZ, R37 ;  /* 0x000000fffff67224 */ /* 0x000fe200078e0025 */
[----:B------:R-:W-:Y:S01]  /*7e00*/  HMMA.16816.F32 R20, R8, R14, R48 ;  /* 0x0000000e0814723c */ /* 0x000fe20000001830 */
[----:B------:R-:W-:-:S07]  /*7e10*/  IMAD.MOV.U32 R247, RZ, RZ, R36 ;  /* 0x000000fffff77224 */ /* 0x000fce00078e0024 */
[----:B------:R-:W-:Y:S01]  /*7e20*/  HMMA.16816.F32 R36, R4, R14, R60 ;  /* 0x0000000e0424723c */ /* 0x000fe2000000183c */
[----:B------:R-:W1:Y:S06]  /*7e30*/  LDSM.16.M88.4 R12, [R218+0x8800] ;  /* 0x00880000da0c783b */ /* 0x000e6c0000000200 */
[----:B------:R-:W-:Y:S02]  /*7e40*/  IMAD.MOV.U32 R62, RZ, RZ, R25 ;  /* 0x000000ffff3e7224 */ /* 0x000fe400078e0019 */
[----:B------:R-:W-:Y:S02]  /*7e50*/  IMAD.MOV.U32 R63, RZ, RZ, R24 ;  /* 0x000000ffff3f7224 */ /* 0x000fe400078e0018 */
[----:B------:R-:W-:-:S02]  /*7e60*/  IMAD.MOV.U32 R61, RZ, RZ, R33 ;  /* 0x000000ffff3d7224 */ /* 0x000fc400078e0021 */
[----:B------:R-:W-:Y:S01]  /*7e70*/  IMAD.MOV.U32 R60, RZ, RZ, R243 ;  /* 0x000000ffff3c7224 */ /* 0x000fe200078e00f3 */
[-C--:B-1----:R-:W-:Y:S08]  /*7e80*/  HMMA.16816.F32 R24, R8, R12.reuse, R28 ;  /* 0x0000000c0818723c */ /* 0x082ff0000000181c */
[----:B------:R-:W-:Y:S07]  /*7e90*/  HMMA.16816.F32 R28, R4, R12, R204 ;  /* 0x0000000c041c723c */ /* 0x000fee00000018cc */
[----:B------:R-:W-:Y:S01]  /*7ea0*/  IMAD.MOV.U32 R204, RZ, RZ, R32 ;  /* 0x000000ffffcc7224 */ /* 0x000fe200078e0020 */
[----:B------:R-:W-:Y:S01]  /*7eb0*/  HMMA.16816.F32 R48, R8, R14, R56 ;  /* 0x0000000e0830723c */ /* 0x000fe20000001838 */
[----:B------:R-:W-:-:S02]  /*7ec0*/  IMAD.MOV.U32 R205, RZ, RZ, R3 ;  /* 0x000000ffffcd7224 */ /* 0x000fc400078e0003 */
[----:B------:R-:W-:Y:S02]  /*7ed0*/  IMAD.MOV.U32 R206, RZ, RZ, R2 ;  /* 0x000000ffffce7224 */ /* 0x000fe400078e0002 */
[----:B------:R-:W-:-:S03]  /*7ee0*/  IMAD.MOV.U32 R207, RZ, RZ, R0 ;  /* 0x000000ffffcf7224 */ /* 0x000fc600078e0000 */
[----:B------:R-:W-:Y:S01]  /*7ef0*/  HMMA.16816.F32 R32, R4, R14, R64 ;  /* 0x0000000e0420723c */ /* 0x000fe20000001840 */
[----:B------:R-:W1:Y:S07]  /*7f00*/  LDSM.16.M88.4 R12, [R218+0x9000] ;  /* 0x00900000da0c783b */ /* 0x000e6e0000000200 */
[-C--:B-1----:R-:W-:Y:S08]  /*7f10*/  HMMA.16816.F32 R56, R8, R12.reuse, R204 ;  /* 0x0000000c0838723c */ /* 0x082ff000000018cc */
[C---:B------:R-:W-:Y:S08]  /*7f20*/  HMMA.16816.F32 R60, R4.reuse, R12, R60 ;  /* 0x0000000c043c723c */ /* 0x040ff0000000183c */
[-C--:B------:R-:W-:Y:S08]  /*7f30*/  HMMA.16816.F32 R64, R4, R14.reuse, R136 ;  /* 0x0000000e0440723c */ /* 0x080ff00000001888 */
[----:B------:R-:W-:Y:S01]  /*7f40*/  HMMA.16816.F32 R40, R8, R14, R40 ;  /* 0x0000000e0828723c */ /* 0x000fe20000001828 */
[----:B------:R-:W1:Y:S07]  /*7f50*/  LDSM.16.M88.4 R12, [R218+0x9800] ;  /* 0x00980000da0c783b */ /* 0x000e6e0000000200 */
[-C--:B-1----:R-:W-:Y:S08]  /*7f60*/  HMMA.16816.F32 R136, R4, R12.reuse, R208 ;  /* 0x0000000c0488723c */ /* 0x082ff000000018d0 */
[----:B------:R-:W-:Y:S08]  /*7f70*/  HMMA.16816.F32 R204, R8, R12, R244 ;  /* 0x0000000c08cc723c */ /* 0x000ff000000018f4 */
[----:B------:R-:W-:Y:S01]  /*7f80*/  HMMA.16816.F32 R248, R4, R14, R248 ;  /* 0x0000000e04f8723c */ /* 0x000fe200000018f8 */
[----:B------:R-:W-:Y:S07]  /*7f90*/  LDSM.16.M88.4 R4, [R221+0x2000] ;  /* 0x00200000dd04783b */ /* 0x000fee0000000200 */
[----:B------:R-:W-:-:S02]  /*7fa0*/  IMAD.MOV.U32 R211, RZ, RZ, R136 ;  /* 0x000000ffffd37224 */ /* 0x000fc400078e0088 */
[----:B------:R-:W-:Y:S02]  /*7fb0*/  IMAD.MOV.U32 R210, RZ, RZ, R137 ;  /* 0x000000ffffd27224 */ /* 0x000fe400078e0089 */
[----:B------:R-:W-:Y:S02]  /*7fc0*/  IMAD.MOV.U32 R209, RZ, RZ, R138 ;  /* 0x000000ffffd17224 */ /* 0x000fe400078e008a */
[----:B------:R-:W-:Y:S02]  /*7fd0*/  IMAD.MOV.U32 R208, RZ, RZ, R139 ;  /* 0x000000ffffd07224 */ /* 0x000fe400078e008b */
[----:B------:R-:W-:Y:S01]  /*7fe0*/  HMMA.16816.F32 R136, R8, R14, R16 ;  /* 0x0000000e0888723c */ /* 0x000fe20000001810 */
[----:B------:R-:W1:Y:S04]  /*7ff0*/  LDSM.16.M88.4 R12, [R217] ;  /* 0x00000000d90c783b */ /* 0x000e680000000200 */
[----:B------:R-:W2:Y:S03]  /*8000*/  LDSM.16.M88.4 R8, [R221] ;  /* 0x00000000dd08783b */ /* 0x000ea60000000200 */
[C---:B-1----:R-:W-:Y:S08]  /*8010*/  HMMA.16816.F32 R52, R4.reuse, R12, R52 ;  /* 0x0000000c0434723c */ /* 0x042ff00000001834 */
[----:B------:R-:W-:Y:S11]  /*8020*/  HMMA.16816.F32 R244, R4, R14, R36 ;  /* 0x0000000e04f4723c */ /* 0x000ff60000001824 */
[----:B------:R-:W-:Y:S05]  /*8030*/  @!UPT UIADD3 URZ, URZ, URZ, URZ ;  /* 0x0000003f3f3ff290 */ /* 0x000fea000fffe03f */
[----:B------:R-:W-:Y:S02]  /*8040*/  IMAD.MOV.U32 R243, RZ, RZ, R52 ;  /* 0x000000fffff37224 */ /* 0x000fe400078e0034 */
[----:B------:R-:W-:Y:S02]  /*8050*/  IMAD.MOV.U32 R3, RZ, RZ, R53 ;  /* 0x000000ffff037224 */ /* 0x000fe400078e0035 */
[----:B------:R-:W-:Y:S02]  /*8060*/  IMAD.MOV.U32 R2, RZ, RZ, R54 ;  /* 0x000000ffff027224 */ /* 0x000fe400078e0036 */
[----:B------:R-:W-:Y:S02]  /*8070*/  IMAD.MOV.U32 R0, RZ, RZ, R55 ;  /* 0x000000ffff007224 */ /* 0x000fe400078e0037 */
[----:B------:R-:W-:Y:S02]  /*8080*/  IMAD.MOV.U32 R52, RZ, RZ, R211 ;  /* 0x000000ffff347224 */ /* 0x000fe400078e00d3 */
[----:B------:R-:W-:-:S02]  /*8090*/  IMAD.MOV.U32 R53, RZ, RZ, R210 ;  /* 0x000000ffff357224 */ /* 0x000fc400078e00d2 */
[----:B------:R-:W-:Y:S02]  /*80a0*/  IMAD.MOV.U32 R54, RZ, RZ, R209 ;  /* 0x000000ffff367224 */ /* 0x000fe400078e00d1 */
[----:B------:R-:W-:Y:S02]  /*80b0*/  IMAD.MOV.U32 R55, RZ, RZ, R208 ;  /* 0x000000ffff377224 */ /* 0x000fe400078e00d0 */
[C---:B--2---:R-:W-:Y:S08]  /*80c0*/  HMMA.16816.F32 R208, R8.reuse, R12, R44 ;  /* 0x0000000c08d0723c */ /* 0x044ff0000000182c */
[C---:B------:R-:W-:Y:S01]  /*80d0*/  HMMA.16816.F32 R44, R8.reuse, R14, R20 ;  /* 0x0000000e082c723c */ /* 0x040fe20000001814 */
[----:B------:R-:W1:Y:S07]  /*80e0*/  LDSM.16.M88.4 R12, [R217+0x800] ;  /* 0x00080000d90c783b */ /* 0x000e6e0000000200 */
[-C--:B-1----:R-:W-:Y:S08]  /*80f0*/  HMMA.16816.F32 R16, R8, R12.reuse, R24 ;  /* 0x0000000c0810723c */ /* 0x082ff00000001818 */
[C---:B------:R-:W-:Y:S08]  /*8100*/  HMMA.16816.F32 R28, R4.reuse, R12, R28 ;  /* 0x0000000c041c723c */ /* 0x040ff0000000181c */
[----:B------:R-:W-:Y:S08]  /*8110*/  HMMA.16816.F32 R24, R4, R14, R32 ;  /* 0x0000000e0418723c */ /* 0x000ff00000001820 */
[----:B------:R-:W-:-:S02]  /*8120*/  IMAD.MOV.U32 R23, RZ, RZ, R16 ;  /* 0x000000ffff177224 */ /* 0x000fc400078e0010 */
[----:B------:R-:W-:Y:S02]  /*8130*/  IMAD.MOV.U32 R22, RZ, RZ, R17 ;  /* 0x000000ffff167224 */ /* 0x000fe400078e0011 */
[----:B------:R-:W-:Y:S02]  /*8140*/  IMAD.MOV.U32 R21, RZ, RZ, R18 ;  /* 0x000000ffff157224 */ /* 0x000fe400078e0012 */
[----:B------:R-:W-:Y:S02]  /*8150*/  IMAD.MOV.U32 R20, RZ, RZ, R19 ;  /* 0x000000ffff147224 */ /* 0x000fe400078e0013 */
[----:B------:R-:W-:Y:S01]  /*8160*/  HMMA.16816.F32 R16, R8, R14, R48 ;  /* 0x0000000e0810723c */ /* 0x000fe20000001830 */
[----:B------:R-:W1:Y:S06]  /*8170*/  LDSM.16.M88.4 R12, [R217+0x1000] ;  /* 0x00100000d90c783b */ /* 0x000e6c0000000200 */
[----:B------:R-:W-:-:S02]  /*8180*/  IMAD.MOV.U32 R48, RZ, RZ, R23 ;  /* 0x000000ffff307224 */ /* 0x000fc400078e0017 */
[----:B------:R-:W-:Y:S02]  /*8190*/  IMAD.MOV.U32 R49, RZ, RZ, R22 ;  /* 0x000000ffff317224 */ /* 0x000fe400078e0016 */
[----:B------:R-:W-:Y:S02]  /*81a0*/  IMAD.MOV.U32 R50, RZ, RZ, R21 ;  /* 0x000000ffff327224 */ /* 0x000fe400078e0015 */
[----:B------:R-:W-:Y:S01]  /*81b0*/  IMAD.MOV.U32 R51, RZ, RZ, R20 ;  /* 0x000000ffff337224 */ /* 0x000fe200078e0014 */
[-C--:B-1----:R-:W-:Y:S08]  /*81c0*/  HMMA.16816.F32 R32, R8, R12.reuse, R56 ;  /* 0x0000000c0820723c */ /* 0x082ff00000001838 */
[C---:B------:R-:W-:Y:S08]  /*81d0*/  HMMA.16816.F32 R20, R4.reuse, R12, R60 ;  /* 0x0000000c0414723c */ /* 0x040ff0000000183c */
[-C--:B------:R-:W-:Y:S07]  /*81e0*/  HMMA.16816.F32 R36, R4, R14.reuse, R64 ;  /* 0x0000000e0424723c */ /* 0x080fee0000001840 */
[----:B------:R-:W-:Y:S01]  /*81f0*/  IMAD.MOV.U32 R64, RZ, RZ, R48 ;  /* 0x000000ffff407224 */ /* 0x000fe200078e0030 */
[----:B------:R-:W-:Y:S01]  /*8200*/  HMMA.16816.F32 R40, R8, R14, R40 ;  /* 0x0000000e0828723c */ /* 0x000fe20000001828 */
[----:B------:R-:W1:Y:S01]  /*8210*/  LDSM.16.M88.4 R12, [R217+0x1800] ;  /* 0x00180000d90c783b */ /* 0x000e620000000200 */
[----:B------:R-:W-:-:S02]  /*8220*/  IMAD.MOV.U32 R65, RZ, RZ, R49 ;  /* 0x000000ffff417224 */ /* 0x000fc400078e0031 */
[----:B------:R-:W-:Y:S02]  /*8230*/  IMAD.MOV.U32 R66, RZ, RZ, R50 ;  /* 0x000000ffff427224 */ /* 0x000fe400078e0032 */
[----:B------:R-:W-:Y:S02]  /*8240*/  IMAD.MOV.U32 R67, RZ, RZ, R51 ;  /* 0x000000ffff437224 */ /* 0x000fe400078e0033 */
[-C--:B-1----:R-:W-:Y:S08]  /*8250*/  HMMA.16816.F32 R56, R4, R12.reuse, R52 ;  /* 0x0000000c0438723c */ /* 0x082ff00000001834 */
[----:B------:R-:W-:Y:S07]  /*8260*/  HMMA.16816.F32 R60, R8, R12, R204 ;  /* 0x0000000c083c723c */ /* 0x000fee00000018cc */
[----:B------:R-:W-:Y:S01]  /*8270*/  IMAD.MOV.U32 R204, RZ, RZ, R243 ;  /* 0x000000ffffcc7224 */ /* 0x000fe200078e00f3 */
[----:B------:R-:W-:Y:S01]  /*8280*/  HMMA.16816.F32 R52, R4, R14, R248 ;  /* 0x0000000e0434723c */ /* 0x000fe200000018f8 */
[----:B------:R-:W-:Y:S01]  /*8290*/  LDSM.16.M88.4 R4, [R219+0x6000] ;  /* 0x00600000db04783b */ /* 0x000fe20000000200 */
[----:B------:R-:W-:-:S02]  /*82a0*/  IMAD.MOV.U32 R205, RZ, RZ, R3 ;  /* 0x000000ffffcd7224 */ /* 0x000fc400078e0003 */
[----:B------:R-:W-:Y:S02]  /*82b0*/  IMAD.MOV.U32 R206, RZ, RZ, R2 ;  /* 0x000000ffffce7224 */ /* 0x000fe400078e0002 */
[----:B------:R-:W-:Y:S02]  /*82c0*/  IMAD.MOV.U32 R207, RZ, RZ, R0 ;  /* 0x000000ffffcf7224 */ /* 0x000fe400078e0000 */
[----:B------:R-:W-:Y:S01]  /*82d0*/  HMMA.16816.F32 R48, R8, R14, R136 ;  /* 0x0000000e0830723c */ /* 0x000fe20000001888 */
[----:B------:R-:W1:Y:S04]  /*82e0*/  LDSM.16.M88.4 R12, [R212+0xa000] ;  /* 0x00a00000d40c783b */ /* 0x000e680000000200 */
[----:B------:R-:W2:Y:S03]  /*82f0*/  LDSM.16.M88.4 R8, [R219+0x4000] ;  /* 0x00400000db08783b */ /* 0x000ea60000000200 */
[-C--:B-1----:R-:W-:Y:S08]  /*8300*/  HMMA.16816.F32 R204, R4, R12.reuse, R204 ;  /* 0x0000000c04cc723c */ /* 0x082ff000000018cc */
[----:B--2---:R-:W-:Y:S08]  /*8310*/  HMMA.16816.F32 R208, R8, R12, R208 ;  /* 0x0000000c08d0723c */ /* 0x004ff000000018d0 */
[----:B------:R-:W-:Y:S08]  /*8320*/  HMMA.16816.F32 R244, R4, R14, R244 ;  /* 0x0000000e04f4723c */ /* 0x000ff000000018f4 */
[----:B------:R-:W-:-:S02]  /*8330*/  IMAD.MOV.U32 R251, RZ, RZ, R204 ;  /* 0x000000fffffb7224 */ /* 0x000fc400078e00cc */
[----:B------:R-:W-:Y:S02]  /*8340*/  IMAD.MOV.U32 R250, RZ, RZ, R205 ;  /* 0x000000fffffa7224 */ /* 0x000fe400078e00cd */
[----:B------:R-:W-:Y:S02]  /*8350*/  IMAD.MOV.U32 R249, RZ, RZ, R206 ;  /* 0x000000fffff97224 */ /* 0x000fe400078e00ce */
[----:B------:R-:W-:Y:S02]  /*8360*/  IMAD.MOV.U32 R248, RZ, RZ, R207 ;  /* 0x000000fffff87224 */ /* 0x000fe400078e00cf */
[C---:B------:R-:W-:Y:S01]  /*8370*/  HMMA.16816.F32 R204, R8.reuse, R14, R44 ;  /* 0x0000000e08cc723c */ /* 0x040fe2000000182c */
[----:B------:R-:W1:Y:S07]  /*8380*/  LDSM.16.M88.4 R12, [R212+0xa800] ;  /* 0x00a80000d40c783b */ /* 0x000e6e0000000200 */
[-C--:B-1----:R-:W-:Y:S08]  /*8390*/  HMMA.16816.F32 R64, R8, R12.reuse, R64 ;  /* 0x0000000c0840723c */ /* 0x082ff00000001840 */
[----:B------:R-:W-:Y:S08]  /*83a0*/  HMMA.16816.F32 R136, R4, R12, R28 ;  /* 0x0000000c0488723c */ /* 0x000ff0000000181c */
        /* <DEDUP_REMOVED lines=9> */
[-C--:B------:R-:W-:Y:S08]  /*8440*/  HMMA.16816.F32 R24, R4, R14.reuse, R36 ;  /* 0x0000000e0418723c */ /* 0x080ff00000001824 */
[----:B------:R-:W-:Y:S01]  /*8450*/  HMMA.16816.F32 R20, R8, R14, R40 ;  /* 0x0000000e0814723c */ /* 0x000fe20000001828 */
[----:B------:R-:W1:Y:S06]  /*8460*/  LDSM.16.M88.4 R12, [R212+0xb800] ;  /* 0x00b80000d40c783b */ /* 0x000e6c0000000200 */
[----:B------:R-:W-:-:S02]  /*8470*/  IMAD.MOV.U32 R40, RZ, RZ, R251 ;  /* 0x000000ffff287224 */ /* 0x000fc400078e00fb */
[----:B------:R-:W-:Y:S02]  /*8480*/  IMAD.MOV.U32 R19, RZ, RZ, R32 ;  /* 0x000000ffff137224 */ /* 0x000fe400078e0020 */
[----:B------:R-:W-:Y:S02]  /*8490*/  IMAD.MOV.U32 R18, RZ, RZ, R33 ;  /* 0x000000ffff127224 */ /* 0x000fe400078e0021 */
[----:B------:R-:W-:Y:S02]  /*84a0*/  IMAD.MOV.U32 R17, RZ, RZ, R34 ;  /* 0x000000ffff117224 */ /* 0x000fe400078e0022 */
[----:B------:R-:W-:Y:S02]  /*84b0*/  IMAD.MOV.U32 R16, RZ, RZ, R35 ;  /* 0x000000ffff107224 */ /* 0x000fe400078e0023 */
[----:B------:R-:W-:Y:S02]  /*84c0*/  IMAD.MOV.U32 R41, RZ, RZ, R250 ;  /* 0x000000ffff297224 */ /* 0x000fe400078e00fa */
[----:B------:R-:W-:-:S02]  /*84d0*/  IMAD.MOV.U32 R42, RZ, RZ, R249 ;  /* 0x000000ffff2a7224 */ /* 0x000fc400078e00f9 */
[----:B------:R-:W-:Y:S02]  /*84e0*/  IMAD.MOV.U32 R43, RZ, RZ, R248 ;  /* 0x000000ffff2b7224 */ /* 0x000fe400078e00f8 */
[-C--:B-1----:R-:W-:Y:S07]  /*84f0*/  HMMA.16816.F32 R248, R8, R12.reuse, R60 ;  /* 0x0000000c08f8723c */ /* 0x082fee000000183c */
[----:B------:R-:W-:Y:S01]  /*8500*/  IMAD.MOV.U32 R60, RZ, RZ, R19 ;  /* 0x000000ffff3c7224 */ /* 0x000fe200078e0013 */
[----:B------:R-:W-:Y:S01]  /*8510*/  HMMA.16816.F32 R36, R4, R12, R56 ;  /* 0x0000000c0424723c */ /* 0x000fe20000001838 */
[----:B------:R-:W-:-:S02]  /*8520*/  IMAD.MOV.U32 R61, RZ, RZ, R18 ;  /* 0x000000ffff3d7224 */ /* 0x000fc400078e0012 */
[----:B------:R-:W-:Y:S02]  /*8530*/  IMAD.MOV.U32 R62, RZ, RZ, R17 ;  /* 0x000000ffff3e7224 */ /* 0x000fe400078e0011 */
[----:B------:R-:W-:Y:S02]  /*8540*/  IMAD.MOV.U32 R63, RZ, RZ, R16 ;  /* 0x000000ffff3f7224 */ /* 0x000fe400078e0010 */
[----:B------:R-:W-:Y:S01]  /*8550*/  IMAD.MOV.U32 R57, RZ, RZ, R3 ;  /* 0x000000ffff397224 */ /* 0x000fe200078e0003 */
[----:B------:R-:W-:Y:S01]  /*8560*/  HMMA.16816.F32 R32, R4, R14, R52 ;  /* 0x0000000e0420723c */ /* 0x000fe20000001834 */
[----:B------:R-:W-:Y:S01]  /*8570*/  LDSM.16.M88.4 R4, [R220+0x6000] ;  /* 0x00600000dc04783b */ /* 0x000fe20000000200 */
[----:B------:R-:W-:Y:S02]  /*8580*/  IMAD.MOV.U32 R58, RZ, RZ, R2 ;  /* 0x000000ffff3a7224 */ /* 0x000fe400078e0002 */
[----:B------:R-:W-:Y:S02]  /*8590*/  IMAD.MOV.U32 R59, RZ, RZ, R0 ;  /* 0x000000ffff3b7224 */ /* 0x000fe400078e0000 */
[----:B------:R-:W-:-:S02]  /*85a0*/  IMAD.MOV.U32 R56, RZ, RZ, R243 ;  /* 0x000000ffff387224 */ /* 0x000fc400078e00f3 */
[----:B------:R-:W-:Y:S01]  /*85b0*/  HMMA.16816.F32 R16, R8, R14, R48 ;  /* 0x0000000e0810723c */ /* 0x000fe20000001830 */
[----:B------:R-:W1:Y:S04]  /*85c0*/  LDSM.16.M88.4 R12, [R227] ;  /* 0x00000000e30c783b */ /* 0x000e680000000200 */
[----:B------:R-:W2:Y:S03]  /*85d0*/  LDSM.16.M88.4 R8, [R220+0x4000] ;  /* 0x00400000dc08783b */ /* 0x000ea60000000200 */
[C---:B-1----:R-:W-:Y:S08]  /*85e0*/  HMMA.16816.F32 R40, R4.reuse, R12, R40 ;  /* 0x0000000c0428723c */ /* 0x042ff00000001828 */
[-C--:B------:R-:W-:Y:S08]  /*85f0*/  HMMA.16816.F32 R244, R4, R14.reuse, R244 ;  /* 0x0000000e04f4723c */ /* 0x080ff000000018f4 */
[----:B--2---:R-:W-:Y:S08]  /*8600*/  HMMA.16816.F32 R204, R8, R14, R204 ;  /* 0x0000000e08cc723c */ /* 0x004ff000000018cc */
[----:B------:R-:W-:-:S02]  /*8610*/  IMAD.MOV.U32 R48, RZ, RZ, R40 ;  /* 0x000000ffff307224 */ /* 0x000fc400078e0028 */
[----:B------:R-:W-:Y:S02]  /*8620*/  IMAD.MOV.U32 R3, RZ, RZ, R41 ;  /* 0x000000ffff037224 */ /* 0x000fe400078e0029 */
[----:B------:R-:W-:Y:S02]  /*8630*/  IMAD.MOV.U32 R2, RZ, RZ, R42 ;  /* 0x000000ffff027224 */ /* 0x000fe400078e002a */
[----:B------:R-:W-:Y:S02]  /*8640*/  IMAD.MOV.U32 R0, RZ, RZ, R43 ;  /* 0x000000ffff007224 */ /* 0x000fe400078e002b */
[----:B------:R-:W-:Y:S01]  /*8650*/  HMMA.16816.F32 R40, R8, R12, R208 ;  /* 0x0000000c0828723c */ /* 0x000fe200000018d0 */
[----:B------:R-:W1:Y:S06]  /*8660*/  LDSM.16.M88.4 R12, [R226] ;  /* 0x00000000e20c783b */ /* 0x000e6c0000000200 */
[----:B------:R-:W-:-:S02]  /*8670*/  IMAD.MOV.U32 R208, RZ, RZ, R48 ;  /* 0x000000ffffd07224 */ /* 0x000fc400078e0030 */
[----:B------:R-:W-:Y:S02]  /*8680*/  IMAD.MOV.U32 R209, RZ, RZ, R3 ;  /* 0x000000ffffd17224 */ /* 0x000fe400078e0003 */
[----:B------:R-:W-:Y:S02]  /*8690*/  IMAD.MOV.U32 R210, RZ, RZ, R2 ;  /* 0x000000ffffd27224 */ /* 0x000fe400078e0002 */
[----:B------:R-:W-:Y:S01]  /*86a0*/  IMAD.MOV.U32 R211, RZ, RZ, R0 ;  /* 0x000000ffffd37224 */ /* 0x000fe200078e0000 */
[-C--:B-1----:R-:W-:Y:S08]  /*86b0*/  HMMA.16816.F32 R48, R8, R12.reuse, R56 ;  /* 0x0000000c0830723c */ /* 0x082ff00000001838 */
[C---:B------:R-:W-:Y:S08]  /*86c0*/  HMMA.16816.F32 R136, R4.reuse, R12, R136 ;  /* 0x0000000c0488723c */ /* 0x040ff00000001888 */
[-C--:B------:R-:W-:Y:S08]  /*86d0*/  HMMA.16816.F32 R64, R4, R14.reuse, R64 ;  /* 0x0000000e0440723c */ /* 0x080ff00000001840 */
[----:B------:R-:W-:Y:S01]  /*86e0*/  HMMA.16816.F32 R56, R8, R14, R44 ;  /* 0x0000000e0838723c */ /* 0x000fe2000000182c */
[----:B------:R-:W1:Y:S01]  /*86f0*/  LDSM.16.M88.4 R12, [R225] ;  /* 0x00000000e10c783b */ /* 0x000e620000000200 */
[----:B------:R-:W-:-:S02]  /*8700*/  IMAD.MOV.U32 R243, RZ, RZ, R48 ;  /* 0x000000fffff37224 */ /* 0x000fc400078e0030 */
[----:B------:R-:W-:Y:S02]  /*8710*/  IMAD.MOV.U32 R3, RZ, RZ, R49 ;  /* 0x000000ffff037224 */ /* 0x000fe400078e0031 */
[----:B------:R-:W-:Y:S02]  /*8720*/  IMAD.MOV.U32 R2, RZ, RZ, R50 ;  /* 0x000000ffff027224 */ /* 0x000fe400078e0032 */
[----:B------:R-:W-:Y:S02]  /*8730*/  IMAD.MOV.U32 R0, RZ, RZ, R51 ;  /* 0x000000ffff007224 */ /* 0x000fe400078e0033 */
[----:B-1----:R-:W-:Y:S08]  /*8740*/  HMMA.16816.F32 R48, R4, R14, R24 ;  /* 0x0000000e0430723c */ /* 0x002ff00000001818 */
[-C--:B------:R-:W-:Y:S08]  /*8750*/  HMMA.16816.F32 R60, R8, R12.reuse, R60 ;  /* 0x0000000c083c723c */ /* 0x080ff0000000183c */
[----:B------:R-:W-:Y:S08]  /*8760*/  HMMA.16816.F32 R52, R4, R12, R28 ;  /* 0x0000000c0434723c */ /* 0x000ff0000000181c */
[C---:B------:R-:W-:Y:S01]  /*8770*/  HMMA.16816.F32 R24, R8.reuse, R14, R20 ;  /* 0x0000000e0818723c */ /* 0x040fe20000001814 */
[----:B------:R-:W1:Y:S07]  /*8780*/  LDSM.16.M88.4 R12, [R224] ;  /* 0x00000000e00c783b */ /* 0x000e6e0000000200 */
[-C--:B-1----:R-:W-:Y:S07]  /*8790*/  HMMA.16816.F32 R44, R8, R12.reuse, R248 ;  /* 0x0000000c082c723c */ /* 0x082fee00000018f8 */
[----:B------:R-:W-:Y:S01]  /*87a0*/  IMAD.MOV.U32 R248, RZ, RZ, R243 ;  /* 0x000000fffff87224 */ /* 0x000fe200078e00f3 */
[----:B------:R-:W-:Y:S01]  /*87b0*/  HMMA.16816.F32 R28, R4, R12, R36 ;  /* 0x0000000c041c723c */ /* 0x000fe20000001824 */
[----:B------:R-:W-:-:S02]  /*87c0*/  IMAD.MOV.U32 R249, RZ, RZ, R3 ;  /* 0x000000fffff97224 */ /* 0x000fc400078e0003 */
[----:B------:R-:W-:Y:S02]  /*87d0*/  IMAD.MOV.U32 R250, RZ, RZ, R2 ;  /* 0x000000fffffa7224 */ /* 0x000fe400078e0002 */
[----:B------:R-:W-:-:S03]  /*87e0*/  IMAD.MOV.U32 R251, RZ, RZ, R0 ;  /* 0x000000fffffb7224 */ /* 0x000fc600078e0000 */
[-C--:B------:R-:W-:Y:S01]  /*87f0*/  HMMA.16816.F32 R20, R4, R14.reuse, R32 ;  /* 0x0000000e0414723c */ /* 0x080fe20000001820 */
[----:B------:R-:W-:Y:S07]  /*8800*/  LDSM.16.M88.4 R4, [R222+0x6000] ;  /* 0x00600000de04783b */ /* 0x000fee0000000200 */
        /* <DEDUP_REMOVED lines=10> */
[----:B------:R-:W-:Y:S01]  /*88b0*/  HMMA.16816.F32 R208, R8, R14, R204 ;  /* 0x0000000e08d0723c */ /* 0x000fe200000018cc */
        /* <DEDUP_REMOVED lines=12> */
[----:B------:R-:W-:Y:S01]  /*8980*/  HMMA.16816.F32 R248, R4, R14, R64 ;  /* 0x0000000e04f8723c */ /* 0x000fe20000001840 */
[----:B------:R-:W1:Y:S01]  /*8990*/  LDSM.16.M88.4 R12, [R218+0xb000] ;  /* 0x00b00000da0c783b */ /* 0x000e620000000200 */
[----:B------:R-:W-:Y:S02]  /*89a0*/  IMAD.MOV.U32 R34, RZ, RZ, R136 ;  /* 0x000000ffff227224 */ /* 0x000fe400078e0088 */
[----:B------:R-:W-:Y:S02]  /*89b0*/  IMAD.MOV.U32 R33, RZ, RZ, R137 ;  /* 0x000000ffff217224 */ /* 0x000fe400078e0089 */
[----:B------:R-:W-:Y:S02]  /*89c0*/  IMAD.MOV.U32 R56, RZ, RZ, R34 ;  /* 0x000000ffff387224 */ /* 0x000fe400078e0022 */
[----:B------:R-:W-:-:S02]  /*89d0*/  IMAD.MOV.U32 R64, RZ, RZ, R38 ;  /* 0x000000ffff407224 */ /* 0x000fc400078e0026 */
[----:B------:R-:W-:Y:S02]  /*89e0*/  IMAD.MOV.U32 R65, RZ, RZ, R37 ;  /* 0x000000ffff417224 */ /* 0x000fe400078e0025 */
[----:B------:R-:W-:Y:S02]  /*89f0*/  IMAD.MOV.U32 R66, RZ, RZ, R36 ;  /* 0x000000ffff427224 */ /* 0x000fe400078e0024 */
[----:B------:R-:W-:Y:S02]  /*8a00*/  IMAD.MOV.U32 R67, RZ, RZ, R35 ;  /* 0x000000ffff437224 */ /* 0x000fe400078e0023 */
[----:B------:R-:W-:Y:S01]  /*8a10*/  IMAD.MOV.U32 R57, RZ, RZ, R33 ;  /* 0x000000ffff397224 */ /* 0x000fe200078e0021 */
[-C--:B-1----:R-:W-:Y:S08]  /*8a20*/  HMMA.16816.F32 R136, R8, R12.reuse, R60 ;  /* 0x0000000c0888723c */ /* 0x082ff0000000183c */
[C---:B------:R-:W-:Y:S07]  /*8a30*/  HMMA.16816.F32 R60, R4.reuse, R12, R52 ;  /* 0x0000000c043c723c */ /* 0x040fee0000001834 */
[----:B------:R-:W-:Y:S01]  /*8a40*/  IMAD.MOV.U32 R52, RZ, RZ, R32 ;  /* 0x000000ffff347224 */ /* 0x000fe200078e0020 */
[----:B------:R-:W-:Y:S01]  /*8a50*/  HMMA.16816.F32 R48, R4, R14, R48 ;  /* 0x0000000e0430723c */ /* 0x000fe20000001830 */
[----:B------:R-:W-:-:S02]  /*8a60*/  IMAD.MOV.U32 R53, RZ, RZ, R3 ;  /* 0x000000ffff357224 */ /* 0x000fc400078e0003 */
[----:B------:R-:W-:Y:S02]  /*8a70*/  IMAD.MOV.U32 R54, RZ, RZ, R2 ;  /* 0x000000ffff367224 */ /* 0x000fe400078e0002 */
[----:B------:R-:W-:-:S03]  /*8a80*/  IMAD.MOV.U32 R55, RZ, RZ, R0 ;  /* 0x000000ffff377224 */ /* 0x000fc600078e0000 */
[C---:B------:R-:W-:Y:S01]  /*8a90*/  HMMA.16816.F32 R36, R8.reuse, R14, R24 ;  /* 0x0000000e0824723c */ /* 0x040fe20000001818 */
[----:B------:R-:W1:Y:S07]  /*8aa0*/  LDSM.16.M88.4 R12, [R218+0xb800] ;  /* 0x00b80000da0c783b */ /* 0x000e6e0000000200 */
[-C--:B-1----:R-:W-:Y:S08]  /*8ab0*/  HMMA.16816.F32 R44, R8, R12.reuse, R44 ;  /* 0x0000000c082c723c */ /* 0x082ff0000000182c */
[C---:B------:R-:W-:Y:S08]  /*8ac0*/  HMMA.16816.F32 R32, R4.reuse, R12, R28 ;  /* 0x0000000c0420723c */ /* 0x040ff0000000181c */
[-C--:B------:R-:W-:Y:S01]  /*8ad0*/  HMMA.16816.F32 R24, R4, R14.reuse, R20 ;  /* 0x0000000e0418723c */ /* 0x080fe20000001814 */
[----:B------:R-:W-:Y:S07]  /*8ae0*/  LDSM.16.M88.4 R4, [R221+0x6000] ;  /* 0x00600000dd04783b */ /* 0x000fee0000000200 */
[----:B------:R-:W-:Y:S01]  /*8af0*/  HMMA.16816.F32 R16, R8, R14, R16 ;  /* 0x0000000e0810723c */ /* 0x000fe20000001810 */
[----:B------:R-:W1:Y:S04]  /*8b00*/  LDSM.16.M88.4 R12, [R217+0x2000] ;  /* 0x00200000d90c783b */ /* 0x000e680000000200 */
[----:B------:R-:W2:Y:S03]  /*8b10*/  LDSM.16.M88.4 R8, [R221+0x4000] ;  /* 0x00400000dd08783b */ /* 0x000ea60000000200 */
[-C--:B-1----:R-:W-:Y:S08]  /*8b20*/  HMMA.16816.F32 R20, R4, R12.reuse, R64 ;  /* 0x0000000c0414723c */ /* 0x082ff00000001840 */
[----:B--2---:R-:W-:Y:S08]  /*8b30*/  HMMA.16816.F32 R40, R8, R12, R40 ;  /* 0x0000000c0828723c */ /* 0x004ff00000001828 */
[-C--:B------:R-:W-:Y:S08]  /*8b40*/  HMMA.16816.F32 R64, R4, R14.reuse, R244 ;  /* 0x0000000e0440723c */ /* 0x080ff000000018f4 */
[C---:B------:R-:W-:Y:S01]  /*8b50*/  HMMA.16816.F32 R28, R8.reuse, R14, R208 ;  /* 0x0000000e081c723c */ /* 0x040fe200000018d0 */
[----:B------:R-:W1:Y:S07]  /*8b60*/  LDSM.16.M88.4 R12, [R217+0x2800] ;  /* 0x00280000d90c783b */ /* 0x000e6e0000000200 */
[-C--:B-1----:R-:W-:Y:S08]  /*8b70*/  HMMA.16816.F32 R52, R8, R12.reuse, R52 ;  /* 0x0000000c0834723c */ /* 0x082ff00000001834 */
[C---:B------:R-:W-:Y:S08]  /*8b80*/  HMMA.16816.F32 R56, R4.reuse, R12, R56 ;  /* 0x0000000c0438723c */ /* 0x040ff00000001838 */
[-C--:B------:R-:W-:Y:S08]  /*8b90*/  HMMA.16816.F32 R244, R4, R14.reuse, R248 ;  /* 0x0000000e04f4723c */ /* 0x080ff000000018f8 */
[----:B------:R-:W-:Y:S01]  /*8ba0*/  HMMA.16816.F32 R204, R8, R14, R204 ;  /* 0x0000000e08cc723c */ /* 0x000fe200000018cc */
[----:B------:R-:W1:Y:S11]  /*8bb0*/  LDSM.16.M88.4 R12, [R217+0x3000] ;  /* 0x00300000d90c783b */ /* 0x000e760000000200 */
[----:B------:R-:W-:Y:S04]  /*8bc0*/  @!UPT UIADD3 URZ, URZ, URZ, URZ ;  /* 0x0000003f3f3ff290 */ /* 0x000fe8000fffe03f */
[----:B------:R-:W-:Y:S02]  /*8bd0*/  IMAD.MOV.U32 R208, RZ, RZ, R247 ;  /* 0x000000ffffd07224 */ /* 0x000fe400078e00f7 */
[----:B------:R-:W-:Y:S02]  /*8be0*/  IMAD.MOV.U32 R3, RZ, RZ, R246 ;  /* 0x000000ffff037224 */ /* 0x000fe400078e00f6 */
[----:B------:R-:W-:Y:S02]  /*8bf0*/  IMAD.MOV.U32 R0, RZ, RZ, R245 ;  /* 0x000000ffff007224 */ /* 0x000fe400078e00f5 */
[----:B------:R-:W-:Y:S01]  /*8c00*/  IMAD.MOV.U32 R2, RZ, RZ, R244 ;  /* 0x000000ffff027224 */ /* 0x000fe200078e00f4 */
[C---:B-1----:R-:W-:Y:S08]  /*8c10*/  HMMA.16816.F32 R60, R4.reuse, R12, R60 ;  /* 0x0000000c043c723c */ /* 0x042ff0000000183c */
[----:B------:R-:W-:Y:S08]  /*8c20*/  HMMA.16816.F32 R48, R4, R14, R48 ;  /* 0x0000000e0430723c */ /* 0x000ff00000001830 */
[C---:B------:R-:W-:Y:S07]  /*8c30*/  HMMA.16816.F32 R244, R8.reuse, R12, R136 ;  /* 0x0000000c08f4723c */ /* 0x040fee0000001888 */
[----:B------:R-:W-:Y:S01]  /*8c40*/  IMAD.MOV.U32 R136, RZ, RZ, R208 ;  /* 0x000000ffff887224 */ /* 0x000fe200078e00d0 */
[----:B------:R-:W-:Y:S01]  /*8c50*/  HMMA.16816.F32 R248, R8, R14, R36 ;  /* 0x0000000e08f8723c */ /* 0x000fe20000001824 */
[----:B------:R-:W-:-:S02]  /*8c60*/  IMAD.MOV.U32 R12, RZ, RZ, R63 ;  /* 0x000000ffff0c7224 */ /* 0x000fc400078e003f */
[----:B------:R-:W-:Y:S02]  /*8c70*/  IMAD.MOV.U32 R63, RZ, RZ, R0 ;  /* 0x000000ffff3f7224 */ /* 0x000fe400078e0000 */
[----:B------:R-:W-:Y:S02]  /*8c80*/  IMAD.MOV.U32 R138, RZ, RZ, R61 ;  /* 0x000000ffff8a7224 */ /* 0x000fe400078e003d */
[----:B------:R-:W-:Y:S02]  /*8c90*/  IMAD.MOV.U32 R38, RZ, RZ, R12 ;  /* 0x000000ffff267224 */ /* 0x000fe400078e000c */
[----:B------:R-:W-:Y:S02]  /*8ca0*/  IMAD.MOV.U32 R13, RZ, RZ, R50 ;  /* 0x000000ffff0d7224 */ /* 0x000fe400078e0032 */
[----:B------:R-:W-:Y:S02]  /*8cb0*/  IMAD.MOV.U32 R0, RZ, RZ, R48 ;  /* 0x000000ffff007224 */ /* 0x000fe400078e0030 */
[----:B------:R-:W-:-:S02]  /*8cc0*/  IMAD.MOV.U32 R37, RZ, RZ, R13 ;  /* 0x000000ffff257224 */ /* 0x000fc400078e000d */
[----:B------:R-:W1:Y:S01]  /*8cd0*/  LDSM.16.M88.4 R12, [R217+0x3800] ;  /* 0x00380000d90c783b */ /* 0x000e620000000200 */
[----:B------:R-:W-:Y:S01]  /*8ce0*/  IMAD.MOV.U32 R137, RZ, RZ, R244 ;  /* 0x000000ffff897224 */ /* 0x000fe200078e00f4 */
[----:B------:R-:W-:-:S04]  /*8cf0*/  DEPBAR.LE SB0, 0x0 ;  /* 0x000080000000791a */ /* 0x000fc80000000000 */
        /* <DEDUP_REMOVED lines=20> */
[----:B------:R-:W-:-:S02]  /*8e40*/  IMAD.MOV.U32 R36, RZ, RZ, R44 ;  /* 0x000000ffff247224 */ /* 0x000fc400078e002c */
[----:B------:R-:W1:Y:S01]  /*8e50*/  S2R R44, SR_TID.X ;  /* 0x00000000002c7919 */ /* 0x000e620000002100 */
[----:B------:R-:W-:Y:S02]  /*8e60*/  IMAD.MOV.U32 R137, RZ, RZ, R47 ;  /* 0x000000ffff897224 */ /* 0x000fe400078e002f */
[----:B------:R-:W-:Y:S02]  /*8e70*/  IMAD.MOV.U32 R47, RZ, RZ, R0 ;  /* 0x000000ffff2f7224 */ /* 0x000fe400078e0000 */
[----:B------:R-:W-:Y:S02]  /*8e80*/  IMAD.U32 R0, RZ, RZ, UR22 ;  /* 0x00000016ff007e24 */ /* 0x000fe4000f8e00ff */
        /* <DEDUP_REMOVED lines=9> */
[----:B-1----:R-:W-:Y:S02]  /*8f20*/  IMAD.SHL.U32 R44, R44, 0x2, RZ ;  /* 0x000000022c2c7824 */ /* 0x002fe400078e00ff */
[----:B------:R-:W-:Y:S02]  /*8f30*/  IMAD.MOV.U32 R139, RZ, RZ, R32 ;  /* 0x000000ffff8b7224 */ /* 0x000fe400078e0020 */
[----:B------:R-:W-:Y:S01]  /*8f40*/  IMAD.MOV.U32 R32, RZ, RZ, R47 ;  /* 0x000000ffff207224 */ /* 0x000fe200078e002f */
[----:B------:R-:W-:Y:S01]  /*8f50*/  LOP3.LUT R44, R44, 0x6, RZ, 0xc0, !PT ;  /* 0x000000062c2c7812 */ /* 0x000fe200078ec0ff */
[----:B------:R-:W-:Y:S02]  /*8f60*/  IMAD.MOV.U32 R14, RZ, RZ, R48 ;  /* 0x000000ffff0e7224 */ /* 0x000fe400078e0030 */
[----:B------:R-:W-:Y:S02]  /*8f70*/  IMAD.MOV.U32 R15, RZ, RZ, R49 ;  /* 0x000000ffff0f7224 */ /* 0x000fe400078e0031 */
[----:B------:R-:W-:-:S02]  /*8f80*/  IMAD R0, R0, 0x40, R44 ;  /* 0x0000004000007824 */ /* 0x000fc400078e022c */
[----:B------:R-:W-:Y:S02]  /*8f90*/  IMAD.MOV.U32 R243, RZ, RZ, R46 ;  /* 0x000000fffff37224 */ /* 0x000fe400078e002e */
[----:B------:R-:W-:Y:S01]  /*8fa0*/  IMAD.MOV.U32 R46, RZ, RZ, R3 ;  /* 0x000000ffff2e7224 */ /* 0x000fe200078e0003 */
[C---:B------:R-:W-:Y:S01]  /*8fb0*/  ISETP.GE.AND P3, PT, R0.reuse, R240, PT ;  /* 0x000000f00000720c */ /* 0x040fe20003f66270 */
[----:B------:R-:W-:Y:S01]  /*8fc0*/  IMAD.MOV.U32 R13, RZ, RZ, R34 ;  /* 0x000000ffff0d7224 */ /* 0x000fe200078e0022 */
[C---:B------:R-:W-:Y:S01]  /*8fd0*/  IADD3 R2, R0.reuse, 0x1, RZ ;  /* 0x0000000100027810 */ /* 0x040fe20007ffe0ff */
[----:B------:R-:W-:Y:S01]  /*8fe0*/  IMAD.MOV.U32 R12, RZ, RZ, R33 ;  /* 0x000000ffff0c7224 */ /* 0x000fe200078e0021 */
[C---:B------:R-:W-:Y:S01]  /*8ff0*/  ISETP.LT.OR P3, PT, R0.reuse, R236, P3 ;  /* 0x000000ec0000720c */ /* 0x040fe20001f61670 */
[----:B------:R-:W-:Y:S01]  /*9000*/  IMAD.MOV.U32 R24, RZ, RZ, R46 ;  /* 0x000000ffff187224 */ /* 0x000fe200078e002e */
[-C--:B------:R-:W-:Y:S01]  /*9010*/  ISETP.GE.AND P2, PT, R0, R239.reuse, PT ;  /* 0x000000ef0000720c */ /* 0x080fe20003f46270 */
[----:B------:R-:W-:Y:S01]  /*9020*/  IMAD.MOV.U32 R6, RZ, RZ, R45 ;  /* 0x000000ffff067224 */ /* 0x000fe200078e002d */
[----:B------:R-:W-:Y:S01]  /*9030*/  FSEL R27, R40, -INF , !P3 ;  /* 0xff800000281b7808 */ /* 0x000fe20005800000 */
[----:B------:R-:W-:Y:S01]  /*9040*/  IMAD.MOV.U32 R7, RZ, RZ, R36 ;  /* 0x000000ffff077224 */ /* 0x000fe200078e0024 */
[C---:B------:R-:W-:Y:S01]  /*9050*/  ISETP.GE.AND P6, PT, R2.reuse, R240, PT ;  /* 0x000000f00200720c */ /* 0x040fe20003fc6270 */
[----:B------:R-:W-:Y:S01]  /*9060*/  IMAD.MOV.U32 R11, RZ, RZ, R39 ;  /* 0x000000ffff0b7224 */ /* 0x000fe200078e0027 */
[C---:B------:R-:W-:Y:S01]  /*9070*/  ISETP.GE.AND P5, PT, R2.reuse, R239, PT ;  /* 0x000000ef0200720c */ /* 0x040fe20003fa6270 */
[----:B------:R-:W-:Y:S01]  /*9080*/  IMAD.MOV.U32 R36, RZ, RZ, R63 ;  /* 0x000000ffff247224 */ /* 0x000fe200078e003f */
[CC--:B------:R-:W-:Y:S01]  /*9090*/  ISETP.GE.AND P1, PT, R2.reuse, R238.reuse, PT ;  /* 0x000000ee0200720c */ /* 0x0c0fe20003f26270 */
[----:B------:R-:W-:Y:S01]  /*90a0*/  IMAD.MOV.U32 R3, RZ, RZ, R35 ;  /* 0x000000ffff037224 */ /* 0x000fe200078e0023 */
[-C--:B------:R-:W-:Y:S01]  /*90b0*/  ISETP.GE.AND P0, PT, R2, R237.reuse, PT ;  /* 0x000000ed0200720c */ /* 0x080fe20003f06270 */
[----:B------:R-:W-:Y:S01]  /*90c0*/  IMAD.MOV.U32 R18, RZ, RZ, R19 ;  /* 0x000000ffff127224 */ /* 0x000fe200078e0013 */
[C---:B------:R-:W-:Y:S01]  /*90d0*/  ISETP.GE.AND P4, PT, R0.reuse, R238, PT ;  /* 0x000000ee0000720c */ /* 0x040fe20003f86270 */
[----:B------:R-:W-:Y:S01]  /*90e0*/  IMAD.MOV.U32 R19, RZ, RZ, R4 ;  /* 0x000000ffff137224 */ /* 0x000fe200078e0004 */
[C---:B------:R-:W-:Y:S01]  /*90f0*/  ISETP.GE.AND P3, PT, R0.reuse, R237, PT ;  /* 0x000000ed0000720c */ /* 0x040fe20003f66270 */
[----:B------:R-:W-:Y:S01]  /*9100*/  IMAD.MOV.U32 R4, RZ, RZ, R5 ;  /* 0x000000ffff047224 */ /* 0x000fe200078e0005 */
[-C--:B------:R-:W-:Y:S01]  /*9110*/  ISETP.LT.OR P2, PT, R0, R235.reuse, P2 ;  /* 0x000000eb0000720c */ /* 0x080fe20001741670 */
[----:B------:R-:W-:Y:S01]  /*9120*/  IMAD.MOV.U32 R5, RZ, RZ, R6 ;  /* 0x000000ffff057224 */ /* 0x000fe200078e0006 */
[C---:B------:R-:W-:Y:S01]  /*9130*/  ISETP.LT.OR P6, PT, R2.reuse, R236, P6 ;  /* 0x000000ec0200720c */ /* 0x040fe200037c1670 */
[----:B------:R-:W-:Y:S01]  /*9140*/  IMAD.MOV.U32 R6, RZ, RZ, R24 ;  /* 0x000000ffff067224 */ /* 0x000fe200078e0018 */
[C---:B------:R-:W-:Y:S01]  /*9150*/  ISETP.LT.OR P5, PT, R2.reuse, R235, P5 ;  /* 0x000000eb0200720c */ /* 0x040fe20002fa1670 */
[----:B------:R-:W-:Y:S01]  /*9160*/  IMAD.MOV.U32 R24, RZ, RZ, R32 ;  /* 0x000000ffff187224 */ /* 0x000fe200078e0020 */
[----:B------:R-:W-:Y:S01]  /*9170*/  BAR.SYNC.DEFER_BLOCKING 0x0 ;  /* 0x0000000000007b1d */ /* 0x000fe20000010000 */
[----:B------:R-:W-:-:S02]  /*9180*/  ISETP.LT.OR P1, PT, R2, R234, P1 ;  /* 0x000000ea0200720c */ /* 0x000fc40000f21670 */
[----:B------:R-:W-:Y:S02]  /*9190*/  ISETP.LT.OR P0, PT, R2, R232, P0 ;  /* 0x000000e80200720c */ /* 0x000fe40000701670 */
[C---:B------:R-:W-:Y:S02]  /*91a0*/  ISETP.LT.OR P4, PT, R0.reuse, R234, P4 ;  /* 0x000000ea0000720c */ /* 0x040fe40002781670 */
[C---:B------:R-:W-:Y:S02]  /*91b0*/  ISETP.LT.OR P3, PT, R0.reuse, R232, P3 ;  /* 0x000000e80000720c */ /* 0x040fe40001f61670 */
        /* <DEDUP_REMOVED lines=15> */
[----:B------:R-:W-:Y:S02]  /*92b0*/  FSEL R41, R41, -INF , !P6 ;  /* 0xff80000029297808 */ /* 0x000fe40007000000 */
[----:B------:R-:W-:Y:S02]  /*92c0*/  FSEL R50, R43, -INF , !P5 ;  /* 0xff8000002b327808 */ /* 0x000fe40006800000 */
[----:B------:R-:W-:Y:S02]  /*92d0*/  FSEL R40, R28, -INF , !P2 ;  /* 0xff8000001c287808 */ /* 0x000fe40005000000 */
[C---:B------:R-:W-:Y:S02]  /*92e0*/  ISETP.GE.AND P6, PT, R2.reuse, R240, PT ;  /* 0x000000f00200720c */ /* 0x040fe40003fc6270 */
[C---:B------:R-:W-:Y:S02]  /*92f0*/  ISETP.GE.AND P5, PT, R2.reuse, R239, PT ;  /* 0x000000ef0200720c */ /* 0x040fe40003fa6270 */
[----:B------:R-:W-:-:S02]  /*9300*/  ISETP.GE.AND P0, PT, R2, R238, PT ;  /* 0x000000ee0200720c */ /* 0x000fc40003f06270 */
[C---:B------:R-:W-:Y:S02]  /*9310*/  ISETP.GE.AND P2, PT, R2.reuse, R237, PT ;  /* 0x000000ed0200720c */ /* 0x040fe40003f46270 */
[C---:B------:R-:W-:Y:S02]  /*9320*/  ISETP.LT.OR P6, PT, R2.reuse, R236, P6 ;  /* 0x000000ec0200720c */ /* 0x040fe400037c1670 */
[C---:B------:R-:W-:Y:S02]  /*9330*/  ISETP.LT.OR P5, PT, R2.reuse, R235, P5 ;  /* 0x000000eb0200720c */ /* 0x040fe40002fa1670 */
[C---:B------:R-:W-:Y:S02]  /*9340*/  ISETP.LT.OR P0, PT, R2.reuse, R234, P0 ;  /* 0x000000ea0200720c */ /* 0x040fe40000701670 */
[----:B------:R-:W-:Y:S02]  /*9350*/  ISETP.LT.OR P2, PT, R2, R232, P2 ;  /* 0x000000e80200720c */ /* 0x000fe40001741670 */
[----:B------:R-:W-:-:S02]  /*9360*/  IADD3 R2, R0, 0x10, RZ ;  /* 0x0000001000027810 */ /* 0x000fc40007ffe0ff */
[----:B------:R-:W-:Y:S02]  /*9370*/  FSEL R47, R30, -INF , !P4 ;  /* 0xff8000001e2f7808 */ /* 0x000fe40006000000 */
[----:B------:R-:W-:Y:S02]  /*9380*/  FSEL R49, R64, -INF , !P3 ;  /* 0xff80000040317808 */ /* 0x000fe40005800000 */
[----:B------:R-:W-:Y:S02]  /*9390*/  FSEL R66, R66, -INF , !P1 ;  /* 0xff80000042427808 */ /* 0x000fe40004800000 */
[----:B------:R-:W-:Y:S02]  /*93a0*/  FSEL R48, R65, -INF , !P0 ;  /* 0xff80000041307808 */ /* 0x000fe40004000000 */
[C---:B------:R-:W-:Y:S02]  /*93b0*/  ISETP.GE.AND P4, PT, R2.reuse, R240, PT ;  /* 0x000000f00200720c */ /* 0x040fe40003f86270 */
[----:B------:R-:W-:-:S02]  /*93c0*/  ISETP.GE.AND P3, PT, R2, R239, PT ;  /* 0x000000ef0200720c */ /* 0x000fc40003f66270 */
[C---:B------:R-:W-:Y:S02]  /*93d0*/  ISETP.GE.AND P1, PT, R2.reuse, R238, PT ;  /* 0x000000ee0200720c */ /* 0x040fe40003f26270 */
[C---:B------:R-:W-:Y:S02]  /*93e0*/  ISETP.GE.AND P0, PT, R2.reuse, R237, PT ;  /* 0x000000ed0200720c */ /* 0x040fe40003f06270 */
[C---:B------:R-:W-:Y:S02]  /*93f0*/  ISETP.LT.OR P4, PT, R2.reuse, R236, P4 ;  /* 0x000000ec0200720c */ /* 0x040fe40002781670 */
[C---:B------:R-:W-:Y:S02]  /*9400*/  ISETP.LT.OR P3, PT, R2.reuse, R235, P3 ;  /* 0x000000eb0200720c */ /* 0x040fe40001f61670 */
[C---:B------:R-:W-:Y:S02]  /*9410*/  ISETP.LT.OR P1, PT, R2.reuse, R234, P1 ;  /* 0x000000ea0200720c */ /* 0x040fe40000f21670 */
[----:B------:R-:W-:-:S02]  /*9420*/  ISETP.LT.OR P0, PT, R2, R232, P0 ;  /* 0x000000e80200720c */ /* 0x000fc40000701670 */
[----:B------:R-:W-:Y:S02]  /*9430*/  IADD3 R2, R0, 0x11, RZ ;  /* 0x0000001100027810 */ /* 0x000fe40007ffe0ff */
[----:B------:R-:W-:Y:S02]  /*9440*/  FSEL R65, R67, -INF , !P2 ;  /* 0xff80000043417808 */ /* 0x000fe40005000000 */
[----:B------:R-:W-:Y:S02]  /*9450*/  FSEL R34, R29, -INF , !P6 ;  /* 0xff8000001d227808 */ /* 0x000fe40007000000 */
[----:B------:R-:W-:Y:S02]  /*9460*/  FSEL R46, R31, -INF , !P5 ;  /* 0xff8000001f2e7808 */ /* 0x000fe40006800000 */
[----:B------:R-:W-:Y:S02]  /*9470*/  FSEL R33, R52, -INF , !P4 ;  /* 0xff80000034217808 */ /* 0x000fe40006000000 */
[----:B------:R-:W-:-:S02]  /*9480*/  ISETP.GE.AND P2, PT, R2, R240, PT ;  /* 0x000000f00200720c */ /* 0x000fc40003f46270 */
[C---:B------:R-:W-:Y:S02]  /*9490*/  ISETP.GE.AND P6, PT, R2.reuse, R239, PT ;  /* 0x000000ef0200720c */ /* 0x040fe40003fc6270 */
[C---:B------:R-:W-:Y:S02]  /*94a0*/  ISETP.GE.AND P5, PT, R2.reuse, R238, PT ;  /* 0x000000ee0200720c */ /* 0x040fe40003fa6270 */
[C---:B------:R-:W-:Y:S02]  /*94b0*/  ISETP.GE.AND P4, PT, R2.reuse, R237, PT ;  /* 0x000000ed0200720c */ /* 0x040fe40003f86270 */
[C---:B------:R-:W-:Y:S02]  /*94c0*/  ISETP.LT.OR P2, PT, R2.reuse, R236, P2 ;  /* 0x000000ec0200720c */ /* 0x040fe40001741670 */
[C---:B------:R-:W-:Y:S02]  /*94d0*/  ISETP.LT.OR P6, PT, R2.reuse, R235, P6 ;  /* 0x000000eb0200720c */ /* 0x040fe400037c1670 */
[----:B------:R-:W-:-:S02]  /*94e0*/  ISETP.LT.OR P5, PT, R2, R234, P5 ;  /* 0x000000ea0200720c */ /* 0x000fc40002fa1670 */
[----:B------:R-:W-:Y:S02]  /*94f0*/  ISETP.LT.OR P4, PT, R2, R232, P4 ;  /* 0x000000e80200720c */ /* 0x000fe40002781670 */
[----:B------:R-:W-:Y:S02]  /*9500*/  IADD3 R2, R0, 0x18, RZ ;  /* 0x0000001800027810 */ /* 0x000fe40007ffe0ff */
[----:B------:R-:W-:Y:S02]  /*9510*/  FSEL R44, R54, -INF , !P3 ;  /* 0xff800000362c7808 */ /* 0x000fe40005800000 */
[----:B------:R-:W-:Y:S02]  /*9520*/  FSEL R45, R56, -INF , !P1 ;  /* 0xff800000382d7808 */ /* 0x000fe40004800000 */
[----:B------:R-:W-:Y:S02]  /*9530*/  FSEL R64, R58, -INF , !P0 ;  /* 0xff8000003a407808 */ /* 0x000fe40004000000 */
[----:B------:R-:W-:-:S02]  /*9540*/  FSEL R30, R53, -INF , !P2 ;  /* 0xff800000351e7808 */ /* 0x000fc40005000000 */
[C---:B------:R-:W-:Y:S02]  /*9550*/  ISETP.GE.AND P3, PT, R2.reuse, R240, PT ;  /* 0x000000f00200720c */ /* 0x040fe40003f66270 */
[C---:B------:R-:W-:Y:S02]  /*9560*/  ISETP.GE.AND P1, PT, R2.reuse, R239, PT ;  /* 0x000000ef0200720c */ /* 0x040fe40003f26270 */
[C---:B------:R-:W-:Y:S02]  /*9570*/  ISETP.GE.AND P0, PT, R2.reuse, R238, PT ;  /* 0x000000ee0200720c */ /* 0x040fe40003f06270 */
[C---:B------:R-:W-:Y:S02]  /*9580*/  ISETP.GE.AND P2, PT, R2.reuse, R237, PT ;  /* 0x000000ed0200720c */ /* 0x040fe40003f46270 */
[C---:B------:R-:W-:Y:S02]  /*9590*/  ISETP.LT.OR P3, PT, R2.reuse, R236, P3 ;  /* 0x000000ec0200720c */ /* 0x040fe40001f61670 */
[----:B------:R-:W-:-:S02]  /*95a0*/  ISETP.LT.OR P1, PT, R2, R235, P1 ;  /* 0x000000eb0200720c */ /* 0x000fc40000f21670 */
[C---:B------:R-:W-:Y:S02]  /*95b0*/  ISETP.LT.OR P0, PT, R2.reuse, R234, P0 ;  /* 0x000000ea0200720c */ /* 0x040fe40000701670 */
[----:B------:R-:W-:Y:S02]  /*95c0*/  ISETP.LT.OR P2, PT, R2, R232, P2 ;  /* 0x000000e80200720c */ /* 0x000fe40001741670 */
[----:B------:R-:W-:Y:S02]  /*95d0*/  IADD3 R2, R0, 0x19, RZ ;  /* 0x0000001900027810 */ /* 0x000fe40007ffe0ff */
[----:B------:R-:W-:Y:S02]  /*95e0*/  FSEL R39, R55, -INF , !P6 ;  /* 0xff80000037277808 */ /* 0x000fe40007000000 */
[----:B------:R-:W-:Y:S02]  /*95f0*/  FSEL R43, R57, -INF , !P5 ;  /* 0xff800000392b7808 */ /* 0x000fe40006800000 */
[----:B------:R-:W-:-:S02]  /*9600*/  FSEL R63, R59, -INF , !P4 ;  /* 0xff8000003b3f7808 */ /* 0x000fc40006000000 */
[----:B------:R-:W-:Y:S02]  /*9610*/  FSEL R26, R204, -INF , !P3 ;  /* 0xff800000cc1a7808 */ /* 0x000fe40005800000 */
[C---:B------:R-:W-:Y:S02]  /*9620*/  ISETP.GE.AND P5, PT, R2.reuse, R240, PT ;  /* 0x000000f00200720c */ /* 0x040fe40003fa6270 */
[C---:B------:R-:W-:Y:S02]  /*9630*/  ISETP.GE.AND P4, PT, R2.reuse, R239, PT ;  /* 0x000000ef0200720c */ /* 0x040fe40003f86270 */
[C---:B------:R-:W-:Y:S02]  /*9640*/  ISETP.GE.AND P6, PT, R2.reuse, R238, PT ;  /* 0x000000ee0200720c */ /* 0x040fe40003fc6270 */
[C---:B------:R-:W-:Y:S02]  /*9650*/  ISETP.GE.AND P3, PT, R2.reuse, R237, PT ;  /* 0x000000ed0200720c */ /* 0x040fe40003f66270 */
        /* <DEDUP_REMOVED lines=84> */
[----:B------:R-:W-:-:S02]  /*9ba0*/  ISETP.GE.AND P0, PT, R2, R237, PT ;  /* 0x000000ed0200720c */ /* 0x000fc40003f06270 */
[----:B------:R-:W-:Y:S02]  /*9bb0*/  FSEL R55, R13, -INF , !P1 ;  /* 0xff8000000d377808 */ /* 0x000fe40004800000 */
[C---:B------:R-:W-:Y:S02]  /*9bc0*/  ISETP.LT.OR P0, PT, R2.reuse, R232, P0 ;  /* 0x000000e80200720c */ /* 0x040fe40000701670 */
[----:B------:R-:W-:Y:S02]  /*9bd0*/  ISETP.GE.AND P1, PT, R2, R238, PT ;  /* 0x000000ee0200720c */ /* 0x000fe40003f26270 */
[----:B------:R-:W-:Y:S02]  /*9be0*/  FSEL R53, R246, -INF , !P0 ;  /* 0xff800000f6357808 */ /* 0x000fe40004000000 */
[----:B------:R-:W-:Y:S02]  /*9bf0*/  PLOP3.LUT P0, PT, PT, PT, UP0, 0x80, 0x0 ;  /* 0x000000000000781c */ /* 0x000fe40003f0f008 */
[----:B------:R-:W-:-:S02]  /*9c00*/  ISETP.LT.OR P1, PT, R2, R234, P1 ;  /* 0x000000ea0200720c */ /* 0x000fc40000f21670 */
[----:B------:R-:W-:Y:S02]  /*9c10*/  IADD3 R0, R0, 0x39, RZ ;  /* 0x0000003900007810 */ /* 0x000fe40007ffe0ff */
[----:B------:R-:W-:Y:S02]  /*9c20*/  FSEL R15, R12, -INF , !P3 ;  /* 0xff8000000c0f7808 */ /* 0x000fe40005800000 */
[----:B------:R-:W-:Y:S02]  /*9c30*/  FSEL R16, R243, -INF , !P6 ;  /* 0xff800000f3107808 */ /* 0x000fe40007000000 */
[----:B------:R-:W-:Y:S02]  /*9c40*/  FSEL R18, R139, -INF , !P4 ;  /* 0xff8000008b127808 */ /* 0x000fe40006000000 */
[----:B------:R-:W-:Y:S02]  /*9c50*/  FSEL R13, R137, -INF , !P5 ;  /* 0xff800000890d7808 */ /* 0x000fe40006800000 */
[----:B------:R-:W-:-:S02]  /*9c60*/  FSEL R54, R3, -INF , !P2 ;  /* 0xff80000003367808 */ /* 0x000fc40005000000 */
[----:B------:R-:W-:Y:S02]  /*9c70*/  FSEL R12, R244, -INF , !P1 ;  /* 0xff800000f40c7808 */ /* 0x000fe40004800000 */
[CC--:B------:R-:W-:Y:S02]  /*9c80*/  ISETP.GE.AND P6, PT, R2.reuse, R240.reuse, PT ;  /* 0x000000f00200720c */ /* 0x0c0fe40003fc6270 */
[-C--:B------:R-:W-:Y:S02]  /*9c90*/  ISETP.GE.AND P4, PT, R2, R239.reuse, PT ;  /* 0x000000ef0200720c */ /* 0x080fe40003f86270 */
[C---:B------:R-:W-:Y:S02]  /*9ca0*/  ISETP.GE.AND P5, PT, R0.reuse, R240, PT ;  /* 0x000000f00000720c */ /* 0x040fe40003fa6270 */
[C---:B------:R-:W-:Y:S02]  /*9cb0*/  ISETP.GE.AND P3, PT, R0.reuse, R239, PT ;  /* 0x000000ef0000720c */ /* 0x040fe40003f66270 */
[----:B------:R-:W-:-:S02]  /*9cc0*/  ISETP.GE.AND P2, PT, R0, R238, PT ;  /* 0x000000ee0000720c */ /* 0x000fc40003f46270 */
[----:B------:R-:W-:Y:S02]  /*9cd0*/  ISETP.GE.AND P1, PT, R0, R237, PT ;  /* 0x000000ed0000720c */ /* 0x000fe40003f26270 */
[CC--:B------:R-:W-:Y:S02]  /*9ce0*/  ISETP.LT.OR P6, PT, R2.reuse, R236.reuse, P6 ;  /* 0x000000ec0200720c */ /* 0x0c0fe400037c1670 */
[-C--:B------:R-:W-:Y:S02]  /*9cf0*/  ISETP.LT.OR P4, PT, R2, R235.reuse, P4 ;  /* 0x000000eb0200720c */ /* 0x080fe40002781670 */
[C---:B------:R-:W-:Y:S02]  /*9d00*/  ISETP.LT.OR P5, PT, R0.reuse, R236, P5 ;  /* 0x000000ec0000720c */ /* 0x040fe40002fa1670 */
[C---:B------:R-:W-:Y:S02]  /*9d10*/  ISETP.LT.OR P3, PT, R0.reuse, R235, P3 ;  /* 0x000000eb0000720c */ /* 0x040fe40001f61670 */
[----:B------:R-:W-:-:S02]  /*9d20*/  ISETP.LT.OR P2, PT, R0, R234, P2 ;  /* 0x000000ea0000720c */ /* 0x000fc40001741670 */
[----:B------:R-:W-:Y:S02]  /*9d30*/  ISETP.LT.OR P1, PT, R0, R232, P1 ;  /* 0x000000e80000720c */ /* 0x000fe40000f21670 */
[----:B------:R-:W-:Y:S02]  /*9d40*/  FSEL R11, R245, -INF , !P2 ;  /* 0xff800000f50b7808 */ /* 0x000fe40005000000 */
[----:B------:R-:W-:Y:S02]  /*9d50*/  FSEL R52, R247, -INF , !P1 ;  /* 0xff800000f7347808 */ /* 0x000fe40004800000 */
[----:B------:R-:W-:Y:S02]  /*9d60*/  FSEL R5, R208, -INF , !P6 ;  /* 0xff800000d0057808 */ /* 0x000fe40007000000 */
[----:B------:R-:W-:Y:S02]  /*9d70*/  FSEL R8, R210, -INF , !P4 ;  /* 0xff800000d2087808 */ /* 0x000fe40006000000 */
[----:B------:R-:W-:-:S02]  /*9d80*/  FSEL R4, R209, -INF , !P5 ;  /* 0xff800000d1047808 */ /* 0x000fc40006800000 */
[----:B------:R-:W-:Y:S01]  /*9d90*/  FSEL R7, R211, -INF , !P3 ;  /* 0xff800000d3077808 */ /* 0x000fe20005800000 */
[----:B------:R-:W-:Y:S05]  /*9da0*/  @!P0 BRA `(.L_x_433) ;  /* 0x0000024000008947 */ /* 0x000fea0003800000 */
[----:B------:R-:W2:Y:S04]  /*9db0*/  LDL.64 R204, [R1+0x60] ;  /* 0x0000600001cc7983 */ /* 0x000ea80000100a00 */
[----:B------:R-:W3:Y:S01]  /*9dc0*/  LDL.64 R138, [R1+0x58] ;  /* 0x00005800018a7983 */ /* 0x000ee20000100a00 */
[----:B------:R-:W-:Y:S02]  /*9dd0*/  UIADD3 UR14, UR8, -0x3, URZ ;  /* 0xfffffffd080e7890 */ /* 0x000fe4000fffe03f */
[----:B------:R-:W-:Y:S02]  /*9de0*/  ULDC.64 UR4, c[0x0][0x198] ;  /* 0x0000660000047ab9 */ /* 0x000fe40000000a00 */
[----:B------:R-:W-:-:S02]  /*9df0*/  USHF.R.S32.HI UR13, URZ, 0x1f, UR14 ;  /* 0x0000001f3f0d7899 */ /* 0x000fc4000801140e */
[----:B------:R-:W-:Y:S02]  /*9e00*/  UIMAD.WIDE.U32 UR16, UR14, UR4, URZ ;  /* 0x000000040e1072a5 */ /* 0x000fe4000f8e003f */
[----:B------:R-:W-:Y:S02]  /*9e10*/  UIMAD UR13, UR13, UR4, URZ ;  /* 0x000000040d0d72a4 */ /* 0x000fe4000f8e023f */
[----:B------:R-:W-:Y:S02]  /*9e20*/  USHF.L.U32 UR4, UR6, 0x5, URZ ;  /* 0x0000000506047899 */ /* 0x000fe4000800063f */
[----:B------:R-:W-:Y:S01]  /*9e30*/  UIMAD UR5, UR14, UR5, UR13 ;  /* 0x000000050e0572a4 */ /* 0x000fe2000f8e020d */
[----:B------:R-:W-:Y:S02]  /*9e40*/  IMAD.U32 R0, RZ, RZ, UR16 ;  /* 0x00000010ff007e24 */ /* 0x000fe4000f8e00ff */
[----:B------:R-:W-:Y:S01]  /*9e50*/  IMAD.U32 R3, RZ, RZ, UR16 ;  /* 0x00000010ff037e24 */ /* 0x000fe2000f8e00ff */
[----:B------:R-:W-:-:S06]  /*9e60*/  UIADD3 UR5, UR17, UR5, URZ ;  /* 0x0000000511057290 */ /* 0x000fcc000fffe03f */
[----:B------:R-:W-:Y:S01]  /*9e70*/  IMAD.U32 R2, RZ, RZ, UR5 ;  /* 0x00000005ff027e24 */ /* 0x000fe2000f8e00ff */
[----:B------:R-:W-:Y:S01]  /*9e80*/  USHF.L.U64.HI UR5, UR6, 0x5, UR7 ;  /* 0x0000000506057899 */ /* 0x000fe20008010207 */
[----:B--2---:R-:W-:-:S04]  /*9e90*/  LEA R0, P1, R0, R204, 0x6 ;  /* 0x000000cc00007211 */ /* 0x004fc800078230ff */
[----:B---3--:R-:W-:Y:S02]  /*9ea0*/  LEA.HI.X R3, R3, R139, R2, 0x6, P1 ;  /* 0x0000008b03037211 */ /* 0x008fe400008f3402 */
[----:B------:R-:W-:-:S04]  /*9eb0*/  LEA R2, P1, R0, c[0x0][0x168], 0x1 ;  /* 0x00005a0000027a11 */ /* 0x000fc800078208ff */
[----:B------:R-:W-:-:S05]  /*9ec0*/  LEA.HI.X R3, R0, c[0x0][0x16c], R3, 0x1, P1 ;  /* 0x00005b0000037a11 */ /* 0x000fca00008f0c03 */
[----:B------:R-:W-:Y:S01]  /*9ed0*/  @!PT LDS RZ, [RZ] ;  /* 0x00000000fffff984 */ /* 0x000fe20000000800 */
[----:B------:R-:W-:Y:S01]  /*9ee0*/  @!PT LDS RZ, [RZ] ;  /* 0x00000000fffff984 */ /* 0x000fe20000000800 */
[----:B------:R-:W-:Y:S01]  /*9ef0*/  @!PT LDS RZ, [RZ] ;  /* 0x00000000fffff984 */ /* 0x000fe20000000800 */
[----:B------:R1:W-:Y:S04]  /*9f00*/  LDGSTS.E.BYPASS.LTC128B.128 [R233+0x8000], [R2.64] ;  /* 0x0800000002e97fae */ /* 0x0003e8000b901d52 */
[----:B------:R1:W-:Y:S02]  /*9f10*/  LDGSTS.E.BYPASS.LTC128B.128 [R233+0xa000], [R2.64+0x80] ;  /* 0x0a00008002e97fae */ /* 0x0003e4000b901d52 */
[----:B-1----:R-:W-:-:S04]  /*9f20*/  IADD3 R2, P1, R2, UR4, RZ ;  /* 0x0000000402027c10 */ /* 0x002fc8000ff3e0ff */
[----:B------:R-:W-:-:S05]  /*9f30*/  IADD3.X R3, R3, UR5, RZ, P1, !PT ;  /* 0x0000000503037c10 */ /* 0x000fca0008ffe4ff */
        /* <DEDUP_REMOVED lines=9> */
[----:B------:R1:W-:Y:S04]  /*9fd0*/  LDGSTS.E.BYPASS.LTC128B.128 [R233+0xb800], [R2.64+0x80] ;  /* 0x0b80008002e97fae */ /* 0x0003e8000b901d52 */
[----:B------:R-:W0:Y:S02]  /*9fe0*/  LDGDEPBAR ;  /* 0x00000000000079af */ /* 0x000e240000000000 */
.L_x_433:
        /* <DEDUP_REMOVED lines=20> */
[----:B------:R-:W-:-:S02]  /*a130*/  MOV R210, R242 ;  /* 0x000000f200d27202 */ /* 0x000fc40000000f00 */
[----:B------:R-:W-:Y:S01]  /*a140*/  FMNMX.FTZ R0, R21, R0, !PT ;  /* 0x0000000015007209 */ /* 0x000fe20007810000 */
[----:B------:R-:W-:Y:S01]  /*a150*/  STL [R1+0xa4], R218 ;  /* 0x0000a4da01007387 */ /* 0x000fe20000100800 */
[----:B------:R-:W-:Y:S02]  /*a160*/  MOV R211, R241 ;  /* 0x000000f100d37202 */ /* 0x000fe40000000f00 */
[----:B------:R-:W-:Y:S01]  /*a170*/  FMNMX.FTZ R0, R20, R0, !PT ;  /* 0x0000000014007209 */ /* 0x000fe20007810000 */
[----:B------:R-:W-:Y:S01]  /*a180*/  STL [R1+0xa0], R217 ;  /* 0x0000a0d901007387 */ /* 0x000fe20000100800 */
[----:B------:R-:W-:Y:S02]  /*a190*/  MOV R207, R231 ;  /* 0x000000e700cf7202 */ /* 0x000fe40000000f00 */
[----:B------:R-:W-:Y:S01]  /*a1a0*/  FMNMX.FTZ R0, R17, R0, !PT ;  /* 0x0000000011007209 */ /* 0x000fe20007810000 */
[----:B------:R-:W-:Y:S03]  /*a1b0*/  STL [R1+0x9c], R212 ;  /* 0x00009cd401007387 */ /* 0x000fe60000100800 */
[----:B------:R-:W-:-:S04]  /*a1c0*/  FMNMX.FTZ R0, R14, R0, !PT ;  /* 0x000000000e007209 */ /* 0x000fc80007810000 */
[----:B------:R-:W-:-:S04]  /*a1d0*/  FMNMX.FTZ R0, R10, R0, !PT ;  /* 0x000000000a007209 */ /* 0x000fc80007810000 */
[----:B------:R-:W-:-:S04]  /*a1e0*/  FMNMX.FTZ R0, R9, R0, !PT ;  /* 0x0000000009007209 */ /* 0x000fc80007810000 */
[----:B------:R-:W-:-:S04]  /*a1f0*/  FMNMX.FTZ R0, R6, R0, !PT ;  /* 0x0000000006007209 */ /* 0x000fc80007810000 */
[----:B------:R-:W-:-:S04]  /*a200*/  FMNMX.FTZ R0, R5, R0, !PT ;  /* 0x0000000005007209 */ /* 0x000fc80007810000 */
        /* <DEDUP_REMOVED lines=17> */
[----:B-1----:R-:W-:Y:S02]  /*a320*/  FMNMX.FTZ R218, R0, R67, !PT ;  /* 0x0000004300da7209 */ /* 0x002fe40007810000 */
[----:B------:R-:W-:Y:S02]  /*a330*/  FMNMX.FTZ R0, R38, R2, !PT ;  /* 0x0000000226007209 */ /* 0x000fe40007810000 */
[----:B------:R-:W-:-:S02]  /*a340*/  FMNMX.FTZ R3, R13, R3, !PT ;  /* 0x000000030d037209 */ /* 0x000fc40007810000 */
[----:B------:R-:W-:Y:S01]  /*a350*/  FMNMX.FTZ R2, R36, R0, !PT ;  /* 0x0000000024027209 */ /* 0x000fe20007810000 */
[C---:B------:R-:W-:Y:S01]  /*a360*/  FMUL.FTZ R0, R218.reuse, c[0x0][0x23c] ;  /* 0x00008f00da007a20 */ /* 0x040fe20000410000 */
[----:B------:R-:W-:Y:S02]  /*a370*/  FSETP.NEU.FTZ.AND P3, PT, R218, -INF , PT ;  /* 0xff800000da00780b */ /* 0x000fe40003f7d000 */
[----:B------:R-:W-:Y:S02]  /*a380*/  FMNMX.FTZ R2, R31, R2, !PT ;  /* 0x000000021f027209 */ /* 0x000fe40007810000 */
[----:B------:R-:W-:Y:S02]  /*a390*/  FMNMX.FTZ R3, R8, R3, !PT ;  /* 0x0000000308037209 */ /* 0x000fe40007810000 */
[----:B------:R-:W-:Y:S02]  /*a3a0*/  FSEL R0, R0, RZ, P3 ;  /* 0x000000ff00007208 */ /* 0x000fe40001800000 */
[----:B------:R-:W-:-:S02]  /*a3b0*/  FMNMX.FTZ R2, R28, R2, !PT ;  /* 0x000000021c027209 */ /* 0x000fc40007810000 */
[----:B------:R-:W-:Y:S01]  /*a3c0*/  FMNMX.FTZ R3, R7, R3, !PT ;  /* 0x0000000307037209 */ /* 0x000fe20007810000 */
[--C-:B------:R-:W-:Y:S01]  /*a3d0*/  FFMA.FTZ R250, R30, c[0x0][0x23c], -R0.reuse ;  /* 0x00008f001efa7a23 */ /* 0x100fe20000010800 */
[----:B------:R-:W-:Y:S01]  /*a3e0*/  MOV R67, R211 ;  /* 0x000000d300437202 */ /* 0x000fe20000000f00 */
[--C-:B------:R-:W-:Y:S02]  /*a3f0*/  FFMA.FTZ R30, R20, c[0x0][0x23c], -R0.reuse ;  /* 0x00008f00141e7a23 */ /* 0x100fe40000010800 */
[--C-:B------:R-:W-:Y:S02]  /*a400*/  FFMA.FTZ R224, R14, c[0x0][0x23c], -R0.reuse ;  /* 0x00008f000ee07a23 */ /* 0x100fe40000010800 */
[--C-:B------:R-:W-:Y:S02]  /*a410*/  FFMA.FTZ R27, R27, c[0x0][0x23c], -R0.reuse ;  /* 0x00008f001b1b7a23 */ /* 0x100fe40000010800 */
[--C-:B------:R-:W-:Y:S02]  /*a420*/  FFMA.FTZ R41, R41, c[0x0][0x23c], -R0.reuse ;  /* 0x00008f0029297a23 */ /* 0x100fe40000010800 */
[----:B------:R-:W-:-:S02]  /*a430*/  FFMA.FTZ R40, R40, c[0x0][0x23c], -R0 ;  /* 0x00008f0028287a23 */ /* 0x000fc40000010800 */
[--C-:B------:R-:W-:Y:S01]  /*a440*/  FFMA.FTZ R206, R34, c[0x0][0x23c], -R0.reuse ;  /* 0x00008f0022ce7a23 */ /* 0x100fe20000010800 */
[----:B------:R-:W-:Y:S01]  /*a450*/  MOV R34, R207 ;  /* 0x000000cf00227202 */ /* 0x000fe20000000f00 */
[--C-:B------:R-:W-:Y:S01]  /*a460*/  FFMA.FTZ R251, R33, c[0x0][0x23c], -R0.reuse ;  /* 0x00008f0021fb7a23 */ /* 0x100fe20000010800 */
[----:B------:R-:W-:Y:S01]  /*a470*/  MUFU.EX2 R41, R41 ;  /* 0x0000002900297308 */ /* 0x000fe20000000800 */
[--C-:B------:R-:W-:Y:S02]  /*a480*/  FFMA.FTZ R249, R26, c[0x0][0x23c], -R0.reuse ;  /* 0x00008f001af97a23 */ /* 0x100fe40000010800 */
[--C-:B------:R-:W-:Y:S02]  /*a490*/  FFMA.FTZ R248, R21, c[0x0][0x23c], -R0.reuse ;  /* 0x00008f0015f87a23 */ /* 0x100fe40000010800 */
[--C-:B------:R-:W-:Y:S02]  /*a4a0*/  FFMA.FTZ R225, R17, c[0x0][0x23c], -R0.reuse ;  /* 0x00008f0011e17a23 */ /* 0x100fe40000010800 */
[--C-:B------:R-:W-:Y:S01]  /*a4b0*/  FFMA.FTZ R223, R10, c[0x0][0x23c], -R0.reuse ;  /* 0x00008f000adf7a23 */ /* 0x100fe20000010800 */
[----:B------:R-:W-:Y:S01]  /*a4c0*/  MUFU.EX2 R40, R40 ;  /* 0x0000002800287308 */ /* 0x000fe20000000800 */
[----:B------:R-:W-:-:S02]  /*a4d0*/  FFMA.FTZ R209, R9, c[0x0][0x23c], -R0 ;  /* 0x00008f0009d17a23 */ /* 0x000fc40000010800 */
[--C-:B------:R-:W-:Y:S02]  /*a4e0*/  FFMA.FTZ R14, R6, c[0x0][0x23c], -R0.reuse ;  /* 0x00008f00060e7a23 */ /* 0x100fe40000010800 */
[--C-:B------:R-:W-:Y:S02]  /*a4f0*/  FFMA.FTZ R208, R5, c[0x0][0x23c], -R0.reuse ;  /* 0x00008f0005d07a23 */ /* 0x100fe40000010800 */
[----:B------:R-:W-:Y:S01]  /*a500*/  FFMA.FTZ R20, R4, c[0x0][0x23c], -R0 ;  /* 0x00008f0004147a23 */ /* 0x000fe20000010800 */
[----:B------:R-:W-:Y:S01]  /*a510*/  FMNMX.FTZ R0, R24, R2, !PT ;  /* 0x0000000218007209 */ /* 0x000fe20007810000 */
[----:B------:R-:W-:Y:S01]  /*a520*/  IMAD.MOV.U32 R21, RZ, RZ, R210 ;  /* 0x000000ffff157224 */ /* 0x000fe200078e00d2 */
[----:B------:R-:W1:Y:S01]  /*a530*/  SHFL.BFLY PT, R2, R3, 0x2, 0x1f ;  /* 0x0c401f0003027f89 */ /* 0x000e6200000e0000 */
[----:B------:R-:W-:Y:S01]  /*a540*/  IMAD.MOV.U32 R207, RZ, RZ, R252 ;  /* 0x000000ffffcf7224 */ /* 0x000fe200078e00fc */
[----:B------:R-:W-:Y:S01]  /*a550*/  FMNMX.FTZ R0, R23, R0, !PT ;  /* 0x0000000017007209 */ /* 0x000fe20007810000 */
[----:B------:R-:W-:Y:S03]  /*a560*/  MUFU.EX2 R206, R206 ;  /* 0x000000ce00ce7308 */ /* 0x000fe60000000800 */
[----:B------:R-:W-:-:S04]  /*a570*/  FMNMX.FTZ R0, R18, R0, !PT ;  /* 0x0000000012007209 */ /* 0x000fc80007810000 */
[----:B------:R-:W-:-:S04]  /*a580*/  FMNMX.FTZ R0, R15, R0, !PT ;  /* 0x000000000f007209 */ /* 0x000fc80007810000 */
[----:B------:R-:W-:-:S04]  /*a590*/  FMNMX.FTZ R0, R12, R0, !PT ;  /* 0x000000000c007209 */ /* 0x000fc80007810000 */
[----:B------:R-:W-:Y:S02]  /*a5a0*/  FMNMX.FTZ R0, R11, R0, !PT ;  /* 0x000000000b007209 */ /* 0x000fe40007810000 */
[----:B-1----:R-:W-:-:S03]  /*a5b0*/  FMNMX.FTZ R3, R3, R2, !PT ;  /* 0x0000000203037209 */ /* 0x002fc60007810000 */
[----:B------:R-:W1:Y:S04]  /*a5c0*/  SHFL.BFLY PT, R2, R0, 0x2, 0x1f ;  /* 0x0c401f0000027f89 */ /* 0x000e6800000e0000 */
[----:B------:R-:W2:Y:S01]  /*a5d0*/  SHFL.BFLY PT, R4, R3, 0x1, 0x1f ;  /* 0x0c201f0003047f89 */ /* 0x000ea200000e0000 */
[----:B-1----:R-:W-:Y:S02]  /*a5e0*/  FMNMX.FTZ R2, R0, R2, !PT ;  /* 0x0000000200027209 */ /* 0x002fe40007810000 */
[----:B--2---:R-:W-:-:S03]  /*a5f0*/  FMNMX.FTZ R138, R3, R4, !PT ;  /* 0x00000004038a7209 */ /* 0x004fc60007810000 */
[----:B------:R-:W1:Y:S01]  /*a600*/  SHFL.BFLY PT, R3, R2, 0x1, 0x1f ;  /* 0x0c201f0002037f89 */ /* 0x000e6200000e0000 */
[C---:B------:R-:W-:Y:S01]  /*a610*/  FSETP.NEU.FTZ.AND P2, PT, R138.reuse, -INF , PT ;  /* 0xff8000008a00780b */ /* 0x040fe20003f5d000 */
[----:B------:R-:W-:Y:S02]  /*a620*/  FMUL.FTZ R0, R138, c[0x0][0x23c] ;  /* 0x00008f008a007a20 */ /* 0x000fe40000410000 */
[----:B------:R2:W-:Y:S03]  /*a630*/  STL [R1+0x34], R138 ;  /* 0x0000348a01007387 */ /* 0x0005e60000100800 */
[----:B------:R-:W-:-:S05]  /*a640*/  FSEL R0, R0, RZ, P2 ;  /* 0x000000ff00007208 */ /* 0x000fca0001000000 */
[--C-:B------:R-:W-:Y:S02]  /*a650*/  FFMA.FTZ R204, R47, c[0x0][0x23c], -R0.reuse ;  /* 0x00008f002fcc7a23 */ /* 0x100fe40000010800 */
[--C-:B------:R-:W-:Y:S02]  /*a660*/  FFMA.FTZ R247, R44, c[0x0][0x23c], -R0.reuse ;  /* 0x00008f002cf77a23 */ /* 0x100fe40000010800 */
[--C-:B------:R-:W-:Y:S02]  /*a670*/  FFMA.FTZ R246, R39, c[0x0][0x23c], -R0.reuse ;  /* 0x00008f0027f67a23 */ /* 0x100fe40000010800 */
[--C-:B------:R-:W-:Y:S01]  /*a680*/  FFMA.FTZ R244, R32, c[0x0][0x23c], -R0.reuse ;  /* 0x00008f0020f47a23 */ /* 0x100fe20000010800 */
[----:B------:R-:W-:Y:S01]  /*a690*/  MUFU.EX2 R204, R204 ;  /* 0x000000cc00cc7308 */ /* 0x000fe20000000800 */
[--C-:B------:R-:W-:Y:S02]  /*a6a0*/  FFMA.FTZ R222, R29, c[0x0][0x23c], -R0.reuse ;  /* 0x00008f001dde7a23 */ /* 0x100fe40000010800 */
[--C-:B------:R-:W-:Y:S01]  /*a6b0*/  FFMA.FTZ R221, R25, c[0x0][0x23c], -R0.reuse ;  /* 0x00008f0019dd7a23 */ /* 0x100fe20000010800 */
[----:B-1----:R-:W-:Y:S01]  /*a6c0*/  FMNMX.FTZ R137, R2, R3, !PT ;  /* 0x0000000302897209 */ /* 0x002fe20007810000 */
[--C-:B------:R-:W-:Y:S01]  /*a6d0*/  FFMA.FTZ R6, R37, c[0x0][0x23c], -R0.reuse ;  /* 0x00008f0025067a23 */ /* 0x100fe20000010800 */
[----:B------:R-:W-:Y:S01]  /*a6e0*/  MOV R37, R138 ;  /* 0x0000008a00257202 */ /* 0x000fe20000000f00 */
[----:B------:R-:W-:Y:S01]  /*a6f0*/  FFMA.FTZ R205, R50, c[0x0][0x23c], -R0 ;  /* 0x00008f0032cd7a23 */ /* 0x000fe20000010800 */
[----:B------:R-:W-:Y:S01]  /*a700*/  MOV R50, R209 ;  /* 0x000000d100327202 */ /* 0x000fe20000000f00 */
[----:B------:R-:W-:-:S02]  /*a710*/  IMAD.MOV.U32 R47, RZ, RZ, R137 ;  /* 0x000000ffff2f7224 */ /* 0x000fc400078e0089 */
[--C-:B------:R-:W-:Y:S01]  /*a720*/  FFMA.FTZ R139, R46, c[0x0][0x23c], -R0.reuse ;  /* 0x00008f002e8b7a23 */ /* 0x100fe20000010800 */
[----:B------:R-:W-:Y:S01]  /*a730*/  MOV R46, R208 ;  /* 0x000000d0002e7202 */ /* 0x000fe20000000f00 */
[--C-:B------:R-:W-:Y:S01]  /*a740*/  FFMA.FTZ R245, R35, c[0x0][0x23c], -R0.reuse ;  /* 0x00008f0023f57a23 */ /* 0x100fe20000010800 */
[----:B------:R-:W-:Y:S01]  /*a750*/  FSETP.NEU.FTZ.AND P1, PT, R47, -INF , PT ;  /* 0xff8000002f00780b */ /* 0x000fe20003f3d000 */
[--C-:B------:R-:W-:Y:S01]  /*a760*/  FFMA.FTZ R220, R22, c[0x0][0x23c], -R0.reuse ;  /* 0x00008f0016dc7a23 */ /* 0x100fe20000010800 */
[----:B------:R-:W-:Y:S01]  /*a770*/  MUFU.EX2 R205, R205 ;  /* 0x000000cd00cd7308 */ /* 0x000fe20000000800 */
[--C-:B------:R-:W-:Y:S02]  /*a780*/  FFMA.FTZ R25, R19, c[0x0][0x23c], -R0.reuse ;  /* 0x00008f0013197a23 */ /* 0x100fe40000010800 */
[--C-:B------:R-:W-:Y:S02]  /*a790*/  FFMA.FTZ R44, R16, c[0x0][0x23c], -R0.reuse ;  /* 0x00008f00102c7a23 */ /* 0x100fe40000010800 */
[----:B------:R-:W-:-:S02]  /*a7a0*/  FFMA.FTZ R39, R13, c[0x0][0x23c], -R0 ;  /* 0x00008f000d277a23 */ /* 0x000fc40000010800 */
[--C-:B------:R-:W-:Y:S01]  /*a7b0*/  FFMA.FTZ R29, R8, c[0x0][0x23c], -R0.reuse ;  /* 0x00008f00081d7a23 */ /* 0x100fe20000010800 */
[----:B------:R-:W-:Y:S01]  /*a7c0*/  MUFU.EX2 R245, R245 ;  /* 0x000000f500f57308 */ /* 0x000fe20000000800 */
[----:B------:R-:W-:Y:S02]  /*a7d0*/  FFMA.FTZ R32, R7, c[0x0][0x23c], -R0 ;  /* 0x00008f0007207a23 */ /* 0x000fe40000010800 */
[----:B------:R-:W-:-:S05]  /*a7e0*/  FMUL.FTZ R0, R47, c[0x0][0x23c] ;  /* 0x00008f002f007a20 */ /* 0x000fca0000410000 */
[----:B------:R-:W-:-:S05]  /*a7f0*/  FSEL R0, R0, RZ, P1 ;  /* 0x000000ff00007208 */ /* 0x000fca0000800000 */
[--C-:B------:R-:W-:Y:S01]  /*a800*/  FFMA.FTZ R219, R31, c[0x0][0x23c], -R0.reuse ;  /* 0x00008f001fdb7a23 */ /* 0x100fe20000010800 */
[----:B------:R-:W-:Y:S01]  /*a810*/  MOV R31, R218 ;  /* 0x000000da001f7202 */ /* 0x000fe20000000f00 */
[--C-:B------:R-:W-:Y:S02]  /*a820*/  FFMA.FTZ R218, R24, c[0x0][0x23c], -R0.reuse ;  /* 0x00008f0018da7a23 */ /* 0x100fe40000010800 */
[--C-:B------:R-:W-:Y:S01]  /*a830*/  FFMA.FTZ R5, R42, c[0x0][0x23c], -R0.reuse ;  /* 0x00008f002a057a23 */ /* 0x100fe20000010800 */
[----:B------:R-:W-:Y:S01]  /*a840*/  MOV R42, R50 ;  /* 0x00000032002a7202 */ /* 0x000fe20000000f00 */
[--C-:B--2---:R-:W-:Y:S02]  /*a850*/  FFMA.FTZ R138, R51, c[0x0][0x23c], -R0.reuse ;  /* 0x00008f00338a7a23 */ /* 0x104fe40000010800 */
[--C-:B------:R-:W-:Y:S02]  /*a860*/  FFMA.FTZ R137, R49, c[0x0][0x23c], -R0.reuse ;  /* 0x00008f0031897a23 */ /* 0x100fe40000010800 */
[----:B------:R-:W-:-:S02]  /*a870*/  FFMA.FTZ R10, R48, c[0x0][0x23c], -R0 ;  /* 0x00008f00300a7a23 */ /* 0x000fc40000010800 */
[--C-:B------:R-:W-:Y:S01]  /*a880*/  FFMA.FTZ R243, R45, c[0x0][0x23c], -R0.reuse ;  /* 0x00008f002df37a23 */ /* 0x100fe20000010800 */
[----:B------:R-:W-:Y:S01]  /*a890*/  MOV R45, R20 ;  /* 0x00000014002d7202 */ /* 0x000fe20000000f00 */
[--C-:B------:R-:W-:Y:S02]  /*a8a0*/  FFMA.FTZ R242, R43, c[0x0][0x23c], -R0.reuse ;  /* 0x00008f002bf27a23 */ /* 0x100fe40000010800 */
[--C-:B------:R-:W-:Y:S02]  /*a8b0*/  FFMA.FTZ R241, R38, c[0x0][0x23c], -R0.reuse ;  /* 0x00008f0026f17a23 */ /* 0x100fe40000010800 */
[--C-:B------:R-:W-:Y:S01]  /*a8c0*/  FFMA.FTZ R231, R36, c[0x0][0x23c], -R0.reuse ;  /* 0x00008f0024e77a23 */ /* 0x100fe20000010800 */
[----:B------:R-:W-:Y:S01]  /*a8d0*/  MUFU.EX2 R243, R243 ;  /* 0x000000f300f37308 */ /* 0x000fe20000000800 */
[--C-:B------:R-:W-:Y:S02]  /*a8e0*/  FFMA.FTZ R28, R28, c[0x0][0x23c], -R0.reuse ;  /* 0x00008f001c1c7a23 */ /* 0x100fe40000010800 */
[----:B------:R-:W-:-:S02]  /*a8f0*/  FFMA.FTZ R217, R23, c[0x0][0x23c], -R0 ;  /* 0x00008f0017d97a23 */ /* 0x000fc40000010800 */
[--C-:B------:R-:W-:Y:S02]  /*a900*/  FFMA.FTZ R24, R18, c[0x0][0x23c], -R0.reuse ;  /* 0x00008f0012187a23 */ /* 0x100fe40000010800 */
[--C-:B------:R-:W-:Y:S02]  /*a910*/  FFMA.FTZ R15, R15, c[0x0][0x23c], -R0.reuse ;  /* 0x00008f000f0f7a23 */ /* 0x100fe40000010800 */
[--C-:B------:R-:W-:Y:S02]  /*a920*/  FFMA.FTZ R212, R12, c[0x0][0x23c], -R0.reuse ;  /* 0x00008f000cd47a23 */ /* 0x100fe40000010800 */
[----:B------:R-:W-:Y:S01]  /*a930*/  FFMA.FTZ R26, R11, c[0x0][0x23c], -R0 ;  /* 0x00008f000b1a7a23 */ /* 0x000fe20000010800 */
[----:B------:R-:W-:Y:S01]  /*a940*/  FSEL R0, R31, RZ, P3 ;  /* 0x000000ff1f007208 */ /* 0x000fe20001800000 */
[----:B------:R-:W-:Y:S01]  /*a950*/  IMAD.MOV.U32 R12, RZ, RZ, R21 ;  /* 0x000000ffff0c7224 */ /* 0x000fe200078e0015 */
[----:B------:R-:W-:Y:S03]  /*a960*/  MUFU.EX2 R11, R6 ;  /* 0x00000006000b7308 */ /* 0x000fe60000000800 */
[----:B------:R-:W-:Y:S01]  /*a970*/  FADD.FTZ R4, R135, -R0 ;  /* 0x8000000087047221 */ /* 0x000fe20000010000 */
[----:B------:R-:W-:-:S04]  /*a980*/  FSEL R0, R37, RZ, P2 ;  /* 0x000000ff25007208 */ /* 0x000fc80001000000 */
[----:B------:R-:W-:Y:S01]  /*a990*/  MUFU.EX2 R6, R5 ;  /* 0x0000000500067308 */ /* 0x000fe20000000800 */
[----:B------:R-:W-:Y:S01]  /*a9a0*/  FADD.FTZ R3, R134, -R0 ;  /* 0x8000000086037221 */ /* 0x000fe20000010000 */
[----:B------:R-:W-:-:S03]  /*a9b0*/  FMNMX.FTZ R0, R132, R60, !PT ;  /* 0x0000003c84007209 */ /* 0x000fc60007810000 */
[----:B------:R-:W-:Y:S01]  /*a9c0*/  FMUL.FTZ R3, R3, c[0x0][0x23c] ;  /* 0x00008f0003037a20 */ /* 0x000fe20000410000 */
[----:B------:R-:W-:Y:S02]  /*a9d0*/  FMNMX.FTZ R0, R136, R0, !PT ;  /* 0x0000000088007209 */ /* 0x000fe40007810000 */
[----:B------:R1:W-:Y:S02]  /*a9e0*/  MUFU.EX2 R134, R27 ;  /* 0x0000001b00867308 */ /* 0x0003e40000000800 */
[----:B------:R-:W-:-:S04]  /*a9f0*/  FMNMX.FTZ R0, R66, R0, !PT ;  /* 0x0000000042007209 */ /* 0x000fc80007810000 */
[----:B------:R-:W-:-:S04]  /*aa00*/  FMNMX.FTZ R0, R65, R0, !PT ;  /* 0x0000000041007209 */ /* 0x000fc80007810000 */
[----:B------:R-:W-:-:S04]  /*aa10*/  FMNMX.FTZ R0, R64, R0, !PT ;  /* 0x0000000040007209 */ /* 0x000fc80007810000 */
[----:B------:R-:W-:Y:S02]  /*aa20*/  FMNMX.FTZ R0, R63, R0, !PT ;  /* 0x000000003f007209 */ /* 0x000fe40007810000 */
[----:B-1----:R-:W-:Y:S02]  /*aa30*/  MOV R27, R67 ;  /* 0x00000043001b7202 */ /* 0x002fe40000000f00 */
[----:B------:R-:W-:-:S04]  /*aa40*/  FMNMX.FTZ R0, R62, R0, !PT ;  /* 0x000000003e007209 */ /* 0x000fc80007810000 */
        /* <DEDUP_REMOVED lines=8> */
[----:B------:R-:W-:-:S05]  /*aad0*/  FMNMX.FTZ R0, R52, R0, !PT ;  /* 0x0000000034007209 */ /* 0x000fca0007810000 */
[----:B------:R-:W1:Y:S02]  /*aae0*/  SHFL.BFLY PT, R2, R0, 0x2, 0x1f ;  /* 0x0c401f0000027f89 */ /* 0x000e6400000e0000 */
[----:B-1----:R-:W-:-:S05]  /*aaf0*/  FMNMX.FTZ R0, R0, R2, !PT ;  /* 0x0000000200007209 */ /* 0x002fca0007810000 */
[----:B------:R-:W1:Y:S02]  /*ab00*/  SHFL.BFLY PT, R2, R0, 0x1, 0x1f ;  /* 0x0c201f0000027f89 */ /* 0x000e6400000e0000 */
[----:B-1----:R-:W-:Y:S01]  /*ab10*/  FMNMX.FTZ R19, R0, R2, !PT ;  /* 0x0000000200137209 */ /* 0x002fe20007810000 */
[----:B------:R-:W-:-:S03]  /*ab20*/  FMUL.FTZ R2, R4, c[0x0][0x23c] ;  /* 0x00008f0004027a20 */ /* 0x000fc60000410000 */
[C---:B------:R-:W-:Y:S01]  /*ab30*/  FSETP.NEU.FTZ.AND P2, PT, R19.reuse, -INF , PT ;  /* 0xff8000001300780b */ /* 0x040fe20003f5d000 */
[----:B------:R-:W-:Y:S01]  /*ab40*/  FMUL.FTZ R0, R19, c[0x0][0x23c] ;  /* 0x00008f0013007a20 */ /* 0x000fe20000410000 */
[----:B------:R1:W-:Y:S01]  /*ab50*/  STL [R1+0x30], R19 ;  /* 0x0000301301007387 */ /* 0x0003e20000100800 */
[----:B------:R-:W2:Y:S03]  /*ab60*/  MUFU.EX2 R2, R2 ;  /* 0x0000000200027308 */ /* 0x000ea60000000800 */
[----:B------:R-:W-:-:S05]  /*ab70*/  FSEL R0, R0, RZ, P2 ;  /* 0x000000ff00007208 */ /* 0x000fca0001000000 */
[--C-:B------:R-:W-:Y:S02]  /*ab80*/  FFMA.FTZ R7, R65, c[0x0][0x23c], -R0.reuse ;  /* 0x00008f0041077a23 */ /* 0x100fe40000010800 */
[--C-:B------:R-:W-:Y:S02]  /*ab90*/  FFMA.FTZ R210, R64, c[0x0][0x23c], -R0.reuse ;  /* 0x00008f0040d27a23 */ /* 0x100fe40000010800 */
[--C-:B------:R-:W-:Y:S02]  /*aba0*/  FFMA.FTZ R43, R53, c[0x0][0x23c], -R0.reuse ;  /* 0x00008f00352b7a23 */ /* 0x100fe40000010800 */
[----:B------:R-:W-:Y:S02]  /*abb0*/  FFMA.FTZ R33, R52, c[0x0][0x23c], -R0 ;  /* 0x00008f0034217a23 */ /* 0x000fe40000010800 */
[-C--:B--2---:R-:W-:Y:S01]  /*abc0*/  FMUL.FTZ R64, R148, R2.reuse ;  /* 0x0000000294407220 */ /* 0x084fe20000410000 */
[----:B------:R-:W-:Y:S01]  /*abd0*/  MUFU.EX2 R210, R210 ;  /* 0x000000d200d27308 */ /* 0x000fe20000000800 */
[----:B------:R-:W-:-:S02]  /*abe0*/  FMUL.FTZ R65, R149, R2 ;  /* 0x0000000295417220 */ /* 0x000fc40000410000 */
[-C--:B------:R-:W-:Y:S02]  /*abf0*/  FMUL.FTZ R52, R140, R2.reuse ;  /* 0x000000028c347220 */ /* 0x080fe40000410000 */
[-C--:B------:R-:W-:Y:S02]  /*ac00*/  FMUL.FTZ R53, R141, R2.reuse ;  /* 0x000000028d357220 */ /* 0x080fe40000410000 */
[-C--:B------:R-:W-:Y:S02]  /*ac10*/  FFMA.FTZ R207, R207, R2.reuse, R134 ;  /* 0x00000002cfcf7223 */ /* 0x080fe40000010086 */
[-C--:B------:R-:W-:Y:S02]  /*ac20*/  FMUL.FTZ R168, R168, R2.reuse ;  /* 0x00000002a8a87220 */ /* 0x080fe40000410000 */
[-C--:B------:R-:W-:Y:S02]  /*ac30*/  FMUL.FTZ R169, R169, R2.reuse ;  /* 0x00000002a9a97220 */ /* 0x080fe40000410000 */
[-C--:B------:R-:W-:Y:S01]  /*ac40*/  FMUL.FTZ R16, R164, R2.reuse ;  /* 0x00000002a4107220 */ /* 0x080fe20000410000 */
[----:B------:R-:W-:Y:S01]  /*ac50*/  MOV R164, R31 ;  /* 0x0000001f00a47202 */ /* 0x000fe20000000f00 */
[----:B------:R-:W-:-:S02]  /*ac60*/  FMUL.FTZ R17, R165, R2 ;  /* 0x00000002a5117220 */ /* 0x000fc40000410000 */
[-C--:B------:R-:W-:Y:S02]  /*ac70*/  FMUL.FTZ R160, R160, R2.reuse ;  /* 0x00000002a0a07220 */ /* 0x080fe40000410000 */
[-C--:B------:R-:W-:Y:S02]  /*ac80*/  FMUL.FTZ R161, R161, R2.reuse ;  /* 0x00000002a1a17220 */ /* 0x080fe40000410000 */
[-C--:B------:R-:W-:Y:S02]  /*ac90*/  FMUL.FTZ R156, R156, R2.reuse ;  /* 0x000000029c9c7220 */ /* 0x080fe40000410000 */
[-C--:B------:R-:W-:Y:S02]  /*aca0*/  FMUL.FTZ R157, R157, R2.reuse ;  /* 0x000000029d9d7220 */ /* 0x080fe40000410000 */
[-C--:B------:R-:W-:Y:S02]  /*acb0*/  FMUL.FTZ R152, R152, R2.reuse ;  /* 0x0000000298987220 */ /* 0x080fe40000410000 */
[----:B------:R-:W-:-:S02]  /*acc0*/  FMUL.FTZ R153, R153, R2 ;  /* 0x0000000299997220 */ /* 0x000fc40000410000 */
[-C--:B------:R-:W-:Y:S02]  /*acd0*/  FMUL.FTZ R144, R144, R2.reuse ;  /* 0x0000000290907220 */ /* 0x080fe40000410000 */
[-C--:B------:R-:W-:Y:S02]  /*ace0*/  FMUL.FTZ R145, R145, R2.reuse ;  /* 0x0000000291917220 */ /* 0x080fe40000410000 */
[-C--:B------:R-:W-:Y:S02]  /*acf0*/  FMUL.FTZ R48, R68, R2.reuse ;  /* 0x0000000244307220 */ /* 0x080fe40000410000 */
[-C--:B------:R-:W-:Y:S01]  /*ad00*/  FMUL.FTZ R49, R69, R2.reuse ;  /* 0x0000000245317220 */ /* 0x080fe20000410000 */
[----:B------:R-:W-:Y:S01]  /*ad10*/  MOV R69, R19 ;  /* 0x0000001300457202 */ /* 0x000fe20000000f00 */
        /* <DEDUP_REMOVED lines=11> */
[----:B------:R-:W-:Y:S01]  /*add0*/  FMUL.FTZ R140, R116, R2 ;  /* 0x00000002748c7220 */ /* 0x000fe20000410000 */
[----:B------:R-:W-:Y:S01]  /*ade0*/  MOV R116, R40 ;  /* 0x0000002800747202 */ /* 0x000fe20000000f00 */
[-C--:B------:R-:W-:Y:S01]  /*adf0*/  FMUL.FTZ R141, R117, R2.reuse ;  /* 0x00000002758d7220 */ /* 0x080fe20000410000 */
[----:B------:R-:W-:Y:S01]  /*ae00*/  MOV R117, R41 ;  /* 0x0000002900757202 */ /* 0x000fe20000000f00 */
[-C--:B------:R-:W-:Y:S02]  /*ae10*/  FMUL.FTZ R148, R128, R2.reuse ;  /* 0x0000000280947220 */ /* 0x080fe40000410000 */
[----:B------:R-:W-:Y:S01]  /*ae20*/  FMUL.FTZ R149, R129, R2 ;  /* 0x0000000281957220 */ /* 0x000fe20000410000 */
[----:B------:R-:W-:Y:S01]  /*ae30*/  FSEL R2, R47, RZ, P1 ;  /* 0x000000ff2f027208 */ /* 0x000fe20000800000 */
[----:B------:R-:W-:-:S02]  /*ae40*/  FFMA.FTZ R4, R60, c[0x0][0x23c], -R0 ;  /* 0x00008f003c047a23 */ /* 0x000fc40000010800 */
[--C-:B------:R-:W-:Y:S01]  /*ae50*/  FFMA.FTZ R9, R136, c[0x0][0x23c], -R0.reuse ;  /* 0x00008f0088097a23 */ /* 0x100fe20000010800 */
[----:B------:R-:W-:Y:S01]  /*ae60*/  MOV R136, R25 ;  /* 0x0000001900887202 */ /* 0x000fe20000000f00 */
[--C-:B------:R-:W-:Y:S02]  /*ae70*/  FFMA.FTZ R8, R66, c[0x0][0x23c], -R0.reuse ;  /* 0x00008f0042087a23 */ /* 0x100fe40000010800 */
[--C-:B------:R-:W-:Y:S02]  /*ae80*/  FFMA.FTZ R209, R63, c[0x0][0x23c], -R0.reuse ;  /* 0x00008f003fd17a23 */ /* 0x100fe40000010800 */
[--C-:B------:R-:W-:Y:S02]  /*ae90*/  FFMA.FTZ R208, R62, c[0x0][0x23c], -R0.reuse ;  /* 0x00008f003ed07a23 */ /* 0x100fe40000010800 */
[--C-:B------:R-:W-:Y:S02]  /*aea0*/  FFMA.FTZ R211, R61, c[0x0][0x23c], -R0.reuse ;  /* 0x00008f003dd37a23 */ /* 0x100fe40000010800 */
[----:B------:R-:W-:-:S02]  /*aeb0*/  FFMA.FTZ R252, R59, c[0x0][0x23c], -R0 ;  /* 0x00008f003bfc7a23 */ /* 0x000fc40000010800 */
[--C-:B------:R-:W-:Y:S02]  /*aec0*/  FFMA.FTZ R13, R58, c[0x0][0x23c], -R0.reuse ;  /* 0x00008f003a0d7a23 */ /* 0x100fe40000010800 */
[--C-:B------:R-:W-:Y:S02]  /*aed0*/  FFMA.FTZ R36, R57, c[0x0][0x23c], -R0.reuse ;  /* 0x00008f0039247a23 */ /* 0x100fe40000010800 */
[--C-:B------:R-:W-:Y:S02]  /*aee0*/  FFMA.FTZ R38, R56, c[0x0][0x23c], -R0.reuse ;  /* 0x00008f0038267a23 */ /* 0x100fe40000010800 */
[--C-:B------:R-:W-:Y:S01]  /*aef0*/  FFMA.FTZ R135, R55, c[0x0][0x23c], -R0.reuse ;  /* 0x00008f0037877a23 */ /* 0x100fe20000010800 */
[----:B------:R-:W-:Y:S01]  /*af00*/  MOV R165, R36 ;  /* 0x0000002400a57202 */ /* 0x000fe20000000f00 */
[----:B------:R-:W-:Y:S01]  /*af10*/  FFMA.FTZ R35, R54, c[0x0][0x23c], -R0 ;  /* 0x00008f0036237a23 */ /* 0x000fe20000010800 */
[----:B------:R-:W-:Y:S01]  /*af20*/  MOV R68, R38 ;  /* 0x0000002600447202 */ /* 0x000fe20000000f00 */
[----:B------:R2:W3:Y:S01]  /*af30*/  MUFU.EX2 R0, R3 ;  /* 0x0000000300007308 */ /* 0x0004e20000000800 */
[----:B------:R-:W-:-:S02]  /*af40*/  IMAD.MOV.U32 R80, RZ, RZ, R43 ;  /* 0x000000ffff507224 */ /* 0x000fc400078e002b */
[----:B--2---:R-:W-:Y:S01]  /*af50*/  FADD.FTZ R3, R133, -R2 ;  /* 0x8000000285037221 */ /* 0x004fe20000010000 */
[----:B------:R-:W-:Y:S01]  /*af60*/  FSEL R2, R69, RZ, P2 ;  /* 0x000000ff45027208 */ /* 0x000fe20001000000 */
[----:B---3--:R-:W-:Y:S01]  /*af70*/  FMUL.FTZ R66, R150, R0 ;  /* 0x0000000096427220 */ /* 0x008fe20000410000 */
[----:B------:R-:W-:Y:S01]  /*af80*/  MOV R133, R32 ;  /* 0x0000002000857202 */ /* 0x000fe20000000f00 */
[----:B------:R-:W-:Y:S02]  /*af90*/  FMUL.FTZ R3, R3, c[0x0][0x23c] ;  /* 0x00008f0003037a20 */ /* 0x000fe40000410000 */
[----:B------:R-:W-:Y:S02]  /*afa0*/  FADD.FTZ R2, R132, -R2 ;  /* 0x8000000284027221 */ /* 0x000fe40000010000 */
[----:B------:R-:W-:Y:S02]  /*afb0*/  FMUL.FTZ R54, R142, R0 ;  /* 0x000000008e367220 */ /* 0x000fe40000410000 */
[----:B------:R-:W-:-:S02]  /*afc0*/  FMUL.FTZ R5, R2, c[0x0][0x23c] ;  /* 0x00008f0002057a20 */ /* 0x000fc40000410000 */
[----:B------:R-:W2:Y:S01]  /*afd0*/  MUFU.EX2 R2, R3 ;  /* 0x0000000300027308 */ /* 0x000ea20000000800 */
        /* <DEDUP_REMOVED lines=8> */
[----:B------:R-:W-:Y:S02]  /*b060*/  IMAD.MOV.U32 R132, RZ, RZ, R29 ;  /* 0x000000ffff847224 */ /* 0x000fe400078e001d */
[----:B------:R-:W-:Y:S02]  /*b070*/  IMAD.MOV.U32 R82, RZ, RZ, R44 ;  /* 0x000000ffff527224 */ /* 0x000fe400078e002c */
[----:B--2---:R-:W-:Y:S02]  /*b080*/  FFMA.FTZ R128, R12, R2, R6 ;  /* 0x000000020c807223 */ /* 0x004fe40000010006 */
[----:B------:R-:W-:Y:S02]  /*b090*/  IMAD.MOV.U32 R12, RZ, RZ, R24 ;  /* 0x000000ffff0c7224 */ /* 0x000fe400078e0018 */
[----:B------:R-:W-:Y:S02]  /*b0a0*/  IMAD.MOV.U32 R119, RZ, RZ, R28 ;  /* 0x000000ffff777224 */ /* 0x000fe400078e001c */
[----:B------:R-:W-:-:S02]  /*b0b0*/  FMUL.FTZ R170, R170, R0 ;  /* 0x00000000aaaa7220 */ /* 0x000fc40000410000 */
[-C--:B------:R-:W-:Y:S02]  /*b0c0*/  FMUL.FTZ R171, R171, R0.reuse ;  /* 0x00000000abab7220 */ /* 0x080fe40000410000 */
[----:B------:R-:W-:Y:S01]  /*b0d0*/  FMUL.FTZ R18, R166, R0 ;  /* 0x00000000a6127220 */ /* 0x000fe20000410000 */
[----:B------:R-:W-:Y:S01]  /*b0e0*/  MOV R166, R42 ;  /* 0x0000002a00a67202 */ /* 0x000fe20000000f00 */
[-C--:B-1----:R-:W-:Y:S01]  /*b0f0*/  FMUL.FTZ R19, R167, R0.reuse ;  /* 0x00000000a7137220 */ /* 0x082fe20000410000 */
[----:B------:R-:W-:Y:S01]  /*b100*/  MOV R167, R47 ;  /* 0x0000002f00a77202 */ /* 0x000fe20000000f00 */
[-C--:B------:R-:W-:Y:S02]  /*b110*/  FMUL.FTZ R162, R162, R0.reuse ;  /* 0x00000000a2a27220 */ /* 0x080fe40000410000 */
[-C--:B------:R-:W-:Y:S02]  /*b120*/  FMUL.FTZ R163, R163, R0.reuse ;  /* 0x00000000a3a37220 */ /* 0x080fe40000410000 */
[----:B------:R-:W-:-:S02]  /*b130*/  FMUL.FTZ R158, R158, R0 ;  /* 0x000000009e9e7220 */ /* 0x000fc40000410000 */
[-C--:B------:R-:W-:Y:S02]  /*b140*/  FMUL.FTZ R159, R159, R0.reuse ;  /* 0x000000009f9f7220 */ /* 0x080fe40000410000 */
[-C--:B------:R-:W-:Y:S02]  /*b150*/  FMUL.FTZ R154, R154, R0.reuse ;  /* 0x000000009a9a7220 */ /* 0x080fe40000410000 */
[-C--:B------:R-:W-:Y:S02]  /*b160*/  FMUL.FTZ R155, R155, R0.reuse ;  /* 0x000000009b9b7220 */ /* 0x080fe40000410000 */
[-C--:B------:R-:W-:Y:S02]  /*b170*/  FMUL.FTZ R146, R146, R0.reuse ;  /* 0x0000000092927220 */ /* 0x080fe40000410000 */
[-C--:B------:R-:W-:Y:S02]  /*b180*/  FMUL.FTZ R147, R147, R0.reuse ;  /* 0x0000000093937220 */ /* 0x080fe40000410000 */
[-C--:B------:R-:W-:Y:S01]  /*b190*/  FMUL.FTZ R50, R70, R0.reuse ;  /* 0x0000000046327220 */ /* 0x080fe20000410000 */
[----:B------:R-:W-:Y:S01]  /*b1a0*/  MOV R70, R35 ;  /* 0x0000002300467202 */ /* 0x000fe20000000f00 */
[-C--:B------:R-:W-:Y:S01]  /*b1b0*/  FMUL.FTZ R51, R71, R0.reuse ;  /* 0x0000000047337220 */ /* 0x080fe20000410000 */
[----:B------:R-:W-:Y:S01]  /*b1c0*/  MOV R71, R39 ;  /* 0x0000002700477202 */ /* 0x000fe20000000f00 */
[----:B------:R-:W-:Y:S01]  /*b1d0*/  FMUL.FTZ R23, R83, R0 ;  /* 0x0000000053177220 */ /* 0x000fe20000410000 */
        /* <DEDUP_REMOVED lines=11> */
[----:B------:R-:W-:Y:S02]  /*b290*/  FFMA.FTZ R129, R27, R0, R11 ;  /* 0x000000001b817223 */ /* 0x000fe4000001000b */
[-C--:B------:R-:W-:Y:S01]  /*b2a0*/  FMUL.FTZ R172, R172, R2.reuse ;  /* 0x00000002acac7220 */ /* 0x080fe20000410000 */
[----:B------:R1:W2:Y:S01]  /*b2b0*/  MUFU.EX2 R0, R5 ;  /* 0x0000000500007308 */ /* 0x0002a20000000800 */
[-C--:B------:R-:W-:Y:S02]  /*b2c0*/  FMUL.FTZ R173, R173, R2.reuse ;  /* 0x00000002adad7220 */ /* 0x080fe40000410000 */
[----:B------:R-:W-:-:S02]  /*b2d0*/  FMUL.FTZ R180, R180, R2 ;  /* 0x00000002b4b47220 */ /* 0x000fc40000410000 */
[-C--:B------:R-:W-:Y:S02]  /*b2e0*/  FMUL.FTZ R181, R181, R2.reuse ;  /* 0x00000002b5b57220 */ /* 0x080fe40000410000 */
[-C--:B------:R-:W-:Y:S02]  /*b2f0*/  FMUL.FTZ R176, R176, R2.reuse ;  /* 0x00000002b0b07220 */ /* 0x080fe40000410000 */
[-C--:B------:R-:W-:Y:S02]  /*b300*/  FMUL.FTZ R177, R177, R2.reuse ;  /* 0x00000002b1b17220 */ /* 0x080fe40000410000 */
[-C--:B------:R-:W-:Y:S02]  /*b310*/  FMUL.FTZ R188, R188, R2.reuse ;  /* 0x00000002bcbc7220 */ /* 0x080fe40000410000 */
[-C--:B------:R-:W-:Y:S02]  /*b320*/  FMUL.FTZ R189, R189, R2.reuse ;  /* 0x00000002bdbd7220 */ /* 0x080fe40000410000 */
[----:B------:R-:W-:Y:S01]  /*b330*/  FMUL.FTZ R184, R184, R2 ;  /* 0x00000002b8b87220 */ /* 0x000fe20000410000 */
[----:B-1----:R-:W-:Y:S01]  /*b340*/  MOV R5, R26 ;  /* 0x0000001a00057202 */ /* 0x002fe20000000f00 */
[----:B------:R-:W-:-:S02]  /*b350*/  FMUL.FTZ R185, R185, R2 ;  /* 0x00000002b9b97220 */ /* 0x000fc40000410000 */
[-C--:B------:R-:W-:Y:S02]  /*b360*/  FMUL.FTZ R196, R196, R2.reuse ;  /* 0x00000002c4c47220 */ /* 0x080fe40000410000 */
[-C--:B------:R-:W-:Y:S02]  /*b370*/  FMUL.FTZ R197, R197, R2.reuse ;  /* 0x00000002c5c57220 */ /* 0x080fe40000410000 */
[-C--:B------:R-:W-:Y:S02]  /*b380*/  FMUL.FTZ R192, R192, R2.reuse ;  /* 0x00000002c0c07220 */ /* 0x080fe40000410000 */
[-C--:B------:R-:W-:Y:S02]  /*b390*/  FMUL.FTZ R193, R193, R2.reuse ;  /* 0x00000002c1c17220 */ /* 0x080fe40000410000 */
[-C--:B------:R-:W-:Y:S02]  /*b3a0*/  FMUL.FTZ R200, R200, R2.reuse ;  /* 0x00000002c8c87220 */ /* 0x080fe40000410000 */
[----:B------:R-:W-:-:S02]  /*b3b0*/  FMUL.FTZ R201, R201, R2 ;  /* 0x00000002c9c97220 */ /* 0x000fc40000410000 */
[----:B------:R-:W-:Y:S01]  /*b3c0*/  FMUL.FTZ R40, R72, R2 ;  /* 0x0000000248287220 */ /* 0x000fe20000410000 */
[----:B------:R-:W-:Y:S01]  /*b3d0*/  MOV R72, R12 ;  /* 0x0000000c00487202 */ /* 0x000fe20000000f00 */
[-C--:B------:R-:W-:Y:S02]  /*b3e0*/  FMUL.FTZ R41, R73, R2.reuse ;  /* 0x0000000249297220 */ /* 0x080fe40000410000 */
[-C--:B------:R-:W-:Y:S02]  /*b3f0*/  FMUL.FTZ R36, R76, R2.reuse ;  /* 0x000000024c247220 */ /* 0x080fe40000410000 */
[-C--:B------:R-:W-:Y:S02]  /*b400*/  FMUL.FTZ R37, R77, R2.reuse ;  /* 0x000000024d257220 */ /* 0x080fe40000410000 */
[-C--:B------:R-:W-:Y:S02]  /*b410*/  FMUL.FTZ R60, R88, R2.reuse ;  /* 0x00000002583c7220 */ /* 0x080fe40000410000 */
[-C--:B------:R-:W-:Y:S01]  /*b420*/  FMUL.FTZ R61, R89, R2.reuse ;  /* 0x00000002593d7220 */ /* 0x080fe20000410000 */
[----:B------:R1:W-:Y:S01]  /*b430*/  MUFU.EX2 R88, R9 ;  /* 0x0000000900587308 */ /* 0x0003e20000000800 */
[----:B------:R-:W-:Y:S01]  /*b440*/  FMUL.FTZ R56, R92, R2 ;  /* 0x000000025c387220 */ /* 0x000fe20000410000 */
[----:B------:R-:W-:Y:S01]  /*b450*/  MOV R92, R82 ;  /* 0x00000052005c7202 */ /* 0x000fe20000000f00 */
[-C--:B------:R-:W-:Y:S01]  /*b460*/  FMUL.FTZ R57, R93, R2.reuse ;  /* 0x000000025d397220 */ /* 0x080fe20000410000 */
[----:B------:R-:W-:Y:S01]  /*b470*/  MOV R93, R71 ;  /* 0x00000047005d7202 */ /* 0x000fe20000000f00 */
[----:B------:R-:W-:Y:S01]  /*b480*/  FMUL.FTZ R32, R104, R2 ;  /* 0x0000000268207220 */ /* 0x000fe20000410000 */
[----:B------:R-:W-:Y:S01]  /*b490*/  MOV R104, R80 ;  /* 0x0000005000687202 */ /* 0x000fe20000000f00 */
[-C--:B------:R-:W-:Y:S01]  /*b4a0*/  FMUL.FTZ R33, R105, R2.reuse ;  /* 0x0000000269217220 */ /* 0x080fe20000410000 */
[----:B------:R-:W-:Y:S01]  /*b4b0*/  MOV R105, R13 ;  /* 0x0000000d00697202 */ /* 0x000fe20000000f00 */
[-C--:B------:R-:W-:Y:S01]  /*b4c0*/  FMUL.FTZ R28, R108, R2.reuse ;  /* 0x000000026c1c7220 */ /* 0x080fe20000410000 */
[----:B------:R-:W-:Y:S01]  /*b4d0*/  MOV R108, R15 ;  /* 0x0000000f006c7202 */ /* 0x000fe20000000f00 */
[-C--:B------:R-:W-:Y:S01]  /*b4e0*/  FMUL.FTZ R29, R109, R2.reuse ;  /* 0x000000026d1d7220 */ /* 0x080fe20000410000 */
[----:B------:R-:W3:Y:S01]  /*b4f0*/  MUFU.EX2 R89, R138 ;  /* 0x0000008a00597308 */ /* 0x000ee20000000800 */
[----:B------:R-:W-:-:S02]  /*b500*/  FMUL.FTZ R44, R120, R2 ;  /* 0x00000002782c7220 */ /* 0x000fc40000410000 */
[-C--:B------:R-:W-:Y:S01]  /*b510*/  FMUL.FTZ R45, R121, R2.reuse ;  /* 0x00000002792d7220 */ /* 0x080fe20000410000 */
[----:B-1----:R-:W-:Y:S01]  /*b520*/  F2FP.PACK_AB R9, R205, R11 ;  /* 0x0000000bcd09723e */ /* 0x002fe200000000ff */
[-C--:B------:R-:W-:Y:S01]  /*b530*/  FMUL.FTZ R24, R124, R2.reuse ;  /* 0x000000027c187220 */ /* 0x080fe20000410000 */
[----:B------:R-:W-:Y:S01]  /*b540*/  MOV R124, R5 ;  /* 0x00000005007c7202 */ /* 0x000fe20000000f00 */
[----:B------:R-:W-:Y:S01]  /*b550*/  FMUL.FTZ R25, R125, R2 ;  /* 0x000000027d197220 */ /* 0x000fe20000410000 */
[----:B------:R-:W-:Y:S01]  /*b560*/  MOV R125, R119 ;  /* 0x00000077007d7202 */ /* 0x000fe20000000f00 */
[----:B------:R3:W1:Y:S01]  /*b570*/  MUFU.EX2 R2, R4 ;  /* 0x0000000400027308 */ /* 0x0006620000000800 */
[----:B------:R-:W-:Y:S01]  /*b580*/  IMAD.MOV.U32 R73, RZ, RZ, R14 ;  /* 0x000000ffff497224 */ /* 0x000fe200078e000e */
[----:B------:R-:W-:Y:S01]  /*b590*/  MOV R119, R81 ;  /* 0x0000005100777202 */ /* 0x000fe20000000f00 */
[----:B------:R-:W4:Y:S01]  /*b5a0*/  LDSM.16.MT88.4 R12, [R213+0xc000] ;  /* 0x00c00000d50c783b */ /* 0x000f220000004200 */
[----:B------:R-:W-:-:S02]  /*b5b0*/  IMAD.MOV.U32 R3, RZ, RZ, R34 ;  /* 0x000000ffff037224 */ /* 0x000fc400078e0022 */
[-C--:B--2---:R-:W-:Y:S02]  /*b5c0*/  FMUL.FTZ R174, R174, R0.reuse ;  /* 0x00000000aeae7220 */ /* 0x084fe40000410000 */
[-C--:B------:R-:W-:Y:S02]  /*b5d0*/  FMUL.FTZ R175, R175, R0.reuse ;  /* 0x00000000afaf7220 */ /* 0x080fe40000410000 */
[-C--:B------:R-:W-:Y:S02]  /*b5e0*/  FMUL.FTZ R182, R182, R0.reuse ;  /* 0x00000000b6b67220 */ /* 0x080fe40000410000 */
[-C--:B------:R-:W-:Y:S02]  /*b5f0*/  FMUL.FTZ R183, R183, R0.reuse ;  /* 0x00000000b7b77220 */ /* 0x080fe40000410000 */
[-C--:B------:R-:W-:Y:S02]  /*b600*/  FMUL.FTZ R178, R178, R0.reuse ;  /* 0x00000000b2b27220 */ /* 0x080fe40000410000 */
[----:B------:R-:W-:Y:S01]  /*b610*/  FMUL.FTZ R179, R179, R0 ;  /* 0x00000000b3b37220 */ /* 0x000fe20000410000 */
[----:B---3--:R-:W-:Y:S01]  /*b620*/  F2FP.PACK_AB R4, R89, R6 ;  /* 0x000000065904723e */ /* 0x008fe200000000ff */
[----:B------:R-:W-:Y:S01]  /*b630*/  FMUL.FTZ R190, R190, R0 ;  /* 0x00000000bebe7220 */ /* 0x000fe20000410000 */
[----:B-1----:R-:W-:Y:S01]  /*b640*/  F2FP.PACK_AB R5, R88, R2 ;  /* 0x000000025805723e */ /* 0x002fe200000000ff */
        /* <DEDUP_REMOVED lines=14> */
[-C--:B------:R-:W-:Y:S01]  /*b730*/  FMUL.FTZ R63, R91, R0.reuse ;  /* 0x000000005b3f7220 */ /* 0x080fe20000410000 */
[----:B------:R1:W2:Y:S01]  /*b740*/  MUFU.EX2 R90, R8 ;  /* 0x00000008005a7308 */ /* 0x0002a20000000800 */
[-C--:B------:R-:W-:Y:S02]  /*b750*/  FMUL.FTZ R58, R94, R0.reuse ;  /* 0x000000005e3a7220 */ /* 0x080fe40000410000 */
[-C--:B------:R-:W-:Y:S02]  /*b760*/  FMUL.FTZ R59, R95, R0.reuse ;  /* 0x000000005f3b7220 */ /* 0x080fe40000410000 */
[-C--:B------:R-:W-:Y:S02]  /*b770*/  FMUL.FTZ R34, R106, R0.reuse ;  /* 0x000000006a227220 */ /* 0x080fe40000410000 */
[-C--:B------:R-:W-:Y:S01]  /*b780*/  FMUL.FTZ R35, R107, R0.reuse ;  /* 0x000000006b237220 */ /* 0x080fe20000410000 */
[----:B------:R-:W-:Y:S01]  /*b790*/  MUFU.EX2 R91, R137 ;  /* 0x00000089005b7308 */ /* 0x000fe20000000800 */
[----:B------:R-:W-:-:S02]  /*b7a0*/  FMUL.FTZ R30, R110, R0 ;  /* 0x000000006e1e7220 */ /* 0x000fc40000410000 */
[-C--:B------:R-:W-:Y:S02]  /*b7b0*/  FMUL.FTZ R31, R111, R0.reuse ;  /* 0x000000006f1f7220 */ /* 0x080fe40000410000 */
[-C--:B------:R-:W-:Y:S02]  /*b7c0*/  FMUL.FTZ R46, R122, R0.reuse ;  /* 0x000000007a2e7220 */ /* 0x080fe40000410000 */
[----:B------:R-:W-:Y:S01]  /*b7d0*/  FMUL.FTZ R47, R123, R0 ;  /* 0x000000007b2f7220 */ /* 0x000fe20000410000 */
[----:B-1----:R-:W-:Y:S01]  /*b7e0*/  F2FP.PACK_AB R8, R117, R134 ;  /* 0x000000867508723e */ /* 0x002fe200000000ff */
[----:B------:R-:W-:Y:S01]  /*b7f0*/  FMUL.FTZ R26, R126, R0 ;  /* 0x000000007e1a7220 */ /* 0x000fe20000410000 */
[----:B------:R-:W-:Y:S01]  /*b800*/  MOV R126, R118 ;  /* 0x00000076007e7202 */ /* 0x000fe20000000f00 */
[-C--:B------:R-:W-:Y:S01]  /*b810*/  FMUL.FTZ R27, R127, R0.reuse ;  /* 0x000000007f1b7220 */ /* 0x080fe20000410000 */
[----:B------:R-:W-:Y:S01]  /*b820*/  MUFU.EX2 R95, R241 ;  /* 0x000000f1005f7308 */ /* 0x000fe20000000800 */
[----:B------:R-:W-:Y:S01]  /*b830*/  FFMA.FTZ R3, R3, R0, R2 ;  /* 0x0000000003037223 */ /* 0x000fe20000010002 */
[----:B------:R-:W-:Y:S01]  /*b840*/  MOV R0, R70 ;  /* 0x0000004600007202 */ /* 0x000fe20000000f00 */
[----:B------:R-:W-:Y:S01]  /*b850*/  IMAD.MOV.U32 R118, RZ, RZ, R166 ;  /* 0x000000ffff767224 */ /* 0x000fe200078e00a6 */
[----:B------:R-:W-:Y:S01]  /*b860*/  MOV R70, R165 ;  /* 0x000000a500467202 */ /* 0x000fe20000000f00 */
[----:B------:R-:W-:Y:S01]  /*b870*/  IMAD.MOV.U32 R71, RZ, RZ, R164 ;  /* 0x000000ffff477224 */ /* 0x000fe200078e00a4 */
[----:B------:R-:W-:Y:S01]  /*b880*/  MOV R2, R117 ;  /* 0x0000007500027202 */ /* 0x000fe20000000f00 */
[----:B------:R-:W-:Y:S01]  /*b890*/  IMAD.MOV.U32 R127, RZ, RZ, R83 ;  /* 0x000000ffff7f7224 */ /* 0x000fe200078e0053 */
[----:B------:R-:W1:Y:S01]  /*b8a0*/  MUFU.EX2 R166, R139 ;  /* 0x0000008b00a67308 */ /* 0x000e620000000800 */
[----:B------:R-:W-:Y:S01]  /*b8b0*/  FADD.FTZ R3, R88, R3 ;  /* 0x0000000358037221 */ /* 0x000fe20000010000 */
[----:B------:R-:W-:Y:S01]  /*b8c0*/  MOV R88, R245 ;  /* 0x000000f500587202 */ /* 0x000fe20000000f00 */
[----:B------:R-:W-:Y:S01]  /*b8d0*/  FADD.FTZ R2, R2, R207 ;  /* 0x000000cf02027221 */ /* 0x000fe20000010000 */
[----:B------:R-:W-:Y:S01]  /*b8e0*/  MOV R245, R125 ;  /* 0x0000007d00f57202 */ /* 0x000fe20000000f00 */
[----:B--2---:R-:W-:-:S03]  /*b8f0*/  FADD.FTZ R3, R90, R3 ;  /* 0x000000035a037221 */ /* 0x004fc60000010000 */
[----:B------:R2:W3:Y:S08]  /*b900*/  MUFU.EX2 R165, R10 ;  /* 0x0000000a00a57308 */ /* 0x0004f00000000800 */
[----:B------:R-:W4:Y:S01]  /*b910*/  MUFU.EX2 R164, R7 ;  /* 0x0000000700a47308 */ /* 0x000f220000000800 */
[----:B-1----:R-:W-:Y:S02]  /*b920*/  F2FP.PACK_AB R11, R166, R204 ;  /* 0x000000cca60b723e */ /* 0x002fe400000000ff */
[----:B--2---:R-:W-:-:S05]  /*b930*/  F2FP.PACK_AB R10, R206, R116 ;  /* 0x00000074ce0a723e */ /* 0x004fca00000000ff */
[----:B------:R-:W1:Y:S01]  /*b940*/  MUFU.EX2 R94, R248 ;  /* 0x000000f8005e7308 */ /* 0x000e620000000800 */
[----:B---3--:R-:W-:Y:S01]  /*b950*/  F2FP.PACK_AB R6, R165, R91 ;  /* 0x0000005ba506723e */ /* 0x008fe200000000ff */
[----:B----4-:R-:W-:Y:S01]  /*b960*/  HMMA.16816.F32 R168, R8, R12, R168 ;  /* 0x0000000c08a8723c */ /* 0x010fe200000018a8 */
[----:B------:R-:W-:-:S07]  /*b970*/  F2FP.PACK_AB R7, R164, R90 ;  /* 0x0000005aa407723e */ /* 0x000fce00000000ff */
[----:B------:R-:W-:Y:S01]  /*b980*/  HMMA.16816.F32 R172, R4, R12, R172 ;  /* 0x0000000c04ac723c */ /* 0x000fe200000018ac */
[----:B-1----:R-:W-:-:S07]  /*b990*/  IMAD.MOV.U32 R90, RZ, RZ, R94 ;  /* 0x000000ffff5a7224 */ /* 0x002fce00078e005e */
[-C--:B------:R-:W-:Y:S08]  /*b9a0*/  HMMA.16816.F32 R180, R4, R14.reuse, R180 ;  /* 0x0000000e04b4723c */ /* 0x080ff000000018b4 */
[C---:B------:R-:W-:Y:S01]  /*b9b0*/  HMMA.16816.F32 R16, R8.reuse, R14, R16 ;  /* 0x0000000e0810723c */ /* 0x040fe20000001810 */
[----:B------:R-:W1:Y:S07]  /*b9c0*/  LDSM.16.MT88.4 R12, [R214+0xc000] ;  /* 0x00c00000d60c783b */ /* 0x000e6e0000004200 */
[-C--:B-1----:R-:W-:Y:S01]  /*b9d0*/  HMMA.16816.F32 R80, R8, R12.reuse, R160 ;  /* 0x0000000c0850723c */ /* 0x082fe200000018a0 */
[----:B------:R-:W-:Y:S06]  /*b9e0*/  MUFU.EX2 R163, R244 ;  /* 0x000000f400a37308 */ /* 0x000fec0000000800 */
[----:B------:R-:W-:Y:S01]  /*b9f0*/  MOV R161, R73 ;  /* 0x0000004900a17202 */ /* 0x000fe20000000f00 */
[C---:B------:R-:W-:Y:S01]  /*ba00*/  HMMA.16816.F32 R176, R4.reuse, R12, R176 ;  /* 0x0000000c04b0723c */ /* 0x040fe200000018b0 */
[----:B------:R-:W-:Y:S01]  /*ba10*/  IMAD.MOV.U32 R160, RZ, RZ, R72 ;  /* 0x000000ffffa07224 */ /* 0x000fe200078e0048 */
[----:B------:R-:W-:Y:S06]  /*ba20*/  MUFU.EX2 R244, R242 ;  /* 0x000000f200f47308 */ /* 0x000fec0000000800 */
[-C--:B------:R-:W-:Y:S02]  /*ba30*/  HMMA.16816.F32 R188, R4, R14.reuse, R188 ;  /* 0x0000000e04bc723c */ /* 0x080fe400000018bc */
[----:B------:R-:W-:Y:S06]  /*ba40*/  MUFU.EX2 R162, R231 ;  /* 0x000000e700a27308 */ /* 0x000fec0000000800 */
[----:B------:R-:W-:Y:S01]  /*ba50*/  HMMA.16816.F32 R76, R8, R14, R156 ;  /* 0x0000000e084c723c */ /* 0x000fe2000000189c */
[----:B------:R-:W1:Y:S01]  /*ba60*/  LDSM.16.MT88.4 R12, [R216+0xc000] ;  /* 0x00c00000d80c783b */ /* 0x000e620000004200 */
[----:B------:R-:W-:Y:S05]  /*ba70*/  MUFU.EX2 R158, R247 ;  /* 0x000000f7009e7308 */ /* 0x000fea0000000800 */
[----:B------:R-:W-:-:S02]  /*ba80*/  MOV R159, R108 ;  /* 0x0000006c009f7202 */ /* 0x000fc40000000f00 */
[----:B------:R-:W-:Y:S01]  /*ba90*/  MOV R156, R105 ;  /* 0x00000069009c7202 */ /* 0x000fe20000000f00 */
[----:B------:R-:W-:Y:S08]  /*baa0*/  MUFU.EX2 R157, R251 ;  /* 0x000000fb009d7308 */ /* 0x000ff00000000800 */
[----:B------:R-:W-:Y:S01]  /*bab0*/  MUFU.EX2 R247, R246 ;  /* 0x000000f600f77308 */ /* 0x000fe20000000800 */
[-C--:B-1----:R-:W-:Y:S07]  /*bac0*/  HMMA.16816.F32 R72, R8, R12.reuse, R152 ;  /* 0x0000000c0848723c */ /* 0x082fee0000001898 */
[----:B------:R-:W-:Y:S01]  /*bad0*/  MOV R155, R71 ;  /* 0x00000047009b7202 */ /* 0x000fe20000000f00 */
[----:B------:R-:W-:Y:S01]  /*bae0*/  HMMA.16816.F32 R184, R4, R12, R184 ;  /* 0x0000000c04b8723c */ /* 0x000fe200000018b8 */
[----:B------:R-:W-:Y:S01]  /*baf0*/  MOV R154, R70 ;  /* 0x00000046009a7202 */ /* 0x000fe20000000f00 */
[----:B------:R-:W-:Y:S01]  /*bb00*/  IMAD.MOV.U32 R152, RZ, RZ, R68 ;  /* 0x000000ffff987224 */ /* 0x000fe200078e0044 */
[----:B------:R-:W-:-:S05]  /*bb10*/  MOV R153, R69 ;  /* 0x0000004500997202 */ /* 0x000fca0000000f00 */
[-C--:B------:R-:W-:Y:S08]  /*bb20*/  HMMA.16816.F32 R196, R4, R14.reuse, R196 ;  /* 0x0000000e04c4723c */ /* 0x080ff000000018c4 */
[C---:B------:R-:W-:Y:S01]  /*bb30*/  HMMA.16816.F32 R64, R8.reuse, R14, R64 ;  /* 0x0000000e0840723c */ /* 0x040fe20000001840 */
[----:B------:R-:W1:Y:S07]  /*bb40*/  LDSM.16.MT88.4 R12, [R215+0xc000] ;  /* 0x00c00000d70c783b */ /* 0x000e6e0000004200 */
[-C--:B-1----:R-:W-:Y:S07]  /*bb50*/  HMMA.16816.F32 R68, R8, R12.reuse, R144 ;  /* 0x0000000c0844723c */ /* 0x082fee0000001890 */
[----:B------:R-:W-:Y:S01]  /*bb60*/  IMAD.MOV.U32 R144, RZ, RZ, R136 ;  /* 0x000000ffff907224 */ /* 0x000fe200078e0088 */
[----:B------:R-:W-:Y:S01]  /*bb70*/  HMMA.16816.F32 R192, R4, R12, R192 ;  /* 0x0000000c04c0723c */ /* 0x000fe200000018c0 */
[----:B------:R-:W-:-:S02]  /*bb80*/  MOV R146, R119 ;  /* 0x0000007700927202 */ /* 0x000fc40000000f00 */
[----:B------:R-:W-:Y:S02]  /*bb90*/  MOV R145, R118 ;  /* 0x0000007600917202 */ /* 0x000fe40000000f00 */
[----:B------:R-:W-:-:S03]  /*bba0*/  MOV R147, R104 ;  /* 0x0000006800937202 */ /* 0x000fc60000000f00 */
        /* <DEDUP_REMOVED lines=8> */
[-C--:B-1----:R-:W-:Y:S01]  /*bc30*/  HMMA.16816.F32 R136, R8, R12.reuse, R84 ;  /* 0x0000000c0888723c */ /* 0x082fe20000001854 */
[----:B------:R1:W-:Y:S06]  /*bc40*/  MUFU.EX2 R86, R249 ;  /* 0x000000f900567308 */ /* 0x0003ec0000000800 */
[----:B------:R-:W-:Y:S01]  /*bc50*/  MOV R87, R132 ;  /* 0x0000008400577202 */ /* 0x000fe20000000f00 */
[C---:B------:R-:W-:Y:S01]  /*bc60*/  HMMA.16816.F32 R60, R4.reuse, R12, R60 ;  /* 0x0000000c043c723c */ /* 0x040fe2000000183c */
[----:B------:R-:W-:Y:S01]  /*bc70*/  MOV R84, R133 ;  /* 0x0000008500547202 */ /* 0x000fe20000000f00 */
[----:B------:R-:W-:Y:S06]  /*bc80*/  MUFU.EX2 R85, R209 ;  /* 0x000000d100557308 */ /* 0x000fec0000000800 */
[----:B------:R-:W-:Y:S01]  /*bc90*/  HMMA.16816.F32 R56, R4, R14, R56 ;  /* 0x0000000e0438723c */ /* 0x000fe20000001838 */
[----:B-1----:R-:W-:-:S06]  /*bca0*/  IMAD.MOV.U32 R249, RZ, RZ, R131 ;  /* 0x000000fffff97224 */ /* 0x002fcc00078e0083 */
[----:B------:R-:W-:Y:S01]  /*bcb0*/  MUFU.EX2 R249, R249 ;  /* 0x000000f900f97308 */ /* 0x000fe20000000800 */
[----:B------:R-:W-:Y:S01]  /*bcc0*/  HMMA.16816.F32 R120, R8, R14, R96 ;  /* 0x0000000e0878723c */ /* 0x000fe20000001860 */
[----:B------:R-:W1:Y:S06]  /*bcd0*/  LDSM.16.MT88.4 R12, [R216+0xe000] ;  /* 0x00e00000d80c783b */ /* 0x000e6c0000004200 */
[----:B------:R-:W-:Y:S01]  /*bce0*/  IMAD.MOV.U32 R98, RZ, RZ, R116 ;  /* 0x000000ffff627224 */ /* 0x000fe200078e0074 */
[----:B------:R-:W-:Y:S01]  /*bcf0*/  MOV R99, R135 ;  /* 0x0000008700637202 */ /* 0x000fe20000000f00 */
[----:B------:R-:W2:Y:S03]  /*bd00*/  MUFU.EX2 R96, R250 ;  /* 0x000000fa00607308 */ /* 0x000ea60000000800 */
[----:B------:R-:W-:Y:S01]  /*bd10*/  MOV R97, R98 ;  /* 0x0000006200617202 */ /* 0x000fe20000000f00 */
[----:B------:R-:W-:Y:S01]  /*bd20*/  IMAD.MOV.U32 R98, RZ, RZ, R99 ;  /* 0x000000ffff627224 */ /* 0x000fe200078e0063 */
[----:B------:R-:W-:-:S02]  /*bd30*/  MOV R99, R84 ;  /* 0x0000005400637202 */ /* 0x000fc40000000f00 */
[----:B------:R-:W-:Y:S01]  /*bd40*/  MOV R84, R87 ;  /* 0x0000005700547202 */ /* 0x000fe20000000f00 */
[----:B------:R-:W-:Y:S01]  /*bd50*/  FADD.FTZ R2, R97, R2 ;  /* 0x0000000261027221 */ /* 0x000fe20000010000 */
[----:B------:R-:W-:Y:S01]  /*bd60*/  MOV R87, R144 ;  /* 0x0000009000577202 */ /* 0x000fe20000000f00 */
[----:B------:R-:W-:Y:S01]  /*bd70*/  IMAD.MOV.U32 R144, RZ, RZ, R145 ;  /* 0x000000ffff907224 */ /* 0x000fe200078e0091 */
[----:B------:R-:W-:Y:S01]  /*bd80*/  MOV R145, R146 ;  /* 0x0000009200917202 */ /* 0x000fe20000000f00 */
[----:B------:R-:W-:Y:S01]  /*bd90*/  IMAD.MOV.U32 R248, RZ, RZ, R99 ;  /* 0x000000fffff87224 */ /* 0x000fe200078e0063 */
[----:B------:R-:W-:Y:S02]  /*bda0*/  MOV R146, R147 ;  /* 0x0000009300927202 */ /* 0x000fe40000000f00 */
[----:B------:R-:W-:Y:S01]  /*bdb0*/  MOV R147, R152 ;  /* 0x0000009800937202 */ /* 0x000fe20000000f00 */
[----:B------:R-:W-:Y:S01]  /*bdc0*/  IMAD.MOV.U32 R152, RZ, RZ, R153 ;  /* 0x000000ffff987224 */ /* 0x000fe200078e0099 */
[----:B------:R-:W-:-:S02]  /*bdd0*/  MOV R153, R154 ;  /* 0x0000009a00997202 */ /* 0x000fc40000000f00 */
[----:B------:R-:W-:Y:S02]  /*bde0*/  MOV R154, R155 ;  /* 0x0000009b009a7202 */ /* 0x000fe40000000f00 */
[----:B------:R-:W-:Y:S01]  /*bdf0*/  MOV R155, R156 ;  /* 0x0000009c009b7202 */ /* 0x000fe20000000f00 */
[----:B------:R-:W-:Y:S01]  /*be00*/  IMAD.MOV.U32 R156, RZ, RZ, R159 ;  /* 0x000000ffff9c7224 */ /* 0x000fe200078e009f */
[----:B------:R-:W-:Y:S01]  /*be10*/  MOV R159, R0 ;  /* 0x00000000009f7202 */ /* 0x000fe20000000f00 */
[----:B------:R-:W-:Y:S01]  /*be20*/  FADD.FTZ R0, R205, R129 ;  /* 0x00000081cd007221 */ /* 0x000fe20000010000 */
[----:B--2---:R-:W-:Y:S01]  /*be30*/  MOV R207, R96 ;  /* 0x0000006000cf7202 */ /* 0x004fe20000000f00 */
[----:B------:R-:W-:Y:S01]  /*be40*/  IMAD.MOV.U32 R205, RZ, RZ, R127 ;  /* 0x000000ffffcd7224 */ /* 0x000fe200078e007f */
[----:B------:R-:W-:Y:S01]  /*be50*/  MOV R209, R156 ;  /* 0x0000009c00d17202 */ /* 0x000fe20000000f00 */
[----:B------:R-:W-:Y:S01]  /*be60*/  FADD.FTZ R0, R204, R0 ;  /* 0x00000000cc007221 */ /* 0x000fe20000010000 */
[----:B------:R-:W-:Y:S01]  /*be70*/  MOV R204, R95 ;  /* 0x0000005f00cc7202 */ /* 0x000fe20000000f00 */
[----:B------:R-:W-:Y:S01]  /*be80*/  IMAD.MOV.U32 R231, RZ, RZ, R154 ;  /* 0x000000ffffe77224 */ /* 0x000fe200078e009a */
[----:B------:R-:W-:Y:S01]  /*be90*/  MOV R250, R124 ;  /* 0x0000007c00fa7202 */ /* 0x000fe20000000f00 */
[----:B-1----:R-:W-:Y:S01]  /*bea0*/  HMMA.16816.F32 R132, R8, R12, R100 ;  /* 0x0000000c0884723c */ /* 0x002fe20000001864 */
[----:B------:R-:W-:-:S02]  /*beb0*/  MOV R251, R98 ;  /* 0x0000006200fb7202 */ /* 0x000fc40000000f00 */
[----:B------:R-:W-:Y:S02]  /*bec0*/  MOV R242, R153 ;  /* 0x0000009900f27202 */ /* 0x000fe40000000f00 */
[----:B------:R-:W-:Y:S02]  /*bed0*/  MOV R241, R155 ;  /* 0x0000009b00f17202 */ /* 0x000fe40000000f00 */
[----:B------:R-:W-:Y:S01]  /*bee0*/  MOV R246, R84 ;  /* 0x0000005400f67202 */ /* 0x000fe20000000f00 */
[----:B------:R-:W-:Y:S01]  /*bef0*/  HMMA.16816.F32 R32, R4, R12, R32 ;  /* 0x0000000c0420723c */ /* 0x000fe20000001820 */
[----:B------:R-:W-:-:S07]  /*bf00*/  MOV R84, R144 ;  /* 0x0000009000547202 */ /* 0x000fce0000000f00 */
[-C--:B------:R-:W-:Y:S08]  /*bf10*/  HMMA.16816.F32 R28, R4, R14.reuse, R28 ;  /* 0x0000000e041c723c */ /* 0x080ff0000000181c */
[----:B------:R-:W-:Y:S01]  /*bf20*/  HMMA.16816.F32 R116, R8, R14, R112 ;  /* 0x0000000e0874723c */ /* 0x000fe20000001870 */
[----:B------:R-:W1:Y:S07]  /*bf30*/  LDSM.16.MT88.4 R12, [R215+0xe000] ;  /* 0x00e00000d70c783b */ /* 0x000e6e0000004200 */
[C---:B-1----:R-:W-:Y:S08]  /*bf40*/  HMMA.16816.F32 R44, R4.reuse, R12, R44 ;  /* 0x0000000c042c723c */ /* 0x042ff0000000182c */
[----:B------:R-:W-:Y:S01]  /*bf50*/  HMMA.16816.F32 R24, R4, R14, R24 ;  /* 0x0000000e0418723c */ /* 0x000fe20000001818 */
[----:B------:R1:W2:Y:S06]  /*bf60*/  MUFU.EX2 R5, R208 ;  /* 0x000000d000057308 */ /* 0x0002ac0000000800 */
[----:B------:R-:W-:Y:S01]  /*bf70*/  FADD.FTZ R4, R89, R128 ;  /* 0x0000008059047221 */ /* 0x000fe20000010000 */
[----:B------:R-:W-:Y:S01]  /*bf80*/  HMMA.16816.F32 R108, R8, R12, R140 ;  /* 0x0000000c086c723c */ /* 0x000fe2000000188c */
[----:B------:R-:W-:-:S02]  /*bf90*/  F2FP.PACK_AB R6, R162, R204 ;  /* 0x000000cca206723e */ /* 0x000fc400000000ff */
[----:B------:R-:W-:Y:S01]  /*bfa0*/  FADD.FTZ R156, R91, R4 ;  /* 0x000000045b9c7221 */ /* 0x000fe20000010000 */
[----:B------:R-:W-:Y:S02]  /*bfb0*/  F2FP.PACK_AB R4, R244, R243 ;  /* 0x000000f3f404723e */ /* 0x000fe400000000ff */
[----:B------:R-:W-:Y:S01]  /*bfc0*/  MOV R89, R126 ;  /* 0x0000007e00597202 */ /* 0x000fe20000000f00 */
[----:B------:R-:W-:Y:S01]  /*bfd0*/  IMAD.MOV.U32 R142, RZ, RZ, R146 ;  /* 0x000000ffff8e7224 */ /* 0x000fe200078e0092 */
[----:B------:R-:W-:Y:S01]  /*bfe0*/  HMMA.16816.F32 R104, R8, R14, R148 ;  /* 0x0000000e0868723c */ /* 0x000fe20000001894 */
[----:B------:R-:W3:Y:S01]  /*bff0*/  LDSM.16.MT88.4 R12, [R213+0xc800] ;  /* 0x00c80000d50c783b */ /* 0x000ee20000004200 */
[----:B-1----:R-:W-:Y:S02]  /*c000*/  MOV R208, R159 ;  /* 0x0000009f00d07202 */ /* 0x002fe40000000f00 */
[----:B------:R-:W1:Y:S01]  /*c010*/  MUFU.EX2 R159, R211 ;  /* 0x000000d3009f7308 */ /* 0x000e620000000800 */
[----:B--2---:R-:W-:-:S02]  /*c020*/  MOV R91, R5 ;  /* 0x00000005005b7202 */ /* 0x004fc40000000f00 */
[----:B------:R-:W-:Y:S02]  /*c030*/  F2FP.PACK_AB R8, R207, R157 ;  /* 0x0000009dcf08723e */ /* 0x000fe400000000ff */
[----:B------:R-:W-:Y:S02]  /*c040*/  F2FP.PACK_AB R9, R247, R158 ;  /* 0x0000009ef709723e */ /* 0x000fe400000000ff */
[----:B------:R-:W-:Y:S02]  /*c050*/  F2FP.PACK_AB R10, R94, R86 ;  /* 0x000000565e0a723e */ /* 0x000fe400000000ff */
[----:B------:R-:W-:Y:S02]  /*c060*/  F2FP.PACK_AB R11, R163, R88 ;  /* 0x00000058a30b723e */ /* 0x000fe400000000ff */
[----:B------:R-:W-:Y:S02]  /*c070*/  F2FP.PACK_AB R5, R85, R210 ;  /* 0x000000d25505723e */ /* 0x000fe400000000ff */
[----:B------:R-:W-:-:S02]  /*c080*/  MOV R140, R152 ;  /* 0x00000098008c7202 */ /* 0x000fc40000000f00 */
[----:B------:R-:W-:Y:S02]  /*c090*/  MOV R143, R145 ;  /* 0x00000091008f7202 */ /* 0x000fe40000000f00 */
[----:B-1----:R-:W-:Y:S02]  /*c0a0*/  F2FP.PACK_AB R7, R159, R91 ;  /* 0x0000005b9f07723e */ /* 0x002fe400000000ff */
[----:B------:R-:W-:Y:S02]  /*c0b0*/  MOV R211, R130 ;  /* 0x0000008200d37202 */ /* 0x000fe40000000f00 */
[----:B------:R-:W-:Y:S01]  /*c0c0*/  MOV R141, R147 ;  /* 0x00000093008d7202 */ /* 0x000fe20000000f00 */
[C---:B---3--:R-:W-:Y:S01]  /*c0d0*/  HMMA.16816.F32 R128, R8.reuse, R14, R16 ;  /* 0x0000000e0880723c */ /* 0x048fe20000001810 */
[----:B------:R-:W1:Y:S07]  /*c0e0*/  LDSM.16.MT88.4 R16, [R214+0xc800] ;  /* 0x00c80000d610783b */ /* 0x000e6e0000004200 */
[-C--:B------:R-:W-:Y:S08]  /*c0f0*/  HMMA.16816.F32 R168, R8, R12.reuse, R168 ;  /* 0x0000000c08a8723c */ /* 0x080ff000000018a8 */
[C---:B------:R-:W-:Y:S08]  /*c100*/  HMMA.16816.F32 R172, R4.reuse, R12, R172 ;  /* 0x0000000c04ac723c */ /* 0x040ff000000018ac */
[----:B------:R-:W-:Y:S01]  /*c110*/  HMMA.16816.F32 R180, R4, R14, R180 ;  /* 0x0000000e04b4723c */ /* 0x000fe200000018b4 */
[----:B------:R-:W2:Y:S07]  /*c120*/  LDSM.16.MT88.4 R12, [R216+0xc800] ;  /* 0x00c80000d80c783b */ /* 0x000eae0000004200 */
[-C--:B-1----:R-:W-:Y:S07]  /*c130*/  HMMA.16816.F32 R124, R8, R16.reuse, R80 ;  /* 0x00000010087c723c */ /* 0x082fee0000001850 */
[----:B------:R-:W-:Y:S01]  /*c140*/  MOV R82, R93 ;  /* 0x0000005d00527202 */ /* 0x000fe20000000f00 */
[----:B------:R-:W-:Y:S01]  /*c150*/  HMMA.16816.F32 R176, R4, R16, R176 ;  /* 0x0000001004b0723c */ /* 0x000fe200000018b0 */
[----:B------:R-:W-:-:S07]  /*c160*/  MOV R83, R92 ;  /* 0x0000005c00537202 */ /* 0x000fce0000000f00 */
[-C--:B------:R-:W-:Y:S08]  /*c170*/  HMMA.16816.F32 R188, R4, R18.reuse, R188 ;  /* 0x0000001204bc723c */ /* 0x080ff000000018bc */
[C---:B------:R-:W-:Y:S01]  /*c180*/  HMMA.16816.F32 R112, R8.reuse, R18, R76 ;  /* 0x000000120870723c */ /* 0x040fe2000000184c */
[----:B------:R-:W1:Y:S06]  /*c190*/  LDSM.16.MT88.4 R16, [R215+0xc800] ;  /* 0x00c80000d710783b */ /* 0x000e6c0000004200 */
[----:B------:R-:W-:Y:S01]  /*c1a0*/  IMAD.MOV.U32 R77, RZ, RZ, R208 ;  /* 0x000000ffff4d7224 */ /* 0x000fe200078e00d0 */
[----:B--2---:R-:W-:Y:S01]  /*c1b0*/  HMMA.16816.F32 R100, R8, R12, R72 ;  /* 0x0000000c0864723c */ /* 0x004fe20000001848 */
[----:B------:R-:W-:Y:S01]  /*c1c0*/  MOV R208, R231 ;  /* 0x000000e700d07202 */ /* 0x000fe20000000f00 */
[----:B------:R-:W-:Y:S01]  /*c1d0*/  IMAD.MOV.U32 R79, RZ, RZ, R140 ;  /* 0x000000ffff4f7224 */ /* 0x000fe200078e008c */
[----:B------:R-:W-:-:S02]  /*c1e0*/  MOV R76, R209 ;  /* 0x000000d1004c7202 */ /* 0x000fc40000000f00 */
[----:B------:R-:W-:Y:S02]  /*c1f0*/  MOV R231, R242 ;  /* 0x000000f200e77202 */ /* 0x000fe40000000f00 */
[----:B------:R-:W-:Y:S01]  /*c200*/  MOV R242, R141 ;  /* 0x0000008d00f27202 */ /* 0x000fe20000000f00 */
[----:B------:R-:W-:Y:S01]  /*c210*/  HMMA.16816.F32 R184, R4, R12, R184 ;  /* 0x0000000c04b8723c */ /* 0x000fe200000018b8 */
[----:B------:R-:W-:Y:S02]  /*c220*/  MOV R209, R143 ;  /* 0x0000008f00d17202 */ /* 0x000fe40000000f00 */
[----:B------:R-:W-:-:S05]  /*c230*/  MOV R78, R89 ;  /* 0x00000059004e7202 */ /* 0x000fca0000000f00 */
[-C--:B------:R-:W-:Y:S08]  /*c240*/  HMMA.16816.F32 R196, R4, R14.reuse, R196 ;  /* 0x0000000e04c4723c */ /* 0x080ff000000018c4 */
[C---:B------:R-:W-:Y:S01]  /*c250*/  HMMA.16816.F32 R96, R8.reuse, R14, R64 ;  /* 0x0000000e0860723c */ /* 0x040fe20000001840 */
[----:B------:R-:W2:Y:S06]  /*c260*/  LDSM.16.MT88.4 R12, [R213+0xe800] ;  /* 0x00e80000d50c783b */ /* 0x000eac0000004200 */
[----:B------:R-:W-:Y:S01]  /*c270*/  MOV R65, R88 ;  /* 0x0000005800417202 */ /* 0x000fe20000000f00 */
[----:B------:R-:W-:Y:S01]  /*c280*/  IMAD.MOV.U32 R64, RZ, RZ, R204 ;  /* 0x000000ffff407224 */ /* 0x000fe200078e00cc */
[----:B-1----:R-:W-:Y:S01]  /*c290*/  HMMA.16816.F32 R152, R8, R18, R52 ;  /* 0x000000120898723c */ /* 0x002fe20000001834 */
[----:B------:R-:W-:Y:S01]  /*c2a0*/  IMAD.MOV.U32 R204, RZ, RZ, R84 ;  /* 0x000000ffffcc7224 */ /* 0x000fe200078e0054 */
[----:B------:R-:W-:-:S02]  /*c2b0*/  MOV R66, R85 ;  /* 0x0000005500427202 */ /* 0x000fc40000000f00 */
[----:B------:R-:W-:-:S03]  /*c2c0*/  MOV R67, R86 ;  /* 0x0000005600437202 */ /* 0x000fc60000000f00 */
[----:B------:R-:W-:Y:S01]  /*c2d0*/  MOV R55, R211 ;  /* 0x000000d300377202 */ /* 0x000fe20000000f00 */
[----:B------:R-:W-:Y:S01]  /*c2e0*/  HMMA.16816.F32 R144, R8, R16, R68 ;  /* 0x000000100890723c */ /* 0x000fe20000001844 */
[----:B------:R-:W-:Y:S02]  /*c2f0*/  MOV R211, R205 ;  /* 0x000000cd00d37202 */ /* 0x000fe40000000f00 */
[----:B------:R-:W-:Y:S02]  /*c300*/  MOV R205, R142 ;  /* 0x0000008e00cd7202 */ /* 0x000fe40000000f00 */
[----:B------:R-:W-:-:S03]  /*c310*/  MOV R54, R87 ;  /* 0x0000005700367202 */ /* 0x000fc60000000f00 */
[C---:B------:R-:W-:Y:S08]  /*c320*/  HMMA.16816.F32 R192, R4.reuse, R16, R192 ;  /* 0x0000001004c0723c */ /* 0x040ff000000018c0 */
[C---:B------:R-:W-:Y:S01]  /*c330*/  HMMA.16816.F32 R200, R4.reuse, R18, R200 ;  /* 0x0000001204c8723c */ /* 0x040fe200000018c8 */
[----:B------:R-:W1:Y:S07]  /*c340*/  LDSM.16.MT88.4 R16, [R216+0xe800] ;  /* 0x00e80000d810783b */ /* 0x000e6e0000004200 */
[----:B--2---:R-:W-:Y:S07]  /*c350*/  HMMA.16816.F32 R92, R4, R12, R40 ;  /* 0x0000000c045c723c */ /* 0x004fee0000001828 */
[----:B------:R-:W-:Y:S01]  /*c360*/  MOV R41, R90 ;  /* 0x0000005a00297202 */ /* 0x000fe20000000f00 */
[----:B------:R-:W-:Y:S01]  /*c370*/  HMMA.16816.F32 R140, R8, R14, R20 ;  /* 0x0000000e088c723c */ /* 0x000fe20000001814 */
[----:B------:R-:W-:Y:S01]  /*c380*/  MOV R40, R91 ;  /* 0x0000005b00287202 */ /* 0x000fe20000000f00 */
[----:B------:R-:W2:Y:S01]  /*c390*/  LDSM.16.MT88.4 R20, [R214+0xe800] ;  /* 0x00e80000d614783b */ /* 0x000ea20000004200 */
[----:B------:R-:W-:Y:S01]  /*c3a0*/  IMAD.MOV.U32 R42, RZ, RZ, R83 ;  /* 0x000000ffff2a7224 */ /* 0x000fe200078e0053 */
[----:B------:R-:W-:-:S04]  /*c3b0*/  MOV R43, R82 ;  /* 0x00000052002b7202 */ /* 0x000fc80000000f00 */
[----:B------:R-:W-:Y:S08]  /*c3c0*/  HMMA.16816.F32 R148, R8, R12, R48 ;  /* 0x0000000c0894723c */ /* 0x000ff00000001830 */
[C---:B------:R-:W-:Y:S01]  /*c3d0*/  HMMA.16816.F32 R88, R4.reuse, R14, R36 ;  /* 0x0000000e0458723c */ /* 0x040fe20000001824 */
[----:B------:R-:W3:Y:S07]  /*c3e0*/  LDSM.16.MT88.4 R12, [R215+0xe800] ;  /* 0x00e80000d70c783b */ /* 0x000eee0000004200 */
[C---:B-1----:R-:W-:Y:S07]  /*c3f0*/  HMMA.16816.F32 R68, R4.reuse, R18, R28 ;  /* 0x000000120444723c */ /* 0x042fee000000181c */
[----:B------:R-:W-:Y:S01]  /*c400*/  MOV R30, R65 ;  /* 0x00000041001e7202 */ /* 0x000fe20000000f00 */
[----:B------:R-:W-:Y:S01]  /*c410*/  IMAD.MOV.U32 R31, RZ, RZ, R64 ;  /* 0x000000ffff1f7224 */ /* 0x000fe200078e0040 */
[----:B------:R-:W-:Y:S01]  /*c420*/  MOV R29, R66 ;  /* 0x00000042001d7202 */ /* 0x000fe20000000f00 */
[----:B------:R-:W-:Y:S01]  /*c430*/  HMMA.16816.F32 R72, R4, R16, R32 ;  /* 0x000000100448723c */ /* 0x000fe20000001820 */
[----:B------:R-:W-:-:S07]  /*c440*/  MOV R28, R67 ;  /* 0x00000043001c7202 */ /* 0x000fce0000000f00 */
[C---:B--2---:R-:W-:Y:S08]  /*c450*/  HMMA.16816.F32 R84, R4.reuse, R20, R60 ;  /* 0x000000140454723c */ /* 0x044ff0000000183c */
[C---:B------:R-:W-:Y:S08]  /*c460*/  HMMA.16816.F32 R80, R4.reuse, R22, R56 ;  /* 0x000000160450723c */ /* 0x040ff00000001838 */
[C---:B---3--:R-:W-:Y:S07]  /*c470*/  HMMA.16816.F32 R60, R4.reuse, R14, R24 ;  /* 0x0000000e043c723c */ /* 0x048fee0000001818 */
[----:B------:R-:W-:Y:S01]  /*c480*/  IMAD.MOV.U32 R26, RZ, RZ, R54 ;  /* 0x000000ffff1a7224 */ /* 0x000fe200078e0036 */
[----:B------:R-:W-:Y:S01]  /*c490*/  HMMA.16816.F32 R64, R4, R12, R44 ;  /* 0x0000000c0440723c */ /* 0x000fe2000000182c */
[----:B------:R-:W-:-:S03]  /*c4a0*/  MOV R27, R55 ;  /* 0x00000037001b7202 */ /* 0x000fc60000000f00 */
[----:B------:R-:W-:Y:S02]  /*c4b0*/  MOV R25, R26 ;  /* 0x0000001a00197202 */ /* 0x000fe40000000f00 */
[----:B------:R-:W-:Y:S01]  /*c4c0*/  MOV R26, R30 ;  /* 0x0000001e001a7202 */ /* 0x000fe20000000f00 */
[----:B------:R-:W-:Y:S01]  /*c4d0*/  IMAD.MOV.U32 R30, RZ, RZ, R31 ;  /* 0x000000ffff1e7224 */ /* 0x000fe200078e001f */
[----:B------:R-:W-:Y:S01]  /*c4e0*/  MOV R31, R40 ;  /* 0x00000028001f7202 */ /* 0x000fe20000000f00 */
[----:B------:R-:W-:Y:S01]  /*c4f0*/  HMMA.16816.F32 R48, R8, R16, R132 ;  /* 0x000000100830723c */ /* 0x000fe20000001884 */
[----:B------:R-:W-:Y:S02]  /*c500*/  MOV R40, R41 ;  /* 0x0000002900287202 */ /* 0x000fe40000000f00 */
[----:B------:R-:W-:Y:S01]  /*c510*/  MOV R41, R42 ;  /* 0x0000002a00297202 */ /* 0x000fe20000000f00 */
[----:B------:R-:W-:Y:S01]  /*c520*/  IMAD.MOV.U32 R42, RZ, RZ, R43 ;  /* 0x000000ffff2a7224 */ /* 0x000fe200078e002b */
[----:B------:R-:W-:-:S02]  /*c530*/  MOV R24, R25 ;  /* 0x0000001900187202 */ /* 0x000fc40000000f00 */
[----:B------:R-:W-:Y:S01]  /*c540*/  MOV R25, R30 ;  /* 0x0000001e00197202 */ /* 0x000fe20000000f00 */
[----:B------:R-:W-:Y:S01]  /*c550*/  IMAD.MOV.U32 R30, RZ, RZ, R31 ;  /* 0x000000ffff1e7224 */ /* 0x000fe200078e001f */
[----:B------:R-:W-:Y:S01]  /*c560*/  MOV R31, R40 ;  /* 0x00000028001f7202 */ /* 0x000fe20000000f00 */
[C---:B------:R-:W-:Y:S01]  /*c570*/  HMMA.16816.F32 R36, R8.reuse, R18, R116 ;  /* 0x000000120824723c */ /* 0x040fe20000001874 */
[----:B------:R-:W-:Y:S01]  /*c580*/  MOV R40, R41 ;  /* 0x0000002900287202 */ /* 0x000fe20000000f00 */
[----:B------:R-:W1:Y:S01]  /*c590*/  LDSM.16.MT88.4 R16, [R214+0xd000] ;  /* 0x00d00000d610783b */ /* 0x000e620000004200 */
[----:B------:R-:W-:Y:S01]  /*c5a0*/  MOV R41, R42 ;  /* 0x0000002a00297202 */ /* 0x000fe20000000f00 */
[----:B------:R-:W-:Y:S01]  /*c5b0*/  IMAD.MOV.U32 R42, RZ, RZ, R248 ;  /* 0x000000ffff2a7224 */ /* 0x000fe200078e00f8 */
[----:B------:R-:W-:Y:S02]  /*c5c0*/  MOV R7, R24 ;  /* 0x0000001800077202 */ /* 0x000fe40000000f00 */
[----:B------:R-:W-:Y:S01]  /*c5d0*/  MOV R24, R30 ;  /* 0x0000001e00187202 */ /* 0x000fe20000000f00 */
[----:B------:R-:W-:Y:S01]  /*c5e0*/  HMMA.16816.F32 R44, R8, R12, R108 ;  /* 0x0000000c082c723c */ /* 0x000fe2000000186c */
[----:B------:R-:W-:Y:S01]  /*c5f0*/  MOV R30, R31 ;  /* 0x0000001f001e7202 */ /* 0x000fe20000000f00 */
[----:B------:R-:W-:Y:S01]  /*c600*/  IMAD.MOV.U32 R31, RZ, RZ, R40 ;  /* 0x000000ffff1f7224 */ /* 0x000fe200078e0028 */
[----:B------:R-:W-:Y:S01]  /*c610*/  MOV R40, R41 ;  /* 0x0000002900287202 */ /* 0x000fe20000000f00 */
[----:B------:R2:W-:Y:S01]  /*c620*/  MUFU.EX2 R111, R7 ;  /* 0x00000007006f7308 */ /* 0x0005e20000000800 */
[----:B------:R-:W-:-:S02]  /*c630*/  MOV R41, R42 ;  /* 0x0000002a00297202 */ /* 0x000fc40000000f00 */
[----:B------:R-:W-:Y:S01]  /*c640*/  MOV R42, R251 ;  /* 0x000000fb002a7202 */ /* 0x000fe20000000f00 */
[----:B------:R-:W-:Y:S01]  /*c650*/  HMMA.16816.F32 R56, R8, R20, R136 ;  /* 0x000000140838723c */ /* 0x000fe20000001888 */
[----:B------:R-:W-:-:S03]  /*c660*/  MOV R43, R246 ;  /* 0x000000f6002b7202 */ /* 0x000fc60000000f00 */
[----:B------:R3:W4:Y:S04]  /*c670*/  MUFU.EX2 R108, R225 ;  /* 0x000000e1006c7308 */ /* 0x0007280000000800 */
[----:B------:R-:W-:Y:S01]  /*c680*/  HMMA.16816.F32 R52, R8, R22, R120 ;  /* 0x000000160834723c */ /* 0x000fe20000001878 */
[----:B------:R-:W1:Y:S01]  /*c690*/  LDSM.16.MT88.4 R20, [R213+0xd000] ;  /* 0x00d00000d514783b */ /* 0x000e620000004200 */
[----:B--2---:R-:W-:Y:S01]  /*c6a0*/  IMAD.MOV.U32 R7, RZ, RZ, R30 ;  /* 0x000000ffff077224 */ /* 0x004fe200078e001e */
[----:B------:R-:W-:Y:S02]  /*c6b0*/  MOV R30, R31 ;  /* 0x0000001f001e7202 */ /* 0x000fe40000000f00 */
[----:B------:R-:W-:-:S03]  /*c6c0*/  MOV R31, R40 ;  /* 0x00000028001f7202 */ /* 0x000fc60000000f00 */
[----:B------:R-:W-:Y:S01]  /*c6d0*/  HMMA.16816.F32 R32, R8, R14, R104 ;  /* 0x0000000e0820723c */ /* 0x000fe20000001868 */
[----:B------:R-:W-:Y:S01]  /*c6e0*/  MOV R40, R41 ;  /* 0x0000002900287202 */ /* 0x000fe20000000f00 */
[----:B------:R-:W-:Y:S01]  /*c6f0*/  IMAD.MOV.U32 R41, RZ, RZ, R42 ;  /* 0x000000ffff297224 */ /* 0x000fe200078e002a */
[----:B------:R-:W-:Y:S01]  /*c700*/  MOV R6, R7 ;  /* 0x0000000700067202 */ /* 0x000fe20000000f00 */
[----:B------:R2:W-:Y:S01]  /*c710*/  MUFU.EX2 R109, R224 ;  /* 0x000000e0006d7308 */ /* 0x0005e20000000800 */
[----:B------:R-:W-:Y:S01]  /*c720*/  MOV R42, R244 ;  /* 0x000000f4002a7202 */ /* 0x000fe20000000f00 */
[----:B------:R-:W1:Y:S01]  /*c730*/  LDSM.16.MT88.4 R12, [R216+0xd000] ;  /* 0x00d00000d80c783b */ /* 0x000e620000004200 */
[----:B------:R-:W-:Y:S01]  /*c740*/  MOV R7, R30 ;  /* 0x0000001e00077202 */ /* 0x000fe20000000f00 */
[----:B------:R-:W-:Y:S01]  /*c750*/  IMAD.MOV.U32 R30, RZ, RZ, R31 ;  /* 0x000000ffff1e7224 */ /* 0x000fe200078e001f */
[----:B------:R-:W-:-:S03]  /*c760*/  MOV R31, R40 ;  /* 0x00000028001f7202 */ /* 0x000fc60000000f00 */
[----:B------:R-:W-:Y:S01]  /*c770*/  MUFU.EX2 R245, R245 ;  /* 0x000000f500f57308 */ /* 0x000fe20000000800 */
[----:B------:R-:W-:-:S07]  /*c780*/  MOV R40, R41 ;  /* 0x0000002900287202 */ /* 0x000fce0000000f00 */
[----:B------:R-:W-:Y:S01]  /*c790*/  MUFU.EX2 R252, R252 ;  /* 0x000000fc00fc7308 */ /* 0x000fe20000000800 */
[----:B------:R-:W-:Y:S01]  /*c7a0*/  MOV R41, R42 ;  /* 0x0000002a00297202 */ /* 0x000fe20000000f00 */
[----:B------:R-:W-:Y:S01]  /*c7b0*/  IMAD.MOV.U32 R42, RZ, RZ, R247 ;  /* 0x000000ffff2a7224 */ /* 0x000fe200078e00f7 */
[----:B------:R-:W-:-:S05]  /*c7c0*/  MOV R5, R6 ;  /* 0x0000000600057202 */ /* 0x000fca0000000f00 */
[----:B------:R-:W-:Y:S01]  /*c7d0*/  MUFU.EX2 R241, R241 ;  /* 0x000000f100f17308 */ /* 0x000fe20000000800 */
[----:B------:R-:W-:-:S07]  /*c7e0*/  MOV R6, R7 ;  /* 0x0000000700067202 */ /* 0x000fce0000000f00 */
[----:B------:R-:W-:Y:S01]  /*c7f0*/  MUFU.EX2 R231, R231 ;  /* 0x000000e700e77308 */ /* 0x000fe20000000800 */
[----:B------:R-:W-:Y:S01]  /*c800*/  MOV R7, R30 ;  /* 0x0000001e00077202 */ /* 0x000fe20000000f00 */
[----:B------:R-:W-:Y:S01]  /*c810*/  IMAD.MOV.U32 R30, RZ, RZ, R31 ;  /* 0x000000ffff1e7224 */ /* 0x000fe200078e001f */
[----:B------:R-:W-:-:S05]  /*c820*/  MOV R31, R40 ;  /* 0x00000028001f7202 */ /* 0x000fca0000000f00 */
[----:B------:R-:W-:Y:S01]  /*c830*/  MUFU.EX2 R242, R242 ;  /* 0x000000f200f27308 */ /* 0x000fe20000000800 */
[----:B------:R-:W-:Y:S01]  /*c840*/  MOV R139, R5 ;  /* 0x00000005008b7202 */ /* 0x000fe20000000f00 */
[----:B------:R-:W-:Y:S01]  /*c850*/  IMAD.MOV.U32 R133, RZ, RZ, R77 ;  /* 0x000000ffff857224 */ /* 0x000fe200078e004d */
[----:B------:R-:W-:Y:S01]  /*c860*/  MOV R40, R41 ;  /* 0x0000002900287202 */ /* 0x000fe20000000f00 */
[----:B------:R-:W-:-:S04]  /*c870*/  FADD.FTZ R4, R165, R156 ;  /* 0x0000009ca5047221 */ /* 0x000fc80000010000 */
[----:B------:R-:W-:Y:S01]  /*c880*/  MUFU.EX2 R110, R223 ;  /* 0x000000df006e7308 */ /* 0x000fe20000000800 */
[----:B------:R-:W-:Y:S01]  /*c890*/  MOV R5, R6 ;  /* 0x0000000600057202 */ /* 0x000fe20000000f00 */
[----:B------:R-:W-:Y:S01]  /*c8a0*/  FADD.FTZ R2, R206, R2 ;  /* 0x00000002ce027221 */ /* 0x000fe20000010000 */
[----:B------:R-:W-:-:S05]  /*c8b0*/  MOV R41, R42 ;  /* 0x0000002a00297202 */ /* 0x000fca0000000f00 */
[----:B------:R-:W-:Y:S01]  /*c8c0*/  MUFU.EX2 R246, R222 ;  /* 0x000000de00f67308 */ /* 0x000fe20000000800 */
[----:B------:R-:W-:Y:S01]  /*c8d0*/  MOV R6, R7 ;  /* 0x0000000700067202 */ /* 0x000fe20000000f00 */
[----:B------:R-:W-:Y:S01]  /*c8e0*/  IMAD.MOV.U32 R42, RZ, RZ, R250 ;  /* 0x000000ffff2a7224 */ /* 0x000fe200078e00fa */
[----:B------:R-:W-:-:S05]  /*c8f0*/  MOV R132, R76 ;  /* 0x0000004c00847202 */ /* 0x000fca0000000f00 */
[----:B------:R-:W1:Y:S01]  /*c900*/  MUFU.EX2 R248, R221 ;  /* 0x000000dd00f87308 */ /* 0x000e620000000800 */
[----:B------:R-:W-:-:S07]  /*c910*/  IMAD.MOV.U32 R7, RZ, RZ, R30 ;  /* 0x000000ffff077224 */ /* 0x000fce00078e001e */
[----:B------:R-:W1:Y:S01]  /*c920*/  MUFU.EX2 R251, R220 ;  /* 0x000000dc00fb7308 */ /* 0x000e620000000800 */
[----:B------:R-:W-:Y:S01]  /*c930*/  MOV R30, R31 ;  /* 0x0000001f001e7202 */ /* 0x000fe20000000f00 */
[----:B------:R-:W-:Y:S01]  /*c940*/  FADD.FTZ R0, R166, R0 ;  /* 0x00000000a6007221 */ /* 0x000fe20000010000 */
[----:B------:R-:W-:Y:S01]  /*c950*/  MOV R31, R40 ;  /* 0x00000028001f7202 */ /* 0x000fe20000000f00 */
[----:B------:R-:W-:Y:S01]  /*c960*/  FADD.FTZ R3, R164, R3 ;  /* 0x00000003a4037221 */ /* 0x000fe20000010000 */
[----:B------:R-:W-:Y:S01]  /*c970*/  MOV R40, R41 ;  /* 0x0000002900287202 */ /* 0x000fe20000000f00 */
[----:B------:R-:W-:Y:S01]  /*c980*/  IMAD.MOV.U32 R41, RZ, RZ, R42 ;  /* 0x000000ffff297224 */ /* 0x000fe200078e002a */
[----:B------:R-:W-:Y:S01]  /*c990*/  MOV R42, R212 ;  /* 0x000000d4002a7202 */ /* 0x000fe20000000f00 */
[----:B------:R-:W-:Y:S01]  /*c9a0*/  MUFU.EX2 R244, R219 ;  /* 0x000000db00f47308 */ /* 0x000fe20000000800 */
[----:B------:R-:W-:Y:S01]  /*c9b0*/  MOV R137, R6 ;  /* 0x0000000600897202 */ /* 0x000fe20000000f00 */
[----:B---3--:R3:W5:Y:S01]  /*c9c0*/  LDL.LU R225, [R1+0xc0] ;  /* 0x0000c00001e17983 */ /* 0x0087620000300800 */
[----:B------:R-:W-:-:S02]  /*c9d0*/  MOV R6, R30 ;  /* 0x0000001e00067202 */ /* 0x000fc40000000f00 */
[----:B------:R-:W-:-:S03]  /*c9e0*/  MOV R138, R5 ;  /* 0x00000005008a7202 */ /* 0x000fc60000000f00 */
[----:B------:R-:W-:Y:S01]  /*c9f0*/  MUFU.EX2 R247, R218 ;  /* 0x000000da00f77308 */ /* 0x000fe20000000800 */
[----:B------:R-:W-:Y:S01]  /*ca00*/  MOV R30, R40 ;  /* 0x00000028001e7202 */ /* 0x000fe20000000f00 */
[----:B------:R-:W-:Y:S01]  /*ca10*/  IMAD.MOV.U32 R5, RZ, RZ, R7 ;  /* 0x000000ffff057224 */ /* 0x000fe200078e0007 */
[----:B------:R-:W-:Y:S01]  /*ca20*/  MOV R40, R42 ;  /* 0x0000002a00287202 */ /* 0x000fe20000000f00 */
[----:B--2---:R3:W5:Y:S04]  /*ca30*/  LDL.LU R224, [R1+0xbc] ;  /* 0x0000bc0001e07983 */ /* 0x0047680000300800 */
[----:B------:R-:W2:Y:S01]  /*ca40*/  MUFU.EX2 R250, R217 ;  /* 0x000000d900fa7308 */ /* 0x000ea20000000800 */
[----:B------:R-:W-:Y:S02]  /*ca50*/  MOV R7, R41 ;  /* 0x0000002900077202 */ /* 0x000fe40000000f00 */
[----:B----4-:R-:W-:-:S02]  /*ca60*/  F2FP.PACK_AB R8, R108, R249 ;  /* 0x000000f96c08723e */ /* 0x010fc400000000ff */
[----:B-1----:R-:W-:Y:S02]  /*ca70*/  F2FP.PACK_AB R9, R248, R246 ;  /* 0x000000f6f809723e */ /* 0x002fe400000000ff */
[----:B------:R-:W-:Y:S02]  /*ca80*/  F2FP.PACK_AB R10, R110, R109 ;  /* 0x0000006d6e0a723e */ /* 0x000fe400000000ff */
[----:B------:R-:W-:Y:S02]  /*ca90*/  F2FP.PACK_AB R11, R111, R251 ;  /* 0x000000fb6f0b723e */ /* 0x000fe400000000ff */
[----:B------:R-:W-:Y:S01]  /*caa0*/  MOV R117, R6 ;  /* 0x0000000600757202 */ /* 0x000fe20000000f00 */
[----:B------:R-:W-:Y:S01]  /*cab0*/  IMAD.MOV.U32 R136, RZ, RZ, R5 ;  /* 0x000000ffff887224 */ /* 0x000fe200078e0005 */
[----:B------:R-:W-:Y:S02]  /*cac0*/  MOV R119, R40 ;  /* 0x0000002800777202 */ /* 0x000fe40000000f00 */
[----:B------:R-:W-:-:S02]  /*cad0*/  MOV R123, R208 ;  /* 0x000000d0007b7202 */ /* 0x000fc40000000f00 */
[----:B------:R-:W-:Y:S02]  /*cae0*/  MOV R134, R162 ;  /* 0x000000a200867202 */ /* 0x000fe40000000f00 */
[----:B------:R-:W-:Y:S02]  /*caf0*/  MOV R120, R160 ;  /* 0x000000a000787202 */ /* 0x000fe40000000f00 */
[----:B------:R-:W-:Y:S02]  /*cb00*/  MOV R135, R163 ;  /* 0x000000a300877202 */ /* 0x000fe40000000f00 */
[----:B------:R-:W-:Y:S02]  /*cb10*/  MOV R122, R78 ;  /* 0x0000004e007a7202 */ /* 0x000fe40000000f00 */
[----:B------:R-:W-:Y:S01]  /*cb20*/  MOV R121, R79 ;  /* 0x0000004f00797202 */ /* 0x000fe20000000f00 */
[----:B------:R-:W-:Y:S01]  /*cb30*/  FADD.FTZ R42, R157, R2 ;  /* 0x000000029d2a7221 */ /* 0x000fe20000010000 */
[----:B------:R-:W-:Y:S01]  /*cb40*/  MOV R118, R7 ;  /* 0x0000000700767202 */ /* 0x000fe20000000f00 */
[----:B------:R-:W-:Y:S01]  /*cb50*/  IMAD.MOV.U32 R208, RZ, RZ, R161 ;  /* 0x000000ffffd07224 */ /* 0x000fe200078e00a1 */
[----:B------:R-:W-:Y:S01]  /*cb60*/  MUFU.EX2 R211, R211 ;  /* 0x000000d300d37308 */ /* 0x000fe20000000800 */
[----:B------:R-:W-:Y:S01]  /*cb70*/  HMMA.16816.F32 R160, R8, R16, R124 ;  /* 0x0000001008a0723c */ /* 0x000fe2000000187c */
[----:B------:R-:W-:Y:S01]  /*cb80*/  MOV R107, R118 ;  /* 0x00000076006b7202 */ /* 0x000fe20000000f00 */
[----:B------:R-:W-:Y:S01]  /*cb90*/  IMAD.MOV.U32 R116, RZ, RZ, R119 ;  /* 0x000000ffff747224 */ /* 0x000fe200078e0077 */
[----:B------:R-:W-:Y:S01]  /*cba0*/  MOV R118, R133 ;  /* 0x0000008500767202 */ /* 0x000fe20000000f00 */
[----:B------:R-:W-:Y:S01]  /*cbb0*/  IMAD.MOV.U32 R133, RZ, RZ, R136 ;  /* 0x000000ffff857224 */ /* 0x000fe200078e0088 */
[----:B------:R-:W-:Y:S01]  /*cbc0*/  MOV R119, R134 ;  /* 0x0000008600777202 */ /* 0x000fe20000000f00 */
[----:B------:R3:W5:Y:S01]  /*cbd0*/  LDL.LU R223, [R1+0xb8] ;  /* 0x0000b80001df7983 */ /* 0x0007620000300800 */
[----:B------:R-:W-:-:S02]  /*cbe0*/  MOV R125, R117 ;  /* 0x00000075007d7202 */ /* 0x000fc40000000f00 */
[----:B------:R-:W-:Y:S01]  /*cbf0*/  MOV R117, R132 ;  /* 0x0000008400757202 */ /* 0x000fe20000000f00 */
[----:B------:R-:W-:Y:S01]  /*cc00*/  FADD.FTZ R40, R243, R4 ;  /* 0x00000004f3287221 */ /* 0x000fe20000010000 */
[----:B------:R-:W-:Y:S02]  /*cc10*/  MOV R132, R135 ;  /* 0x0000008700847202 */ /* 0x000fe40000000f00 */
[----:B------:R-:W-:Y:S02]  /*cc20*/  F2FP.PACK_AB R5, R241, R252 ;  /* 0x000000fcf105723e */ /* 0x000fe400000000ff */
[----:B--2---:R-:W-:Y:S02]  /*cc30*/  F2FP.PACK_AB R6, R250, R247 ;  /* 0x000000f7fa06723e */ /* 0x004fe400000000ff */
[----:B------:R-:W-:Y:S01]  /*cc40*/  F2FP.PACK_AB R7, R242, R231 ;  /* 0x000000e7f207723e */ /* 0x000fe200000000ff */
[----:B------:R-:W-:Y:S01]  /*cc50*/  HMMA.16816.F32 R76, R8, R22, R128 ;  /* 0x00000016084c723c */ /* 0x000fe20000001880 */
[----:B------:R-:W-:-:S07]  /*cc60*/  MOV R134, R137 ;  /* 0x0000008900867202 */ /* 0x000fce0000000f00 */
[----:B------:R-:W-:Y:S01]  /*cc70*/  HMMA.16816.F32 R168, R8, R20, R168 ;  /* 0x0000001408a8723c */ /* 0x000fe200000018a8 */
[----:B------:R-:W-:Y:S01]  /*cc80*/  MOV R135, R138 ;  /* 0x0000008a00877202 */ /* 0x000fe20000000f00 */
[----:B------:R-:W-:Y:S01]  /*cc90*/  IMAD.MOV.U32 R138, RZ, RZ, R25 ;  /* 0x000000ffff8a7224 */ /* 0x000fe200078e0019 */
[----:B------:R-:W-:Y:S01]  /*cca0*/  MOV R136, R139 ;  /* 0x0000008b00887202 */ /* 0x000fe20000000f00 */
[----:B------:R-:W-:Y:S01]  /*ccb0*/  FADD.FTZ R41, R158, R0 ;  /* 0x000000009e297221 */ /* 0x000fe20000010000 */
[----:B------:R-:W-:Y:S01]  /*ccc0*/  MOV R137, R24 ;  /* 0x0000001800897202 */ /* 0x000fe20000000f00 */
[----:B------:R-:W-:Y:S01]  /*ccd0*/  FADD.FTZ R2, R210, R3 ;  /* 0x00000003d2027221 */ /* 0x000fe20000010000 */
[----:B------:R-:W-:Y:S01]  /*cce0*/  F2FP.PACK_AB R4, R245, R244 ;  /* 0x000000f4f504723e */ /* 0x000fe200000000ff */
[----:B------:R-:W-:Y:S01]  /*ccf0*/  MUFU.EX2 R208, R208 ;  /* 0x000000d000d07308 */ /* 0x000fe20000000800 */
[----:B------:R-:W-:Y:S01]  /*cd00*/  MOV R139, R26 ;  /* 0x0000001a008b7202 */ /* 0x000fe20000000f00 */
[----:B------:R3:W5:Y:S01]  /*cd10*/  LDL.LU R222, [R1+0xb4] ;  /* 0x0000b40001de7983 */ /* 0x0007620000300800 */
[----:B------:R-:W-:Y:S01]  /*cd20*/  MOV R24, R27 ;  /* 0x0000001b00187202 */ /* 0x000fe20000000f00 */
[----:B------:R-:W-:Y:S01]  /*cd30*/  IMAD.MOV.U32 R27, RZ, RZ, R204 ;  /* 0x000000ffff1b7224 */ /* 0x000fe200078e00cc */
[----:B------:R-:W-:-:S02]  /*cd40*/  MOV R25, R28 ;  /* 0x0000001c00197202 */ /* 0x000fc40000000f00 */
[----:B------:R-:W-:Y:S01]  /*cd50*/  MOV R26, R29 ;  /* 0x0000001d001a7202 */ /* 0x000fe20000000f00 */
[----:B------:R-:W-:Y:S01]  /*cd60*/  HMMA.16816.F32 R172, R4, R20, R172 ;  /* 0x0000001404ac723c */ /* 0x000fe200000018ac */
[----:B------:R-:W-:-:S07]  /*cd70*/  MOV R28, R205 ;  /* 0x000000cd001c7202 */ /* 0x000fce0000000f00 */
[----:B------:R-:W-:Y:S01]  /*cd80*/  HMMA.16816.F32 R180, R4, R22, R180 ;  /* 0x0000001604b4723c */ /* 0x000fe200000018b4 */
[----:B------:R-:W-:Y:S01]  /*cd90*/  MOV R29, R207 ;  /* 0x000000cf001d7202 */ /* 0x000fe20000000f00 */
[----:B------:R-:W1:Y:S01]  /*cda0*/  LDSM.16.MT88.4 R20, [R214+0xf000] ;  /* 0x00f00000d614783b */ /* 0x000e620000004200 */
[----:B------:R-:W-:Y:S02]  /*cdb0*/  MOV R130, R24 ;  /* 0x0000001800827202 */ /* 0x000fe40000000f00 */
[----:B------:R-:W-:Y:S01]  /*cdc0*/  MOV R129, R25 ;  /* 0x0000001900817202 */ /* 0x000fe20000000f00 */
[----:B------:R-:W-:Y:S01]  /*cdd0*/  IMAD.MOV.U32 R164, RZ, RZ, R134 ;  /* 0x000000ffffa47224 */ /* 0x000fe200078e0086 */
[----:B------:R-:W-:Y:S01]  /*cde0*/  MOV R128, R26 ;  /* 0x0000001a00807202 */ /* 0x000fe20000000f00 */
[----:B------:R-:W-:Y:S01]  /*cdf0*/  HMMA.16816.F32 R204, R8, R18, R112 ;  /* 0x0000001208cc723c */ /* 0x000fe20000001870 */
[----:B------:R-:W-:Y:S01]  /*ce00*/  MOV R156, R132 ;  /* 0x00000084009c7202 */ /* 0x000fe20000000f00 */
[----:B------:R-:W-:Y:S01]  /*ce10*/  IMAD.MOV.U32 R131, RZ, RZ, R139 ;  /* 0x000000ffff837224 */ /* 0x000fe200078e008b */
[----:B------:R-:W-:Y:S01]  /*ce20*/  MOV R165, R133 ;  /* 0x0000008500a57202 */ /* 0x000fe20000000f00 */
[----:B------:R-:W-:Y:S01]  /*ce30*/  MUFU.EX2 R209, R209 ;  /* 0x000000d100d17308 */ /* 0x000fe20000000800 */
[----:B------:R-:W-:Y:S01]  /*ce40*/  MOV R157, R135 ;  /* 0x00000087009d7202 */ /* 0x000fe20000000f00 */
[----:B------:R3:W5:Y:S01]  /*ce50*/  LDL.LU R221, [R1+0xb0] ;  /* 0x0000b00001dd7983 */ /* 0x0007620000300800 */
[----:B------:R-:W-:-:S03]  /*ce60*/  MOV R112, R27 ;  /* 0x0000001b00707202 */ /* 0x000fc60000000f00 */
[----:B------:R-:W2:Y:S01]  /*ce70*/  LDSM.16.MT88.4 R24, [R213+0xf000] ;  /* 0x00f00000d518783b */ /* 0x000ea20000004200 */
[----:B------:R-:W-:Y:S01]  /*ce80*/  MOV R158, R136 ;  /* 0x00000088009e7202 */ /* 0x000fe20000000f00 */
[C---:B------:R-:W-:Y:S01]  /*ce90*/  HMMA.16816.F32 R176, R4.reuse, R16, R176 ;  /* 0x0000001004b0723c */ /* 0x040fe200000018b0 */
[----:B------:R-:W-:Y:S01]  /*cea0*/  MOV R243, R137 ;  /* 0x0000008900f37202 */ /* 0x000fe20000000f00 */
[----:B------:R-:W-:Y:S01]  /*ceb0*/  IMAD.MOV.U32 R126, RZ, RZ, R28 ;  /* 0x000000ffff7e7224 */ /* 0x000fe200078e001c */
[----:B------:R-:W-:Y:S02]  /*cec0*/  MOV R210, R138 ;  /* 0x0000008a00d27202 */ /* 0x000fe40000000f00 */
[----:B------:R-:W-:Y:S02]  /*ced0*/  MOV R0, R29 ;  /* 0x0000001d00007202 */ /* 0x000fe40000000f00 */
[----:B------:R-:W-:Y:S01]  /*cee0*/  MOV R127, R30 ;  /* 0x0000001e007f7202 */ /* 0x000fe20000000f00 */
[----:B------:R-:W-:Y:S01]  /*cef0*/  HMMA.16816.F32 R188, R4, R18, R188 ;  /* 0x0000001204bc723c */ /* 0x000fe200000018bc */
[----:B------:R-:W-:Y:S01]  /*cf00*/  MOV R3, R31 ;  /* 0x0000001f00037202 */ /* 0x000fe20000000f00 */
[----:B------:R-:W-:Y:S04]  /*cf10*/  LDSM.16.MT88.4 R16, [R216+0xf000] ;  /* 0x00f00000d810783b */ /* 0x000fe80000004200 */
[----:B------:R-:W4:Y:S02]  /*cf20*/  LDSM.16.MT88.4 R28, [R215+0xd000] ;  /* 0x00d00000d71c783b */ /* 0x000f240000004200 */
[-C--:B------:R-:W-:Y:S08]  /*cf30*/  HMMA.16816.F32 R136, R8, R12.reuse, R100 ;  /* 0x0000000c0888723c */ /* 0x080ff00000001864 */
[C---:B------:R-:W-:Y:S08]  /*cf40*/  HMMA.16816.F32 R184, R4.reuse, R12, R184 ;  /* 0x0000000c04b8723c */ /* 0x040ff000000018b8 */
[-C--:B------:R-:W-:Y:S01]  /*cf50*/  HMMA.16816.F32 R196, R4, R14.reuse, R196 ;  /* 0x0000000e04c4723c */ /* 0x080fe200000018c4 */
[----:B------:R-:W-:Y:S01]  /*cf60*/  IMAD.MOV.U32 R113, RZ, RZ, R117 ;  /* 0x000000ffff717224 */ /* 0x000fe200078e0075 */
[----:B------:R-:W-:Y:S01]  /*cf70*/  MOV R114, R116 ;  /* 0x0000007400727202 */ /* 0x000fe20000000f00 */
[----:B------:R-:W-:Y:S01]  /*cf80*/  MUFU.EX2 R43, R43 ;  /* 0x0000002b002b7308 */ /* 0x000fe20000000800 */
[----:B------:R-:W-:Y:S01]  /*cf90*/  MOV R115, R107 ;  /* 0x0000006b00737202 */ /* 0x000fe20000000f00 */
[----:B------:R3:W5:Y:S03]  /*cfa0*/  LDL.LU R220, [R1+0xac] ;  /* 0x0000ac0001dc7983 */ /* 0x0007660000300800 */
[C---:B------:R-:W-:Y:S01]  /*cfb0*/  HMMA.16816.F32 R132, R8.reuse, R14, R96 ;  /* 0x0000000e0884723c */ /* 0x040fe20000001860 */
[----:B------:R-:W3:Y:S07]  /*cfc0*/  LDSM.16.MT88.4 R12, [R215+0xf000] ;  /* 0x00f00000d70c783b */ /* 0x000eee0000004200 */
[----:B-1----:R-:W-:Y:S01]  /*cfd0*/  HMMA.16816.F32 R52, R8, R22, R52 ;  /* 0x000000160834723c */ /* 0x002fe20000001834 */
[----:B------:R-:W-:-:S07]  /*cfe0*/  MOV R124, R118 ;  /* 0x00000076007c7202 */ /* 0x000fce0000000f00 */
[----:B--2---:R-:W-:Y:S01]  /*cff0*/  HMMA.16816.F32 R88, R4, R26, R88 ;  /* 0x0000001a0458723c */ /* 0x004fe20000001858 */
[----:B------:R-:W-:-:S07]  /*d000*/  MOV R166, R119 ;  /* 0x0000007700a67202 */ /* 0x000fce0000000f00 */
[-C--:B------:R-:W-:Y:S08]  /*d010*/  HMMA.16816.F32 R84, R4, R20.reuse, R84 ;  /* 0x000000140454723c */ /* 0x080ff00000001854 */
[----:B------:R-:W-:Y:S08]  /*d020*/  HMMA.16816.F32 R56, R8, R20, R56 ;  /* 0x000000140838723c */ /* 0x000ff00000001838 */
[----:B------:R-:W-:Y:S01]  /*d030*/  HMMA.16816.F32 R100, R4, R24, R92 ;  /* 0x000000180464723c */ /* 0x000fe2000000185c */
[----:B------:R-:W-:Y:S01]  /*d040*/  FADD.FTZ R0, R0, R42 ;  /* 0x0000002a00007221 */ /* 0x000fe20000010000 */
[----:B------:R-:W-:Y:S01]  /*d050*/  LDSM.16.MT88.4 R96, [R214+0xf800] ;  /* 0x00f80000d660783b */ /* 0x000fe20000004200 */
[----:B------:R-:W-:-:S03]  /*d060*/  FADD.FTZ R3, R3, R40 ;  /* 0x0000002803037221 */ /* 0x000fc60000010000 */
[----:B------:R1:W5:Y:S02]  /*d070*/  LDL.LU R219, [R1+0xa8] ;  /* 0x0000a80001db7983 */ /* 0x0003640000300800 */
[C---:B------:R-:W-:Y:S01]  /*d080*/  HMMA.16816.F32 R92, R4.reuse, R22, R80 ;  /* 0x00000016045c723c */ /* 0x040fe20000001850 */
[----:B------:R2:W-:Y:S01]  /*d090*/  MUFU.EX2 R23, R112 ;  /* 0x0000007000177308 */ /* 0x0005e20000000800 */
[----:B------:R-:W-:Y:S06]  /*d0a0*/  LDSM.16.MT88.4 R80, [R213+0xf800] ;  /* 0x00f80000d550783b */ /* 0x000fec0000004200 */
[C---:B----4-:R-:W-:Y:S01]  /*d0b0*/  HMMA.16816.F32 R192, R4.reuse, R28, R192 ;  /* 0x0000001c04c0723c */ /* 0x050fe200000018c0 */
[----:B------:R4:W-:Y:S07]  /*d0c0*/  MUFU.EX2 R20, R157 ;  /* 0x0000009d00147308 */ /* 0x0009ee0000000800 */
[----:B------:R-:W-:Y:S01]  /*d0d0*/  HMMA.16816.F32 R200, R4, R30, R200 ;  /* 0x0000001e04c8723c */ /* 0x000fe200000018c8 */
[----:B--2---:R-:W-:Y:S01]  /*d0e0*/  MOV R112, R113 ;  /* 0x0000007100707202 */ /* 0x004fe20000000f00 */
[----:B------:R-:W-:Y:S01]  /*d0f0*/  IMAD.MOV.U32 R113, RZ, RZ, R114 ;  /* 0x000000ffff717224 */ /* 0x000fe200078e0072 */
[----:B------:R-:W-:-:S05]  /*d100*/  MOV R114, R115 ;  /* 0x0000007300727202 */ /* 0x000fca0000000f00 */
[----:B------:R-:W-:Y:S01]  /*d110*/  HMMA.16816.F32 R104, R4, R16, R72 ;  /* 0x000000100468723c */ /* 0x000fe20000001848 */
[----:B------:R-:W-:-:S07]  /*d120*/  MOV R115, R125 ;  /* 0x0000007d00737202 */ /* 0x000fce0000000f00 */
[----:B------:R-:W-:Y:S01]  /*d130*/  HMMA.16816.F32 R68, R4, R18, R68 ;  /* 0x000000120444723c */ /* 0x000fe20000001844 */
[----:B------:R-:W-:-:S07]  /*d140*/  MOV R125, R126 ;  /* 0x0000007e007d7202 */ /* 0x000fce0000000f00 */
[----:B---3--:R-:W-:Y:S01]  /*d150*/  HMMA.16816.F32 R64, R4, R12, R64 ;  /* 0x0000000c0440723c */ /* 0x008fe20000001840 */
[----:B------:R-:W-:Y:S01]  /*d160*/  MOV R126, R127 ;  /* 0x0000007f007e7202 */ /* 0x000fe20000000f00 */
[----:B------:R-:W-:Y:S01]  /*d170*/  IMAD.MOV.U32 R127, RZ, RZ, R128 ;  /* 0x000000ffff7f7224 */ /* 0x000fe200078e0080 */
[----:B------:R-:W-:-:S05]  /*d180*/  MOV R128, R129 ;  /* 0x0000008100807202 */ /* 0x000fca0000000f00 */
[----:B------:R-:W-:Y:S01]  /*d190*/  HMMA.16816.F32 R60, R4, R14, R60 ;  /* 0x0000000e043c723c */ /* 0x000fe2000000183c */
[----:B------:R-:W-:-:S07]  /*d1a0*/  MOV R129, R130 ;  /* 0x0000008200817202 */ /* 0x000fce0000000f00 */
[----:B------:R-:W-:Y:S01]  /*d1b0*/  HMMA.16816.F32 R144, R8, R28, R144 ;  /* 0x0000001c0890723c */ /* 0x000fe20000001890 */
[----:B------:R-:W-:Y:S01]  /*d1c0*/  MOV R130, R131 ;  /* 0x0000008300827202 */ /* 0x000fe20000000f00 */
[----:B------:R-:W-:-:S06]  /*d1d0*/  FADD.FTZ R4, R126, R41 ;  /* 0x000000297e047221 */ /* 0x000fcc0000010000 */
[----:B------:R-:W-:Y:S01]  /*d1e0*/  HMMA.16816.F32 R116, R8, R24, R148 ;  /* 0x000000180874723c */ /* 0x000fe20000001894 */
[----:B------:R-:W-:-:S07]  /*d1f0*/  FADD.FTZ R4, R130, R4 ;  /* 0x0000000482047221 */ /* 0x000fce0000010000 */
[C---:B------:R-:W-:Y:S01]  /*d200*/  HMMA.16816.F32 R48, R8.reuse, R16, R48 ;  /* 0x000000100830723c */ /* 0x040fe20000001830 */
[----:B----4-:R-:W-:Y:S01]  /*d210*/  IMAD.MOV.U32 R157, RZ, RZ, R156 ;  /* 0x000000ffff9d7224 */ /* 0x010fe200078e009c */
[----:B------:R-:W-:Y:S06]  /*d220*/  MUFU.EX2 R16, R112 ;  /* 0x0000007000107308 */ /* 0x000fec0000000800 */
[C---:B------:R-:W-:Y:S08]  /*d230*/  HMMA.16816.F32 R36, R8.reuse, R18, R36 ;  /* 0x000000120824723c */ /* 0x040ff00000001824 */
[C---:B------:R-:W-:Y:S01]  /*d240*/  HMMA.16816.F32 R44, R8.reuse, R12, R44 ;  /* 0x0000000c082c723c */ /* 0x040fe2000000182c */
[----:B------:R-:W-:Y:S07]  /*d250*/  MUFU.EX2 R19, R113 ;  /* 0x0000007100137308 */ /* 0x000fee0000000800 */
[C---:B------:R-:W-:Y:S01]  /*d260*/  HMMA.16816.F32 R32, R8.reuse, R14, R32 ;  /* 0x0000000e0820723c */ /* 0x040fe20000001820 */
[----:B------:R-:W2:Y:S01]  /*d270*/  MUFU.EX2 R21, R114 ;  /* 0x0000007200157308 */ /* 0x000ea20000000800 */
[----:B------:R-:W-:Y:S01]  /*d280*/  IMAD.MOV.U32 R42, RZ, RZ, R111 ;  /* 0x000000ffff2a7224 */ /* 0x000fe200078e006f */
[----:B------:R-:W-:Y:S01]  /*d290*/  MOV R40, R109 ;  /* 0x0000006d00287202 */ /* 0x000fe20000000f00 */
[----:B------:R1:W5:Y:S04]  /*d2a0*/  LDL.LU R218, [R1+0xa4] ;  /* 0x0000a40001da7983 */ /* 0x0003680000300800 */
[----:B------:R-:W-:Y:S01]  /*d2b0*/  HMMA.16816.F32 R28, R8, R30, R152 ;  /* 0x0000001e081c723c */ /* 0x000fe20000001898 */
[----:B------:R3:W-:Y:S01]  /*d2c0*/  MUFU.EX2 R13, R115 ;  /* 0x00000073000d7308 */ /* 0x0007e20000000800 */
[----:B------:R-:W-:-:S07]  /*d2d0*/  MOV R131, R210 ;  /* 0x000000d200837202 */ /* 0x000fce0000000f00 */
[----:B------:R-:W-:Y:S01]  /*d2e0*/  MUFU.EX2 R22, R164 ;  /* 0x000000a400167308 */ /* 0x000fe20000000800 */
[----:B------:R-:W-:Y:S01]  /*d2f0*/  HMMA.16816.F32 R24, R8, R26, R140 ;  /* 0x0000001a0818723c */ /* 0x000fe2000000188c */
[----:B------:R-:W-:Y:S02]  /*d300*/  FADD.FTZ R2, R127, R2 ;  /* 0x000000027f027221 */ /* 0x000fe40000010000 */
[----:B------:R-:W-:Y:S01]  /*d310*/  FADD.FTZ R0, R128, R0 ;  /* 0x0000000080007221 */ /* 0x000fe20000010000 */
[----:B------:R-:W-:Y:S01]  /*d320*/  MOV R41, R110 ;  /* 0x0000006e00297202 */ /* 0x000fe20000000f00 */
[----:B------:R-:W-:Y:S02]  /*d330*/  LDSM.16.MT88.4 R148, [R216+0xd800] ;  /* 0x00d80000d894783b */ /* 0x000fe40000004200 */
[----:B------:R-:W-:Y:S02]  /*d340*/  FADD.FTZ R9, R157, R4 ;  /* 0x000000049d097221 */ /* 0x000fe40000010000 */
[----:B------:R-:W-:Y:S04]  /*d350*/  LDSM.16.MT88.4 R4, [R215+0xf800] ;  /* 0x00f80000d704783b */ /* 0x000fe80000004200 */
[----:B---3--:R-:W3:Y:S01]  /*d360*/  LDSM.16.MT88.4 R112, [R216+0xf800] ;  /* 0x00f80000d870783b */ /* 0x008ee20000004200 */
[----:B------:R4:W1:Y:S08]  /*d370*/  MUFU.EX2 R18, R120 ;  /* 0x0000007800127308 */ /* 0x0008700000000800 */
[----:B------:R1:W1:Y:S08]  /*d380*/  MUFU.EX2 R17, R124 ;  /* 0x0000007c00117308 */ /* 0x0002700000000800 */
[----:B------:R1:W-:Y:S01]  /*d390*/  MUFU.EX2 R12, R125 ;  /* 0x0000007d000c7308 */ /* 0x0003e20000000800 */
[----:B--2---:R-:W-:Y:S01]  /*d3a0*/  F2FP.PACK_AB R126, R21, R19 ;  /* 0x00000013157e723e */ /* 0x004fe200000000ff */
[----:B------:R2:W5:Y:S06]  /*d3b0*/  LDL.LU R217, [R1+0xa0] ;  /* 0x0000a00001d97983 */ /* 0x00056c0000300800 */
[----:B------:R-:W2:Y:S08]  /*d3c0*/  MUFU.EX2 R11, R129 ;  /* 0x00000081000b7308 */ /* 0x000eb00000000800 */
[----:B------:R-:W3:Y:S01]  /*d3d0*/  MUFU.EX2 R210, R165 ;  /* 0x000000a500d27308 */ /* 0x000ee20000000800 */
[----:B----4-:R-:W-:Y:S01]  /*d3e0*/  MOV R120, R121 ;  /* 0x0000007900787202 */ /* 0x010fe20000000f00 */
[----:B------:R-:W-:Y:S01]  /*d3f0*/  FADD.FTZ R3, R131, R3 ;  /* 0x0000000383037221 */ /* 0x000fe20000010000 */
[----:B------:R-:W-:-:S02]  /*d400*/  MOV R121, R122 ;  /* 0x0000007a00797202 */ /* 0x000fc40000000f00 */
[----:B------:R-:W-:Y:S01]  /*d410*/  MOV R156, R166 ;  /* 0x000000a6009c7202 */ /* 0x000fe20000000f00 */
[----:B------:R-:W-:Y:S01]  /*d420*/  FADD.FTZ R2, R243, R2 ;  /* 0x00000002f3027221 */ /* 0x000fe20000010000 */
[----:B-1----:R-:W-:Y:S01]  /*d430*/  F2FP.PACK_AB R124, R16, R18 ;  /* 0x00000012107c723e */ /* 0x002fe200000000ff */
[----:B------:R-:W-:Y:S01]  /*d440*/  LDSM.16.MT88.4 R140, [R215+0xd800] ;  /* 0x00d80000d78c783b */ /* 0x000fe20000004200 */
[----:B------:R-:W-:Y:S02]  /*d450*/  F2FP.PACK_AB R125, R17, R13 ;  /* 0x0000000d117d723e */ /* 0x000fe400000000ff */
[----:B--2---:R-:W-:Y:S02]  /*d460*/  F2FP.PACK_AB R127, R11, R12 ;  /* 0x0000000c0b7f723e */ /* 0x004fe400000000ff */
[----:B------:R-:W-:Y:S02]  /*d470*/  F2FP.PACK_AB R128, R208, R23 ;  /* 0x00000017d080723e */ /* 0x000fe400000000ff */
[----:B------:R-:W-:Y:S01]  /*d480*/  F2FP.PACK_AB R130, R209, R211 ;  /* 0x000000d3d182723e */ /* 0x000fe200000000ff */
[----:B------:R-:W-:Y:S01]  /*d490*/  FADD.FTZ R10, R158, R0 ;  /* 0x000000009e0a7221 */ /* 0x000fe20000010000 */
[----:B------:R-:W-:Y:S01]  /*d4a0*/  MOV R122, R167 ;  /* 0x000000a7007a7202 */ /* 0x000fe20000000f00 */
[----:B------:R1:W5:Y:S01]  /*d4b0*/  LDL.LU R212, [R1+0x9c] ;  /* 0x00009c0001d47983 */ /* 0x0003620000300800 */
[----:B------:R-:W-:Y:S01]  /*d4c0*/  F2FP.PACK_AB R129, R22, R20 ;  /* 0x000000141681723e */ /* 0x000fe200000000ff */
[----:B------:R-:W-:Y:S01]  /*d4d0*/  FADD.FTZ R0, R156, R3 ;  /* 0x000000039c007221 */ /* 0x000fe20000010000 */
[----:B---3--:R-:W-:Y:S01]  /*d4e0*/  F2FP.PACK_AB R131, R210, R43 ;  /* 0x0000002bd283723e */ /* 0x008fe200000000ff */
        /* <DEDUP_REMOVED lines=8> */
[----:B------:R-:W-:Y:S01]  /*d570*/  FADD.FTZ R2, R246, R9 ;  /* 0x00000009f6027221 */ /* 0x000fe20000010000 */
[----:B------:R-:W2:Y:S01]  /*d580*/  LDSM.16.MT88.4 R164, [R213+0xd800] ;  /* 0x00d80000d5a4783b */ /* 0x000ea20000004200 */
[----:B------:R-:W-:-:S02]  /*d590*/  FADD.FTZ R0, R244, R0 ;  /* 0x00000000f4007221 */ /* 0x000fc40000010000 */
[----:B------:R-:W-:Y:S01]  /*d5a0*/  HMMA.16816.F32 R120, R124, R4, R64 ;  /* 0x000000047c78723c */ /* 0x000fe20000001840 */
[----:B------:R-:W3:Y:S06]  /*d5b0*/  LDSM.16.MT88.4 R156, [R214+0xd800] ;  /* 0x00d80000d69c783b */ /* 0x000eec0000004200 */
[----:B------:R-:W-:Y:S01]  /*d5c0*/  MOV R66, R154 ;  /* 0x0000009a00427202 */ /* 0x000fe20000000f00 */
[----:B------:R-:W-:Y:S01]  /*d5d0*/  HMMA.16816.F32 R68, R128, R80, R116 ;  /* 0x000000508044723c */ /* 0x000fe20000001874 */
[----:B------:R-:W-:-:S07]  /*d5e0*/  MOV R67, R155 ;  /* 0x0000009b00437202 */ /* 0x000fce0000000f00 */
[----:B------:R-:W-:Y:S07]  /*d5f0*/  HMMA.16816.F32 R116, R128, R4, R44 ;  /* 0x000000048074723c */ /* 0x000fee000000182c */
[----:B------:R-:W-:Y:S01]  /*d600*/  FADD.FTZ R4, R252, R8 ;  /* 0x00000008fc047221 */ /* 0x000fe20000010000 */
[----:B------:R-:W-:Y:S01]  /*d610*/  HMMA.16816.F32 R72, R124, R80, R100 ;  /* 0x000000507c48723c */ /* 0x000fe20000001864 */
[----:B------:R-:W-:Y:S02]  /*d620*/  FADD.FTZ R5, R66, R3 ;  /* 0x0000000342057221 */ /* 0x000fe40000010000 */
[----:B------:R-:W-:-:S02]  /*d630*/  FADD.FTZ R3, R248, R2 ;  /* 0x00000002f8037221 */ /* 0x000fc40000010000 */
[----:B------:R-:W-:Y:S02]  /*d640*/  FADD.FTZ R2, R245, R0 ;  /* 0x00000000f5027221 */ /* 0x000fe40000010000 */
[----:B------:R-:W-:Y:S01]  /*d650*/  FADD.FTZ R0, R241, R4 ;  /* 0x00000004f1007221 */ /* 0x000fe20000010000 */
[----:B------:R-:W-:Y:S01]  /*d660*/  HMMA.16816.F32 R184, R124, R148, R184 ;  /* 0x000000947cb8723c */ /* 0x000fe200000018b8 */
[----:B------:R-:W-:Y:S02]  /*d670*/  FADD.FTZ R4, R40, R5 ;  /* 0x0000000528047221 */ /* 0x000fe40000010000 */
[----:B------:R-:W-:Y:S02]  /*d680*/  FADD.FTZ R3, R251, R3 ;  /* 0x00000003fb037221 */ /* 0x000fe40000010000 */
[----:B------:R-:W-:Y:S02]  /*d690*/  FADD.FTZ R2, R247, R2 ;  /* 0x00000002f7027221 */ /* 0x000fe40000010000 */
[----:B------:R-:W-:Y:S01]  /*d6a0*/  FADD.FTZ R0, R231, R0 ;  /* 0x00000000e7007221 */ /* 0x000fe20000010000 */
[----:B--2---:R-:W-:Y:S01]  /*d6b0*/  HMMA.16816.F32 R168, R128, R164, R168 ;  /* 0x000000a480a8723c */ /* 0x004fe200000018a8 */
[----:B------:R-:W-:-:S02]  /*d6c0*/  FADD.FTZ R4, R41, R4 ;  /* 0x0000000429047221 */ /* 0x000fc40000010000 */
[----:B------:R-:W-:Y:S02]  /*d6d0*/  FADD.FTZ R3, R42, R3 ;  /* 0x000000032a037221 */ /* 0x000fe40000010000 */
[----:B------:R-:W-:Y:S02]  /*d6e0*/  FADD.FTZ R2, R250, R2 ;  /* 0x00000002fa027221 */ /* 0x000fe40000010000 */
[----:B------:R-:W-:Y:S01]  /*d6f0*/  FADD.FTZ R0, R242, R0 ;  /* 0x00000000f2007221 */ /* 0x000fe20000010000 */
[----:B------:R-:W-:Y:S01]  /*d700*/  HMMA.16816.F32 R172, R124, R164, R172 ;  /* 0x000000a47cac723c */ /* 0x000fe200000018ac */
[----:B------:R-:W-:Y:S02]  /*d710*/  FADD.FTZ R4, R23, R4 ;  /* 0x0000000417047221 */ /* 0x000fe40000010000 */
[----:B------:R-:W-:Y:S02]  /*d720*/  FADD.FTZ R3, R20, R3 ;  /* 0x0000000314037221 */ /* 0x000fe40000010000 */
[----:B------:R-:W-:-:S02]  /*d730*/  FADD.FTZ R2, R18, R2 ;  /* 0x0000000212027221 */ /* 0x000fc40000010000 */
[----:B------:R-:W-:Y:S01]  /*d740*/  FADD.FTZ R0, R13, R0 ;  /* 0x000000000d007221 */ /* 0x000fe20000010000 */
[-C--:B------:R-:W-:Y:S01]  /*d750*/  HMMA.16816.F32 R180, R124, R166.reuse, R180 ;  /* 0x000000a67cb4723c */ /* 0x080fe200000018b4 */
[----:B------:R-:W-:Y:S02]  /*d760*/  FADD.FTZ R4, R208, R4 ;  /* 0x00000004d0047221 */ /* 0x000fe40000010000 */
[----:B------:R-:W-:Y:S02]  /*d770*/  FADD.FTZ R3, R22, R3 ;  /* 0x0000000316037221 */ /* 0x000fe40000010000 */
[----:B------:R-:W-:Y:S02]  /*d780*/  FADD.FTZ R2, R16, R2 ;  /* 0x0000000210027221 */ /* 0x000fe40000010000 */
[----:B------:R-:W-:Y:S01]  /*d790*/  FADD.FTZ R0, R17, R0 ;  /* 0x0000000011007221 */ /* 0x000fe20000010000 */
[----:B------:R-:W-:Y:S01]  /*d7a0*/  HMMA.16816.F32 R164, R128, R166, R76 ;  /* 0x000000a680a4723c */ /* 0x000fe2000000184c */
        /* <DEDUP_REMOVED lines=9> */
[----:B------:R1:W-:Y:S01]  /*d840*/  STL [R1+0x3c], R4 ;  /* 0x00003c0401007387 */ /* 0x0003e20000100800 */
[C---:B------:R-:W-:Y:S01]  /*d850*/  HMMA.16816.F32 R88, R124.reuse, R96, R84 ;  /* 0x000000607c58723c */ /* 0x040fe20000001854 */
[----:B------:R-:W-:Y:S02]  /*d860*/  IMAD.MOV.U32 R241, RZ, RZ, R67 ;  /* 0x000000fffff17224 */ /* 0x000fe400078e0043 */
[----:B------:R1:W-:Y:S04]  /*d870*/  STL [R1+0x38], R231 ;  /* 0x000038e701007387 */ /* 0x0003e80000100800 */
[----:B------:R1:W-:Y:S01]  /*d880*/  STL [R1+0x40], R2 ;  /* 0x0000400201007387 */ /* 0x0003e20000100800 */
[C---:B---3--:R-:W-:Y:S03]  /*d890*/  HMMA.16816.F32 R176, R124.reuse, R156, R176 ;  /* 0x0000009c7cb0723c */ /* 0x048fe600000018b0 */
[----:B------:R1:W-:Y:S05]  /*d8a0*/  STL [R1+0x44], R242 ;  /* 0x000044f201007387 */ /* 0x0003ea0000100800 */
        /* <DEDUP_REMOVED lines=12> */
[C---:B------:R-:W-:Y:S07]  /*d970*/  HMMA.16816.F32 R148, R128.reuse, R150, R132 ;  /* 0x000000968094723c */ /* 0x040fee0000001884 */
[----:B------:R-:W-:Y:S01]  /*d980*/  MOV R134, R14 ;  /* 0x0000000e00867202 */ /* 0x000fe20000000f00 */
[----:B------:R-:W-:Y:S01]  /*d990*/  HMMA.16816.F32 R140, R128, R142, R28 ;  /* 0x0000008e808c723c */ /* 0x000fe2000000181c */
[----:B------:R-:W-:-:S02]  /*d9a0*/  MOV R135, R241 ;  /* 0x000000f100877202 */ /* 0x000fc40000000f00 */
[----:B------:R-:W-:Y:S02]  /*d9b0*/  MOV R132, R15 ;  /* 0x0000000f00847202 */ /* 0x000fe40000000f00 */
[----:B------:R-:W-:-:S03]  /*d9c0*/  MOV R133, R243 ;  /* 0x000000f300857202 */ /* 0x000fc60000000f00 */
[C---:B------:R-:W-:Y:S08]  /*d9d0*/  HMMA.16816.F32 R80, R128.reuse, R82, R24 ;  /* 0x000000528050723c */ /* 0x040ff00000001818 */
[C---:B------:R-:W-:Y:S08]  /*d9e0*/  HMMA.16816.F32 R96, R128.reuse, R98, R52 ;  /* 0x000000628060723c */ /* 0x040ff00000001834 */
[----:B------:R-:W-:Y:S08]  /*d9f0*/  HMMA.16816.F32 R112, R128, R114, R36 ;  /* 0x000000728070723c */ /* 0x000ff00000001824 */
[-C--:B------:R-:W-:Y:S08]  /*da00*/  HMMA.16816.F32 R124, R124, R6.reuse, R60 ;  /* 0x000000067c7c723c */ /* 0x080ff0000000183c */
[----:B------:R-:W-:Y:S01]  /*da10*/  HMMA.16816.F32 R128, R128, R6, R32 ;  /* 0x000000068080723c */ /* 0x000fe20000001820 */
[----:B------:R-:W-:Y:S07]  /*da20*/  @!P0 BRA `(.L_x_432) ;  /* 0x0000548000008947 */ /* 0x000fee0003800000 */
[----:B-1----:R-:W2:Y:S04]  /*da30*/  LDL.64 R40, [R1+0x80] ;  /* 0x0000800001287983 */ /* 0x002ea80000100a00 */
[----:B------:R-:W3:Y:S01]  /*da40*/  LDL.64 R14, [R1+0x78] ;  /* 0x00007800010e7983 */ /* 0x000ee20000100a00 */
[----:B------:R-:W-:Y:S01]  /*da50*/  UIADD3 UR22, UR8, -0x3, URZ ;  /* 0xfffffffd08167890 */ /* 0x000fe2000fffe03f */
[----:B------:R-:W-:-:S04]  /*da60*/  DEPBAR.LE SB0, 0x0 ;  /* 0x000080000000791a */ /* 0x000fc80000000000 */
[----:B------:R-:W-:Y:S02]  /*da70*/  USHF.R.S32.HI UR13, URZ, 0x1f, UR22 ;  /* 0x0000001f3f0d7899 */ /* 0x000fe40008011416 */
[----:B------:R-:W-:Y:S02]  /*da80*/  ULDC.64 UR4, c[0x0][0x1a0] ;  /* 0x0000680000047ab9 */ /* 0x000fe40000000a00 */
[----:B------:R-:W-:Y:S02]  /*da90*/  UIMAD UR13, UR13, UR4, URZ ;  /* 0x000000040d0d72a4 */ /* 0x000fe4000f8e023f */
[----:B------:R-:W-:Y:S02]  /*daa0*/  UIMAD.WIDE.U32 UR16, UR22, UR4, URZ ;  /* 0x00000004161072a5 */ /* 0x000fe4000f8e003f */
[----:B------:R-:W-:Y:S02]  /*dab0*/  UIMAD UR13, UR22, UR5, UR13 ;  /* 0x00000005160d72a4 */ /* 0x000fe4000f8e020d */
[----:B------:R-:W-:-:S02]  /*dac0*/  UISETP.GT.AND UP0, UPT, UR22, UR9, UPT ;  /* 0x000000091600728c */ /* 0x000fc4000bf04270 */
[----:B------:R-:W-:Y:S01]  /*dad0*/  UIADD3 UR13, UR17, UR13, URZ ;  /* 0x0000000d110d7290 */ /* 0x000fe2000fffe03f */
[----:B------:R-:W-:Y:S02]  /*dae0*/  IMAD.U32 R4, RZ, RZ, UR16 ;  /* 0x00000010ff047e24 */ /* 0x000fe4000f8e00ff */
[----:B------:R-:W-:-:S03]  /*daf0*/  IMAD.U32 R5, RZ, RZ, UR17 ;  /* 0x00000011ff057e24 */ /* 0x000fc6000f8e00ff */
[----:B------:R-:W-:Y:S01]  /*db00*/  MOV R2, UR13 ;  /* 0x0000000d00027c02 */ /* 0x000fe20008000f00 */
[----:B------:R-:W-:Y:S02]  /*db10*/  USHF.L.U32 UR13, UR4, 0x5, URZ ;  /* 0x00000005040d7899 */ /* 0x000fe4000800063f */
[----:B------:R-:W-:Y:S01]  /*db20*/  USHF.L.U64.HI UR4, UR4, 0x5, UR5 ;  /* 0x0000000504047899 */ /* 0x000fe20008010205 */
[----:B------:R-:W-:Y:S01]  /*db30*/  BAR.SYNC.DEFER_BLOCKING 0x0 ;  /* 0x0000000000007b1d */ /* 0x000fe20000010000 */
[----:B--2---:R-:W-:-:S04]  /*db40*/  LEA R0, P0, R4, R40, 0x6 ;  /* 0x0000002804007211 */ /* 0x004fc800078030ff */
        /* <DEDUP_REMOVED lines=14> */
[----:B------:R1:W-:Y:S01]  /*dc30*/  LDGSTS.E.BYPASS.LTC128B.128 [R233+0xc800], [R4.64] ;  /* 0x0c80000004e97fae */ /* 0x0003e2000b901d52 */
[----:B------:R-:W-:-:S03]  /*dc40*/  PLOP3.LUT P0, PT, PT, PT, UP0, 0x80, 0x0 ;  /* 0x000000000000781c */ /* 0x000fc60003f0f008 */
[----:B------:R1:W-:Y:S04]  /*dc50*/  LDGSTS.E.BYPASS.LTC128B.128 [R233+0xe800], [R4.64+0x80] ;  /* 0x0e80008004e97fae */ /* 0x0003e8000b901d52 */
[----:B------:R2:W-:Y:S04]  /*dc60*/  LDGSTS.E.BYPASS.LTC128B.128 [R233+0xd000], [R2.64] ;  /* 0x0d00000002e97fae */ /* 0x0005e8000b901d52 */
[----:B------:R2:W-:Y:S04]  /*dc70*/  LDGSTS.E.BYPASS.LTC128B.128 [R233+0xf000], [R2.64+0x80] ;  /* 0x0f00008002e97fae */ /* 0x0005e8000b901d52 */
[----:B------:R3:W-:Y:S04]  /*dc80*/  LDGSTS.E.BYPASS.LTC128B.128 [R233+0xd800], [R8.64] ;  /* 0x0d80000008e97fae */ /* 0x0007e8000b901d52 */
[----:B------:R3:W-:Y:S04]  /*dc90*/  LDGSTS.E.BYPASS.LTC128B.128 [R233+0xf800], [R8.64+0x80] ;  /* 0x0f80008008e97fae */ /* 0x0007e8000b901d52 */
[----:B-----5:R-:W-:Y:S04]  /*dca0*/  LDSM.16.M88.4 R12, [R219+0x2000] ;  /* 0x00200000db0c783b */ /* 0x020fe80000000200 */
[----:B------:R-:W4:Y:S04]  /*dcb0*/  LDSM.16.M88.4 R40, [R212+0x9000] ;  /* 0x00900000d428783b */ /* 0x000f280000000200 */
[----:B------:R-:W2:Y:S04]  /*dcc0*/  LDSM.16.M88.4 R36, [R212+0x9800] ;  /* 0x00980000d424783b */ /* 0x000ea80000000200 */
[----:B------:R-:W-:Y:S04]  /*dcd0*/  LDSM.16.M88.4 R16, [R219] ;  /* 0x00000000db10783b */ /* 0x000fe80000000200 */
[----:B------:R-:W2:Y:S04]  /*dce0*/  LDSM.16.M88.4 R48, [R212+0x8000] ;  /* 0x00800000d430783b */ /* 0x000ea80000000200 */
[----:B------:R-:W2:Y:S04]  /*dcf0*/  LDSM.16.M88.4 R44, [R212+0x8800] ;  /* 0x00880000d42c783b */ /* 0x000ea80000000200 */
[----:B-1----:R-:W-:Y:S04]  /*dd00*/  LDSM.16.M88.4 R4, [R220+0x2000] ;  /* 0x00200000dc04783b */ /* 0x002fe80000000200 */
[----:B------:R-:W1:Y:S04]  /*dd10*/  LDSM.16.M88.4 R24, [R229] ;  /* 0x00000000e518783b */ /* 0x000e680000000200 */
[----:B------:R-:W1:Y:S04]  /*dd20*/  LDSM.16.M88.4 R20, [R228] ;  /* 0x00000000e414783b */ /* 0x000e680000000200 */
[----:B---3--:R-:W-:Y:S04]  /*dd30*/  LDSM.16.M88.4 R8, [R220] ;  /* 0x00000000dc08783b */ /* 0x008fe80000000200 */
[----:B------:R-:W3:Y:S01]  /*dd40*/  LDSM.16.M88.4 R32, [R223] ;  /* 0x00000000df20783b */ /* 0x000ee20000000200 */
[C---:B----4-:R-:W-:Y:S03]  /*dd50*/  HMMA.16816.F32 R60, R12.reuse, R40, RZ ;  /* 0x000000280c3c723c */ /* 0x050fe600000018ff */
[----:B------:R-:W4:Y:S04]  /*dd60*/  LDSM.16.M88.4 R28, [R230] ;  /* 0x00000000e61c783b */ /* 0x000f280000000200 */
[----:B------:R-:W0:Y:S01]  /*dd70*/  LDGDEPBAR ;  /* 0x00000000000079af */ /* 0x000e220000000000 */
[----:B--2---:R-:W-:Y:S08]  /*dd80*/  HMMA.16816.F32 R52, R12, R36, RZ ;  /* 0x000000240c34723c */ /* 0x004ff000000018ff */
[-C--:B------:R-:W-:Y:S08]  /*dd90*/  HMMA.16816.F32 R208, R16, R48.reuse, RZ ;  /* 0x0000003010d0723c */ /* 0x080ff000000018ff */
[----:B------:R-:W-:Y:S08]  /*dda0*/  HMMA.16816.F32 R204, R12, R48, RZ ;  /* 0x000000300ccc723c */ /* 0x000ff000000018ff */
[-C--:B------:R-:W-:Y:S08]  /*ddb0*/  HMMA.16816.F32 R136, R16, R44.reuse, RZ ;  /* 0x0000002c1088723c */ /* 0x080ff000000018ff */
[----:B------:R-:W-:Y:S08]  /*ddc0*/  HMMA.16816.F32 R132, R12, R44, RZ ;  /* 0x0000002c0c84723c */ /* 0x000ff000000018ff */
[----:B------:R-:W-:Y:S08]  /*ddd0*/  HMMA.16816.F32 R64, R16, R40, RZ ;  /* 0x000000281040723c */ /* 0x000ff000000018ff */
[----:B-1----:R-:W-:Y:S08]  /*dde0*/  HMMA.16816.F32 R60, R4, R24, R60 ;  /* 0x00000018043c723c */ /* 0x002ff0000000183c */
[----:B------:R-:W-:Y:S08]  /*ddf0*/  HMMA.16816.F32 R56, R16, R36, RZ ;  /* 0x000000241038723c */ /* 0x000ff000000018ff */
[----:B------:R-:W-:Y:S08]  /*de00*/  HMMA.16816.F32 R52, R4, R20, R52 ;  /* 0x000000140434723c */ /* 0x000ff00000001834 */
[-C--:B---3--:R-:W-:Y:S08]  /*de10*/  HMMA.16816.F32 R208, R8, R32.reuse, R208 ;  /* 0x0000002008d0723c */ /* 0x088ff000000018d0 */
[----:B------:R-:W-:Y:S07]  /*de20*/  HMMA.16816.F32 R204, R4, R32, R204 ;  /* 0x0000002004cc723c */ /* 0x000fee00000018cc */
[----:B------:R-:W-:Y:S01]  /*de30*/  IMAD.MOV.U32 R32, RZ, RZ, R60 ;  /* 0x000000ffff207224 */ /* 0x000fe200078e003c */
[----:B----4-:R-:W-:Y:S01]  /*de40*/  HMMA.16816.F32 R244, R8, R28, R136 ;  /* 0x0000001c08f4723c */ /* 0x010fe20000001888 */
[----:B------:R-:W-:-:S02]  /*de50*/  IMAD.MOV.U32 R40, RZ, RZ, R53 ;  /* 0x000000ffff287224 */ /* 0x000fc400078e0035 */
[----:B------:R-:W-:-:S05]  /*de60*/  IMAD.MOV.U32 R41, RZ, RZ, R52 ;  /* 0x000000ffff297224 */ /* 0x000fca00078e0034 */
[----:B------:R-:W-:Y:S07]  /*de70*/  HMMA.16816.F32 R132, R4, R28, R132 ;  /* 0x0000001c0484723c */ /* 0x000fee0000001884 */
[----:B------:R-:W-:Y:S01]  /*de80*/  MOV R29, R61 ;  /* 0x0000003d001d7202 */ /* 0x000fe20000000f00 */
[C---:B------:R-:W-:Y:S07]  /*de90*/  HMMA.16816.F32 R248, R8.reuse, R24, R64 ;  /* 0x0000001808f8723c */ /* 0x040fee0000001840 */
[----:B------:R-:W-:Y:S01]  /*dea0*/  IMAD.MOV.U32 R25, RZ, RZ, R62 ;  /* 0x000000ffff197224 */ /* 0x000fe200078e003e */
[----:B------:R-:W-:Y:S01]  /*deb0*/  HMMA.16816.F32 R56, R8, R20, R56 ;  /* 0x000000140838723c */ /* 0x000fe20000001838 */
[----:B------:R-:W-:-:S06]  /*dec0*/  IMAD.MOV.U32 R24, RZ, RZ, R63 ;  /* 0x000000ffff187224 */ /* 0x000fcc00078e003f */
[----:B------:R-:W-:Y:S01]  /*ded0*/  MOV R21, R54 ;  /* 0x0000003600157202 */ /* 0x000fe20000000f00 */
[----:B------:R-:W-:Y:S01]  /*dee0*/  HMMA.16816.F32 R60, R12, R50, RZ ;  /* 0x000000320c3c723c */ /* 0x000fe200000018ff */
[----:B------:R-:W-:-:S07]  /*def0*/  IMAD.MOV.U32 R20, RZ, RZ, R55 ;  /* 0x000000ffff147224 */ /* 0x000fce00078e0037 */
[----:B------:R-:W-:Y:S01]  /*df00*/  HMMA.16816.F32 R48, R16, R50, RZ ;  /* 0x000000321030723c */ /* 0x000fe200000018ff */
[----:B------:R-:W-:Y:S01]  /*df10*/  IMAD.MOV.U32 R28, RZ, RZ, R248 ;  /* 0x000000ffff1c7224 */ /* 0x000fe200078e00f8 */
[----:B------:R-:W-:Y:S01]  /*df20*/  MOV R2, R250 ;  /* 0x000000fa00027202 */ /* 0x000fe20000000f00 */
[----:B------:R-:W-:Y:S02]  /*df30*/  IMAD.MOV.U32 R3, RZ, RZ, R249 ;  /* 0x000000ffff037224 */ /* 0x000fe400078e00f9 */
[----:B------:R-:W-:-:S03]  /*df40*/  IMAD.MOV.U32 R0, RZ, RZ, R251 ;  /* 0x000000ffff007224 */ /* 0x000fc600078e00fb */
[----:B------:R-:W-:Y:S01]  /*df50*/  MOV R252, R56 ;  /* 0x0000003800fc7202 */ /* 0x000fe20000000f00 */
[----:B------:R-:W-:Y:S01]  /*df60*/  IMAD.MOV.U32 R37, RZ, RZ, R57 ;  /* 0x000000ffff257224 */ /* 0x000fe200078e0039 */
[----:B------:R-:W-:Y:S01]  /*df70*/  MOV R33, R59 ;  /* 0x0000003b00217202 */ /* 0x000fe20000000f00 */
[----:B------:R-:W-:Y:S01]  /*df80*/  IMAD.MOV.U32 R36, RZ, RZ, R58 ;  /* 0x000000ffff247224 */ /* 0x000fe200078e003a */
[----:B------:R-:W-:Y:S08]  /*df90*/  HMMA.16816.F32 R52, R12, R42, RZ ;  /* 0x0000002a0c34723c */ /* 0x000ff000000018ff */
[-C--:B------:R-:W-:Y:S08]  /*dfa0*/  HMMA.16816.F32 R60, R4, R34.reuse, R60 ;  /* 0x00000022043c723c */ /* 0x080ff0000000183c */
[----:B------:R-:W-:Y:S07]  /*dfb0*/  HMMA.16816.F32 R48, R8, R34, R48 ;  /* 0x000000220830723c */ /* 0x000fee0000001830 */
[----:B------:R-:W-:Y:S01]  /*dfc0*/  IMAD.MOV.U32 R34, RZ, RZ, R41 ;  /* 0x000000ffff227224 */ /* 0x000fe200078e0029 */
[----:B------:R-:W-:Y:S01]  /*dfd0*/  HMMA.16816.F32 R56, R12, R46, RZ ;  /* 0x0000002e0c38723c */ /* 0x000fe200000018ff */
[----:B------:R-:W-:-:S07]  /*dfe0*/  MOV R35, R40 ;  /* 0x0000002800237202 */ /* 0x000fce0000000f00 */
[C---:B------:R-:W-:Y:S08]  /*dff0*/  HMMA.16816.F32 R44, R16.reuse, R46, RZ ;  /* 0x0000002e102c723c */ /* 0x040ff000000018ff */
[----:B------:R-:W-:Y:S08]  /*e000*/  HMMA.16816.F32 R40, R16, R42, RZ ;  /* 0x0000002a1028723c */ /* 0x000ff000000018ff */
[-C--:B------:R-:W-:Y:S08]  /*e010*/  HMMA.16816.F32 R12, R12, R38.reuse, RZ ;  /* 0x000000260c0c723c */ /* 0x080ff000000018ff */
[----:B------:R-:W-:Y:S08]  /*e020*/  HMMA.16816.F32 R16, R16, R38, RZ ;  /* 0x000000261010723c */ /* 0x000ff000000018ff */
[C---:B------:R-:W-:Y:S08]  /*e030*/  HMMA.16816.F32 R64, R4.reuse, R30, R56 ;  /* 0x0000001e0440723c */ /* 0x040ff00000001838 */
[C---:B------:R-:W-:Y:S08]  /*e040*/  HMMA.16816.F32 R136, R4.reuse, R26, R52 ;  /* 0x0000001a0488723c */ /* 0x040ff00000001834 */
[----:B------:R-:W-:Y:S01]  /*e050*/  HMMA.16816.F32 R248, R4, R22, R12 ;  /* 0x0000001604f8723c */ /* 0x000fe2000000180c */
[----:B------:R-:W-:Y:S04]  /*e060*/  LDSM.16.M88.4 R4, [R222+0x2000] ;  /* 0x00200000de04783b */ /* 0x000fe80000000200 */
[----:B------:R-:W1:Y:S03]  /*e070*/  LDSM.16.M88.4 R12, [R218+0x8000] ;  /* 0x00800000da0c783b */ /* 0x000e660000000200 */
[C---:B------:R-:W-:Y:S08]  /*e080*/  HMMA.16816.F32 R56, R8.reuse, R30, R44 ;  /* 0x0000001e0838723c */ /* 0x040ff0000000182c */
[C---:B------:R-:W-:Y:S08]  /*e090*/  HMMA.16816.F32 R40, R8.reuse, R26, R40 ;  /* 0x0000001a0828723c */ /* 0x040ff00000001828 */
[----:B------:R-:W-:Y:S01]  /*e0a0*/  HMMA.16816.F32 R16, R8, R22, R16 ;  /* 0x000000160810723c */ /* 0x000fe20000001810 */
[----:B------:R-:W2:Y:S07]  /*e0b0*/  LDSM.16.M88.4 R8, [R222] ;  /* 0x00000000de08783b */ /* 0x000eae0000000200 */
[----:B-1----:R-:W-:Y:S07]  /*e0c0*/  HMMA.16816.F32 R52, R4, R12, R204 ;  /* 0x0000000c0434723c */ /* 0x002fee00000018cc */
[----:B------:R-:W-:Y:S01]  /*e0d0*/  MOV R206, R21 ;  /* 0x0000001500ce7202 */ /* 0x000fe20000000f00 */
[----:B------:R-:W-:-:S02]  /*e0e0*/  IMAD.MOV.U32 R207, RZ, RZ, R20 ;  /* 0x000000ffffcf7224 */ /* 0x000fc400078e0014 */
[----:B------:R-:W-:Y:S02]  /*e0f0*/  IMAD.MOV.U32 R204, RZ, RZ, R34 ;  /* 0x000000ffffcc7224 */ /* 0x000fe400078e0022 */
[----:B------:R-:W-:Y:S01]  /*e100*/  IMAD.MOV.U32 R205, RZ, RZ, R35 ;  /* 0x000000ffffcd7224 */ /* 0x000fe200078e0023 */
[C---:B--2---:R-:W-:Y:S07]  /*e110*/  HMMA.16816.F32 R44, R8.reuse, R12, R208 ;  /* 0x0000000c082c723c */ /* 0x044fee00000018d0 */
[----:B------:R-:W-:Y:S01]  /*e120*/  MOV R209, R37 ;  /* 0x0000002500d17202 */ /* 0x000fe20000000f00 */
[----:B------:R-:W-:Y:S01]  /*e130*/  IMAD.MOV.U32 R210, RZ, RZ, R36 ;  /* 0x000000ffffd27224 */ /* 0x000fe200078e0024 */
[----:B------:R-:W-:Y:S01]  /*e140*/  HMMA.16816.F32 R20, R8, R14, R48 ;  /* 0x0000000e0814723c */ /* 0x000fe20000001830 */
[----:B------:R-:W-:Y:S01]  /*e150*/  MOV R211, R33 ;  /* 0x0000002100d37202 */ /* 0x000fe20000000f00 */
[----:B------:R-:W-:-:S06]  /*e160*/  IMAD.MOV.U32 R208, RZ, RZ, R252 ;  /* 0x000000ffffd07224 */ /* 0x000fcc00078e00fc */
[----:B------:R-:W-:Y:S01]  /*e170*/  HMMA.16816.F32 R36, R4, R14, R60 ;  /* 0x0000000e0424723c */ /* 0x000fe2000000183c */
[----:B------:R-:W1:Y:S06]  /*e180*/  LDSM.16.M88.4 R12, [R218+0x8800] ;  /* 0x00880000da0c783b */ /* 0x000e6c0000000200 */
[----:B------:R-:W-:Y:S01]  /*e190*/  IMAD.MOV.U32 R60, RZ, RZ, R32 ;  /* 0x000000ffff3c7224 */ /* 0x000fe200078e0020 */
[----:B------:R-:W-:Y:S01]  /*e1a0*/  MOV R61, R29 ;  /* 0x0000001d003d7202 */ /* 0x000fe20000000f00 */
[----:B------:R-:W-:Y:S01]  /*e1b0*/  IMAD.MOV.U32 R62, RZ, RZ, R25 ;  /* 0x000000ffff3e7224 */ /* 0x000fe200078e0019 */
[----:B------:R-:W-:Y:S01]  /*e1c0*/  MOV R63, R24 ;  /* 0x00000018003f7202 */ /* 0x000fe20000000f00 */
[----:B-1----:R-:W-:Y:S07]  /*e1d0*/  HMMA.16816.F32 R32, R8, R12, R244 ;  /* 0x0000000c0820723c */ /* 0x002fee00000018f4 */
[----:B------:R-:W-:Y:S01]  /*e1e0*/  IMAD.MOV.U32 R244, RZ, RZ, R28 ;  /* 0x000000fffff47224 */ /* 0x000fe200078e001c */
[----:B------:R-:W-:Y:S01]  /*e1f0*/  HMMA.16816.F32 R24, R4, R14, R64 ;  /* 0x0000000e0418723c */ /* 0x000fe20000001840 */
[----:B------:R-:W-:Y:S01]  /*e200*/  MOV R245, R3 ;  /* 0x0000000300f57202 */ /* 0x000fe20000000f00 */
[----:B------:R-:W-:Y:S01]  /*e210*/  IMAD.MOV.U32 R246, RZ, RZ, R2 ;  /* 0x000000fffff67224 */ /* 0x000fe200078e0002 */
[----:B------:R-:W-:-:S05]  /*e220*/  MOV R247, R0 ;  /* 0x0000000000f77202 */ /* 0x000fca0000000f00 */
[----:B------:R-:W-:Y:S08]  /*e230*/  HMMA.16816.F32 R28, R4, R12, R132 ;  /* 0x0000000c041c723c */ /* 0x000ff00000001884 */
[C---:B------:R-:W-:Y:S01]  /*e240*/  HMMA.16816.F32 R48, R8.reuse, R14, R56 ;  /* 0x0000000e0830723c */ /* 0x040fe20000001838 */
[----:B------:R-:W1:Y:S07]  /*e250*/  LDSM.16.M88.4 R12, [R218+0x9000] ;  /* 0x00900000da0c783b */ /* 0x000e6e0000000200 */
[-C--:B-1----:R-:W-:Y:S08]  /*e260*/  HMMA.16816.F32 R56, R8, R12.reuse, R244 ;  /* 0x0000000c0838723c */ /* 0x082ff000000018f4 */
[C---:B------:R-:W-:Y:S08]  /*e270*/  HMMA.16816.F32 R60, R4.reuse, R12, R60 ;  /* 0x0000000c043c723c */ /* 0x040ff0000000183c */
[-C--:B------:R-:W-:Y:S08]  /*e280*/  HMMA.16816.F32 R136, R4, R14.reuse, R136 ;  /* 0x0000000e0488723c */ /* 0x080ff00000001888 */
[----:B------:R-:W-:Y:S01]  /*e290*/  HMMA.16816.F32 R132, R8, R14, R40 ;  /* 0x0000000e0884723c */ /* 0x000fe20000001828 */
[----:B------:R-:W1:Y:S07]  /*e2a0*/  LDSM.16.M88.4 R12, [R218+0x9800] ;  /* 0x00980000da0c783b */ /* 0x000e6e0000000200 */
[C---:B-1----:R-:W-:Y:S08]  /*e2b0*/  HMMA.16816.F32 R64, R4.reuse, R12, R204 ;  /* 0x0000000c0440723c */ /* 0x042ff000000018cc */
[----:B------:R-:W-:Y:S08]  /*e2c0*/  HMMA.16816.F32 R4, R4, R14, R248 ;  /* 0x0000000e0404723c */ /* 0x000ff000000018f8 */
[C---:B------:R-:W-:Y:S08]  /*e2d0*/  HMMA.16816.F32 R244, R8.reuse, R12, R208 ;  /* 0x0000000c08f4723c */ /* 0x040ff000000018d0 */
[----:B------:R-:W-:Y:S01]  /*e2e0*/  IMAD.MOV.U32 R40, RZ, RZ, R64 ;  /* 0x000000ffff287224 */ /* 0x000fe200078e0040 */
[----:B------:R-:W-:Y:S01]  /*e2f0*/  HMMA.16816.F32 R204, R8, R14, R16 ;  /* 0x0000000e08cc723c */ /* 0x000fe20000001810 */
[----:B------:R-:W-:Y:S01]  /*e300*/  LDSM.16.M88.4 R12, [R217] ;  /* 0x00000000d90c783b */ /* 0x000fe20000000200 */
[----:B------:R-:W-:Y:S01]  /*e310*/  MOV R3, R65 ;  /* 0x0000004100037202 */ /* 0x000fe20000000f00 */
[----:B------:R-:W-:Y:S01]  /*e320*/  IMAD.MOV.U32 R2, RZ, RZ, R66 ;  /* 0x000000ffff027224 */ /* 0x000fe200078e0042 */
[----:B------:R-:W-:Y:S01]  /*e330*/  MOV R0, R67 ;  /* 0x0000004300007202 */ /* 0x000fe20000000f00 */
[----:B------:R-:W1:Y:S02]  /*e340*/  LDSM.16.M88.4 R8, [R221] ;  /* 0x00000000dd08783b */ /* 0x000e640000000200 */
[----:B------:R-:W-:Y:S01]  /*e350*/  IMAD.MOV.U32 R64, RZ, RZ, R4 ;  /* 0x000000ffff407224 */ /* 0x000fe200078e0004 */
[----:B------:R-:W-:Y:S01]  /*e360*/  MOV R43, R5 ;  /* 0x00000005002b7202 */ /* 0x000fe20000000f00 */
[----:B------:R-:W-:Y:S01]  /*e370*/  IMAD.MOV.U32 R42, RZ, RZ, R6 ;  /* 0x000000ffff2a7224 */ /* 0x000fe200078e0006 */
[----:B------:R-:W-:-:S02]  /*e380*/  MOV R41, R7 ;  /* 0x0000000700297202 */ /* 0x000fc40000000f00 */
[----:B------:R-:W2:Y:S01]  /*e390*/  LDSM.16.M88.4 R4, [R221+0x2000] ;  /* 0x00200000dd04783b */ /* 0x000ea20000000200 */
[-C--:B-1----:R-:W-:Y:S07]  /*e3a0*/  HMMA.16816.F32 R248, R8, R12.reuse, R44 ;  /* 0x0000000c08f8723c */ /* 0x082fee000000182c */
[----:B------:R-:W-:Y:S01]  /*e3b0*/  MOV R45, R3 ;  /* 0x00000003002d7202 */ /* 0x000fe20000000f00 */
[----:B--2---:R-:W-:Y:S01]  /*e3c0*/  HMMA.16816.F32 R52, R4, R12, R52 ;  /* 0x0000000c0434723c */ /* 0x004fe20000001834 */
[----:B------:R-:W-:Y:S01]  /*e3d0*/  IMAD.MOV.U32 R46, RZ, RZ, R2 ;  /* 0x000000ffff2e7224 */ /* 0x000fe200078e0002 */
[----:B------:R-:W-:Y:S01]  /*e3e0*/  MOV R47, R0 ;  /* 0x00000000002f7202 */ /* 0x000fe20000000f00 */
[----:B------:R-:W-:-:S05]  /*e3f0*/  IMAD.MOV.U32 R44, RZ, RZ, R40 ;  /* 0x000000ffff2c7224 */ /* 0x000fca00078e0028 */
[-C--:B------:R-:W-:Y:S11]  /*e400*/  HMMA.16816.F32 R208, R4, R14.reuse, R36 ;  /* 0x0000000e04d0723c */ /* 0x080ff60000001824 */
[----:B------:R-:W-:Y:S05]  /*e410*/  @!UPT UIADD3 URZ, URZ, URZ, URZ ;  /* 0x0000003f3f3ff290 */ /* 0x000fea000fffe03f */
[----:B------:R-:W-:Y:S01]  /*e420*/  IMAD.MOV.U32 R19, RZ, RZ, R52 ;  /* 0x000000ffff137224 */ /* 0x000fe200078e0034 */
[----:B------:R-:W-:Y:S01]  /*e430*/  MOV R18, R53 ;  /* 0x0000003500127202 */ /* 0x000fe20000000f00 */
[----:B------:R-:W-:Y:S01]  /*e440*/  IMAD.MOV.U32 R52, RZ, RZ, R64 ;  /* 0x000000ffff347224 */ /* 0x000fe200078e0040 */
[----:B------:R-:W-:Y:S01]  /*e450*/  MOV R16, R55 ;  /* 0x0000003700107202 */ /* 0x000fe20000000f00 */
[----:B------:R-:W-:Y:S01]  /*e460*/  HMMA.16816.F32 R64, R8, R14, R20 ;  /* 0x0000000e0840723c */ /* 0x000fe20000001814 */
[----:B------:R-:W1:Y:S01]  /*e470*/  LDSM.16.M88.4 R12, [R217+0x800] ;  /* 0x00080000d90c783b */ /* 0x000e620000000200 */
[----:B------:R-:W-:Y:S01]  /*e480*/  IMAD.MOV.U32 R17, RZ, RZ, R54 ;  /* 0x000000ffff117224 */ /* 0x000fe200078e0036 */
[----:B------:R-:W-:Y:S01]  /*e490*/  MOV R53, R43 ;  /* 0x0000002b00357202 */ /* 0x000fe20000000f00 */
[----:B------:R-:W-:Y:S01]  /*e4a0*/  IMAD.MOV.U32 R54, RZ, RZ, R42 ;  /* 0x000000ffff367224 */ /* 0x000fe200078e002a */
[----:B------:R-:W-:-:S03]  /*e4b0*/  MOV R55, R41 ;  /* 0x0000002900377202 */ /* 0x000fc60000000f00 */
[-C--:B-1----:R-:W-:Y:S08]  /*e4c0*/  HMMA.16816.F32 R32, R8, R12.reuse, R32 ;  /* 0x0000000c0820723c */ /* 0x082ff00000001820 */
[----:B------:R-:W-:Y:S08]  /*e4d0*/  HMMA.16816.F32 R40, R4, R12, R28 ;  /* 0x0000000c0428723c */ /* 0x000ff0000000181c */
[----:B------:R-:W-:Y:S08]  /*e4e0*/  HMMA.16816.F32 R20, R8, R14, R48 ;  /* 0x0000000e0814723c */ /* 0x000ff00000001830 */
[----:B------:R-:W-:Y:S01]  /*e4f0*/  IMAD.MOV.U32 R252, RZ, RZ, R32 ;  /* 0x000000fffffc7224 */ /* 0x000fe200078e0020 */
[----:B------:R-:W-:Y:S01]  /*e500*/  MOV R3, R33 ;  /* 0x0000002100037202 */ /* 0x000fe20000000f00 */
[----:B------:R-:W-:Y:S01]  /*e510*/  IMAD.MOV.U32 R2, RZ, RZ, R34 ;  /* 0x000000ffff027224 */ /* 0x000fe200078e0022 */
[----:B------:R-:W-:-:S02]  /*e520*/  MOV R0, R35 ;  /* 0x0000002300007202 */ /* 0x000fc40000000f00 */
[C---:B------:R-:W-:Y:S01]  /*e530*/  HMMA.16816.F32 R32, R4.reuse, R14, R24 ;  /* 0x0000000e0420723c */ /* 0x040fe20000001818 */
[----:B------:R-:W1:Y:S07]  /*e540*/  LDSM.16.M88.4 R12, [R217+0x1000] ;  /* 0x00100000d90c783b */ /* 0x000e6e0000000200 */
[-C--:B-1----:R-:W-:Y:S07]  /*e550*/  HMMA.16816.F32 R28, R4, R12.reuse, R60 ;  /* 0x0000000c041c723c */ /* 0x082fee000000183c */
[----:B------:R-:W-:Y:S01]  /*e560*/  IMAD.MOV.U32 R60, RZ, RZ, R19 ;  /* 0x000000ffff3c7224 */ /* 0x000fe200078e0013 */
[----:B------:R-:W-:Y:S01]  /*e570*/  MOV R61, R18 ;  /* 0x00000012003d7202 */ /* 0x000fe20000000f00 */
[----:B------:R-:W-:Y:S01]  /*e580*/  IMAD.MOV.U32 R62, RZ, RZ, R17 ;  /* 0x000000ffff3e7224 */ /* 0x000fe200078e0011 */
[----:B------:R-:W-:Y:S01]  /*e590*/  MOV R63, R16 ;  /* 0x00000010003f7202 */ /* 0x000fe20000000f00 */
[----:B------:R-:W-:Y:S08]  /*e5a0*/  HMMA.16816.F32 R36, R8, R12, R56 ;  /* 0x0000000c0824723c */ /* 0x000ff00000001838 */
[-C--:B------:R-:W-:Y:S08]  /*e5b0*/  HMMA.16816.F32 R24, R4, R14.reuse, R136 ;  /* 0x0000000e0418723c */ /* 0x080ff00000001888 */
[----:B------:R-:W-:Y:S01]  /*e5c0*/  HMMA.16816.F32 R16, R8, R14, R132 ;  /* 0x0000000e0810723c */ /* 0x000fe20000001884 */
[----:B------:R-:W1:Y:S06]  /*e5d0*/  LDSM.16.M88.4 R12, [R217+0x1800] ;  /* 0x00180000d90c783b */ /* 0x000e6c0000000200 */
[----:B------:R-:W-:Y:S01]  /*e5e0*/  IMAD.MOV.U32 R132, RZ, RZ, R252 ;  /* 0x000000ffff847224 */ /* 0x000fe200078e00fc */
[----:B------:R-:W-:Y:S01]  /*e5f0*/  MOV R133, R3 ;  /* 0x0000000300857202 */ /* 0x000fe20000000f00 */
[----:B------:R-:W-:Y:S01]  /*e600*/  IMAD.MOV.U32 R134, RZ, RZ, R2 ;  /* 0x000000ffff867224 */ /* 0x000fe200078e0002 */
[----:B------:R-:W-:Y:S01]  /*e610*/  MOV R135, R0 ;  /* 0x0000000000877202 */ /* 0x000fe20000000f00 */
[-C--:B-1----:R-:W-:Y:S08]  /*e620*/  HMMA.16816.F32 R56, R4, R12.reuse, R44 ;  /* 0x0000000c0438723c */ /* 0x082ff0000000182c */
[----:B------:R-:W-:Y:S08]  /*e630*/  HMMA.16816.F32 R48, R8, R12, R244 ;  /* 0x0000000c0830723c */ /* 0x000ff000000018f4 */
        /* <DEDUP_REMOVED lines=8> */
[----:B------:R-:W-:Y:S01]  /*e6c0*/  IMAD.MOV.U32 R63, RZ, RZ, R136 ;  /* 0x000000ffff3f7224 */ /* 0x000fe200078e0088 */
[----:B------:R-:W-:Y:S01]  /*e6d0*/  MOV R62, R137 ;  /* 0x00000089003e7202 */ /* 0x000fe20000000f00 */
[----:B------:R-:W-:Y:S01]  /*e6e0*/  IMAD.MOV.U32 R61, RZ, RZ, R138 ;  /* 0x000000ffff3d7224 */ /* 0x000fe200078e008a */
[----:B------:R-:W-:-:S02]  /*e6f0*/  MOV R60, R139 ;  /* 0x0000008b003c7202 */ /* 0x000fc40000000f00 */
[C---:B------:R-:W-:Y:S01]  /*e700*/  HMMA.16816.F32 R136, R8.reuse, R14, R64 ;  /* 0x0000000e0888723c */ /* 0x040fe20000001840 */
[----:B------:R-:W1:Y:S07]  /*e710*/  LDSM.16.M88.4 R12, [R212+0xa800] ;  /* 0x00a80000d40c783b */ /* 0x000e6e0000000200 */
[-C--:B-1----:R-:W-:Y:S08]  /*e720*/  HMMA.16816.F32 R132, R8, R12.reuse, R132 ;  /* 0x0000000c0884723c */ /* 0x082ff00000001884 */
[----:B------:R-:W-:Y:S07]  /*e730*/  HMMA.16816.F32 R204, R4, R12, R40 ;  /* 0x0000000c04cc723c */ /* 0x000fee0000001828 */
[----:B------:R-:W-:Y:S01]  /*e740*/  IMAD.MOV.U32 R40, RZ, RZ, R63 ;  /* 0x000000ffff287224 */ /* 0x000fe200078e003f */
[----:B------:R-:W-:Y:S01]  /*e750*/  HMMA.16816.F32 R64, R8, R14, R20 ;  /* 0x0000000e0840723c */ /* 0x000fe20000001814 */
[----:B------:R-:W-:Y:S01]  /*e760*/  MOV R41, R62 ;  /* 0x0000003e00297202 */ /* 0x000fe20000000f00 */
[----:B------:R-:W-:Y:S01]  /*e770*/  IMAD.MOV.U32 R42, RZ, RZ, R61 ;  /* 0x000000ffff2a7224 */ /* 0x000fe200078e003d */
[----:B------:R-:W-:-:S05]  /*e780*/  MOV R43, R60 ;  /* 0x0000003c002b7202 */ /* 0x000fca0000000f00 */
[----:B------:R-:W-:Y:S01]  /*e790*/  IMAD.MOV.U32 R252, RZ, RZ, R132 ;  /* 0x000000fffffc7224 */ /* 0x000fe200078e0084 */
[----:B------:R-:W-:Y:S01]  /*e7a0*/  MOV R3, R133 ;  /* 0x0000008500037202 */ /* 0x000fe20000000f00 */
[----:B------:R-:W-:Y:S01]  /*e7b0*/  IMAD.MOV.U32 R2, RZ, RZ, R134 ;  /* 0x000000ffff027224 */ /* 0x000fe200078e0086 */
[----:B------:R-:W-:Y:S02]  /*e7c0*/  MOV R0, R135 ;  /* 0x0000008700007202 */ /* 0x000fe40000000f00 */
[----:B------:R-:W-:Y:S01]  /*e7d0*/  HMMA.16816.F32 R132, R4, R14, R32 ;  /* 0x0000000e0484723c */ /* 0x000fe20000001820 */
[----:B------:R-:W1:Y:S07]  /*e7e0*/  LDSM.16.M88.4 R12, [R212+0xb000] ;  /* 0x00b00000d40c783b */ /* 0x000e6e0000000200 */
[----:B-1----:R-:W-:Y:S08]  /*e7f0*/  HMMA.16816.F32 R248, R8, R12, R36 ;  /* 0x0000000c08f8723c */ /* 0x002ff00000001824 */
[C---:B------:R-:W-:Y:S08]  /*e800*/  HMMA.16816.F32 R36, R4.reuse, R14, R24 ;  /* 0x0000000e0424723c */ /* 0x040ff00000001818 */
[----:B------:R-:W-:Y:S08]  /*e810*/  HMMA.16816.F32 R60, R4, R12, R28 ;  /* 0x0000000c043c723c */ /* 0x000ff0000000181c */
[C---:B------:R-:W-:Y:S01]  /*e820*/  HMMA.16816.F32 R24, R8.reuse, R14, R16 ;  /* 0x0000000e0818723c */ /* 0x040fe20000001810 */
[----:B------:R-:W1:Y:S07]  /*e830*/  LDSM.16.M88.4 R12, [R212+0xb800] ;  /* 0x00b80000d40c783b */ /* 0x000e6e0000000200 */
[-C--:B-1----:R-:W-:Y:S08]  /*e840*/  HMMA.16816.F32 R32, R8, R12.reuse, R48 ;  /* 0x0000000c0820723c */ /* 0x082ff00000001830 */
[C---:B------:R-:W-:Y:S08]  /*e850*/  HMMA.16816.F32 R28, R4.reuse, R12, R56 ;  /* 0x0000000c041c723c */ /* 0x040ff00000001838 */
[-C--:B------:R-:W-:Y:S01]  /*e860*/  HMMA.16816.F32 R20, R4, R14.reuse, R52 ;  /* 0x0000000e0414723c */ /* 0x080fe20000001834 */
[----:B------:R-:W-:Y:S06]  /*e870*/  LDSM.16.M88.4 R4, [R220+0x6000] ;  /* 0x00600000dc04783b */ /* 0x000fec0000000200 */
[----:B------:R-:W-:Y:S01]  /*e880*/  MOV R53, R3 ;  /* 0x0000000300357202 */ /* 0x000fe20000000f00 */
[----:B------:R-:W-:Y:S01]  /*e890*/  HMMA.16816.F32 R16, R8, R14, R44 ;  /* 0x0000000e0810723c */ /* 0x000fe2000000182c */
[----:B------:R-:W1:Y:S01]  /*e8a0*/  LDSM.16.M88.4 R12, [R227] ;  /* 0x00000000e30c783b */ /* 0x000e620000000200 */
[----:B------:R-:W-:Y:S01]  /*e8b0*/  IMAD.MOV.U32 R54, RZ, RZ, R2 ;  /* 0x000000ffff367224 */ /* 0x000fe200078e0002 */
[----:B------:R-:W-:Y:S01]  /*e8c0*/  MOV R55, R0 ;  /* 0x0000000000377202 */ /* 0x000fe20000000f00 */
[----:B------:R-:W-:Y:S01]  /*e8d0*/  IMAD.MOV.U32 R52, RZ, RZ, R252 ;  /* 0x000000ffff347224 */ /* 0x000fe200078e00fc */
[----:B------:R-:W2:Y:S03]  /*e8e0*/  LDSM.16.M88.4 R8, [R220+0x4000] ;  /* 0x00400000dc08783b */ /* 0x000ea60000000200 */
[C---:B-1----:R-:W-:Y:S08]  /*e8f0*/  HMMA.16816.F32 R40, R4.reuse, R12, R40 ;  /* 0x0000000c0428723c */ /* 0x042ff00000001828 */
[-C--:B------:R-:W-:Y:S08]  /*e900*/  HMMA.16816.F32 R44, R4, R14.reuse, R208 ;  /* 0x0000000e042c723c */ /* 0x080ff000000018d0 */
[----:B--2---:R-:W-:Y:S08]  /*e910*/  HMMA.16816.F32 R48, R8, R14, R136 ;  /* 0x0000000e0830723c */ /* 0x004ff00000001888 */
[----:B------:R-:W-:Y:S01]  /*e920*/  IMAD.MOV.U32 R56, RZ, RZ, R40 ;  /* 0x000000ffff387224 */ /* 0x000fe200078e0028 */
[----:B------:R-:W-:Y:S01]  /*e930*/  MOV R3, R41 ;  /* 0x0000002900037202 */ /* 0x000fe20000000f00 */
[----:B------:R-:W-:Y:S01]  /*e940*/  IMAD.MOV.U32 R2, RZ, RZ, R42 ;  /* 0x000000ffff027224 */ /* 0x000fe200078e002a */
[----:B------:R-:W-:-:S02]  /*e950*/  MOV R0, R43 ;  /* 0x0000002b00007202 */ /* 0x000fc40000000f00 */
        /* <DEDUP_REMOVED lines=9> */
[-C--:B------:R-:W-:Y:S07]  /*e9f0*/  HMMA.16816.F32 R132, R4, R14.reuse, R36 ;  /* 0x0000000e0484723c */ /* 0x080fee0000001824 */
[----:B------:R-:W-:Y:S01]  /*ea00*/  IMAD.MOV.U32 R36, RZ, RZ, R56 ;  /* 0x000000ffff247224 */ /* 0x000fe200078e0038 */
[----:B------:R-:W-:Y:S01]  /*ea10*/  HMMA.16816.F32 R64, R8, R14, R24 ;  /* 0x0000000e0840723c */ /* 0x000fe20000001818 */
[----:B------:R-:W1:Y:S01]  /*ea20*/  LDSM.16.M88.4 R12, [R224] ;  /* 0x00000000e00c783b */ /* 0x000e620000000200 */
[----:B------:R-:W-:Y:S01]  /*ea30*/  MOV R37, R3 ;  /* 0x0000000300257202 */ /* 0x000fe20000000f00 */
[----:B------:R-:W-:Y:S01]  /*ea40*/  IMAD.MOV.U32 R38, RZ, RZ, R2 ;  /* 0x000000ffff267224 */ /* 0x000fe200078e0002 */
[----:B------:R-:W-:-:S04]  /*ea50*/  MOV R39, R0 ;  /* 0x0000000000277202 */ /* 0x000fc80000000f00 */
[-C--:B-1----:R-:W-:Y:S08]  /*ea60*/  HMMA.16816.F32 R60, R8, R12.reuse, R32 ;  /* 0x0000000c083c723c */ /* 0x082ff00000001820 */
[C---:B------:R-:W-:Y:S08]  /*ea70*/  HMMA.16816.F32 R56, R4.reuse, R12, R28 ;  /* 0x0000000c0438723c */ /* 0x040ff0000000181c */
[-C--:B------:R-:W-:Y:S01]  /*ea80*/  HMMA.16816.F32 R20, R4, R14.reuse, R20 ;  /* 0x0000000e0414723c */ /* 0x080fe20000001814 */
[----:B------:R-:W-:Y:S07]  /*ea90*/  LDSM.16.M88.4 R4, [R222+0x6000] ;  /* 0x00600000de04783b */ /* 0x000fee0000000200 */
[----:B------:R-:W-:Y:S01]  /*eaa0*/  HMMA.16816.F32 R16, R8, R14, R16 ;  /* 0x0000000e0810723c */ /* 0x000fe20000001810 */
[----:B------:R-:W1:Y:S04]  /*eab0*/  LDSM.16.M88.4 R12, [R218+0xa000] ;  /* 0x00a00000da0c783b */ /* 0x000e680000000200 */
[----:B------:R-:W2:Y:S03]  /*eac0*/  LDSM.16.M88.4 R8, [R222+0x4000] ;  /* 0x00400000de08783b */ /* 0x000ea60000000200 */
[C---:B-1----:R-:W-:Y:S08]  /*ead0*/  HMMA.16816.F32 R36, R4.reuse, R12, R36 ;  /* 0x0000000c0424723c */ /* 0x042ff00000001824 */
[----:B------:R-:W-:Y:S08]  /*eae0*/  HMMA.16816.F32 R28, R4, R14, R44 ;  /* 0x0000000e041c723c */ /* 0x000ff0000000182c */
[C---:B--2---:R-:W-:Y:S08]  /*eaf0*/  HMMA.16816.F32 R32, R8.reuse, R12, R40 ;  /* 0x0000000c0820723c */ /* 0x044ff00000001828 */
[----:B------:R-:W-:Y:S01]  /*eb00*/  IMAD.MOV.U32 R24, RZ, RZ, R36 ;  /* 0x000000ffff187224 */ /* 0x000fe200078e0024 */
[----:B------:R-:W-:Y:S01]  /*eb10*/  MOV R3, R37 ;  /* 0x0000002500037202 */ /* 0x000fe20000000f00 */
[----:B------:R-:W-:Y:S01]  /*eb20*/  IMAD.MOV.U32 R2, RZ, RZ, R38 ;  /* 0x000000ffff027224 */ /* 0x000fe200078e0026 */
[----:B------:R-:W-:Y:S01]  /*eb30*/  MOV R0, R39 ;  /* 0x0000002700007202 */ /* 0x000fe20000000f00 */
[----:B------:R-:W-:Y:S01]  /*eb40*/  IMAD.MOV.U32 R44, RZ, RZ, R24 ;  /* 0x000000ffff2c7224 */ /* 0x000fe200078e0018 */
[----:B------:R-:W-:Y:S01]  /*eb50*/  MOV R45, R3 ;  /* 0x00000003002d7202 */ /* 0x000fe20000000f00 */
[----:B------:R-:W-:Y:S01]  /*eb60*/  HMMA.16816.F32 R24, R8, R14, R48 ;  /* 0x0000000e0818723c */ /* 0x000fe20000001830 */
[----:B------:R-:W1:Y:S01]  /*eb70*/  LDSM.16.M88.4 R12, [R218+0xa800] ;  /* 0x00a80000da0c783b */ /* 0x000e620000000200 */
[----:B------:R-:W-:Y:S01]  /*eb80*/  IMAD.MOV.U32 R46, RZ, RZ, R2 ;  /* 0x000000ffff2e7224 */ /* 0x000fe200078e0002 */
[----:B------:R-:W-:-:S05]  /*eb90*/  MOV R47, R0 ;  /* 0x00000000002f7202 */ /* 0x000fca0000000f00 */
[-C--:B-1----:R-:W-:Y:S08]  /*eba0*/  HMMA.16816.F32 R52, R8, R12.reuse, R52 ;  /* 0x0000000c0834723c */ /* 0x082ff00000001834 */
[C---:B------:R-:W-:Y:S08]  /*ebb0*/  HMMA.16816.F32 R48, R4.reuse, R12, R244 ;  /* 0x0000000c0430723c */ /* 0x040ff000000018f4 */
[-C--:B------:R-:W-:Y:S08]  /*ebc0*/  HMMA.16816.F32 R40, R4, R14.reuse, R208 ;  /* 0x0000000e0428723c */ /* 0x080ff000000018d0 */
[C---:B------:R-:W-:Y:S01]  /*ebd0*/  HMMA.16816.F32 R36, R8.reuse, R14, R136 ;  /* 0x0000000e0824723c */ /* 0x040fe20000001888 */
[----:B------:R-:W1:Y:S07]  /*ebe0*/  LDSM.16.M88.4 R12, [R218+0xb000] ;  /* 0x00b00000da0c783b */ /* 0x000e6e0000000200 */
[----:B-1----:R-:W-:Y:S08]  /*ebf0*/  HMMA.16816.F32 R248, R8, R12, R248 ;  /* 0x0000000c08f8723c */ /* 0x002ff000000018f8 */
[-C--:B------:R-:W-:Y:S08]  /*ec00*/  HMMA.16816.F32 R244, R4, R14.reuse, R132 ;  /* 0x0000000e04f4723c */ /* 0x080ff00000001884 */
[----:B------:R-:W-:Y:S08]  /*ec10*/  HMMA.16816.F32 R132, R8, R14, R64 ;  /* 0x0000000e0884723c */ /* 0x000ff00000001840 */
[----:B------:R-:W-:Y:S01]  /*ec20*/  IMAD.MOV.U32 R136, RZ, RZ, R248 ;  /* 0x000000ffff887224 */ /* 0x000fe200078e00f8 */
[----:B------:R-:W-:Y:S01]  /*ec30*/  MOV R3, R249 ;  /* 0x000000f900037202 */ /* 0x000fe20000000f00 */
[----:B------:R-:W-:Y:S01]  /*ec40*/  IMAD.MOV.U32 R2, RZ, RZ, R250 ;  /* 0x000000ffff027224 */ /* 0x000fe200078e00fa */
[----:B------:R-:W-:-:S02]  /*ec50*/  MOV R0, R251 ;  /* 0x000000fb00007202 */ /* 0x000fc40000000f00 */
[----:B------:R-:W-:Y:S01]  /*ec60*/  HMMA.16816.F32 R248, R4, R12, R204 ;  /* 0x0000000c04f8723c */ /* 0x000fe200000018cc */
[----:B------:R-:W1:Y:S07]  /*ec70*/  LDSM.16.M88.4 R12, [R218+0xb800] ;  /* 0x00b80000da0c783b */ /* 0x000e6e0000000200 */
[-C--:B-1----:R-:W-:Y:S08]  /*ec80*/  HMMA.16816.F32 R208, R8, R12.reuse, R60 ;  /* 0x0000000c08d0723c */ /* 0x082ff0000000183c */
[C---:B------:R-:W-:Y:S07]  /*ec90*/  HMMA.16816.F32 R64, R4.reuse, R12, R56 ;  /* 0x0000000c0440723c */ /* 0x040fee0000001838 */
[----:B------:R-:W-:Y:S01]  /*eca0*/  IMAD.MOV.U32 R56, RZ, RZ, R136 ;  /* 0x000000ffff387224 */ /* 0x000fe200078e0088 */
[----:B------:R-:W-:Y:S01]  /*ecb0*/  HMMA.16816.F32 R20, R4, R14, R20 ;  /* 0x0000000e0414723c */ /* 0x000fe20000001814 */
[----:B------:R-:W-:Y:S01]  /*ecc0*/  LDSM.16.M88.4 R4, [R221+0x6000] ;  /* 0x00600000dd04783b */ /* 0x000fe20000000200 */
[----:B------:R-:W-:Y:S01]  /*ecd0*/  MOV R57, R3 ;  /* 0x0000000300397202 */ /* 0x000fe20000000f00 */
[----:B------:R-:W-:Y:S01]  /*ece0*/  IMAD.MOV.U32 R58, RZ, RZ, R2 ;  /* 0x000000ffff3a7224 */ /* 0x000fe200078e0002 */
[----:B------:R-:W-:-:S04]  /*ecf0*/  MOV R59, R0 ;  /* 0x00000000003b7202 */ /* 0x000fc80000000f00 */
[----:B------:R-:W-:Y:S01]  /*ed00*/  HMMA.16816.F32 R16, R8, R14, R16 ;  /* 0x0000000e0810723c */ /* 0x000fe20000001810 */
[----:B------:R-:W1:Y:S04]  /*ed10*/  LDSM.16.M88.4 R12, [R217+0x2000] ;  /* 0x00200000d90c783b */ /* 0x000e680000000200 */
[----:B------:R-:W2:Y:S03]  /*ed20*/  LDSM.16.M88.4 R8, [R221+0x4000] ;  /* 0x00400000dd08783b */ /* 0x000ea60000000200 */
[-C--:B-1----:R-:W-:Y:S08]  /*ed30*/  HMMA.16816.F32 R44, R4, R12.reuse, R44 ;  /* 0x0000000c042c723c */ /* 0x082ff0000000182c */
[----:B--2---:R-:W-:Y:S08]  /*ed40*/  HMMA.16816.F32 R32, R8, R12, R32 ;  /* 0x0000000c0820723c */ /* 0x004ff00000001820 */
[-C--:B------:R-:W-:Y:S07]  /*ed50*/  HMMA.16816.F32 R28, R4, R14.reuse, R28 ;  /* 0x0000000e041c723c */ /* 0x080fee000000181c */
[----:B------:R-:W-:Y:S04]  /*ed60*/  STL.64 [R1+0x20], R44 ;  /* 0x0000202c01007387 */ /* 0x000fe80000100a00 */
[----:B------:R1:W-:Y:S11]  /*ed70*/  STL.64 [R1+0x28], R46 ;  /* 0x0000282e01007387 */ /* 0x0003f60000100a00 */
[----:B------:R-:W-:Y:S01]  /*ed80*/  @!UPT UIADD3 URZ, URZ, URZ, URZ ;  /* 0x0000003f3f3ff290 */ /* 0x000fe2000fffe03f */
[----:B------:R-:W-:Y:S04]  /*ed90*/  STL.64 [R1+0x10], R28 ;  /* 0x0000101c01007387 */ /* 0x000fe80000100a00 */
[----:B------:R-:W-:Y:S01]  /*eda0*/  STL.64 [R1+0x18], R30 ;  /* 0x0000181e01007387 */ /* 0x000fe20000100a00 */
[----:B-1----:R-:W-:Y:S03]  /*edb0*/  HMMA.16816.F32 R44, R8, R14, R24 ;  /* 0x0000000e082c723c */ /* 0x002fe60000001818 */
[----:B------:R-:W1:Y:S05]  /*edc0*/  LDSM.16.M88.4 R12, [R217+0x2800] ;  /* 0x00280000d90c783b */ /* 0x000e6a0000000200 */
[-C--:B-1----:R-:W-:Y:S08]  /*edd0*/  HMMA.16816.F32 R60, R4, R12.reuse, R48 ;  /* 0x0000000c043c723c */ /* 0x082ff00000001830 */
[----:B------:R-:W-:Y:S08]  /*ede0*/  HMMA.16816.F32 R204, R8, R12, R52 ;  /* 0x0000000c08cc723c */ /* 0x000ff00000001834 */
[-C--:B------:R-:W-:Y:S08]  /*edf0*/  HMMA.16816.F32 R136, R4, R14.reuse, R40 ;  /* 0x0000000e0488723c */ /* 0x080ff00000001828 */
[C---:B------:R-:W-:Y:S01]  /*ee00*/  HMMA.16816.F32 R48, R8.reuse, R14, R36 ;  /* 0x0000000e0830723c */ /* 0x040fe20000001824 */
[----:B------:R-:W1:Y:S07]  /*ee10*/  LDSM.16.M88.4 R12, [R217+0x3000] ;  /* 0x00300000d90c783b */ /* 0x000e6e0000000200 */
[-C--:B-1----:R-:W-:Y:S08]  /*ee20*/  HMMA.16816.F32 R52, R8, R12.reuse, R56 ;  /* 0x0000000c0834723c */ /* 0x082ff00000001838 */
[C---:B------:R-:W-:Y:S08]  /*ee30*/  HMMA.16816.F32 R56, R4.reuse, R12, R248 ;  /* 0x0000000c0438723c */ /* 0x040ff000000018f8 */
[-C--:B------:R-:W-:Y:S08]  /*ee40*/  HMMA.16816.F32 R24, R4, R14.reuse, R244 ;  /* 0x0000000e0418723c */ /* 0x080ff000000018f4 */
[----:B------:R-:W-:Y:S01]  /*ee50*/  HMMA.16816.F32 R132, R8, R14, R132 ;  /* 0x0000000e0884723c */ /* 0x000fe20000001884 */
[----:B------:R-:W1:Y:S01]  /*ee60*/  LDSM.16.M88.4 R12, [R217+0x3800] ;  /* 0x00380000d90c783b */ /* 0x000e620000000200 */
[----:B------:R-:W-:Y:S11]  /*ee70*/  DEPBAR.LE SB0, 0x0 ;  /* 0x000080000000791a */ /* 0x000ff60000000000 */
[----:B------:R-:W-:Y:S02]  /*ee80*/  @!UPT UIADD3 URZ, URZ, URZ, URZ ;  /* 0x0000003f3f3ff290 */ /* 0x000fe4000fffe03f */
[----:B------:R2:W-:Y:S04]  /*ee90*/  STL.64 [R1], R24 ;  /* 0x0000001801007387 */ /* 0x0005e80000100a00 */
[----:B------:R2:W-:Y:S01]  /*eea0*/  STL.64 [R1+0x8], R26 ;  /* 0x0000081a01007387 */ /* 0x0005e20000100a00 */
[-C--:B-1----:R-:W-:Y:S08]  /*eeb0*/  HMMA.16816.F32 R244, R4, R12.reuse, R64 ;  /* 0x0000000c04f4723c */ /* 0x082ff00000001840 */
[----:B------:R-:W-:Y:S08]  /*eec0*/  HMMA.16816.F32 R208, R8, R12, R208 ;  /* 0x0000000c08d0723c */ /* 0x000ff000000018d0 */
[-C--:B------:R-:W-:Y:S08]  /*eed0*/  HMMA.16816.F32 R248, R4, R14.reuse, R20 ;  /* 0x0000000e04f8723c */ /* 0x080ff00000001814 */
[----:B------:R-:W-:Y:S01]  /*eee0*/  HMMA.16816.F32 R64, R8, R14, R16 ;  /* 0x0000000e0840723c */ /* 0x000fe20000001810 */
[----:B------:R-:W-:Y:S06]  /*eef0*/  BAR.SYNC.DEFER_BLOCKING 0x0 ;  /* 0x0000000000007b1d */ /* 0x000fec0000010000 */
[----:B------:R-:W-:Y:S05]  /*ef00*/  @!P0 BRA `(.L_x_434) ;  /* 0x0000024000008947 */ /* 0x000fea0003800000 */
[----:B--2---:R-:W2:Y:S04]  /*ef10*/  LDL.64 R2, [R1+0x60] ;  /* 0x0000600001027983 */ /* 0x004ea80000100a00 */
[----:B------:R-:W3:Y:S01]  /*ef20*/  LDL.64 R30, [R1+0x58] ;  /* 0x00005800011e7983 */ /* 0x000ee20000100a00 */
[----:B------:R-:W-:-:S02]  /*ef30*/  UIADD3 UR13, UR8, -0x4, URZ ;  /* 0xfffffffc080d7890 */ /* 0x000fc4000fffe03f */
[----:B------:R-:W-:Y:S02]  /*ef40*/  ULDC.64 UR4, c[0x0][0x198] ;  /* 0x0000660000047ab9 */ /* 0x000fe40000000a00 */
[----:B------:R-:W-:Y:S02]  /*ef50*/  USHF.R.S32.HI UR8, URZ, 0x1f, UR13 ;  /* 0x0000001f3f087899 */ /* 0x000fe4000801140d */
[----:B------:R-:W-:Y:S02]  /*ef60*/  UIMAD.WIDE.U32 UR16, UR13, UR4, URZ ;  /* 0x000000040d1072a5 */ /* 0x000fe4000f8e003f */
[----:B------:R-:W-:Y:S02]  /*ef70*/  UIMAD UR8, UR8, UR4, URZ ;  /* 0x00000004080872a4 */ /* 0x000fe4000f8e023f */
[----:B------:R-:W-:Y:S02]  /*ef80*/  USHF.L.U32 UR4, UR6, 0x5, URZ ;  /* 0x0000000506047899 */ /* 0x000fe4000800063f */
[----:B------:R-:W-:Y:S01]  /*ef90*/  UIMAD UR5, UR13, UR5, UR8 ;  /* 0x000000050d0572a4 */ /* 0x000fe2000f8e0208 */
[----:B------:R-:W-:-:S03]  /*efa0*/  IMAD.U32 R0, RZ, RZ, UR16 ;  /* 0x00000010ff007e24 */ /* 0x000fc6000f8e00ff */
[----:B------:R-:W-:Y:S02]  /*efb0*/  UIADD3 UR5, UR17, UR5, URZ ;  /* 0x0000000511057290 */ /* 0x000fe4000fffe03f */
[----:B--2---:R-:W-:Y:S01]  /*efc0*/  LEA R0, P0, R0, R2, 0x6 ;  /* 0x0000000200007211 */ /* 0x004fe200078030ff */
[----:B------:R-:W-:-:S03]  /*efd0*/  IMAD.U32 R3, RZ, RZ, UR16 ;  /* 0x00000010ff037e24 */ /* 0x000fc6000f8e00ff */
[----:B------:R-:W-:Y:S01]  /*efe0*/  IMAD.U32 R2, RZ, RZ, UR5 ;  /* 0x00000005ff027e24 */ /* 0x000fe2000f8e00ff */
[----:B------:R-:W-:-:S04]  /*eff0*/  USHF.L.U64.HI UR5, UR6, 0x5, UR7 ;  /* 0x0000000506057899 */ /* 0x000fc80008010207 */
        /* <DEDUP_REMOVED lines=21> */
.L_x_434:
[----:B-12---:R-:W2:Y:S04]  /*f150*/  LDL.LU R2, [R1+0x24] ;  /* 0x0000240001027983 */ /* 0x006ea80000300800 */
[----:B------:R-:W3:Y:S04]  /*f160*/  LDL.LU R0, [R1+0x2c] ;  /* 0x00002c0001007983 */ /* 0x000ee80000300800 */
[----:B------:R-:W4:Y:S04]  /*f170*/  LDL.LU R13, [R1+0x20] ;  /* 0x00002000010d7983 */ /* 0x000f280000300800 */
[----:B------:R-:W5:Y:S04]  /*f180*/  LDL.LU R12, [R1+0x28] ;  /* 0x00002800010c7983 */ /* 0x000f680000300800 */
[----:B------:R-:W5:Y:S04]  /*f190*/  LDL.LU R9, [R1+0x18] ;  /* 0x0000180001097983 */ /* 0x000f680000300800 */
[----:B------:R-:W5:Y:S04]  /*f1a0*/  LDL.LU R8, [R1+0x14] ;  /* 0x0000140001087983 */ /* 0x000f680000300800 */
[----:B------:R-:W5:Y:S04]  /*f1b0*/  LDL.LU R7, [R1+0x1c] ;  /* 0x00001c0001077983 */ /* 0x000f680000300800 */
[----:B------:R-:W5:Y:S04]  /*f1c0*/  LDL.LU R10, [R1+0x10] ;  /* 0x00001000010a7983 */ /* 0x000f680000300800 */
[----:B------:R-:W5:Y:S04]  /*f1d0*/  LDL.LU R3, [R1+0x8] ;  /* 0x0000080001037983 */ /* 0x000f680000300800 */
[----:B------:R-:W5:Y:S04]  /*f1e0*/  LDL.LU R6, [R1] ;  /* 0x0000000001067983 */ /* 0x000f680000300800 */
[----:B------:R-:W5:Y:S04]  /*f1f0*/  LDL.LU R4, [R1+0xc] ;  /* 0x00000c0001047983 */ /* 0x000f680000300800 */
[----:B------:R-:W1:Y:S04]  /*f200*/  S2R R14, SR_TID.X ;  /* 0x00000000000e7919 */ /* 0x000e680000002100 */
[----:B------:R-:W5:Y:S01]  /*f210*/  LDL.LU R5, [R1+0x4] ;  /* 0x0000040001057983 */ /* 0x000f620000300800 */
[----:B-1----:R-:W-:-:S05]  /*f220*/  IMAD.SHL.U32 R14, R14, 0x2, RZ ;  /* 0x000000020e0e7824 */ /* 0x002fca00078e00ff */
[----:B------:R-:W-:Y:S01]  /*f230*/  LOP3.LUT R14, R14, 0x6, RZ, 0xc0, !PT ;  /* 0x000000060e0e7812 */ /* 0x000fe200078ec0ff */
[----:B--2---:R-:W-:Y:S02]  /*f240*/  IMAD.MOV.U32 R11, RZ, RZ, R2 ;  /* 0x000000ffff0b7224 */ /* 0x004fe400078e0002 */
[----:B---3--:R-:W-:Y:S01]  /*f250*/  IMAD.MOV.U32 R2, RZ, RZ, R0 ;  /* 0x000000ffff027224 */ /* 0x008fe200078e0000 */
[----:B------:R-:W-:-:S05]  /*f260*/  MOV R0, UR22 ;  /* 0x0000001600007c02 */ /* 0x000fca0008000f00 */
[----:B------:R-:W-:Y:S02]  /*f270*/  IMAD R0, R0, 0x40, R14 ;  /* 0x0000004000007824 */ /* 0x000fe400078e020e */
[----:B----4-:R-:W-:Y:S02]  /*f280*/  IMAD.MOV.U32 R14, RZ, RZ, R13 ;  /* 0x000000ffff0e7224 */ /* 0x010fe400078e000d */
[----:B-----5:R-:W-:Y:S01]  /*f290*/  IMAD.MOV.U32 R13, RZ, RZ, R12 ;  /* 0x000000ffff0d7224 */ /* 0x020fe200078e000c */
[C---:B------:R-:W-:Y:S02]  /*f2a0*/  ISETP.GE.AND P3, PT, R0.reuse, R240, PT ;  /* 0x000000f00000720c */ /* 0x040fe40003f66270 */
[----:B------:R-:W-:Y:S01]  /*f2b0*/  MOV R12, R11 ;  /* 0x0000000b000c7202 */ /* 0x000fe20000000f00 */
[----:B------:R-:W-:Y:S01]  /*f2c0*/  IMAD.MOV.U32 R11, RZ, RZ, R2 ;  /* 0x000000ffff0b7224 */ /* 0x000fe200078e0002 */
[C---:B------:R-:W-:Y:S02]  /*f2d0*/  ISETP.LT.OR P3, PT, R0.reuse, R236, P3 ;  /* 0x000000ec0000720c */ /* 0x040fe40001f61670 */
[----:B------:R-:W-:-:S02]  /*f2e0*/  IADD3 R2, R0, 0x1, RZ ;  /* 0x0000000100027810 */ /* 0x000fc40007ffe0ff */
[----:B------:R-:W-:Y:S02]  /*f2f0*/  FSEL R22, R32, -INF , !P3 ;  /* 0xff80000020167808 */ /* 0x000fe40005800000 */
[C---:B------:R-:W-:Y:S02]  /*f300*/  ISETP.GE.AND P1, PT, R2.reuse, R240, PT ;  /* 0x000000f00200720c */ /* 0x040fe40003f26270 */
[C---:B------:R-:W-:Y:S02]  /*f310*/  ISETP.GE.AND P6, PT, R2.reuse, R239, PT ;  /* 0x000000ef0200720c */ /* 0x040fe40003fc6270 */
[C---:B------:R-:W-:Y:S02]  /*f320*/  ISETP.GE.AND P5, PT, R2.reuse, R238, PT ;  /* 0x000000ee0200720c */ /* 0x040fe40003fa6270 */
[----:B------:R-:W-:Y:S02]  /*f330*/  ISETP.GE.AND P4, PT, R2, R237, PT ;  /* 0x000000ed0200720c */ /* 0x000fe40003f86270 */
[----:B------:R-:W-:-:S02]  /*f340*/  ISETP.GE.AND P2, PT, R0, R239, PT ;  /* 0x000000ef0000720c */ /* 0x000fc40003f46270 */
[C---:B------:R-:W-:Y:S02]  /*f350*/  ISETP.GE.AND P0, PT, R0.reuse, R238, PT ;  /* 0x000000ee0000720c */ /* 0x040fe40003f06270 */
[----:B------:R-:W-:Y:S02]  /*f360*/  ISETP.GE.AND P3, PT, R0, R237, PT ;  /* 0x000000ed0000720c */ /* 0x000fe40003f66270 */
[C---:B------:R-:W-:Y:S02]  /*f370*/  ISETP.LT.OR P1, PT, R2.reuse, R236, P1 ;  /* 0x000000ec0200720c */ /* 0x040fe40000f21670 */
[C---:B------:R-:W-:Y:S02]  /*f380*/  ISETP.LT.OR P6, PT, R2.reuse, R235, P6 ;  /* 0x000000eb0200720c */ /* 0x040fe400037c1670 */
[C---:B------:R-:W-:Y:S02]  /*f390*/  ISETP.LT.OR P5, PT, R2.reuse, R234, P5 ;  /* 0x000000ea0200720c */ /* 0x040fe40002fa1670 */
[----:B------:R-:W-:-:S02]  /*f3a0*/  ISETP.LT.OR P4, PT, R2, R232, P4 ;  /* 0x000000e80200720c */ /* 0x000fc40002781670 */
[C---:B------:R-:W-:Y:S02]  /*f3b0*/  ISETP.LT.OR P2, PT, R0.reuse, R235, P2 ;  /* 0x000000eb0000720c */ /* 0x040fe40001741670 */
        /* <DEDUP_REMOVED lines=29> */
[----:B------:R-:W-:Y:S01]  /*f590*/  FSEL R34, R46, -INF , !P0 ;  /* 0xff8000002e227808 */ /* 0x000fe20004000000 */
[----:B------:R-:W-:Y:S01]  /*f5a0*/  IMAD.MOV.U32 R46, RZ, RZ, R243 ;  /* 0x000000ffff2e7224 */ /* 0x000fe200078e00f3 */
        /* <DEDUP_REMOVED lines=14> */
[----:B------:R-:W-:Y:S01]  /*f690*/  FSEL R43, R7, -INF , !P2 ;  /* 0xff800000072b7808 */ /* 0x000fe20005000000 */
[----:B------:R-:W-:Y:S01]  /*f6a0*/  IMAD.MOV.U32 R7, RZ, RZ, R6 ;  /* 0x000000ffff077224 */ /* 0x000fe200078e0006 */
        /* <DEDUP_REMOVED lines=23> */
[----:B------:R-:W-:Y:S01]  /*f820*/  MOV R8, R4 ;  /* 0x0000000400087202 */ /* 0x000fe20000000f00 */
[----:B------:R-:W-:Y:S01]  /*f830*/  IMAD.MOV.U32 R4, RZ, RZ, R242 ;  /* 0x000000ffff047224 */ /* 0x000fe200078e00f2 */
[----:B------:R-:W-:Y:S02]  /*f840*/  FSEL R28, R207, -INF , !P6 ;  /* 0xff800000cf1c7808 */ /* 0x000fe40007000000 */
[----:B------:R-:W-:-:S02]  /*f850*/  FSEL R242, R61, -INF , !P4 ;  /* 0xff8000003df27808 */ /* 0x000fc40006000000 */
[----:B------:R-:W-:Y:S02]  /*f860*/  FSEL R6, R63, -INF , !P0 ;  /* 0xff8000003f067808 */ /* 0x000fe40004000000 */
[----:B------:R-:W-:Y:S02]  /*f870*/  FSEL R21, R48, -INF , !P3 ;  /* 0xff80000030157808 */ /* 0x000fe40005800000 */
[C---:B------:R-:W-:Y:S01]  /*f880*/  ISETP.GE.AND P0, PT, R2.reuse, R240, PT ;  /* 0x000000f00200720c */ /* 0x040fe20003f06270 */
[----:B------:R-:W-:Y:S01]  /*f890*/  IMAD.MOV.U32 R48, RZ, RZ, R6 ;  /* 0x000000ffff307224 */ /* 0x000fe200078e0006 */
[C---:B------:R-:W-:Y:S01]  /*f8a0*/  ISETP.GE.AND P6, PT, R2.reuse, R239, PT ;  /* 0x000000ef0200720c */ /* 0x040fe20003fc6270 */
[----:B------:R-:W-:Y:S01]  /*f8b0*/  IMAD.MOV.U32 R6, RZ, RZ, R241 ;  /* 0x000000ffff067224 */ /* 0x000fe200078e00f1 */
        /* <DEDUP_REMOVED lines=21> */
[C---:B------:R-:W-:Y:S02]  /*fa10*/  ISETP.GE.AND P1, PT, R2.reuse, R237, PT ;  /* 0x000000ed0200720c */ /* 0x040fe40003f26270 */
[----:B------:R-:W-:Y:S02]  /*fa20*/  FSEL R63, R139, -INF , !P3 ;  /* 0xff8000008b3f7808 */ /* 0x000fe40005800000 */
[C---:B------:R-:W-:Y:S02]  /*fa30*/  ISETP.LT.OR P1, PT, R2.reuse, R232, P1 ;  /* 0x000000e80200720c */ /* 0x040fe40000f21670 */
[----:B------:R-:W-:Y:S02]  /*fa40*/  ISETP.GE.AND P3, PT, R2, R238, PT ;  /* 0x000000ee0200720c */ /* 0x000fe40003f66270 */
[----:B------:R-:W-:-:S02]  /*fa50*/  FSEL R136, R59, -INF , !P1 ;  /* 0xff8000003b887808 */ /* 0x000fc40004800000 */
[----:B------:R-:W2:Y:S01]  /*fa60*/  LDL.LU R59, [R1+0x34] ;  /* 0x00003400013b7983 */ /* 0x000ea20000300800 */
[----:B------:R-:W-:Y:S02]  /*fa70*/  ISETP.LT.OR P3, PT, R2, R234, P3 ;  /* 0x000000ea0200720c */ /* 0x000fe40001f61670 */
[----:B------:R-:W-:Y:S02]  /*fa80*/  MOV R10, R231 ;  /* 0x000000e7000a7202 */ /* 0x000fe40000000f00 */
[----:B------:R-:W-:Y:S02]  /*fa90*/  FSEL R207, R57, -INF , !P3 ;  /* 0xff80000039cf7808 */ /* 0x000fe40005800000 */
[----:B------:R-:W-:Y:S01]  /*faa0*/  MOV R57, R6 ;  /* 0x0000000600397202 */ /* 0x000fe20000000f00 */
[----:B------:R-:W-:Y:S01]  /*fab0*/  IMAD.MOV.U32 R6, RZ, RZ, R5 ;  /* 0x000000ffff067224 */ /* 0x000fe200078e0005 */
[----:B------:R-:W-:Y:S01]  /*fac0*/  FSEL R23, R51, -INF , !P6 ;  /* 0xff80000033177808 */ /* 0x000fe20007000000 */
[----:B------:R-:W-:Y:S01]  /*fad0*/  IMAD.MOV.U32 R5, RZ, RZ, R3 ;  /* 0x000000ffff057224 */ /* 0x000fe200078e0003 */
[----:B------:R-:W-:-:S02]  /*fae0*/  FMNMX.FTZ R3, R57, R22, !PT ;  /* 0x0000001639037209 */ /* 0x000fc40007810000 */
[----:B------:R-:W-:Y:S02]  /*faf0*/  FSEL R231, R137, -INF , !P4 ;  /* 0xff80000089e77808 */ /* 0x000fe40006000000 */
[C---:B------:R-:W-:Y:S02]  /*fb00*/  ISETP.GE.AND P6, PT, R2.reuse, R240, PT ;  /* 0x000000f00200720c */ /* 0x040fe40003fc6270 */
[C---:B------:R-:W-:Y:S02]  /*fb10*/  ISETP.GE.AND P4, PT, R2.reuse, R239, PT ;  /* 0x000000ef0200720c */ /* 0x040fe40003f86270 */
[----:B------:R-:W-:Y:S02]  /*fb20*/  FMNMX.FTZ R3, R33, R3, !PT ;  /* 0x0000000321037209 */ /* 0x000fe40007810000 */
[C---:B------:R-:W-:Y:S02]  /*fb30*/  ISETP.LT.OR P6, PT, R2.reuse, R236, P6 ;  /* 0x000000ec0200720c */ /* 0x040fe400037c1670 */
[----:B------:R-:W-:-:S02]  /*fb40*/  ISETP.LT.OR P4, PT, R2, R235, P4 ;  /* 0x000000eb0200720c */ /* 0x000fc40002781670 */
[----:B------:R-:W-:Y:S02]  /*fb50*/  IADD3 R2, R0, 0x28, RZ ;  /* 0x0000002800027810 */ /* 0x000fe40007ffe0ff */
[----:B------:R-:W-:Y:S02]  /*fb60*/  FMNMX.FTZ R3, R31, R3, !PT ;  /* 0x000000031f037209 */ /* 0x000fe40007810000 */
[----:B------:R-:W-:Y:S02]  /*fb70*/  FSEL R20, R54, -INF , !P5 ;  /* 0xff80000036147808 */ /* 0x000fe40006800000 */
[----:B------:R-:W-:Y:S02]  /*fb80*/  FSEL R241, R56, -INF , !P2 ;  /* 0xff80000038f17808 */ /* 0x000fe40005000000 */
[----:B------:R-:W-:Y:S01]  /*fb90*/  FSEL R52, R58, -INF , !P0 ;  /* 0xff8000003a347808 */ /* 0x000fe20004000000 */
[----:B------:R-:W-:Y:S01]  /*fba0*/  IMAD.MOV.U32 R137, RZ, RZ, R5 ;  /* 0x000000ffff897224 */ /* 0x000fe200078e0005 */
[----:B------:R-:W-:Y:S01]  /*fbb0*/  FSEL R14, R53, -INF , !P6 ;  /* 0xff800000350e7808 */ /* 0x000fe20007000000 */
[----:B------:R-:W-:Y:S01]  /*fbc0*/  IMAD.MOV.U32 R53, RZ, RZ, R10 ;  /* 0x000000ffff357224 */ /* 0x000fe200078e000a */
[C---:B------:R-:W-:Y:S01]  /*fbd0*/  ISETP.GE.AND P5, PT, R2.reuse, R240, PT ;  /* 0x000000f00200720c */ /* 0x040fe20003fa6270 */
[----:B------:R-:W-:Y:S01]  /*fbe0*/  IMAD.MOV.U32 R56, RZ, RZ, R8 ;  /* 0x000000ffff387224 */ /* 0x000fe200078e0008 */
[----:B------:R-:W-:-:S02]  /*fbf0*/  ISETP.GE.AND P2, PT, R2, R239, PT ;  /* 0x000000ef0200720c */ /* 0x000fc40003f46270 */
[C---:B------:R-:W-:Y:S02]  /*fc00*/  ISETP.GE.AND P0, PT, R2.reuse, R238, PT ;  /* 0x000000ee0200720c */ /* 0x040fe40003f06270 */
[C---:B------:R-:W-:Y:S02]  /*fc10*/  ISETP.GE.AND P6, PT, R2.reuse, R237, PT ;  /* 0x000000ed0200720c */ /* 0x040fe40003fc6270 */
[----:B------:R-:W-:Y:S02]  /*fc20*/  FMNMX.FTZ R3, R29, R3, !PT ;  /* 0x000000031d037209 */ /* 0x000fe40007810000 */
[C---:B------:R-:W-:Y:S02]  /*fc30*/  ISETP.LT.OR P5, PT, R2.reuse, R236, P5 ;  /* 0x000000ec0200720c */ /* 0x040fe40002fa1670 */
[C---:B------:R-:W-:Y:S02]  /*fc40*/  ISETP.LT.OR P2, PT, R2.reuse, R235, P2 ;  /* 0x000000eb0200720c */ /* 0x040fe40001741670 */
[----:B------:R-:W-:-:S02]  /*fc50*/  ISETP.LT.OR P0, PT, R2, R234, P0 ;  /* 0x000000ea0200720c */ /* 0x000fc40000701670 */
[----:B------:R-:W-:Y:S02]  /*fc60*/  ISETP.LT.OR P6, PT, R2, R232, P6 ;  /* 0x000000e80200720c */ /* 0x000fe400037c1670 */
[----:B------:R-:W-:Y:S02]  /*fc70*/  FMNMX.FTZ R3, R26, R3, !PT ;  /* 0x000000031a037209 */ /* 0x000fe40007810000 */
[----:B------:R-:W-:Y:S02]  /*fc80*/  IADD3 R2, R0, 0x29, RZ ;  /* 0x0000002900027810 */ /* 0x000fe40007ffe0ff */
[----:B------:R-:W-:Y:S01]  /*fc90*/  FSEL R18, R55, -INF , !P4 ;  /* 0xff80000037127808 */ /* 0x000fe20006000000 */
[----:B------:R-:W-:Y:S01]  /*fca0*/  IMAD.MOV.U32 R55, RZ, RZ, R9 ;  /* 0x000000ffff377224 */ /* 0x000fe200078e0009 */
[----:B------:R-:W-:Y:S02]  /*fcb0*/  FSEL R13, R132, -INF , !P5 ;  /* 0xff800000840d7808 */ /* 0x000fe40006800000 */
[----:B------:R-:W-:-:S02]  /*fcc0*/  FMNMX.FTZ R3, R24, R3, !PT ;  /* 0x0000000318037209 */ /* 0x000fc40007810000 */
[C---:B------:R-:W-:Y:S02]  /*fcd0*/  ISETP.GE.AND P4, PT, R2.reuse, R240, PT ;  /* 0x000000f00200720c */ /* 0x040fe40003f86270 */
[C---:B------:R-:W-:Y:S02]  /*fce0*/  ISETP.GE.AND P1, PT, R2.reuse, R239, PT ;  /* 0x000000ef0200720c */ /* 0x040fe40003f26270 */
[C---:B------:R-:W-:Y:S02]  /*fcf0*/  ISETP.GE.AND P3, PT, R2.reuse, R238, PT ;  /* 0x000000ee0200720c */ /* 0x040fe40003f66270 */
[C---:B------:R-:W-:Y:S02]  /*fd00*/  ISETP.GE.AND P5, PT, R2.reuse, R237, PT ;  /* 0x000000ed0200720c */ /* 0x040fe40003fa6270 */
[----:B------:R-:W-:Y:S02]  /*fd10*/  FMNMX.FTZ R3, R21, R3, !PT ;  /* 0x0000000315037209 */ /* 0x000fe40007810000 */
[----:B------:R-:W-:-:S02]  /*fd20*/  ISETP.LT.OR P4, PT, R2, R236, P4 ;  /* 0x000000ec0200720c */ /* 0x000fc40002781670 */
[C---:B------:R-:W-:Y:S02]  /*fd30*/  ISETP.LT.OR P1, PT, R2.reuse, R235, P1 ;  /* 0x000000eb0200720c */ /* 0x040fe40000f21670 */
[C---:B------:R-:W-:Y:S02]  /*fd40*/  ISETP.LT.OR P3, PT, R2.reuse, R234, P3 ;  /* 0x000000ea0200720c */ /* 0x040fe40001f61670 */
[----:B------:R-:W-:Y:S02]  /*fd50*/  ISETP.LT.OR P5, PT, R2, R232, P5 ;  /* 0x000000e80200720c */ /* 0x000fe40002fa1670 */
[----:B------:R-:W-:Y:S02]  /*fd60*/  IADD3 R2, R0, 0x30, RZ ;  /* 0x0000003000027810 */ /* 0x000fe40007ffe0ff */
[----:B------:R-:W-:Y:S02]  /*fd70*/  FMNMX.FTZ R3, R19, R3, !PT ;  /* 0x0000000313037209 */ /* 0x000fe40007810000 */
        /* <DEDUP_REMOVED lines=8> */
[----:B------:R-:W-:Y:S02]  /*fe00*/  FMNMX.FTZ R3, R17, R3, !PT ;  /* 0x0000000311037209 */ /* 0x000fe40007810000 */
[C---:B------:R-:W-:Y:S02]  /*fe10*/  ISETP.LT.OR P1, PT, R2.reuse, R236, P1 ;  /* 0x000000ec0200720c */ /* 0x040fe40000f21670 */
[C---:B------:R-:W-:Y:S02]  /*fe20*/  ISETP.LT.OR P2, PT, R2.reuse, R235, P2 ;  /* 0x000000eb0200720c */ /* 0x040fe40001741670 */
[C---:B------:R-:W-:Y:S02]  /*fe30*/  ISETP.LT.OR P0, PT, R2.reuse, R234, P0 ;  /* 0x000000ea0200720c */ /* 0x040fe40000701670 */
[----:B------:R-:W-:-:S02]  /*fe40*/  ISETP.LT.OR P4, PT, R2, R232, P4 ;  /* 0x000000e80200720c */ /* 0x000fc40002781670 */
[----:B------:R-:W-:Y:S02]  /*fe50*/  IADD3 R2, R0, 0x31, RZ ;  /* 0x0000003100027810 */ /* 0x000fe40007ffe0ff */
[----:B------:R-:W-:Y:S02]  /*fe60*/  FMNMX.FTZ R5, R14, R3, !PT ;  /* 0x000000030e057209 */ /* 0x000fe40007810000 */
[----:B------:R-:W-:Y:S02]  /*fe70*/  FSEL R205, R6, -INF , !P3 ;  /* 0xff80000006cd7808 */ /* 0x000fe40005800000 */
[----:B------:R-:W-:Y:S02]  /*fe80*/  MOV R45, R4 ;  /* 0x00000004002d7202 */ /* 0x000fe40000000f00 */
[----:B------:R-:W-:Y:S02]  /*fe90*/  ISETP.GE.AND P3, PT, R2, R240, PT ;  /* 0x000000f00200720c */ /* 0x000fe40003f66270 */
[----:B------:R-:W-:-:S02]  /*fea0*/  IADD3 R4, R0, 0x38, RZ ;  /* 0x0000003800047810 */ /* 0x000fc40007ffe0ff */
[----:B------:R-:W-:Y:S02]  /*feb0*/  IADD3 R3, R0, 0x39, RZ ;  /* 0x0000003900037810 */ /* 0x000fe40007ffe0ff */
[----:B------:R-:W-:Y:S02]  /*fec0*/  FMNMX.FTZ R0, R13, R5, !PT ;  /* 0x000000050d007209 */ /* 0x000fe40007810000 */
[----:B------:R-:W-:Y:S02]  /*fed0*/  ISETP.LT.OR P3, PT, R2, R236, P3 ;  /* 0x000000ec0200720c */ /* 0x000fe40001f61670 */
[----:B------:R-:W-:Y:S02]  /*fee0*/  FSEL R10, R208, -INF , !P1 ;  /* 0xff800000d00a7808 */ /* 0x000fe40004800000 */
[----:B------:R-:W-:Y:S02]  /*fef0*/  ISETP.GE.AND P1, PT, R4, R240, PT ;  /* 0x000000f00400720c */ /* 0x000fe40003f26270 */
[----:B------:R-:W-:-:S02]  /*ff00*/  FMNMX.FTZ R0, R11, R0, !PT ;  /* 0x000000000b007209 */ /* 0x000fc40007810000 */
[----:B------:R-:W-:Y:S02]  /*ff10*/  FSEL R9, R209, -INF , !P3 ;  /* 0xff800000d1097808 */ /* 0x000fe40005800000 */
[C---:B------:R-:W-:Y:S02]  /*ff20*/  ISETP.GE.AND P3, PT, R3.reuse, R240, PT ;  /* 0x000000f00300720c */ /* 0x040fe40003f66270 */
[----:B------:R-:W-:Y:S02]  /*ff30*/  ISETP.LT.OR P1, PT, R4, R236, P1 ;  /* 0x000000ec0400720c */ /* 0x000fe40000f21670 */
[----:B------:R-:W-:Y:S02]  /*ff40*/  FMNMX.FTZ R0, R10, R0, !PT ;  /* 0x000000000a007209 */ /* 0x000fe40007810000 */
[----:B------:R-:W-:Y:S02]  /*ff50*/  ISETP.LT.OR P3, PT, R3, R236, P3 ;  /* 0x000000ec0300720c */ /* 0x000fe40001f61670 */
[----:B------:R-:W-:-:S02]  /*ff60*/  FSEL R8, R64, -INF , !P1 ;  /* 0xff80000040087808 */ /* 0x000fc40004800000 */
[----:B------:R-:W-:Y:S02]  /*ff70*/  FMNMX.FTZ R0, R9, R0, !PT ;  /* 0x0000000009007209 */ /* 0x000fe40007810000 */
[----:B------:R-:W-:Y:S02]  /*ff80*/  FSEL R7, R65, -INF , !P3 ;  /* 0xff80000041077808 */ /* 0x000fe40005800000 */
[----:B------:R-:W-:Y:S02]  /*ff90*/  FMNMX.FTZ R0, R8, R0, !PT ;  /* 0x0000000008007209 */ /* 0x000fe40007810000 */
[----:B------:R-:W-:Y:S02]  /*ffa0*/  FSEL R204, R244, -INF , !P0 ;  /* 0xff800000f4cc7808 */ /* 0x000fe40004000000 */
[----:B------:R-:W-:Y:S02]  /*ffb0*/  ISETP.GE.AND P0, PT, R4, R239, PT ;  /* 0x000000ef0400720c */ /* 0x000fe40003f06270 */
[----:B------:R-:W-:-:S02]  /*ffc0*/  FSEL R12, R210, -INF , !P2 ;  /* 0xff800000d20c7808 */ /* 0x000fc40005000000 */
[C---:B------:R-:W-:Y:S02]  /*ffd0*/  ISETP.GE.AND P1, PT, R2.reuse, R239, PT ;  /* 0x000000ef0200720c */ /* 0x040fe40003f26270 */
[C---:B------:R-:W-:Y:S02]  /*ffe0*/  ISETP.GE.AND P2, PT, R2.reuse, R238, PT ;  /* 0x000000ee0200720c */ /* 0x040fe40003f46270 */
[----:B------:R-:W-:Y:S02]  /*fff0*/  ISETP.GE.AND P3, PT, R2, R237, PT ;  /* 0x000000ed0200720c */ /* 0x000fe40003f66270 */
[----:B------:R-:W-:Y:S02]  /*10000*/  FMNMX.FTZ R0, R7, R0, !PT ;  /* 0x0000000007007209 */ /* 0x000fe40007810000 */
[-C--:B------:R-:W-:Y:S02]  /*10010*/  ISETP.LT.OR P0, PT, R4, R235.reuse, P0 ;  /* 0x000000eb0400720c */ /* 0x080fe40000701670 */
[----:B------:R-:W-:-:S02]  /*10020*/  ISETP.LT.OR P1, PT, R2, R235, P1 ;  /* 0x000000eb0200720c */ /* 0x000fc40000f21670 */
[C---:B------:R-:W-:Y:S02]  /*10030*/  ISETP.LT.OR P2, PT, R2.reuse, R234, P2 ;  /* 0x000000ea0200720c */ /* 0x040fe40001741670 */
[----:B------:R-:W-:Y:S02]  /*10040*/  ISETP.LT.OR P3, PT, R2, R232, P3 ;  /* 0x000000e80200720c */ /* 0x000fe40001f61670 */
[----:B------:R-:W1:Y:S01]  /*10050*/  SHFL.BFLY PT, R2, R0, 0x2, 0x1f ;  /* 0x0c401f0000027f89 */ /* 0x000e6200000e0000 */
[----:B------:R-:W-:Y:S02]  /*10060*/  FSEL R5, R66, -INF , !P0 ;  /* 0xff80000042057808 */ /* 0x000fe40004000000 */
[----:B------:R-:W-:Y:S02]  /*10070*/  ISETP.GE.AND P0, PT, R3, R239, PT ;  /* 0x000000ef0300720c */ /* 0x000fe40003f06270 */
[----:B------:R-:W-:Y:S02]  /*10080*/  FSEL R6, R211, -INF , !P1 ;  /* 0xff800000d3067808 */ /* 0x000fe40004800000 */
[----:B------:R-:W-:-:S02]  /*10090*/  FSEL R139, R245, -INF , !P2 ;  /* 0xff800000f58b7808 */ /* 0x000fc40005000000 */
[C---:B------:R-:W-:Y:S02]  /*100a0*/  ISETP.GE.AND P1, PT, R4.reuse, R238, PT ;  /* 0x000000ee0400720c */ /* 0x040fe40003f26270 */
[C---:B------:R-:W-:Y:S02]  /*100b0*/  ISETP.GE.AND P2, PT, R4.reuse, R237, PT ;  /* 0x000000ed0400720c */ /* 0x040fe40003f46270 */
[----:B------:R-:W-:Y:S02]  /*100c0*/  ISETP.LT.OR P0, PT, R3, R235, P0 ;  /* 0x000000eb0300720c */ /* 0x000fe40000701670 */
[C---:B------:R-:W-:Y:S02]  /*100d0*/  ISETP.LT.OR P1, PT, R4.reuse, R234, P1 ;  /* 0x000000ea0400720c */ /* 0x040fe40000f21670 */
[----:B------:R-:W-:Y:S02]  /*100e0*/  ISETP.LT.OR P2, PT, R4, R232, P2 ;  /* 0x000000e80400720c */ /* 0x000fe40001741670 */
[----:B------:R-:W-:-:S02]  /*100f0*/  FSEL R4, R67, -INF , !P0 ;  /* 0xff80000043047808 */ /* 0x000fc40004000000 */
[----:B------:R-:W-:Y:S01]  /*10100*/  ISETP.GE.AND P0, PT, R3, R238, PT ;  /* 0x000000ee0300720c */ /* 0x000fe20003f06270 */
[----:B------:R-:W-:-:S03]  /*10110*/  IMAD.MOV.U32 R133, RZ, RZ, R52 ;  /* 0x000000ffff857224 */ /* 0x000fc600078e0034 */
[----:B------:R-:W-:Y:S01]  /*10120*/  ISETP.LT.OR P0, PT, R3, R234, P0 ;  /* 0x000000ea0300720c */ /* 0x000fe20000701670 */
[----:B------:R-:W-:Y:S02]  /*10130*/  IMAD.MOV.U32 R208, RZ, RZ, R53 ;  /* 0x000000ffffd07224 */ /* 0x000fe400078e0035 */
[----:B------:R-:W-:Y:S01]  /*10140*/  IMAD.MOV.U32 R53, RZ, RZ, R63 ;  /* 0x000000ffff357224 */ /* 0x000fe200078e003f */
[----:B------:R-:W-:Y:S01]  /*10150*/  FSEL R63, R249, -INF , !P0 ;  /* 0xff800000f93f7808 */ /* 0x000fe20004000000 */
[----:B------:R-:W-:Y:S02]  /*10160*/  IMAD.MOV.U32 R249, RZ, RZ, R133 ;  /* 0x000000fffff97224 */ /* 0x000fe400078e0085 */
[----:B------:R-:W-:Y:S02]  /*10170*/  IMAD.MOV.U32 R133, RZ, RZ, R137 ;  /* 0x000000ffff857224 */ /* 0x000fe400078e0089 */
[----:B------:R-:W3:Y:S01]  /*10180*/  LDL.LU R137, [R1+0x30] ;  /* 0x0000300001897983 */ /* 0x000ee20000300800 */
[----:B-1----:R-:W-:-:S05]  /*10190*/  FMNMX.FTZ R0, R0, R2, !PT ;  /* 0x0000000200007209 */ /* 0x002fca0007810000 */
[----:B------:R-:W1:Y:S01]  /*101a0*/  SHFL.BFLY PT, R2, R0, 0x1, 0x1f ;  /* 0x0c201f0000027f89 */ /* 0x000e6200000e0000 */
[----:B--2---:R-:W-:-:S04]  /*101b0*/  FMNMX.FTZ R134, R59, R27, !PT ;  /* 0x0000001b3b867209 */ /* 0x004fc80007810000 */
        /* <DEDUP_REMOVED lines=14> */
[----:B------:R-:W-:Y:S02]  /*102a0*/  FMNMX.FTZ R134, R4, R134, !PT ;  /* 0x0000008604867209 */ /* 0x000fe40007810000 */
[----:B-1----:R-:W-:-:S03]  /*102b0*/  FMNMX.FTZ R135, R0, R2, !PT ;  /* 0x0000000200877209 */ /* 0x002fc60007810000 */
[----:B------:R-:W1:Y:S01]  /*102c0*/  SHFL.BFLY PT, R2, R134, 0x2, 0x1f ;  /* 0x0c401f0086027f89 */ /* 0x000e6200000e0000 */
[----:B------:R-:W-:Y:S01]  /*102d0*/  FSEL R138, R248, -INF , !P1 ;  /* 0xff800000f88a7808 */ /* 0x000fe20004800000 */
[C---:B------:R-:W-:Y:S01]  /*102e0*/  FMUL.FTZ R0, R135.reuse, c[0x0][0x23c] ;  /* 0x00008f0087007a20 */ /* 0x040fe20000410000 */
[----:B------:R-:W-:-:S04]  /*102f0*/  FSETP.NEU.FTZ.AND P1, PT, R135, -INF , PT ;  /* 0xff8000008700780b */ /* 0x000fc80003f3d000 */
[----:B------:R-:W-:-:S05]  /*10300*/  FSEL R0, R0, RZ, P1 ;  /* 0x000000ff00007208 */ /* 0x000fca0000800000 */
[--C-:B------:R-:W-:Y:S02]  /*10310*/  FFMA.FTZ R22, R22, c[0x0][0x23c], -R0.reuse ;  /* 0x00008f0016167a23 */ /* 0x100fe40000010800 */
[--C-:B------:R-:W-:Y:S02]  /*10320*/  FFMA.FTZ R33, R33, c[0x0][0x23c], -R0.reuse ;  /* 0x00008f0021217a23 */ /* 0x100fe40000010800 */
[--C-:B------:R-:W-:Y:S02]  /*10330*/  FFMA.FTZ R31, R31, c[0x0][0x23c], -R0.reuse ;  /* 0x00008f001f1f7a23 */ /* 0x100fe40000010800 */
[--C-:B------:R-:W-:Y:S02]  /*10340*/  FFMA.FTZ R29, R29, c[0x0][0x23c], -R0.reuse ;  /* 0x00008f001d1d7a23 */ /* 0x100fe40000010800 */
[--C-:B------:R-:W-:Y:S01]  /*10350*/  FFMA.FTZ R26, R26, c[0x0][0x23c], -R0.reuse ;  /* 0x00008f001a1a7a23 */ /* 0x100fe20000010800 */
[----:B-1----:R-:W-:Y:S01]  /*10360*/  FMNMX.FTZ R134, R134, R2, !PT ;  /* 0x0000000286867209 */ /* 0x002fe20007810000 */
[----:B------:R-:W-:-:S02]  /*10370*/  FFMA.FTZ R24, R24, c[0x0][0x23c], -R0 ;  /* 0x00008f0018187a23 */ /* 0x000fc40000010800 */
[--C-:B------:R-:W-:Y:S02]  /*10380*/  FFMA.FTZ R51, R21, c[0x0][0x23c], -R0.reuse ;  /* 0x00008f0015337a23 */ /* 0x100fe40000010800 */
        /* <DEDUP_REMOVED lines=8> */
[----:B------:R-:W-:Y:S02]  /*10410*/  FFMA.FTZ R47, R7, c[0x0][0x23c], -R0 ;  /* 0x00008f00072f7a23 */ /* 0x000fe40000010800 */
[----:B------:R-:W1:Y:S01]  /*10420*/  SHFL.BFLY PT, R0, R134, 0x1, 0x1f ;  /* 0x0c201f0086007f89 */ /* 0x000e6200000e0000 */
[----:B------:R-:W-:Y:S02]  /*10430*/  FSEL R44, R135, RZ, P1 ;  /* 0x000000ff872c7208 */ /* 0x000fe40000800000 */
[----:B------:R-:W-:-:S04]  /*10440*/  ISETP.GE.AND P1, PT, R3, R237, PT ;  /* 0x000000ed0300720c */ /* 0x000fc80003f26270 */
[----:B------:R-:W-:Y:S02]  /*10450*/  ISETP.LT.OR P1, PT, R3, R232, P1 ;  /* 0x000000e80300720c */ /* 0x000fe40000f21670 */
[----:B-1----:R-:W-:Y:S02]  /*10460*/  FMNMX.FTZ R134, R134, R0, !PT ;  /* 0x0000000086867209 */ /* 0x002fe40007810000 */
[----:B------:R-:W-:-:S04]  /*10470*/  FMNMX.FTZ R0, R46, R36, !PT ;  /* 0x000000242e007209 */ /* 0x000fc80007810000 */
[----:B------:R-:W-:-:S04]  /*10480*/  FMNMX.FTZ R0, R37, R0, !PT ;  /* 0x0000000025007209 */ /* 0x000fc80007810000 */
[----:B------:R-:W-:Y:S01]  /*10490*/  FMNMX.FTZ R0, R39, R0, !PT ;  /* 0x0000000027007209 */ /* 0x000fe20007810000 */
[C---:B------:R-:W-:Y:S01]  /*104a0*/  FMUL.FTZ R2, R134.reuse, c[0x0][0x23c] ;  /* 0x00008f0086027a20 */ /* 0x040fe20000410000 */
[----:B------:R-:W-:Y:S02]  /*104b0*/  FSETP.NEU.FTZ.AND P0, PT, R134, -INF , PT ;  /* 0xff8000008600780b */ /* 0x000fe40003f1d000 */
[----:B------:R-:W-:-:S04]  /*104c0*/  FMNMX.FTZ R0, R40, R0, !PT ;  /* 0x0000000028007209 */ /* 0x000fc80007810000 */
[----:B------:R-:W-:Y:S02]  /*104d0*/  FMNMX.FTZ R3, R243, R0, !PT ;  /* 0x00000000f3037209 */ /* 0x000fe40007810000 */
[----:B------:R-:W-:-:S05]  /*104e0*/  FSEL R0, R2, RZ, P0 ;  /* 0x000000ff02007208 */ /* 0x000fca0000000000 */
[----:B------:R-:W-:Y:S02]  /*104f0*/  FFMA.FTZ R9, R34, c[0x0][0x23c], -R0 ;  /* 0x00008f0022097a23 */ /* 0x000fe40000010800 */
[----:B------:R-:W-:Y:S02]  /*10500*/  IMAD.MOV.U32 R34, RZ, RZ, R60 ;  /* 0x000000ffff227224 */ /* 0x000fe400078e003c */
[----:B------:R-:W2:Y:S01]  /*10510*/  LDL.LU R60, [R1+0x3c] ;  /* 0x00003c00013c7983 */ /* 0x000ea20000300800 */
[--C-:B------:R-:W-:Y:S02]  /*10520*/  FFMA.FTZ R21, R30, c[0x0][0x23c], -R0.reuse ;  /* 0x00008f001e157a23 */ /* 0x100fe40000010800 */
[----:B------:R-:W-:Y:S02]  /*10530*/  FFMA.FTZ R30, R6, c[0x0][0x23c], -R0 ;  /* 0x00008f00061e7a23 */ /* 0x000fe40000010800 */
[----:B------:R-:W-:Y:S02]  /*10540*/  IMAD.MOV.U32 R6, RZ, RZ, R61 ;  /* 0x000000ffff067224 */ /* 0x000fe400078e003d */
[----:B------:R1:W-:Y:S02]  /*10550*/  MUFU.EX2 R61, R33 ;  /* 0x00000021003d7308 */ /* 0x0003e40000000800 */
[----:B-1----:R-:W4:Y:S01]  /*10560*/  LDL.LU R33, [R1+0x40] ;  /* 0x0000400001217983 */ /* 0x002f220000300800 */
[----:B------:R-:W-:Y:S01]  /*10570*/  FADD.FTZ R7, R57, -R44 ;  /* 0x8000002c39077221 */ /* 0x000fe20000010000 */
[----:B------:R-:W-:Y:S01]  /*10580*/  FMNMX.FTZ R3, R242, R3, !PT ;  /* 0x00000003f2037209 */ /* 0x000fe20007810000 */
[----:B------:R-:W-:Y:S01]  /*10590*/  IMAD.MOV.U32 R57, RZ, RZ, R55 ;  /* 0x000000ffff397224 */ /* 0x000fe200078e0037 */
[----:B------:R-:W-:Y:S01]  /*105a0*/  MOV R132, R48 ;  /* 0x0000003000847202 */ /* 0x000fe20000000f00 */
[----:B------:R-:W-:Y:S01]  /*105b0*/  FMUL.FTZ R2, R7, c[0x0][0x23c] ;  /* 0x00008f0007027a20 */ /* 0x000fe20000410000 */
[----:B------:R-:W-:Y:S01]  /*105c0*/  FMNMX.FTZ R3, R50, R3, !PT ;  /* 0x0000000332037209 */ /* 0x000fe20007810000 */
        /* <DEDUP_REMOVED lines=10> */
[--C-:B------:R-:W-:Y:S02]  /*10670*/  FFMA.FTZ R12, R12, c[0x0][0x23c], -R0.reuse ;  /* 0x00008f000c0c7a23 */ /* 0x100fe40000010800 */
[--C-:B------:R-:W-:Y:S02]  /*10680*/  FFMA.FTZ R14, R5, c[0x0][0x23c], -R0.reuse ;  /* 0x00008f00050e7a23 */ /* 0x100fe40000010800 */
[----:B------:R-:W-:Y:S01]  /*10690*/  FFMA.FTZ R13, R4, c[0x0][0x23c], -R0 ;  /* 0x00008f00040d7a23 */ /* 0x000fe20000010800 */
[----:B---3--:R-:W-:-:S02]  /*106a0*/  FMNMX.FTZ R0, R137, R38, !PT ;  /* 0x0000002689007209 */ /* 0x008fc40007810000 */
[----:B------:R-:W-:Y:S02]  /*106b0*/  FMNMX.FTZ R3, R231, R3, !PT ;  /* 0x00000003e7037209 */ /* 0x000fe40007810000 */
[----:B------:R-:W-:Y:S02]  /*106c0*/  FMNMX.FTZ R0, R42, R0, !PT ;  /* 0x000000002a007209 */ /* 0x000fe40007810000 */
[----:B------:R-:W-:Y:S02]  /*106d0*/  FMNMX.FTZ R3, R241, R3, !PT ;  /* 0x00000003f1037209 */ /* 0x000fe40007810000 */
[----:B------:R-:W-:Y:S02]  /*106e0*/  FMNMX.FTZ R0, R41, R0, !PT ;  /* 0x0000000029007209 */ /* 0x000fe40007810000 */
[----:B------:R-:W-:Y:S01]  /*106f0*/  FMNMX.FTZ R3, R207, R3, !PT ;  /* 0x00000003cf037209 */ /* 0x000fe20007810000 */
[----:B------:R-:W1:Y:S01]  /*10700*/  MUFU.EX2 R2, R2 ;  /* 0x0000000200027308 */ /* 0x000e620000000800 */
[----:B------:R-:W-:Y:S01]  /*10710*/  FMNMX.FTZ R0, R43, R0, !PT ;  /* 0x000000002b007209 */ /* 0x000fe20007810000 */
[----:B------:R-:W-:Y:S01]  /*10720*/  IMAD.MOV.U32 R23, RZ, RZ, R132 ;  /* 0x000000ffff177224 */ /* 0x000fe200078e0084 */
[----:B------:R-:W-:-:S02]  /*10730*/  FMNMX.FTZ R3, R206, R3, !PT ;  /* 0x00000003ce037209 */ /* 0x000fc40007810000 */
[----:B------:R-:W-:-:S03]  /*10740*/  FMNMX.FTZ R0, R252, R0, !PT ;  /* 0x00000000fc007209 */ /* 0x000fc60007810000 */
[----:B------:R3:W5:Y:S01]  /*10750*/  MUFU.EX2 R8, R22 ;  /* 0x0000001600087308 */ /* 0x0007620000000800 */
[----:B------:R-:W-:Y:S02]  /*10760*/  FMNMX.FTZ R3, R205, R3, !PT ;  /* 0x00000003cd037209 */ /* 0x000fe40007810000 */
[----:B------:R-:W-:Y:S02]  /*10770*/  FMNMX.FTZ R0, R23, R0, !PT ;  /* 0x0000000017007209 */ /* 0x000fe40007810000 */
[----:B------:R-:W-:Y:S01]  /*10780*/  FMNMX.FTZ R3, R204, R3, !PT ;  /* 0x00000003cc037209 */ /* 0x000fe20007810000 */
[----:B------:R-:W-:-:S03]  /*10790*/  IMAD.MOV.U32 R244, RZ, RZ, R136 ;  /* 0x000000fffff47224 */ /* 0x000fc600078e0088 */
[----:B------:R-:W-:Y:S02]  /*107a0*/  FMNMX.FTZ R3, R139, R3, !PT ;  /* 0x000000038b037209 */ /* 0x000fe40007810000 */
[----:B---3--:R-:W-:-:S04]  /*107b0*/  MOV R22, R57 ;  /* 0x0000003900167202 */ /* 0x008fc80000000f00 */
[----:B------:R-:W-:Y:S01]  /*107c0*/  FMNMX.FTZ R0, R22, R0, !PT ;  /* 0x0000000016007209 */ /* 0x000fe20007810000 */
[----:B-1----:R-:W-:Y:S01]  /*107d0*/  FMUL.FTZ R17, R97, R2 ;  /* 0x0000000261117220 */ /* 0x002fe20000410000 */
[----:B------:R-:W-:Y:S02]  /*107e0*/  MOV R136, R45 ;  /* 0x0000002d00887202 */ /* 0x000fe40000000f00 */
[----:B------:R-:W-:Y:S01]  /*107f0*/  FMNMX.FTZ R0, R53, R0, !PT ;  /* 0x0000000035007209 */ /* 0x000fe20007810000 */
[----:B------:R-:W-:Y:S01]  /*10800*/  IMAD.MOV.U32 R132, RZ, RZ, R56 ;  /* 0x000000ffff847224 */ /* 0x000fe200078e0038 */
[----:B------:R-:W-:Y:S01]  /*10810*/  FMNMX.FTZ R3, R138, R3, !PT ;  /* 0x000000038a037209 */ /* 0x000fe20007810000 */
[-C--:B------:R-:W-:Y:S02]  /*10820*/  FMUL.FTZ R16, R96, R2.reuse ;  /* 0x0000000260107220 */ /* 0x080fe40000410000 */
[-C--:B------:R-:W-:Y:S02]  /*10830*/  FMUL.FTZ R97, R113, R2.reuse ;  /* 0x0000000271617220 */ /* 0x080fe40000410000 */
[----:B-----5:R-:W-:-:S02]  /*10840*/  FFMA.FTZ R208, R208, R2, R8 ;  /* 0x00000002d0d07223 */ /* 0x020fc40000010008 */
        /* <DEDUP_REMOVED lines=25> */
[----:B------:R-:W-:Y:S02]  /*109e0*/  IMAD.MOV.U32 R113, RZ, RZ, R244 ;  /* 0x000000ffff717224 */ /* 0x000fe400078e00f4 */
[-C--:B------:R-:W-:Y:S02]  /*109f0*/  FMUL.FTZ R116, R116, R2.reuse ;  /* 0x0000000274747220 */ /* 0x080fe40000410000 */
[-C--:B------:R-:W-:Y:S02]  /*10a00*/  FMUL.FTZ R117, R117, R2.reuse ;  /* 0x0000000275757220 */ /* 0x080fe40000410000 */
[-C--:B------:R-:W-:Y:S02]  /*10a10*/  FMUL.FTZ R128, R128, R2.reuse ;  /* 0x0000000280807220 */ /* 0x080fe40000410000 */
[----:B------:R-:W-:Y:S01]  /*10a20*/  FMUL.FTZ R129, R129, R2 ;  /* 0x0000000281817220 */ /* 0x000fe20000410000 */
[----:B------:R-:W-:-:S02]  /*10a30*/  FMNMX.FTZ R2, R249, R0, !PT ;  /* 0x00000000f9027209 */ /* 0x000fc40007810000 */
[----:B------:R-:W-:Y:S02]  /*10a40*/  FMNMX.FTZ R0, R63, R3, !PT ;  /* 0x000000033f007209 */ /* 0x000fe40007810000 */
[----:B------:R-:W-:Y:S02]  /*10a50*/  FSEL R245, R133, -INF , !P6 ;  /* 0xff80000085f57808 */ /* 0x000fe40007000000 */
[----:B------:R-:W-:Y:S01]  /*10a60*/  FMNMX.FTZ R2, R113, R2, !PT ;  /* 0x0000000271027209 */ /* 0x000fe20007810000 */
[----:B------:R-:W1:Y:S01]  /*10a70*/  SHFL.BFLY PT, R4, R0, 0x2, 0x1f ;  /* 0x0c401f0000047f89 */ /* 0x000e6200000e0000 */
[----:B------:R-:W-:Y:S02]  /*10a80*/  FSEL R84, R132, -INF , !P5 ;  /* 0xff80000084547808 */ /* 0x000fe40006800000 */
[----:B------:R-:W-:Y:S02]  /*10a90*/  FMNMX.FTZ R2, R245, R2, !PT ;  /* 0x00000002f5027209 */ /* 0x000fe40007810000 */
[----:B------:R-:W-:-:S02]  /*10aa0*/  FSEL R246, R246, -INF , !P4 ;  /* 0xff800000f6f67808 */ /* 0x000fc40006000000 */
[----:B------:R-:W-:Y:S02]  /*10ab0*/  FMNMX.FTZ R2, R84, R2, !PT ;  /* 0x0000000254027209 */ /* 0x000fe40007810000 */
[----:B------:R-:W-:Y:S02]  /*10ac0*/  FSEL R3, R250, -INF , !P2 ;  /* 0xff800000fa037808 */ /* 0x000fe40005000000 */
[----:B------:R-:W-:Y:S02]  /*10ad0*/  FSEL R247, R247, -INF , !P3 ;  /* 0xff800000f7f77808 */ /* 0x000fe40005800000 */
[----:B------:R-:W-:Y:S02]  /*10ae0*/  FMNMX.FTZ R2, R246, R2, !PT ;  /* 0x00000002f6027209 */ /* 0x000fe40007810000 */
[----:B------:R-:W-:Y:S01]  /*10af0*/  FSEL R28, R251, -INF , !P1 ;  /* 0xff800000fb1c7808 */ /* 0x000fe20004800000 */
[----:B------:R-:W-:Y:S01]  /*10b00*/  IMAD.MOV.U32 R251, RZ, RZ, R3 ;  /* 0x000000fffffb7224 */ /* 0x000fe200078e0003 */
[----:B------:R-:W-:-:S04]  /*10b10*/  FMNMX.FTZ R2, R247, R2, !PT ;  /* 0x00000002f7027209 */ /* 0x000fc80007810000 */
[----:B------:R-:W-:-:S04]  /*10b20*/  FMNMX.FTZ R3, R251, R2, !PT ;  /* 0x00000002fb037209 */ /* 0x000fc80007810000 */
[----:B------:R-:W-:Y:S02]  /*10b30*/  FMNMX.FTZ R3, R28, R3, !PT ;  /* 0x000000031c037209 */ /* 0x000fe40007810000 */
[----:B-1----:R-:W-:-:S03]  /*10b40*/  FMNMX.FTZ R2, R0, R4, !PT ;  /* 0x0000000400027209 */ /* 0x002fc60007810000 */
[----:B------:R-:W1:Y:S04]  /*10b50*/  SHFL.BFLY PT, R4, R3, 0x2, 0x1f ;  /* 0x0c401f0003047f89 */ /* 0x000e6800000e0000 */
[----:B------:R-:W3:Y:S01]  /*10b60*/  SHFL.BFLY PT, R5, R2, 0x1, 0x1f ;  /* 0x0c201f0002057f89 */ /* 0x000ee200000e0000 */
[----:B------:R-:W-:-:S05]  /*10b70*/  FSEL R0, R134, RZ, P0 ;  /* 0x000000ff86007208 */ /* 0x000fca0000000000 */
[----:B------:R-:W-:-:S04]  /*10b80*/  FADD.FTZ R0, R59, -R0 ;  /* 0x800000003b007221 */ /* 0x000fc80000010000 */
[----:B------:R-:W-:Y:S01]  /*10b90*/  FMUL.FTZ R0, R0, c[0x0][0x23c] ;  /* 0x00008f0000007a20 */ /* 0x000fe20000410000 */
[----:B------:R-:W-:Y:S01]  /*10ba0*/  MUFU.EX2 R7, R7 ;  /* 0x0000000700077308 */ /* 0x000fe20000000800 */
[----:B-1----:R-:W-:-:S07]  /*10bb0*/  FMNMX.FTZ R3, R3, R4, !PT ;  /* 0x0000000403037209 */ /* 0x002fce0007810000 */
[----:B------:R-:W1:Y:S01]  /*10bc0*/  MUFU.EX2 R0, R0 ;  /* 0x0000000000007308 */ /* 0x000e620000000800 */
[----:B---3--:R-:W-:Y:S02]  /*10bd0*/  FMNMX.FTZ R133, R2, R5, !PT ;  /* 0x0000000502857209 */ /* 0x008fe40007810000 */
[----:B------:R-:W3:Y:S01]  /*10be0*/  SHFL.BFLY PT, R2, R3, 0x1, 0x1f ;  /* 0x0c201f0003027f89 */ /* 0x000ee200000e0000 */
[----:B------:R-:W-:Y:S01]  /*10bf0*/  IMAD.MOV.U32 R32, RZ, RZ, R58 ;  /* 0x000000ffff207224 */ /* 0x000fe200078e003a */
[----:B------:R-:W-:Y:S01]  /*10c00*/  MOV R35, R47 ;  /* 0x0000002f00237202 */ /* 0x000fe20000000f00 */
[----:B------:R-:W-:Y:S01]  /*10c10*/  IMAD.MOV.U32 R140, RZ, RZ, R46 ;  /* 0x000000ffff8c7224 */ /* 0x000fe200078e002e */
[----:B------:R-:W-:Y:S01]  /*10c20*/  FSETP.NEU.FTZ.AND P0, PT, R133, -INF , PT ;  /* 0xff8000008500780b */ /* 0x000fe20003f1d000 */
[-C--:B-1----:R-:W-:Y:S02]  /*10c30*/  FMUL.FTZ R18, R98, R0.reuse ;  /* 0x0000000062127220 */ /* 0x082fe40000410000 */
        /* <DEDUP_REMOVED lines=31> */
[----:B--2---:R-:W-:Y:S02]  /*10e30*/  FFMA.FTZ R112, R60, R0, R7 ;  /* 0x000000003c707223 */ /* 0x004fe40000010007 */
[----:B------:R-:W-:Y:S01]  /*10e40*/  FMUL.FTZ R0, R133, c[0x0][0x23c] ;  /* 0x00008f0085007a20 */ /* 0x000fe20000410000 */
[----:B---3--:R-:W-:-:S04]  /*10e50*/  FMNMX.FTZ R132, R3, R2, !PT ;  /* 0x0000000203847209 */ /* 0x008fc80007810000 */
[----:B------:R-:W-:Y:S02]  /*10e60*/  FSEL R0, R0, RZ, P0 ;  /* 0x000000ff00007208 */ /* 0x000fe40000000000 */
[----:B------:R-:W-:Y:S02]  /*10e70*/  FSEL R3, R133, RZ, P0 ;  /* 0x000000ff85037208 */ /* 0x000fe40000000000 */
[----:B------:R-:W-:Y:S01]  /*10e80*/  FSETP.NEU.FTZ.AND P0, PT, R132, -INF , PT ;  /* 0xff8000008400780b */ /* 0x000fe20003f1d000 */
[----:B------:R-:W-:Y:S02]  /*10e90*/  FFMA.FTZ R2, R36, c[0x0][0x23c], -R0 ;  /* 0x00008f0024027a23 */ /* 0x000fe40000010800 */
[----:B------:R-:W-:Y:S01]  /*10ea0*/  FADD.FTZ R5, R140, -R3 ;  /* 0x800000038c057221 */ /* 0x000fe20000010000 */
[----:B------:R-:W-:Y:S01]  /*10eb0*/  FSEL R3, R132, RZ, P0 ;  /* 0x000000ff84037208 */ /* 0x000fe20000000000 */
[----:B------:R1:W-:Y:S01]  /*10ec0*/  MUFU.EX2 R4, R2 ;  /* 0x0000000200047308 */ /* 0x0003e20000000800 */
[----:B------:R-:W-:Y:S01]  /*10ed0*/  IMAD.MOV.U32 R250, RZ, RZ, R6 ;  /* 0x000000fffffa7224 */ /* 0x000fe200078e0006 */
[----:B------:R-:W-:-:S02]  /*10ee0*/  MOV R81, R27 ;  /* 0x0000001b00517202 */ /* 0x000fc40000000f00 */
[----:B------:R-:W-:Y:S02]  /*10ef0*/  FADD.FTZ R6, R137, -R3 ;  /* 0x8000000389067221 */ /* 0x000fe40000010000 */
[--C-:B------:R-:W-:Y:S02]  /*10f00*/  FFMA.FTZ R3, R39, c[0x0][0x23c], -R0.reuse ;  /* 0x00008f0027037a23 */ /* 0x100fe40000010800 */
[----:B-1----:R-:W-:-:S04]  /*10f10*/  FFMA.FTZ R2, R37, c[0x0][0x23c], -R0 ;  /* 0x00008f0025027a23 */ /* 0x002fc80000010800 */
[----:B------:R1:W-:Y:S01]  /*10f20*/  MUFU.EX2 R27, R2 ;  /* 0x00000002001b7308 */ /* 0x0003e20000000800 */
[----:B------:R-:W-:-:S07]  /*10f30*/  MOV R15, R49 ;  /* 0x00000031000f7202 */ /* 0x000fce0000000f00 */
[----:B------:R2:W-:Y:S01]  /*10f40*/  MUFU.EX2 R141, R3 ;  /* 0x00000003008d7308 */ /* 0x0005e20000000800 */
[----:B-1----:R-:W-:-:S05]  /*10f50*/  FMUL.FTZ R2, R132, c[0x0][0x23c] ;  /* 0x00008f0084027a20 */ /* 0x002fca0000410000 */
[----:B------:R-:W-:Y:S01]  /*10f60*/  FSEL R2, R2, RZ, P0 ;  /* 0x000000ff02027208 */ /* 0x000fe20000000000 */
[----:B--2---:R-:W-:Y:S02]  /*10f70*/  FFMA.FTZ R3, R40, c[0x0][0x23c], -R0 ;  /* 0x00008f0028037a23 */ /* 0x004fe40000010800 */
[----:B------:R-:W-:Y:S02]  /*10f80*/  IMAD.MOV.U32 R85, RZ, RZ, R15 ;  /* 0x000000ffff557224 */ /* 0x000fe400078e000f */
[----:B------:R1:W-:Y:S01]  /*10f90*/  MUFU.EX2 R142, R3 ;  /* 0x00000003008e7308 */ /* 0x0003e20000000800 */
[----:B------:R-:W-:Y:S01]  /*10fa0*/  IMAD.MOV.U32 R15, RZ, RZ, R248 ;  /* 0x000000ffff0f7224 */ /* 0x000fe200078e00f8 */
[----:B------:R-:W-:Y:S01]  /*10fb0*/  MOV R248, R136 ;  /* 0x0000008800f87202 */ /* 0x000fe20000000f00 */
[----:B-1----:R-:W-:-:S05]  /*10fc0*/  FFMA.FTZ R3, R38, c[0x0][0x23c], -R2 ;  /* 0x00008f0026037a23 */ /* 0x002fca0000010802 */
[----:B------:R1:W-:Y:S01]  /*10fd0*/  MUFU.EX2 R136, R3 ;  /* 0x0000000300887308 */ /* 0x0003e20000000800 */
[----:B------:R-:W-:Y:S02]  /*10fe0*/  IMAD.MOV.U32 R25, RZ, RZ, R62 ;  /* 0x000000ffff197224 */ /* 0x000fe400078e003e */
[----:B------:R-:W-:Y:S02]  /*10ff0*/  IMAD.MOV.U32 R114, RZ, RZ, R15 ;  /* 0x000000ffff727224 */ /* 0x000fe400078e000f */
[----:B-1----:R-:W-:Y:S02]  /*11000*/  FMUL.FTZ R3, R5, c[0x0][0x23c] ;  /* 0x00008f0005037a20 */ /* 0x002fe40000410000 */
[----:B------:R-:W-:-:S04]  /*11010*/  FFMA.FTZ R5, R42, c[0x0][0x23c], -R2 ;  /* 0x00008f002a057a23 */ /* 0x000fc80000010802 */
[----:B------:R1:W-:Y:S08]  /*11020*/  MUFU.EX2 R137, R5 ;  /* 0x0000000500897308 */ /* 0x0003f00000000800 */
[----:B------:R2:W-:Y:S01]  /*11030*/  MUFU.EX2 R62, R31 ;  /* 0x0000001f003e7308 */ /* 0x0005e20000000800 */
[----:B-1----:R-:W-:-:S07]  /*11040*/  FFMA.FTZ R5, R41, c[0x0][0x23c], -R2 ;  /* 0x00008f0029057a23 */ /* 0x002fce0000010802 */
[----:B------:R1:W-:Y:S08]  /*11050*/  MUFU.EX2 R244, R29 ;  /* 0x0000001d00f47308 */ /* 0x0003f00000000800 */
[----:B------:R3:W-:Y:S01]  /*11060*/  MUFU.EX2 R140, R5 ;  /* 0x00000005008c7308 */ /* 0x0007e20000000800 */
[----:B--2---:R-:W-:Y:S01]  /*11070*/  MOV R31, R14 ;  /* 0x0000000e001f7202 */ /* 0x004fe20000000f00 */
[----:B-1----:R-:W-:-:S06]  /*11080*/  IMAD.MOV.U32 R29, RZ, RZ, R13 ;  /* 0x000000ffff1d7224 */ /* 0x002fcc00078e000d */
[----:B------:R-:W4:Y:S01]  /*11090*/  MUFU.EX2 R3, R3 ;  /* 0x0000000300037308 */ /* 0x000f220000000800 */
[----:B---3--:R-:W-:Y:S02]  /*110a0*/  FFMA.FTZ R5, R43, c[0x0][0x23c], -R2 ;  /* 0x00008f002b057a23 */ /* 0x008fe40000010802 */
[----:B------:R-:W-:Y:S02]  /*110b0*/  IMAD.MOV.U32 R43, RZ, RZ, R12 ;  /* 0x000000ffff2b7224 */ /* 0x000fe400078e000c */
[----:B------:R-:W1:Y:S01]  /*110c0*/  LDSM.16.MT88.4 R12, [R213+0xc000] ;  /* 0x00c00000d50c783b */ /* 0x000e620000004200 */
[----:B------:R-:W-:Y:S02]  /*110d0*/  FMUL.FTZ R6, R6, c[0x0][0x23c] ;  /* 0x00008f0006067a20 */ /* 0x000fe40000410000 */
[----:B------:R-:W2:Y:S01]  /*110e0*/  MUFU.EX2 R49, R10 ;  /* 0x0000000a00317308 */ /* 0x000ea20000000800 */
[----:B------:R-:W-:Y:S02]  /*110f0*/  IMAD.MOV.U32 R80, RZ, RZ, R20 ;  /* 0x000000ffff507224 */ /* 0x000fe400078e0014 */
[----:B----4-:R-:W-:-:S02]  /*11100*/  FFMA.FTZ R36, R33, R3, R4 ;  /* 0x0000000321247223 */ /* 0x010fc40000010004 */
[-C--:B------:R-:W-:Y:S02]  /*11110*/  FMUL.FTZ R172, R172, R3.reuse ;  /* 0x00000003acac7220 */ /* 0x080fe40000410000 */
[-C--:B------:R-:W-:Y:S01]  /*11120*/  FMUL.FTZ R173, R173, R3.reuse ;  /* 0x00000003adad7220 */ /* 0x080fe20000410000 */
[----:B------:R2:W-:Y:S01]  /*11130*/  MUFU.EX2 R60, R9 ;  /* 0x00000009003c7308 */ /* 0x0005e20000000800 */
        /* <DEDUP_REMOVED lines=8> */
[-C--:B------:R-:W-:Y:S01]  /*111c0*/  FMUL.FTZ R185, R185, R3.reuse ;  /* 0x00000003b9b97220 */ /* 0x080fe20000410000 */
[----:B------:R-:W3:Y:S01]  /*111d0*/  MUFU.EX2 R20, R6 ;  /* 0x0000000600147308 */ /* 0x000ee20000000800 */
        /* <DEDUP_REMOVED lines=21> */
[----:B------:R-:W-:Y:S02]  /*11330*/  FMUL.FTZ R125, R125, R3 ;  /* 0x000000037d7d7220 */ /* 0x000fe40000410000 */
[----:B------:R4:W5:Y:S01]  /*11340*/  MUFU.EX2 R3, R5 ;  /* 0x0000000500037308 */ /* 0x0009620000000800 */
[----:B--2---:R-:W-:Y:S01]  /*11350*/  F2FP.PACK_AB R9, R49, R7 ;  /* 0x000000073109723e */ /* 0x004fe200000000ff */
[----:B---3--:R-:W-:Y:S01]  /*11360*/  FMUL.FTZ R174, R174, R20 ;  /* 0x00000014aeae7220 */ /* 0x008fe20000410000 */
[----:B------:R-:W-:Y:S01]  /*11370*/  F2FP.PACK_AB R8, R61, R8 ;  /* 0x000000083d08723e */ /* 0x000fe200000000ff */
[----:B------:R-:W-:Y:S01]  /*11380*/  FMUL.FTZ R175, R175, R20 ;  /* 0x00000014afaf7220 */ /* 0x000fe20000410000 */
[----:B------:R-:W-:Y:S01]  /*11390*/  F2FP.PACK_AB R4, R27, R4 ;  /* 0x000000041b04723e */ /* 0x000fe200000000ff */
[----:B------:R-:W-:Y:S01]  /*113a0*/  FMUL.FTZ R182, R182, R20 ;  /* 0x00000014b6b67220 */ /* 0x000fe20000410000 */
[----:B------:R-:W-:Y:S01]  /*113b0*/  F2FP.PACK_AB R10, R244, R62 ;  /* 0x0000003ef40a723e */ /* 0x000fe200000000ff */
[----:B------:R-:W-:Y:S01]  /*113c0*/  FMUL.FTZ R183, R183, R20 ;  /* 0x00000014b7b77220 */ /* 0x000fe20000410000 */
[----:B------:R-:W-:-:S02]  /*113d0*/  F2FP.PACK_AB R11, R143, R60 ;  /* 0x0000003c8f0b723e */ /* 0x000fc400000000ff */
[----:B------:R-:W-:Y:S02]  /*113e0*/  F2FP.PACK_AB R6, R142, R141 ;  /* 0x0000008d8e06723e */ /* 0x000fe400000000ff */
[----:B----4-:R-:W-:Y:S02]  /*113f0*/  F2FP.PACK_AB R5, R137, R136 ;  /* 0x000000888905723e */ /* 0x010fe400000000ff */
[----:B-----5:R-:W-:Y:S01]  /*11400*/  F2FP.PACK_AB R7, R3, R140 ;  /* 0x0000008c0307723e */ /* 0x020fe200000000ff */
[-C--:B-1----:R-:W-:Y:S08]  /*11410*/  HMMA.16816.F32 R168, R8, R12.reuse, R168 ;  /* 0x0000000c08a8723c */ /* 0x082ff000000018a8 */
[C---:B------:R-:W-:Y:S08]  /*11420*/  HMMA.16816.F32 R172, R4.reuse, R12, R172 ;  /* 0x0000000c04ac723c */ /* 0x040ff000000018ac */
[-C--:B------:R-:W-:Y:S08]  /*11430*/  HMMA.16816.F32 R180, R4, R14.reuse, R180 ;  /* 0x0000000e04b4723c */ /* 0x080ff000000018b4 */
[----:B------:R-:W-:Y:S01]  /*11440*/  HMMA.16816.F32 R164, R8, R14, R164 ;  /* 0x0000000e08a4723c */ /* 0x000fe200000018a4 */
[----:B------:R-:W1:Y:S01]  /*11450*/  LDSM.16.MT88.4 R12, [R214+0xc000] ;  /* 0x00c00000d60c783b */ /* 0x000e620000004200 */
[----:B------:R-:W-:-:S02]  /*11460*/  FMUL.FTZ R178, R178, R20 ;  /* 0x00000014b2b27220 */ /* 0x000fc40000410000 */
[-C--:B------:R-:W-:Y:S02]  /*11470*/  FMUL.FTZ R179, R179, R20.reuse ;  /* 0x00000014b3b37220 */ /* 0x080fe40000410000 */
[-C--:B------:R-:W-:Y:S02]  /*11480*/  FMUL.FTZ R190, R190, R20.reuse ;  /* 0x00000014bebe7220 */ /* 0x080fe40000410000 */
[-C--:B------:R-:W-:Y:S01]  /*11490*/  FMUL.FTZ R191, R191, R20.reuse ;  /* 0x00000014bfbf7220 */ /* 0x080fe20000410000 */
        /* <DEDUP_REMOVED lines=8> */
[----:B------:R-:W-:Y:S01]  /*11520*/  FMUL.FTZ R199, R199, R20 ;  /* 0x00000014c7c77220 */ /* 0x000fe20000410000 */
[----:B------:R-:W-:Y:S01]  /*11530*/  MOV R115, R80 ;  /* 0x0000005000737202 */ /* 0x000fe20000000f00 */
[----:B------:R-:W-:Y:S01]  /*11540*/  IMAD.MOV.U32 R42, RZ, RZ, R81 ;  /* 0x000000ffff2a7224 */ /* 0x000fe200078e0051 */
        /* <DEDUP_REMOVED lines=9> */
[----:B------:R-:W-:Y:S01]  /*115e0*/  MOV R40, R85 ;  /* 0x0000005500287202 */ /* 0x000fe20000000f00 */
[----:B------:R-:W-:Y:S02]  /*115f0*/  IMAD.MOV.U32 R38, RZ, RZ, R84 ;  /* 0x000000ffff267224 */ /* 0x000fe400078e0054 */
        /* <DEDUP_REMOVED lines=26> */
[----:B------:R-:W-:Y:S02]  /*117a0*/  FMUL.FTZ R111, R111, R20 ;  /* 0x000000146f6f7220 */ /* 0x000fe40000410000 */
[----:B------:R-:W-:Y:S02]  /*117b0*/  IMAD.MOV.U32 R37, RZ, RZ, R251 ;  /* 0x000000ffff257224 */ /* 0x000fe400078e00fb */
[----:B------:R-:W-:Y:S01]  /*117c0*/  IMAD.MOV.U32 R39, RZ, RZ, R250 ;  /* 0x000000ffff277224 */ /* 0x000fe200078e00fa */
[----:B------:R-:W-:Y:S01]  /*117d0*/  MOV R250, R34 ;  /* 0x0000002200fa7202 */ /* 0x000fe20000000f00 */
[----:B------:R-:W-:-:S02]  /*117e0*/  IMAD.MOV.U32 R251, RZ, RZ, R32 ;  /* 0x000000fffffb7224 */ /* 0x000fc400078e0020 */
[----:B------:R-:W-:Y:S02]  /*117f0*/  IMAD.MOV.U32 R41, RZ, RZ, R35 ;  /* 0x000000ffff297224 */ /* 0x000fe400078e0023 */
[-C--:B-1----:R-:W-:Y:S08]  /*11800*/  HMMA.16816.F32 R32, R8, R12.reuse, R100 ;  /* 0x0000000c0820723c */ /* 0x082ff00000001864 */
[C---:B------:R-:W-:Y:S08]  /*11810*/  HMMA.16816.F32 R104, R4.reuse, R12, R104 ;  /* 0x0000000c0468723c */ /* 0x040ff00000001868 */
[-C--:B------:R-:W-:Y:S08]  /*11820*/  HMMA.16816.F32 R108, R4, R14.reuse, R108 ;  /* 0x0000000e046c723c */ /* 0x080ff0000000186c */
[----:B------:R-:W-:Y:S01]  /*11830*/  HMMA.16816.F32 R96, R8, R14, R96 ;  /* 0x0000000e0860723c */ /* 0x000fe20000001860 */
[----:B------:R-:W1:Y:S01]  /*11840*/  LDSM.16.MT88.4 R12, [R215+0xe000] ;  /* 0x00e00000d70c783b */ /* 0x000e620000004200 */
[----:B------:R-:W-:-:S02]  /*11850*/  IMAD.MOV.U32 R145, RZ, RZ, R40 ;  /* 0x000000ffff917224 */ /* 0x000fc400078e0028 */
[-C--:B------:R-:W-:Y:S02]  /*11860*/  FMUL.FTZ R122, R122, R20.reuse ;  /* 0x000000147a7a7220 */ /* 0x080fe40000410000 */
[-C--:B------:R-:W-:Y:S02]  /*11870*/  FMUL.FTZ R123, R123, R20.reuse ;  /* 0x000000147b7b7220 */ /* 0x080fe40000410000 */
[-C--:B------:R-:W-:Y:S02]  /*11880*/  FMUL.FTZ R126, R126, R20.reuse ;  /* 0x000000147e7e7220 */ /* 0x080fe40000410000 */
[----:B------:R-:W-:Y:S02]  /*11890*/  FMUL.FTZ R127, R127, R20 ;  /* 0x000000147f7f7220 */ /* 0x000fe40000410000 */
[----:B------:R-:W-:Y:S02]  /*118a0*/  IMAD.MOV.U32 R144, RZ, RZ, R41 ;  /* 0x000000ffff907224 */ /* 0x000fe400078e0029 */
[----:B------:R-:W-:Y:S01]  /*118b0*/  IMAD.MOV.U32 R41, RZ, RZ, R22 ;  /* 0x000000ffff297224 */ /* 0x000fe200078e0016 */
[----:B-1----:R-:W-:Y:S07]  /*118c0*/  HMMA.16816.F32 R100, R8, R12, R116 ;  /* 0x0000000c0864723c */ /* 0x002fee0000001874 */
[----:B------:R-:W-:-:S02]  /*118d0*/  IMAD.MOV.U32 R117, RZ, RZ, R3 ;  /* 0x000000ffff757224 */ /* 0x000fc400078e0003 */
[----:B------:R-:W-:-:S04]  /*118e0*/  FFMA.FTZ R3, R243, c[0x0][0x23c], -R0 ;  /* 0x00008f00f3037a23 */ /* 0x000fc80000010800 */
[----:B------:R1:W-:Y:S01]  /*118f0*/  MUFU.EX2 R40, R3 ;  /* 0x0000000300287308 */ /* 0x0003e20000000800 */
[----:B------:R-:W-:Y:S01]  /*11900*/  MOV R119, R42 ;  /* 0x0000002a00777202 */ /* 0x000fe20000000f00 */
[----:B------:R-:W-:Y:S01]  /*11910*/  HMMA.16816.F32 R120, R4, R12, R120 ;  /* 0x0000000c0478723c */ /* 0x000fe20000001878 */
[----:B------:R-:W-:Y:S01]  /*11920*/  MOV R116, R29 ;  /* 0x0000001d00747202 */ /* 0x000fe20000000f00 */
[----:B-1----:R-:W-:-:S04]  /*11930*/  FFMA.FTZ R3, R242, c[0x0][0x23c], -R0 ;  /* 0x00008f00f2037a23 */ /* 0x002fc80000010800 */
[----:B------:R1:W-:Y:S02]  /*11940*/  MUFU.EX2 R42, R3 ;  /* 0x00000003002a7308 */ /* 0x0003e40000000800 */
[----:B------:R-:W-:Y:S07]  /*11950*/  HMMA.16816.F32 R124, R4, R14, R124 ;  /* 0x0000000e047c723c */ /* 0x000fee000000187c */
[----:B------:R-:W-:Y:S01]  /*11960*/  IMAD.MOV.U32 R7, RZ, RZ, R31 ;  /* 0x000000ffff077224 */ /* 0x000fe200078e001f */
[----:B------:R-:W-:Y:S01]  /*11970*/  MOV R5, R30 ;  /* 0x0000001e00057202 */ /* 0x000fe20000000f00 */
[----:B------:R-:W-:-:S02]  /*11980*/  IMAD.MOV.U32 R6, RZ, RZ, R28 ;  /* 0x000000ffff067224 */ /* 0x000fc400078e001c */
[----:B-1----:R-:W-:Y:S01]  /*11990*/  FFMA.FTZ R3, R50, c[0x0][0x23c], -R0 ;  /* 0x00008f0032037a23 */ /* 0x002fe20000010800 */
[----:B------:R-:W-:Y:S01]  /*119a0*/  HMMA.16816.F32 R28, R8, R14, R128 ;  /* 0x0000000e081c723c */ /* 0x000fe20000001880 */
[----:B------:R-:W1:Y:S02]  /*119b0*/  LDSM.16.MT88.4 R12, [R213+0xc800] ;  /* 0x00c80000d50c783b */ /* 0x000e640000004200 */
[----:B------:R2:W-:Y:S04]  /*119c0*/  MUFU.EX2 R50, R3 ;  /* 0x0000000300327308 */ /* 0x0005e80000000800 */
[----:B------:R-:W-:Y:S01]  /*119d0*/  MOV R130, R53 ;  /* 0x0000003500827202 */ /* 0x000fe20000000f00 */
[----:B------:R-:W-:Y:S02]  /*119e0*/  IMAD.MOV.U32 R118, RZ, RZ, R38 ;  /* 0x000000ffff767224 */ /* 0x000fe400078e0026 */
[----:B------:R-:W-:-:S02]  /*119f0*/  IMAD.MOV.U32 R131, RZ, RZ, R43 ;  /* 0x000000ffff837224 */ /* 0x000fc400078e002b */
[----:B--2---:R-:W-:-:S04]  /*11a00*/  FFMA.FTZ R3, R231, c[0x0][0x23c], -R0 ;  /* 0x00008f00e7037a23 */ /* 0x004fc80000010800 */
[----:B------:R2:W-:Y:S01]  /*11a10*/  MUFU.EX2 R53, R3 ;  /* 0x0000000300357308 */ /* 0x0005e20000000800 */
[----:B------:R-:W-:Y:S02]  /*11a20*/  IMAD.MOV.U32 R147, RZ, RZ, R25 ;  /* 0x000000ffff937224 */ /* 0x000fe400078e0019 */
[--C-:B------:R-:W-:Y:S02]  /*11a30*/  FFMA.FTZ R25, R241, c[0x0][0x23c], -R0.reuse ;  /* 0x00008f00f1197a23 */ /* 0x100fe40000010800 */
[--C-:B------:R-:W-:Y:S02]  /*11a40*/  FFMA.FTZ R150, R204, c[0x0][0x23c], -R0.reuse ;  /* 0x00008f00cc967a23 */ /* 0x100fe40000010800 */
[--C-:B------:R-:W-:Y:S01]  /*11a50*/  FFMA.FTZ R149, R139, c[0x0][0x23c], -R0.reuse ;  /* 0x00008f008b957a23 */ /* 0x100fe20000010800 */
[----:B------:R3:W-:Y:S01]  /*11a60*/  MUFU.EX2 R22, R26 ;  /* 0x0000001a00167308 */ /* 0x0007e20000000800 */
[----:B------:R-:W-:Y:S02]  /*11a70*/  FFMA.FTZ R148, R138, c[0x0][0x23c], -R0 ;  /* 0x00008f008a947a23 */ /* 0x000fe40000010800 */
[----:B--2---:R-:W-:-:S05]  /*11a80*/  FFMA.FTZ R3, R252, c[0x0][0x23c], -R2 ;  /* 0x00008f00fc037a23 */ /* 0x004fca0000010802 */
[----:B------:R2:W4:Y:S01]  /*11a90*/  MUFU.EX2 R43, R24 ;  /* 0x00000018002b7308 */ /* 0x0005220000000800 */
[----:B------:R-:W-:-:S07]  /*11aa0*/  FFMA.FTZ R151, R63, c[0x0][0x23c], -R0 ;  /* 0x00008f003f977a23 */ /* 0x000fce0000010800 */
[----:B------:R5:W-:Y:S01]  /*11ab0*/  MUFU.EX2 R38, R3 ;  /* 0x0000000300267308 */ /* 0x000be20000000800 */
[--C-:B---3--:R-:W-:Y:S02]  /*11ac0*/  FFMA.FTZ R26, R205, c[0x0][0x23c], -R0.reuse ;  /* 0x00008f00cd1a7a23 */ /* 0x108fe40000010800 */
[----:B--2---:R-:W-:Y:S02]  /*11ad0*/  FFMA.FTZ R24, R207, c[0x0][0x23c], -R0 ;  /* 0x00008f00cf187a23 */ /* 0x004fe40000010800 */
[----:B-----5:R-:W-:Y:S02]  /*11ae0*/  FFMA.FTZ R3, R23, c[0x0][0x23c], -R2 ;  /* 0x00008f0017037a23 */ /* 0x020fe40000010802 */
[----:B------:R-:W-:Y:S02]  /*11af0*/  FFMA.FTZ R23, R206, c[0x0][0x23c], -R0 ;  /* 0x00008f00ce177a23 */ /* 0x000fe40000010800 */
[----:B------:R-:W-:Y:S01]  /*11b00*/  FFMA.FTZ R0, R41, c[0x0][0x23c], -R2 ;  /* 0x00008f0029007a23 */ /* 0x000fe20000010802 */
[----:B------:R-:W-:-:S03]  /*11b10*/  MOV R146, R39 ;  /* 0x0000002700927202 */ /* 0x000fc60000000f00 */
[----:B------:R2:W-:Y:S08]  /*11b20*/  MUFU.EX2 R41, R0 ;  /* 0x0000000000297308 */ /* 0x0005f00000000800 */
[----:B------:R3:W-:Y:S01]  /*11b30*/  MUFU.EX2 R39, R3 ;  /* 0x0000000300277308 */ /* 0x0007e20000000800 */
[----:B--2---:R-:W-:-:S07]  /*11b40*/  FFMA.FTZ R0, R130, c[0x0][0x23c], -R2 ;  /* 0x00008f0082007a23 */ /* 0x004fce0000010802 */
[----:B------:R-:W-:Y:S01]  /*11b50*/  MUFU.EX2 R51, R51 ;  /* 0x0000003300337308 */ /* 0x000fe20000000800 */
[----:B---3--:R-:W-:-:S07]  /*11b60*/  FADD.FTZ R3, R49, R112 ;  /* 0x0000007031037221 */ /* 0x008fce0000010000 */
[----:B------:R-:W-:Y:S08]  /*11b70*/  MUFU.EX2 R54, R54 ;  /* 0x0000003600367308 */ /* 0x000ff00000000800 */
[----:B------:R-:W-:Y:S08]  /*11b80*/  MUFU.EX2 R21, R21 ;  /* 0x0000001500157308 */ /* 0x000ff00000000800 */
[----:B------:R-:W2:Y:S08]  /*11b90*/  MUFU.EX2 R48, R48 ;  /* 0x0000003000307308 */ /* 0x000eb00000000800 */
[----:B------:R-:W-:Y:S08]  /*11ba0*/  MUFU.EX2 R52, R52 ;  /* 0x0000003400347308 */ /* 0x000ff00000000800 */
[----:B------:R-:W3:Y:S08]  /*11bb0*/  MUFU.EX2 R55, R55 ;  /* 0x0000003700377308 */ /* 0x000ef00000000800 */
[----:B------:R-:W5:Y:S01]  /*11bc0*/  MUFU.EX2 R49, R0 ;  /* 0x0000000000317308 */ /* 0x000f620000000800 */
[----:B------:R-:W-:Y:S01]  /*11bd0*/  FADD.FTZ R4, R61, R208 ;  /* 0x000000d03d047221 */ /* 0x000fe20000010000 */
[----:B------:R-:W-:Y:S01]  /*11be0*/  MOV R243, R6 ;  /* 0x0000000600f37202 */ /* 0x000fe20000000f00 */
[----:B------:R-:W-:Y:S01]  /*11bf0*/  IMAD.MOV.U32 R252, RZ, RZ, R37 ;  /* 0x000000fffffc7224 */ /* 0x000fe200078e0025 */
[----:B----4-:R-:W-:Y:S01]  /*11c00*/  F2FP.PACK_AB R8, R43, R22 ;  /* 0x000000162b08723e */ /* 0x010fe200000000ff */
[----:B------:R-:W-:Y:S01]  /*11c10*/  IMAD.MOV.U32 R205, RZ, RZ, R5 ;  /* 0x000000ffffcd7224 */ /* 0x000fe200078e0005 */
[----:B--2---:R-:W-:Y:S01]  /*11c20*/  F2FP.PACK_AB R9, R48, R21 ;  /* 0x000000153009723e */ /* 0x004fe200000000ff */
[----:B------:R-:W-:Y:S01]  /*11c30*/  IMAD.MOV.U32 R139, RZ, RZ, R7 ;  /* 0x000000ffff8b7224 */ /* 0x000fe200078e0007 */
[----:B------:R-:W-:Y:S01]  /*11c40*/  F2FP.PACK_AB R10, R54, R51 ;  /* 0x00000033360a723e */ /* 0x000fe200000000ff */
[----:B------:R-:W-:Y:S01]  /*11c50*/  FADD.FTZ R37, R62, R4 ;  /* 0x000000043e257221 */ /* 0x000fe20000010000 */
[----:B---3--:R-:W-:-:S02]  /*11c60*/  F2FP.PACK_AB R11, R55, R52 ;  /* 0x00000034370b723e */ /* 0x008fc400000000ff */
[----:B------:R-:W-:Y:S02]  /*11c70*/  F2FP.PACK_AB R4, R42, R40 ;  /* 0x000000282a04723e */ /* 0x000fe400000000ff */
[----:B------:R-:W-:Y:S02]  /*11c80*/  F2FP.PACK_AB R6, R53, R50 ;  /* 0x000000323506723e */ /* 0x000fe400000000ff */
[----:B------:R-:W-:Y:S02]  /*11c90*/  F2FP.PACK_AB R5, R39, R38 ;  /* 0x000000262705723e */ /* 0x000fe400000000ff */
[----:B-----5:R-:W-:Y:S01]  /*11ca0*/  F2FP.PACK_AB R7, R49, R41 ;  /* 0x000000293107723e */ /* 0x020fe200000000ff */
[----:B------:R-:W-:Y:S01]  /*11cb0*/  FADD.FTZ R27, R27, R36 ;  /* 0x000000241b1b7221 */ /* 0x000fe20000010000 */
[----:B-1----:R-:W-:Y:S01]  /*11cc0*/  HMMA.16816.F32 R168, R8, R12, R168 ;  /* 0x0000000c08a8723c */ /* 0x002fe200000018a8 */
[----:B------:R-:W-:-:S07]  /*11cd0*/  FADD.FTZ R36, R60, R3 ;  /* 0x000000033c247221 */ /* 0x000fce0000010000 */
[C---:B------:R-:W-:Y:S08]  /*11ce0*/  HMMA.16816.F32 R172, R4.reuse, R12, R172 ;  /* 0x0000000c04ac723c */ /* 0x040ff000000018ac */
[-C--:B------:R-:W-:Y:S08]  /*11cf0*/  HMMA.16816.F32 R180, R4, R14.reuse, R180 ;  /* 0x0000000e04b4723c */ /* 0x080ff000000018b4 */
[C---:B------:R-:W-:Y:S01]  /*11d00*/  HMMA.16816.F32 R60, R8.reuse, R14, R164 ;  /* 0x0000000e083c723c */ /* 0x040fe200000018a4 */
[----:B------:R-:W1:Y:S07]  /*11d10*/  LDSM.16.MT88.4 R12, [R214+0xc800] ;  /* 0x00c80000d60c783b */ /* 0x000e6e0000004200 */
[-C--:B-1----:R-:W-:Y:S08]  /*11d20*/  HMMA.16816.F32 R160, R8, R12.reuse, R160 ;  /* 0x0000000c08a0723c */ /* 0x082ff000000018a0 */
[C---:B------:R-:W-:Y:S08]  /*11d30*/  HMMA.16816.F32 R176, R4.reuse, R12, R176 ;  /* 0x0000000c04b0723c */ /* 0x040ff000000018b0 */
[-C--:B------:R-:W-:Y:S08]  /*11d40*/  HMMA.16816.F32 R188, R4, R14.reuse, R188 ;  /* 0x0000000e04bc723c */ /* 0x080ff000000018bc */
[----:B------:R-:W-:Y:S01]  /*11d50*/  HMMA.16816.F32 R156, R8, R14, R156 ;  /* 0x0000000e089c723c */ /* 0x000fe2000000189c */
[----:B------:R-:W1:Y:S01]  /*11d60*/  LDSM.16.MT88.4 R12, [R216+0xc800] ;  /* 0x00c80000d80c783b */ /* 0x000e620000004200 */
[----:B------:R-:W-:-:S02]  /*11d70*/  IMAD.MOV.U32 R204, RZ, RZ, R115 ;  /* 0x000000ffffcc7224 */ /* 0x000fc400078e0073 */
[----:B------:R-:W-:Y:S02]  /*11d80*/  IMAD.MOV.U32 R231, RZ, RZ, R114 ;  /* 0x000000ffffe77224 */ /* 0x000fe400078e0072 */
[----:B------:R-:W-:Y:S02]  /*11d90*/  IMAD.MOV.U32 R166, RZ, RZ, R113 ;  /* 0x000000ffffa67224 */ /* 0x000fe400078e0071 */
[-C--:B-1----:R-:W-:Y:S08]  /*11da0*/  HMMA.16816.F32 R152, R8, R12.reuse, R152 ;  /* 0x0000000c0898723c */ /* 0x082ff00000001898 */
        /* <DEDUP_REMOVED lines=22> */
[----:B------:R-:W-:-:S03]  /*11f10*/  MOV R207, R119 ;  /* 0x0000007700cf7202 */ /* 0x000fc60000000f00 */
[C---:B-1----:R-:W-:Y:S01]  /*11f20*/  HMMA.16816.F32 R68, R8.reuse, R14, R16 ;  /* 0x0000000e0844723c */ /* 0x042fe20000001810 */
[----:B------:R-:W1:Y:S07]  /*11f30*/  LDSM.16.MT88.4 R16, [R216+0xe800] ;  /* 0x00e80000d810783b */ /* 0x000e6e0000004200 */
[-C--:B------:R-:W-:Y:S08]  /*11f40*/  HMMA.16816.F32 R116, R8, R12.reuse, R56 ;  /* 0x0000000c0874723c */ /* 0x080ff00000001838 */
[C---:B------:R-:W-:Y:S08]  /*11f50*/  HMMA.16816.F32 R88, R4.reuse, R12, R88 ;  /* 0x0000000c0458723c */ /* 0x040ff00000001858 */
[----:B------:R-:W-:Y:S01]  /*11f60*/  HMMA.16816.F32 R92, R4, R14, R92 ;  /* 0x0000000e045c723c */ /* 0x000fe2000000185c */
[----:B------:R-:W2:Y:S01]  /*11f70*/  LDSM.16.MT88.4 R12, [R215+0xe800] ;  /* 0x00e80000d70c783b */ /* 0x000ea20000004200 */
[----:B------:R-:W-:-:S04]  /*11f80*/  FFMA.FTZ R0, R0, R20, R136 ;  /* 0x0000001400007223 */ /* 0x000fc80000010088 */
[----:B------:R-:W-:Y:S02]  /*11f90*/  FADD.FTZ R0, R137, R0 ;  /* 0x0000000089007221 */ /* 0x000fe40000010000 */
[----:B------:R-:W-:Y:S01]  /*11fa0*/  FFMA.FTZ R3, R3, c[0x0][0x23c], -R2 ;  /* 0x00008f0003037a23 */ /* 0x000fe20000010802 */
[-C--:B-1----:R-:W-:Y:S03]  /*11fb0*/  HMMA.16816.F32 R64, R8, R16.reuse, R32 ;  /* 0x000000100840723c */ /* 0x082fe60000001820 */
[----:B------:R1:W-:Y:S05]  /*11fc0*/  MUFU.EX2 R136, R3 ;  /* 0x0000000300887308 */ /* 0x0003ea0000000800 */
[C---:B------:R-:W-:Y:S07]  /*11fd0*/  HMMA.16816.F32 R104, R4.reuse, R16, R104 ;  /* 0x000000100468723c */ /* 0x040fee0000001868 */
[----:B------:R-:W-:Y:S01]  /*11fe0*/  IMAD.MOV.U32 R16, RZ, RZ, R166 ;  /* 0x000000ffff107224 */ /* 0x000fe200078e00a6 */
[C---:B--2---:R-:W-:Y:S08]  /*11ff0*/  HMMA.16816.F32 R120, R4.reuse, R12, R120 ;  /* 0x0000000c0478723c */ /* 0x044ff00000001878 */
[----:B------:R-:W-:Y:S08]  /*12000*/  HMMA.16816.F32 R124, R4, R14, R124 ;  /* 0x0000000e047c723c */ /* 0x000ff0000000187c */
[C---:B------:R-:W-:Y:S08]  /*12010*/  HMMA.16816.F32 R44, R8.reuse, R12, R100 ;  /* 0x0000000c082c723c */ /* 0x040ff00000001864 */
[----:B------:R-:W-:Y:S01]  /*12020*/  HMMA.16816.F32 R32, R8, R14, R28 ;  /* 0x0000000e0820723c */ /* 0x000fe2000000181c */
[----:B------:R-:W2:Y:S01]  /*12030*/  LDSM.16.MT88.4 R12, [R213+0xd000] ;  /* 0x00d00000d50c783b */ /* 0x000ea20000004200 */
[----:B------:R-:W-:Y:S01]  /*12040*/  MOV R17, R167 ;  /* 0x000000a700117202 */ /* 0x000fe20000000f00 */
[----:B-1----:R-:W-:-:S04]  /*12050*/  FFMA.FTZ R3, R16, c[0x0][0x23c], -R2 ;  /* 0x00008f0010037a23 */ /* 0x002fc80000010802 */
[----:B------:R-:W-:Y:S02]  /*12060*/  FADD.FTZ R30, R140, R0 ;  /* 0x000000008c1e7221 */ /* 0x000fe40000010000 */
[----:B------:R-:W-:Y:S01]  /*12070*/  FFMA.FTZ R0, R245, c[0x0][0x23c], -R2 ;  /* 0x00008f00f5007a23 */ /* 0x000fe20000010802 */
[----:B------:R-:W-:Y:S01]  /*12080*/  HMMA.16816.F32 R108, R4, R18, R108 ;  /* 0x00000012046c723c */ /* 0x000fe2000000186c */
[----:B------:R-:W-:Y:S01]  /*12090*/  IMAD.MOV.U32 R164, RZ, RZ, R241 ;  /* 0x000000ffffa47224 */ /* 0x000fe200078e00f1 */
[----:B------:R1:W3:Y:S05]  /*120a0*/  MUFU.EX2 R137, R3 ;  /* 0x0000000300897308 */ /* 0x0002ea0000000800 */
[----:B------:R-:W-:-:S03]  /*120b0*/  FADD.FTZ R5, R244, R37 ;  /* 0x00000025f4057221 */ /* 0x000fc60000010000 */
[----:B------:R4:W-:Y:S01]  /*120c0*/  MUFU.EX2 R37, R0 ;  /* 0x0000000000257308 */ /* 0x0009e20000000800 */
[----:B------:R-:W-:Y:S01]  /*120d0*/  IMAD.MOV.U32 R167, RZ, RZ, R208 ;  /* 0x000000ffffa77224 */ /* 0x000fe200078e00d0 */
[----:B------:R-:W-:Y:S01]  /*120e0*/  MOV R165, R205 ;  /* 0x000000cd00a57202 */ /* 0x000fe20000000f00 */
[----:B------:R-:W-:-:S05]  /*120f0*/  IMAD.MOV.U32 R166, RZ, RZ, R139 ;  /* 0x000000ffffa67224 */ /* 0x000fca00078e008b */
[----:B------:R-:W-:Y:S01]  /*12100*/  MUFU.EX2 R241, R209 ;  /* 0x000000d100f17308 */ /* 0x000fe20000000800 */
[----:B-1----:R-:W-:Y:S02]  /*12110*/  FADD.FTZ R3, R143, R36 ;  /* 0x000000248f037221 */ /* 0x002fe40000010000 */
[----:B----4-:R-:W-:-:S05]  /*12120*/  FFMA.FTZ R0, R17, c[0x0][0x23c], -R2 ;  /* 0x00008f0011007a23 */ /* 0x010fca0000010802 */
[----:B------:R-:W-:Y:S08]  /*12130*/  MUFU.EX2 R138, R138 ;  /* 0x0000008a008a7308 */ /* 0x000ff00000000800 */
[----:B------:R-:W-:Y:S08]  /*12140*/  MUFU.EX2 R206, R206 ;  /* 0x000000ce00ce7308 */ /* 0x000ff00000000800 */
[----:B------:R-:W-:Y:S08]  /*12150*/  MUFU.EX2 R210, R210 ;  /* 0x000000d200d27308 */ /* 0x000ff00000000800 */
[----:B------:R-:W-:Y:S08]  /*12160*/  MUFU.EX2 R231, R231 ;  /* 0x000000e700e77308 */ /* 0x000ff00000000800 */
[----:B------:R-:W-:Y:S08]  /*12170*/  MUFU.EX2 R204, R204 ;  /* 0x000000cc00cc7308 */ /* 0x000ff00000000800 */
[----:B------:R-:W-:Y:S08]  /*12180*/  MUFU.EX2 R207, R207 ;  /* 0x000000cf00cf7308 */ /* 0x000ff00000000800 */
[----:B------:R-:W-:Y:S08]  /*12190*/  MUFU.EX2 R211, R211 ;  /* 0x000000d300d37308 */ /* 0x000ff00000000800 */
[----:B------:R-:W-:Y:S08]  /*121a0*/  MUFU.EX2 R139, R25 ;  /* 0x00000019008b7308 */ /* 0x000ff00000000800 */
[----:B------:R-:W1:Y:S08]  /*121b0*/  MUFU.EX2 R205, R24 ;  /* 0x0000001800cd7308 */ /* 0x000e700000000800 */
[----:B------:R-:W-:Y:S08]  /*121c0*/  MUFU.EX2 R208, R23 ;  /* 0x0000001700d07308 */ /* 0x000ff00000000800 */
[----:B------:R-:W4:Y:S08]  /*121d0*/  MUFU.EX2 R209, R26 ;  /* 0x0000001a00d17308 */ /* 0x000f300000000800 */
[----:B------:R-:W5:Y:S01]  /*121e0*/  MUFU.EX2 R36, R0 ;  /* 0x0000000000247308 */ /* 0x000f620000000800 */
[----:B------:R-:W-:Y:S01]  /*121f0*/  FADD.FTZ R4, R141, R27 ;  /* 0x0000001b8d047221 */ /* 0x000fe20000010000 */
[----:B------:R-:W-:Y:S01]  /*12200*/  HMMA.16816.F32 R56, R8, R18, R96 ;  /* 0x000000120838723c */ /* 0x000fe20000001860 */
[----:B------:R-:W-:Y:S01]  /*12210*/  FADD.FTZ R29, R22, R5 ;  /* 0x00000005161d7221 */ /* 0x000fe20000010000 */
[----:B---3--:R-:W-:Y:S01]  /*12220*/  F2FP.PACK_AB R5, R137, R136 ;  /* 0x000000888905723e */ /* 0x008fe200000000ff */
[----:B------:R-:W-:Y:S01]  /*12230*/  FADD.FTZ R31, R142, R4 ;  /* 0x000000048e1f7221 */ /* 0x000fe20000010000 */
[----:B-1----:R-:W-:Y:S01]  /*12240*/  F2FP.PACK_AB R4, R205, R139 ;  /* 0x0000008bcd04723e */ /* 0x002fe200000000ff */
[----:B------:R-:W-:Y:S01]  /*12250*/  FADD.FTZ R28, R21, R3 ;  /* 0x00000003151c7221 */ /* 0x000fe20000010000 */
[----:B----4-:R-:W-:Y:S01]  /*12260*/  F2FP.PACK_AB R6, R209, R208 ;  /* 0x000000d0d106723e */ /* 0x010fe200000000ff */
[----:B------:R-:W1:Y:S01]  /*12270*/  LDSM.16.MT88.4 R20, [R214+0xd000] ;  /* 0x00d00000d614783b */ /* 0x000e620000004200 */
[----:B------:R-:W-:-:S02]  /*12280*/  F2FP.PACK_AB R8, R206, R138 ;  /* 0x0000008ace08723e */ /* 0x000fc400000000ff */
[----:B------:R-:W-:Y:S01]  /*12290*/  F2FP.PACK_AB R9, R207, R204 ;  /* 0x000000cccf09723e */ /* 0x000fe200000000ff */
[----:B------:R-:W3:Y:S01]  /*122a0*/  LDSM.16.MT88.4 R16, [R216+0xd000] ;  /* 0x00d00000d810783b */ /* 0x000ee20000004200 */
[----:B------:R-:W-:Y:S02]  /*122b0*/  F2FP.PACK_AB R10, R231, R210 ;  /* 0x000000d2e70a723e */ /* 0x000fe400000000ff */
[----:B------:R-:W-:Y:S02]  /*122c0*/  F2FP.PACK_AB R11, R241, R211 ;  /* 0x000000d3f10b723e */ /* 0x000fe400000000ff */
[----:B-----5:R-:W-:-:S05]  /*122d0*/  F2FP.PACK_AB R7, R36, R37 ;  /* 0x000000252407723e */ /* 0x020fca00000000ff */
        /* <DEDUP_REMOVED lines=8> */
[----:B------:R-:W-:Y:S01]  /*12360*/  HMMA.16816.F32 R24, R8, R22, R156 ;  /* 0x000000160818723c */ /* 0x000fe2000000189c */
[----:B------:R-:W-:Y:S01]  /*12370*/  IMAD.MOV.U32 R103, RZ, RZ, R144 ;  /* 0x000000ffff677224 */ /* 0x000fe200078e0090 */
[----:B------:R-:W-:Y:S01]  /*12380*/  MOV R102, R145 ;  /* 0x0000009100667202 */ /* 0x000fe20000000f00 */
[----:B------:R-:W-:-:S02]  /*12390*/  IMAD.MOV.U32 R101, RZ, RZ, R146 ;  /* 0x000000ffff657224 */ /* 0x000fc400078e0092 */
[----:B------:R-:W-:Y:S01]  /*123a0*/  IMAD.MOV.U32 R140, RZ, RZ, R246 ;  /* 0x000000ffff8c7224 */ /* 0x000fe200078e00f6 */
[----:B------:R-:W-:Y:S01]  /*123b0*/  MOV R141, R247 ;  /* 0x000000f7008d7202 */ /* 0x000fe20000000f00 */
[----:B------:R-:W-:Y:S01]  /*123c0*/  IMAD.MOV.U32 R3, RZ, RZ, R147 ;  /* 0x000000ffff037224 */ /* 0x000fe200078e0093 */
[C---:B---3--:R-:W-:Y:S01]  /*123d0*/  HMMA.16816.F32 R20, R8.reuse, R18, R112 ;  /* 0x000000120814723c */ /* 0x048fe20000001870 */
[----:B------:R-:W-:Y:S07]  /*123e0*/  LDSM.16.MT88.4 R156, [R214+0xd800] ;  /* 0x00d80000d69c783b */ /* 0x000fee0000004200 */
[-C--:B------:R-:W-:Y:S08]  /*123f0*/  HMMA.16816.F32 R152, R8, R16.reuse, R152 ;  /* 0x000000100898723c */ /* 0x080ff00000001898 */
[C---:B------:R-:W-:Y:S08]  /*12400*/  HMMA.16816.F32 R184, R4.reuse, R16, R184 ;  /* 0x0000001004b8723c */ /* 0x040ff000000018b8 */
[----:B------:R-:W-:Y:S08]  /*12410*/  HMMA.16816.F32 R196, R4, R18, R196 ;  /* 0x0000001204c4723c */ /* 0x000ff000000018c4 */
[----:B--2---:R-:W-:Y:S01]  /*12420*/  HMMA.16816.F32 R16, R8, R14, R80 ;  /* 0x0000000e0810723c */ /* 0x004fe20000001850 */
[----:B------:R-:W-:Y:S01]  /*12430*/  MOV R115, R20 ;  /* 0x0000001400737202 */ /* 0x000fe20000000f00 */
[----:B------:R-:W-:Y:S01]  /*12440*/  IMAD.MOV.U32 R114, RZ, RZ, R21 ;  /* 0x000000ffff727224 */ /* 0x000fe200078e0015 */
[----:B------:R-:W-:Y:S01]  /*12450*/  MOV R112, R23 ;  /* 0x0000001700707202 */ /* 0x000fe20000000f00 */
[----:B------:R-:W-:-:S02]  /*12460*/  IMAD.MOV.U32 R113, RZ, RZ, R22 ;  /* 0x000000ffff717224 */ /* 0x000fc400078e0016 */
[----:B------:R-:W1:Y:S01]  /*12470*/  LDSM.16.MT88.4 R20, [R214+0xf000] ;  /* 0x00f00000d614783b */ /* 0x000e620000004200 */
[----:B------:R-:W-:Y:S01]  /*12480*/  IMAD.MOV.U32 R99, RZ, RZ, R24 ;  /* 0x000000ffff637224 */ /* 0x000fe200078e0018 */
[----:B------:R-:W-:Y:S01]  /*12490*/  MOV R98, R25 ;  /* 0x0000001900627202 */ /* 0x000fe20000000f00 */
[----:B------:R-:W-:Y:S01]  /*124a0*/  IMAD.MOV.U32 R97, RZ, RZ, R26 ;  /* 0x000000ffff617224 */ /* 0x000fe200078e001a */
[-C--:B------:R-:W-:Y:S01]  /*124b0*/  HMMA.16816.F32 R144, R8, R12.reuse, R84 ;  /* 0x0000000c0890723c */ /* 0x080fe20000001854 */
[----:B------:R-:W-:Y:S02]  /*124c0*/  IMAD.MOV.U32 R96, RZ, RZ, R27 ;  /* 0x000000ffff607224 */ /* 0x000fe400078e001b */
[----:B------:R-:W2:Y:S05]  /*124d0*/  LDSM.16.MT88.4 R24, [R213+0xf000] ;  /* 0x00f00000d518783b */ /* 0x000eaa0000004200 */
[C---:B------:R-:W-:Y:S06]  /*124e0*/  HMMA.16816.F32 R192, R4.reuse, R12, R192 ;  /* 0x0000000c04c0723c */ /* 0x040fec00000018c0 */
[----:B------:R-:W-:Y:S01]  /*124f0*/  IMAD.MOV.U32 R83, RZ, RZ, R16 ;  /* 0x000000ffff537224 */ /* 0x000fe200078e0010 */
[----:B------:R-:W-:Y:S01]  /*12500*/  MOV R82, R17 ;  /* 0x0000001100527202 */ /* 0x000fe20000000f00 */
[----:B------:R-:W-:Y:S01]  /*12510*/  HMMA.16816.F32 R200, R4, R14, R200 ;  /* 0x0000000e04c8723c */ /* 0x000fe200000018c8 */
[----:B------:R-:W-:Y:S01]  /*12520*/  IMAD.MOV.U32 R81, RZ, RZ, R18 ;  /* 0x000000ffff517224 */ /* 0x000fe200078e0012 */
[----:B------:R-:W-:Y:S01]  /*12530*/  LDSM.16.MT88.4 R12, [R215+0xf000] ;  /* 0x00f00000d70c783b */ /* 0x000fe20000004200 */
[----:B------:R-:W-:-:S03]  /*12540*/  IMAD.MOV.U32 R80, RZ, RZ, R19 ;  /* 0x000000ffff507224 */ /* 0x000fc600078e0013 */
[----:B------:R-:W3:Y:S01]  /*12550*/  LDSM.16.MT88.4 R16, [R216+0xf000] ;  /* 0x00f00000d810783b */ /* 0x000ee20000004200 */
[----:B------:R-:W-:Y:S01]  /*12560*/  MOV R0, R101 ;  /* 0x0000006500007202 */ /* 0x000fe20000000f00 */
[----:B------:R-:W-:Y:S02]  /*12570*/  IMAD.MOV.U32 R142, RZ, RZ, R102 ;  /* 0x000000ffff8e7224 */ /* 0x000fe400078e0066 */
[----:B------:R-:W-:Y:S01]  /*12580*/  IMAD.MOV.U32 R143, RZ, RZ, R103 ;  /* 0x000000ffff8f7224 */ /* 0x000fe200078e0067 */
[-C--:B-1----:R-:W-:Y:S08]  /*12590*/  HMMA.16816.F32 R88, R4, R20.reuse, R88 ;  /* 0x000000140458723c */ /* 0x082ff00000001858 */
[C---:B------:R-:W-:Y:S01]  /*125a0*/  HMMA.16816.F32 R116, R8.reuse, R20, R116 ;  /* 0x000000140874723c */ /* 0x040fe20000001874 */
[----:B------:R1:W-:Y:S07]  /*125b0*/  MUFU.EX2 R20, R0 ;  /* 0x0000000000147308 */ /* 0x0003ee0000000800 */
[----:B--2---:R-:W-:Y:S01]  /*125c0*/  HMMA.16816.F32 R248, R8, R24, R248 ;  /* 0x0000001808f8723c */ /* 0x004fe200000018f8 */
[----:B-1----:R-:W-:-:S07]  /*125d0*/  FFMA.FTZ R0, R140, c[0x0][0x23c], -R2 ;  /* 0x00008f008c007a23 */ /* 0x002fce0000010802 */
[C---:B------:R-:W-:Y:S08]  /*125e0*/  HMMA.16816.F32 R244, R8.reuse, R26, R128 ;  /* 0x0000001a08f4723c */ /* 0x040ff00000001880 */
[C---:B------:R-:W-:Y:S08]  /*125f0*/  HMMA.16816.F32 R100, R8.reuse, R22, R68 ;  /* 0x000000160864723c */ /* 0x040ff00000001844 */
[C---:B---3--:R-:W-:Y:S08]  /*12600*/  HMMA.16816.F32 R64, R8.reuse, R16, R64 ;  /* 0x000000100840723c */ /* 0x048ff00000001840 */
[C---:B------:R-:W-:Y:S08]  /*12610*/  HMMA.16816.F32 R56, R8.reuse, R18, R56 ;  /* 0x000000120838723c */ /* 0x040ff00000001838 */
[C---:B------:R-:W-:Y:S08]  /*12620*/  HMMA.16816.F32 R44, R8.reuse, R12, R44 ;  /* 0x0000000c082c723c */ /* 0x040ff0000000182c */
[----:B------:R-:W-:Y:S01]  /*12630*/  HMMA.16816.F32 R32, R8, R14, R32 ;  /* 0x0000000e0820723c */ /* 0x000fe20000001820 */
[----:B------:R1:W-:Y:S07]  /*12640*/  MUFU.EX2 R9, R0 ;  /* 0x0000000000097308 */ /* 0x0003ee0000000800 */
[----:B------:R-:W-:Y:S01]  /*12650*/  HMMA.16816.F32 R92, R4, R22, R92 ;  /* 0x00000016045c723c */ /* 0x000fe2000000185c */
[----:B------:R2:W-:Y:S01]  /*12660*/  MUFU.EX2 R22, R3 ;  /* 0x0000000300167308 */ /* 0x0005e20000000800 */
[----:B-1----:R-:W-:-:S06]  /*12670*/  FFMA.FTZ R0, R141, c[0x0][0x23c], -R2 ;  /* 0x00008f008d007a23 */ /* 0x002fcc0000010802 */
[----:B------:R-:W-:Y:S01]  /*12680*/  HMMA.16816.F32 R72, R4, R24, R72 ;  /* 0x000000180448723c */ /* 0x000fe20000001848 */
[----:B------:R1:W-:Y:S01]  /*12690*/  MUFU.EX2 R10, R0 ;  /* 0x00000000000a7308 */ /* 0x0003e20000000800 */
[----:B--2---:R-:W-:-:S06]  /*126a0*/  FADD.FTZ R3, R242, R30 ;  /* 0x0000001ef2037221 */ /* 0x004fcc0000010000 */
[C---:B------:R-:W-:Y:S08]  /*126b0*/  HMMA.16816.F32 R76, R4.reuse, R26, R76 ;  /* 0x0000001a044c723c */ /* 0x040ff0000000184c */
[----:B------:R-:W-:Y:S01]  /*126c0*/  HMMA.16816.F32 R104, R4, R16, R104 ;  /* 0x000000100468723c */ /* 0x000fe20000001868 */
[----:B-1----:R-:W-:-:S07]  /*126d0*/  FFMA.FTZ R0, R252, c[0x0][0x23c], -R2 ;  /* 0x00008f00fc007a23 */ /* 0x002fce0000010802 */
[C---:B------:R-:W-:Y:S01]  /*126e0*/  HMMA.16816.F32 R108, R4.reuse, R18, R108 ;  /* 0x00000012046c723c */ /* 0x040fe2000000186c */
[----:B------:R1:W-:Y:S07]  /*126f0*/  MUFU.EX2 R11, R0 ;  /* 0x00000000000b7308 */ /* 0x0003ee0000000800 */
[C---:B------:R-:W-:Y:S08]  /*12700*/  HMMA.16816.F32 R120, R4.reuse, R12, R120 ;  /* 0x0000000c0478723c */ /* 0x040ff00000001878 */
[----:B------:R-:W-:Y:S01]  /*12710*/  HMMA.16816.F32 R84, R4, R14, R124 ;  /* 0x0000000e0454723c */ /* 0x000fe2000000187c */
[----:B-1----:R-:W-:-:S06]  /*12720*/  FADD.FTZ R0, R38, R3 ;  /* 0x0000000326007221 */ /* 0x002fcc0000010000 */
[----:B------:R-:W-:Y:S02]  /*12730*/  FFMA.FTZ R6, R243, c[0x0][0x23c], -R2 ;  /* 0x00008f00f3067a23 */ /* 0x000fe40000010802 */
[----:B------:R-:W-:Y:S02]  /*12740*/  FADD.FTZ R2, R40, R31 ;  /* 0x0000001f28027221 */ /* 0x000fe40000010000 */
[----:B------:R-:W-:Y:S02]  /*12750*/  FADD.FTZ R4, R43, R29 ;  /* 0x0000001d2b047221 */ /* 0x000fe40000010000 */
[----:B------:R-:W-:Y:S02]  /*12760*/  FADD.FTZ R5, R48, R28 ;  /* 0x0000001c30057221 */ /* 0x000fe40000010000 */
[----:B------:R-:W-:Y:S02]  /*12770*/  FADD.FTZ R3, R42, R2 ;  /* 0x000000022a037221 */ /* 0x000fe40000010000 */
[----:B------:R-:W-:-:S02]  /*12780*/  FADD.FTZ R0, R39, R0 ;  /* 0x0000000027007221 */ /* 0x000fc40000010000 */
[----:B------:R-:W-:Y:S02]  /*12790*/  FADD.FTZ R2, R51, R4 ;  /* 0x0000000433027221 */ /* 0x000fe40000010000 */
[----:B------:R-:W-:Y:S01]  /*127a0*/  FADD.FTZ R5, R52, R5 ;  /* 0x0000000534057221 */ /* 0x000fe20000010000 */
[----:B------:R-:W-:Y:S01]  /*127b0*/  MUFU.EX2 R24, R142 ;  /* 0x0000008e00187308 */ /* 0x000fe20000000800 */
[----:B------:R-:W-:Y:S01]  /*127c0*/  FADD.FTZ R0, R41, R0 ;  /* 0x0000000029007221 */ /* 0x000fe20000010000 */
[----:B------:R-:W-:Y:S01]  /*127d0*/  MOV R69, R82 ;  /* 0x0000005200457202 */ /* 0x000fe20000000f00 */
[----:B------:R-:W-:Y:S01]  /*127e0*/  FADD.FTZ R26, R54, R2 ;  /* 0x00000002361a7221 */ /* 0x000fe20000010000 */
[----:B------:R-:W-:Y:S01]  /*127f0*/  MOV R28, R115 ;  /* 0x00000073001c7202 */ /* 0x000fe20000000f00 */
[----:B------:R-:W-:Y:S01]  /*12800*/  IMAD.MOV.U32 R68, RZ, RZ, R83 ;  /* 0x000000ffff447224 */ /* 0x000fe200078e0053 */
[----:B------:R-:W-:Y:S01]  /*12810*/  MOV R31, R112 ;  /* 0x00000070001f7202 */ /* 0x000fe20000000f00 */
[----:B------:R-:W-:Y:S01]  /*12820*/  IMAD.MOV.U32 R70, RZ, RZ, R81 ;  /* 0x000000ffff467224 */ /* 0x000fe200078e0051 */
[----:B------:R1:W-:Y:S01]  /*12830*/  MUFU.EX2 R25, R143 ;  /* 0x0000008f00197308 */ /* 0x0003e20000000800 */
[----:B------:R-:W-:Y:S01]  /*12840*/  IMAD.MOV.U32 R71, RZ, RZ, R80 ;  /* 0x000000ffff477224 */ /* 0x000fe200078e0050 */
[----:B------:R-:W-:Y:S01]  /*12850*/  MOV R42, R97 ;  /* 0x00000061002a7202 */ /* 0x000fe20000000f00 */
[----:B------:R-:W-:Y:S01]  /*12860*/  IMAD.MOV.U32 R29, RZ, RZ, R114 ;  /* 0x000000ffff1d7224 */ /* 0x000fe200078e0072 */
[----:B------:R-:W-:Y:S01]  /*12870*/  LDSM.16.MT88.4 R80, [R213+0xf800] ;  /* 0x00f80000d550783b */ /* 0x000fe20000004200 */
[----:B------:R-:W-:-:S02]  /*12880*/  IMAD.MOV.U32 R30, RZ, RZ, R113 ;  /* 0x000000ffff1e7224 */ /* 0x000fc400078e0071 */
[----:B------:R-:W-:Y:S01]  /*12890*/  IMAD.MOV.U32 R40, RZ, RZ, R99 ;  /* 0x000000ffff287224 */ /* 0x000fe200078e0063 */
[----:B------:R-:W-:Y:S01]  /*128a0*/  MUFU.EX2 R17, R164 ;  /* 0x000000a400117308 */ /* 0x000fe20000000800 */
[----:B------:R-:W-:Y:S01]  /*128b0*/  IMAD.MOV.U32 R41, RZ, RZ, R98 ;  /* 0x000000ffff297224 */ /* 0x000fe200078e0062 */
[----:B------:R-:W-:Y:S01]  /*128c0*/  LDSM.16.MT88.4 R112, [R216+0xf800] ;  /* 0x00f80000d870783b */ /* 0x000fe20000004200 */
[----:B------:R-:W-:Y:S02]  /*128d0*/  IMAD.MOV.U32 R43, RZ, RZ, R96 ;  /* 0x000000ffff2b7224 */ /* 0x000fe400078e0060 */
[----:B------:R-:W-:Y:S01]  /*128e0*/  FADD.FTZ R2, R55, R5 ;  /* 0x0000000537027221 */ /* 0x000fe20000010000 */
[----:B------:R-:W-:Y:S02]  /*128f0*/  LDSM.16.MT88.4 R96, [R214+0xf800] ;  /* 0x00f80000d660783b */ /* 0x000fe40000004200 */
[----:B------:R-:W-:Y:S02]  /*12900*/  MUFU.EX2 R21, R165 ;  /* 0x000000a500157308 */ /* 0x000fe40000000800 */
[----:B-1----:R-:W-:Y:S06]  /*12910*/  LDSM.16.MT88.4 R140, [R215+0xd800] ;  /* 0x00d80000d78c783b */ /* 0x002fec0000004200 */
[----:B------:R-:W-:Y:S08]  /*12920*/  MUFU.EX2 R18, R166 ;  /* 0x000000a600127308 */ /* 0x000ff00000000800 */
[----:B------:R1:W-:Y:S08]  /*12930*/  MUFU.EX2 R23, R167 ;  /* 0x000000a700177308 */ /* 0x0003f00000000800 */
[----:B------:R-:W-:Y:S08]  /*12940*/  MUFU.EX2 R12, R150 ;  /* 0x00000096000c7308 */ /* 0x000ff00000000800 */
[----:B------:R-:W2:Y:S01]  /*12950*/  MUFU.EX2 R16, R149 ;  /* 0x0000009500107308 */ /* 0x000ea20000000800 */
[----:B-1----:R-:W1:Y:S07]  /*12960*/  LDSM.16.MT88.4 R164, [R213+0xd800] ;  /* 0x00d80000d5a4783b */ /* 0x002e6e0000004200 */
[----:B------:R-:W-:Y:S08]  /*12970*/  MUFU.EX2 R19, R148 ;  /* 0x0000009400137308 */ /* 0x000ff00000000800 */
[----:B------:R3:W4:Y:S08]  /*12980*/  MUFU.EX2 R13, R151 ;  /* 0x00000097000d7308 */ /* 0x0007300000000800 */
[----:B------:R5:W1:Y:S01]  /*12990*/  MUFU.EX2 R8, R6 ;  /* 0x0000000600087308 */ /* 0x000a620000000800 */
[----:B---3--:R-:W3:Y:S04]  /*129a0*/  LDSM.16.MT88.4 R148, [R216+0xd800] ;  /* 0x00d80000d894783b */ /* 0x008ee80000004200 */
[----:B-----5:R-:W5:Y:S01]  /*129b0*/  LDSM.16.MT88.4 R4, [R215+0xf800] ;  /* 0x00f80000d704783b */ /* 0x020f620000004200 */
[----:B--2---:R-:W-:-:S02]  /*129c0*/  F2FP.PACK_AB R124, R16, R12 ;  /* 0x0000000c107c723e */ /* 0x004fc400000000ff */
[----:B----4-:R-:W-:Y:S02]  /*129d0*/  F2FP.PACK_AB R126, R13, R19 ;  /* 0x000000130d7e723e */ /* 0x010fe400000000ff */
[----:B------:R-:W-:Y:S02]  /*129e0*/  F2FP.PACK_AB R125, R10, R9 ;  /* 0x000000090a7d723e */ /* 0x000fe400000000ff */
[----:B-1----:R-:W-:Y:S01]  /*129f0*/  F2FP.PACK_AB R127, R8, R11 ;  /* 0x0000000b087f723e */ /* 0x002fe200000000ff */
[----:B------:R-:W-:Y:S01]  /*12a00*/  FADD.FTZ R3, R50, R3 ;  /* 0x0000000332037221 */ /* 0x000fe20000010000 */
[----:B------:R-:W-:Y:S02]  /*12a10*/  F2FP.PACK_AB R128, R20, R22 ;  /* 0x000000161480723e */ /* 0x000fe400000000ff */
[----:B------:R-:W-:Y:S02]  /*12a20*/  F2FP.PACK_AB R129, R21, R17 ;  /* 0x000000111581723e */ /* 0x000fe400000000ff */
[----:B------:R-:W-:-:S02]  /*12a30*/  F2FP.PACK_AB R130, R25, R24 ;  /* 0x000000181982723e */ /* 0x000fc400000000ff */
[----:B------:R-:W-:Y:S01]  /*12a40*/  F2FP.PACK_AB R131, R23, R18 ;  /* 0x000000121783723e */ /* 0x000fe200000000ff */
[----:B------:R-:W-:Y:S01]  /*12a50*/  FADD.FTZ R15, R53, R3 ;  /* 0x00000003350f7221 */ /* 0x000fe20000010000 */
[----:B------:R-:W-:Y:S01]  /*12a60*/  HMMA.16816.F32 R172, R124, R164, R172 ;  /* 0x000000a47cac723c */ /* 0x000fe200000018ac */
[----:B------:R-:W-:Y:S02]  /*12a70*/  FADD.FTZ R14, R49, R0 ;  /* 0x00000000310e7221 */ /* 0x000fe40000010000 */
[----:B------:R-:W-:Y:S02]  /*12a80*/  FADD.FTZ R3, R138, R26 ;  /* 0x0000001a8a037221 */ /* 0x000fe40000010000 */
[----:B------:R-:W-:-:S03]  /*12a90*/  FADD.FTZ R2, R204, R2 ;  /* 0x00000002cc027221 */ /* 0x000fc60000010000 */
[----:B------:R-:W-:Y:S01]  /*12aa0*/  HMMA.16816.F32 R180, R124, R166, R180 ;  /* 0x000000a67cb4723c */ /* 0x000fe200000018b4 */
[----:B------:R-:W-:-:S07]  /*12ab0*/  FADD.FTZ R0, R139, R15 ;  /* 0x0000000f8b007221 */ /* 0x000fce0000010000 */
[C---:B------:R-:W-:Y:S08]  /*12ac0*/  HMMA.16816.F32 R176, R124.reuse, R156, R176 ;  /* 0x0000009c7cb0723c */ /* 0x040ff000000018b0 */
[C---:B------:R-:W-:Y:S08]  /*12ad0*/  HMMA.16816.F32 R188, R124.reuse, R158, R188 ;  /* 0x0000009e7cbc723c */ /* 0x040ff000000018bc */
[C---:B---3--:R-:W-:Y:S08]  /*12ae0*/  HMMA.16816.F32 R184, R124.reuse, R148, R184 ;  /* 0x000000947cb8723c */ /* 0x048ff000000018b8 */
        /* <DEDUP_REMOVED lines=9> */
[C---:B-----5:R-:W-:Y:S08]  /*12b80*/  HMMA.16816.F32 R120, R124.reuse, R4, R120 ;  /* 0x000000047c78723c */ /* 0x060ff00000001878 */
[----:B------:R-:W-:Y:S08]  /*12b90*/  HMMA.16816.F32 R124, R124, R6, R84 ;  /* 0x000000067c7c723c */ /* 0x000ff00000001854 */
        /* <DEDUP_REMOVED lines=32> */
[C---:B------:R-:W-:Y:S03]  /*12da0*/  HMMA.16816.F32 R144, R128.reuse, R140, R144 ;  /* 0x0000008c8090723c */ /* 0x040fe60000001890 */
[----:B------:R1:W-:Y:S04]  /*12db0*/  STL [R1+0x3c], R3 ;  /* 0x00003c0301007387 */ /* 0x0003e80000100800 */
[----:B------:R1:W-:Y:S01]  /*12dc0*/  STL [R1+0x44], R0 ;  /* 0x0000440001007387 */ /* 0x0003e20000100800 */
[C---:B------:R-:W-:Y:S03]  /*12dd0*/  HMMA.16816.F32 R140, R128.reuse, R142, R68 ;  /* 0x0000008e808c723c */ /* 0x040fe60000001844 */
[----:B------:R1:W-:Y:S05]  /*12de0*/  STL [R1+0x40], R2 ;  /* 0x0000400201007387 */ /* 0x0003ea0000100800 */
        /* <DEDUP_REMOVED lines=12> */
.L_x_432:
[----:B-1----:R-:W-:-:S06]  /*12eb0*/  UISETP.GT.AND UP0, UPT, UR22, UR9, UPT ;  /* 0x000000091600728c */ /* 0x002fcc000bf04270 */
[----:B------:R-:W-:-:S13]  /*12ec0*/  PLOP3.LUT P0, PT, PT, PT, UP0, 0x80, 0x0 ;  /* 0x000000000000781c */ /* 0x000fda0003f0f008 */
[----:B------:R-:W-:Y:S05]  /*12ed0*/  @!P0 BRA `(.L_x_435) ;  /* 0x000050f000008947 */ /* 0x000fea0003800000 */
[----:B------:R-:W2:Y:S01]  /*12ee0*/  LDL.LU.64 R6, [R1+0x78] ;  /* 0x0000780001067983 */ /* 0x000ea20000300a00 */
[----:B------:R-:W-:Y:S01]  /*12ef0*/  MOV R136, R134 ;  /* 0x0000008600887202 */ /* 0x000fe20000000f00 */
[----:B------:R-:W-:Y:S01]  /*12f00*/  IMAD.MOV.U32 R138, RZ, RZ, R132 ;  /* 0x000000ffff8a7224 */ /* 0x000fe200078e0084 */
[----:B------:R-:W-:Y:S01]  /*12f10*/  MOV R2, R135 ;  /* 0x0000008700027202 */ /* 0x000fe20000000f00 */
[----:B------:R-:W2:Y:S01]  /*12f20*/  LDL.LU.64 R4, [R1+0x80] ;  /* 0x0000800001047983 */ /* 0x000ea20000300a00 */
[----:B------:R-:W-:Y:S01]  /*12f30*/  MOV R137, R133 ;  /* 0x0000008500897202 */ /* 0x000fe20000000f00 */
[----:B------:R-:W-:Y:S02]  /*12f40*/  ULDC.64 UR4, c[0x0][0x1a0] ;  /* 0x0000680000047ab9 */ /* 0x000fe40000000a00 */
[----:B------:R-:W-:Y:S02]  /*12f50*/  USHF.L.U64.HI UR7, UR6, 0x5, UR7 ;  /* 0x0000000506077899 */ /* 0x000fe40008010207 */
[----:B------:R-:W-:-:S02]  /*12f60*/  USHF.L.U32 UR6, UR6, 0x5, URZ ;  /* 0x0000000506067899 */ /* 0x000fc4000800063f */
[----:B------:R-:W-:Y:S02]  /*12f70*/  USHF.L.U64.HI UR8, UR4, 0x5, UR5 ;  /* 0x0000000504087899 */ /* 0x000fe40008010205 */
[----:B------:R-:W-:Y:S01]  /*12f80*/  USHF.L.U32 UR13, UR4, 0x5, URZ ;  /* 0x00000005040d7899 */ /* 0x000fe2000800063f */
[----:B--2---:R-:W-:-:S05]  /*12f90*/  IMAD.MOV.U32 R5, RZ, RZ, R7 ;  /* 0x000000ffff057224 */ /* 0x004fca00078e0007 */
[----:B------:R1:W-:Y:S01]  /*12fa0*/  STL.64 [R1+0x48], R4 ;  /* 0x0000480401007387 */ /* 0x0003e20000100a00 */
[----:B------:R-:W-:Y:S05]  /*12fb0*/  BRA `(.L_x_436) ;  /* 0x0000023000007947 */ /* 0x000fea0003800000 */
.L_x_438:
        /* <DEDUP_REMOVED lines=22> */
[----:B------:R1:W-:Y:S03]  /*13120*/  LDGSTS.E.BYPASS.LTC128B.128 [R233+0x8000], [R204.64] ;  /* 0x08000000cce97fae */ /* 0x0003e6000b901d52 */
[----:B------:R-:W-:Y:S01]  /*13130*/  IADD3.X R133, R135, UR7, RZ, P1, !PT ;  /* 0x0000000787857c10 */ /* 0x000fe20008ffe4ff */
[----:B------:R1:W-:Y:S04]  /*13140*/  LDGSTS.E.BYPASS.LTC128B.128 [R233+0xa000], [R204.64+0x80] ;  /* 0x0a000080cce97fae */ /* 0x0003e8000b901d52 */
[----:B------:R2:W-:Y:S04]  /*13150*/  LDGSTS.E.BYPASS.LTC128B.128 [R233+0x8800], [R134.64] ;  /* 0x0880000086e97fae */ /* 0x0005e8000b901d52 */
[----:B------:R2:W-:Y:S04]  /*13160*/  LDGSTS.E.BYPASS.LTC128B.128 [R233+0xa800], [R134.64+0x80] ;  /* 0x0a80008086e97fae */ /* 0x0005e8000b901d52 */
[----:B------:R2:W-:Y:S04]  /*13170*/  LDGSTS.E.BYPASS.LTC128B.128 [R233+0x9000], [R132.64] ;  /* 0x0900000084e97fae */ /* 0x0005e8000b901d52 */
[----:B------:R2:W-:Y:S01]  /*13180*/  LDGSTS.E.BYPASS.LTC128B.128 [R233+0xb000], [R132.64+0x80] ;  /* 0x0b00008084e97fae */ /* 0x0005e2000b901d52 */
[----:B-1----:R-:W-:Y:S04]  /*13190*/  IADD3 R204, P0, R132, UR6, RZ ;  /* 0x0000000684cc7c10 */ /* 0x002fe8000ff1e0ff */
[----:B------:R-:W-:Y:S05]  /*131a0*/  IADD3.X R205, R133, UR7, RZ, P0, !PT ;  /* 0x0000000785cd7c10 */ /* 0x000fea00087fe4ff */
[----:B------:R2:W-:Y:S04]  /*131b0*/  LDGSTS.E.BYPASS.LTC128B.128 [R233+0x9800], [R204.64] ;  /* 0x09800000cce97fae */ /* 0x0005e8000b901d52 */
[----:B------:R2:W-:Y:S04]  /*131c0*/  LDGSTS.E.BYPASS.LTC128B.128 [R233+0xb800], [R204.64+0x80] ;  /* 0x0b800080cce97fae */ /* 0x0005e8000b901d52 */
[----:B------:R-:W0:Y:S01]  /*131d0*/  LDGDEPBAR ;  /* 0x00000000000079af */ /* 0x000e220000000000 */
[----:B------:R-:W-:-:S05]  /*131e0*/  BRA `(.L_x_437) ;  /* 0x00000d3000007947 */ /* 0x000fca0003800000 */
.L_x_436:
[----:B------:R-:W2:Y:S01]  /*131f0*/  LDL.64 R6, [R1+0x48] ;  /* 0x0000480001067983 */ /* 0x000ea20000100a00 */
[----:B------:R-:W-:Y:S04]  /*13200*/  DEPBAR.LE SB0, 0x0 ;  /* 0x000080000000791a */ /* 0x000fe80000000000 */
[----:B------:R-:W-:Y:S01]  /*13210*/  UIADD3 UR14, UR22, -0x1, URZ ;  /* 0xffffffff160e7890 */ /* 0x000fe2000fffe03f */
[----:B------:R-:W-:Y:S03]  /*13220*/  BAR.SYNC.DEFER_BLOCKING 0x0 ;  /* 0x0000000000007b1d */ /* 0x000fe60000010000 */
[----:B------:R-:W-:Y:S02]  /*13230*/  USHF.R.S32.HI UR5, URZ, 0x1f, UR14 ;  /* 0x0000001f3f057899 */ /* 0x000fe4000801140e */
[----:B------:R-:W-:Y:S01]  /*13240*/  UIMAD UR4, UR12, UR14, URZ ;  /* 0x0000000e0c0472a4 */ /* 0x000fe2000f8e023f */
[----:B-1----:R-:W-:Y:S01]  /*13250*/  IMAD.U32 R4, RZ, RZ, UR14 ;  /* 0x0000000eff047e24 */ /* 0x002fe2000f8e00ff */
[----:B------:R-:W-:Y:S02]  /*13260*/  UISETP.GT.AND UP0, UPT, UR14, UR9, UPT ;  /* 0x000000090e00728c */ /* 0x000fe4000bf04270 */
[----:B------:R-:W-:Y:S01]  /*13270*/  UIMAD UR4, UR5, UR15, UR4 ;  /* 0x0000000f050472a4 */ /* 0x000fe2000f8e0204 */
[----:B--2---:R-:W-:Y:S05]  /*13280*/  IMAD.WIDE.U32 R4, R4, UR15, R6 ;  /* 0x0000000f04047c25 */ /* 0x004fea000f8e0006 */
[C---:B------:R-:W-:Y:S02]  /*13290*/  LEA R8, P0, R4.reuse, c[0x0][0x170], 0x1 ;  /* 0x00005c0004087a11 */ /* 0x040fe400078008ff */
[----:B------:R-:W-:Y:S04]  /*132a0*/  IADD3 R0, R5, UR4, RZ ;  /* 0x0000000405007c10 */ /* 0x000fe8000fffe0ff */
[----:B------:R-:W-:Y:S02]  /*132b0*/  LEA.HI.X R9, R4, c[0x0][0x174], R0, 0x1, P0 ;  /* 0x00005d0004097a11 */ /* 0x000fe400000f0c00 */
[----:B------:R-:W-:Y:S03]  /*132c0*/  IADD3 R6, P0, R8, UR13, RZ ;  /* 0x0000000d08067c10 */ /* 0x000fe6000ff1e0ff */
[----:B------:R-:W-:Y:S01]  /*132d0*/  @!PT LDS RZ, [RZ] ;  /* 0x00000000fffff984 */ /* 0x000fe20000000800 */
[----:B------:R-:W-:Y:S01]  /*132e0*/  @!PT LDS RZ, [RZ] ;  /* 0x00000000fffff984 */ /* 0x000fe20000000800 */
[----:B------:R-:W-:Y:S01]  /*132f0*/  @!PT LDS RZ, [RZ] ;  /* 0x00000000fffff984 */ /* 0x000fe20000000800 */
[----:B------:R1:W-:Y:S01]  /*13300*/  LDGSTS.E.BYPASS.LTC128B.128 [R233+0xc000], [R8.64] ;  /* 0x0c00000008e97fae */ /* 0x0003e2000b901d52 */
[----:B------:R-:W-:Y:S02]  /*13310*/  IADD3.X R7, R9, UR8, RZ, P0, !PT ;  /* 0x0000000809077c10 */ /* 0x000fe400087fe4ff */
[----:B------:R-:W-:Y:S03]  /*13320*/  IADD3 R4, P0, R6, UR13, RZ ;  /* 0x0000000d06047c10 */ /* 0x000fe6000ff1e0ff */
[----:B------:R1:W-:Y:S01]  /*13330*/  LDGSTS.E.BYPASS.LTC128B.128 [R233+0xe000], [R8.64+0x80] ;  /* 0x0e00008008e97fae */ /* 0x0003e2000b901d52 */
[----:B------:R-:W-:Y:S02]  /*13340*/  IADD3.X R5, R7, UR8, RZ, P0, !PT ;  /* 0x0000000807057c10 */ /* 0x000fe400087fe4ff */
[----:B------:R-:W-:Y:S03]  /*13350*/  IADD3 R10, P0, R4, UR13, RZ ;  /* 0x0000000d040a7c10 */ /* 0x000fe6000ff1e0ff */
[----:B------:R2:W-:Y:S01]  /*13360*/  LDGSTS.E.BYPASS.LTC128B.128 [R233+0xc800], [R6.64] ;  /* 0x0c80000006e97fae */ /* 0x0005e2000b901d52 */
[----:B------:R-:W-:Y:S02]  /*13370*/  IADD3.X R11, R5, UR8, RZ, P0, !PT ;  /* 0x00000008050b7c10 */ /* 0x000fe400087fe4ff */
[----:B------:R-:W-:Y:S03]  /*13380*/  PLOP3.LUT P0, PT, PT, PT, UP0, 0x80, 0x0 ;  /* 0x000000000000781c */ /* 0x000fe60003f0f008 */
[----:B------:R2:W-:Y:S06]  /*13390*/  LDGSTS.E.BYPASS.LTC128B.128 [R233+0xe800], [R6.64+0x80] ;  /* 0x0e80008006e97fae */ /* 0x0005ec000b901d52 */
[----:B------:R2:W-:Y:S06]  /*133a0*/  LDGSTS.E.BYPASS.LTC128B.128 [R233+0xd000], [R4.64] ;  /* 0x0d00000004e97fae */ /* 0x0005ec000b901d52 */
[----:B------:R2:W-:Y:S06]  /*133b0*/  LDGSTS.E.BYPASS.LTC128B.128 [R233+0xf000], [R4.64+0x80] ;  /* 0x0f00008004e97fae */ /* 0x0005ec000b901d52 */
[----:B------:R1:W-:Y:S06]  /*133c0*/  LDGSTS.E.BYPASS.LTC128B.128 [R233+0xd800], [R10.64] ;  /* 0x0d8000000ae97fae */ /* 0x0003ec000b901d52 */
[----:B------:R1:W-:Y:S06]  /*133d0*/  LDGSTS.E.BYPASS.LTC128B.128 [R233+0xf800], [R10.64+0x80] ;  /* 0x0f8000800ae97fae */ /* 0x0003ec000b901d52 */
[----:B-----5:R-:W-:Y:S06]  /*133e0*/  LDSM.16.M88.4 R64, [R219] ;  /* 0x00000000db40783b */ /* 0x020fec0000000200 */
[----:B------:R-:W2:Y:S06]  /*133f0*/  LDSM.16.M88.4 R16, [R212+0x8000] ;  /* 0x00800000d410783b */ /* 0x000eac0000000200 */
[----:B------:R-:W1:Y:S06]  /*13400*/  LDSM.16.M88.4 R60, [R219+0x2000] ;  /* 0x00200000db3c783b */ /* 0x000e6c0000000200 */
[----:B------:R-:W3:Y:S06]  /*13410*/  LDSM.16.M88.4 R32, [R212+0x8800] ;  /* 0x00880000d420783b */ /* 0x000eec0000000200 */
[----:B------:R-:W0:Y:S06]  /*13420*/  LDGDEPBAR ;  /* 0x00000000000079af */ /* 0x000e2c0000000000 */
[----:B------:R-:W4:Y:S06]  /*13430*/  LDSM.16.M88.4 R48, [R212+0x9000] ;  /* 0x00900000d430783b */ /* 0x000f2c0000000200 */
[----:B------:R-:W3:Y:S06]  /*13440*/  LDSM.16.M88.4 R132, [R212+0x9800] ;  /* 0x00980000d484783b */ /* 0x000eec0000000200 */
[----:B------:R-:W-:Y:S01]  /*13450*/  LDSM.16.M88.4 R204, [R220] ;  /* 0x00000000dccc783b */ /* 0x000fe20000000200 */
[-C--:B--2---:R-:W-:Y:S05]  /*13460*/  HMMA.16816.F32 R4, R64, R16.reuse, RZ ;  /* 0x000000104004723c */ /* 0x084fea00000018ff */
[----:B------:R-:W-:Y:S03]  /*13470*/  LDSM.16.M88.4 R208, [R220+0x2000] ;  /* 0x00200000dcd0783b */ /* 0x000fe60000000200 */
[C---:B-1----:R-:W-:Y:S08]  /*13480*/  HMMA.16816.F32 R8, R60.reuse, R16, RZ ;  /* 0x000000103c08723c */ /* 0x042ff000000018ff */
[-C--:B------:R-:W-:Y:S08]  /*13490*/  HMMA.16816.F32 R12, R60, R18.reuse, RZ ;  /* 0x000000123c0c723c */ /* 0x080ff000000018ff */
[C---:B------:R-:W-:Y:S08]  /*134a0*/  HMMA.16816.F32 R16, R64.reuse, R18, RZ ;  /* 0x000000124010723c */ /* 0x040ff000000018ff */
[-C--:B---3--:R-:W-:Y:S08]  /*134b0*/  HMMA.16816.F32 R20, R64, R32.reuse, RZ ;  /* 0x000000204014723c */ /* 0x088ff000000018ff */
[C---:B------:R-:W-:Y:S08]  /*134c0*/  HMMA.16816.F32 R24, R60.reuse, R32, RZ ;  /* 0x000000203c18723c */ /* 0x040ff000000018ff */
[-C--:B------:R-:W-:Y:S08]  /*134d0*/  HMMA.16816.F32 R28, R60, R34.reuse, RZ ;  /* 0x000000223c1c723c */ /* 0x080ff000000018ff */
[C---:B------:R-:W-:Y:S08]  /*134e0*/  HMMA.16816.F32 R32, R64.reuse, R34, RZ ;  /* 0x000000224020723c */ /* 0x040ff000000018ff */
[-C--:B----4-:R-:W-:Y:S08]  /*134f0*/  HMMA.16816.F32 R36, R64, R48.reuse, RZ ;  /* 0x000000304024723c */ /* 0x090ff000000018ff */
[C---:B------:R-:W-:Y:S08]  /*13500*/  HMMA.16816.F32 R40, R60.reuse, R48, RZ ;  /* 0x000000303c28723c */ /* 0x040ff000000018ff */
[-C--:B------:R-:W-:Y:S08]  /*13510*/  HMMA.16816.F32 R44, R60, R50.reuse, RZ ;  /* 0x000000323c2c723c */ /* 0x080ff000000018ff */
[C---:B------:R-:W-:Y:S08]  /*13520*/  HMMA.16816.F32 R48, R64.reuse, R50, RZ ;  /* 0x000000324030723c */ /* 0x040ff000000018ff */
[-C--:B------:R-:W-:Y:S08]  /*13530*/  HMMA.16816.F32 R52, R64, R132.reuse, RZ ;  /* 0x000000844034723c */ /* 0x080ff000000018ff */
[C---:B------:R-:W-:Y:S08]  /*13540*/  HMMA.16816.F32 R56, R60.reuse, R132, RZ ;  /* 0x000000843c38723c */ /* 0x040ff000000018ff */
[-C--:B------:R-:W-:Y:S08]  /*13550*/  HMMA.16816.F32 R60, R60, R134.reuse, RZ ;  /* 0x000000863c3c723c */ /* 0x080ff000000018ff */
[----:B------:R-:W-:Y:S01]  /*13560*/  HMMA.16816.F32 R64, R64, R134, RZ ;  /* 0x000000864040723c */ /* 0x000fe200000018ff */
        /* <DEDUP_REMOVED lines=21> */
[----:B------:R-:W-:Y:S06]  /*136c0*/  LDSM.16.M88.4 R132, [R222] ;  /* 0x00000000de84783b */ /* 0x000fec0000000200 */
[----:B------:R-:W1:Y:S02]  /*136d0*/  LDSM.16.M88.4 R204, [R218+0x8000] ;  /* 0x00800000dacc783b */ /* 0x000e640000000200 */
        /* <DEDUP_REMOVED lines=20> */
[----:B------:R-:W-:Y:S06]  /*13820*/  LDSM.16.M88.4 R132, [R221] ;  /* 0x00000000dd84783b */ /* 0x000fec0000000200 */
[----:B------:R-:W1:Y:S02]  /*13830*/  LDSM.16.M88.4 R204, [R217] ;  /* 0x00000000d9cc783b */ /* 0x000e640000000200 */
        /* <DEDUP_REMOVED lines=20> */
[----:B------:R-:W-:Y:S06]  /*13980*/  LDSM.16.M88.4 R132, [R219+0x4000] ;  /* 0x00400000db84783b */ /* 0x000fec0000000200 */
        /* <DEDUP_REMOVED lines=22> */
[----:B------:R-:W1:Y:S02]  /*13af0*/  LDSM.16.M88.4 R204, [R227] ;  /* 0x00000000e3cc783b */ /* 0x000e640000000200 */
        /* <DEDUP_REMOVED lines=66> */
.L_x_437:
[----:B------:R-:W1:Y:S01]  /*13f20*/  S2R R3, SR_TID.X ;  /* 0x0000000000037919 */ /* 0x000e620000002100 */
[----:B------:R-:W-:Y:S01]  /*13f30*/  IMAD.U32 R0, RZ, RZ, UR14 ;  /* 0x0000000eff007e24 */ /* 0x000fe2000f8e00ff */
[----:B------:R-:W-:Y:S01]  /*13f40*/  LOP3.LUT R231, R231, 0xffffbfff, RZ, 0xc0, !PT ;  /* 0xffffbfffe7e77812 */ /* 0x000fe200078ec0ff */
[----:B------:R-:W-:Y:S02]  /*13f50*/  UISETP.GT.AND UP0, UPT, UR14, UR9, UPT ;  /* 0x000000090e00728c */ /* 0x000fe4000bf04270 */
[----:B------:R-:W-:Y:S03]  /*13f60*/  UMOV UR22, UR14 ;  /* 0x0000000e00167c82 */ /* 0x000fe60008000000 */
[----:B------:R-:W-:Y:S04]  /*13f70*/  STL [R1+0xb4], R222 ;  /* 0x0000b4de01007387 */ /* 0x000fe80000100800 */
[----:B------:R-:W-:Y:S04]  /*13f80*/  STL [R1+0xb0], R221 ;  /* 0x0000b0dd01007387 */ /* 0x000fe80000100800 */
[----:B------:R-:W-:Y:S04]  /*13f90*/  STL [R1+0xac], R220 ;  /* 0x0000acdc01007387 */ /* 0x000fe80000100800 */
[----:B------:R-:W-:Y:S01]  /*13fa0*/  STL [R1+0xa8], R219 ;  /* 0x0000a8db01007387 */ /* 0x000fe20000100800 */
[----:B-1----:R-:W-:Y:S03]  /*13fb0*/  IMAD.SHL.U32 R3, R3, 0x2, RZ ;  /* 0x0000000203037824 */ /* 0x002fe600078e00ff */
[----:B------:R-:W-:Y:S02]  /*13fc0*/  STL [R1+0xa4], R218 ;  /* 0x0000a4da01007387 */ /* 0x000fe40000100800 */
[----:B------:R-:W-:Y:S02]  /*13fd0*/  LOP3.LUT R3, R3, 0x6, RZ, 0xc0, !PT ;  /* 0x0000000603037812 */ /* 0x000fe400078ec0ff */
[----:B------:R-:W-:Y:S03]  /*13fe0*/  STL [R1+0xa0], R217 ;  /* 0x0000a0d901007387 */ /* 0x000fe60000100800 */
[----:B------:R-:W-:Y:S01]  /*13ff0*/  IMAD R0, R0, 0x40, R3 ;  /* 0x0000004000007824 */ /* 0x000fe200078e0203 */
[----:B------:R-:W-:Y:S04]  /*14000*/  STL [R1+0x9c], R212 ;  /* 0x00009cd401007387 */ /* 0x000fe80000100800 */
[C---:B------:R-:W-:Y:S02]  /*14010*/  IADD3 R3, R0.reuse, 0x1, RZ ;  /* 0x0000000100037810 */ /* 0x040fe40007ffe0ff */
[C---:B------:R-:W-:Y:S02]  /*14020*/  ISETP.GE.AND P0, PT, R0.reuse, R235, PT ;  /* 0x000000eb0000720c */ /* 0x040fe40003f06270 */
[C---:B------:R-:W-:Y:S02]  /*14030*/  ISETP.GE.AND P5, PT, R3.reuse, R234, PT ;  /* 0x000000ea0300720c */ /* 0x040fe40003fa6270 */
[C---:B------:R-:W-:Y:S02]  /*14040*/  ISETP.GE.AND P4, PT, R3.reuse, R232, PT ;  /* 0x000000e80300720c */ /* 0x040fe40003f86270 */
[C---:B------:R-:W-:Y:S02]  /*14050*/  ISETP.GE.OR P5, PT, R3.reuse, R238, !P5 ;  /* 0x000000ee0300720c */ /* 0x040fe40006fa6670 */
[C---:B------:R-:W-:Y:S02]  /*14060*/  ISETP.GE.OR P4, PT, R3.reuse, R237, !P4 ;  /* 0x000000ed0300720c */ /* 0x040fe40006786670 */
[C---:B------:R-:W-:Y:S02]  /*14070*/  ISETP.GE.AND P3, PT, R3.reuse, R236, PT ;  /* 0x000000ec0300720c */ /* 0x040fe40003f66270 */
[C---:B------:R-:W-:Y:S02]  /*14080*/  ISETP.GE.AND P2, PT, R3.reuse, R235, PT ;  /* 0x000000eb0300720c */ /* 0x040fe40003f46270 */
[----:B------:R-:W-:Y:S02]  /*14090*/  ISETP.GE.OR P3, PT, R3, R240, !P3 ;  /* 0x000000f00300720c */ /* 0x000fe40005f66670 */
[CC--:B------:R-:W-:Y:S02]  /*140a0*/  ISETP.GE.OR P0, PT, R0.reuse, R239.reuse, !P0 ;  /* 0x000000ef0000720c */ /* 0x0c0fe40004706670 */
[C---:B--2---:R-:W-:Y:S02]  /*140b0*/  IADD3 R132, R0.reuse, 0x9, RZ ;  /* 0x0000000900847810 */ /* 0x044fe40007ffe0ff */
[----:B------:R-:W-:Y:S02]  /*140c0*/  @P5 LOP3.LUT R231, R231, 0x4000, RZ, 0xfc, !PT ;  /* 0x00004000e7e75812 */ /* 0x000fe400078efcff */
[----:B------:R-:W-:Y:S02]  /*140d0*/  FSEL R208, R5, -INF , !P3 ;  /* 0xff80000005d07808 */ /* 0x000fe40005800000 */
[C---:B------:R-:W-:Y:S02]  /*140e0*/  ISETP.GE.AND P1, PT, R0.reuse, R236, PT ;  /* 0x000000ec0000720c */ /* 0x040fe40003f26270 */
[----:B------:R-:W-:Y:S02]  /*140f0*/  ISETP.GE.OR P2, PT, R3, R239, !P2 ;  /* 0x000000ef0300720c */ /* 0x000fe40005746670 */
[C---:B------:R-:W-:Y:S02]  /*14100*/  IADD3 R3, R0.reuse, 0x8, RZ ;  /* 0x0000000800037810 */ /* 0x040fe40007ffe0ff */
[----:B------:R-:W-:Y:S02]  /*14110*/  IADD3 R5, R0, 0x10, RZ ;  /* 0x0000001000057810 */ /* 0x000fe40007ffe0ff */
[----:B------:R-:W-:Y:S02]  /*14120*/  LOP3.LUT R231, R231, 0xfffffff7, RZ, 0xc0, !PT ;  /* 0xfffffff7e7e77812 */ /* 0x000fe400078ec0ff */
[----:B------:R-:W-:Y:S02]  /*14130*/  FSEL R207, R6, -INF , !P0 ;  /* 0xff80000006cf7808 */ /* 0x000fe40004000000 */
[----:B------:R-:W-:Y:S02]  /*14140*/  ISETP.GE.OR P1, PT, R0, R240, !P1 ;  /* 0x000000f00000720c */ /* 0x000fe40004f26670 */
[-C--:B------:R-:W-:Y:S02]  /*14150*/  ISETP.GE.AND P3, PT, R132, R236.reuse, PT ;  /* 0x000000ec8400720c */ /* 0x080fe40003f66270 */
[-C--:B------:R-:W-:Y:S02]  /*14160*/  ISETP.GE.AND P0, PT, R5, R236.reuse, PT ;  /* 0x000000ec0500720c */ /* 0x080fe40003f06270 */
[----:B------:R-:W-:Y:S02]  /*14170*/  @P4 LOP3.LUT R231, R231, 0x8, RZ, 0xfc, !PT ;  /* 0x00000008e7e74812 */ /* 0x000fe400078efcff */
[C---:B------:R-:W-:Y:S02]  /*14180*/  ISETP.GE.AND P4, PT, R3.reuse, R236, PT ;  /* 0x000000ec0300720c */ /* 0x040fe40003f86270 */
[----:B------:R-:W-:Y:S02]  /*14190*/  FSEL R139, R4, -INF , !P1 ;  /* 0xff800000048b7808 */ /* 0x000fe40004800000 */
[-C--:B------:R-:W-:Y:S02]  /*141a0*/  ISETP.GE.OR P4, PT, R3, R240.reuse, !P4 ;  /* 0x000000f00300720c */ /* 0x080fe40006786670 */
[-C--:B------:R-:W-:Y:S02]  /*141b0*/  ISETP.GE.OR P3, PT, R132, R240.reuse, !P3 ;  /* 0x000000f08400720c */ /* 0x080fe40005f66670 */
[----:B------:R-:W-:Y:S02]  /*141c0*/  ISETP.GE.OR P0, PT, R5, R240, !P0 ;  /* 0x000000f00500720c */ /* 0x000fe40004706670 */
[----:B------:R-:W-:Y:S02]  /*141d0*/  IADD3 R4, R0, 0x11, RZ ;  /* 0x0000001100047810 */ /* 0x000fe40007ffe0ff */
[----:B------:R-:W-:Y:S02]  /*141e0*/  FSEL R206, R16, -INF , !P4 ;  /* 0xff80000010ce7808 */ /* 0x000fe40006000000 */
[----:B------:R-:W-:Y:S02]  /*141f0*/  FSEL R205, R17, -INF , !P3 ;  /* 0xff80000011cd7808 */ /* 0x000fe40005800000 */
[----:B------:R-:W-:Y:S02]  /*14200*/  FSEL R204, R20, -INF , !P0 ;  /* 0xff80000014cc7808 */ /* 0x000fe40004000000 */
[----:B------:R-:W-:Y:S02]  /*14210*/  FSEL R211, R7, -INF , !P2 ;  /* 0xff80000007d37808 */ /* 0x000fe40005000000 */
[CC--:B------:R-:W-:Y:S02]  /*14220*/  ISETP.GE.AND P2, PT, R3.reuse, R235.reuse, PT ;  /* 0x000000eb0300720c */ /* 0x0c0fe40003f46270 */
[C---:B------:R-:W-:Y:S02]  /*14230*/  ISETP.GE.AND P4, PT, R3.reuse, R234, PT ;  /* 0x000000ea0300720c */ /* 0x040fe40003f86270 */
[C---:B------:R-:W-:Y:S02]  /*14240*/  ISETP.GE.AND P3, PT, R3.reuse, R232, PT ;  /* 0x000000e80300720c */ /* 0x040fe40003f66270 */
[C---:B------:R-:W-:Y:S02]  /*14250*/  ISETP.GE.AND P0, PT, R4.reuse, R235, PT ;  /* 0x000000eb0400720c */ /* 0x040fe40003f06270 */
[CC--:B------:R-:W-:Y:S02]  /*14260*/  ISETP.GE.OR P2, PT, R3.reuse, R239.reuse, !P2 ;  /* 0x000000ef0300720c */ /* 0x0c0fe40005746670 */
[----:B------:R-:W-:Y:S02]  /*14270*/  ISETP.GE.OR P0, PT, R4, R239, !P0 ;  /* 0x000000ef0400720c */ /* 0x000fe40004706670 */
[C---:B------:R-:W-:Y:S02]  /*14280*/  ISETP.GE.OR P4, PT, R3.reuse, R238, !P4 ;  /* 0x000000ee0300720c */ /* 0x040fe40006786670 */
[----:B------:R-:W-:Y:S02]  /*14290*/  ISETP.GE.OR P3, PT, R3, R237, !P3 ;  /* 0x000000ed0300720c */ /* 0x000fe40005f66670 */
[C---:B------:R-:W-:Y:S02]  /*142a0*/  IADD3 R3, R0.reuse, 0x18, RZ ;  /* 0x0000001800037810 */ /* 0x040fe40007ffe0ff */
[----:B------:R-:W-:Y:S02]  /*142b0*/  FSEL R23, R23, -INF , !P0 ;  /* 0xff80000017177808 */ /* 0x000fe40004000000 */
[C---:B------:R-:W-:Y:S02]  /*142c0*/  ISETP.GE.AND P0, PT, R3.reuse, R236, PT ;  /* 0x000000ec0300720c */ /* 0x040fe40003f06270 */
[----:B------:R-:W-:Y:S02]  /*142d0*/  IADD3 R6, R0, 0x19, RZ ;  /* 0x0000001900067810 */ /* 0x000fe40007ffe0ff */
[----:B------:R-:W-:Y:S02]  /*142e0*/  ISETP.GE.OR P0, PT, R3, R240, !P0 ;  /* 0x000000f00300720c */ /* 0x000fe40004706670 */
[----:B------:R-:W-:Y:S02]  /*142f0*/  FSEL R210, R18, -INF , !P2 ;  /* 0xff80000012d27808 */ /* 0x000fe40005000000 */
[----:B------:R-:W-:Y:S02]  /*14300*/  ISETP.GE.AND P1, PT, R132, R235, PT ;  /* 0x000000eb8400720c */ /* 0x000fe40003f26270 */
[-C--:B------:R-:W-:Y:S02]  /*14310*/  ISETP.GE.AND P2, PT, R4, R236.reuse, PT ;  /* 0x000000ec0400720c */ /* 0x080fe40003f46270 */
[----:B------:R-:W-:Y:S02]  /*14320*/  FSEL R32, R32, -INF , !P0 ;  /* 0xff80000020207808 */ /* 0x000fe40004000000 */
[----:B------:R-:W-:Y:S02]  /*14330*/  ISETP.GE.AND P0, PT, R6, R236, PT ;  /* 0x000000ec0600720c */ /* 0x000fe40003f06270 */
[----:B------:R-:W-:Y:S02]  /*14340*/  ISETP.GE.OR P1, PT, R132, R239, !P1 ;  /* 0x000000ef8400720c */ /* 0x000fe40004f26670 */
[-C--:B------:R-:W-:Y:S02]  /*14350*/  ISETP.GE.OR P2, PT, R4, R240.reuse, !P2 ;  /* 0x000000f00400720c */ /* 0x080fe40005746670 */
[----:B------:R-:W-:Y:S02]  /*14360*/  ISETP.GE.OR P0, PT, R6, R240, !P0 ;  /* 0x000000f00600720c */ /* 0x000fe40004706670 */
[----:B------:R-:W-:Y:S02]  /*14370*/  LOP3.LUT R231, R231, 0xffffdfff, RZ, 0xc0, !PT ;  /* 0xffffdfffe7e77812 */ /* 0x000fe400078ec0ff */
[----:B------:R-:W-:Y:S02]  /*14380*/  FSEL R21, R21, -INF , !P2 ;  /* 0xff80000015157808 */ /* 0x000fe40005000000 */
[----:B------:R-:W-:Y:S02]  /*14390*/  FSEL R209, R19, -INF , !P1 ;  /* 0xff80000013d17808 */ /* 0x000fe40004800000 */
[C---:B------:R-:W-:Y:S02]  /*143a0*/  ISETP.GE.AND P2, PT, R132.reuse, R234, PT ;  /* 0x000000ea8400720c */ /* 0x040fe40003f46270 */
[-C--:B------:R-:W-:Y:S02]  /*143b0*/  ISETP.GE.AND P1, PT, R5, R235.reuse, PT ;  /* 0x000000eb0500720c */ /* 0x080fe40003f26270 */
[----:B------:R-:W-:Y:S02]  /*143c0*/  FSEL R33, R33, -INF , !P0 ;  /* 0xff80000021217808 */ /* 0x000fe40004000000 */
[----:B------:R-:W-:Y:S02]  /*143d0*/  ISETP.GE.AND P0, PT, R3, R235, PT ;  /* 0x000000eb0300720c */ /* 0x000fe40003f06270 */
[----:B------:R-:W-:Y:S02]  /*143e0*/  @P4 LOP3.LUT R231, R231, 0x2000, RZ, 0xfc, !PT ;  /* 0x00002000e7e74812 */ /* 0x000fe400078efcff */
[-C--:B------:R-:W-:Y:S02]  /*143f0*/  ISETP.GE.OR P1, PT, R5, R239.reuse, !P1 ;  /* 0x000000ef0500720c */ /* 0x080fe40004f26670 */
[----:B------:R-:W-:Y:S02]  /*14400*/  ISETP.GE.OR P2, PT, R132, R238, !P2 ;  /* 0x000000ee8400720c */ /* 0x000fe40005746670 */
[----:B------:R-:W-:Y:S02]  /*14410*/  ISETP.GE.OR P0, PT, R3, R239, !P0 ;  /* 0x000000ef0300720c */ /* 0x000fe40004706670 */
[----:B------:R-:W-:Y:S02]  /*14420*/  LOP3.LUT R231, R231, 0xfffffffb, RZ, 0xc0, !PT ;  /* 0xfffffffbe7e77812 */ /* 0x000fe400078ec0ff */
[----:B------:R-:W-:Y:S02]  /*14430*/  FSEL R22, R22, -INF , !P1 ;  /* 0xff80000016167808 */ /* 0x000fe40004800000 */
[----:B------:R-:W-:Y:S02]  /*14440*/  ISETP.GE.AND P1, PT, R132, R232, PT ;  /* 0x000000e88400720c */ /* 0x000fe40003f26270 */
[----:B------:R-:W-:Y:S02]  /*14450*/  FSEL R34, R34, -INF , !P0 ;  /* 0xff80000022227808 */ /* 0x000fe40004000000 */
[----:B------:R-:W-:Y:S02]  /*14460*/  ISETP.GE.AND P0, PT, R6, R235, PT ;  /* 0x000000eb0600720c */ /* 0x000fe40003f06270 */
[----:B------:R-:W-:Y:S02]  /*14470*/  @P3 LOP3.LUT R231, R231, 0x4, RZ, 0xfc, !PT ;  /* 0x00000004e7e73812 */ /* 0x000fe400078efcff */
[----:B------:R-:W-:Y:S02]  /*14480*/  ISETP.GE.OR P1, PT, R132, R237, !P1 ;  /* 0x000000ed8400720c */ /* 0x000fe40004f26670 */
[----:B------:R-:W-:Y:S02]  /*14490*/  ISETP.GE.OR P0, PT, R6, R239, !P0 ;  /* 0x000000ef0600720c */ /* 0x000fe40004706670 */
[----:B------:R-:W-:Y:S02]  /*144a0*/  LOP3.LUT R231, R231, 0xffffefff, RZ, 0xc0, !PT ;  /* 0xffffefffe7e77812 */ /* 0x000fe400078ec0ff */
[----:B------:R-:W-:Y:S02]  /*144b0*/  FSEL R35, R35, -INF , !P0 ;  /* 0xff80000023237808 */ /* 0x000fe40004000000 */
[----:B------:R-:W-:Y:S02]  /*144c0*/  @P2 LOP3.LUT R231, R231, 0x1000, RZ, 0xfc, !PT ;  /* 0x00001000e7e72812 */ /* 0x000fe400078efcff */
[----:B------:R-:W-:Y:S02]  /*144d0*/  ISETP.GE.AND P0, PT, R5, R234, PT ;  /* 0x000000ea0500720c */ /* 0x000fe40003f06270 */
[----:B------:R-:W-:Y:S02]  /*144e0*/  LOP3.LUT R231, R231, 0xfffffffd, RZ, 0xc0, !PT ;  /* 0xfffffffde7e77812 */ /* 0x000fe400078ec0ff */
[C---:B------:R-:W-:Y:S02]  /*144f0*/  ISETP.GE.OR P2, PT, R5.reuse, R238, !P0 ;  /* 0x000000ee0500720c */ /* 0x040fe40004746670 */
[----:B------:R-:W-:Y:S02]  /*14500*/  ISETP.GE.AND P0, PT, R5, R232, PT ;  /* 0x000000e80500720c */ /* 0x000fe40003f06270 */
[----:B------:R-:W-:Y:S02]  /*14510*/  @P1 LOP3.LUT R231, R231, 0x2, RZ, 0xfc, !PT ;  /* 0x00000002e7e71812 */ /* 0x000fe400078efcff */
[-C--:B------:R-:W-:Y:S02]  /*14520*/  ISETP.GE.OR P1, PT, R5, R237.reuse, !P0 ;  /* 0x000000ed0500720c */ /* 0x080fe40004726670 */
[----:B------:R-:W-:Y:S02]  /*14530*/  IADD3 R5, R0, 0x20, RZ ;  /* 0x0000002000057810 */ /* 0x000fe40007ffe0ff */
[----:B------:R-:W-:Y:S02]  /*14540*/  LOP3.LUT R231, R231, 0xfffff7ff, RZ, 0xc0, !PT ;  /* 0xfffff7ffe7e77812 */ /* 0x000fe400078ec0ff */
[----:B------:R-:W-:Y:S02]  /*14550*/  ISETP.GE.AND P0, PT, R5, R236, PT ;  /* 0x000000ec0500720c */ /* 0x000fe40003f06270 */
[----:B------:R-:W-:Y:S02]  /*14560*/  @P2 LOP3.LUT R231, R231, 0x800, RZ, 0xfc, !PT ;  /* 0x00000800e7e72812 */ /* 0x000fe400078efcff */
[----:B------:R-:W-:Y:S02]  /*14570*/  ISETP.GE.OR P0, PT, R5, R240, !P0 ;  /* 0x000000f00500720c */ /* 0x000fe40004706670 */
[----:B------:R-:W-:Y:S02]  /*14580*/  LOP3.LUT R231, R231, 0xfffffffe, RZ, 0xc0, !PT ;  /* 0xfffffffee7e77812 */ /* 0x000fe400078ec0ff */
[----:B------:R-:W-:Y:S02]  /*14590*/  FSEL R36, R36, -INF , !P0 ;  /* 0xff80000024247808 */ /* 0x000fe40004000000 */
[C---:B------:R-:W-:Y:S02]  /*145a0*/  ISETP.GE.AND P0, PT, R4.reuse, R234, PT ;  /* 0x000000ea0400720c */ /* 0x040fe40003f06270 */
[----:B------:R-:W-:Y:S02]  /*145b0*/  @P1 LOP3.LUT R231, R231, 0x1, RZ, 0xfc, !PT ;  /* 0x00000001e7e71812 */ /* 0x000fe400078efcff */
[C---:B------:R-:W-:Y:S02]  /*145c0*/  ISETP.GE.OR P0, PT, R4.reuse, R238, !P0 ;  /* 0x000000ee0400720c */ /* 0x040fe40004706670 */
[CC--:B------:R-:W-:Y:S02]  /*145d0*/  ISETP.GE.AND P6, PT, R4.reuse, R232.reuse, PT ;  /* 0x000000e80400720c */ /* 0x0c0fe40003fc6270 */
[----:B------:R-:W-:Y:S02]  /*145e0*/  LOP3.LUT R231, R231, 0xfffffbff, RZ, 0xc0, !PT ;  /* 0xfffffbffe7e77812 */ /* 0x000fe400078ec0ff */
[----:B------:R-:W-:Y:S02]  /*145f0*/  ISETP.GE.OR P6, PT, R4, R237, !P6 ;  /* 0x000000ed0400720c */ /* 0x000fe400077c6670 */
[----:B------:R-:W-:Y:S02]  /*14600*/  IADD3 R4, R0, 0x21, RZ ;  /* 0x0000002100047810 */ /* 0x000fe40007ffe0ff */
[-C--:B------:R-:W-:Y:S02]  /*14610*/  ISETP.GE.AND P5, PT, R3, R232.reuse, PT ;  /* 0x000000e80300720c */ /* 0x080fe40003fa6270 */
[----:B------:R-:W-:Y:S02]  /*14620*/  ISETP.GE.AND P4, PT, R6, R232, PT ;  /* 0x000000e80600720c */ /* 0x000fe40003f86270 */
[----:B------:R-:W-:Y:S02]  /*14630*/  @P0 LOP3.LUT R231, R231, 0x400, RZ, 0xfc, !PT ;  /* 0x00000400e7e70812 */ /* 0x000fe400078efcff */
[C---:B------:R-:W-:Y:S02]  /*14640*/  ISETP.GE.AND P0, PT, R4.reuse, R236, PT ;  /* 0x000000ec0400720c */ /* 0x040fe40003f06270 */
[----:B------:R-:W-:Y:S02]  /*14650*/  LOP3.LUT R231, R231, 0xfffbffff, RZ, 0xc0, !PT ;  /* 0xfffbffffe7e77812 */ /* 0x000fe400078ec0ff */
[----:B------:R-:W-:Y:S02]  /*14660*/  ISETP.GE.OR P0, PT, R4, R240, !P0 ;  /* 0x000000f00400720c */ /* 0x000fe40004706670 */
[----:B------:R-:W-:Y:S02]  /*14670*/  @P6 LOP3.LUT R231, R231, 0x40000, RZ, 0xfc, !PT ;  /* 0x00040000e7e76812 */ /* 0x000fe400078efcff */
[----:B------:R-:W-:Y:S02]  /*14680*/  FSEL R37, R37, -INF , !P0 ;  /* 0xff80000025257808 */ /* 0x000fe40004000000 */
[----:B------:R-:W-:Y:S02]  /*14690*/  ISETP.GE.AND P0, PT, R5, R235, PT ;  /* 0x000000eb0500720c */ /* 0x000fe40003f06270 */
[----:B------:R-:W-:Y:S02]  /*146a0*/  ISETP.GE.OR P5, PT, R3, R237, !P5 ;  /* 0x000000ed0300720c */ /* 0x000fe40006fa6670 */
[----:B------:R-:W-:Y:S02]  /*146b0*/  ISETP.GE.OR P0, PT, R5, R239, !P0 ;  /* 0x000000ef0500720c */ /* 0x000fe40004706670 */
[----:B------:R-:W-:Y:S02]  /*146c0*/  LOP3.LUT R231, R231, 0xfffffdff, RZ, 0xc0, !PT ;  /* 0xfffffdffe7e77812 */ /* 0x000fe400078ec0ff */
[----:B------:R-:W-:Y:S02]  /*146d0*/  FSEL R38, R38, -INF , !P0 ;  /* 0xff80000026267808 */ /* 0x000fe40004000000 */
[----:B------:R-:W-:Y:S02]  /*146e0*/  ISETP.GE.AND P0, PT, R4, R235, PT ;  /* 0x000000eb0400720c */ /* 0x000fe40003f06270 */
[----:B------:R-:W-:Y:S02]  /*146f0*/  ISETP.GE.OR P4, PT, R6, R237, !P4 ;  /* 0x000000ed0600720c */ /* 0x000fe40006786670 */
[----:B------:R-:W-:Y:S02]  /*14700*/  ISETP.GE.OR P0, PT, R4, R239, !P0 ;  /* 0x000000ef0400720c */ /* 0x000fe40004706670 */
[----:B------:R-:W-:Y:S02]  /*14710*/  ISETP.GE.AND P3, PT, R5, R232, PT ;  /* 0x000000e80500720c */ /* 0x000fe40003f66270 */
[----:B------:R-:W-:Y:S02]  /*14720*/  FSEL R39, R39, -INF , !P0 ;  /* 0xff80000027277808 */ /* 0x000fe40004000000 */
[----:B------:R-:W-:Y:S02]  /*14730*/  ISETP.GE.AND P0, PT, R3, R234, PT ;  /* 0x000000ea0300720c */ /* 0x000fe40003f06270 */
[-C--:B------:R-:W-:Y:S02]  /*14740*/  ISETP.GE.OR P3, PT, R5, R237.reuse, !P3 ;  /* 0x000000ed0500720c */ /* 0x080fe40005f66670 */
[----:B------:R-:W-:Y:S02]  /*14750*/  ISETP.GE.OR P0, PT, R3, R238, !P0 ;  /* 0x000000ee0300720c */ /* 0x000fe40004706670 */
[----:B------:R-:W-:Y:S02]  /*14760*/  IADD3 R3, R0, 0x28, RZ ;  /* 0x0000002800037810 */ /* 0x000fe40007ffe0ff */
[C---:B------:R-:W-:Y:S04]  /*14770*/  ISETP.GE.AND P2, PT, R4.reuse, R232, PT ;  /* 0x000000e80400720c */ /* 0x040fe80003f46270 */
[----:B------:R-:W-:Y:S04]  /*14780*/  ISETP.GE.OR P2, PT, R4, R237, !P2 ;  /* 0x000000ed0400720c */ /* 0x000fe80005746670 */
[----:B------:R-:W-:Y:S02]  /*14790*/  FSEL R248, R43, -INF , !P2 ;  /* 0xff8000002bf87808 */ /* 0x000fe40005000000 */
[----:B------:R-:W-:Y:S02]  /*147a0*/  @P0 LOP3.LUT R231, R231, 0x200, RZ, 0xfc, !PT ;  /* 0x00000200e7e70812 */ /* 0x000fe400078efcff */
[----:B------:R-:W-:Y:S02]  /*147b0*/  ISETP.GE.AND P0, PT, R3, R236, PT ;  /* 0x000000ec0300720c */ /* 0x000fe40003f06270 */
[----:B------:R-:W-:Y:S02]  /*147c0*/  LOP3.LUT R231, R231, 0xfffdffff, RZ, 0xc0, !PT ;  /* 0xfffdffffe7e77812 */ /* 0x000fe400078ec0ff */
[----:B------:R-:W-:Y:S02]  /*147d0*/  ISETP.GE.OR P0, PT, R3, R240, !P0 ;  /* 0x000000f00300720c */ /* 0x000fe40004706670 */
[----:B------:R-:W-:Y:S02]  /*147e0*/  @P5 LOP3.LUT R231, R231, 0x20000, RZ, 0xfc, !PT ;  /* 0x00020000e7e75812 */ /* 0x000fe400078efcff */
[----:B------:R-:W-:Y:S02]  /*147f0*/  FSEL R48, R48, -INF , !P0 ;  /* 0xff80000030307808 */ /* 0x000fe40004000000 */
[C---:B------:R-:W-:Y:S02]  /*14800*/  ISETP.GE.AND P0, PT, R6.reuse, R234, PT ;  /* 0x000000ea0600720c */ /* 0x040fe40003f06270 */
[----:B------:R-:W-:Y:S02]  /*14810*/  LOP3.LUT R231, R231, 0xfffffeff, RZ, 0xc0, !PT ;  /* 0xfffffeffe7e77812 */ /* 0x000fe400078ec0ff */
[----:B------:R-:W-:Y:S02]  /*14820*/  ISETP.GE.OR P0, PT, R6, R238, !P0 ;  /* 0x000000ee0600720c */ /* 0x000fe40004706670 */
[----:B------:R-:W-:Y:S11]  /*14830*/  IADD3 R6, R0, 0x29, RZ ;  /* 0x0000002900067810 */ /* 0x000ff60007ffe0ff */
[----:B------:R-:W-:Y:S02]  /*14840*/  @P0 LOP3.LUT R231, R231, 0x100, RZ, 0xfc, !PT ;  /* 0x00000100e7e70812 */ /* 0x000fe400078efcff */
[C---:B------:R-:W-:Y:S02]  /*14850*/  ISETP.GE.AND P0, PT, R6.reuse, R236, PT ;  /* 0x000000ec0600720c */ /* 0x040fe40003f06270 */
[----:B------:R-:W-:Y:S02]  /*14860*/  LOP3.LUT R231, R231, 0xfff7ffff, RZ, 0xc0, !PT ;  /* 0xfff7ffffe7e77812 */ /* 0x000fe400078ec0ff */
[----:B------:R-:W-:Y:S02]  /*14870*/  ISETP.GE.OR P0, PT, R6, R240, !P0 ;  /* 0x000000f00600720c */ /* 0x000fe40004706670 */
[----:B------:R-:W-:Y:S02]  /*14880*/  @P4 LOP3.LUT R231, R231, 0x80000, RZ, 0xfc, !PT ;  /* 0x00080000e7e74812 */ /* 0x000fe400078efcff */
[----:B------:R-:W-:Y:S02]  /*14890*/  FSEL R49, R49, -INF , !P0 ;  /* 0xff80000031317808 */ /* 0x000fe40004000000 */
[----:B------:R-:W-:Y:S02]  /*148a0*/  ISETP.GE.AND P0, PT, R3, R235, PT ;  /* 0x000000eb0300720c */ /* 0x000fe40003f06270 */
[----:B------:R-:W-:Y:S02]  /*148b0*/  LOP3.LUT R231, R231, 0xffffff7f, RZ, 0xc0, !PT ;  /* 0xffffff7fe7e77812 */ /* 0x000fe400078ec0ff */
[----:B------:R-:W-:Y:S04]  /*148c0*/  ISETP.GE.OR P0, PT, R3, R239, !P0 ;  /* 0x000000ef0300720c */ /* 0x000fe80004706670 */
[----:B------:R-:W-:Y:S02]  /*148d0*/  FSEL R50, R50, -INF , !P0 ;  /* 0xff80000032327808 */ /* 0x000fe40004000000 */
[C---:B------:R-:W-:Y:S04]  /*148e0*/  ISETP.GE.AND P0, PT, R6.reuse, R235, PT ;  /* 0x000000eb0600720c */ /* 0x040fe80003f06270 */
[----:B------:R-:W-:Y:S04]  /*148f0*/  ISETP.GE.OR P0, PT, R6, R239, !P0 ;  /* 0x000000ef0600720c */ /* 0x000fe80004706670 */
[----:B------:R-:W-:Y:S02]  /*14900*/  FSEL R51, R51, -INF , !P0 ;  /* 0xff80000033337808 */ /* 0x000fe40004000000 */
[C---:B------:R-:W-:Y:S04]  /*14910*/  ISETP.GE.AND P0, PT, R5.reuse, R234, PT ;  /* 0x000000ea0500720c */ /* 0x040fe80003f06270 */
[----:B------:R-:W-:Y:S02]  /*14920*/  ISETP.GE.OR P0, PT, R5, R238, !P0 ;  /* 0x000000ee0500720c */ /* 0x000fe40004706670 */
[----:B------:R-:W-:Y:S11]  /*14930*/  IADD3 R5, R0, 0x30, RZ ;  /* 0x0000003000057810 */ /* 0x000ff60007ffe0ff */
[----:B------:R-:W-:Y:S02]  /*14940*/  @P0 LOP3.LUT R231, R231, 0x80, RZ, 0xfc, !PT ;  /* 0x00000080e7e70812 */ /* 0x000fe400078efcff */
[----:B------:R-:W-:Y:S02]  /*14950*/  ISETP.GE.AND P0, PT, R5, R236, PT ;  /* 0x000000ec0500720c */ /* 0x000fe40003f06270 */
[----:B------:R-:W-:Y:S02]  /*14960*/  LOP3.LUT R231, R231, 0xfffeffff, RZ, 0xc0, !PT ;  /* 0xfffeffffe7e77812 */ /* 0x000fe400078ec0ff */
[----:B------:R-:W-:Y:S02]  /*14970*/  ISETP.GE.OR P0, PT, R5, R240, !P0 ;  /* 0x000000f00500720c */ /* 0x000fe40004706670 */
[----:B------:R-:W-:Y:S02]  /*14980*/  @P3 LOP3.LUT R231, R231, 0x10000, RZ, 0xfc, !PT ;  /* 0x00010000e7e73812 */ /* 0x000fe400078efcff */
[----:B------:R-:W-:Y:S02]  /*14990*/  FSEL R52, R52, -INF , !P0 ;  /* 0xff80000034347808 */ /* 0x000fe40004000000 */
[C---:B------:R-:W-:Y:S02]  /*149a0*/  ISETP.GE.AND P0, PT, R4.reuse, R234, PT ;  /* 0x000000ea0400720c */ /* 0x040fe40003f06270 */
[C---:B------:R-:W-:Y:S02]  /*149b0*/  LOP3.LUT P4, RZ, R231.reuse, 0x400, RZ, 0xc0, !PT ;  /* 0x00000400e7ff7812 */ /* 0x040fe4000788c0ff */
[----:B------:R-:W-:Y:S02]  /*149c0*/  ISETP.GE.OR P0, PT, R4, R238, !P0 ;  /* 0x000000ee0400720c */ /* 0x000fe40004706670 */
[----:B------:R-:W-:Y:S02]  /*149d0*/  LOP3.LUT R231, R231, 0xffefffff, RZ, 0xc0, !PT ;  /* 0xffefffffe7e77812 */ /* 0x000fe400078ec0ff */
[----:B------:R-:W-:Y:S02]  /*149e0*/  IADD3 R4, R0, 0x31, RZ ;  /* 0x0000003100047810 */ /* 0x000fe40007ffe0ff */
[----:B------:R-:W-:Y:S07]  /*149f0*/  LOP3.LUT R231, R231, 0xffffffbf, RZ, 0xc0, !PT ;  /* 0xffffffbfe7e77812 */ /* 0x000fee00078ec0ff */
[----:B------:R-:W-:Y:S02]  /*14a00*/  @P0 LOP3.LUT R231, R231, 0x40, RZ, 0xfc, !PT ;  /* 0x00000040e7e70812 */ /* 0x000fe400078efcff */
[C---:B------:R-:W-:Y:S02]  /*14a10*/  ISETP.GE.AND P0, PT, R4.reuse, R236, PT ;  /* 0x000000ec0400720c */ /* 0x040fe40003f06270 */
[----:B------:R-:W-:Y:S02]  /*14a20*/  @P4 LOP3.LUT R231, R231, 0x100000, RZ, 0xfc, !PT ;  /* 0x00100000e7e74812 */ /* 0x000fe400078efcff */
[----:B------:R-:W-:Y:S02]  /*14a30*/  ISETP.GE.OR P0, PT, R4, R240, !P0 ;  /* 0x000000f00400720c */ /* 0x000fe40004706670 */
[C---:B------:R-:W-:Y:S02]  /*14a40*/  LOP3.LUT P4, RZ, R231.reuse, 0x800, RZ, 0xc0, !PT ;  /* 0x00000800e7ff7812 */ /* 0x040fe4000788c0ff */
[----:B------:R-:W-:Y:S02]  /*14a50*/  LOP3.LUT R231, R231, 0xffdfffff, RZ, 0xc0, !PT ;  /* 0xffdfffffe7e77812 */ /* 0x000fe400078ec0ff */
[----:B------:R-:W-:Y:S02]  /*14a60*/  FSEL R53, R53, -INF , !P0 ;  /* 0xff80000035357808 */ /* 0x000fe40004000000 */
[C---:B------:R-:W-:Y:S04]  /*14a70*/  ISETP.GE.AND P0, PT, R5.reuse, R235, PT ;  /* 0x000000eb0500720c */ /* 0x040fe80003f06270 */
[----:B------:R-:W-:Y:S03]  /*14a80*/  ISETP.GE.OR P0, PT, R5, R239, !P0 ;  /* 0x000000ef0500720c */ /* 0x000fe60004706670 */
[----:B------:R-:W-:Y:S02]  /*14a90*/  @P4 LOP3.LUT R231, R231, 0x200000, RZ, 0xfc, !PT ;  /* 0x00200000e7e74812 */ /* 0x000fe400078efcff */
[----:B------:R-:W-:Y:S02]  /*14aa0*/  FSEL R54, R54, -INF , !P0 ;  /* 0xff80000036367808 */ /* 0x000fe40004000000 */
[C---:B------:R-:W-:Y:S02]  /*14ab0*/  LOP3.LUT P4, RZ, R231.reuse, 0x2, RZ, 0xc0, !PT ;  /* 0x00000002e7ff7812 */ /* 0x040fe4000788c0ff */
[----:B------:R-:W-:Y:S02]  /*14ac0*/  LOP3.LUT R231, R231, 0xffbfffff, RZ, 0xc0, !PT ;  /* 0xffbfffffe7e77812 */ /* 0x000fe400078ec0ff */
[C---:B------:R-:W-:Y:S04]  /*14ad0*/  ISETP.GE.AND P0, PT, R4.reuse, R235, PT ;  /* 0x000000eb0400720c */ /* 0x040fe80003f06270 */
[----:B------:R-:W-:Y:S04]  /*14ae0*/  ISETP.GE.OR P0, PT, R4, R239, !P0 ;  /* 0x000000ef0400720c */ /* 0x000fe80004706670 */
[----:B------:R-:W-:Y:S02]  /*14af0*/  FSEL R55, R55, -INF , !P0 ;  /* 0xff80000037377808 */ /* 0x000fe40004000000 */
[----:B------:R-:W-:Y:S02]  /*14b00*/  @P4 LOP3.LUT R231, R231, 0x400000, RZ, 0xfc, !PT ;  /* 0x00400000e7e74812 */ /* 0x000fe400078efcff */
[----:B------:R-:W-:Y:S02]  /*14b10*/  ISETP.GE.AND P0, PT, R3, R234, PT ;  /* 0x000000ea0300720c */ /* 0x000fe40003f06270 */
[C---:B------:R-:W-:Y:S02]  /*14b20*/  LOP3.LUT P4, RZ, R231.reuse, 0x4, RZ, 0xc0, !PT ;  /* 0x00000004e7ff7812 */ /* 0x040fe4000788c0ff */
[----:B------:R-:W-:Y:S02]  /*14b30*/  LOP3.LUT R231, R231, 0xff7fffff, RZ, 0xc0, !PT ;  /* 0xff7fffffe7e77812 */ /* 0x000fe400078ec0ff */
[C---:B------:R-:W-:Y:S02]  /*14b40*/  ISETP.GE.OR P3, PT, R3.reuse, R238, !P0 ;  /* 0x000000ee0300720c */ /* 0x040fe40004766670 */
[C---:B------:R-:W-:Y:S02]  /*14b50*/  ISETP.GE.AND P0, PT, R3.reuse, R232, PT ;  /* 0x000000e80300720c */ /* 0x040fe40003f06270 */
[----:B------:R-:W-:Y:S02]  /*14b60*/  FSEL R44, R44, -INF , !P3 ;  /* 0xff8000002c2c7808 */ /* 0x000fe40005800000 */
[-C--:B------:R-:W-:Y:S02]  /*14b70*/  ISETP.GE.OR P0, PT, R3, R237.reuse, !P0 ;  /* 0x000000ed0300720c */ /* 0x080fe40004706670 */
[----:B------:R-:W-:Y:S02]  /*14b80*/  IADD3 R3, R0, 0x38, RZ ;  /* 0x0000003800037810 */ /* 0x000fe40007ffe0ff */
[----:B------:R-:W-:Y:S02]  /*14b90*/  @P4 LOP3.LUT R231, R231, 0x800000, RZ, 0xfc, !PT ;  /* 0x00800000e7e74812 */ /* 0x000fe400078efcff */
[----:B------:R-:W-:Y:S02]  /*14ba0*/  ISETP.GE.AND P1, PT, R3, R236, PT ;  /* 0x000000ec0300720c */ /* 0x000fe40003f26270 */
[C---:B------:R-:W-:Y:S02]  /*14bb0*/  LOP3.LUT P4, RZ, R231.reuse, 0x1000, RZ, 0xc0, !PT ;  /* 0x00001000e7ff7812 */ /* 0x040fe4000788c0ff */
[----:B------:R-:W-:Y:S02]  /*14bc0*/  LOP3.LUT R231, R231, 0xfeffffff, RZ, 0xc0, !PT ;  /* 0xfeffffffe7e77812 */ /* 0x000fe400078ec0ff */
[----:B------:R-:W-:Y:S02]  /*14bd0*/  ISETP.GE.OR P1, PT, R3, R240, !P1 ;  /* 0x000000f00300720c */ /* 0x000fe40004f26670 */
[----:B------:R-:W-:Y:S02]  /*14be0*/  FSEL R247, R46, -INF , !P0 ;  /* 0xff8000002ef77808 */ /* 0x000fe40004000000 */
[----:B------:R-:W-:Y:S02]  /*14bf0*/  FSEL R64, R64, -INF , !P1 ;  /* 0xff80000040407808 */ /* 0x000fe40004800000 */
[C---:B------:R-:W-:Y:S03]  /*14c00*/  ISETP.GE.AND P1, PT, R0.reuse, R234, PT ;  /* 0x000000ea0000720c */ /* 0x040fe60003f26270 */
[----:B------:R-:W-:Y:S04]  /*14c10*/  @P4 LOP3.LUT R231, R231, 0x1000000, RZ, 0xfc, !PT ;  /* 0x01000000e7e74812 */ /* 0x000fe800078efcff */
[C---:B------:R-:W-:Y:S02]  /*14c20*/  LOP3.LUT P4, RZ, R231.reuse, 0x2000, RZ, 0xc0, !PT ;  /* 0x00002000e7ff7812 */ /* 0x040fe4000788c0ff */
[----:B------:R-:W-:Y:S11]  /*14c30*/  LOP3.LUT R231, R231, 0xfdffffff, RZ, 0xc0, !PT ;  /* 0xfdffffffe7e77812 */ /* 0x000ff600078ec0ff */
        /* <DEDUP_REMOVED lines=9> */
[----:B------:R-:W-:Y:S02]  /*14cd0*/  @P6 LOP3.LUT R231, R231, 0x10000000, RZ, 0xfc, !PT ;  /* 0x10000000e7e76812 */ /* 0x000fe400078efcff */
[C---:B------:R-:W-:Y:S02]  /*14ce0*/  ISETP.GE.OR P6, PT, R0.reuse, R238, !P1 ;  /* 0x000000ee0000720c */ /* 0x040fe40004fc6670 */
[----:B------:R-:W-:Y:S02]  /*14cf0*/  ISETP.GE.AND P1, PT, R0, R232, PT ;  /* 0x000000e80000720c */ /* 0x000fe40003f26270 */
[----:B------:R-:W-:Y:S02]  /*14d00*/  FSEL R16, R8, -INF , !P6 ;  /* 0xff80000008107808 */ /* 0x000fe40007000000 */
[C---:B------:R-:W-:Y:S02]  /*14d10*/  ISETP.GE.OR P4, PT, R0.reuse, R237, !P1 ;  /* 0x000000ed0000720c */ /* 0x040fe40004f86670 */
[----:B------:R-:W-:Y:S02]  /*14d20*/  IADD3 R0, R0, 0x39, RZ ;  /* 0x0000003900007810 */ /* 0x000fe40007ffe0ff */
[----:B------:R-:W-:Y:S02]  /*14d30*/  FSEL R19, R10, -INF , !P4 ;  /* 0xff8000000a137808 */ /* 0x000fe40006000000 */
[----:B------:R-:W-:Y:S02]  /*14d40*/  LOP3.LUT P4, RZ, R231, 0x8000000, RZ, 0xc0, !PT ;  /* 0x08000000e7ff7812 */ /* 0x000fe4000788c0ff */
[C---:B------:R-:W-:Y:S02]  /*14d50*/  ISETP.GE.AND P1, PT, R0.reuse, R236, PT ;  /* 0x000000ec0000720c */ /* 0x040fe40003f26270 */
[----:B------:R-:W-:Y:S02]  /*14d60*/  FSEL R18, R9, -INF , !P4 ;  /* 0xff80000009127808 */ /* 0x000fe40006000000 */
[----:B------:R-:W-:Y:S02]  /*14d70*/  LOP3.LUT P4, RZ, R231, 0x4000000, RZ, 0xc0, !PT ;  /* 0x04000000e7ff7812 */ /* 0x000fe4000788c0ff */
[----:B------:R-:W-:Y:S02]  /*14d80*/  ISETP.GE.OR P1, PT, R0, R240, !P1 ;  /* 0x000000f00000720c */ /* 0x000fe40004f26670 */
[----:B------:R-:W-:Y:S02]  /*14d90*/  FSEL R20, R11, -INF , !P4 ;  /* 0xff8000000b147808 */ /* 0x000fe40006000000 */
[----:B------:R-:W-:Y:S02]  /*14da0*/  LOP3.LUT P4, RZ, R231, 0x2000000, RZ, 0xc0, !PT ;  /* 0x02000000e7ff7812 */ /* 0x000fe4000788c0ff */
[----:B------:R-:W-:Y:S02]  /*14db0*/  FSEL R65, R65, -INF , !P1 ;  /* 0xff80000041417808 */ /* 0x000fe40004800000 */
[----:B------:R-:W-:Y:S02]  /*14dc0*/  FSEL R17, R12, -INF , !P4 ;  /* 0xff8000000c117808 */ /* 0x000fe40006000000 */
[----:B------:R-:W-:Y:S02]  /*14dd0*/  LOP3.LUT P4, RZ, R231, 0x1000000, RZ, 0xc0, !PT ;  /* 0x01000000e7ff7812 */ /* 0x000fe4000788c0ff */
[----:B------:R-:W-:Y:S02]  /*14de0*/  ISETP.GE.AND P1, PT, R3, R235, PT ;  /* 0x000000eb0300720c */ /* 0x000fe40003f26270 */
[----:B------:R-:W-:Y:S02]  /*14df0*/  FSEL R13, R13, -INF , !P4 ;  /* 0xff8000000d0d7808 */ /* 0x000fe40006000000 */
[----:B------:R-:W-:Y:S02]  /*14e00*/  LOP3.LUT P4, RZ, R231, 0x800000, RZ, 0xc0, !PT ;  /* 0x00800000e7ff7812 */ /* 0x000fe4000788c0ff */
[----:B------:R-:W-:Y:S02]  /*14e10*/  ISETP.GE.OR P1, PT, R3, R239, !P1 ;  /* 0x000000ef0300720c */ /* 0x000fe40004f26670 */
[----:B------:R-:W-:Y:S02]  /*14e20*/  FSEL R14, R14, -INF , !P4 ;  /* 0xff8000000e0e7808 */ /* 0x000fe40006000000 */
[----:B------:R-:W-:Y:S02]  /*14e30*/  LOP3.LUT P4, RZ, R231, 0x400000, RZ, 0xc0, !PT ;  /* 0x00400000e7ff7812 */ /* 0x000fe4000788c0ff */
[----:B------:R-:W-:Y:S02]  /*14e40*/  FSEL R66, R66, -INF , !P1 ;  /* 0xff80000042427808 */ /* 0x000fe40004800000 */
[----:B------:R-:W-:Y:S02]  /*14e50*/  FSEL R15, R15, -INF , !P4 ;  /* 0xff8000000f0f7808 */ /* 0x000fe40006000000 */
[C---:B------:R-:W-:Y:S02]  /*14e60*/  LOP3.LUT P4, RZ, R231.reuse, 0x200000, RZ, 0xc0, !PT ;  /* 0x00200000e7ff7812 */ /* 0x040fe4000788c0ff */
[----:B------:R-:W-:Y:S02]  /*14e70*/  ISETP.GE.AND P1, PT, R0, R235, PT ;  /* 0x000000eb0000720c */ /* 0x000fe40003f26270 */
[C---:B------:R-:W-:Y:S02]  /*14e80*/  LOP3.LUT P6, RZ, R231.reuse, 0x10000000, RZ, 0xc0, !PT ;  /* 0x10000000e7ff7812 */ /* 0x040fe400078cc0ff */
[C---:B------:R-:W-:Y:S02]  /*14e90*/  LOP3.LUT P5, RZ, R231.reuse, 0x200, RZ, 0xc0, !PT ;  /* 0x00000200e7ff7812 */ /* 0x040fe400078ac0ff */
[----:B------:R-:W-:Y:S02]  /*14ea0*/  FSEL R24, R24, -INF , !P4 ;  /* 0xff80000018187808 */ /* 0x000fe40006000000 */
[C---:B------:R-:W-:Y:S02]  /*14eb0*/  LOP3.LUT P4, RZ, R231.reuse, 0x100000, RZ, 0xc0, !PT ;  /* 0x00100000e7ff7812 */ /* 0x040fe4000788c0ff */
[----:B------:R-:W-:Y:S02]  /*14ec0*/  ISETP.GE.OR P1, PT, R0, R239, !P1 ;  /* 0x000000ef0000720c */ /* 0x000fe40004f26670 */
[----:B------:R-:W-:Y:S02]  /*14ed0*/  FSEL R241, R26, -INF , !P6 ;  /* 0xff8000001af17808 */ /* 0x000fe40007000000 */
[C---:B------:R-:W-:Y:S02]  /*14ee0*/  LOP3.LUT P6, RZ, R231.reuse, 0x40000, RZ, 0xc0, !PT ;  /* 0x00040000e7ff7812 */ /* 0x040fe400078cc0ff */
[----:B------:R-:W-:Y:S02]  /*14ef0*/  FSEL R28, R28, -INF , !P5 ;  /* 0xff8000001c1c7808 */ /* 0x000fe40006800000 */
[----:B------:R-:W-:Y:S02]  /*14f00*/  LOP3.LUT P5, RZ, R231, 0x20000, RZ, 0xc0, !PT ;  /* 0x00020000e7ff7812 */ /* 0x000fe400078ac0ff */
[----:B------:R-:W-:Y:S02]  /*14f10*/  FSEL R25, R25, -INF , !P4 ;  /* 0xff80000019197808 */ /* 0x000fe40006000000 */
[----:B------:R-:W-:Y:S02]  /*14f20*/  LOP3.LUT P4, RZ, R231, 0x80000, RZ, 0xc0, !PT ;  /* 0x00080000e7ff7812 */ /* 0x000fe4000788c0ff */
[----:B------:R-:W-:Y:S02]  /*14f30*/  FSEL R67, R67, -INF , !P1 ;  /* 0xff80000043437808 */ /* 0x000fe40004800000 */
[----:B------:R-:W-:Y:S02]  /*14f40*/  LOP3.LUT P1, RZ, R231, 0x100, RZ, 0xc0, !PT ;  /* 0x00000100e7ff7812 */ /* 0x000fe4000782c0ff */
[----:B------:R-:W-:Y:S02]  /*14f50*/  FSEL R244, R27, -INF , !P6 ;  /* 0xff8000001bf47808 */ /* 0x000fe40007000000 */
[----:B------:R-:W-:Y:S02]  /*14f60*/  FSEL R242, R30, -INF , !P5 ;  /* 0xff8000001ef27808 */ /* 0x000fe40006800000 */
[C---:B------:R-:W-:Y:S02]  /*14f70*/  LOP3.LUT P6, RZ, R231.reuse, 0x40, RZ, 0xc0, !PT ;  /* 0x00000040e7ff7812 */ /* 0x040fe400078cc0ff */
[----:B------:R-:W-:Y:S02]  /*14f80*/  LOP3.LUT P5, RZ, R231, 0x80, RZ, 0xc0, !PT ;  /* 0x00000080e7ff7812 */ /* 0x000fe400078ac0ff */
[----:B------:R-:W-:Y:S02]  /*14f90*/  FSEL R243, R31, -INF , !P4 ;  /* 0xff8000001ff37808 */ /* 0x000fe40006000000 */
[----:B------:R-:W-:Y:S02]  /*14fa0*/  FSEL R29, R29, -INF , !P1 ;  /* 0xff8000001d1d7808 */ /* 0x000fe40004800000 */
[C---:B------:R-:W-:Y:S02]  /*14fb0*/  ISETP.GE.AND P1, PT, R6.reuse, R234, PT ;  /* 0x000000ea0600720c */ /* 0x040fe40003f26270 */
[----:B------:R-:W-:Y:S02]  /*14fc0*/  ISETP.GE.AND P4, PT, R6, R232, PT ;  /* 0x000000e80600720c */ /* 0x000fe40003f86270 */
[----:B------:R-:W-:Y:S02]  /*14fd0*/  FSEL R40, R40, -INF , !P5 ;  /* 0xff80000028287808 */ /* 0x000fe40006800000 */
[----:B------:R-:W-:Y:S02]  /*14fe0*/  FSEL R41, R41, -INF , !P6 ;  /* 0xff80000029297808 */ /* 0x000fe40007000000 */
[C---:B------:R-:W-:Y:S02]  /*14ff0*/  ISETP.GE.AND P5, PT, R5.reuse, R234, PT ;  /* 0x000000ea0500720c */ /* 0x040fe40003fa6270 */
[----:B------:R-:W-:Y:S02]  /*15000*/  ISETP.GE.AND P6, PT, R5, R232, PT ;  /* 0x000000e80500720c */ /* 0x000fe40003fc6270 */
[CC--:B------:R-:W-:Y:S02]  /*15010*/  ISETP.GE.OR P4, PT, R6.reuse, R237.reuse, !P4 ;  /* 0x000000ed0600720c */ /* 0x0c0fe40006786670 */
[----:B------:R-:W-:Y:S02]  /*15020*/  ISETP.GE.OR P1, PT, R6, R238, !P1 ;  /* 0x000000ee0600720c */ /* 0x000fe40004f26670 */
[----:B------:R-:W-:Y:S02]  /*15030*/  FMNMX.FTZ R6, R139, R2, !PT ;  /* 0x000000028b067209 */ /* 0x000fe40007810000 */
[C---:B------:R-:W-:Y:S02]  /*15040*/  ISETP.GE.OR P5, PT, R5.reuse, R238, !P5 ;  /* 0x000000ee0500720c */ /* 0x040fe40006fa6670 */
[----:B------:R-:W-:Y:S02]  /*15050*/  ISETP.GE.OR P6, PT, R5, R237, !P6 ;  /* 0x000000ed0500720c */ /* 0x000fe400077c6670 */
[----:B------:R-:W-:Y:S02]  /*15060*/  FMNMX.FTZ R5, R207, R136, !PT ;  /* 0x00000088cf057209 */ /* 0x000fe40007810000 */
[----:B------:R-:W-:Y:S02]  /*15070*/  FMNMX.FTZ R6, R208, R6, !PT ;  /* 0x00000006d0067209 */ /* 0x000fe40007810000 */
[----:B------:R-:W-:Y:S02]  /*15080*/  FMNMX.FTZ R5, R211, R5, !PT ;  /* 0x00000005d3057209 */ /* 0x000fe40007810000 */
[----:B------:R-:W-:Y:S02]  /*15090*/  FMNMX.FTZ R6, R206, R6, !PT ;  /* 0x00000006ce067209 */ /* 0x000fe40007810000 */
[----:B------:R-:W-:Y:S02]  /*150a0*/  P2R R7, PR, RZ, 0x40 ;  /* 0x00000040ff077803 */ /* 0x000fe40000000000 */
[----:B------:R-:W-:Y:S02]  /*150b0*/  ISETP.GE.AND P6, PT, R4, R234, PT ;  /* 0x000000ea0400720c */ /* 0x000fe40003fc6270 */
[----:B------:R-:W-:Y:S02]  /*150c0*/  FMNMX.FTZ R5, R210, R5, !PT ;  /* 0x00000005d2057209 */ /* 0x000fe40007810000 */
[----:B------:R-:W-:Y:S02]  /*150d0*/  FMNMX.FTZ R6, R205, R6, !PT ;  /* 0x00000006cd067209 */ /* 0x000fe40007810000 */
[----:B------:R-:W-:Y:S02]  /*150e0*/  ISETP.GE.OR P6, PT, R4, R238, !P6 ;  /* 0x000000ee0400720c */ /* 0x000fe400077c6670 */
[----:B------:R-:W-:Y:S02]  /*150f0*/  FMNMX.FTZ R5, R209, R5, !PT ;  /* 0x00000005d1057209 */ /* 0x000fe40007810000 */
[----:B------:R-:W-:Y:S02]  /*15100*/  FMNMX.FTZ R6, R204, R6, !PT ;  /* 0x00000006cc067209 */ /* 0x000fe40007810000 */
[----:B------:R-:W-:Y:S02]  /*15110*/  FSEL R57, R57, -INF , !P6 ;  /* 0xff80000039397808 */ /* 0x000fe40007000000 */
[----:B------:R-:W-:Y:S02]  /*15120*/  ISETP.GE.AND P6, PT, R4, R232, PT ;  /* 0x000000e80400720c */ /* 0x000fe40003fc6270 */
[----:B------:R-:W-:Y:S02]  /*15130*/  FMNMX.FTZ R5, R22, R5, !PT ;  /* 0x0000000516057209 */ /* 0x000fe40007810000 */
[----:B------:R-:W-:Y:S02]  /*15140*/  FMNMX.FTZ R6, R21, R6, !PT ;  /* 0x0000000615067209 */ /* 0x000fe40007810000 */
[----:B------:R-:W-:Y:S02]  /*15150*/  ISETP.GE.OR P6, PT, R4, R237, !P6 ;  /* 0x000000ed0400720c */ /* 0x000fe400077c6670 */
        /* <DEDUP_REMOVED lines=9> */
[----:B------:R-:W-:Y:S02]  /*151f0*/  FSEL R56, R56, -INF , !P5 ;  /* 0xff80000038387808 */ /* 0x000fe40006800000 */
[----:B------:R-:W-:Y:S02]  /*15200*/  FSEL R45, R45, -INF , !P1 ;  /* 0xff8000002d2d7808 */ /* 0x000fe40004800000 */
[C---:B------:R-:W-:Y:S02]  /*15210*/  ISETP.GE.AND P5, PT, R3.reuse, R232, PT ;  /* 0x000000e80300720c */ /* 0x040fe40003fa6270 */
[----:B------:R-:W-:Y:S02]  /*15220*/  FMNMX.FTZ R134, R38, R5, !PT ;  /* 0x0000000526867209 */ /* 0x000fe40007810000 */
[----:B------:R-:W-:Y:S02]  /*15230*/  ISETP.GE.AND P1, PT, R3, R234, PT ;  /* 0x000000ea0300720c */ /* 0x000fe40003f26270 */
[----:B------:R-:W-:Y:S02]  /*15240*/  FMNMX.FTZ R5, R13, R4, !PT ;  /* 0x000000040d057209 */ /* 0x000fe40007810000 */
[----:B------:R-:W-:Y:S02]  /*15250*/  FMNMX.FTZ R6, R37, R6, !PT ;  /* 0x0000000625067209 */ /* 0x000fe40007810000 */
[C---:B------:R-:W-:Y:S02]  /*15260*/  ISETP.GE.OR P5, PT, R3.reuse, R237, !P5 ;  /* 0x000000ed0300720c */ /* 0x040fe40006fa6670 */
        /* <DEDUP_REMOVED lines=18> */
[----:B------:R-:W-:Y:S02]  /*15390*/  FSEL R60, R60, -INF , !P1 ;  /* 0xff8000003c3c7808 */ /* 0x000fe40004800000 */
[----:B------:R-:W-:Y:S02]  /*153a0*/  FMNMX.FTZ R3, R56, R3, !PT ;  /* 0x0000000338037209 */ /* 0x000fe40007810000 */
[C---:B------:R-:W-:Y:S02]  /*153b0*/  ISETP.GE.AND P1, PT, R0.reuse, R234, PT ;  /* 0x000000ea0000720c */ /* 0x040fe40003f26270 */
[----:B------:R-:W-:Y:S02]  /*153c0*/  FMNMX.FTZ R134, R51, R134, !PT ;  /* 0x0000008633867209 */ /* 0x000fe40007810000 */
[----:B------:R-:W-:Y:S02]  /*153d0*/  FMNMX.FTZ R3, R57, R3, !PT ;  /* 0x0000000339037209 */ /* 0x000fe40007810000 */
[----:B------:R-:W-:Y:S02]  /*153e0*/  ISETP.GE.OR P1, PT, R0, R238, !P1 ;  /* 0x000000ee0000720c */ /* 0x000fe40004f26670 */
[----:B------:R-:W-:Y:S02]  /*153f0*/  FMNMX.FTZ R134, R54, R134, !PT ;  /* 0x0000008636867209 */ /* 0x000fe40007810000 */
[----:B------:R-:W-:Y:S02]  /*15400*/  LOP3.LUT P3, RZ, R231, 0x10000, RZ, 0xc0, !PT ;  /* 0x00010000e7ff7812 */ /* 0x000fe4000786c0ff */
[----:B------:R-:W-:Y:S02]  /*15410*/  FSEL R61, R61, -INF , !P1 ;  /* 0xff8000003d3d7808 */ /* 0x000fe40004800000 */
[----:B------:R-:W-:Y:S02]  /*15420*/  FMNMX.FTZ R3, R60, R3, !PT ;  /* 0x000000033c037209 */ /* 0x000fe40007810000 */
[----:B------:R-:W-:Y:S02]  /*15430*/  FMNMX.FTZ R134, R55, R134, !PT ;  /* 0x0000008637867209 */ /* 0x000fe40007810000 */
[----:B------:R-:W-:Y:S02]  /*15440*/  FSEL R249, R42, -INF , !P3 ;  /* 0xff8000002af97808 */ /* 0x000fe40005800000 */
[----:B------:R-:W-:Y:S02]  /*15450*/  ISETP.GE.AND P3, PT, R0, R232, PT ;  /* 0x000000e80000720c */ /* 0x000fe40003f66270 */
[----:B------:R-:W-:Y:S02]  /*15460*/  FMNMX.FTZ R3, R61, R3, !PT ;  /* 0x000000033d037209 */ /* 0x000fe40007810000 */
[----:B------:R-:W-:Y:S02]  /*15470*/  FMNMX.FTZ R134, R66, R134, !PT ;  /* 0x0000008642867209 */ /* 0x000fe40007810000 */
[----:B------:R-:W-:Y:S02]  /*15480*/  ISETP.GE.OR P3, PT, R0, R237, !P3 ;  /* 0x000000ed0000720c */ /* 0x000fe40005f66670 */
[----:B------:R-:W-:Y:S01]  /*15490*/  FMNMX.FTZ R134, R67, R134, !PT ;  /* 0x0000008643867209 */ /* 0x000fe20007810000 */
[----:B------:R-:W2:Y:S01]  /*154a0*/  SHFL.BFLY PT, R0, R3, 0x2, 0x1f ;  /* 0x0c401f0003007f89 */ /* 0x000ea200000e0000 */
[----:B-1----:R-:W-:Y:S02]  /*154b0*/  FMNMX.FTZ R4, R4, R5, !PT ;  /* 0x0000000504047209 */ /* 0x002fe40007810000 */
[----:B------:R-:W-:Y:S02]  /*154c0*/  FSEL R246, R47, -INF , !P4 ;  /* 0xff8000002ff67808 */ /* 0x000fe40006000000 */
[----:B------:R-:W-:Y:S02]  /*154d0*/  ISETP.NE.AND P4, PT, R7, RZ, PT ;  /* 0x000000ff0700720c */ /* 0x000fe40003f85270 */
[----:B------:R-:W-:Y:S01]  /*154e0*/  FSEL R218, R59, -INF , !P6 ;  /* 0xff8000003bda7808 */ /* 0x000fe20007000000 */
[----:B------:R-:W1:Y:S01]  /*154f0*/  SHFL.BFLY PT, R5, R134, 0x2, 0x1f ;  /* 0x0c401f0086057f89 */ /* 0x000e6200000e0000 */
[----:B------:R-:W-:Y:S02]  /*15500*/  FSEL R219, R58, -INF , !P4 ;  /* 0xff8000003adb7808 */ /* 0x000fe40006000000 */
[----:B------:R-:W-:Y:S05]  /*15510*/  FSEL R217, R62, -INF , !P5 ;  /* 0xff8000003ed97808 */ /* 0x000fea0006800000 */
[----:B------:R-:W3:Y:S01]  /*15520*/  SHFL.BFLY PT, R135, R4, 0x1, 0x1f ;  /* 0x0c201f0004877f89 */ /* 0x000ee200000e0000 */
[----:B--2---:R-:W-:Y:S02]  /*15530*/  FMNMX.FTZ R3, R3, R0, !PT ;  /* 0x0000000003037209 */ /* 0x004fe40007810000 */
[----:B------:R-:W-:Y:S05]  /*15540*/  FMNMX.FTZ R0, R19, R138, !PT ;  /* 0x0000008a13007209 */ /* 0x000fea0007810000 */
[----:B------:R-:W2:Y:S01]  /*15550*/  SHFL.BFLY PT, R133, R3, 0x1, 0x1f ;  /* 0x0c201f0003857f89 */ /* 0x000ea200000e0000 */
[----:B------:R-:W-:Y:S02]  /*15560*/  FMNMX.FTZ R0, R20, R0, !PT ;  /* 0x0000000014007209 */ /* 0x000fe40007810000 */
[----:B-1----:R-:W-:Y:S02]  /*15570*/  FMNMX.FTZ R134, R134, R5, !PT ;  /* 0x0000000586867209 */ /* 0x002fe40007810000 */
[----:B------:R-:W-:Y:S03]  /*15580*/  FMNMX.FTZ R0, R14, R0, !PT ;  /* 0x000000000e007209 */ /* 0x000fe60007810000 */
[----:B------:R-:W1:Y:S01]  /*15590*/  SHFL.BFLY PT, R5, R134, 0x1, 0x1f ;  /* 0x0c201f0086057f89 */ /* 0x000e6200000e0000 */
[----:B------:R-:W-:Y:S02]  /*155a0*/  FMNMX.FTZ R0, R15, R0, !PT ;  /* 0x000000000f007209 */ /* 0x000fe40007810000 */
[----:B---3--:R-:W-:Y:S02]  /*155b0*/  FMNMX.FTZ R135, R4, R135, !PT ;  /* 0x0000008704877209 */ /* 0x008fe40007810000 */
[----:B------:R-:W-:Y:S02]  /*155c0*/  FMNMX.FTZ R0, R241, R0, !PT ;  /* 0x00000000f1007209 */ /* 0x000fe40007810000 */
[----:B------:R-:W-:Y:S02]  /*155d0*/  FSETP.NEU.FTZ.AND P2, PT, R135, -INF , PT ;  /* 0xff8000008700780b */ /* 0x000fe40003f5d000 */
[----:B------:R-:W-:Y:S04]  /*155e0*/  FMNMX.FTZ R0, R244, R0, !PT ;  /* 0x00000000f4007209 */ /* 0x000fe80007810000 */
[----:B------:R-:W-:Y:S02]  /*155f0*/  FMNMX.FTZ R0, R242, R0, !PT ;  /* 0x00000000f2007209 */ /* 0x000fe40007810000 */
[----:B--2---:R-:W-:Y:S02]  /*15600*/  FMNMX.FTZ R133, R3, R133, !PT ;  /* 0x0000008503857209 */ /* 0x004fe40007810000 */
[----:B------:R-:W-:Y:S02]  /*15610*/  FMNMX.FTZ R4, R243, R0, !PT ;  /* 0x00000000f3047209 */ /* 0x000fe40007810000 */
[----:B------:R-:W-:Y:S02]  /*15620*/  FSEL R0, R135, RZ, P2 ;  /* 0x000000ff87007208 */ /* 0x000fe40001000000 */
[----:B------:R-:W-:Y:S02]  /*15630*/  FMNMX.FTZ R4, R249, R4, !PT ;  /* 0x00000004f9047209 */ /* 0x000fe40007810000 */
[----:B-1----:R-:W-:Y:S01]  /*15640*/  FMNMX.FTZ R134, R134, R5, !PT ;  /* 0x0000000586867209 */ /* 0x002fe20007810000 */
[----:B------:R-:W-:Y:S01]  /*15650*/  FADD.FTZ R3, -R0, R2 ;  /* 0x0000000200037221 */ /* 0x000fe20000010100 */
[----:B------:R-:W-:Y:S02]  /*15660*/  FMNMX.FTZ R2, R248, R4, !PT ;  /* 0x00000004f8027209 */ /* 0x000fe40007810000 */
[C---:B------:R-:W-:Y:S01]  /*15670*/  FSETP.NEU.FTZ.AND P1, PT, R134.reuse, -INF , PT ;  /* 0xff8000008600780b */ /* 0x040fe20003f3d000 */
[C---:B------:R-:W-:Y:S01]  /*15680*/  FMUL.FTZ R6, R134.reuse, c[0x0][0x23c] ;  /* 0x00008f0086067a20 */ /* 0x040fe20000410000 */
[----:B------:R-:W-:Y:S02]  /*15690*/  FMNMX.FTZ R2, R247, R2, !PT ;  /* 0x00000002f7027209 */ /* 0x000fe40007810000 */
[----:B------:R-:W-:Y:S02]  /*156a0*/  FSEL R0, R134, RZ, P1 ;  /* 0x000000ff86007208 */ /* 0x000fe40000800000 */
[C---:B------:R-:W-:Y:S02]  /*156b0*/  FSETP.NEU.FTZ.AND P0, PT, R133.reuse, -INF , PT ;  /* 0xff8000008500780b */ /* 0x040fe40003f1d000 */
[----:B------:R-:W-:Y:S01]  /*156c0*/  FMNMX.FTZ R2, R246, R2, !PT ;  /* 0x00000002f6027209 */ /* 0x000fe20007810000 */
[----:B------:R-:W-:Y:S01]  /*156d0*/  FADD.FTZ R5, -R0, R136 ;  /* 0x0000008800057221 */ /* 0x000fe20000010100 */
[----:B------:R-:W-:Y:S02]  /*156e0*/  FSEL R0, R133, RZ, P0 ;  /* 0x000000ff85007208 */ /* 0x000fe40000000000 */
[----:B------:R-:W-:Y:S02]  /*156f0*/  FMNMX.FTZ R2, R219, R2, !PT ;  /* 0x00000002db027209 */ /* 0x000fe40007810000 */
[----:B------:R-:W-:Y:S01]  /*15700*/  FSEL R6, R6, RZ, P1 ;  /* 0x000000ff06067208 */ /* 0x000fe20000800000 */
[----:B------:R-:W-:Y:S01]  /*15710*/  FADD.FTZ R4, -R0, R137 ;  /* 0x0000008900047221 */ /* 0x000fe20000010100 */
[----:B------:R-:W-:Y:S01]  /*15720*/  FMNMX.FTZ R0, R218, R2, !PT ;  /* 0x00000002da007209 */ /* 0x000fe20007810000 */
[----:B------:R-:W-:Y:S01]  /*15730*/  FMUL.FTZ R2, R135, c[0x0][0x23c] ;  /* 0x00008f0087027a20 */ /* 0x000fe20000410000 */
[----:B------:R-:W-:Y:S01]  /*15740*/  FSEL R136, R63, -INF , !P3 ;  /* 0xff8000003f887808 */ /* 0x000fe20005800000 */
[--C-:B------:R-:W-:Y:S01]  /*15750*/  FFMA.FTZ R42, R39, c[0x0][0x23c], -R6.reuse ;  /* 0x00008f00272a7a23 */ /* 0x100fe20000010806 */
[----:B------:R-:W-:Y:S01]  /*15760*/  FMNMX.FTZ R0, R217, R0, !PT ;  /* 0x00000000d9007209 */ /* 0x000fe20007810000 */
[--C-:B------:R-:W-:Y:S01]  /*15770*/  FFMA.FTZ R26, R51, c[0x0][0x23c], -R6.reuse ;  /* 0x00008f00331a7a23 */ /* 0x100fe20000010806 */
[----:B------:R-:W-:Y:S01]  /*15780*/  FSEL R2, R2, RZ, P2 ;  /* 0x000000ff02027208 */ /* 0x000fe20001000000 */
[--C-:B------:R-:W-:Y:S01]  /*15790*/  FFMA.FTZ R27, R55, c[0x0][0x23c], -R6.reuse ;  /* 0x00008f00371b7a23 */ /* 0x100fe20000010806 */
[----:B------:R-:W-:Y:S01]  /*157a0*/  FMNMX.FTZ R0, R136, R0, !PT ;  /* 0x0000000088007209 */ /* 0x000fe20007810000 */
[----:B------:R-:W-:Y:S02]  /*157b0*/  FFMA.FTZ R251, R22, c[0x0][0x23c], -R6 ;  /* 0x00008f0016fb7a23 */ /* 0x000fe40000010806 */
[--C-:B------:R-:W-:Y:S02]  /*157c0*/  FFMA.FTZ R7, R139, c[0x0][0x23c], -R2.reuse ;  /* 0x00008f008b077a23 */ /* 0x100fe40000010802 */
[--C-:B------:R-:W-:Y:S02]  /*157d0*/  FFMA.FTZ R58, R32, c[0x0][0x23c], -R2.reuse ;  /* 0x00008f00203a7a23 */ /* 0x100fe40000010802 */
[----:B------:R1:W-:Y:S01]  /*157e0*/  MUFU.EX2 R12, R7 ;  /* 0x00000007000c7308 */ /* 0x0003e20000000800 */
[--C-:B------:R-:W-:Y:S02]  /*157f0*/  FFMA.FTZ R59, R33, c[0x0][0x23c], -R2.reuse ;  /* 0x00008f00213b7a23 */ /* 0x100fe40000010802 */
[--C-:B------:R-:W-:Y:S02]  /*15800*/  FFMA.FTZ R43, R48, c[0x0][0x23c], -R2.reuse ;  /* 0x00008f00302b7a23 */ /* 0x100fe40000010802 */
[--C-:B------:R-:W-:Y:S02]  /*15810*/  FFMA.FTZ R220, R49, c[0x0][0x23c], -R2.reuse ;  /* 0x00008f0031dc7a23 */ /* 0x100fe40000010802 */
        /* <DEDUP_REMOVED lines=8> */
[--C-:B------:R-:W-:Y:S02]  /*158a0*/  FFMA.FTZ R30, R37, c[0x0][0x23c], -R2.reuse ;  /* 0x00008f00251e7a23 */ /* 0x100fe40000010802 */
[----:B------:R-:W-:Y:S02]  /*158b0*/  FFMA.FTZ R53, R53, c[0x0][0x23c], -R2 ;  /* 0x00008f0035357a23 */ /* 0x000fe40000010802 */
[----:B-1----:R-:W-:Y:S01]  /*158c0*/  FFMA.FTZ R7, R207, c[0x0][0x23c], -R6 ;  /* 0x00008f00cf077a23 */ /* 0x002fe20000010806 */
[----:B------:R1:W-:Y:S01]  /*158d0*/  MUFU.EX2 R204, R10 ;  /* 0x0000000a00cc7308 */ /* 0x0003e20000000800 */
[--C-:B------:R-:W-:Y:S02]  /*158e0*/  FFMA.FTZ R132, R64, c[0x0][0x23c], -R2.reuse ;  /* 0x00008f0040847a23 */ /* 0x100fe40000010802 */
[----:B------:R-:W-:Y:S02]  /*158f0*/  FFMA.FTZ R245, R65, c[0x0][0x23c], -R2 ;  /* 0x00008f0041f57a23 */ /* 0x000fe40000010802 */
[----:B------:R-:W3:Y:S01]  /*15900*/  SHFL.BFLY PT, R2, R0, 0x2, 0x1f ;  /* 0x0c401f0000027f89 */ /* 0x000ee200000e0000 */
[--C-:B------:R-:W-:Y:S02]  /*15910*/  FFMA.FTZ R250, R23, c[0x0][0x23c], -R6.reuse ;  /* 0x00008f0017fa7a23 */ /* 0x100fe40000010806 */
[--C-:B------:R-:W-:Y:S02]  /*15920*/  FFMA.FTZ R252, R35, c[0x0][0x23c], -R6.reuse ;  /* 0x00008f0023fc7a23 */ /* 0x100fe40000010806 */
        /* <DEDUP_REMOVED lines=8> */
[----:B--2---:R-:W-:Y:S02]  /*159b0*/  FFMA.FTZ R8, R209, c[0x0][0x23c], -R6 ;  /* 0x00008f00d1087a23 */ /* 0x004fe40000010806 */
[----:B------:R-:W-:Y:S02]  /*159c0*/  IMAD.MOV.U32 R51, RZ, RZ, R132 ;  /* 0x000000ffff337224 */ /* 0x000fe400078e0084 */
[----:B------:R-:W-:Y:S01]  /*159d0*/  IMAD.MOV.U32 R54, RZ, RZ, R245 ;  /* 0x000000ffff367224 */ /* 0x000fe200078e00f5 */
[----:B---3--:R-:W-:Y:S02]  /*159e0*/  FMNMX.FTZ R0, R0, R2, !PT ;  /* 0x0000000200007209 */ /* 0x008fe40007810000 */
[----:B------:R-:W-:Y:S01]  /*159f0*/  MUFU.EX2 R208, R8 ;  /* 0x0000000800d07308 */ /* 0x000fe20000000800 */
[----:B-1----:R-:W-:Y:S02]  /*15a00*/  IMAD.MOV.U32 R10, RZ, RZ, R220 ;  /* 0x000000ffff0a7224 */ /* 0x002fe400078e00dc */
[--C-:B----4-:R-:W-:Y:S01]  /*15a10*/  FFMA.FTZ R7, R211, c[0x0][0x23c], -R6.reuse ;  /* 0x00008f00d3077a23 */ /* 0x110fe20000010806 */
[----:B------:R-:W1:Y:S06]  /*15a20*/  SHFL.BFLY PT, R2, R0, 0x1, 0x1f ;  /* 0x0c201f0000027f89 */ /* 0x000e6c00000e0000 */
[----:B------:R2:W-:Y:S01]  /*15a30*/  MUFU.EX2 R139, R7 ;  /* 0x00000007008b7308 */ /* 0x0005e20000000800 */
[----:B------:R-:W-:Y:S01]  /*15a40*/  IMAD.MOV.U32 R9, RZ, RZ, R221 ;  /* 0x000000ffff097224 */ /* 0x000fe200078e00dd */
[----:B-1----:R-:W-:Y:S01]  /*15a50*/  FMNMX.FTZ R132, R0, R2, !PT ;  /* 0x0000000200847209 */ /* 0x002fe20007810000 */
[----:B--2---:R-:W-:Y:S02]  /*15a60*/  FFMA.FTZ R7, R210, c[0x0][0x23c], -R6 ;  /* 0x00008f00d2077a23 */ /* 0x004fe40000010806 */
[----:B------:R-:W-:Y:S02]  /*15a70*/  FMUL.FTZ R6, R133, c[0x0][0x23c] ;  /* 0x00008f0085067a20 */ /* 0x000fe40000410000 */
[----:B------:R-:W-:Y:S03]  /*15a80*/  FMUL.FTZ R137, R132, c[0x0][0x23c] ;  /* 0x00008f0084897a20 */ /* 0x000fe60000410000 */
[----:B------:R1:W-:Y:S01]  /*15a90*/  MUFU.EX2 R206, R7 ;  /* 0x0000000700ce7308 */ /* 0x0003e20000000800 */
[----:B------:R-:W-:Y:S02]  /*15aa0*/  FSEL R6, R6, RZ, P0 ;  /* 0x000000ff06067208 */ /* 0x000fe40000000000 */
[----:B------:R-:W-:Y:S03]  /*15ab0*/  FSETP.NEU.FTZ.AND P0, PT, R132, -INF , PT ;  /* 0xff8000008400780b */ /* 0x000fe60003f1d000 */
[--C-:B------:R-:W-:Y:S01]  /*15ac0*/  FFMA.FTZ R0, R18, c[0x0][0x23c], -R6.reuse ;  /* 0x00008f0012007a23 */ /* 0x100fe20000010806 */
[----:B------:R-:W-:Y:S01]  /*15ad0*/  FSEL R137, R137, RZ, P0 ;  /* 0x000000ff89897208 */ /* 0x000fe20000000000 */
[----:B------:R-:W2:Y:S01]  /*15ae0*/  LDL.LU R18, [R1+0x38] ;  /* 0x0000380001127983 */ /* 0x000ea20000300800 */
[--C-:B------:R-:W-:Y:S01]  /*15af0*/  FFMA.FTZ R2, R17, c[0x0][0x23c], -R6.reuse ;  /* 0x00008f0011027a23 */ /* 0x100fe20000010806 */
[----:B------:R3:W-:Y:S01]  /*15b00*/  MUFU.EX2 R50, R0 ;  /* 0x0000000000327308 */ /* 0x0007e20000000800 */
[--C-:B------:R-:W-:Y:S02]  /*15b10*/  FFMA.FTZ R211, R25, c[0x0][0x23c], -R6.reuse ;  /* 0x00008f0019d37a23 */ /* 0x100fe40000010806 */
[----:B------:R-:W-:Y:S02]  /*15b20*/  IMAD.MOV.U32 R25, RZ, RZ, R53 ;  /* 0x000000ffff197224 */ /* 0x000fe400078e0035 */
[--C-:B------:R-:W-:Y:S02]  /*15b30*/  FFMA.FTZ R209, R29, c[0x0][0x23c], -R6.reuse ;  /* 0x00008f001dd17a23 */ /* 0x100fe40000010806 */
[--C-:B------:R-:W-:Y:S02]  /*15b40*/  FFMA.FTZ R245, R24, c[0x0][0x23c], -R6.reuse ;  /* 0x00008f0018f57a23 */ /* 0x100fe40000010806 */
[--C-:B------:R-:W-:Y:S01]  /*15b50*/  FFMA.FTZ R24, R56, c[0x0][0x23c], -R6.reuse ;  /* 0x00008f0038187a23 */ /* 0x100fe20000010806 */
[----:B------:R-:W-:Y:S01]  /*15b60*/  MUFU.EX2 R22, R2 ;  /* 0x0000000200167308 */ /* 0x000fe20000000800 */
[--C-:B------:R-:W-:Y:S02]  /*15b70*/  FFMA.FTZ R221, R60, c[0x0][0x23c], -R6.reuse ;  /* 0x00008f003cdd7a23 */ /* 0x100fe40000010806 */
[----:B-1----:R-:W-:Y:S02]  /*15b80*/  FFMA.FTZ R7, R16, c[0x0][0x23c], -R6 ;  /* 0x00008f0010077a23 */ /* 0x002fe40000010806 */
[----:B------:R-:W-:Y:S02]  /*15b90*/  IMAD.MOV.U32 R60, RZ, RZ, R24 ;  /* 0x000000ffff3c7224 */ /* 0x000fe400078e0018 */
[----:B------:R-:W-:Y:S02]  /*15ba0*/  IMAD.MOV.U32 R24, RZ, RZ, R51 ;  /* 0x000000ffff187224 */ /* 0x000fe400078e0033 */
[--C-:B------:R-:W-:Y:S01]  /*15bb0*/  FFMA.FTZ R45, R45, c[0x0][0x23c], -R6.reuse ;  /* 0x00008f002d2d7a23 */ /* 0x100fe20000010806 */
[----:B------:R1:W4:Y:S01]  /*15bc0*/  MUFU.EX2 R55, R7 ;  /* 0x0000000700377308 */ /* 0x0003220000000800 */
[----:B------:R-:W-:Y:S02]  /*15bd0*/  FFMA.FTZ R44, R44, c[0x0][0x23c], -R6 ;  /* 0x00008f002c2c7a23 */ /* 0x000fe40000010806 */
[----:B------:R-:W-:Y:S01]  /*15be0*/  IMAD.MOV.U32 R56, RZ, RZ, R45 ;  /* 0x000000ffff387224 */ /* 0x000fe200078e002d */
[----:B---3--:R-:W-:Y:S01]  /*15bf0*/  FSEL R0, R132, RZ, P0 ;  /* 0x000000ff84007208 */ /* 0x008fe20000000000 */
[----:B------:R-:W-:Y:S01]  /*15c00*/  IMAD.MOV.U32 R45, RZ, RZ, R44 ;  /* 0x000000ffff2d7224 */ /* 0x000fe200078e002c */
[----:B------:R-:W-:Y:S01]  /*15c10*/  PLOP3.LUT P0, PT, PT, PT, UP0, 0x80, 0x0 ;  /* 0x000000000000781c */ /* 0x000fe20003f0f008 */
[----:B------:R-:W-:Y:S02]  /*15c20*/  IMAD.MOV.U32 R44, RZ, RZ, R67 ;  /* 0x000000ffff2c7224 */ /* 0x000fe400078e0043 */
[----:B------:R-:W-:Y:S02]  /*15c30*/  FADD.FTZ R8, -R0, R138 ;  /* 0x0000008a00087221 */ /* 0x000fe40000010100 */
[----:B------:R-:W-:Y:S02]  /*15c40*/  FMUL.FTZ R0, R3, c[0x0][0x23c] ;  /* 0x00008f0003007a20 */ /* 0x000fe40000410000 */
[----:B------:R-:W-:Y:S02]  /*15c50*/  IMAD.MOV.U32 R138, RZ, RZ, R212 ;  /* 0x000000ffff8a7224 */ /* 0x000fe400078e00d4 */
[----:B------:R3:W3:Y:S01]  /*15c60*/  MUFU.EX2 R2, R0 ;  /* 0x0000000000027308 */ /* 0x0006e20000000800 */
[--C-:B------:R-:W-:Y:S02]  /*15c70*/  FFMA.FTZ R212, R40, c[0x0][0x23c], -R6.reuse ;  /* 0x00008f0028d47a23 */ /* 0x100fe40000010806 */
[----:B------:R-:W-:Y:S02]  /*15c80*/  FMUL.FTZ R3, R4, c[0x0][0x23c] ;  /* 0x00008f0004037a20 */ /* 0x000fe40000410000 */
[--C-:B------:R-:W-:Y:S02]  /*15c90*/  FFMA.FTZ R220, R61, c[0x0][0x23c], -R6.reuse ;  /* 0x00008f003ddc7a23 */ /* 0x100fe40000010806 */
[--C-:B------:R-:W-:Y:S02]  /*15ca0*/  FFMA.FTZ R210, R28, c[0x0][0x23c], -R6.reuse ;  /* 0x00008f001cd27a23 */ /* 0x100fe40000010806 */
[--C-:B-1----:R-:W-:Y:S02]  /*15cb0*/  FFMA.FTZ R7, R13, c[0x0][0x23c], -R6.reuse ;  /* 0x00008f000d077a23 */ /* 0x102fe40000010806 */
[----:B------:R-:W-:Y:S02]  /*15cc0*/  FFMA.FTZ R13, R41, c[0x0][0x23c], -R6 ;  /* 0x00008f00290d7a23 */ /* 0x000fe40000010806 */
[----:B------:R-:W-:Y:S01]  /*15cd0*/  MUFU.EX2 R29, R7 ;  /* 0x00000007001d7308 */ /* 0x000fe20000000800 */
[----:B----4-:R-:W-:Y:S02]  /*15ce0*/  IMAD.MOV.U32 R41, RZ, RZ, R55 ;  /* 0x000000ffff297224 */ /* 0x010fe400078e0037 */
[----:B------:R-:W-:Y:S02]  /*15cf0*/  IMAD.MOV.U32 R28, RZ, RZ, R222 ;  /* 0x000000ffff1c7224 */ /* 0x000fe400078e00de */
[----:B------:R-:W-:Y:S02]  /*15d00*/  FFMA.FTZ R222, R57, c[0x0][0x23c], -R6 ;  /* 0x00008f0039de7a23 */ /* 0x000fe40000010806 */
[----:B------:R-:W-:Y:S02]  /*15d10*/  IMAD.MOV.U32 R57, RZ, RZ, R50 ;  /* 0x000000ffff397224 */ /* 0x000fe400078e0032 */
[--C-:B---3--:R-:W-:Y:S02]  /*15d20*/  FFMA.FTZ R0, R19, c[0x0][0x23c], -R137.reuse ;  /* 0x00008f0013007a23 */ /* 0x108fe40000010889 */
[C---:B------:R-:W-:Y:S02]  /*15d30*/  FMUL.FTZ R48, R2.reuse, R148 ;  /* 0x0000009402307220 */ /* 0x040fe40000410000 */
[----:B------:R1:W-:Y:S01]  /*15d40*/  MUFU.EX2 R40, R0 ;  /* 0x0000000000287308 */ /* 0x0003e20000000800 */
        /* <DEDUP_REMOVED lines=11> */
[----:B------:R-:W-:Y:S01]  /*15e00*/  FMUL.FTZ R64, R2, R140 ;  /* 0x0000008c02407220 */ /* 0x000fe20000410000 */
[----:B------:R-:W-:Y:S01]  /*15e10*/  F2FP.PACK_AB R140, R205, R12 ;  /* 0x0000000ccd8c723e */ /* 0x000fe200000000ff */
[----:B-1----:R-:W-:Y:S02]  /*15e20*/  FFMA.FTZ R0, R20, c[0x0][0x23c], -R137 ;  /* 0x00008f0014007a23 */ /* 0x002fe40000010889 */
[C---:B------:R-:W-:Y:S02]  /*15e30*/  FMUL.FTZ R20, R2.reuse, R160 ;  /* 0x000000a002147220 */ /* 0x040fe40000410000 */
[----:B------:R1:W-:Y:S01]  /*15e40*/  MUFU.EX2 R39, R0 ;  /* 0x0000000000277308 */ /* 0x0003e20000000800 */
[C---:B------:R-:W-:Y:S01]  /*15e50*/  FMUL.FTZ R65, R2.reuse, R141 ;  /* 0x0000008d02417220 */ /* 0x040fe20000410000 */
[----:B------:R-:W-:Y:S01]  /*15e60*/  F2FP.PACK_AB R141, R139, R11 ;  /* 0x0000000b8b8d723e */ /* 0x000fe200000000ff */
        /* <DEDUP_REMOVED lines=16> */
[----:B-1----:R-:W-:Y:S02]  /*15f70*/  FMUL.FTZ R0, R5, c[0x0][0x23c] ;  /* 0x00008f0005007a20 */ /* 0x002fe40000410000 */
[----:B------:R-:W-:Y:S02]  /*15f80*/  FMUL.FTZ R5, R2, R169 ;  /* 0x000000a902057220 */ /* 0x000fe40000410000 */
[----:B------:R-:W-:Y:S02]  /*15f90*/  IMAD.MOV.U32 R160, RZ, RZ, R22 ;  /* 0x000000ffffa07224 */ /* 0x000fe400078e0016 */
[----:B------:R-:W1:Y:S01]  /*15fa0*/  MUFU.EX2 R0, R0 ;  /* 0x0000000000007308 */ /* 0x000e620000000800 */
[----:B------:R-:W-:Y:S02]  /*15fb0*/  IMAD.MOV.U32 R165, RZ, RZ, R44 ;  /* 0x000000ffffa57224 */ /* 0x000fe400078e002c */
[----:B------:R-:W-:Y:S02]  /*15fc0*/  IMAD.MOV.U32 R44, RZ, RZ, R41 ;  /* 0x000000ffff2c7224 */ /* 0x000fe400078e0029 */
[----:B------:R-:W-:Y:S02]  /*15fd0*/  IMAD.MOV.U32 R41, RZ, RZ, R212 ;  /* 0x000000ffff297224 */ /* 0x000fe400078e00d4 */
[----:B------:R-:W-:Y:S02]  /*15fe0*/  IMAD.MOV.U32 R156, RZ, RZ, R9 ;  /* 0x000000ffff9c7224 */ /* 0x000fe400078e0009 */
[----:B------:R-:W-:Y:S02]  /*15ff0*/  IMAD.MOV.U32 R168, RZ, RZ, R46 ;  /* 0x000000ffffa87224 */ /* 0x000fe400078e002e */
[----:B------:R-:W-:Y:S02]  /*16000*/  IMAD.MOV.U32 R169, RZ, RZ, R47 ;  /* 0x000000ffffa97224 */ /* 0x000fe400078e002f */
[----:B------:R-:W-:Y:S04]  /*16010*/  IMAD.MOV.U32 R164, RZ, RZ, R60 ;  /* 0x000000ffffa47224 */ /* 0x000fe800078e003c */
[----:B------:R-:W-:Y:S01]  /*16020*/  MUFU.EX2 R169, R169 ;  /* 0x000000a900a97308 */ /* 0x000fe20000000800 */
[C---:B-1----:R-:W-:Y:S02]  /*16030*/  FMUL.FTZ R38, R0.reuse, R154 ;  /* 0x0000009a00267220 */ /* 0x042fe40000410000 */
[----:B------:R-:W-:Y:S02]  /*16040*/  IMAD.MOV.U32 R154, RZ, RZ, R39 ;  /* 0x000000ffff9a7224 */ /* 0x000fe400078e0027 */
[C---:B------:R-:W-:Y:S02]  /*16050*/  FMUL.FTZ R39, R0.reuse, R155 ;  /* 0x0000009b00277220 */ /* 0x040fe40000410000 */
[----:B------:R-:W-:Y:S02]  /*16060*/  IMAD.MOV.U32 R155, RZ, RZ, R40 ;  /* 0x000000ffff9b7224 */ /* 0x000fe400078e0028 */
[----:B------:R-:W-:Y:S02]  /*16070*/  IMAD.MOV.U32 R40, RZ, RZ, R66 ;  /* 0x000000ffff287224 */ /* 0x000fe400078e0042 */
[----:B------:R-:W-:Y:S01]  /*16080*/  FMUL.FTZ R22, R0, R162 ;  /* 0x000000a200167220 */ /* 0x000fe20000410000 */
[----:B------:R-:W-:Y:S01]  /*16090*/  F2FP.PACK_AB R145, R154, R155 ;  /* 0x0000009b9a91723e */ /* 0x000fe200000000ff */
[----:B------:R-:W-:Y:S02]  /*160a0*/  IMAD.MOV.U32 R162, RZ, RZ, R29 ;  /* 0x000000ffffa27224 */ /* 0x000fe400078e001d */
[----:B------:R-:W-:Y:S02]  /*160b0*/  IMAD.MOV.U32 R29, RZ, RZ, R25 ;  /* 0x000000ffff1d7224 */ /* 0x000fe400078e0019 */
[----:B------:R-:W-:Y:S02]  /*160c0*/  IMAD.MOV.U32 R25, RZ, RZ, R54 ;  /* 0x000000ffff197224 */ /* 0x000fe400078e0036 */
[C---:B------:R-:W-:Y:S02]  /*160d0*/  FMUL.FTZ R19, R0.reuse, R167 ;  /* 0x000000a700137220 */ /* 0x040fe40000410000 */
[----:B------:R-:W-:Y:S02]  /*160e0*/  IMAD.MOV.U32 R167, RZ, RZ, R25 ;  /* 0x000000ffffa77224 */ /* 0x000fe400078e0019 */
[C---:B------:R-:W-:Y:S02]  /*160f0*/  FMUL.FTZ R34, R0.reuse, R158 ;  /* 0x0000009e00227220 */ /* 0x040fe40000410000 */
[----:B------:R-:W-:Y:S02]  /*16100*/  IMAD.MOV.U32 R158, RZ, RZ, R24 ;  /* 0x000000ffff9e7224 */ /* 0x000fe400078e0018 */
[C---:B------:R-:W-:Y:S02]  /*16110*/  FMUL.FTZ R35, R0.reuse, R159 ;  /* 0x0000009f00237220 */ /* 0x040fe40000410000 */
[----:B------:R-:W-:Y:S02]  /*16120*/  IMAD.MOV.U32 R159, RZ, RZ, R27 ;  /* 0x000000ffff9f7224 */ /* 0x000fe400078e001b */
[C---:B------:R-:W-:Y:S02]  /*16130*/  FMUL.FTZ R50, R0.reuse, R150 ;  /* 0x0000009600327220 */ /* 0x040fe40000410000 */
[C---:B------:R-:W-:Y:S02]  /*16140*/  FMUL.FTZ R51, R0.reuse, R151 ;  /* 0x0000009700337220 */ /* 0x040fe40000410000 */
[C---:B------:R-:W-:Y:S01]  /*16150*/  FMUL.FTZ R7, R0.reuse, R171 ;  /* 0x000000ab00077220 */ /* 0x040fe20000410000 */
[----:B------:R-:W-:Y:S01]  /*16160*/  LDSM.16.MT88.4 R148, [R215+0xc000] ;  /* 0x00c00000d794783b */ /* 0x000fe20000004200 */
[----:B------:R-:W-:Y:S01]  /*16170*/  FMUL.FTZ R54, R0, R146 ;  /* 0x0000009200367220 */ /* 0x000fe20000410000 */
[----:B------:R-:W-:Y:S01]  /*16180*/  F2FP.PACK_AB R146, R162, R160 ;  /* 0x000000a0a292723e */ /* 0x000fe200000000ff */
[C---:B------:R-:W-:Y:S02]  /*16190*/  FMUL.FTZ R55, R0.reuse, R147 ;  /* 0x0000009300377220 */ /* 0x040fe40000410000 */
[C---:B------:R-:W-:Y:S01]  /*161a0*/  FMUL.FTZ R66, R0.reuse, R142 ;  /* 0x0000008e00427220 */ /* 0x040fe20000410000 */
[----:B------:R-:W-:Y:S01]  /*161b0*/  F2FP.PACK_AB R142, R207, R204 ;  /* 0x000000cccf8e723e */ /* 0x000fe200000000ff */
[----:B------:R-:W-:Y:S01]  /*161c0*/  FMUL.FTZ R67, R0, R143 ;  /* 0x0000008f00437220 */ /* 0x000fe20000410000 */
        /* <DEDUP_REMOVED lines=20> */
[----:B------:R-:W-:Y:S02]  /*16310*/  IMAD.MOV.U32 R157, RZ, RZ, R29 ;  /* 0x000000ffff9d7224 */ /* 0x000fe400078e001d */
[----:B------:R-:W-:Y:S02]  /*16320*/  IMAD.MOV.U32 R29, RZ, RZ, R28 ;  /* 0x000000ffff1d7224 */ /* 0x000fe400078e001c */
[----:B------:R-:W-:Y:S01]  /*16330*/  IMAD.MOV.U32 R28, RZ, RZ, R10 ;  /* 0x000000ffff1c7224 */ /* 0x000fe200078e000a */
[----:B------:R-:W-:Y:S01]  /*16340*/  MUFU.EX2 R163, R251 ;  /* 0x000000fb00a37308 */ /* 0x000fe20000000800 */
[----:B------:R-:W-:Y:S09]  /*16350*/  IMAD.MOV.U32 R171, RZ, RZ, R58 ;  /* 0x000000ffffab7224 */ /* 0x000ff200078e003a */
[----:B------:R-:W-:Y:S10]  /*16360*/  MUFU.EX2 R171, R171 ;  /* 0x000000ab00ab7308 */ /* 0x000ff40000000800 */
[----:B------:R-:W-:Y:S01]  /*16370*/  MUFU.EX2 R251, R165 ;  /* 0x000000a500fb7308 */ /* 0x000fe20000000800 */
[----:B--2---:R-:W-:Y:S09]  /*16380*/  FFMA.FTZ R153, R2, R18, R12 ;  /* 0x0000001202997223 */ /* 0x004ff2000001000c */
[----:B------:R1:W2:Y:S01]  /*16390*/  MUFU.EX2 R2, R3 ;  /* 0x0000000300027308 */ /* 0x0002a20000000800 */
[----:B------:R-:W-:Y:S02]  /*163a0*/  FMUL.FTZ R18, R0, R166 ;  /* 0x000000a600127220 */ /* 0x000fe40000410000 */
[----:B------:R-:W-:Y:S02]  /*163b0*/  IMAD.MOV.U32 R166, RZ, RZ, R40 ;  /* 0x000000ffffa67224 */ /* 0x000fe400078e0028 */
[----:B------:R-:W-:Y:S02]  /*163c0*/  IMAD.MOV.U32 R40, RZ, RZ, R26 ;  /* 0x000000ffff287224 */ /* 0x000fe400078e001a */
[----:B------:R-:W3:Y:S03]  /*163d0*/  LDSM.16.MT88.4 R24, [R213+0xc000] ;  /* 0x00c00000d518783b */ /* 0x000ee60000004200 */
[----:B------:R-:W-:Y:S05]  /*163e0*/  MUFU.EX2 R250, R166 ;  /* 0x000000a600fa7308 */ /* 0x000fea0000000800 */
[----:B-1----:R-:W4:Y:S01]  /*163f0*/  LDL.LU R3, [R1+0x3c] ;  /* 0x00003c0001037983 */ /* 0x002f220000300800 */
[C---:B--2---:R-:W-:Y:S02]  /*16400*/  FMUL.FTZ R9, R2.reuse, R173 ;  /* 0x000000ad02097220 */ /* 0x044fe40000410000 */
[----:B------:R-:W-:Y:S02]  /*16410*/  IMAD.MOV.U32 R173, RZ, RZ, R59 ;  /* 0x000000ffffad7224 */ /* 0x000fe400078e003b */
        /* <DEDUP_REMOVED lines=9> */
[C---:B------:R-:W-:Y:S01]  /*164b0*/  FMUL.FTZ R89, R2.reuse, R89 ;  /* 0x0000005902597220 */ /* 0x040fe20000410000 */
[-C--:B---3--:R-:W-:Y:S01]  /*164c0*/  HMMA.16816.F32 R4, R140, R24.reuse, R4 ;  /* 0x000000188c04723c */ /* 0x088fe20000001804 */
[----:B------:R-:W-:Y:S02]  /*164d0*/  IMAD.MOV.U32 R180, RZ, RZ, R13 ;  /* 0x000000ffffb47224 */ /* 0x000fe400078e000d */
[C---:B------:R-:W-:Y:S02]  /*164e0*/  FMUL.FTZ R13, R2.reuse, R181 ;  /* 0x000000b5020d7220 */ /* 0x040fe40000410000 */
[----:B------:R-:W-:Y:S02]  /*164f0*/  IMAD.MOV.U32 R181, RZ, RZ, R44 ;  /* 0x000000ffffb57224 */ /* 0x000fe400078e002c */
[C---:B------:R-:W-:Y:S02]  /*16500*/  FMUL.FTZ R92, R2.reuse, R92 ;  /* 0x0000005c025c7220 */ /* 0x040fe40000410000 */
[C---:B------:R-:W-:Y:S03]  /*16510*/  FMUL.FTZ R93, R2.reuse, R93 ;  /* 0x0000005d025d7220 */ /* 0x040fe60000410000 */
        /* <DEDUP_REMOVED lines=8> */
[----:B----4-:R-:W-:Y:S02]  /*165a0*/  FFMA.FTZ R152, R0, R3, R11 ;  /* 0x0000000300987223 */ /* 0x010fe4000001000b */
[--C-:B------:R-:W-:Y:S02]  /*165b0*/  FFMA.FTZ R3, R14, c[0x0][0x23c], -R137.reuse ;  /* 0x00008f000e037a23 */ /* 0x100fe40000010889 */
[----:B------:R-:W-:Y:S02]  /*165c0*/  FMUL.FTZ R0, R8, c[0x0][0x23c] ;  /* 0x00008f0008007a20 */ /* 0x000fe40000410000 */
[----:B------:R1:W-:Y:S01]  /*165d0*/  MUFU.EX2 R161, R3 ;  /* 0x0000000300a17308 */ /* 0x0003e20000000800 */
[----:B------:R-:W-:Y:S02]  /*165e0*/  FMUL.FTZ R8, R2, R172 ;  /* 0x000000ac02087220 */ /* 0x000fe40000410000 */
[----:B------:R-:W-:Y:S02]  /*165f0*/  IMAD.MOV.U32 R172, RZ, RZ, R62 ;  /* 0x000000ffffac7224 */ /* 0x000fe400078e003e */
[----:B------:R-:W-:Y:S05]  /*16600*/  FADD.FTZ R152, R139, R152 ;  /* 0x000000988b987221 */ /* 0x000fea0000010000 */
[----:B------:R-:W2:Y:S10]  /*16610*/  MUFU.EX2 R0, R0 ;  /* 0x0000000000007308 */ /* 0x000eb40000000800 */
[----:B------:R-:W-:Y:S01]  /*16620*/  MUFU.EX2 R172, R172 ;  /* 0x000000ac00ac7308 */ /* 0x000fe20000000800 */
[----:B-1----:R-:W-:Y:S09]  /*16630*/  FFMA.FTZ R3, R15, c[0x0][0x23c], -R137 ;  /* 0x00008f000f037a23 */ /* 0x002ff20000010889 */
[----:B------:R1:W3:Y:S01]  /*16640*/  MUFU.EX2 R212, R3 ;  /* 0x0000000300d47308 */ /* 0x0002e20000000800 */
[C---:B--2---:R-:W-:Y:S02]  /*16650*/  FMUL.FTZ R10, R0.reuse, R174 ;  /* 0x000000ae000a7220 */ /* 0x044fe40000410000 */
[C---:B------:R-:W-:Y:S02]  /*16660*/  FMUL.FTZ R11, R0.reuse, R175 ;  /* 0x000000af000b7220 */ /* 0x040fe40000410000 */
[C---:B------:R-:W-:Y:S02]  /*16670*/  FMUL.FTZ R14, R0.reuse, R182 ;  /* 0x000000b6000e7220 */ /* 0x040fe40000410000 */
[C---:B------:R-:W-:Y:S02]  /*16680*/  FMUL.FTZ R15, R0.reuse, R183 ;  /* 0x000000b7000f7220 */ /* 0x040fe40000410000 */
[----:B------:R-:W-:Y:S02]  /*16690*/  IMAD.MOV.U32 R182, RZ, RZ, R41 ;  /* 0x000000ffffb67224 */ /* 0x000fe400078e0029 */
[----:B------:R-:W-:Y:S02]  /*166a0*/  IMAD.MOV.U32 R183, RZ, RZ, R40 ;  /* 0x000000ffffb77224 */ /* 0x000fe400078e0028 */
[----:B------:R-:W-:Y:S02]  /*166b0*/  IMAD.MOV.U32 R174, RZ, RZ, R56 ;  /* 0x000000ffffae7224 */ /* 0x000fe400078e0038 */
[C---:B------:R-:W-:Y:S02]  /*166c0*/  FMUL.FTZ R46, R0.reuse, R198 ;  /* 0x000000c6002e7220 */ /* 0x040fe40000410000 */
[----:B------:R-:W-:Y:S02]  /*166d0*/  FMUL.FTZ R47, R0, R199 ;  /* 0x000000c7002f7220 */ /* 0x000fe40000410000 */
[----:B------:R-:W-:Y:S02]  /*166e0*/  IMAD.MOV.U32 R175, RZ, RZ, R45 ;  /* 0x000000ffffaf7224 */ /* 0x000fe400078e002d */
[----:B-1----:R-:W-:Y:S01]  /*166f0*/  IMAD.MOV.U32 R3, RZ, RZ, R57 ;  /* 0x000000ffff037224 */ /* 0x002fe200078e0039 */
[----:B---3--:R-:W-:Y:S01]  /*16700*/  F2FP.PACK_AB R147, R212, R161 ;  /* 0x000000a1d493723e */ /* 0x008fe200000000ff */
[----:B------:R-:W-:Y:S01]  /*16710*/  LDSM.16.MT88.4 R56, [R216+0xc000] ;  /* 0x00c00000d838783b */ /* 0x000fe20000004200 */
[C---:B------:R-:W-:Y:S02]  /*16720*/  FMUL.FTZ R45, R2.reuse, R197 ;  /* 0x000000c5022d7220 */ /* 0x040fe40000410000 */
[----:B------:R-:W-:Y:S01]  /*16730*/  F2FP.PACK_AB R144, R3, R44 ;  /* 0x0000002c0390723e */ /* 0x000fe200000000ff */
[----:B------:R-:W-:Y:S02]  /*16740*/  FMUL.FTZ R44, R2, R196 ;  /* 0x000000c4022c7220 */ /* 0x000fe40000410000 */
[C---:B------:R-:W-:Y:S02]  /*16750*/  FMUL.FTZ R62, R0.reuse, R202 ;  /* 0x000000ca003e7220 */ /* 0x040fe40000410000 */
[C---:B------:R-:W-:Y:S02]  /*16760*/  FMUL.FTZ R74, R0.reuse, R74 ;  /* 0x0000004a004a7220 */ /* 0x040fe40000410000 */
[C---:B------:R-:W-:Y:S01]  /*16770*/  HMMA.16816.F32 R8, R144.reuse, R24, R8 ;  /* 0x000000189008723c */ /* 0x040fe20000001808 */
[C---:B------:R-:W-:Y:S02]  /*16780*/  FMUL.FTZ R75, R0.reuse, R75 ;  /* 0x0000004b004b7220 */ /* 0x040fe40000410000 */
[C---:B------:R-:W-:Y:S02]  /*16790*/  FMUL.FTZ R78, R0.reuse, R78 ;  /* 0x0000004e004e7220 */ /* 0x040fe40000410000 */
[----:B------:R-:W-:Y:S02]  /*167a0*/  FMUL.FTZ R79, R0, R79 ;  /* 0x0000004f004f7220 */ /* 0x000fe40000410000 */
[C---:B------:R-:W-:Y:S01]  /*167b0*/  FMUL.FTZ R24, R2.reuse, R176 ;  /* 0x000000b002187220 */ /* 0x040fe20000410000 */
[-C--:B------:R-:W-:Y:S01]  /*167c0*/  HMMA.16816.F32 R12, R144, R26.reuse, R12 ;  /* 0x0000001a900c723c */ /* 0x080fe2000000180c */
[----:B------:R-:W-:Y:S03]  /*167d0*/  FMUL.FTZ R25, R2, R177 ;  /* 0x000000b102197220 */ /* 0x000fe60000410000 */
[C---:B------:R-:W-:Y:S02]  /*167e0*/  FMUL.FTZ R90, R0.reuse, R90 ;  /* 0x0000005a005a7220 */ /* 0x040fe40000410000 */
[----:B------:R-:W-:Y:S02]  /*167f0*/  FMUL.FTZ R91, R0, R91 ;  /* 0x0000005b005b7220 */ /* 0x000fe40000410000 */
[C---:B------:R-:W-:Y:S01]  /*16800*/  HMMA.16816.F32 R16, R140.reuse, R26, R16 ;  /* 0x0000001a8c10723c */ /* 0x040fe20000001810 */
[----:B------:R-:W-:Y:S03]  /*16810*/  IMAD.MOV.U32 R176, RZ, RZ, R29 ;  /* 0x000000ffffb07224 */ /* 0x000fe600078e001d */
[----:B------:R-:W-:Y:S02]  /*16820*/  FMUL.FTZ R29, R2, R189 ;  /* 0x000000bd021d7220 */ /* 0x000fe40000410000 */
[----:B------:R-:W-:Y:S02]  /*16830*/  IMAD.MOV.U32 R177, RZ, RZ, R28 ;  /* 0x000000ffffb17224 */ /* 0x000fe400078e001c */
[C---:B------:R-:W-:Y:S04]  /*16840*/  FMUL.FTZ R26, R0.reuse, R178 ;  /* 0x000000b2001a7220 */ /* 0x040fe80000410000 */
[----:B------:R-:W-:Y:S02]  /*16850*/  IMAD.MOV.U32 R178, RZ, RZ, R43 ;  /* 0x000000ffffb27224 */ /* 0x000fe400078e002b */
[----:B------:R-:W-:Y:S02]  /*16860*/  FMUL.FTZ R27, R0, R179 ;  /* 0x000000b3001b7220 */ /* 0x000fe40000410000 */
[----:B------:R-:W-:Y:S02]  /*16870*/  IMAD.MOV.U32 R179, RZ, RZ, R42 ;  /* 0x000000ffffb37224 */ /* 0x000fe400078e002a */
[----:B------:R-:W1:Y:S01]  /*16880*/  LDSM.16.MT88.4 R40, [R214+0xc000] ;  /* 0x00c00000d628783b */ /* 0x000e620000004200 */
        /* <DEDUP_REMOVED lines=11> */
[----:B------:R-:W-:Y:S02]  /*16940*/  IMAD.MOV.U32 R189, RZ, RZ, R30 ;  /* 0x000000ffffbd7224 */ /* 0x000fe400078e001e */
[C---:B------:R-:W-:Y:S02]  /*16950*/  FMUL.FTZ R30, R0.reuse, R190 ;  /* 0x000000be001e7220 */ /* 0x040fe40000410000 */
[----:B------:R-:W-:Y:S02]  /*16960*/  IMAD.MOV.U32 R190, RZ, RZ, R63 ;  /* 0x000000ffffbe7224 */ /* 0x000fe400078e003f */
[C---:B------:R-:W-:Y:S02]  /*16970*/  FMUL.FTZ R63, R0.reuse, R203 ;  /* 0x000000cb003f7220 */ /* 0x040fe40000410000 */
[----:B------:R-:W-:Y:S02]  /*16980*/  IMAD.MOV.U32 R199, RZ, RZ, R3 ;  /* 0x000000ffffc77224 */ /* 0x000fe400078e0003 */
[----:B------:R-:W-:Y:S02]  /*16990*/  FFMA.FTZ R3, R241, c[0x0][0x23c], -R137 ;  /* 0x00008f00f1037a23 */ /* 0x000fe40000010889 */
[----:B------:R-:W-:Y:S01]  /*169a0*/  MUFU.EX2 R241, R220 ;  /* 0x000000dc00f17308 */ /* 0x000fe20000000800 */
[----:B------:R-:W-:Y:S02]  /*169b0*/  IMAD.MOV.U32 R197, RZ, RZ, R189 ;  /* 0x000000ffffc57224 */ /* 0x000fe400078e00bd */
[----:B------:R-:W-:Y:S01]  /*169c0*/  IMAD.MOV.U32 R189, RZ, RZ, R176 ;  /* 0x000000ffffbd7224 */ /* 0x000fe200078e00b0 */
[-C--:B-1----:R-:W-:Y:S01]  /*169d0*/  HMMA.16816.F32 R20, R140, R40.reuse, R20 ;  /* 0x000000288c14723c */ /* 0x082fe20000001814 */
[----:B------:R-:W-:Y:S02]  /*169e0*/  IMAD.MOV.U32 R196, RZ, RZ, R179 ;  /* 0x000000ffffc47224 */ /* 0x000fe400078e00b3 */
[----:B------:R-:W-:Y:S03]  /*169f0*/  IMAD.MOV.U32 R188, RZ, RZ, R138 ;  /* 0x000000ffffbc7224 */ /* 0x000fe600078e008a */
[----:B------:R1:W-:Y:S01]  /*16a00*/  MUFU.EX2 R176, R3 ;  /* 0x0000000300b07308 */ /* 0x0003e20000000800 */
[----:B------:R-:W-:Y:S01]  /*16a10*/  IMAD.MOV.U32 R138, RZ, RZ, R31 ;  /* 0x000000ffff8a7224 */ /* 0x000fe200078e001f */
[C---:B------:R-:W-:Y:S01]  /*16a20*/  HMMA.16816.F32 R24, R144.reuse, R40, R24 ;  /* 0x000000289018723c */ /* 0x040fe20000001818 */
[----:B------:R-:W-:Y:S03]  /*16a30*/  FMUL.FTZ R31, R0, R191 ;  /* 0x000000bf001f7220 */ /* 0x000fe60000410000 */
[----:B------:R-:W-:Y:S02]  /*16a40*/  IMAD.MOV.U32 R191, RZ, RZ, R182 ;  /* 0x000000ffffbf7224 */ /* 0x000fe400078e00b6 */
[----:B------:R-:W-:Y:S02]  /*16a50*/  IMAD.MOV.U32 R182, RZ, RZ, R174 ;  /* 0x000000ffffb67224 */ /* 0x000fe400078e00ae */
[----:B------:R-:W-:Y:S01]  /*16a60*/  MUFU.EX2 R179, R210 ;  /* 0x000000d200b37308 */ /* 0x000fe20000000800 */
[-C--:B------:R-:W-:Y:S03]  /*16a70*/  HMMA.16816.F32 R28, R144, R42.reuse, R28 ;  /* 0x0000002a901c723c */ /* 0x080fe6000000181c */
[C---:B------:R-:W-:Y:S02]  /*16a80*/  FMUL.FTZ R40, R2.reuse, R184 ;  /* 0x000000b802287220 */ /* 0x040fe40000410000 */
[----:B------:R-:W-:Y:S02]  /*16a90*/  FMUL.FTZ R41, R2, R185 ;  /* 0x000000b902297220 */ /* 0x000fe40000410000 */
[----:B------:R-:W-:Y:S01]  /*16aa0*/  IMAD.MOV.U32 R184, RZ, RZ, R190 ;  /* 0x000000ffffb87224 */ /* 0x000fe200078e00be */
[C---:B------:R-:W-:Y:S01]  /*16ab0*/  HMMA.16816.F32 R32, R140.reuse, R42, R32 ;  /* 0x0000002a8c20723c */ /* 0x040fe20000001820 */
[----:B------:R-:W-:Y:S03]  /*16ac0*/  MUFU.EX2 R174, R252 ;  /* 0x000000fc00ae7308 */ /* 0x000fe60000000800 */
[----:B------:R-:W-:Y:S02]  /*16ad0*/  IMAD.MOV.U32 R190, RZ, RZ, R180 ;  /* 0x000000ffffbe7224 */ /* 0x000fe400078e00b4 */
[----:B------:R-:W-:Y:S02]  /*16ae0*/  IMAD.MOV.U32 R180, RZ, RZ, R158 ;  /* 0x000000ffffb47224 */ /* 0x000fe400078e009e */
[-C--:B------:R-:W-:Y:S01]  /*16af0*/  HMMA.16816.F32 R36, R140, R56.reuse, R36 ;  /* 0x000000388c24723c */ /* 0x080fe20000001824 */
[C---:B------:R-:W-:Y:S02]  /*16b00*/  FMUL.FTZ R42, R0.reuse, R186 ;  /* 0x000000ba002a7220 */ /* 0x040fe40000410000 */
[----:B------:R-:W-:Y:S01]  /*16b10*/  MUFU.EX2 R138, R138 ;  /* 0x0000008a008a7308 */ /* 0x000fe20000000800 */
[----:B------:R-:W-:Y:S02]  /*16b20*/  FMUL.FTZ R43, R0, R187 ;  /* 0x000000bb002b7220 */ /* 0x000fe40000410000 */
[----:B------:R-:W-:Y:S02]  /*16b30*/  IMAD.MOV.U32 R158, RZ, RZ, R168 ;  /* 0x000000ffff9e7224 */ /* 0x000fe400078e00a8 */
[----:B-1----:R-:W-:Y:S03]  /*16b40*/  FFMA.FTZ R3, R244, c[0x0][0x23c], -R137 ;  /* 0x00008f00f4037a23 */ /* 0x002fe60000010889 */
[C---:B------:R-:W-:Y:S01]  /*16b50*/  HMMA.16816.F32 R40, R144.reuse, R56, R40 ;  /* 0x000000389028723c */ /* 0x040fe20000001828 */
[----:B------:R-:W-:Y:S01]  /*16b60*/  IMAD.MOV.U32 R198, RZ, RZ, R188 ;  /* 0x000000ffffc67224 */ /* 0x000fe200078e00bc */
[----:B------:R-:W-:Y:S01]  /*16b70*/  MUFU.EX2 R252, R167 ;  /* 0x000000a700fc7308 */ /* 0x000fe20000000800 */
[----:B------:R-:W-:Y:S02]  /*16b80*/  IMAD.MOV.U32 R188, RZ, RZ, R178 ;  /* 0x000000ffffbc7224 */ /* 0x000fe400078e00b2 */
[----:B------:R-:W-:Y:S02]  /*16b90*/  IMAD.MOV.U32 R187, RZ, RZ, R177 ;  /* 0x000000ffffbb7224 */ /* 0x000fe400078e00b1 */
[C---:B------:R-:W-:Y:S01]  /*16ba0*/  FMUL.FTZ R56, R2.reuse, R192 ;  /* 0x000000c002387220 */ /* 0x040fe20000410000 */
[-C--:B------:R-:W-:Y:S01]  /*16bb0*/  HMMA.16816.F32 R44, R144, R58.reuse, R44 ;  /* 0x0000003a902c723c */ /* 0x080fe2000000182c */
[----:B------:R-:W-:Y:S03]  /*16bc0*/  FMUL.FTZ R57, R2, R193 ;  /* 0x000000c102397220 */ /* 0x000fe60000410000 */
[----:B------:R-:W-:Y:S01]  /*16bd0*/  IMAD.MOV.U32 R193, RZ, RZ, R156 ;  /* 0x000000ffffc17224 */ /* 0x000fe200078e009c */
[----:B------:R-:W-:Y:S01]  /*16be0*/  MUFU.EX2 R177, R245 ;  /* 0x000000f500b17308 */ /* 0x000fe20000000800 */
[----:B------:R-:W-:Y:S02]  /*16bf0*/  IMAD.MOV.U32 R192, RZ, RZ, R181 ;  /* 0x000000ffffc07224 */ /* 0x000fe400078e00b5 */
[C---:B------:R-:W-:Y:S01]  /*16c00*/  HMMA.16816.F32 R48, R140.reuse, R58, R48 ;  /* 0x0000003a8c30723c */ /* 0x040fe20000001830 */
[----:B------:R-:W-:Y:S03]  /*16c10*/  IMAD.MOV.U32 R181, RZ, RZ, R162 ;  /* 0x000000ffffb57224 */ /* 0x000fe600078e00a2 */
[----:B------:R-:W-:Y:S02]  /*16c20*/  IMAD.MOV.U32 R186, RZ, RZ, R183 ;  /* 0x000000ffffba7224 */ /* 0x000fe400078e00b7 */
[----:B------:R-:W-:Y:S01]  /*16c30*/  IMAD.MOV.U32 R183, RZ, RZ, R175 ;  /* 0x000000ffffb77224 */ /* 0x000fe200078e00af */
[----:B------:R1:W2:Y:S01]  /*16c40*/  MUFU.EX2 R162, R3 ;  /* 0x0000000300a27308 */ /* 0x0002a20000000800 */
[-C--:B------:R-:W-:Y:S01]  /*16c50*/  HMMA.16816.F32 R52, R140, R148.reuse, R52 ;  /* 0x000000948c34723c */ /* 0x080fe20000001834 */
[C---:B------:R-:W-:Y:S03]  /*16c60*/  FMUL.FTZ R58, R0.reuse, R194 ;  /* 0x000000c2003a7220 */ /* 0x040fe60000410000 */
[----:B------:R-:W-:Y:S05]  /*16c70*/  FMUL.FTZ R59, R0, R195 ;  /* 0x000000c3003b7220 */ /* 0x000fea0000410000 */
[----:B------:R-:W-:Y:S02]  /*16c80*/  MUFU.EX2 R178, R211 ;  /* 0x000000d300b27308 */ /* 0x000fe40000000800 */
[C---:B------:R-:W-:Y:S08]  /*16c90*/  HMMA.16816.F32 R56, R144.reuse, R148, R56 ;  /* 0x000000949038723c */ /* 0x040ff00000001838 */
[-C--:B------:R-:W-:Y:S01]  /*16ca0*/  HMMA.16816.F32 R60, R144, R150.reuse, R60 ;  /* 0x00000096903c723c */ /* 0x080fe2000000183c */
[----:B------:R-:W3:Y:S03]  /*16cb0*/  MUFU.EX2 R175, R209 ;  /* 0x000000d100af7308 */ /* 0x000ee60000000800 */
[--C-:B-1----:R-:W-:Y:S04]  /*16cc0*/  FFMA.FTZ R3, R242, c[0x0][0x23c], -R137.reuse ;  /* 0x00008f00f2037a23 */ /* 0x102fe80000010889 */
[C---:B------:R-:W-:Y:S01]  /*16cd0*/  HMMA.16816.F32 R64, R140.reuse, R150, R64 ;  /* 0x000000968c40723c */ /* 0x040fe20000001840 */
[----:B------:R-:W1:Y:S02]  /*16ce0*/  LDSM.16.MT88.4 R148, [R213+0xe000] ;  /* 0x00e00000d594783b */ /* 0x000e640000004200 */
[----:B------:R-:W-:Y:S10]  /*16cf0*/  MUFU.EX2 R242, R221 ;  /* 0x000000dd00f27308 */ /* 0x000ff40000000800 */
[----:B------:R4:W-:Y:S10]  /*16d00*/  MUFU.EX2 R168, R3 ;  /* 0x0000000300a87308 */ /* 0x0009f40000000800 */
[----:B------:R-:W-:Y:S10]  /*16d10*/  MUFU.EX2 R184, R184 ;  /* 0x000000b800b87308 */ /* 0x000ff40000000800 */
[----:B------:R-:W-:Y:S01]  /*16d20*/  MUFU.EX2 R197, R197 ;  /* 0x000000c500c57308 */ /* 0x000fe20000000800 */
[----:B----4-:R-:W-:Y:S01]  /*16d30*/  FFMA.FTZ R3, R243, c[0x0][0x23c], -R137 ;  /* 0x00008f00f3037a23 */ /* 0x010fe20000010889 */
[-C--:B-1----:R-:W-:Y:S08]  /*16d40*/  HMMA.16816.F32 R68, R140, R148.reuse, R68 ;  /* 0x000000948c44723c */ /* 0x082ff00000001844 */
[----:B------:R-:W-:Y:S01]  /*16d50*/  MUFU.EX2 R243, R222 ;  /* 0x000000de00f37308 */ /* 0x000fe20000000800 */
[C---:B------:R-:W-:Y:S09]  /*16d60*/  HMMA.16816.F32 R72, R144.reuse, R148, R72 ;  /* 0x000000949048723c */ /* 0x040ff20000001848 */
[----:B------:R1:W4:Y:S01]  /*16d70*/  MUFU.EX2 R185, R3 ;  /* 0x0000000300b97308 */ /* 0x0003220000000800 */
[-C--:B------:R-:W-:Y:S09]  /*16d80*/  HMMA.16816.F32 R76, R144, R150.reuse, R76 ;  /* 0x00000096904c723c */ /* 0x080ff2000000184c */
[----:B------:R-:W-:Y:S01]  /*16d90*/  MUFU.EX2 R196, R196 ;  /* 0x000000c400c47308 */ /* 0x000fe20000000800 */
[C---:B------:R-:W-:Y:S01]  /*16da0*/  HMMA.16816.F32 R80, R140.reuse, R150, R80 ;  /* 0x000000968c50723c */ /* 0x040fe20000001850 */
[----:B------:R-:W2:Y:S08]  /*16db0*/  LDSM.16.MT88.4 R148, [R214+0xe000] ;  /* 0x00e00000d694783b */ /* 0x000eb00000004200 */
[----:B------:R-:W-:Y:S03]  /*16dc0*/  MUFU.EX2 R188, R188 ;  /* 0x000000bc00bc7308 */ /* 0x000fe60000000800 */
[----:B-1----:R-:W-:Y:S04]  /*16dd0*/  FADD.FTZ R3, R205, R153 ;  /* 0x00000099cd037221 */ /* 0x002fe80000010000 */
[----:B------:R-:W-:Y:S03]  /*16de0*/  FADD.FTZ R153, R204, R3 ;  /* 0x00000003cc997221 */ /* 0x000fe60000010000 */
[----:B------:R-:W-:Y:S10]  /*16df0*/  MUFU.EX2 R189, R189 ;  /* 0x000000bd00bd7308 */ /* 0x000ff40000000800 */
[----:B------:R1:W-:Y:S10]  /*16e00*/  MUFU.EX2 R200, R182 ;  /* 0x000000b600c87308 */ /* 0x0003f40000000800 */
[----:B------:R-:W-:Y:S01]  /*16e10*/  MUFU.EX2 R195, R190 ;  /* 0x000000be00c37308 */ /* 0x000fe20000000800 */
[-C--:B--2---:R-:W-:Y:S09]  /*16e20*/  HMMA.16816.F32 R84, R140, R148.reuse, R84 ;  /* 0x000000948c54723c */ /* 0x084ff20000001854 */
[----:B------:R2:W-:Y:S01]  /*16e30*/  MUFU.EX2 R190, R183 ;  /* 0x000000b700be7308 */ /* 0x0005e20000000800 */
[C---:B------:R-:W-:Y:S02]  /*16e40*/  HMMA.16816.F32 R88, R144.reuse, R148, R88 ;  /* 0x000000949058723c */ /* 0x040fe40000001858 */
[----:B-1----:R-:W-:Y:S06]  /*16e50*/  IMAD.MOV.U32 R182, RZ, RZ, R158 ;  /* 0x000000ffffb67224 */ /* 0x002fec00078e009e */
[-C--:B------:R-:W-:Y:S01]  /*16e60*/  HMMA.16816.F32 R92, R144, R150.reuse, R92 ;  /* 0x00000096905c723c */ /* 0x080fe2000000185c */
[----:B------:R-:W-:Y:S07]  /*16e70*/  MUFU.EX2 R245, R182 ;  /* 0x000000b600f57308 */ /* 0x000fee0000000800 */
[C---:B------:R-:W-:Y:S01]  /*16e80*/  HMMA.16816.F32 R96, R140.reuse, R150, R96 ;  /* 0x000000968c60723c */ /* 0x040fe20000001860 */
[----:B------:R-:W1:Y:S02]  /*16e90*/  LDSM.16.MT88.4 R148, [R216+0xe000] ;  /* 0x00e00000d894783b */ /* 0x000e640000004200 */
[----:B------:R-:W-:Y:S01]  /*16ea0*/  MUFU.EX2 R244, R193 ;  /* 0x000000c100f47308 */ /* 0x000fe20000000800 */
[----:B--2---:R-:W-:Y:S04]  /*16eb0*/  IMAD.MOV.U32 R183, RZ, RZ, R157 ;  /* 0x000000ffffb77224 */ /* 0x004fe800078e009d */
[-C--:B-1----:R-:W-:Y:S08]  /*16ec0*/  HMMA.16816.F32 R100, R140, R148.reuse, R100 ;  /* 0x000000948c64723c */ /* 0x082ff00000001864 */
[C---:B------:R-:W-:Y:S08]  /*16ed0*/  HMMA.16816.F32 R104, R144.reuse, R148, R104 ;  /* 0x000000949068723c */ /* 0x040ff00000001868 */
[-C--:B------:R-:W-:Y:S08]  /*16ee0*/  HMMA.16816.F32 R108, R144, R150.reuse, R108 ;  /* 0x00000096906c723c */ /* 0x080ff0000000186c */
[C---:B------:R-:W-:Y:S01]  /*16ef0*/  HMMA.16816.F32 R112, R140.reuse, R150, R112 ;  /* 0x000000968c70723c */ /* 0x040fe20000001870 */
[----:B------:R-:W1:Y:S07]  /*16f00*/  LDSM.16.MT88.4 R148, [R215+0xe000] ;  /* 0x00e00000d794783b */ /* 0x000e6e0000004200 */
[-C--:B-1----:R-:W-:Y:S08]  /*16f10*/  HMMA.16816.F32 R116, R140, R148.reuse, R116 ;  /* 0x000000948c74723c */ /* 0x082ff00000001874 */
[C---:B------:R-:W-:Y:S01]  /*16f20*/  HMMA.16816.F32 R120, R144.reuse, R148, R120 ;  /* 0x000000949078723c */ /* 0x040fe20000001878 */
[----:B------:R-:W2:Y:S04]  /*16f30*/  LDL.LU R148, [R1+0x40] ;  /* 0x0000400001947983 */ /* 0x000ea80000300800 */
[----:B------:R-:W2:Y:S02]  /*16f40*/  LDL.LU R3, [R1+0x44] ;  /* 0x0000440001037983 */ /* 0x000ea40000300800 */
[----:B------:R-:W-:Y:S01]  /*16f50*/  F2FP.PACK_AB R149, R162, R176 ;  /* 0x000000b0a295723e */ /* 0x000fe200000000ff */
[-C--:B------:R-:W-:Y:S01]  /*16f60*/  HMMA.16816.F32 R124, R144, R150.reuse, R124 ;  /* 0x00000096907c723c */ /* 0x080fe2000000187c */
[----:B------:R-:W1:Y:S07]  /*16f70*/  LDSM.16.MT88.4 R144, [R213+0xc800] ;  /* 0x00c80000d590783b */ /* 0x000e6e0000004200 */
[----:B------:R-:W-:Y:S01]  /*16f80*/  HMMA.16816.F32 R128, R140, R150, R128 ;  /* 0x000000968c80723c */ /* 0x000fe20000001880 */
[----:B------:R1:W5:Y:S04]  /*16f90*/  LDL.LU R222, [R1+0xb4] ;  /* 0x0000b40001de7983 */ /* 0x0003680000300800 */
[----:B------:R1:W5:Y:S02]  /*16fa0*/  LDL.LU R221, [R1+0xb0] ;  /* 0x0000b00001dd7983 */ /* 0x0003640000300800 */
[----:B------:R-:W-:Y:S02]  /*16fb0*/  F2FP.PACK_AB R140, R169, R138 ;  /* 0x0000008aa98c723e */ /* 0x000fe400000000ff */
[----:B------:R-:W-:Y:S01]  /*16fc0*/  F2FP.PACK_AB R141, R170, R163 ;  /* 0x000000a3aa8d723e */ /* 0x000fe200000000ff */
[----:B------:R1:W5:Y:S02]  /*16fd0*/  LDL.LU R220, [R1+0xac] ;  /* 0x0000ac0001dc7983 */ /* 0x0003640000300800 */
[----:B------:R-:W-:Y:S02]  /*16fe0*/  F2FP.PACK_AB R142, R173, R171 ;  /* 0x000000abad8e723e */ /* 0x000fe400000000ff */
[----:B------:R-:W-:Y:S02]  /*16ff0*/  F2FP.PACK_AB R143, R174, R172 ;  /* 0x000000acae8f723e */ /* 0x000fe400000000ff */
[----:B---3--:R-:W-:Y:S02]  /*17000*/  F2FP.PACK_AB R150, R175, R179 ;  /* 0x000000b3af96723e */ /* 0x008fe400000000ff */
[----:B----4-:R-:W-:Y:S03]  /*17010*/  F2FP.PACK_AB R151, R185, R168 ;  /* 0x000000a8b997723e */ /* 0x010fe600000000ff */
[-C--:B-1----:R-:W-:Y:S01]  /*17020*/  HMMA.16816.F32 R4, R140, R144.reuse, R4 ;  /* 0x000000908c04723c */ /* 0x082fe20000001804 */
[----:B--2---:R-:W-:Y:S01]  /*17030*/  FFMA.FTZ R2, R2, R148, R192 ;  /* 0x0000009402027223 */ /* 0x004fe200000100c0 */
[----:B------:R-:W-:Y:S01]  /*17040*/  F2FP.PACK_AB R148, R178, R177 ;  /* 0x000000b1b294723e */ /* 0x000fe200000000ff */
[----:B------:R-:W-:Y:S01]  /*17050*/  MUFU.EX2 R192, R198 ;  /* 0x000000c600c07308 */ /* 0x000fe20000000800 */
[----:B------:R-:W-:Y:S02]  /*17060*/  FFMA.FTZ R0, R0, R3, R155 ;  /* 0x0000000300007223 */ /* 0x000fe4000001009b */
[----:B------:R-:W-:Y:S01]  /*17070*/  FADD.FTZ R3, R206, R152 ;  /* 0x00000098ce037221 */ /* 0x000fe20000010000 */
[----:B------:R-:W-:Y:S02]  /*17080*/  F2FP.PACK_AB R206, R241, R242 ;  /* 0x000000f2f1ce723e */ /* 0x000fe400000000ff */
[C---:B------:R-:W-:Y:S03]  /*17090*/  HMMA.16816.F32 R8, R148.reuse, R144, R8 ;  /* 0x000000909408723c */ /* 0x040fe60000001808 */
[----:B------:R-:W-:Y:S02]  /*170a0*/  FADD.FTZ R0, R154, R0 ;  /* 0x000000009a007221 */ /* 0x000fe40000010000 */
[----:B------:R-:W-:Y:S01]  /*170b0*/  FADD.FTZ R139, R199, R2 ;  /* 0x00000002c78b7221 */ /* 0x000fe20000010000 */
[----:B------:R-:W-:Y:S01]  /*170c0*/  MUFU.EX2 R198, R187 ;  /* 0x000000bb00c67308 */ /* 0x000fe20000000800 */
[----:B------:R-:W-:Y:S02]  /*170d0*/  FADD.FTZ R161, R161, R0 ;  /* 0x00000000a1a17221 */ /* 0x000fe40000010000 */
[----:B------:R-:W-:Y:S01]  /*170e0*/  FADD.FTZ R0, R207, R153 ;  /* 0x00000099cf007221 */ /* 0x000fe20000010000 */
[-C--:B------:R-:W-:Y:S01]  /*170f0*/  HMMA.16816.F32 R12, R148, R146.reuse, R12 ;  /* 0x00000092940c723c */ /* 0x080fe2000000180c */
[----:B------:R-:W-:Y:S02]  /*17100*/  LDSM.16.MT88.4 R152, [R214+0xd000] ;  /* 0x00d00000d698783b */ /* 0x000fe40000004200 */
[----:B------:R-:W-:Y:S02]  /*17110*/  FADD.FTZ R138, R138, R0 ;  /* 0x000000008a8a7221 */ /* 0x000fe40000010000 */
[--C-:B------:R-:W-:Y:S01]  /*17120*/  FFMA.FTZ R0, R219, c[0x0][0x23c], -R137.reuse ;  /* 0x00008f00db007a23 */ /* 0x100fe20000010889 */
[----:B------:R-:W-:Y:S02]  /*17130*/  MUFU.EX2 R199, R186 ;  /* 0x000000ba00c77308 */ /* 0x000fe40000000800 */
[C---:B------:R-:W-:Y:S01]  /*17140*/  HMMA.16816.F32 R16, R140.reuse, R146, R16 ;  /* 0x000000928c10723c */ /* 0x040fe20000001810 */
[----:B------:R-:W1:Y:S03]  /*17150*/  LDSM.16.MT88.4 R144, [R214+0xc800] ;  /* 0x00c80000d690783b */ /* 0x000e660000004200 */
[--C-:B------:R-:W-:Y:S05]  /*17160*/  FFMA.FTZ R2, R249, c[0x0][0x23c], -R137.reuse ;  /* 0x00008f00f9027a23 */ /* 0x100fea0000010889 */
[----:B------:R2:W5:Y:S01]  /*17170*/  LDL.LU R219, [R1+0xa8] ;  /* 0x0000a80001db7983 */ /* 0x0005620000300800 */
[----:B------:R3:W-:Y:S10]  /*17180*/  MUFU.EX2 R210, R0 ;  /* 0x0000000000d27308 */ /* 0x0007f40000000800 */
[----:B------:R-:W-:Y:S10]  /*17190*/  MUFU.EX2 R249, R180 ;  /* 0x000000b400f97308 */ /* 0x000ff40000000800 */
[----:B------:R4:W-:Y:S01]  /*171a0*/  MUFU.EX2 R186, R2 ;  /* 0x0000000200ba7308 */ /* 0x0009e20000000800 */
[--C-:B---3--:R-:W-:Y:S02]  /*171b0*/  FFMA.FTZ R0, R218, c[0x0][0x23c], -R137.reuse ;  /* 0x00008f00da007a23 */ /* 0x108fe40000010889 */
[----:B------:R2:W5:Y:S07]  /*171c0*/  LDL.LU R218, [R1+0xa4] ;  /* 0x0000a40001da7983 */ /* 0x00056e0000300800 */
[----:B------:R3:W2:Y:S01]  /*171d0*/  MUFU.EX2 R211, R0 ;  /* 0x0000000000d37308 */ /* 0x0006a20000000800 */
[-C--:B-1----:R-:W-:Y:S08]  /*171e0*/  HMMA.16816.F32 R20, R140, R144.reuse, R20 ;  /* 0x000000908c14723c */ /* 0x082ff00000001814 */
[C---:B------:R-:W-:Y:S01]  /*171f0*/  HMMA.16816.F32 R24, R148.reuse, R144, R24 ;  /* 0x000000909418723c */ /* 0x040fe20000001818 */
[----:B------:R-:W-:Y:S03]  /*17200*/  MUFU.EX2 R187, R191 ;  /* 0x000000bf00bb7308 */ /* 0x000fe60000000800 */
[--C-:B----4-:R-:W-:Y:S04]  /*17210*/  FFMA.FTZ R2, R248, c[0x0][0x23c], -R137.reuse ;  /* 0x00008f00f8027a23 */ /* 0x110fe80000010889 */
[-C--:B------:R-:W-:Y:S03]  /*17220*/  HMMA.16816.F32 R28, R148, R146.reuse, R28 ;  /* 0x00000092941c723c */ /* 0x080fe6000000181c */
[----:B------:R1:W-:Y:S01]  /*17230*/  MUFU.EX2 R194, R2 ;  /* 0x0000000200c27308 */ /* 0x0003e20000000800 */
[--C-:B---3--:R-:W-:Y:S04]  /*17240*/  FFMA.FTZ R0, R217, c[0x0][0x23c], -R137.reuse ;  /* 0x00008f00d9007a23 */ /* 0x108fe80000010889 */
[C---:B------:R-:W-:Y:S01]  /*17250*/  HMMA.16816.F32 R32, R140.reuse, R146, R32 ;  /* 0x000000928c20723c */ /* 0x040fe20000001820 */
[----:B------:R-:W3:Y:S03]  /*17260*/  LDSM.16.MT88.4 R144, [R216+0xc800] ;  /* 0x00c80000d890783b */ /* 0x000ee60000004200 */
[----:B--2---:R-:W-:Y:S01]  /*17270*/  F2FP.PACK_AB R205, R211, R210 ;  /* 0x000000d2d3cd723e */ /* 0x004fe200000000ff */
[----:B------:R-:W-:Y:S04]  /*17280*/  MUFU.EX2 R209, R0 ;  /* 0x0000000000d17308 */ /* 0x000fe80000000800 */
[----:B------:R2:W5:Y:S03]  /*17290*/  LDL.LU R217, [R1+0xa0] ;  /* 0x0000a00001d97983 */ /* 0x0005660000300800 */
[--C-:B-1----:R-:W-:Y:S03]  /*172a0*/  FFMA.FTZ R2, R247, c[0x0][0x23c], -R137.reuse ;  /* 0x00008f00f7027a23 */ /* 0x102fe60000010889 */
[----:B------:R-:W-:Y:S10]  /*172b0*/  MUFU.EX2 R247, R183 ;  /* 0x000000b700f77308 */ /* 0x000ff40000000800 */
[----:B------:R1:W-:Y:S01]  /*172c0*/  MUFU.EX2 R191, R2 ;  /* 0x0000000200bf7308 */ /* 0x0003e20000000800 */
[-C--:B---3--:R-:W-:Y:S08]  /*172d0*/  HMMA.16816.F32 R36, R140, R144.reuse, R36 ;  /* 0x000000908c24723c */ /* 0x088ff00000001824 */
[C---:B------:R-:W-:Y:S01]  /*172e0*/  HMMA.16816.F32 R40, R148.reuse, R144, R40 ;  /* 0x000000909428723c */ /* 0x040fe20000001828 */
[--C-:B-1----:R-:W-:Y:S07]  /*172f0*/  FFMA.FTZ R2, R246, c[0x0][0x23c], -R137.reuse ;  /* 0x00008f00f6027a23 */ /* 0x102fee0000010889 */
[-C--:B------:R-:W-:Y:S01]  /*17300*/  HMMA.16816.F32 R44, R148, R146.reuse, R44 ;  /* 0x00000092942c723c */ /* 0x080fe2000000182c */
[----:B------:R1:W3:Y:S03]  /*17310*/  MUFU.EX2 R246, R164 ;  /* 0x000000a400f67308 */ /* 0x0002e60000000800 */
[----:B------:R-:W-:Y:S04]  /*17320*/  FFMA.FTZ R137, R136, c[0x0][0x23c], -R137 ;  /* 0x00008f0088897a23 */ /* 0x000fe80000010889 */
[C---:B------:R-:W-:Y:S01]  /*17330*/  HMMA.16816.F32 R48, R140.reuse, R146, R48 ;  /* 0x000000928c30723c */ /* 0x040fe20000001830 */
[----:B------:R-:W4:Y:S02]  /*17340*/  LDSM.16.MT88.4 R144, [R215+0xc800] ;  /* 0x00c80000d790783b */ /* 0x000f240000004200 */
[----:B------:R2:W-:Y:S06]  /*17350*/  MUFU.EX2 R201, R2 ;  /* 0x0000000200c97308 */ /* 0x0005ec0000000800 */
[----:B-1----:R-:W-:Y:S03]  /*17360*/  LDSM.16.MT88.4 R164, [R213+0xd800] ;  /* 0x00d80000d5a4783b */ /* 0x002fe60000004200 */
[----:B---3--:R-:W-:Y:S01]  /*17370*/  F2FP.PACK_AB R204, R243, R246 ;  /* 0x000000f6f3cc723e */ /* 0x008fe200000000ff */
[----:B--2---:R-:W-:Y:S02]  /*17380*/  FADD.FTZ R2, R160, R139 ;  /* 0x0000008ba0027221 */ /* 0x004fe40000010000 */
[----:B------:R-:W-:Y:S02]  /*17390*/  FADD.FTZ R160, R208, R3 ;  /* 0x00000003d0a07221 */ /* 0x000fe40000010000 */
[----:B------:R-:W-:Y:S01]  /*173a0*/  FADD.FTZ R3, R212, R161 ;  /* 0x000000a1d4037221 */ /* 0x000fe20000010000 */
[----:B------:R-:W1:Y:S01]  /*173b0*/  MUFU.EX2 R208, R137 ;  /* 0x0000008900d07308 */ /* 0x000e620000000800 */
[----:B------:R2:W5:Y:S01]  /*173c0*/  LDL.LU R212, [R1+0x9c] ;  /* 0x00009c0001d47983 */ /* 0x0005620000300800 */
[----:B------:R-:W-:Y:S02]  /*173d0*/  FADD.FTZ R139, R181, R2 ;  /* 0x00000002b58b7221 */ /* 0x000fe40000010000 */
[----:B------:R-:W-:Y:S02]  /*173e0*/  IMAD.MOV.U32 R181, RZ, RZ, R159 ;  /* 0x000000ffffb57224 */ /* 0x000fe400078e009f */
[----:B------:R-:W-:Y:S01]  /*173f0*/  LDSM.16.MT88.4 R156, [R216+0xd000] ;  /* 0x00d00000d89c783b */ /* 0x000fe20000004200 */
[----:B------:R-:W-:Y:S01]  /*17400*/  FADD.FTZ R0, R177, R139 ;  /* 0x0000008bb1007221 */ /* 0x000fe20000010000 */
[----:B------:R-:W-:Y:S01]  /*17410*/  F2FP.PACK_AB R139, R251, R250 ;  /* 0x000000fafb8b723e */ /* 0x000fe200000000ff */
[-C--:B----4-:R-:W-:Y:S01]  /*17420*/  HMMA.16816.F32 R52, R140, R144.reuse, R52 ;  /* 0x000000908c34723c */ /* 0x090fe20000001834 */
[----:B------:R-:W3:Y:S01]  /*17430*/  MUFU.EX2 R248, R181 ;  /* 0x000000b500f87308 */ /* 0x000ee20000000800 */
[----:B------:R-:W-:Y:S02]  /*17440*/  FADD.FTZ R3, R176, R3 ;  /* 0x00000003b0037221 */ /* 0x000fe40000010000 */
[----:B------:R-:W-:Y:S02]  /*17450*/  FADD.FTZ R136, R178, R0 ;  /* 0x00000000b2887221 */ /* 0x000fe40000010000 */
[----:B------:R-:W-:Y:S02]  /*17460*/  FADD.FTZ R0, R162, R3 ;  /* 0x00000003a2007221 */ /* 0x000fe40000010000 */
[C---:B------:R-:W-:Y:S01]  /*17470*/  HMMA.16816.F32 R56, R148.reuse, R144, R56 ;  /* 0x000000909438723c */ /* 0x040fe20000001838 */
[----:B------:R-:W-:Y:S03]  /*17480*/  FADD.FTZ R2, R163, R160 ;  /* 0x000000a0a3027221 */ /* 0x000fe60000010000 */
[----:B------:R-:W-:Y:S02]  /*17490*/  FADD.FTZ R0, R168, R0 ;  /* 0x00000000a8007221 */ /* 0x000fe40000010000 */
[----:B------:R-:W-:Y:S01]  /*174a0*/  FADD.FTZ R2, R170, R2 ;  /* 0x00000002aa027221 */ /* 0x000fe20000010000 */
[----:B-1----:R-:W-:Y:S01]  /*174b0*/  F2FP.PACK_AB R207, R208, R209 ;  /* 0x000000d1d0cf723e */ /* 0x002fe200000000ff */
[-C--:B------:R-:W-:Y:S01]  /*174c0*/  HMMA.16816.F32 R60, R148, R146.reuse, R60 ;  /* 0x00000092943c723c */ /* 0x080fe2000000183c */
[----:B------:R-:W-:Y:S03]  /*174d0*/  FADD.FTZ R137, R169, R138 ;  /* 0x0000008aa9897221 */ /* 0x000fe60000010000 */
[----:B------:R-:W-:Y:S01]  /*174e0*/  F2FP.PACK_AB R138, R252, R249 ;  /* 0x000000f9fc8a723e */ /* 0x000fe200000000ff */
[----:B------:R-:W-:Y:S02]  /*174f0*/  FADD.FTZ R3, R171, R137 ;  /* 0x00000089ab037221 */ /* 0x000fe40000010000 */
[----:B------:R-:W-:Y:S01]  /*17500*/  FADD.FTZ R2, R172, R2 ;  /* 0x00000002ac027221 */ /* 0x000fe20000010000 */
[C---:B------:R-:W-:Y:S01]  /*17510*/  HMMA.16816.F32 R64, R140.reuse, R146, R64 ;  /* 0x000000928c40723c */ /* 0x040fe20000001840 */
[----:B------:R-:W1:Y:S03]  /*17520*/  LDSM.16.MT88.4 R144, [R213+0xe800] ;  /* 0x00e80000d590783b */ /* 0x000e660000004200 */
[----:B---3--:R-:W-:Y:S01]  /*17530*/  F2FP.PACK_AB R137, R248, R245 ;  /* 0x000000f5f889723e */ /* 0x008fe200000000ff */
[----:B------:R-:W-:Y:S02]  /*17540*/  FADD.FTZ R3, R173, R3 ;  /* 0x00000003ad037221 */ /* 0x000fe40000010000 */
[----:B------:R-:W-:Y:S01]  /*17550*/  FADD.FTZ R193, R174, R2 ;  /* 0x00000002aec17221 */ /* 0x000fe20000010000 */
        /* <DEDUP_REMOVED lines=17> */
[----:B------:R-:W-:Y:S01]  /*17670*/  F2FP.PACK_AB R144, R195, R187 ;  /* 0x000000bbc390723e */ /* 0x000fe200000000ff */
[-C--:B------:R-:W-:Y:S01]  /*17680*/  HMMA.16816.F32 R124, R148, R146.reuse, R124 ;  /* 0x00000092947c723c */ /* 0x080fe2000000187c */
[----:B------:R-:W1:Y:S03]  /*17690*/  LDSM.16.MT88.4 R148, [R213+0xd000] ;  /* 0x00d00000d594783b */ /* 0x000e660000004200 */
[----:B------:R-:W-:Y:S04]  /*176a0*/  F2FP.PACK_AB R145, R194, R186 ;  /* 0x000000bac291723e */ /* 0x000fe800000000ff */
[----:B------:R-:W-:Y:S07]  /*176b0*/  HMMA.16816.F32 R128, R140, R146, R128 ;  /* 0x000000928c80723c */ /* 0x000fee0000001880 */
[----:B------:R-:W-:Y:S02]  /*176c0*/  F2FP.PACK_AB R140, R197, R184 ;  /* 0x000000b8c58c723e */ /* 0x000fe400000000ff */
[----:B------:R-:W-:Y:S03]  /*176d0*/  F2FP.PACK_AB R141, R196, R192 ;  /* 0x000000c0c48d723e */ /* 0x000fe600000000ff */
[----:B------:R-:W-:Y:S02]  /*176e0*/  F2FP.PACK_AB R142, R198, R188 ;  /* 0x000000bcc68e723e */ /* 0x000fe400000000ff */
[----:B------:R-:W-:Y:S02]  /*176f0*/  F2FP.PACK_AB R143, R199, R189 ;  /* 0x000000bdc78f723e */ /* 0x000fe400000000ff */
[----:B------:R-:W-:Y:S02]  /*17700*/  F2FP.PACK_AB R146, R200, R190 ;  /* 0x000000bec892723e */ /* 0x000fe400000000ff */
[----:B------:R-:W-:Y:S03]  /*17710*/  F2FP.PACK_AB R147, R201, R191 ;  /* 0x000000bfc993723e */ /* 0x000fe600000000ff */
        /* <DEDUP_REMOVED lines=37> */
[-C--:B------:R-:W-:Y:S07]  /*17970*/  HMMA.16816.F32 R124, R144, R154.reuse, R124 ;  /* 0x0000009a907c723c */ /* 0x080fee000000187c */
[----:B------:R-:W-:Y:S01]  /*17980*/  FADD.FTZ R144, R179, R136 ;  /* 0x00000088b3907221 */ /* 0x000fe20000010000 */
[----:B------:R-:W-:Y:S01]  /*17990*/  HMMA.16816.F32 R128, R140, R154, R128 ;  /* 0x0000009a8c80723c */ /* 0x000fe20000001880 */
[----:B------:R-:W-:Y:S01]  /*179a0*/  F2FP.PACK_AB R136, R247, R244 ;  /* 0x000000f4f788723e */ /* 0x000fe200000000ff */
[----:B------:R-:W3:Y:S02]  /*179b0*/  LDSM.16.MT88.4 R140, [R215+0xd800] ;  /* 0x00d80000d78c783b */ /* 0x000ee40000004200 */
[----:B------:R-:W-:Y:S04]  /*179c0*/  FADD.FTZ R2, R175, R144 ;  /* 0x00000090af027221 */ /* 0x000fe80000010000 */
[-C--:B------:R-:W-:Y:S02]  /*179d0*/  HMMA.16816.F32 R168, R136, R164.reuse, R4 ;  /* 0x000000a488a8723c */ /* 0x080fe40000001804 */
[----:B------:R-:W1:Y:S06]  /*179e0*/  LDSM.16.MT88.4 R4, [R213+0xf800] ;  /* 0x00f80000d504783b */ /* 0x000e6c0000004200 */
[C---:B------:R-:W-:Y:S02]  /*179f0*/  HMMA.16816.F32 R172, R204.reuse, R164, R8 ;  /* 0x000000a4ccac723c */ /* 0x040fe40000001808 */
[----:B------:R-:W1:Y:S06]  /*17a00*/  LDSM.16.MT88.4 R8, [R214+0xf800] ;  /* 0x00f80000d608783b */ /* 0x000e6c0000004200 */
[-C--:B------:R-:W-:Y:S02]  /*17a10*/  HMMA.16816.F32 R180, R204, R166.reuse, R12 ;  /* 0x000000a6ccb4723c */ /* 0x080fe4000000180c */
[----:B------:R-:W1:Y:S06]  /*17a20*/  LDSM.16.MT88.4 R12, [R216+0xf800] ;  /* 0x00f80000d80c783b */ /* 0x000e6c0000004200 */
[C---:B------:R-:W-:Y:S02]  /*17a30*/  HMMA.16816.F32 R164, R136.reuse, R166, R16 ;  /* 0x000000a688a4723c */ /* 0x040fe40000001810 */
[----:B------:R-:W1:Y:S06]  /*17a40*/  LDSM.16.MT88.4 R16, [R215+0xf800] ;  /* 0x00f80000d710783b */ /* 0x000e6c0000004200 */
[-C--:B----4-:R-:W-:Y:S07]  /*17a50*/  HMMA.16816.F32 R160, R136, R156.reuse, R20 ;  /* 0x0000009c88a0723c */ /* 0x090fee0000001814 */
[----:B------:R-:W-:Y:S01]  /*17a60*/  IMAD.MOV.U32 R23, RZ, RZ, R201 ;  /* 0x000000ffff177224 */ /* 0x000fe200078e00c9 */
[C---:B------:R-:W-:Y:S01]  /*17a70*/  HMMA.16816.F32 R176, R204.reuse, R156, R24 ;  /* 0x0000009cccb0723c */ /* 0x040fe20000001818 */
[----:B------:R-:W-:Y:S03]  /*17a80*/  IMAD.MOV.U32 R22, RZ, RZ, R200 ;  /* 0x000000ffff167224 */ /* 0x000fe600078e00c8 */
[----:B------:R-:W-:Y:S02]  /*17a90*/  IMAD.MOV.U32 R21, RZ, RZ, R199 ;  /* 0x000000ffff157224 */ /* 0x000fe400078e00c7 */
[----:B------:R-:W-:Y:S02]  /*17aa0*/  IMAD.MOV.U32 R20, RZ, RZ, R198 ;  /* 0x000000ffff147224 */ /* 0x000fe400078e00c6 */
[----:B------:R-:W-:Y:S04]  /*17ab0*/  IMAD.MOV.U32 R27, RZ, RZ, R191 ;  /* 0x000000ffff1b7224 */ /* 0x000fe800078e00bf */
[----:B------:R-:W-:Y:S02]  /*17ac0*/  IMAD.MOV.U32 R26, RZ, RZ, R190 ;  /* 0x000000ffff1a7224 */ /* 0x000fe400078e00be */
[----:B------:R-:W-:Y:S02]  /*17ad0*/  IMAD.MOV.U32 R25, RZ, RZ, R189 ;  /* 0x000000ffff197224 */ /* 0x000fe400078e00bd */
[----:B------:R-:W-:Y:S02]  /*17ae0*/  IMAD.MOV.U32 R24, RZ, RZ, R188 ;  /* 0x000000ffff187224 */ /* 0x000fe400078e00bc */
[-C--:B------:R-:W-:Y:S07]  /*17af0*/  HMMA.16816.F32 R188, R204, R158.reuse, R28 ;  /* 0x0000009eccbc723c */ /* 0x080fee000000181c */
[----:B------:R-:W-:Y:S01]  /*17b00*/  IMAD.MOV.U32 R30, RZ, RZ, R195 ;  /* 0x000000ffff1e7224 */ /* 0x000fe200078e00c3 */
[C---:B------:R-:W-:Y:S01]  /*17b10*/  HMMA.16816.F32 R156, R136.reuse, R158, R32 ;  /* 0x0000009e889c723c */ /* 0x040fe20000001820 */
[----:B------:R-:W-:Y:S03]  /*17b20*/  IMAD.MOV.U32 R31, RZ, RZ, R194 ;  /* 0x000000ffff1f7224 */ /* 0x000fe600078e00c2 */
[----:B------:R-:W-:Y:S02]  /*17b30*/  IMAD.MOV.U32 R28, RZ, RZ, R197 ;  /* 0x000000ffff1c7224 */ /* 0x000fe400078e00c5 */
[----:B------:R-:W-:Y:S02]  /*17b40*/  IMAD.MOV.U32 R29, RZ, RZ, R196 ;  /* 0x000000ffff1d7224 */ /* 0x000fe400078e00c4 */
[-C--:B-1----:R-:W-:Y:S01]  /*17b50*/  HMMA.16816.F32 R152, R136, R148.reuse, R36 ;  /* 0x000000948898723c */ /* 0x082fe20000001824 */
[----:B------:R-:W-:Y:S03]  /*17b60*/  IMAD.MOV.U32 R34, RZ, RZ, R187 ;  /* 0x000000ffff227224 */ /* 0x000fe600078e00bb */
[----:B------:R-:W-:Y:S02]  /*17b70*/  IMAD.MOV.U32 R35, RZ, RZ, R186 ;  /* 0x000000ffff237224 */ /* 0x000fe400078e00ba */
[----:B------:R-:W-:Y:S02]  /*17b80*/  FADD.FTZ R2, R34, R2 ;  /* 0x0000000222027221 */ /* 0x000fe40000010000 */
[----:B------:R-:W-:Y:S04]  /*17b90*/  IMAD.MOV.U32 R39, RZ, RZ, R184 ;  /* 0x000000ffff277224 */ /* 0x000fe800078e00b8 */
[----:B------:R-:W-:Y:S02]  /*17ba0*/  IMAD.MOV.U32 R38, RZ, RZ, R185 ;  /* 0x000000ffff267224 */ /* 0x000fe400078e00b9 */
[C---:B------:R-:W-:Y:S01]  /*17bb0*/  HMMA.16816.F32 R184, R204.reuse, R148, R40 ;  /* 0x00000094ccb8723c */ /* 0x040fe20000001828 */
[----:B------:R-:W-:Y:S02]  /*17bc0*/  IMAD.MOV.U32 R32, RZ, RZ, R193 ;  /* 0x000000ffff207224 */ /* 0x000fe400078e00c1 */
[----:B------:R-:W-:Y:S02]  /*17bd0*/  FADD.FTZ R0, R38, R0 ;  /* 0x0000000026007221 */ /* 0x000fe40000010000 */
[----:B------:R-:W-:Y:S02]  /*17be0*/  IMAD.MOV.U32 R33, RZ, RZ, R192 ;  /* 0x000000ffff217224 */ /* 0x000fe400078e00c0 */
[----:B------:R-:W-:Y:S01]  /*17bf0*/  FADD.FTZ R0, R35, R0 ;  /* 0x0000000023007221 */ /* 0x000fe20000010000 */
[-C--:B------:R-:W-:Y:S08]  /*17c00*/  HMMA.16816.F32 R196, R204, R150.reuse, R44 ;  /* 0x00000096ccc4723c */ /* 0x080ff0000000182c */
[C---:B------:R-:W-:Y:S08]  /*17c10*/  HMMA.16816.F32 R148, R136.reuse, R150, R48 ;  /* 0x000000968894723c */ /* 0x040ff00000001830 */
[-C--:B---3--:R-:W-:Y:S08]  /*17c20*/  HMMA.16816.F32 R144, R136, R140.reuse, R52 ;  /* 0x0000008c8890723c */ /* 0x088ff00000001834 */
[C---:B------:R-:W-:Y:S08]  /*17c30*/  HMMA.16816.F32 R192, R204.reuse, R140, R56 ;  /* 0x0000008cccc0723c */ /* 0x040ff00000001838 */
[-C--:B------:R-:W-:Y:S08]  /*17c40*/  HMMA.16816.F32 R200, R204, R142.reuse, R60 ;  /* 0x0000008eccc8723c */ /* 0x080ff0000000183c */
[C---:B------:R-:W-:Y:S08]  /*17c50*/  HMMA.16816.F32 R140, R136.reuse, R142, R64 ;  /* 0x0000008e888c723c */ /* 0x040ff00000001840 */
[-C--:B------:R-:W-:Y:S08]  /*17c60*/  HMMA.16816.F32 R68, R136, R4.reuse, R68 ;  /* 0x000000048844723c */ /* 0x080ff00000001844 */
[C---:B------:R-:W-:Y:S07]  /*17c70*/  HMMA.16816.F32 R72, R204.reuse, R4, R72 ;  /* 0x00000004cc48723c */ /* 0x040fee0000001848 */
[----:B------:R-:W-:Y:S01]  /*17c80*/  FADD.FTZ R5, R30, R2 ;  /* 0x000000021e057221 */ /* 0x000fe20000010000 */
[-C--:B------:R-:W-:Y:S01]  /*17c90*/  HMMA.16816.F32 R76, R204, R6.reuse, R76 ;  /* 0x00000006cc4c723c */ /* 0x080fe2000000184c */
[----:B------:R-:W-:Y:S03]  /*17ca0*/  FADD.FTZ R4, R39, R3 ;  /* 0x0000000327047221 */ /* 0x000fe60000010000 */
[----:B------:R-:W-:Y:S04]  /*17cb0*/  FADD.FTZ R3, R33, R32 ;  /* 0x0000002021037221 */ /* 0x000fe80000010000 */
        /* <DEDUP_REMOVED lines=24> */
[----:B------:R-:W-:Y:S04]  /*17e40*/  FADD.FTZ R2, R21, R2 ;  /* 0x0000000215027221 */ /* 0x000fe80000010000 */
[-C--:B------:R-:W-:Y:S01]  /*17e50*/  HMMA.16816.F32 R108, R204, R14.reuse, R108 ;  /* 0x0000000ecc6c723c */ /* 0x080fe2000000186c */
[----:B------:R-:W-:Y:S04]  /*17e60*/  FADD.FTZ R2, R245, R2 ;  /* 0x00000002f5027221 */ /* 0x000fe80000010000 */
[----:B------:R-:W-:Y:S02]  /*17e70*/  FADD.FTZ R3, R248, R2 ;  /* 0x00000002f8037221 */ /* 0x000fe40000010000 */
[----:B------:R-:W-:Y:S01]  /*17e80*/  FADD.FTZ R2, R243, R4 ;  /* 0x00000004f3027221 */ /* 0x000fe20000010000 */
[C---:B------:R-:W-:Y:S01]  /*17e90*/  HMMA.16816.F32 R112, R136.reuse, R14, R112 ;  /* 0x0000000e8870723c */ /* 0x040fe20000001870 */
[----:B------:R-:W-:Y:S03]  /*17ea0*/  FADD.FTZ R4, R249, R5 ;  /* 0x00000005f9047221 */ /* 0x000fe60000010000 */
[----:B------:R-:W-:Y:S02]  /*17eb0*/  FADD.FTZ R3, R250, R3 ;  /* 0x00000003fa037221 */ /* 0x000fe40000010000 */
[----:B------:R-:W-:Y:S02]  /*17ec0*/  FADD.FTZ R4, R252, R4 ;  /* 0x00000004fc047221 */ /* 0x000fe40000010000 */
[-C--:B------:R-:W-:Y:S01]  /*17ed0*/  HMMA.16816.F32 R116, R136, R16.reuse, R116 ;  /* 0x000000108874723c */ /* 0x080fe20000001874 */
[----:B------:R-:W-:Y:S02]  /*17ee0*/  FADD.FTZ R3, R251, R3 ;  /* 0x00000003fb037221 */ /* 0x000fe40000010000 */
[----:B------:R-:W-:Y:S01]  /*17ef0*/  STL [R1+0x38], R4 ;  /* 0x0000380401007387 */ /* 0x000fe20000100800 */
[----:B------:R-:W-:Y:S03]  /*17f00*/  FADD.FTZ R2, R242, R2 ;  /* 0x00000002f2027221 */ /* 0x000fe60000010000 */
[----:B------:R-:W-:Y:S01]  /*17f10*/  STL [R1+0x3c], R3 ;  /* 0x00003c0301007387 */ /* 0x000fe20000100800 */
[C---:B------:R-:W-:Y:S01]  /*17f20*/  HMMA.16816.F32 R120, R204.reuse, R16, R120 ;  /* 0x00000010cc78723c */ /* 0x040fe20000001878 */
[----:B------:R-:W-:Y:S05]  /*17f30*/  FADD.FTZ R2, R241, R2 ;  /* 0x00000002f1027221 */ /* 0x000fea0000010000 */
[----:B------:R1:W-:Y:S02]  /*17f40*/  STL [R1+0x40], R2 ;  /* 0x0000400201007387 */ /* 0x0003e40000100800 */
[-C--:B------:R-:W-:Y:S02]  /*17f50*/  HMMA.16816.F32 R124, R204, R18.reuse, R124 ;  /* 0x00000012cc7c723c */ /* 0x080fe4000000187c */
[----:B------:R2:W-:Y:S06]  /*17f60*/  STL [R1+0x44], R0 ;  /* 0x0000440001007387 */ /* 0x0005ec0000100800 */
[----:B------:R-:W-:Y:S07]  /*17f70*/  HMMA.16816.F32 R128, R136, R18, R128 ;  /* 0x000000128880723c */ /* 0x000fee0000001880 */
[----:B------:R-:W-:Y:S02]  /*17f80*/  IMAD.MOV.U32 R138, RZ, RZ, R132 ;  /* 0x000000ffff8a7224 */ /* 0x000fe400078e0084 */
[----:B------:R-:W-:Y:S03]  /*17f90*/  IMAD.MOV.U32 R136, RZ, RZ, R134 ;  /* 0x000000ffff887224 */ /* 0x000fe600078e0086 */
[----:B------:R-:W-:Y:S02]  /*17fa0*/  IMAD.MOV.U32 R137, RZ, RZ, R133 ;  /* 0x000000ffff897224 */ /* 0x000fe400078e0085 */
[----:B-1----:R-:W-:Y:S01]  /*17fb0*/  IMAD.MOV.U32 R2, RZ, RZ, R135 ;  /* 0x000000ffff027224 */ /* 0x002fe200078e0087 */
[----:B--2--5:R-:W-:-:S05]  /*17fc0*/  @P0 BRA `(.L_x_436) ;  /* 0xffffb22000000947 */ /* 0x024fca000383ffff */
.L_x_435:
[----:B------:R-:W2:Y:S01]  /*17fd0*/  LDL.LU R4, [R1+0x38] ;  /* 0x0000380001047983 */ /* 0x000ea20000300800 */
[----:B------:R-:W1:Y:S01]  /*17fe0*/  S2UR UR6, SR_CTAID.Y ;  /* 0x00000000000679c3 */ /* 0x000e620000002600 */
[----:B------:R-:W-:-:S02]  /*17ff0*/  UISETP.NE.AND UP4, UPT, UR10, -0x1, UPT ;  /* 0xffffffff0a00788c */ /* 0x000fc4000bf85270 */
[----:B------:R-:W3:Y:S01]  /*18000*/  LDL.LU R8, [R1+0x3c] ;  /* 0x00003c0001087983 */ /* 0x000ee20000300800 */
[----:B------:R-:W-:-:S03]  /*18010*/  ULDC.64 UR4, c[0x0][0x1e8] ;  /* 0x00007a0000047ab9 */ /* 0x000fc60000000a00 */
[----:B------:R-:W4:Y:S04]  /*18020*/  LDL.LU R7, [R1+0x40] ;  /* 0x0000400001077983 */ /* 0x000f280000300800 */
[----:B------:R-:W4:Y:S01]  /*18030*/  LDL.LU R6, [R1+0x44] ;  /* 0x0000440001067983 */ /* 0x000f220000300800 */
[----:B------:R-:W-:Y:S01]  /*18040*/  @UP4 UIMAD.WIDE.U32 UR14, UR10, UR4, URZ ;  /* 0x000000040a0e42a5 */ /* 0x000fe2000f8e003f */
[----:B------:R-:W1:Y:S01]  /*18050*/  S2UR UR12, SR_CTAID.Z ;  /* 0x00000000000c79c3 */ /* 0x000e620000002700 */
[----:B------:R-:W-:Y:S01]  /*18060*/  ULDC.U8 UR9, c[0x0][0x329] ;  /* 0x0000ca4000097ab9 */ /* 0x000fe20000000000 */
[----:B------:R-:W-:Y:S01]  /*18070*/  BSSY B0, `(.L_x_439) ;  /* 0x00001ae000007945 */ /* 0x000fe20003800000 */
[----:B------:R-:W-:Y:S02]  /*18080*/  @UP4 UIMAD UR7, UR10, UR5, UR15 ;  /* 0x000000050a0742a4 */ /* 0x000fe4000f8e020f */
[----:B------:R-:W-:-:S02]  /*18090*/  UISETP.NE.AND UP1, UPT, UR9, URZ, UPT ;  /* 0x0000003f0900728c */ /* 0x000fc4000bf25270 */
[----:B------:R-:W-:Y:S02]  /*180a0*/  ULDC.64 UR4, c[0x0][0x1e0] ;  /* 0x0000780000047ab9 */ /* 0x000fe40000000a00 */
[----:B------:R-:W-:Y:S02]  /*180b0*/  ULDC UR8, c[0x0][0x214] ;  /* 0x0000850000087ab9 */ /* 0x000fe40000000800 */
[----:B-1----:R-:W-:Y:S02]  /*180c0*/  @!UP4 USHF.R.S32.HI UR13, URZ, 0x1f, UR6 ;  /* 0x0000001f3f0dc899 */ /* 0x002fe40008011406 */
[----:B------:R-:W-:Y:S02]  /*180d0*/  @!UP4 UIMAD.WIDE.U32 UR20, UR6, UR4, URZ ;  /* 0x000000040614c2a5 */ /* 0x000fe4000f8e003f */
[----:B------:R-:W-:Y:S02]  /*180e0*/  @!UP4 UIMAD UR13, UR13, UR4, URZ ;  /* 0x000000040d0dc2a4 */ /* 0x000fe4000f8e023f */
[----:B------:R-:W-:-:S02]  /*180f0*/  @UP1 ULDC UR15, c[0x0][0x210] ;  /* 0x00008400000f1ab9 */ /* 0x000fc40000000800 */
[----:B------:R-:W-:Y:S02]  /*18100*/  ULDC.U8 UR4, c[0x0][0x328] ;  /* 0x0000ca0000047ab9 */ /* 0x000fe40000000000 */
[----:B------:R-:W-:Y:S02]  /*18110*/  UISETP.NE.AND UP3, UPT, UR4, URZ, UPT ;  /* 0x0000003f0400728c */ /* 0x000fe4000bf65270 */
[----:B------:R-:W-:Y:S02]  /*18120*/  @!UP4 UIMAD UR13, UR6, UR5, UR13 ;  /* 0x00000005060dc2a4 */ /* 0x000fe4000f8e020d */
[----:B------:R-:W-:Y:S01]  /*18130*/  UISETP.NE.OR UP2, UPT, UR9, URZ, !UP3 ;  /* 0x0000003f0900728c */ /* 0x000fe2000df45670 */
[----:B------:R-:W1:Y:S01]  /*18140*/  S2UR UR9, SR_CTAID.X ;  /* 0x00000000000979c3 */ /* 0x000e620000002500 */
[----:B------:R-:W-:Y:S02]  /*18150*/  ULDC UR5, c[0x0][0x234] ;  /* 0x00008d0000057ab9 */ /* 0x000fe40000000800 */
[----:B------:R-:W-:-:S02]  /*18160*/  @UP1 UIMAD UR15, UR15, UR8, URZ ;  /* 0x000000080f0f12a4 */ /* 0x000fc4000f8e023f */
[----:B------:R-:W-:Y:S02]  /*18170*/  UISETP.NE.OR UP0, UPT, UR10, -0x1, UP2 ;  /* 0xffffffff0a00788c */ /* 0x000fe40009705670 */
[----:B------:R-:W-:Y:S02]  /*18180*/  @!UP1 USEL UR15, UR8, UR5, !UP3 ;  /* 0x00000005080f9287 */ /* 0x000fe4000d800000 */
[----:B------:R-:W-:Y:S02]  /*18190*/  ULDC UR4, c[0x0][0x1c0] ;  /* 0x0000700000047ab9 */ /* 0x000fe40000000800 */
[----:B------:R-:W-:Y:S02]  /*181a0*/  @UP1 UMOV UR16, 0x1 ;  /* 0x0000000100101882 */ /* 0x000fe40000000000 */
[----:B------:R-:W-:Y:S02]  /*181b0*/  @!UP1 UIMAD UR16, UR15, UR4, URZ ;  /* 0x000000040f1092a4 */ /* 0x000fe4000f8e023f */
[----:B------:R-:W-:-:S02]  /*181c0*/  @UP1 ULDC UR17, c[0x0][0x210] ;  /* 0x0000840000111ab9 */ /* 0x000fc40000000800 */
[----:B------:R-:W-:Y:S02]  /*181d0*/  UIMAD UR4, UR6, UR16, URZ ;  /* 0x00000010060472a4 */ /* 0x000fe4000f8e023f */
[----:B------:R-:W-:Y:S02]  /*181e0*/  @!UP1 UMOV UR17, 0x1 ;  /* 0x0000000100119882 */ /* 0x000fe40000000000 */
[----:B------:R-:W-:Y:S02]  /*181f0*/  @!UP0 UIMAD UR10, UR6, UR8, URZ ;  /* 0x00000008060a82a4 */ /* 0x000fe4000f8e023f */
[----:B------:R-:W-:Y:S02]  /*18200*/  USEL UR4, UR4, URZ, UP2 ;  /* 0x0000003f04047287 */ /* 0x000fe40009000000 */
[----:B-1----:R-:W-:Y:S02]  /*18210*/  UIMAD UR9, UR9, UR17, URZ ;  /* 0x00000011090972a4 */ /* 0x002fe4000f8e023f */
[----:B------:R-:W-:-:S02]  /*18220*/  UIMAD UR15, UR12, UR15, UR4 ;  /* 0x0000000f0c0f72a4 */ /* 0x000fc4000f8e0204 */
[----:B------:R-:W-:Y:S02]  /*18230*/  USHF.L.U32 UR9, UR9, 0x7, URZ ;  /* 0x0000000709097899 */ /* 0x000fe4000800063f */
[----:B------:R-:W-:Y:S02]  /*18240*/  UMOV UR22, URZ ;  /* 0x0000003f00167c82 */ /* 0x000fe40008000000 */
[----:B------:R-:W-:Y:S02]  /*18250*/  @!UP2 UMOV UR22, UR10 ;  /* 0x0000000a0016ac82 */ /* 0x000fe40008000000 */
[----:B------:R-:W-:Y:S02]  /*18260*/  UMOV UR23, URZ ;  /* 0x0000003f00177c82 */ /* 0x000fe40008000000 */
[----:B------:R-:W-:Y:S02]  /*18270*/  USHF.R.S32.HI UR4, URZ, 0x1f, UR9 ;  /* 0x0000001f3f047899 */ /* 0x000fe40008011409 */
[----:B------:R-:W-:-:S02]  /*18280*/  @!UP2 USHF.R.S32.HI UR23, URZ, 0x1f, UR10 ;  /* 0x0000001f3f17a899 */ /* 0x000fc4000801140a */
[----:B------:R-:W-:Y:S02]  /*18290*/  USHF.R.S32.HI UR5, URZ, 0x1f, UR15 ;  /* 0x0000001f3f057899 */ /* 0x000fe4000801140f */
[----:B------:R-:W-:Y:S02]  /*182a0*/  UIADD3 UR9, UP1, UP0, UR9, UR22, UR15 ;  /* 0x0000001609097290 */ /* 0x000fe4000f83e00f */
[----:B------:R-:W-:Y:S02]  /*182b0*/  @!UP4 UIADD3 UR7, UR21, UR13, URZ ;  /* 0x0000000d1507c290 */ /* 0x000fe4000fffe03f */
[----:B------:R-:W-:Y:S02]  /*182c0*/  UIADD3.X UR4, UR4, UR23, UR5, UP1, UP0 ;  /* 0x0000001704047290 */ /* 0x000fe40008fe0405 */
[----:B------:R-:W-:Y:S01]  /*182d0*/  @!UP4 UMOV UR14, UR20 ;  /* 0x00000014000ecc82 */ /* 0x000fe20008000000 */
[----:B--2---:R-:W1:Y:S04]  /*182e0*/  SHFL.BFLY PT, R0, R4, 0x2, 0x1f ;  /* 0x0c401f0004007f89 */ /* 0x004e6800000e0000 */
[----:B---3--:R-:W2:Y:S04]  /*182f0*/  SHFL.BFLY PT, R3, R8, 0x2, 0x1f ;  /* 0x0c401f0008037f89 */ /* 0x008ea800000e0000 */
[----:B----4-:R-:W-:Y:S01]  /*18300*/  SHFL.BFLY PT, R5, R6, 0x2, 0x1f ;  /* 0x0c401f0006057f89 */ /* 0x010fe200000e0000 */
[----:B-1----:R-:W-:-:S03]  /*18310*/  FADD.FTZ R0, R0, R4 ;  /* 0x0000000400007221 */ /* 0x002fc60000010000 */
[----:B------:R-:W1:Y:S01]  /*18320*/  SHFL.BFLY PT, R4, R7, 0x2, 0x1f ;  /* 0x0c401f0007047f89 */ /* 0x000e6200000e0000 */
[----:B--2---:R-:W-:-:S03]  /*18330*/  FADD.FTZ R3, R3, R8 ;  /* 0x0000000803037221 */ /* 0x004fc60000010000 */
[----:B------:R-:W2:Y:S04]  /*18340*/  SHFL.BFLY PT, R2, R0, 0x1, 0x1f ;  /* 0x0c201f0000027f89 */ /* 0x000ea800000e0000 */
[----:B------:R-:W3:Y:S01]  /*18350*/  SHFL.BFLY PT, R136, R3, 0x1, 0x1f ;  /* 0x0c201f0003887f89 */ /* 0x000ee200000e0000 */
[----:B-1----:R-:W-:Y:S02]  /*18360*/  FADD.FTZ R4, R4, R7 ;  /* 0x0000000704047221 */ /* 0x002fe40000010000 */
[----:B--2---:R-:W-:Y:S01]  /*18370*/  FADD.FTZ R137, R0, R2 ;  /* 0x0000000200897221 */ /* 0x004fe20000010000 */
[----:B------:R-:W-:Y:S01]  /*18380*/  MOV R0, 0x3f800000 ;  /* 0x3f80000000007802 */ /* 0x000fe20000000f00 */
[----:B------:R-:W-:Y:S02]  /*18390*/  FADD.FTZ R2, R5, R6 ;  /* 0x0000000605027221 */ /* 0x000fe40000010000 */
[----:B------:R-:W1:Y:S01]  /*183a0*/  SHFL.BFLY PT, R6, R4, 0x1, 0x1f ;  /* 0x0c201f0004067f89 */ /* 0x000e6200000e0000 */
[----:B------:R-:W-:Y:S01]  /*183b0*/  FSETP.NE.FTZ.AND P5, PT, R137, RZ, PT ;  /* 0x000000ff8900720b */ /* 0x000fe20003fb5000 */
[----:B---3--:R-:W-:Y:S01]  /*183c0*/  FADD.FTZ R136, R3, R136 ;  /* 0x0000008803887221 */ /* 0x008fe20000010000 */
        /* <DEDUP_REMOVED lines=237> */
[----:B-1----:R-:W-:-:S03]  /*192a0*/  MOV R5, 0x40 ;  /* 0x0000004000057802 */ /* 0x002fc60000000f00 */
[----:B------:R1:W-:Y:S01]  /*192b0*/  STS [R2+0x2400], R13 ;  /* 0x0024000d02007388 */ /* 0x0003e20000000800 */
[----:B------:R-:W-:Y:S02]  /*192c0*/  SEL R5, R5, 0xffffffc0, !P2 ;  /* 0xffffffc005057807 */ /* 0x000fe40005000000 */
[C---:B--2---:R-:W-:Y:S02]  /*192d0*/  IADD3 R4, R0.reuse, R3, RZ ;  /* 0x0000000300047210 */ /* 0x044fe40007ffe0ff */
[-C--:B------:R-:W-:Y:S02]  /*192e0*/  IADD3 R3, R3, R2.reuse, RZ ;  /* 0x0000000203037210 */ /* 0x080fe40007ffe0ff */
[-C--:B---3--:R-:W-:Y:S01]  /*192f0*/  IADD3 R7, R0, R5.reuse, RZ ;  /* 0x0000000500077210 */ /* 0x088fe20007ffe0ff */
[----:B------:R2:W-:Y:S01]  /*19300*/  STS [R4], R12 ;  /* 0x0000000c04007388 */ /* 0x0005e20000000800 */
[----:B------:R-:W-:Y:S02]  /*19310*/  IADD3 R6, R4, R5, RZ ;  /* 0x0000000504067210 */ /* 0x000fe40007ffe0ff */
[----:B----4-:R-:W-:Y:S01]  /*19320*/  MOV R9, 0x7f800000 ;  /* 0x7f80000000097802 */ /* 0x010fe20000000f00 */
[----:B------:R-:W-:Y:S01]  /*19330*/  STS [R4+0x400], R11 ;  /* 0x0004000b04007388 */ /* 0x000fe20000000800 */
[----:B------:R-:W-:-:S03]  /*19340*/  IADD3 R8, R5, R2, RZ ;  /* 0x0000000205087210 */ /* 0x000fc60007ffe0ff */
[----:B------:R-:W-:Y:S01]  /*19350*/  STS [R3], R15 ;  /* 0x0000000f03007388 */ /* 0x000fe20000000800 */
[----:B------:R-:W-:-:S03]  /*19360*/  IADD3 R5, R3, R5, RZ ;  /* 0x0000000503057210 */ /* 0x000fc60007ffe0ff */
[----:B------:R3:W-:Y:S01]  /*19370*/  STS [R3+0x400], R14 ;  /* 0x0004000e03007388 */ /* 0x0007e20000000800 */
[----:B-1----:R-:W-:-:S03]  /*19380*/  MOV R13, 0x7f800000 ;  /* 0x7f800000000d7802 */ /* 0x002fc60000000f00 */
[----:B------:R-:W-:Y:S04]  /*19390*/  STS [R4+0x2000], R16 ;  /* 0x0020001004007388 */ /* 0x000fe80000000800 */
[----:B------:R-:W-:Y:S04]  /*193a0*/  STS [R4+0x2400], R17 ;  /* 0x0024001104007388 */ /* 0x000fe80000000800 */
[----:B------:R-:W-:Y:S01]  /*193b0*/  STS [R3+0x2000], R24 ;  /* 0x0020001803007388 */ /* 0x000fe20000000800 */
[----:B--2---:R-:W-:-:S03]  /*193c0*/  MOV R12, 0x7f800000 ;  /* 0x7f800000000c7802 */ /* 0x004fc60000000f00 */
[----:B------:R-:W-:Y:S04]  /*193d0*/  STS [R3+0x2400], R23 ;  /* 0x0024001703007388 */ /* 0x000fe80000000800 */
[----:B------:R-:W-:Y:S04]  /*193e0*/  STS [R7], R22 ;  /* 0x0000001607007388 */ /* 0x000fe80000000800 */
[----:B------:R-:W-:Y:S01]  /*193f0*/  STS [R7+0x400], R21 ;  /* 0x0004001507007388 */ /* 0x000fe20000000800 */
[----:B---3--:R-:W-:-:S03]  /*19400*/  MOV R14, 0x7f800000 ;  /* 0x7f800000000e7802 */ /* 0x008fc60000000f00 */
        /* <DEDUP_REMOVED lines=30> */
[----:B--2---:R-:W1:Y:S01]  /*195f0*/  @P5 MUFU.LG2 R2, R137 ;  /* 0x0000008900025308 */ /* 0x004e620000000c00 */
[----:B------:R-:W-:Y:S02]  /*19600*/  LOP3.LUT P1, RZ, R0, 0x3, RZ, 0xc0, !PT ;  /* 0x0000000300ff7812 */ /* 0x000fe4000782c0ff */
[----:B------:R-:W-:Y:S04]  /*19610*/  STS [R3+0x6000], R43 ;  /* 0x0060002b03007388 */ /* 0x000fe80000000800 */
[----:B------:R2:W-:Y:S01]  /*19620*/  STS [R3+0x6400], R42 ;  /* 0x0064002a03007388 */ /* 0x0005e20000000800 */
[----:B------:R-:W3:Y:S03]  /*19630*/  @P0 MUFU.LG2 R0, R138 ;  /* 0x0000008a00000308 */ /* 0x000ee60000000c00 */
[----:B------:R-:W-:Y:S04]  /*19640*/  STS [R7+0x4000], R41 ;  /* 0x0040002907007388 */ /* 0x000fe80000000800 */
[----:B------:R-:W-:Y:S04]  /*19650*/  STS [R7+0x4400], R40 ;  /* 0x0044002807007388 */ /* 0x000fe80000000800 */
[----:B------:R-:W-:Y:S04]  /*19660*/  STS [R8+0x4000], R37 ;  /* 0x0040002508007388 */ /* 0x000fe80000000800 */
[----:B------:R-:W-:Y:S01]  /*19670*/  STS [R8+0x4400], R36 ;  /* 0x0044002408007388 */ /* 0x000fe20000000800 */
[----:B-1----:R-:W-:-:S02]  /*19680*/  @P5 FMUL.FTZ R4, R2, 0.69314718246459960938 ;  /* 0x3f31721802045820 */ /* 0x002fc40000410000 */
[----:B---3--:R-:W-:Y:S01]  /*19690*/  @P0 FMUL.FTZ R0, R0, 0.69314718246459960938 ;  /* 0x3f31721800000820 */ /* 0x008fe20000410000 */
[----:B------:R-:W-:Y:S01]  /*196a0*/  STS [R7+0x6000], R39 ;  /* 0x0060002707007388 */ /* 0x000fe20000000800 */
[----:B------:R-:W-:Y:S02]  /*196b0*/  @P5 FFMA.FTZ R13, R135, c[0x0][0x238], R4 ;  /* 0x00008e00870d5a23 */ /* 0x000fe40000010004 */
[----:B------:R-:W-:Y:S01]  /*196c0*/  @P0 FFMA.FTZ R12, R132, c[0x0][0x238], R0 ;  /* 0x00008e00840c0a23 */ /* 0x000fe20000010000 */
[----:B------:R-:W-:Y:S01]  /*196d0*/  STS [R7+0x6400], R38 ;  /* 0x0064002607007388 */ /* 0x000fe20000000800 */
[----:B--2---:R-:W1:Y:S03]  /*196e0*/  @P4 MUFU.LG2 R3, R136 ;  /* 0x0000008800034308 */ /* 0x004e660000000c00 */
[----:B------:R-:W-:Y:S04]  /*196f0*/  STS [R8+0x6000], R35 ;  /* 0x0060002308007388 */ /* 0x000fe80000000800 */
[----:B------:R-:W-:Y:S04]  /*19700*/  STS [R8+0x6400], R34 ;  /* 0x0064002208007388 */ /* 0x000fe80000000800 */
[----:B------:R-:W-:Y:S04]  /*19710*/  STS [R6+0x4000], R33 ;  /* 0x0040002106007388 */ /* 0x000fe80000000800 */
[----:B------:R-:W-:Y:S01]  /*19720*/  STS [R6+0x4400], R32 ;  /* 0x0044002006007388 */ /* 0x000fe20000000800 */
[----:B-1----:R-:W-:-:S03]  /*19730*/  @P4 FMUL.FTZ R3, R3, 0.69314718246459960938 ;  /* 0x3f31721803034820 */ /* 0x002fc60000410000 */
[----:B------:R-:W-:Y:S01]  /*19740*/  STS [R5+0x4000], R29 ;  /* 0x0040001d05007388 */ /* 0x000fe20000000800 */
[----:B------:R-:W-:-:S03]  /*19750*/  @P4 FFMA.FTZ R14, R134, c[0x0][0x238], R3 ;  /* 0x00008e00860e4a23 */ /* 0x000fc60000010003 */
[----:B------:R-:W-:Y:S04]  /*19760*/  STS [R5+0x4400], R28 ;  /* 0x0044001c05007388 */ /* 0x000fe80000000800 */
[----:B------:R-:W-:Y:S04]  /*19770*/  STS [R6+0x6000], R31 ;  /* 0x0060001f06007388 */ /* 0x000fe80000000800 */
[----:B------:R-:W-:Y:S04]  /*19780*/  STS [R6+0x6400], R30 ;  /* 0x0064001e06007388 */ /* 0x000fe80000000800 */
[----:B------:R-:W-:Y:S04]  /*19790*/  STS [R5+0x6000], R27 ;  /* 0x0060001b05007388 */ /* 0x000fe80000000800 */
[----:B------:R1:W-:Y:S04]  /*197a0*/  STS [R5+0x6400], R68 ;  /* 0x0064004405007388 */ /* 0x0003e80000000800 */
[----:B------:R-:W-:Y:S06]  /*197b0*/  BAR.SYNC.DEFER_BLOCKING 0x0 ;  /* 0x0000000000007b1d */ /* 0x000fec0000010000 */
[----:B-1----:R-:W1:Y:S01]  /*197c0*/  @P3 MUFU.LG2 R5, R139 ;  /* 0x0000008b00053308 */ /* 0x002e620000000c00 */
[----:B------:R2:W3:Y:S04]  /*197d0*/  LDS.128 R20, [R233] ;  /* 0x00000000e9147984 */ /* 0x0004e80000000c00 */
[----:B------:R2:W4:Y:S04]  /*197e0*/  LDS.128 R32, [R233+0x800] ;  /* 0x00080000e9207984 */ /* 0x0005280000000c00 */
[----:B------:R2:W2:Y:S04]  /*197f0*/  LDS.128 R40, [R233+0x1000] ;  /* 0x00100000e9287984 */ /* 0x0004a80000000c00 */
[----:B------:R2:W2:Y:S01]  /*19800*/  LDS.128 R48, [R233+0x1800] ;  /* 0x00180000e9307984 */ /* 0x0004a20000000c00 */
[----:B-1----:R-:W-:-:S03]  /*19810*/  @P3 FMUL.FTZ R2, R5, 0.69314718246459960938 ;  /* 0x3f31721805023820 */ /* 0x002fc60000410000 */
[----:B------:R1:W1:Y:S01]  /*19820*/  LDS.128 R56, [R233+0x2000] ;  /* 0x00200000e9387984 */ /* 0x0002620000000c00 */
[----:B------:R-:W-:-:S03]  /*19830*/  @P3 FFMA.FTZ R9, R133, c[0x0][0x238], R2 ;  /* 0x00008e0085093a23 */ /* 0x000fc60000010002 */
        /* <DEDUP_REMOVED lines=49> */
.L_x_440:
[----:B--234-:R-:W-:Y:S05]  /*19b50*/  BSYNC B0 ;  /* 0x0000000000007941 */ /* 0x01cfea0003800000 */
.L_x_439:
[----:B------:R-:W2:Y:S04]  /*19b60*/  LDL.LU.64 R4, [R1+0x70] ;  /* 0x0000700001047983 */ /* 0x000ea80000300a00 */
[----:B------:R-:W3:Y:S04]  /*19b70*/  S2R R3, SR_TID.X ;  /* 0x0000000000037919 */ /* 0x000ee80000002100 */
[----:B------:R-:W4:Y:S01]  /*19b80*/  S2R R8, SR_CTAID.Z ;  /* 0x0000000000087919 */ /* 0x000f220000002700 */
[----:B------:R-:W-:-:S02]  /*19b90*/  USHF.R.S32.HI UR6, URZ, 0x1f, UR12 ;  /* 0x0000001f3f067899 */ /* 0x000fc4000801140c */
[----:B------:R-:W-:Y:S01]  /*19ba0*/  ULDC.64 UR4, c[0x0][0x1f0] ;  /* 0x00007c0000047ab9 */ /* 0x000fe20000000a00 */
[----:B------:R1:W5:Y:S01]  /*19bb0*/  LDL.64 R12, [R1+0x50] ;  /* 0x00005000010c7983 */ /* 0x0003620000100a00 */
[----:B------:R-:W-:Y:S01]  /*19bc0*/  UIMAD UR4, UR6, UR4, URZ ;  /* 0x00000004060472a4 */ /* 0x000fe2000f8e023f */
[----:B------:R-:W-:Y:S03]  /*19bd0*/  BSSY B0, `(.L_x_441) ;  /* 0x0000014000007945 */ /* 0x000fe60003800000 */
[----:B------:R-:W-:Y:S01]  /*19be0*/  UIMAD UR4, UR12, UR5, UR4 ;  /* 0x000000050c0472a4 */ /* 0x000fe2000f8e0204 */
[----:B---3--:R-:W-:-:S04]  /*19bf0*/  SHF.R.S32.HI R0, RZ, 0x1f, R3 ;  /* 0x0000001fff007819 */ /* 0x008fc80000011403 */
[----:B------:R-:W-:-:S04]  /*19c00*/  LEA.HI R0, R0, R3, RZ, 0x3 ;  /* 0x0000000300007211 */ /* 0x000fc800078f18ff */
[----:B------:R-:W-:Y:S02]  /*19c10*/  SHF.R.S32.HI R10, RZ, 0x3, R0 ;  /* 0x00000003ff0a7819 */ /* 0x000fe40000011400 */
[----:B--2---:R-:W-:-:S04]  /*19c20*/  IADD3 R2, P0, R4, UR14, RZ ;  /* 0x0000000e04027c10 */ /* 0x004fc8000ff1e0ff */
[----:B------:R-:W-:Y:S02]  /*19c30*/  IADD3.X R3, R5, UR7, RZ, P0, !PT ;  /* 0x0000000705037c10 */ /* 0x000fe400087fe4ff */
[----:B------:R-:W-:-:S03]  /*19c40*/  ISETP.GE.AND P0, PT, R10, UR11, PT ;  /* 0x0000000b0a007c0c */ /* 0x000fc6000bf06270 */
[----:B----4-:R-:W-:-:S05]  /*19c50*/  IMAD.WIDE.U32 R8, R8, c[0x0][0x1f0], R2 ;  /* 0x00007c0008087a25 */ /* 0x010fca00078e0002 */
[----:B------:R-:W-:-:S05]  /*19c60*/  IADD3 R7, R9, UR4, RZ ;  /* 0x0000000409077c10 */ /* 0x000fca000fffe0ff */
[----:B------:R-:W-:Y:S05]  /*19c70*/  @P0 BRA `(.L_x_442) ;  /* 0x0000009000000947 */ /* 0x000fea0003800000 */
[----:B-1----:R-:W-:Y:S01]  /*19c80*/  MOV R6, R8 ;  /* 0x0000000800067202 */ /* 0x002fe20000000f00 */
[----:B-----5:R-:W-:-:S04]  /*19c90*/  IMAD R0, R13, c[0x0][0x1e8], RZ ;  /* 0x00007a000d007a24 */ /* 0x020fc800078e02ff */
[----:B------:R-:W-:-:S04]  /*19ca0*/  IMAD.WIDE.U32 R2, R12, c[0x0][0x1e8], R6 ;  /* 0x00007a000c027a25 */ /* 0x000fc800078e0006 */
[----:B------:R-:W-:Y:S01]  /*19cb0*/  IMAD R0, R12, c[0x0][0x1ec], R0 ;  /* 0x00007b000c007a24 */ /* 0x000fe200078e0200 */
[----:B------:R-:W-:-:S04]  /*19cc0*/  LEA R4, P0, R2, c[0x0][0x1d0], 0x1 ;  /* 0x0000740002047a11 */ /* 0x000fc800078008ff */
[----:B------:R-:W-:-:S04]  /*19cd0*/  IADD3 R0, R0, R3, RZ ;  /* 0x0000000300007210 */ /* 0x000fc80007ffe0ff */
[----:B------:R-:W-:-:S05]  /*19ce0*/  LEA.HI.X R5, R2, c[0x0][0x1d4], R0, 0x1, P0 ;  /* 0x0000750002057a11 */ /* 0x000fca00000f0c00 */
[----:B------:R1:W-:Y:S04]  /*19cf0*/  STG.E.128 [R4.64], R20 ;  /* 0x0000001404007986 */ /* 0x0003e8000c101d12 */
[----:B------:R1:W-:Y:S02]  /*19d00*/  STG.E.128 [R4.64+0x80], R16 ;  /* 0x0000801004007986 */ /* 0x0003e4000c101d12 */
.L_x_442:
[----:B-1----:R-:W-:Y:S05]  /*19d10*/  BSYNC B0 ;  /* 0x0000000000007941 */ /* 0x002fea0003800000 */
.L_x_441:
[----:B------:R-:W-:Y:S01]  /*19d20*/  IADD3 R0, R10, 0x10, RZ ;  /* 0x000000100a007810 */ /* 0x000fe20007ffe0ff */
[----:B------:R-:W-:Y:S03]  /*19d30*/  BSSY B0, `(.L_x_443) ;  /* 0x000000f000007945 */ /* 0x000fe60003800000 */
[----:B------:R-:W-:-:S13]  /*19d40*/  ISETP.GE.AND P0, PT, R0, UR11, PT ;  /* 0x0000000b00007c0c */ /* 0x000fda000bf06270 */
[----:B------:R-:W-:Y:S05]  /*19d50*/  @P0 BRA `(.L_x_444) ;  /* 0x000000c000000947 */ /* 0x000fea0003800000 */
[----:B-----5:R-:W-:Y:S01]  /*19d60*/  IADD3 R4, P0, R12, 0x10, RZ ;  /* 0x000000100c047810 */ /* 0x020fe20007f1e0ff */
        /* <DEDUP_REMOVED lines=11> */
.L_x_444:
[----:B------:R-:W-:Y:S05]  /*19e20*/  BSYNC B0 ;  /* 0x0000000000007941 */ /* 0x000fea0003800000 */
.L_x_443:
[----:B------:R-:W-:Y:S01]  /*19e30*/  IADD3 R0, R10, 0x20, RZ ;  /* 0x000000200a007810 */ /* 0x000fe20007ffe0ff */
[----:B------:R-:W-:Y:S03]  /*19e40*/  BSSY B0, `(.L_x_445) ;  /* 0x000000f000007945 */ /* 0x000fe60003800000 */
[----:B------:R-:W-:-:S13]  /*19e50*/  ISETP.GE.AND P0, PT, R0, UR11, PT ;  /* 0x0000000b00007c0c */ /* 0x000fda000bf06270 */
[----:B------:R-:W-:Y:S05]  /*19e60*/  @P0 BRA `(.L_x_446) ;  /* 0x000000c000000947 */ /* 0x000fea0003800000 */
[----:B-1---5:R-:W-:Y:S01]  /*19e70*/  IADD3 R4, P0, R12, 0x20, RZ ;  /* 0x000000200c047810 */ /* 0x022fe20007f1e0ff */
        /* <DEDUP_REMOVED lines=11> */
.L_x_446:
[----:B------:R-:W-:Y:S05]  /*19f30*/  BSYNC B0 ;  /* 0x0000000000007941 */ /* 0x000fea0003800000 */
.L_x_445:
[----:B------:R-:W2:Y:S01]  /*19f40*/  LDL.LU R0, [R1+0x68] ;  /* 0x0000680001007983 */ /* 0x000ea20000300800 */
[----:B------:R-:W-:Y:S01]  /*19f50*/  BSSY B0, `(.L_x_447) ;  /* 0x000000f000007945 */ /* 0x000fe20003800000 */
[----:B--2---:R-:W-:-:S13]  /*19f60*/  ISETP.GE.AND P0, PT, R0, UR11, PT ;  /* 0x0000000b00007c0c */ /* 0x004fda000bf06270 */
        /* <DEDUP_REMOVED lines=13> */
.L_x_448:
[----:B------:R-:W-:Y:S05]  /*1a040*/  BSYNC B0 ;  /* 0x0000000000007941 */ /* 0x000fea0003800000 */
.L_x_447:
        /* <DEDUP_REMOVED lines=16> */
.L_x_450:
[----:B------:R-:W-:Y:S05]  /*1a150*/  BSYNC B0 ;  /* 0x0000000000007941 */ /* 0x000fea0003800000 */
.L_x_449:
        /* <DEDUP_REMOVED lines=16> */
.L_x_452:
[----:B------:R-:W-:Y:S05]  /*1a260*/  BSYNC B0 ;  /* 0x0000000000007941 */ /* 0x000fea0003800000 */
.L_x_451:
        /* <DEDUP_REMOVED lines=16> */
.L_x_454:
[----:B------:R-:W-:Y:S05]  /*1a370*/  BSYNC B0 ;  /* 0x0000000000007941 */ /* 0x000fea0003800000 */
.L_x_453:
[----:B------:R-:W2:Y:S02]  /*1a380*/  LDL.LU R0, [R1+0x90] ;  /* 0x0000900001007983 */ /* 0x000ea40000300800 */
[----:B--2---:R-:W-:-:S13]  /*1a390*/  ISETP.GE.AND P0, PT, R0, UR11, PT ;  /* 0x0000000b00007c0c */ /* 0x004fda000bf06270 */
[----:B------:R-:W-:Y:S05]  /*1a3a0*/  @P0 EXIT ;  /* 0x000000000000094d */ /* 0x000fea0003800000 */
[----:B-----5:R-:W-:Y:S01]  /*1a3b0*/  IADD3 R6, P0, R12, 0x70, RZ ;  /* 0x000000700c067810 */ /* 0x020fe20007f1e0ff */
        /* <DEDUP_REMOVED lines=12> */
.L_x_455:
        /* <DEDUP_REMOVED lines=16> */
.L_x_2380:


//--------------------- .text._ZN5flash16flash_fwd_kernelI23Flash_fwd_kernel_traitsILi128ELi128ELi64ELi4ELb0ELb0EN7cutlass6half_tE19Flash_kernel_traitsILi128ELi128ELi64ELi4ES3_EELb0ELb0ELb1ELb0ELb0ELb1ELb1ELb0EEEvNS_16Flash_fwd_paramsE --------------------------
	.section	.text._ZN5flash16flash_fwd_kernelI23Flash_fwd_kernel_traitsILi128ELi128ELi64ELi4ELb0ELb0EN7cutlass6half_tE19Flash_kernel_traitsILi128ELi128ELi64ELi4ES3_EELb0ELb0ELb1ELb0ELb0ELb1ELb1ELb0EEEvNS_16Flash_fwd_paramsE,"ax",@progbits
	.sectioninfo	@"SHI_REGISTERS=255"
	.align	128
        .global         _ZN5flash16flash_fwd_kernelI23Flash_fwd_kernel_traitsILi128ELi128ELi64ELi4ELb0ELb0EN7cutlass6half_tE19Flash_kernel_traitsILi128ELi128ELi64ELi4ES3_EELb0ELb0ELb1ELb0ELb0ELb1ELb1ELb0EEEvNS_16Flash_fwd_paramsE
        .type           _ZN5flash16flash_fwd_kernelI23Flash_fwd_kernel_traitsILi128ELi128ELi64ELi4ELb0ELb0EN7cutlass6half_tE19Flash_kernel_traitsILi128ELi128ELi64ELi4ES3_EELb0ELb0ELb1ELb0ELb0ELb1ELb1ELb0EEEvNS_16Flash_fwd_paramsE,@function
        .size           _ZN5flash16flash_fwd_kernelI23Flash_fwd_kernel_traitsILi128ELi128ELi64ELi4ELb0ELb0EN7cutlass6half_tE19Flash_kernel_traitsILi128ELi128ELi64ELi4ES3_EELb0ELb0ELb1ELb0ELb0ELb1ELb1ELb0EEEvNS_16Flash_fwd_paramsE,(.L_x_2381 - _ZN5flash16flash_fwd_kernelI23Flash_fwd_kernel_traitsILi128ELi128ELi64ELi4ELb0ELb0EN7cutlass6half_tE19Flash_kernel_traitsILi128ELi128ELi64ELi4ES3_EELb0ELb0ELb1ELb0ELb0ELb1ELb1ELb0EEEvNS_16Flash_fwd_paramsE)
        .other          _ZN5flash16flash_fwd_kernelI23Flash_fwd_kernel_traitsILi128ELi128ELi64ELi4ELb0ELb0EN7cutlass6half_tE19Flash_kernel_traitsILi128ELi128ELi64ELi4ES3_EELb0ELb0ELb1ELb0ELb0ELb1ELb1ELb0EEEvNS_16Flash_fwd_paramsE,@"STO_CUDA_ENTRY STV_DEFAULT"
_ZN5flash16flash_fwd_kernelI23Flash_fwd_kernel_traitsILi128ELi128ELi64ELi4ELb0ELb0EN7cutlass6half_tE19Flash_kernel_traitsILi128ELi128ELi64ELi4ES3_EELb0ELb0ELb1ELb0ELb0ELb1ELb1ELb0EEEvNS_16Flash_fwd_paramsE:
.text._ZN5flash16flash_fwd_kernelI23Flash_fwd_kernel_traitsILi128ELi128ELi64ELi4ELb0ELb0EN7cutlass6half_tE19Flash_kernel_traitsILi128ELi128ELi64ELi4ES3_EELb0ELb0ELb1ELb0ELb0ELb1ELb1ELb0EEEvNS_16Flash_fwd_paramsE:
        /* <DEDUP_REMOVED lines=56> */
.L_x_456:
[----:B------:R-:W-:Y:S02]  /*0380*/  ULDC UR6, c[0x0][0x218] ;  /* 0x0000860000067ab9 */ /* 0x000fe40000000800 */
.L_x_457:
        /* <DEDUP_REMOVED lines=116> */
.L_x_460:
[----:B------:R-:W-:Y:S05]  /*0ad0*/  BSYNC B0 ;  /* 0x0000000000007941 */ /* 0x000fea0003800000 */
.L_x_459:
        /* <DEDUP_REMOVED lines=16> */
.L_x_462:
[----:B------:R-:W-:Y:S05]  /*0be0*/  BSYNC B0 ;  /* 0x0000000000007941 */ /* 0x000fea0003800000 */
.L_x_461:
        /* <DEDUP_REMOVED lines=16> */
.L_x_464:
[----:B------:R-:W-:Y:S05]  /*0cf0*/  BSYNC B0 ;  /* 0x0000000000007941 */ /* 0x000fea0003800000 */
.L_x_463:
        /* <DEDUP_REMOVED lines=16> */
.L_x_466:
[----:B------:R-:W-:Y:S05]  /*0e00*/  BSYNC B0 ;  /* 0x0000000000007941 */ /* 0x000fea0003800000 */
.L_x_465:
        /* <DEDUP_REMOVED lines=16> */
.L_x_468:
[----:B------:R-:W-:Y:S05]  /*0f10*/  BSYNC B0 ;  /* 0x0000000000007941 */ /* 0x000fea0003800000 */
.L_x_467:
        /* <DEDUP_REMOVED lines=16> */
.L_x_470:
[----:B------:R-:W-:Y:S05]  /*1020*/  BSYNC B0 ;  /* 0x0000000000007941 */ /* 0x000fea0003800000 */
.L_x_469:
        /* <DEDUP_REMOVED lines=16> */
.L_x_472:
[----:B------:R-:W-:Y:S05]  /*1130*/  BSYNC B0 ;  /* 0x0000000000007941 */ /* 0x000fea0003800000 */
.L_x_471:
        /* <DEDUP_REMOVED lines=16> */
.L_x_474:
[----:B------:R-:W-:Y:S05]  /*1240*/  BSYNC B0 ;  /* 0x0000000000007941 */ /* 0x000fea0003800000 */
.L_x_473:
        /* <DEDUP_REMOVED lines=67> */
.L_x_458:
        /* <DEDUP_REMOVED lines=32> */
.L_x_475:
        /* <DEDUP_REMOVED lines=46> */
.L_x_476:
        /* <DEDUP_REMOVED lines=8> */
[----:B------:R-:W-:Y:S01]  /*1be0*/  SHF.R.S32.HI R2, RZ, 0x3, R0 ;  /* 0x00000003ff027819 */ /* 0x000fe20000011400 */
[----:B------:R-:W-:Y:S01]  /*1bf0*/  UIADD3 UR15, UR8, -0x1, URZ ;  /* 0xffffffff080f7890 */ /* 0x000fe2000fffe03f */
        /* <DEDUP_REMOVED lines=8> */
[----:B------:R-:W-:Y:S01]  /*1c80*/  ISETP.GE.AND P0, PT, R2, UR11, PT ;  /* 0x0000000b02007c0c */ /* 0x000fe2000bf06270 */
[----:B------:R-:W-:Y:S01]  /*1c90*/  IMAD.SHL.U32 R28, R32, 0x8, RZ ;  /* 0x00000008201c7824 */ /* 0x000fe200078e00ff */
[----:B------:R-:W-:Y:S01]  /*1ca0*/  IADD3 R25, R2, 0x20, RZ ;  /* 0x0000002002197810 */ /* 0x000fe20007ffe0ff */
[----:B------:R-:W-:Y:S01]  /*1cb0*/  UMOV UR12, 0x6 ;  /* 0x00000006000c7882 */ /* 0x000fe20000000000 */
        /* <DEDUP_REMOVED lines=8> */
[----:B------:R-:W-:Y:S01]  /*1d40*/  USHF.R.S32.HI UR17, URZ, 0x1f, UR15 ;  /* 0x0000001f3f117899 */ /* 0x000fe2000801140f */
[----:B------:R-:W-:Y:S01]  /*1d50*/  SHF.R.U32.HI R6, RZ, 0x3, R0 ;  /* 0x00000003ff067819 */ /* 0x000fe20000011600 */
[----:B------:R-:W-:Y:S01]  /*1d60*/  STL.64 [R1+0x68], R28 ;  /* 0x0000681c01007387 */ /* 0x000fe20000100a00 */
[----:B------:R-:W-:Y:S01]  /*1d70*/  LOP3.LUT R0, R0, 0x38, R28, 0xf8, !PT ;  /* 0x0000003800007812 */ /* 0x000fe200078ef81c */
[----:B--2---:R-:W-:Y:S01]  /*1d80*/  IMAD.WIDE.U32 R4, R7, c[0x0][0x1a8], R4 ;  /* 0x00006a0007047a25 */ /* 0x004fe200078e0004 */
[----:B------:R-:W-:-:S02]  /*1d90*/  @!P6 IADD3 R9, P1, R30, 0x10, RZ ;  /* 0x000000101e09e810 */ /* 0x000fc40007f3e0ff */
        /* <DEDUP_REMOVED lines=13> */
[----:B------:R-:W-:Y:S01]  /*1e70*/  @!P6 IMAD R14, R9, c[0x0][0x194], R0 ;  /* 0x00006500090eea24 */ /* 0x000fe200078e0200 */
[----:B------:R-:W-:Y:S01]  /*1e80*/  ISETP.GE.AND P3, PT, R16, UR11, PT ;  /* 0x0000000b10007c0c */ /* 0x000fe2000bf66270 */
[----:B------:R-:W-:Y:S01]  /*1e90*/  @!P5 IMAD.X R13, RZ, RZ, R31, P1 ;  /* 0x000000ffff0dd224 */ /* 0x000fe200008e061f */
[----:B------:R-:W-:Y:S01]  /*1ea0*/  @!P0 LEA R10, P1, R6, c[0x0][0x160], 0x1 ;  /* 0x00005800060a8a11 */ /* 0x000fe200078208ff */
[----:B------:R-:W-:Y:S01]  /*1eb0*/  @!P0 IMAD.IADD R0, R7, 0x1, R8 ;  /* 0x0000000107008824 */ /* 0x000fe200078e0208 */
[C---:B------:R-:W-:Y:S01]  /*1ec0*/  IADD3 R15, R2.reuse, 0x50, RZ ;  /* 0x00000050020f7810 */ /* 0x040fe20007ffe0ff */
[----:B------:R-:W-:Y:S01]  /*1ed0*/  @!P6 IMAD.WIDE.U32 R8, R9, c[0x0][0x190], R4 ;  /* 0x000064000908ea25 */ /* 0x000fe200078e0004 */
[----:B------:R-:W-:Y:S01]  /*1ee0*/  STL [R1+0x84], R16 ;  /* 0x0000841001007387 */ /* 0x000fe20000100800 */
[----:B------:R-:W-:Y:S01]  /*1ef0*/  IADD3 R27, R2, 0x70, RZ ;  /* 0x00000070021b7810 */ /* 0x000fe20007ffe0ff */
[----:B------:R-:W-:Y:S01]  /*1f00*/  USHF.L.U64.HI UR20, UR4, UR12, UR5 ;  /* 0x0000000c04147299 */ /* 0x000fe20008010205 */
[----:B------:R-:W-:Y:S01]  /*1f10*/  @!P0 LEA.HI.X R11, R6, c[0x0][0x164], R0, 0x1, P1 ;  /* 0x00005900060b8a11 */ /* 0x000fe200008f0c00 */
[----:B------:R-:W-:Y:S01]  /*1f20*/  @!P5 IMAD R0, R13, c[0x0][0x190], RZ ;  /* 0x000064000d00da24 */ /* 0x000fe200078e02ff */
[----:B------:R-:W-:Y:S01]  /*1f30*/  ISETP.GE.AND P2, PT, R15, UR11, PT ;  /* 0x0000000b0f007c0c */ /* 0x000fe2000bf46270 */
[----:B------:R-:W-:Y:S01]  /*1f40*/  IMAD.SHL.U32 R233, R233, 0x2, RZ ;  /* 0x00000002e9e97824 */ /* 0x000fe200078e00ff */
[----:B------:R-:W-:Y:S01]  /*1f50*/  STL [R1+0x88], R15 ;  /* 0x0000880f01007387 */ /* 0x000fe20000100800 */
[C---:B------:R-:W-:Y:S01]  /*1f60*/  @!P5 IMAD R13, R12.reuse, c[0x0][0x194], R0 ;  /* 0x000065000c0dda24 */ /* 0x040fe200078e0200 */
[----:B------:R-:W-:Y:S01]  /*1f70*/  UIMAD.WIDE.U32 UR26, UR4, 0x20, URZ ;  /* 0x00000020041a78a5 */ /* 0x000fe2000f8e003f */
[----:B------:R-:W-:Y:S01]  /*1f80*/  @!P5 IMAD.WIDE.U32 R6, R12, c[0x0][0x190], R4 ;  /* 0x000064000c06da25 */ /* 0x000fe200078e0004 */
[----:B------:R-:W-:Y:S01]  /*1f90*/  @!P6 LEA R12, P1, R8, c[0x0][0x160], 0x1 ;  /* 0x00005800080cea11 */ /* 0x000fe200078208ff */
[----:B------:R-:W-:Y:S01]  /*1fa0*/  @!PT LDS RZ, [RZ] ;  /* 0x00000000fffff984 */ /* 0x000fe20000000800 */
[----:B------:R-:W-:Y:S01]  /*1fb0*/  @!PT LDS RZ, [RZ] ;  /* 0x00000000fffff984 */ /* 0x000fe20000000800 */
[----:B------:R-:W-:Y:S01]  /*1fc0*/  @!PT LDS RZ, [RZ] ;  /* 0x00000000fffff984 */ /* 0x000fe20000000800 */
[----:B------:R1:W-:Y:S01]  /*1fd0*/  @!P0 LDGSTS.E.BYPASS.LTC128B.128 [R233], [R10.64] ;  /* 0x000000000ae98fae */ /* 0x0003e2000b901d52 */
[----:B------:R-:W-:Y:S01]  /*1fe0*/  LEA.HI R143, R26, R144, RZ, 0x5 ;  /* 0x000000901a8f7211 */ /* 0x000fe200078f28ff */
[----:B------:R-:W-:-:S02]  /*1ff0*/  @!P6 IMAD.IADD R0, R9, 0x1, R14 ;  /* 0x000000010900e824 */ /* 0x000fc400078e020e */
[----:B------:R-:W-:Y:S01]  /*2000*/  @!P5 IMAD.IADD R9, R7, 0x1, R13 ;  /* 0x000000010709d824 */ /* 0x000fe200078e020d */
[----:B------:R1:W-:Y:S01]  /*2010*/  @!P0 LDGSTS.E.BYPASS.LTC128B.128 [R233+0x4000], [R10.64+0x80] ;  /* 0x040000800ae98fae */ /* 0x0003e2000b901d52 */
[----:B------:R-:W-:Y:S02]  /*2020*/  @!P5 LEA R18, P0, R6, c[0x0][0x160], 0x1 ;  /* 0x000058000612da11 */ /* 0x000fe400078008ff */
[----:B------:R-:W-:Y:S02]  /*2030*/  @!P6 LEA.HI.X R13, R8, c[0x0][0x164], R0, 0x1, P1 ;  /* 0x00005900080dea11 */ /* 0x000fe400008f0c00 */
[----:B------:R-:W-:Y:S02]  /*2040*/  @!P4 IADD3 R7, P1, R30, 0x30, RZ ;  /* 0x000000301e07c810 */ /* 0x000fe40007f3e0ff */
[----:B------:R-:W-:Y:S01]  /*2050*/  @!P5 LEA.HI.X R19, R6, c[0x0][0x164], R9, 0x1, P0 ;  /* 0x000059000613da11 */ /* 0x000fe200000f0c09 */
[----:B------:R2:W-:Y:S01]  /*2060*/  @!P6 LDGSTS.E.BYPASS.LTC128B.128 [R233+0x800], [R12.64] ;  /* 0x008000000ce9efae */ /* 0x0005e2000b901d52 */
[----:B------:R-:W-:Y:S01]  /*2070*/  SHF.R.S32.HI R142, RZ, 0x5, R143 ;  /* 0x00000005ff8e7819 */ /* 0x000fe2000001148f */
[----:B------:R-:W-:-:S02]  /*2080*/  @!P4 IMAD.X R6, RZ, RZ, R31, P1 ;  /* 0x000000ffff06c224 */ /* 0x000fc400008e061f */
[----:B------:R2:W-:Y:S01]  /*2090*/  @!P6 LDGSTS.E.BYPASS.LTC128B.128 [R233+0x4800], [R12.64+0x80] ;  /* 0x048000800ce9efae */ /* 0x0005e2000b901d52 */
[----:B------:R-:W-:Y:S01]  /*20a0*/  ISETP.GE.AND P6, PT, R27, UR11, PT ;  /* 0x0000000b1b007c0c */ /* 0x000fe2000bfc6270 */
[----:B------:R-:W-:Y:S02]  /*20b0*/  @!P4 IMAD R6, R6, c[0x0][0x190], RZ ;  /* 0x000064000606ca24 */ /* 0x000fe400078e02ff */
[----:B------:R3:W-:Y:S02]  /*20c0*/  @!P5 LDGSTS.E.BYPASS.LTC128B.128 [R233+0x1000], [R18.64] ;  /* 0x0100000012e9dfae */ /* 0x0007e4000b901d52 */
[C---:B------:R-:W-:Y:S02]  /*20d0*/  @!P4 IMAD R14, R7.reuse, c[0x0][0x194], R6 ;  /* 0x00006500070eca24 */ /* 0x040fe400078e0206 */
[----:B------:R-:W-:Y:S01]  /*20e0*/  @!P4 IMAD.WIDE.U32 R6, R7, c[0x0][0x190], R4 ;  /* 0x000064000706ca25 */ /* 0x000fe200078e0004 */
[----:B------:R3:W-:Y:S03]  /*20f0*/  @!P5 LDGSTS.E.BYPASS.LTC128B.128 [R233+0x5000], [R18.64+0x80] ;  /* 0x0500008012e9dfae */ /* 0x0007e6000b901d52 */
[----:B------:R-:W-:Y:S01]  /*2100*/  @!P4 IMAD.IADD R7, R7, 0x1, R14 ;  /* 0x000000010707c824 */ /* 0x000fe200078e020e */
[----:B-1----:R-:W-:-:S02]  /*2110*/  IADD3 R11, R2, 0x60, RZ ;  /* 0x00000060020b7810 */ /* 0x002fc40007ffe0ff */
[C---:B------:R-:W-:Y:S02]  /*2120*/  @!P3 IADD3 R10, P0, R30.reuse, 0x40, RZ ;  /* 0x000000401e0ab810 */ /* 0x040fe40007f1e0ff */
[----:B------:R-:W-:Y:S01]  /*2130*/  ISETP.GE.AND P1, PT, R11, UR11, PT ;  /* 0x0000000b0b007c0c */ /* 0x000fe2000bf26270 */
[----:B------:R1:W-:Y:S02]  /*2140*/  STL [R1+0x8c], R11 ;  /* 0x00008c0b01007387 */ /* 0x0003e40000100800 */
[--C-:B------:R-:W-:Y:S01]  /*2150*/  @!P3 IMAD.X R0, RZ, RZ, R31.reuse, P0 ;  /* 0x000000ffff00b224 */ /* 0x100fe200000e061f */
[----:B------:R-:W-:Y:S01]  /*2160*/  @!P2 IADD3 R8, P0, R30, 0x50, RZ ;  /* 0x000000501e08a810 */ /* 0x000fe20007f1e0ff */
[----:B------:R-:W-:Y:S04]  /*2170*/  STL [R1+0x80], R27 ;  /* 0x0000801b01007387 */ /* 0x000fe80000100800 */
[----:B------:R-:W-:-:S04]  /*2180*/  @!P2 IMAD.X R9, RZ, RZ, R31, P0 ;  /* 0x000000ffff09a224 */ /* 0x000fc800000e061f */
[----:B------:R-:W-:-:S04]  /*2190*/  @!P2 IMAD R9, R9, c[0x0][0x190], RZ ;  /* 0x000064000909aa24 */ /* 0x000fc800078e02ff */
[C---:B------:R-:W-:Y:S02]  /*21a0*/  @!P2 IMAD R22, R8.reuse, c[0x0][0x194], R9 ;  /* 0x000065000816aa24 */ /* 0x040fe400078e0209 */
[----:B------:R-:W-:-:S04]  /*21b0*/  @!P2 IMAD.WIDE.U32 R8, R8, c[0x0][0x190], R4 ;  /* 0x000064000808aa25 */ /* 0x000fc800078e0004 */
[----:B-1----:R-:W-:Y:S01]  /*21c0*/  @!P3 IMAD R11, R0, c[0x0][0x190], RZ ;  /* 0x00006400000bba24 */ /* 0x002fe200078e02ff */
[----:B------:R-:W-:-:S03]  /*21d0*/  @!P1 IADD3 R0, P0, R30, 0x60, RZ ;  /* 0x000000601e009810 */ /* 0x000fc60007f1e0ff */
[----:B------:R-:W-:Y:S02]  /*21e0*/  @!P3 IMAD R16, R10, c[0x0][0x194], R11 ;  /* 0x000065000a10ba24 */ /* 0x000fe400078e020b */
[----:B------:R-:W-:Y:S01]  /*21f0*/  @!P1 IMAD.X R15, RZ, RZ, R31, P0 ;  /* 0x000000ffff0f9224 */ /* 0x000fe200000e061f */
[----:B------:R-:W-:Y:S01]  /*2200*/  @!P4 LEA R14, P0, R6, c[0x0][0x160], 0x1 ;  /* 0x00005800060eca11 */ /* 0x000fe200078008ff */
[----:B------:R-:W-:-:S04]  /*2210*/  @!P3 IMAD.WIDE.U32 R10, R10, c[0x0][0x190], R4 ;  /* 0x000064000a0aba25 */ /* 0x000fc800078e0004 */
        /* <DEDUP_REMOVED lines=8> */
[C---:B--2---:R-:W-:Y:S01]  /*22a0*/  @!P2 LEA R12, P0, R8.reuse, c[0x0][0x160], 0x1 ;  /* 0x00005800080caa11 */ /* 0x044fe200078008ff */
[----:B------:R-:W-:Y:S01]  /*22b0*/  @!P2 IMAD.IADD R0, R9, 0x1, R22 ;  /* 0x000000010900a824 */ /* 0x000fe200078e0216 */
[----:B------:R-:W-:Y:S01]  /*22c0*/  SHF.R.S32.HI R22, RZ, 0x1f, R21 ;  /* 0x0000001fff167819 */ /* 0x000fe20000011415 */
[----:B------:R1:W-:Y:S03]  /*22d0*/  @!P4 LDGSTS.E.BYPASS.LTC128B.128 [R233+0x5800], [R14.64+0x80] ;  /* 0x058000800ee9cfae */ /* 0x0003e6000b901d52 */
[----:B------:R-:W-:Y:S01]  /*22e0*/  @!P2 LEA.HI.X R13, R8, c[0x0][0x164], R0, 0x1, P0 ;  /* 0x00005900080daa11 */ /* 0x000fe200000f0c00 */
[----:B------:R-:W-:Y:S01]  /*22f0*/  @!P1 IMAD.IADD R0, R7, 0x1, R20 ;  /* 0x0000000107009824 */ /* 0x000fe200078e0214 */
[C---:B------:R-:W-:Y:S01]  /*2300*/  @!P1 LEA R10, P0, R6.reuse, c[0x0][0x160], 0x1 ;  /* 0x00005800060a9a11 */ /* 0x040fe200078008ff */
[----:B------:R2:W-:Y:S03]  /*2310*/  @!P3 LDGSTS.E.BYPASS.LTC128B.128 [R233+0x2000], [R16.64] ;  /* 0x0200000010e9bfae */ /* 0x0005e6000b901d52 */
[----:B------:R-:W-:Y:S01]  /*2320*/  @!P1 LEA.HI.X R11, R6, c[0x0][0x164], R0, 0x1, P0 ;  /* 0x00005900060b9a11 */ /* 0x000fe200000f0c00 */
[----:B------:R-:W-:Y:S01]  /*2330*/  IMAD R0, R3, c[0x0][0x198], RZ ;  /* 0x0000660003007a24 */ /* 0x000fe200078e02ff */
[----:B------:R-:W-:Y:S01]  /*2340*/  @!P6 IADD3 R8, P0, R30, 0x70, RZ ;  /* 0x000000701e08e810 */ /* 0x000fe20007f1e0ff */
[----:B------:R-:W-:Y:S01]  /*2350*/  IMAD.WIDE.U32 R6, R2, c[0x0][0x198], R28 ;  /* 0x0000660002067a25 */ /* 0x000fe200078e001c */
[----:B------:R2:W-:Y:S01]  /*2360*/  @!P3 LDGSTS.E.BYPASS.LTC128B.128 [R233+0x6000], [R16.64+0x80] ;  /* 0x0600008010e9bfae */ /* 0x0005e2000b901d52 */
[----:B------:R-:W-:-:S02]  /*2370*/  ISETP.GE.AND P3, PT, R25, UR6, PT ;  /* 0x0000000619007c0c */ /* 0x000fc4000bf66270 */
[----:B------:R-:W-:Y:S01]  /*2380*/  IMAD R9, R2, c[0x0][0x19c], R0 ;  /* 0x0000670002097a24 */ /* 0x000fe200078e0200 */
[----:B------:R4:W-:Y:S01]  /*2390*/  @!P2 LDGSTS.E.BYPASS.LTC128B.128 [R233+0x2800], [R12.64] ;  /* 0x028000000ce9afae */ /* 0x0009e2000b901d52 */
[----:B------:R-:W-:Y:S01]  /*23a0*/  @!P6 IMAD.X R0, RZ, RZ, R31, P0 ;  /* 0x000000ffff00e224 */ /* 0x000fe200000e061f */
[----:B------:R-:W-:Y:S01]  /*23b0*/  IADD3 R6, P0, R6, UR22, RZ ;  /* 0x0000001606067c10 */ /* 0x000fe2000ff1e0ff */
[----:B------:R-:W-:Y:S01]  /*23c0*/  USHF.L.U32 UR22, UR4, 0x6, URZ ;  /* 0x0000000604167899 */ /* 0x000fe2000800063f */
[----:B------:R4:W-:Y:S01]  /*23d0*/  @!P2 LDGSTS.E.BYPASS.LTC128B.128 [R233+0x6800], [R12.64+0x80] ;  /* 0x068000800ce9afae */ /* 0x0009e2000b901d52 */
[----:B------:R-:W-:Y:S01]  /*23e0*/  @!P6 IMAD R20, R0, c[0x0][0x190], RZ ;  /* 0x000064000014ea24 */ /* 0x000fe200078e02ff */
[----:B------:R-:W-:Y:S01]  /*23f0*/  IADD3.X R7, R7, UR7, R9, P0, !PT ;  /* 0x0000000707077c10 */ /* 0x000fe200087fe409 */
[----:B------:R-:W-:Y:S01]  /*2400*/  IMAD R0, R22, c[0x0][0x1b0], RZ ;  /* 0x00006c0016007a24 */ /* 0x000fe200078e02ff */
[----:B------:R-:W-:Y:S01]  /*2410*/  ISETP.GE.AND P0, PT, R24, UR6, PT ;  /* 0x0000000618007c0c */ /* 0x000fe2000bf06270 */
[----:B------:R-:W-:Y:S01]  /*2420*/  UIMAD UR7, UR20, UR15, URZ ;  /* 0x0000000f140772a4 */ /* 0x000fe2000f8e023f */
[----:B------:R-:W-:Y:S01]  /*2430*/  IMAD.U32 R163, RZ, RZ, UR22 ;  /* 0x00000016ffa37e24 */ /* 0x000fe2000f8e00ff */
[----:B------:R-:W-:Y:S01]  /*2440*/  ISETP.GE.AND P2, PT, R2, UR6, PT ;  /* 0x0000000602007c0c */ /* 0x000fe2000bf46270 */
[C---:B------:R-:W-:Y:S01]  /*2450*/  IMAD R0, R21.reuse, c[0x0][0x1b4], R0 ;  /* 0x00006d0015007a24 */ /* 0x040fe200078e0200 */
[----:B------:R-:W-:Y:S01]  /*2460*/  UIMAD UR7, UR17, UR22, UR7 ;  /* 0x00000016110772a4 */ /* 0x000fe2000f8e0207 */
[----:B------:R-:W-:Y:S01]  /*2470*/  IMAD.WIDE.U32 R30, R21, c[0x0][0x1b0], R6 ;  /* 0x00006c00151e7a25 */ /* 0x000fe200078e0006 */
[----:B------:R5:W-:Y:S03]  /*2480*/  @!P1 LDGSTS.E.BYPASS.LTC128B.128 [R233+0x3000], [R10.64] ;  /* 0x030000000ae99fae */ /* 0x000be6000b901d52 */
[----:B------:R-:W-:Y:S01]  /*2490*/  IMAD.IADD R165, R31, 0x1, R0 ;  /* 0x000000011fa57824 */ /* 0x000fe200078e0200 */
[----:B------:R5:W-:Y:S01]  /*24a0*/  @!P1 LDGSTS.E.BYPASS.LTC128B.128 [R233+0x7000], [R10.64+0x80] ;  /* 0x070000800ae99fae */ /* 0x000be2000b901d52 */
[----:B------:R-:W-:Y:S01]  /*24b0*/  IMAD.MOV.U32 R164, RZ, RZ, R30 ;  /* 0x000000ffffa47224 */ /* 0x000fe200078e001e */
[----:B------:R-:W-:Y:S01]  /*24c0*/  ISETP.GE.AND P1, PT, R25, UR6, PT ;  /* 0x0000000619007c0c */ /* 0x000fe2000bf26270 */
[C---:B------:R-:W-:Y:S01]  /*24d0*/  @!P6 IMAD R20, R8.reuse, c[0x0][0x194], R20 ;  /* 0x000065000814ea24 */ /* 0x040fe200078e0214 */
[----:B------:R-:W-:Y:S01]  /*24e0*/  STL.64 [R1+0x60], R30 ;  /* 0x0000601e01007387 */ /* 0x000fe20000100a00 */
[----:B------:R-:W-:-:S03]  /*24f0*/  @!P6 IMAD.WIDE.U32 R8, R8, c[0x0][0x190], R4 ;  /* 0x000064000808ea25 */ /* 0x000fc600078e0004 */
[----:B------:R-:W-:Y:S01]  /*2500*/  STL.64 [R1+0x58], R164 ;  /* 0x000058a401007387 */ /* 0x000fe20000100a00 */
[----:B------:R-:W-:Y:S01]  /*2510*/  IMAD.U32 R0, RZ, RZ, UR4 ;  /* 0x00000004ff007e24 */ /* 0x000fe2000f8e00ff */
[----:B------:R-:W-:Y:S01]  /*2520*/  @!P6 LEA R6, P4, R8, c[0x0][0x160], 0x1 ;  /* 0x000058000806ea11 */ /* 0x000fe200078808ff */
[----:B------:R-:W-:-:S04]  /*2530*/  IMAD.WIDE.U32 R4, R163, UR15, R164 ;  /* 0x0000000fa3047c25 */ /* 0x000fc8000f8e00a4 */
[----:B-1----:R-:W-:Y:S01]  /*2540*/  IMAD.U32 R15, RZ, RZ, UR4 ;  /* 0x00000004ff0f7e24 */ /* 0x002fe2000f8e00ff */
[----:B------:R-:W-:Y:S01]  /*2550*/  @!P0 LEA R0, P5, R0, R4, 0x4 ;  /* 0x0000000400008211 */ /* 0x000fe200078a20ff */
[----:B------:R-:W-:Y:S01]  /*2560*/  IMAD.U32 R14, RZ, RZ, UR5 ;  /* 0x00000005ff0e7e24 */ /* 0x000fe2000f8e00ff */
[----:B------:R-:W-:Y:S01]  /*2570*/  IADD3 R5, R5, UR7, RZ ;  /* 0x0000000705057c10 */ /* 0x000fe2000fffe0ff */
[----:B------:R-:W-:Y:S01]  /*2580*/  @!P6 IMAD.IADD R7, R9, 0x1, R20 ;  /* 0x000000010907e824 */ /* 0x000fe200078e0214 */
[----:B------:R-:W-:Y:S02]  /*2590*/  USHF.L.U32 UR7, UR5, 0x5, URZ ;  /* 0x0000000505077899 */ /* 0x000fe4000800063f */
[----:B------:R-:W-:Y:S02]  /*25a0*/  @!P0 LEA.HI.X R9, R15, R5, R14, 0x4, P5 ;  /* 0x000000050f098211 */ /* 0x000fe400028f240e */
[----:B------:R-:W-:Y:S02]  /*25b0*/  @!P6 LEA.HI.X R7, R8, c[0x0][0x164], R7, 0x1, P4 ;  /* 0x000059000807ea11 */ /* 0x000fe400020f0c07 */
[----:B------:R-:W-:-:S02]  /*25c0*/  @!P0 LEA R8, P5, R0, c[0x0][0x168], 0x1 ;  /* 0x00005a0000088a11 */ /* 0x000fc400078a08ff */
[----:B-----5:R-:W-:Y:S01]  /*25d0*/  LEA.HI R11, R26, R144, RZ, 0x4 ;  /* 0x000000901a0b7211 */ /* 0x020fe200078f20ff */
[----:B------:R1:W-:Y:S01]  /*25e0*/  @!P6 LDGSTS.E.BYPASS.LTC128B.128 [R233+0x3800], [R6.64] ;  /* 0x0380000006e9efae */ /* 0x0003e2000b901d52 */
[----:B------:R-:W-:Y:S02]  /*25f0*/  @!P0 LEA.HI.X R9, R0, c[0x0][0x16c], R9, 0x1, P5 ;  /* 0x00005b0000098a11 */ /* 0x000fe400028f0c09 */
[C---:B------:R-:W-:Y:S01]  /*2600*/  LOP3.LUT R0, R11.reuse, 0xfffffff0, RZ, 0xc0, !PT ;  /* 0xfffffff00b007812 */ /* 0x040fe200078ec0ff */
[----:B------:R1:W-:Y:S01]  /*2610*/  @!P6 LDGSTS.E.BYPASS.LTC128B.128 [R233+0x7800], [R6.64+0x80] ;  /* 0x0780008006e9efae */ /* 0x0003e2000b901d52 */
[----:B------:R-:W-:Y:S02]  /*2620*/  SHF.R.S32.HI R10, RZ, 0x4, R11 ;  /* 0x00000004ff0a7819 */ /* 0x000fe4000001140b */
[----:B------:R-:W-:Y:S01]  /*2630*/  ISETP.GE.AND P4, PT, R24, UR6, PT ;  /* 0x0000000618007c0c */ /* 0x000fe2000bf86270 */
[----:B------:R-:W-:Y:S01]  /*2640*/  IMAD.IADD R0, R144, 0x1, -R0 ;  /* 0x0000000190007824 */ /* 0x000fe200078e0a00 */
[----:B------:R-:W-:-:S04]  /*2650*/  LEA.HI R11, R11, R10, RZ, 0x1 ;  /* 0x0000000a0b0b7211 */ /* 0x000fc800078f08ff */
[----:B----4-:R-:W-:-:S04]  /*2660*/  SHF.R.S32.HI R12, RZ, 0x1f, R0 ;  /* 0x0000001fff0c7819 */ /* 0x010fc80000011400 */
[----:B--2---:R-:W-:Y:S01]  /*2670*/  LEA.HI R16, R12, R0, RZ, 0x3 ;  /* 0x000000000c107211 */ /* 0x004fe200078f18ff */
[----:B------:R-:W-:Y:S01]  /*2680*/  IMAD.U32 R12, RZ, RZ, UR7 ;  /* 0x00000007ff0c7e24 */ /* 0x000fe2000f8e00ff */
[----:B-1----:R-:W-:-:S04]  /*2690*/  @!P2 LEA R6, P5, R4, c[0x0][0x168], 0x1 ;  /* 0x00005a000406aa11 */ /* 0x002fc800078a08ff */
[----:B------:R-:W-:Y:S02]  /*26a0*/  @!P2 LEA.HI.X R7, R4, c[0x0][0x16c], R5, 0x1, P5 ;  /* 0x00005b000407aa11 */ /* 0x000fe400028f0c05 */
[----:B------:R-:W-:-:S03]  /*26b0*/  ISETP.GE.AND P5, PT, R23, UR6, PT ;  /* 0x0000000617007c0c */ /* 0x000fc6000bfa6270 */
[----:B------:R1:W-:Y:S04]  /*26c0*/  @!P2 LDGSTS.E.BYPASS.LTC128B.128 [R233+0x8000], [R6.64] ;  /* 0x0800000006e9afae */ /* 0x0003e8000b901d52 */
[----:B------:R1:W-:Y:S01]  /*26d0*/  @!P2 LDGSTS.E.BYPASS.LTC128B.128 [R233+0xa000], [R6.64+0x80] ;  /* 0x0a00008006e9afae */ /* 0x0003e2000b901d52 */
[----:B------:R-:W-:-:S03]  /*26e0*/  ISETP.GE.AND P2, PT, R23, UR6, PT ;  /* 0x0000000617007c0c */ /* 0x000fc6000bf46270 */
[----:B------:R2:W-:Y:S02]  /*26f0*/  @!P0 LDGSTS.E.BYPASS.LTC128B.128 [R233+0x8800], [R8.64] ;  /* 0x0880000008e98fae */ /* 0x0005e4000b901d52 */
[----:B------:R-:W-:Y:S02]  /*2700*/  VOTEU.ALL UP0, P5 ;  /* 0x00000000003f7886 */ /* 0x000fe40002800000 */
[----:B------:R2:W-:Y:S01]  /*2710*/  @!P0 LDGSTS.E.BYPASS.LTC128B.128 [R233+0xa800], [R8.64+0x80] ;  /* 0x0a80008008e98fae */ /* 0x0005e2000b901d52 */
[----:B------:R-:W-:Y:S01]  /*2720*/  ISETP.GE.AND P0, PT, R2, UR6, PT ;  /* 0x0000000602007c0c */ /* 0x000fe2000bf06270 */
[----:B------:R-:W-:Y:S02]  /*2730*/  ULDC.64 UR6, c[0x0][0x1a0] ;  /* 0x0000680000067ab9 */ /* 0x000fe40000000a00 */
[----:B------:R-:W-:Y:S02]  /*2740*/  @!UP0 UIMAD UR23, UR5, 0x30, URZ ;  /* 0x00000030051788a4 */ /* 0x000fe4000f8e023f */
[----:B------:R-:W-:-:S02]  /*2750*/  USHF.L.U64.HI UR12, UR6, UR12, UR7 ;  /* 0x0000000c060c7299 */ /* 0x000fc40008010207 */
[----:B------:R-:W-:Y:S02]  /*2760*/  UISETP.GT.AND UP0, UPT, UR15, UR9, UPT ;  /* 0x000000090f00728c */ /* 0x000fe4000bf04270 */
[----:B------:R-:W-:Y:S01]  /*2770*/  UIMAD UR7, UR12, UR15, URZ ;  /* 0x0000000f0c0772a4 */ /* 0x000fe2000f8e023f */
[----:B-1----:R-:W-:Y:S02]  /*2780*/  LOP3.LUT R7, R16, 0xfffffff8, RZ, 0xc0, !PT ;  /* 0xfffffff810077812 */ /* 0x002fe400078ec0ff */
[----:B------:R-:W-:Y:S02]  /*2790*/  LOP3.LUT R6, R11, 0xfffffffe, RZ, 0xc0, !PT ;  /* 0xfffffffe0b067812 */ /* 0x000fe400078ec0ff */
[----:B------:R-:W-:Y:S01]  /*27a0*/  @!P3 IADD3 R11, P6, R4, UR26, RZ ;  /* 0x0000001a040bbc10 */ /* 0x000fe2000ffde0ff */
[----:B------:R-:W-:Y:S02]  /*27b0*/  IMAD.IADD R17, R0, 0x1, -R7 ;  /* 0x0000000100117824 */ /* 0x000fe400078e0a07 */
[----:B------:R-:W-:Y:S01]  /*27c0*/  IMAD R0, R3, c[0x0][0x1a0], RZ ;  /* 0x0000680003007a24 */ /* 0x000fe200078e02ff */
[----:B------:R-:W-:Y:S01]  /*27d0*/  @!P3 IADD3.X R12, R5, UR27, R12, P6, !PT ;  /* 0x0000001b050cbc10 */ /* 0x000fe2000b7fe40c */
[----:B--2---:R-:W-:Y:S01]  /*27e0*/  IMAD.SHL.U32 R9, R32, 0x40, RZ ;  /* 0x0000004020097824 */ /* 0x004fe200078e00ff */
[----:B------:R-:W-:Y:S01]  /*27f0*/  @!P3 LEA R8, P6, R11, c[0x0][0x168], 0x1 ;  /* 0x00005a000b08ba11 */ /* 0x000fe200078c08ff */
[----:B------:R-:W-:-:S02]  /*2800*/  IMAD.IADD R15, R10, 0x1, -R6 ;  /* 0x000000010a0f7824 */ /* 0x000fc400078e0a06 */
[----:B------:R-:W-:Y:S02]  /*2810*/  IMAD.U32 R3, RZ, RZ, UR4 ;  /* 0x00000004ff037e24 */ /* 0x000fe4000f8e00ff */
[C---:B------:R-:W-:Y:S01]  /*2820*/  IMAD R13, R2.reuse, c[0x0][0x1a4], R0 ;  /* 0x00006900020d7a24 */ /* 0x040fe200078e0200 */
[----:B------:R-:W-:Y:S01]  /*2830*/  LOP3.LUT R0, R9, 0x1c0, RZ, 0xc0, !PT ;  /* 0x000001c009007812 */ /* 0x000fe200078ec0ff */
[C---:B------:R-:W-:Y:S01]  /*2840*/  IMAD.SHL.U32 R10, R2.reuse, 0x8, RZ ;  /* 0x00000008020a7824 */ /* 0x040fe200078e00ff */
[----:B------:R-:W-:Y:S01]  /*2850*/  @!P3 LEA.HI.X R9, R11, c[0x0][0x16c], R12, 0x1, P6 ;  /* 0x00005b000b09ba11 */ /* 0x000fe200030f0c0c */
[----:B------:R-:W-:-:S03]  /*2860*/  IMAD.WIDE.U32 R6, R2, c[0x0][0x1a0], R28 ;  /* 0x0000680002067a25 */ /* 0x000fc600078e001c */
[----:B------:R-:W-:Y:S01]  /*2870*/  LOP3.LUT R10, R0, 0x8, R10, 0xf8, !PT ;  /* 0x00000008000a7812 */ /* 0x000fe200078ef80a */
[----:B------:R-:W-:Y:S01]  /*2880*/  @!P5 IMAD.WIDE.U32 R2, R3, 0x30, R4 ;  /* 0x000000300302d825 */ /* 0x000fe200078e0004 */
[----:B------:R-:W-:Y:S01]  /*2890*/  SHF.R.U32.HI R5, RZ, 0x3, R0 ;  /* 0x00000003ff057819 */ /* 0x000fe20000011600 */
[----:B------:R1:W-:Y:S01]  /*28a0*/  @!P3 LDGSTS.E.BYPASS.LTC128B.128 [R233+0x9000], [R8.64] ;  /* 0x0900000008e9bfae */ /* 0x0003e2000b901d52 */
[----:B------:R-:W-:Y:S01]  /*28b0*/  IADD3 R4, P6, R6, UR24, RZ ;  /* 0x0000001806047c10 */ /* 0x000fe2000ffde0ff */
[----:B------:R-:W-:Y:S01]  /*28c0*/  IMAD R0, R22, c[0x0][0x1b8], RZ ;  /* 0x00006e0016007a24 */ /* 0x000fe200078e02ff */
[----:B------:R-:W-:Y:S01]  /*28d0*/  LOP3.LUT R11, R10, R5, RZ, 0x3c, !PT ;  /* 0x000000050a0b7212 */ /* 0x000fe200078e3cff */
[----:B------:R1:W-:Y:S01]  /*28e0*/  @!P3 LDGSTS.E.BYPASS.LTC128B.128 [R233+0xb000], [R8.64+0x80] ;  /* 0x0b00008008e9bfae */ /* 0x0003e2000b901d52 */
[----:B------:R-:W-:Y:S01]  /*28f0*/  IADD3.X R5, R7, UR21, R13, P6, !PT ;  /* 0x0000001507057c10 */ /* 0x000fe2000b7fe40d */
[----:B------:R-:W-:Y:S01]  /*2900*/  IMAD R10, R21, c[0x0][0x1bc], R0 ;  /* 0x00006f00150a7a24 */ /* 0x000fe200078e0200 */
[----:B------:R-:W-:Y:S01]  /*2910*/  @!P5 IADD3 R0, R3, UR23, RZ ;  /* 0x000000170300dc10 */ /* 0x000fe2000fffe0ff */
[----:B------:R-:W-:Y:S01]  /*2920*/  USHF.L.U32 UR21, UR6, 0x6, URZ ;  /* 0x0000000606157899 */ /* 0x000fe2000800063f */
[----:B------:R-:W-:Y:S01]  /*2930*/  @!P5 LEA R6, P6, R2, c[0x0][0x168], 0x1 ;  /* 0x00005a000206da11 */ /* 0x000fe200078c08ff */
[----:B------:R-:W-:Y:S01]  /*2940*/  IMAD.WIDE.U32 R24, R21, c[0x0][0x1b8], R4 ;  /* 0x00006e0015187a25 */ /* 0x000fe200078e0004 */
[----:B------:R-:W-:-:S02]  /*2950*/  UIMAD.WIDE.U32 UR24, UR6, 0x20, URZ ;  /* 0x00000020061878a5 */ /* 0x000fc4000f8e003f */
[----:B------:R-:W-:Y:S01]  /*2960*/  @!P5 LEA.HI.X R7, R2, c[0x0][0x16c], R0, 0x1, P6 ;  /* 0x00005b000207da11 */ /* 0x000fe200030f0c00 */
[----:B------:R-:W-:Y:S01]  /*2970*/  IMAD.U32 R2, RZ, RZ, UR15 ;  /* 0x0000000fff027e24 */ /* 0x000fe2000f8e00ff */
[----:B------:R-:W-:Y:S01]  /*2980*/  UIMAD UR7, UR17, UR21, UR7 ;  /* 0x00000015110772a4 */ /* 0x000fe2000f8e0207 */
[----:B---3--:R-:W-:Y:S01]  /*2990*/  IMAD.IADD R19, R25, 0x1, R10 ;  /* 0x0000000119137824 */ /* 0x008fe200078e020a */
[----:B------:R-:W-:Y:S01]  /*29a0*/  STL.64 [R1+0x78], R24 ;  /* 0x0000781801007387 */ /* 0x000fe20000100a00 */
[----:B------:R-:W-:Y:S01]  /*29b0*/  IMAD.MOV.U32 R18, RZ, RZ, R24 ;  /* 0x000000ffff127224 */ /* 0x000fe200078e0018 */
[----:B------:R-:W-:Y:S01]  /*29c0*/  UIADD3 UR23, UR14, 0x1, -UR16 ;  /* 0x000000010e177890 */ /* 0x000fe2000fffe810 */
[----:B------:R-:W-:Y:S01]  /*29d0*/  IMAD.U32 R4, RZ, RZ, UR6 ;  /* 0x00000006ff047e24 */ /* 0x000fe2000f8e00ff */
[----:B------:R2:W-:Y:S01]  /*29e0*/  @!P5 LDGSTS.E.BYPASS.LTC128B.128 [R233+0x9800], [R6.64] ;  /* 0x0980000006e9dfae */ /* 0x0005e2000b901d52 */
[----:B------:R-:W-:Y:S01]  /*29f0*/  IMAD.WIDE.U32 R2, R2, UR21, R18 ;  /* 0x0000001502027c25 */ /* 0x000fe2000f8e0012 */
[----:B------:R-:W-:-:S02]  /*2a00*/  ULDC UR17, c[0x0][0x2e4] ;  /* 0x0000b90000117ab9 */ /* 0x000fc40000000800 */
[----:B------:R2:W-:Y:S01]  /*2a10*/  @!P5 LDGSTS.E.BYPASS.LTC128B.128 [R233+0xb800], [R6.64+0x80] ;  /* 0x0b80008006e9dfae */ /* 0x0005e2000b901d52 */
[----:B------:R-:W-:Y:S01]  /*2a20*/  IMAD.SHL.U32 R10, R15, 0x8, RZ ;  /* 0x000000080f0a7824 */ /* 0x000fe200078e00ff */
[----:B------:R-:W-:Y:S01]  /*2a30*/  IADD3 R3, R3, UR7, RZ ;  /* 0x0000000703037c10 */ /* 0x000fe2000fffe0ff */
[----:B------:R-:W-:Y:S01]  /*2a40*/  IMAD R0, R15, 0x200, R11 ;  /* 0x000002000f007824 */ /* 0x000fe200078e020b */
[----:B------:R-:W0:Y:S01]  /*2a50*/  LDGDEPBAR ;  /* 0x00000000000079af */ /* 0x000e220000000000 */
[C---:B------:R-:W-:Y:S01]  /*2a60*/  @!P1 IADD3 R14, P3, R2.reuse, UR24, RZ ;  /* 0x00000018020e9c10 */ /* 0x040fe2000ff7e0ff */
[----:B------:R-:W-:Y:S01]  /*2a70*/  ULDC UR7, c[0x0][0x2e8] ;  /* 0x0000ba0000077ab9 */ /* 0x000fe20000000800 */
[----:B-1----:R-:W-:Y:S01]  /*2a80*/  @!P0 LEA R8, P6, R2, c[0x0][0x170], 0x1 ;  /* 0x00005c0002088a11 */ /* 0x002fe200078c08ff */
[----:B------:R-:W-:Y:S01]  /*2a90*/  @!P2 IMAD.WIDE.U32 R4, R4, 0x30, R2 ;  /* 0x000000300404a825 */ /* 0x000fe200078e0002 */
[----:B------:R1:W-:Y:S01]  /*2aa0*/  STL.64 [R1+0x70], R18 ;  /* 0x0000701201007387 */ /* 0x0003e20000100a00 */
[----:B------:R-:W-:Y:S01]  /*2ab0*/  UIADD3 UR17, UR14, -UR17, -UR16 ;  /* 0x800000110e117290 */ /* 0x000fe2000fffe810 */
[----:B------:R-:W-:Y:S01]  /*2ac0*/  @!P0 LEA.HI.X R9, R2, c[0x0][0x174], R3, 0x1, P6 ;  /* 0x00005d0002098a11 */ /* 0x000fe200030f0c03 */
[----:B------:R-:W-:Y:S01]  /*2ad0*/  IMAD.SHL.U32 R212, R0, 0x2, RZ ;  /* 0x0000000200d47824 */ /* 0x000fe200078e00ff */
[----:B------:R-:W-:-:S04]  /*2ae0*/  UIADD3 UR7, UR23, UR7, URZ ;  /* 0x0000000717077290 */ /* 0x000fc8000fffe03f */
[C---:B------:R-:W-:Y:S02]  /*2af0*/  IADD3 R0, R212.reuse, 0x8000, RZ ;  /* 0x00008000d4007810 */ /* 0x040fe40007ffe0ff */
[----:B------:R-:W-:Y:S01]  /*2b00*/  IADD3 R223, R212, 0x8020, RZ ;  /* 0x00008020d4df7810 */ /* 0x000fe20007ffe0ff */
[----:B--2---:R-:W-:Y:S01]  /*2b10*/  IMAD.U32 R7, RZ, RZ, UR6 ;  /* 0x00000006ff077e24 */ /* 0x004fe2000f8e00ff */
[----:B------:R-:W-:-:S04]  /*2b20*/  DEPBAR.LE SB0, 0x0 ;  /* 0x000080000000791a */ /* 0x000fc80000000000 */
[----:B------:R-:W-:Y:S01]  /*2b30*/  BAR.SYNC.DEFER_BLOCKING 0x0 ;  /* 0x0000000000007b1d */ /* 0x000fe20000010000 */
[----:B------:R-:W-:Y:S01]  /*2b40*/  @!P4 LEA R7, P5, R7, R2, 0x4 ;  /* 0x000000020707c211 */ /* 0x000fe200078a20ff */
[----:B------:R-:W-:Y:S02]  /*2b50*/  IMAD.SHL.U32 R2, R17, 0x40, RZ ;  /* 0x0000004011027824 */ /* 0x000fe400078e00ff */
[----:B-1----:R-:W-:Y:S02]  /*2b60*/  IMAD.MOV.U32 R18, RZ, RZ, c[0x0][0x1a4] ;  /* 0x00006900ff127624 */ /* 0x002fe400078e00ff */
[----:B------:R-:W-:Y:S01]  /*2b70*/  IMAD.U32 R6, RZ, RZ, UR6 ;  /* 0x00000006ff067e24 */ /* 0x000fe2000f8e00ff */
[----:B------:R-:W-:Y:S01]  /*2b80*/  LOP3.LUT R2, R2, 0x1c0, RZ, 0xc0, !PT ;  /* 0x000001c002027812 */ /* 0x000fe200078ec0ff */
[C---:B------:R-:W-:Y:S02]  /*2b90*/  IMAD.SHL.U32 R13, R18.reuse, 0x20, RZ ;  /* 0x00000020120d7824 */ /* 0x040fe400078e00ff */
[----:B------:R-:W-:Y:S01]  /*2ba0*/  @!P2 IMAD R11, R18, 0x30, RZ ;  /* 0x00000030120ba824 */ /* 0x000fe200078e02ff */
[----:B------:R-:W-:-:S02]  /*2bb0*/  LOP3.LUT R12, R2, 0x8, R10, 0xf8, !PT ;  /* 0x00000008020c7812 */ /* 0x000fc400078ef80a */
[----:B------:R-:W-:Y:S01]  /*2bc0*/  SHF.R.U32.HI R10, RZ, 0x3, R2 ;  /* 0x00000003ff0a7819 */ /* 0x000fe20000011602 */
[----:B------:R-:W-:Y:S01]  /*2bd0*/  @!P2 IMAD.IADD R5, R5, 0x1, R11 ;  /* 0x000000010505a824 */ /* 0x000fe200078e020b */
[----:B------:R-:W-:Y:S02]  /*2be0*/  @!P4 LEA.HI.X R6, R6, R3, R18, 0x4, P5 ;  /* 0x000000030606c211 */ /* 0x000fe400028f2412 */
[----:B------:R-:W-:Y:S01]  /*2bf0*/  LOP3.LUT R141, R12, R10, RZ, 0x3c, !PT ;  /* 0x0000000a0c8d7212 */ /* 0x000fe200078e3cff */
[----:B------:R-:W-:Y:S01]  /*2c00*/  IMAD.SHL.U32 R12, R16, 0x40, RZ ;  /* 0x00000040100c7824 */ /* 0x000fe200078e00ff */
[----:B------:R-:W-:Y:S02]  /*2c10*/  @!P4 LEA R2, P5, R7, c[0x0][0x170], 0x1 ;  /* 0x00005c000702ca11 */ /* 0x000fe400078a08ff */
[----:B------:R-:W-:Y:S02]  /*2c20*/  @!P1 IADD3.X R13, R3, UR25, R13, P3, !PT ;  /* 0x00000019030d9c10 */ /* 0x000fe40009ffe40d */
[----:B------:R-:W-:Y:S01]  /*2c30*/  @!P2 LEA R10, P3, R4, c[0x0][0x170], 0x1 ;  /* 0x00005c00040aaa11 */ /* 0x000fe200078608ff */
[----:B------:R-:W-:Y:S01]  /*2c40*/  @P0 STS.128 [R233+0xc000], RZ ;  /* 0x00c000ffe9000388 */ /* 0x000fe20000000c00 */
[----:B------:R-:W-:-:S02]  /*2c50*/  LOP3.LUT R140, R12, 0xfffffe00, RZ, 0xc0, !PT ;  /* 0xfffffe000c8c7812 */ /* 0x000fc400078ec0ff */
[----:B------:R-:W-:Y:S01]  /*2c60*/  @!P4 LEA.HI.X R3, R7, c[0x0][0x174], R6, 0x1, P5 ;  /* 0x00005d000703ca11 */ /* 0x000fe200028f0c06 */
[----:B------:R-:W-:Y:S01]  /*2c70*/  @P0 STS.128 [R233+0xe000], RZ ;  /* 0x00e000ffe9000388 */ /* 0x000fe20000000c00 */
[----:B------:R-:W-:Y:S02]  /*2c80*/  @!P1 LEA R6, P5, R14, c[0x0][0x170], 0x1 ;  /* 0x00005c000e069a11 */ /* 0x000fe400078a08ff */
[----:B------:R-:W-:Y:S01]  /*2c90*/  @!P2 LEA.HI.X R11, R4, c[0x0][0x174], R5, 0x1, P3 ;  /* 0x00005d00040baa11 */ /* 0x000fe200018f0c05 */
[----:B------:R-:W-:Y:S01]  /*2ca0*/  @!PT LDS RZ, [RZ] ;  /* 0x00000000fffff984 */ /* 0x000fe20000000800 */
[----:B------:R-:W-:Y:S01]  /*2cb0*/  @!PT LDS RZ, [RZ] ;  /* 0x00000000fffff984 */ /* 0x000fe20000000800 */
[----:B------:R-:W-:Y:S01]  /*2cc0*/  @!PT LDS RZ, [RZ] ;  /* 0x00000000fffff984 */ /* 0x000fe20000000800 */
[----:B------:R1:W-:Y:S01]  /*2cd0*/  @!P0 LDGSTS.E.BYPASS.LTC128B.128 [R233+0xc000], [R8.64] ;  /* 0x0c00000008e98fae */ /* 0x0003e2000b901d52 */
[----:B------:R-:W-:Y:S01]  /*2ce0*/  IMAD R4, R142, 0x400, R140 ;  /* 0x000004008e047824 */ /* 0x000fe200078e028c */
[----:B------:R-:W-:Y:S02]  /*2cf0*/  @!P1 LEA.HI.X R7, R14, c[0x0][0x174], R13, 0x1, P5 ;  /* 0x00005d000e079a11 */ /* 0x000fe400028f0c0d */
        /* <DEDUP_REMOVED lines=25> */
[----:B------:R-:W-:Y:S01]  /*2e90*/  R2P PR, R17, 0x6 ;  /* 0x0000000611007804 */ /* 0x000fe20000000000 */
[----:B------:R-:W-:Y:S02]  /*2ea0*/  IMAD.MOV.U32 R2, RZ, RZ, 0x20 ;  /* 0x00000020ff027424 */ /* 0x000fe400078e00ff */
[----:B------:R-:W-:Y:S02]  /*2eb0*/  LDSM.16.M88.4 R28, [R212+0x8000] ;  /* 0x00800000d41c783b */ /* 0x000fe40000000200 */
[----:B------:R-:W-:-:S02]  /*2ec0*/  SEL R3, R3, 0xfffffff0, !P1 ;  /* 0xfffffff003037807 */ /* 0x000fc40004800000 */
[----:B------:R-:W-:Y:S01]  /*2ed0*/  LDSM.16.M88.4 R24, [R212+0x8800] ;  /* 0x00880000d418783b */ /* 0x000fe20000000200 */
[----:B------:R-:W-:Y:S02]  /*2ee0*/  SEL R2, R2, 0xffffffe0, !P2 ;  /* 0xffffffe002027807 */ /* 0x000fe40005000000 */
[----:B------:R-:W-:Y:S01]  /*2ef0*/  R2P PR, R32, 0x6 ;  /* 0x0000000620007804 */ /* 0x000fe20000000000 */
[----:B---3--:R-:W2:Y:S01]  /*2f00*/  LDSM.16.M88.4 R4, [R219+0x2000] ;  /* 0x00200000db04783b */ /* 0x008ea20000000200 */
[--C-:B------:R-:W-:Y:S02]  /*2f10*/  IMAD R220, R3, 0x2, R219.reuse ;  /* 0x0000000203dc7824 */ /* 0x100fe400078e02db */
[C---:B------:R-:W-:Y:S01]  /*2f20*/  IMAD R222, R2.reuse, 0x2, R219 ;  /* 0x0000000202de7824 */ /* 0x040fe200078e02db */
[----:B------:R-:W-:Y:S01]  /*2f30*/  LDSM.16.M88.4 R20, [R212+0x9000] ;  /* 0x00900000d414783b */ /* 0x000fe20000000200 */
[----:B------:R-:W-:-:S03]  /*2f40*/  IMAD R221, R2, 0x2, R220 ;  /* 0x0000000202dd7824 */ /* 0x000fc600078e02dc */
[----:B------:R-:W-:Y:S04]  /*2f50*/  LDSM.16.M88.4 R16, [R212+0x9800] ;  /* 0x00980000d410783b */ /* 0x000fe80000000200 */
[----:B------:R-:W-:Y:S01]  /*2f60*/  @P1 IADD3 R223, R0, -0x20, RZ ;  /* 0xffffffe000df1810 */ /* 0x000fe20007ffe0ff */
[----:B------:R-:W-:Y:S01]  /*2f70*/  LDSM.16.M88.4 R12, [R220+0x2000] ;  /* 0x00200000dc0c783b */ /* 0x000fe20000000200 */
[----:B------:R-:W-:Y:S02]  /*2f80*/  IMAD.MOV.U32 R0, RZ, RZ, 0x40 ;  /* 0x00000040ff007424 */ /* 0x000fe400078e00ff */
[C---:B------:R-:W-:Y:S01]  /*2f90*/  IADD3 R230, R223.reuse, 0x800, RZ ;  /* 0x00000800dfe67810 */ /* 0x040fe20007ffe0ff */
[----:B-1----:R-:W1:Y:S01]  /*2fa0*/  LDSM.16.M88.4 R8, [R219] ;  /* 0x00000000db08783b */ /* 0x002e620000000200 */
[----:B------:R-:W-:-:S02]  /*2fb0*/  IADD3 R229, R223, 0x1000, RZ ;  /* 0x00001000dfe57810 */ /* 0x000fc40007ffe0ff */
[----:B------:R-:W-:Y:S01]  /*2fc0*/  SEL R0, R0, 0xffffffc0, !P2 ;  /* 0xffffffc000007807 */ /* 0x000fe20005000000 */
[----:B------:R-:W3:Y:S01]  /*2fd0*/  LDSM.16.M88.4 R44, [R223+0x1800] ;  /* 0x00180000df2c783b */ /* 0x000ee20000000200 */
[C---:B------:R-:W-:Y:S02]  /*2fe0*/  IADD3 R228, R223.reuse, 0x1800, RZ ;  /* 0x00001800dfe47810 */ /* 0x040fe40007ffe0ff */
[C---:B------:R-:W-:Y:S01]  /*2ff0*/  IADD3 R227, R223.reuse, 0x2000, RZ ;  /* 0x00002000dfe37810 */ /* 0x040fe20007ffe0ff */
[----:B------:R-:W4:Y:S01]  /*3000*/  LDSM.16.M88.4 R56, [R223] ;  /* 0x00000000df38783b */ /* 0x000f220000000200 */
[----:B------:R-:W-:Y:S01]  /*3010*/  IMAD.IADD R218, R212, 0x1, R0 ;  /* 0x00000001d4da7824 */ /* 0x000fe200078e0200 */
[C---:B------:R-:W-:Y:S01]  /*3020*/  IADD3 R226, R223.reuse, 0x2800, RZ ;  /* 0x00002800dfe27810 */ /* 0x040fe20007ffe0ff */
[----:B------:R-:W-:Y:S01]  /*3030*/  IMAD.IADD R217, R0, 0x1, R223 ;  /* 0x0000000100d97824 */ /* 0x000fe200078e02df */
[----:B------:R-:W5:Y:S01]  /*3040*/  LDSM.16.M88.4 R52, [R223+0x800] ;  /* 0x00080000df34783b */ /* 0x000f620000000200 */
[----:B------:R-:W-:-:S02]  /*3050*/  IADD3 R225, R223, 0x3000, RZ ;  /* 0x00003000dfe17810 */ /* 0x000fc40007ffe0ff */
[----:B------:R-:W-:Y:S01]  /*3060*/  IADD3 R224, R223, 0x3800, RZ ;  /* 0x00003800dfe07810 */ /* 0x000fe20007ffe0ff */
[----:B------:R-:W3:Y:S04]  /*3070*/  LDSM.16.M88.4 R48, [R223+0x1000] ;  /* 0x00100000df30783b */ /* 0x000ee80000000200 */
[----:B------:R-:W0:Y:S01]  /*3080*/  LDGDEPBAR ;  /* 0x00000000000079af */ /* 0x000e220000000000 */
[C---:B--2---:R-:W-:Y:S08]  /*3090*/  HMMA.16816.F32 R36, R4.reuse, R28, RZ ;  /* 0x0000001c0424723c */ /* 0x044ff000000018ff */
[C---:B------:R-:W-:Y:S08]  /*30a0*/  HMMA.16816.F32 R60, R4.reuse, R30, RZ ;  /* 0x0000001e043c723c */ /* 0x040ff000000018ff */
[----:B------:R-:W-:Y:S08]  /*30b0*/  HMMA.16816.F32 R32, R4, R24, RZ ;  /* 0x000000180420723c */ /* 0x000ff000000018ff */
[C---:B-1----:R-:W-:Y:S08]  /*30c0*/  HMMA.16816.F32 R104, R8.reuse, R28, RZ ;  /* 0x0000001c0868723c */ /* 0x042ff000000018ff */
[----:B------:R-:W-:Y:S08]  /*30d0*/  HMMA.16816.F32 R88, R8, R30, RZ ;  /* 0x0000001e0858723c */ /* 0x000ff000000018ff */
[C---:B------:R-:W-:Y:S08]  /*30e0*/  HMMA.16816.F32 R28, R4.reuse, R20, RZ ;  /* 0x00000014041c723c */ /* 0x040ff000000018ff */
[C---:B------:R-:W-:Y:S08]  /*30f0*/  HMMA.16816.F32 R40, R4.reuse, R16, RZ ;  /* 0x000000100428723c */ /* 0x040ff000000018ff */
        /* <DEDUP_REMOVED lines=9> */
[----:B------:R-:W-:Y:S07]  /*3190*/  LDSM.16.M88.4 R20, [R222] ;  /* 0x00000000de14783b */ /* 0x000fee0000000200 */
[C---:B------:R-:W-:Y:S08]  /*31a0*/  HMMA.16816.F32 R76, R8.reuse, R16, RZ ;  /* 0x00000010084c723c */ /* 0x040ff000000018ff */
[----:B------:R-:W-:Y:S01]  /*31b0*/  HMMA.16816.F32 R8, R8, R18, RZ ;  /* 0x000000120808723c */ /* 0x000fe200000018ff */
[----:B------:R-:W-:Y:S07]  /*31c0*/  LDSM.16.M88.4 R16, [R222+0x2000] ;  /* 0x00200000de10783b */ /* 0x000fee0000000200 */
[C---:B---3--:R-:W-:Y:S01]  /*31d0*/  HMMA.16816.F32 R108, R12.reuse, R44, R40 ;  /* 0x0000002c0c6c723c */ /* 0x048fe20000001828 */
[----:B------:R-:W2:Y:S07]  /*31e0*/  LDSM.16.M88.4 R40, [R218+0x8000] ;  /* 0x00800000da28783b */ /* 0x000eae0000000200 */
[C---:B----4-:R-:W-:Y:S01]  /*31f0*/  HMMA.16816.F32 R92, R12.reuse, R56, R36 ;  /* 0x000000380c5c723c */ /* 0x050fe20000001824 */
[----:B------:R-:W3:Y:S07]  /*3200*/  LDSM.16.M88.4 R36, [R218+0x8800] ;  /* 0x00880000da24783b */ /* 0x000eee0000000200 */
[C---:B-----5:R-:W-:Y:S01]  /*3210*/  HMMA.16816.F32 R120, R12.reuse, R52, R32 ;  /* 0x000000340c78723c */ /* 0x060fe20000001820 */
[----:B------:R-:W4:Y:S07]  /*3220*/  LDSM.16.M88.4 R32, [R218+0x9000] ;  /* 0x00900000da20783b */ /* 0x000f2e0000000200 */
[----:B------:R-:W-:Y:S08]  /*3230*/  HMMA.16816.F32 R116, R12, R48, R28 ;  /* 0x000000300c74723c */ /* 0x000ff0000000181c */
[C---:B-1----:R-:W-:Y:S08]  /*3240*/  HMMA.16816.F32 R28, R4.reuse, R56, R104 ;  /* 0x00000038041c723c */ /* 0x042ff00000001868 */
[----:B------:R-:W-:Y:S08]  /*3250*/  HMMA.16816.F32 R132, R4, R44, R76 ;  /* 0x0000002c0484723c */ /* 0x000ff0000000184c */
[C---:B------:R-:W-:Y:S08]  /*3260*/  HMMA.16816.F32 R60, R12.reuse, R58, R60 ;  /* 0x0000003a0c3c723c */ /* 0x040ff0000000183c */
[C---:B------:R-:W-:Y:S08]  /*3270*/  HMMA.16816.F32 R64, R12.reuse, R54, R64 ;  /* 0x000000360c40723c */ /* 0x040ff00000001840 */
[C---:B------:R-:W-:Y:S08]  /*3280*/  HMMA.16816.F32 R72, R12.reuse, R50, R72 ;  /* 0x000000320c48723c */ /* 0x040ff00000001848 */
[-C--:B------:R-:W-:Y:S01]  /*3290*/  HMMA.16816.F32 R112, R12, R46.reuse, R68 ;  /* 0x0000002e0c70723c */ /* 0x080fe20000001844 */
[----:B------:R-:W-:Y:S07]  /*32a0*/  LDSM.16.M88.4 R12, [R217] ;  /* 0x00000000d90c783b */ /* 0x000fee0000000200 */
[C---:B------:R-:W-:Y:S01]  /*32b0*/  HMMA.16816.F32 R76, R4.reuse, R46, R8 ;  /* 0x0000002e044c723c */ /* 0x040fe20000001808 */
[----:B------:R-:W1:Y:S04]  /*32c0*/  LDSM.16.M88.4 R8, [R221] ;  /* 0x00000000dd08783b */ /* 0x000e680000000200 */
[----:B------:R-:W-:Y:S03]  /*32d0*/  LDSM.16.M88.4 R44, [R217+0x800] ;  /* 0x00080000d92c783b */ /* 0x000fe60000000200 */
[C---:B------:R-:W-:Y:S08]  /*32e0*/  HMMA.16816.F32 R124, R4.reuse, R52, R84 ;  /* 0x00000034047c723c */ /* 0x040ff00000001854 */
[C---:B------:R-:W-:Y:S08]  /*32f0*/  HMMA.16816.F32 R128, R4.reuse, R48, R80 ;  /* 0x000000300480723c */ /* 0x040ff00000001850 */
[C---:B------:R-:W-:Y:S08]  /*3300*/  HMMA.16816.F32 R88, R4.reuse, R58, R88 ;  /* 0x0000003a0458723c */ /* 0x040ff00000001858 */
[C---:B------:R-:W-:Y:S08]  /*3310*/  HMMA.16816.F32 R84, R4.reuse, R54, R100 ;  /* 0x000000360454723c */ /* 0x040ff00000001864 */
[----:B------:R-:W-:Y:S01]  /*3320*/  HMMA.16816.F32 R80, R4, R50, R96 ;  /* 0x000000320450723c */ /* 0x000fe20000001860 */
[----:B------:R-:W5:Y:S07]  /*3330*/  LDSM.16.M88.4 R4, [R221+0x2000] ;  /* 0x00200000dd04783b */ /* 0x000f6e0000000200 */
[----:B--2---:R-:W-:Y:S01]  /*3340*/  HMMA.16816.F32 R48, R20, R40, R28 ;  /* 0x000000281430723c */ /* 0x004fe2000000181c */
[----:B------:R-:W-:Y:S07]  /*3350*/  LDSM.16.M88.4 R28, [R219+0x4000] ;  /* 0x00400000db1c783b */ /* 0x000fee0000000200 */
[C---:B------:R-:W-:Y:S08]  /*3360*/  HMMA.16816.F32 R136, R16.reuse, R24, R108 ;  /* 0x000000181088723c */ /* 0x040ff0000000186c */
[C---:B---3--:R-:W-:Y:S08]  /*3370*/  HMMA.16816.F32 R52, R16.reuse, R36, R120 ;  /* 0x000000241034723c */ /* 0x048ff00000001878 */
[C---:B----4-:R-:W-:Y:S01]  /*3380*/  HMMA.16816.F32 R108, R16.reuse, R34, R72 ;  /* 0x00000022106c723c */ /* 0x050fe20000001848 */
[----:B------:R-:W2:Y:S07]  /*3390*/  LDSM.16.M88.4 R72, [R212+0xa000] ;  /* 0x00a00000d448783b */ /* 0x000eae0000000200 */
[C---:B------:R-:W-:Y:S08]  /*33a0*/  HMMA.16816.F32 R68, R16.reuse, R40, R92 ;  /* 0x000000281044723c */ /* 0x040ff0000000185c */
[C---:B------:R-:W-:Y:S01]  /*33b0*/  HMMA.16816.F32 R56, R16.reuse, R42, R60 ;  /* 0x0000002a1038723c */ /* 0x040fe2000000183c */
[----:B------:R-:W3:Y:S07]  /*33c0*/  LDSM.16.M88.4 R60, [R217+0x1000] ;  /* 0x00100000d93c783b */ /* 0x000eee0000000200 */
[C---:B------:R-:W-:Y:S01]  /*33d0*/  HMMA.16816.F32 R92, R16.reuse, R38, R64 ;  /* 0x00000026105c723c */ /* 0x040fe20000001840 */
[----:B------:R-:W4:Y:S07]  /*33e0*/  LDSM.16.M88.4 R64, [R217+0x1800] ;  /* 0x00180000d940783b */ /* 0x000f2e0000000200 */
[C---:B------:R-:W-:Y:S08]  /*33f0*/  HMMA.16816.F32 R120, R16.reuse, R32, R116 ;  /* 0x000000201078723c */ /* 0x040ff00000001874 */
[----:B------:R-:W-:Y:S08]  /*3400*/  HMMA.16816.F32 R104, R16, R26, R112 ;  /* 0x0000001a1068723c */ /* 0x000ff00000001870 */
[----:B-1----:R-:W-:Y:S01]  /*3410*/  HMMA.16816.F32 R16, R8, R12, R48 ;  /* 0x0000000c0810723c */ /* 0x002fe20000001830 */
[----:B------:R-:W-:Y:S07]  /*3420*/  LDSM.16.M88.4 R48, [R218+0xa000] ;  /* 0x00a00000da30783b */ /* 0x000fee0000000200 */
        /* <DEDUP_REMOVED lines=8> */
[C---:B------:R-:W-:Y:S08]  /*34b0*/  HMMA.16816.F32 R132, R20.reuse, R24, R132 ;  /* 0x000000181484723c */ /* 0x040ff00000001884 */
[----:B------:R-:W-:Y:S01]  /*34c0*/  HMMA.16816.F32 R116, R20, R26, R76 ;  /* 0x0000001a1474723c */ /* 0x000fe2000000184c */
[----:B------:R-:W1:Y:S04]  /*34d0*/  LDSM.16.M88.4 R20, [R219+0x6000] ;  /* 0x00600000db14783b */ /* 0x000e680000000200 */
[----:B------:R-:W-:Y:S03]  /*34e0*/  LDSM.16.M88.4 R24, [R222+0x4000] ;  /* 0x00400000de18783b */ /* 0x000fe60000000200 */
[C---:B-----5:R-:W-:Y:S01]  /*34f0*/  HMMA.16816.F32 R80, R4.reuse, R44, R52 ;  /* 0x0000002c0450723c */ /* 0x060fe20000001834 */
[----:B------:R-:W5:Y:S07]  /*3500*/  LDSM.16.M88.4 R52, [R223+0x2000] ;  /* 0x00200000df34783b */ /* 0x000f6e0000000200 */
[C---:B------:R-:W-:Y:S08]  /*3510*/  HMMA.16816.F32 R112, R4.reuse, R12, R68 ;  /* 0x0000000c0470723c */ /* 0x040ff00000001844 */
[----:B------:R-:W-:Y:S01]  /*3520*/  HMMA.16816.F32 R84, R4, R14, R56 ;  /* 0x0000000e0454723c */ /* 0x000fe20000001838 */
[----:B------:R-:W1:Y:S07]  /*3530*/  LDSM.16.M88.4 R56, [R212+0xb000] ;  /* 0x00b00000d438783b */ /* 0x000e6e0000000200 */
[----:B--2---:R-:W-:Y:S08]  /*3540*/  HMMA.16816.F32 R16, R28, R72, R16 ;  /* 0x000000481c10723c */ /* 0x004ff00000001810 */
[C---:B---3--:R-:W-:Y:S08]  /*3550*/  HMMA.16816.F32 R68, R4.reuse, R60, R120 ;  /* 0x0000003c0444723c */ /* 0x048ff00000001878 */
[C---:B------:R-:W-:Y:S08]  /*3560*/  HMMA.16816.F32 R76, R4.reuse, R46, R92 ;  /* 0x0000002e044c723c */ /* 0x040ff0000000185c */
[C---:B------:R-:W-:Y:S08]  /*3570*/  HMMA.16816.F32 R108, R4.reuse, R62, R108 ;  /* 0x0000003e046c723c */ /* 0x040ff0000000186c */
[C---:B----4-:R-:W-:Y:S08]  /*3580*/  HMMA.16816.F32 R120, R4.reuse, R64, R136 ;  /* 0x000000400478723c */ /* 0x050ff00000001888 */
[----:B------:R-:W-:Y:S01]  /*3590*/  HMMA.16816.F32 R104, R4, R66, R104 ;  /* 0x000000420468723c */ /* 0x000fe20000001868 */
[----:B------:R-:W2:Y:S07]  /*35a0*/  LDSM.16.M88.4 R4, [R220+0x6000] ;  /* 0x00600000dc04783b */ /* 0x000eae0000000200 */
[C---:B------:R-:W-:Y:S01]  /*35b0*/  HMMA.16816.F32 R92, R8.reuse, R14, R96 ;  /* 0x0000000e085c723c */ /* 0x040fe20000001860 */
[----:B------:R-:W-:Y:S07]  /*35c0*/  LDSM.16.M88.4 R12, [R221+0x4000] ;  /* 0x00400000dd0c783b */ /* 0x000fee0000000200 */
[C---:B------:R-:W-:Y:S08]  /*35d0*/  HMMA.16816.F32 R96, R8.reuse, R60, R124 ;  /* 0x0000003c0860723c */ /* 0x040ff0000000187c */
[----:B------:R-:W-:Y:S08]  /*35e0*/  HMMA.16816.F32 R124, R8, R62, R128 ;  /* 0x0000003e087c723c */ /* 0x000ff00000001880 */
[----:B-1----:R-:W-:Y:S08]  /*35f0*/  HMMA.16816.F32 R60, R20, R72, R112 ;  /* 0x00000048143c723c */ /* 0x002ff00000001870 */
[C---:B------:R-:W-:Y:S08]  /*3600*/  HMMA.16816.F32 R100, R8.reuse, R44, R100 ;  /* 0x0000002c0864723c */ /* 0x040ff00000001864 */
[C---:B------:R-:W-:Y:S01]  /*3610*/  HMMA.16816.F32 R88, R8.reuse, R46, R88 ;  /* 0x0000002e0858723c */ /* 0x040fe20000001858 */
[----:B------:R-:W-:Y:S07]  /*3620*/  LDSM.16.M88.4 R44, [R217+0x2000] ;  /* 0x00200000d92c783b */ /* 0x000fee0000000200 */
[C---:B------:R-:W-:Y:S08]  /*3630*/  HMMA.16816.F32 R128, R8.reuse, R64, R132 ;  /* 0x000000400880723c */ /* 0x040ff00000001884 */
[----:B------:R-:W-:Y:S08]  /*3640*/  HMMA.16816.F32 R116, R8, R66, R116 ;  /* 0x000000420874723c */ /* 0x000ff00000001874 */
[----:B-----5:R-:W-:Y:S01]  /*3650*/  HMMA.16816.F32 R8, R32, R52, R16 ;  /* 0x000000342008723c */ /* 0x020fe20000001810 */
[----:B------:R-:W1:Y:S07]  /*3660*/  LDSM.16.M88.4 R16, [R222+0x6000] ;  /* 0x00600000de10783b */ /* 0x000e6e0000000200 */
[C---:B------:R-:W-:Y:S08]  /*3670*/  HMMA.16816.F32 R84, R20.reuse, R74, R84 ;  /* 0x0000004a1454723c */ /* 0x040ff00000001854 */
[----:B------:R-:W-:Y:S08]  /*3680*/  HMMA.16816.F32 R132, R20, R56, R68 ;  /* 0x000000381484723c */ /* 0x000ff00000001844 */
[----:B------:R-:W-:Y:S08]  /*3690*/  HMMA.16816.F32 R68, R28, R74, R92 ;  /* 0x0000004a1c44723c */ /* 0x000ff0000000185c */
[----:B--2---:R-:W-:Y:S08]  /*36a0*/  HMMA.16816.F32 R64, R4, R52, R60 ;  /* 0x000000340440723c */ /* 0x004ff0000000183c */
[----:B------:R-:W-:Y:S01]  /*36b0*/  HMMA.16816.F32 R60, R24, R48, R8 ;  /* 0x00000030183c723c */ /* 0x000fe20000001808 */
[----:B------:R-:W2:Y:S07]  /*36c0*/  LDSM.16.M88.4 R8, [R221+0x6000] ;  /* 0x00600000dd08783b */ /* 0x000eae0000000200 */
[C---:B------:R-:W-:Y:S08]  /*36d0*/  HMMA.16816.F32 R112, R20.reuse, R40, R80 ;  /* 0x000000281470723c */ /* 0x040ff00000001850 */
[C---:B------:R-:W-:Y:S08]  /*36e0*/  HMMA.16816.F32 R76, R20.reuse, R42, R76 ;  /* 0x0000002a144c723c */ /* 0x040ff0000000184c */
[C---:B------:R-:W-:Y:S08]  /*36f0*/  HMMA.16816.F32 R108, R20.reuse, R58, R108 ;  /* 0x0000003a146c723c */ /* 0x040ff0000000186c */
[C---:B------:R-:W-:Y:S08]  /*3700*/  HMMA.16816.F32 R120, R20.reuse, R36, R120 ;  /* 0x000000241478723c */ /* 0x040ff00000001878 */
[----:B------:R-:W-:Y:S08]  /*3710*/  HMMA.16816.F32 R104, R20, R38, R104 ;  /* 0x000000261468723c */ /* 0x000ff00000001868 */
[C---:B------:R-:W-:Y:S08]  /*3720*/  HMMA.16816.F32 R72, R28.reuse, R40, R100 ;  /* 0x000000281c48723c */ /* 0x040ff00000001864 */
[----:B------:R-:W-:Y:S01]  /*3730*/  HMMA.16816.F32 R88, R28, R42, R88 ;  /* 0x0000002a1c58723c */ /* 0x000fe20000001858 */
[----:B------:R-:W3:Y:S07]  /*3740*/  LDSM.16.M88.4 R40, [R223+0x2800] ;  /* 0x00280000df28783b */ /* 0x000eee0000000200 */
[-C--:B------:R-:W-:Y:S08]  /*3750*/  HMMA.16816.F32 R20, R4, R54.reuse, R84 ;  /* 0x000000360414723c */ /* 0x080ff00000001854 */
[----:B------:R-:W-:Y:S08]  /*3760*/  HMMA.16816.F32 R68, R32, R54, R68 ;  /* 0x000000362044723c */ /* 0x000ff00000001844 */
[----:B-1----:R-:W-:Y:S08]  /*3770*/  HMMA.16816.F32 R52, R16, R48, R64 ;  /* 0x000000301034723c */ /* 0x002ff00000001840 */
[----:B------:R-:W-:Y:S08]  /*3780*/  HMMA.16816.F32 R64, R12, R44, R60 ;  /* 0x0000002c0c40723c */ /* 0x000ff0000000183c */
[C---:B------:R-:W-:Y:S08]  /*3790*/  HMMA.16816.F32 R84, R28.reuse, R36, R128 ;  /* 0x000000241c54723c */ /* 0x040ff00000001880 */
[----:B------:R-:W-:Y:S08]  /*37a0*/  HMMA.16816.F32 R116, R28, R38, R116 ;  /* 0x000000261c74723c */ /* 0x000ff00000001874 */
[----:B------:R-:W-:Y:S01]  /*37b0*/  HMMA.16816.F32 R36, R16, R50, R20 ;  /* 0x000000321024723c */ /* 0x000fe20000001814 */
[----:B------:R-:W1:Y:S01]  /*37c0*/  LDSM.16.M88.4 R20, [R218+0xa800] ;  /* 0x00a80000da14783b */ /* 0x000e620000000200 */
[----:B------:R-:W-:-:S04]  /*37d0*/  FMUL.FTZ R0, R64, c[0x0][0x2ec] ;  /* 0x0000bb0040007a20 */ /* 0x000fc80000410000 */
[----:B------:R4:W-:Y:S02]  /*37e0*/  MUFU.TANH R136, R0 ;  /* 0x0000000000887308 */ /* 0x0009e40000002400 */
[----:B------:R-:W-:Y:S08]  /*37f0*/  HMMA.16816.F32 R48, R24, R50, R68 ;  /* 0x000000321830723c */ /* 0x000ff00000001844 */
[----:B--2---:R-:W-:Y:S01]  /*3800*/  HMMA.16816.F32 R52, R8, R44, R52 ;  /* 0x0000002c0834723c */ /* 0x004fe20000001834 */
[----:B----4-:R-:W-:-:S07]  /*3810*/  FMUL.FTZ R0, R65, c[0x0][0x2ec] ;  /* 0x0000bb0041007a20 */ /* 0x010fce0000410000 */
[C---:B------:R-:W-:Y:S01]  /*3820*/  HMMA.16816.F32 R96, R28.reuse, R56, R96 ;  /* 0x000000381c60723c */ /* 0x040fe20000001860 */
[----:B------:R2:W-:Y:S07]  /*3830*/  MUFU.TANH R131, R0 ;  /* 0x0000000000837308 */ /* 0x0005ee0000002400 */
[----:B------:R-:W-:Y:S01]  /*3840*/  HMMA.16816.F32 R80, R28, R58, R124 ;  /* 0x0000003a1c50723c */ /* 0x000fe2000000187c */
[----:B------:R-:W4:Y:S07]  /*3850*/  LDSM.16.M88.4 R28, [R223+0x3000] ;  /* 0x00300000df1c783b */ /* 0x000f2e0000000200 */
[----:B---3--:R-:W-:Y:S01]  /*3860*/  HMMA.16816.F32 R56, R32, R40, R72 ;  /* 0x000000282038723c */ /* 0x008fe20000001848 */
[----:B------:R-:W3:Y:S01]  /*3870*/  LDSM.16.M88.4 R72, [R223+0x3800] ;  /* 0x00380000df48783b */ /* 0x000ee20000000200 */
[----:B--2---:R-:W-:-:S04]  /*3880*/  FMUL.FTZ R0, R66, c[0x0][0x2ec] ;  /* 0x0000bb0042007a20 */ /* 0x004fc80000410000 */
[----:B------:R2:W5:Y:S02]  /*3890*/  MUFU.TANH R128, R0 ;  /* 0x0000000000807308 */ /* 0x0005640000002400 */
[-C--:B------:R-:W-:Y:S01]  /*38a0*/  HMMA.16816.F32 R68, R8, R46.reuse, R36 ;  /* 0x0000002e0844723c */ /* 0x080fe20000001824 */
[----:B------:R-:W3:Y:S07]  /*38b0*/  LDSM.16.M88.4 R36, [R217+0x2800] ;  /* 0x00280000d924783b */ /* 0x000eee0000000200 */
[----:B------:R-:W-:Y:S01]  /*38c0*/  HMMA.16816.F32 R44, R12, R46, R48 ;  /* 0x0000002e0c2c723c */ /* 0x000fe20000001830 */
[----:B--2---:R-:W-:-:S07]  /*38d0*/  FMUL.FTZ R0, R67, c[0x0][0x2ec] ;  /* 0x0000bb0043007a20 */ /* 0x004fce0000410000 */
[----:B------:R-:W-:Y:S01]  /*38e0*/  HMMA.16816.F32 R60, R4, R40, R112 ;  /* 0x00000028043c723c */ /* 0x000fe20000001870 */
[----:B------:R2:W-:Y:S07]  /*38f0*/  MUFU.TANH R130, R0 ;  /* 0x0000000000827308 */ /* 0x0005ee0000002400 */
[----:B-1----:R-:W-:Y:S08]  /*3900*/  HMMA.16816.F32 R48, R24, R20, R56 ;  /* 0x000000141830723c */ /* 0x002ff00000001838 */
[----:B------:R-:W-:Y:S01]  /*3910*/  HMMA.16816.F32 R64, R4, R42, R76 ;  /* 0x0000002a0440723c */ /* 0x000fe2000000184c */
[----:B--2---:R-:W-:-:S04]  /*3920*/  FMUL.FTZ R0, R52, c[0x0][0x2ec] ;  /* 0x0000bb0034007a20 */ /* 0x004fc80000410000 */
[----:B------:R1:W2:Y:S03]  /*3930*/  MUFU.TANH R125, R0 ;  /* 0x00000000007d7308 */ /* 0x0002a60000002400 */
[C---:B----4-:R-:W-:Y:S08]  /*3940*/  HMMA.16816.F32 R76, R4.reuse, R28, R132 ;  /* 0x0000001c044c723c */ /* 0x050ff00000001884 */
[----:B------:R-:W-:Y:S01]  /*3950*/  HMMA.16816.F32 R108, R4, R30, R108 ;  /* 0x0000001e046c723c */ /* 0x000fe2000000186c */
[----:B-1----:R-:W-:-:S07]  /*3960*/  FMUL.FTZ R0, R53, c[0x0][0x2ec] ;  /* 0x0000bb0035007a20 */ /* 0x002fce0000410000 */
[C---:B---3--:R-:W-:Y:S01]  /*3970*/  HMMA.16816.F32 R120, R4.reuse, R72, R120 ;  /* 0x000000480478723c */ /* 0x048fe20000001878 */
[----:B------:R1:W-:Y:S07]  /*3980*/  MUFU.TANH R129, R0 ;  /* 0x0000000000817308 */ /* 0x0003ee0000002400 */
[----:B------:R-:W-:Y:S08]  /*3990*/  HMMA.16816.F32 R104, R4, R74, R104 ;  /* 0x0000004a0468723c */ /* 0x000ff00000001868 */
[----:B------:R-:W-:Y:S01]  /*39a0*/  HMMA.16816.F32 R4, R16, R20, R60 ;  /* 0x000000141004723c */ /* 0x000fe2000000183c */
[----:B-1----:R-:W-:-:S04]  /*39b0*/  FMUL.FTZ R0, R54, c[0x0][0x2ec] ;  /* 0x0000bb0036007a20 */ /* 0x002fc80000410000 */
[----:B------:R1:W3:Y:S03]  /*39c0*/  MUFU.TANH R112, R0 ;  /* 0x0000000000707308 */ /* 0x0002e60000002400 */
[----:B------:R-:W-:Y:S08]  /*39d0*/  HMMA.16816.F32 R48, R12, R36, R48 ;  /* 0x000000240c30723c */ /* 0x000ff00000001830 */
[----:B------:R-:W-:Y:S01]  /*39e0*/  HMMA.16816.F32 R80, R32, R30, R80 ;  /* 0x0000001e2050723c */ /* 0x000fe20000001850 */
[----:B-1----:R-:W-:-:S07]  /*39f0*/  FMUL.FTZ R0, R55, c[0x0][0x2ec] ;  /* 0x0000bb0037007a20 */ /* 0x002fce0000410000 */
[----:B------:R-:W-:Y:S01]  /*3a00*/  HMMA.16816.F32 R52, R32, R42, R88 ;  /* 0x0000002a2034723c */ /* 0x000fe20000001858 */
[----:B------:R-:W1:Y:S01]  /*3a10*/  LDSM.16.M88.4 R40, [R218+0xb000] ;  /* 0x00b00000da28783b */ /* 0x000e620000000200 */
[----:B------:R4:W-:Y:S02]  /*3a20*/  MUFU.TANH R126, R0 ;  /* 0x00000000007e7308 */ /* 0x0009e40000002400 */
[----:B----4-:R-:W-:-:S06]  /*3a30*/  FMUL.FTZ R0, R44, c[0x0][0x2ec] ;  /* 0x0000bb002c007a20 */ /* 0x010fcc0000410000 */
[----:B------:R4:W-:Y:S02]  /*3a40*/  MUFU.TANH R124, R0 ;  /* 0x00000000007c7308 */ /* 0x0009e40000002400 */
[----:B----4-:R-:W-:-:S06]  /*3a50*/  FMUL.FTZ R0, R45, c[0x0][0x2ec] ;  /* 0x0000bb002d007a20 */ /* 0x010fcc0000410000 */
[----:B------:R4:W-:Y:S02]  /*3a60*/  MUFU.TANH R127, R0 ;  /* 0x00000000007f7308 */ /* 0x0009e40000002400 */
[----:B----4-:R-:W-:-:S06]  /*3a70*/  FMUL.FTZ R0, R46, c[0x0][0x2ec] ;  /* 0x0000bb002e007a20 */ /* 0x010fcc0000410000 */
[----:B------:R4:W1:Y:S02]  /*3a80*/  MUFU.TANH R113, R0 ;  /* 0x0000000000717308 */ /* 0x0008640000002400 */
[----:B----4-:R-:W-:Y:S02]  /*3a90*/  FMUL.FTZ R0, R47, c[0x0][0x2ec] ;  /* 0x0000bb002f007a20 */ /* 0x010fe40000410000 */
[----:B------:R-:W-:Y:S04]  /*3aa0*/  HMMA.16816.F32 R44, R32, R28, R96 ;  /* 0x0000001c202c723c */ /* 0x000fe80000001860 */
[----:B------:R4:W-:Y:S04]  /*3ab0*/  MUFU.TANH R115, R0 ;  /* 0x0000000000737308 */ /* 0x0009e80000002400 */
[----:B------:R-:W-:Y:S08]  /*3ac0*/  HMMA.16816.F32 R28, R8, R36, R4 ;  /* 0x00000024081c723c */ /* 0x000ff00000001804 */
[----:B------:R-:W-:Y:S01]  /*3ad0*/  HMMA.16816.F32 R4, R24, R22, R52 ;  /* 0x000000161804723c */ /* 0x000fe20000001834 */
[----:B----4-:R-:W-:-:S04]  /*3ae0*/  FMUL.FTZ R0, R68, c[0x0][0x2ec] ;  /* 0x0000bb0044007a20 */ /* 0x010fc80000410000 */
[----:B------:R4:W-:Y:S03]  /*3af0*/  MUFU.TANH R102, R0 ;  /* 0x0000000000667308 */ /* 0x0009e60000002400 */
[----:B-1----:R-:W-:Y:S08]  /*3b00*/  HMMA.16816.F32 R56, R24, R40, R44 ;  /* 0x000000281838723c */ /* 0x002ff0000000182c */
[----:B------:R-:W-:Y:S01]  /*3b10*/  HMMA.16816.F32 R20, R16, R22, R64 ;  /* 0x000000161014723c */ /* 0x000fe20000001840 */
[----:B----4-:R-:W-:-:S07]  /*3b20*/  FMUL.FTZ R0, R69, c[0x0][0x2ec] ;  /* 0x0000bb0045007a20 */ /* 0x010fce0000410000 */
[----:B------:R-:W-:Y:S01]  /*3b30*/  HMMA.16816.F32 R44, R12, R38, R4 ;  /* 0x000000260c2c723c */ /* 0x000fe20000001804 */
[----:B------:R1:W-:Y:S06]  /*3b40*/  MUFU.TANH R114, R0 ;  /* 0x0000000000727308 */ /* 0x0003ec0000002400 */
[----:B------:R-:W-:Y:S01]  /*3b50*/  FMUL.FTZ R4, R28, c[0x0][0x2ec] ;  /* 0x0000bb001c047a20 */ /* 0x000fe20000410000 */
[----:B------:R-:W-:Y:S01]  /*3b60*/  HMMA.16816.F32 R52, R16, R40, R76 ;  /* 0x000000281034723c */ /* 0x000fe2000000184c */
[----:B------:R-:W-:Y:S02]  /*3b70*/  IMAD.U32 R6, RZ, RZ, UR15 ;  /* 0x0000000fff067e24 */ /* 0x000fe4000f8e00ff */
[----:B------:R4:W-:Y:S05]  /*3b80*/  MUFU.TANH R95, R4 ;  /* 0x00000004005f7308 */ /* 0x0009ea0000002400 */
[----:B------:R-:W-:Y:S01]  /*3b90*/  HMMA.16816.F32 R36, R8, R38, R20 ;  /* 0x000000260824723c */ /* 0x000fe20000001814 */
[----:B-1----:R-:W-:-:S04]  /*3ba0*/  FMUL.FTZ R0, R70, c[0x0][0x2ec] ;  /* 0x0000bb0046007a20 */ /* 0x002fc80000410000 */
[----:B------:R1:W1:Y:S03]  /*3bb0*/  MUFU.TANH R97, R0 ;  /* 0x0000000000617308 */ /* 0x0002660000002400 */
[----:B------:R-:W-:Y:S02]  /*3bc0*/  FMUL.FTZ R7, R44, c[0x0][0x2ec] ;  /* 0x0000bb002c077a20 */ /* 0x000fe40000410000 */
[----:B------:R-:W-:Y:S02]  /*3bd0*/  FMUL.FTZ R23, R46, c[0x0][0x2ec] ;  /* 0x0000bb002e177a20 */ /* 0x000fe40000410000 */
[----:B----4-:R-:W-:Y:S01]  /*3be0*/  FMUL.FTZ R4, R29, c[0x0][0x2ec] ;  /* 0x0000bb001d047a20 */ /* 0x010fe20000410000 */
[----:B------:R4:W-:Y:S01]  /*3bf0*/  MUFU.TANH R91, R7 ;  /* 0x00000007005b7308 */ /* 0x0009e20000002400 */
[----:B------:R-:W-:Y:S02]  /*3c00*/  FMUL.FTZ R40, R47, c[0x0][0x2ec] ;  /* 0x0000bb002f287a20 */ /* 0x000fe40000410000 */
[----:B-1----:R-:W-:-:S05]  /*3c10*/  FMUL.FTZ R0, R71, c[0x0][0x2ec] ;  /* 0x0000bb0047007a20 */ /* 0x002fca0000410000 */
[----:B------:R-:W-:Y:S01]  /*3c20*/  MUFU.TANH R96, R4 ;  /* 0x0000000400607308 */ /* 0x000fe20000002400 */
[----:B------:R-:W-:Y:S01]  /*3c30*/  HMMA.16816.F32 R68, R32, R72, R84 ;  /* 0x000000482044723c */ /* 0x000fe20000001854 */
[----:B----4-:R-:W-:-:S06]  /*3c40*/  FMUL.FTZ R7, R45, c[0x0][0x2ec] ;  /* 0x0000bb002d077a20 */ /* 0x010fcc0000410000 */
[----:B------:R1:W4:Y:S01]  /*3c50*/  MUFU.TANH R101, R0 ;  /* 0x0000000000657308 */ /* 0x0003220000002400 */
[----:B------:R-:W-:Y:S07]  /*3c60*/  HMMA.16816.F32 R44, R24, R42, R80 ;  /* 0x0000002a182c723c */ /* 0x000fee0000001850 */
[----:B------:R-:W-:Y:S01]  /*3c70*/  MUFU.TANH R94, R7 ;  /* 0x00000007005e7308 */ /* 0x000fe20000002400 */
[----:B------:R-:W-:Y:S01]  /*3c80*/  HMMA.16816.F32 R32, R32, R74, R116 ;  /* 0x0000004a2020723c */ /* 0x000fe20000001874 */
[----:B-1----:R-:W-:-:S06]  /*3c90*/  FMUL.FTZ R0, R48, c[0x0][0x2ec] ;  /* 0x0000bb0030007a20 */ /* 0x002fcc0000410000 */
[----:B------:R-:W-:Y:S08]  /*3ca0*/  MUFU.TANH R93, R23 ;  /* 0x00000017005d7308 */ /* 0x000ff00000002400 */
[----:B------:R1:W-:Y:S08]  /*3cb0*/  MUFU.TANH R100, R0 ;  /* 0x0000000000647308 */ /* 0x0003f00000002400 */
[----:B------:R2:W-:Y:S01]  /*3cc0*/  MUFU.TANH R92, R40 ;  /* 0x00000028005c7308 */ /* 0x0005e20000002400 */
[----:B-1----:R-:W-:-:S07]  /*3cd0*/  FMUL.FTZ R0, R49, c[0x0][0x2ec] ;  /* 0x0000bb0031007a20 */ /* 0x002fce0000410000 */
[----:B------:R1:W-:Y:S01]  /*3ce0*/  MUFU.TANH R103, R0 ;  /* 0x0000000000677308 */ /* 0x0003e20000002400 */
[----:B--2---:R-:W-:Y:S01]  /*3cf0*/  HMMA.16816.F32 R40, R16, R42, R108 ;  /* 0x0000002a1028723c */ /* 0x004fe2000000186c */
[----:B-1----:R-:W-:-:S06]  /*3d00*/  FMUL.FTZ R0, R50, c[0x0][0x2ec] ;  /* 0x0000bb0032007a20 */ /* 0x002fcc0000410000 */
[----:B------:R1:W2:Y:S02]  /*3d10*/  MUFU.TANH R99, R0 ;  /* 0x0000000000637308 */ /* 0x0002a40000002400 */
[----:B-1----:R-:W-:-:S06]  /*3d20*/  FMUL.FTZ R0, R51, c[0x0][0x2ec] ;  /* 0x0000bb0033007a20 */ /* 0x002fcc0000410000 */
[----:B------:R1:W-:Y:S02]  /*3d30*/  MUFU.TANH R98, R0 ;  /* 0x0000000000627308 */ /* 0x0003e40000002400 */
[----:B-1----:R-:W-:-:S05]  /*3d40*/  LOP3.LUT R0, R143, 0xffffffe0, RZ, 0xc0, !PT ;  /* 0xffffffe08f007812 */ /* 0x002fca00078ec0ff */
[C---:B------:R-:W-:Y:S02]  /*3d50*/  IMAD.IADD R0, R144.reuse, 0x1, -R0 ;  /* 0x0000000190007824 */ /* 0x040fe400078e0a00 */
[----:B------:R-:W-:-:S03]  /*3d60*/  IMAD.SHL.U32 R144, R144, 0x2, RZ ;  /* 0x0000000290907824 */ /* 0x000fc600078e00ff */
[----:B------:R-:W-:Y:S02]  /*3d70*/  SHF.R.S32.HI R5, RZ, 0x1f, R0 ;  /* 0x0000001fff057819 */ /* 0x000fe40000011400 */
[----:B------:R-:W-:Y:S02]  /*3d80*/  LOP3.LUT R146, R144, 0x6, RZ, 0xc0, !PT ;  /* 0x0000000690927812 */ /* 0x000fe400078ec0ff */
[----:B------:R-:W-:Y:S01]  /*3d90*/  LEA.HI R4, R5, R0, RZ, 0x2 ;  /* 0x0000000005047211 */ /* 0x000fe200078f10ff */
[----:B------:R-:W-:Y:S02]  /*3da0*/  FMUL.FTZ R5, R30, c[0x0][0x2ec] ;  /* 0x0000bb001e057a20 */ /* 0x000fe40000410000 */
[----:B------:R-:W-:Y:S01]  /*3db0*/  IMAD.IADD R0, R140, 0x1, R141 ;  /* 0x000000018c007824 */ /* 0x000fe200078e028d */
[----:B------:R-:W-:Y:S01]  /*3dc0*/  SHF.R.S32.HI R145, RZ, 0x2, R4 ;  /* 0x00000002ff917819 */ /* 0x000fe20000011404 */
[----:B------:R1:W1:Y:S01]  /*3dd0*/  MUFU.TANH R73, R5 ;  /* 0x0000000500497308 */ /* 0x0002620000002400 */
[----:B------:R-:W-:-:S03]  /*3de0*/  IMAD R4, R6, 0x40, R146 ;  /* 0x0000004006047824 */ /* 0x000fc600078e0292 */
[----:B------:R-:W-:Y:S02]  /*3df0*/  STL [R1+0x90], R145 ;  /* 0x0000909101007387 */ /* 0x000fe40000100800 */
[----:B------:R-:W-:Y:S01]  /*3e00*/  IADD3 R6, R4, 0x1, RZ ;  /* 0x0000000104067810 */ /* 0x000fe20007ffe0ff */
[----:B-1----:R-:W-:Y:S02]  /*3e10*/  FMUL.FTZ R5, R31, c[0x0][0x2ec] ;  /* 0x0000bb001f057a20 */ /* 0x002fe40000410000 */
[----:B------:R-:W1:Y:S02]  /*3e20*/  LDSM.16.M88.4 R28, [R217+0x3000] ;  /* 0x00300000d91c783b */ /* 0x000e640000000200 */
[----:B------:R2:W1:Y:S02]  /*3e30*/  MUFU.TANH R79, R5 ;  /* 0x00000005004f7308 */ /* 0x0004640000002400 */
[----:B--2---:R-:W-:-:S05]  /*3e40*/  LEA R5, R142, UR13, 0x4 ;  /* 0x0000000d8e057c11 */ /* 0x004fca000f8e20ff */
[----:B------:R-:W-:-:S05]  /*3e50*/  IMAD.IADD R5, R145, 0x1, R5 ;  /* 0x0000000191057824 */ /* 0x000fca00078e0205 */
[C---:B------:R-:W-:Y:S02]  /*3e60*/  IADD3 R21, R5.reuse, UR17, RZ ;  /* 0x0000001105157c10 */ /* 0x040fe4000fffe0ff */
[C---:B------:R-:W-:Y:S02]  /*3e70*/  IADD3 R22, R5.reuse, UR7, RZ ;  /* 0x0000000705167c10 */ /* 0x040fe4000fffe0ff */
[C---:B------:R-:W-:Y:S02]  /*3e80*/  IADD3 R20, R5.reuse, 0x8, RZ ;  /* 0x0000000805147810 */ /* 0x040fe40007ffe0ff */
[C---:B------:R-:W-:Y:S02]  /*3e90*/  IADD3 R7, R5.reuse, 0x40, RZ ;  /* 0x0000004005077810 */ /* 0x040fe40007ffe0ff */
[----:B------:R-:W-:Y:S02]  /*3ea0*/  IADD3 R5, R5, 0x48, RZ ;  /* 0x0000004805057810 */ /* 0x000fe40007ffe0ff */
[----:B------:R-:W-:-:S02]  /*3eb0*/  IMNMX R236, RZ, R21, !PT ;  /* 0x00000015ffec7217 */ /* 0x000fc40007800200 */
[----:B------:R-:W-:Y:S01]  /*3ec0*/  IMNMX R240, R22, UR14, PT ;  /* 0x0000000e16f07c17 */ /* 0x000fe2000b800200 */
[----:B-1----:R-:W-:Y:S01]  /*3ed0*/  HMMA.16816.F32 R52, R8, R28, R52 ;  /* 0x0000001c0834723c */ /* 0x002fe20000001834 */
[C---:B------:R-:W-:Y:S02]  /*3ee0*/  IADD3 R21, R20.reuse, UR17, RZ ;  /* 0x0000001114157c10 */ /* 0x040fe4000fffe0ff */
[----:B------:R-:W-:Y:S02]  /*3ef0*/  IADD3 R20, R20, UR7, RZ ;  /* 0x0000000714147c10 */ /* 0x000fe4000fffe0ff */
[----:B------:R-:W-:Y:S02]  /*3f00*/  IADD3 R22, R7, UR17, RZ ;  /* 0x0000001107167c10 */ /* 0x000fe4000fffe0ff */
[C---:B------:R-:W-:Y:S01]  /*3f10*/  IADD3 R23, R5.reuse, UR17, RZ ;  /* 0x0000001105177c10 */ /* 0x040fe2000fffe0ff */
[----:B------:R-:W-:Y:S01]  /*3f20*/  HMMA.16816.F32 R44, R12, R30, R44 ;  /* 0x0000001e0c2c723c */ /* 0x000fe2000000182c */
[----:B------:R-:W-:-:S02]  /*3f30*/  IADD3 R5, R5, UR7, RZ ;  /* 0x0000000705057c10 */ /* 0x000fc4000fffe0ff */
[----:B------:R-:W-:Y:S02]  /*3f40*/  IMNMX R235, RZ, R21, !PT ;  /* 0x00000015ffeb7217 */ /* 0x000fe40007800200 */
[----:B------:R-:W-:Y:S02]  /*3f50*/  IMNMX R239, R20, UR14, PT ;  /* 0x0000000e14ef7c17 */ /* 0x000fe4000b800200 */
[----:B------:R-:W-:Y:S02]  /*3f60*/  IMNMX R234, RZ, R22, !PT ;  /* 0x00000016ffea7217 */ /* 0x000fe40007800200 */
[----:B------:R-:W-:Y:S02]  /*3f70*/  IMNMX R232, RZ, R23, !PT ;  /* 0x00000017ffe87217 */ /* 0x000fe40007800200 */
[----:B------:R-:W-:Y:S01]  /*3f80*/  HMMA.16816.F32 R20, R12, R28, R56 ;  /* 0x0000001c0c14723c */ /* 0x000fe20000001838 */
[----:B------:R-:W-:Y:S01]  /*3f90*/  IMNMX R237, R5, UR14, PT ;  /* 0x0000000e05ed7c17 */ /* 0x000fe2000b800200 */
[----:B------:R-:W-:Y:S01]  /*3fa0*/  FMUL.FTZ R5, R36, c[0x0][0x2ec] ;  /* 0x0000bb0024057a20 */ /* 0x000fe20000410000 */
[----:B------:R-:W-:-:S02]  /*3fb0*/  IADD3 R7, R7, UR7, RZ ;  /* 0x0000000707077c10 */ /* 0x000fc4000fffe0ff */
[----:B------:R-:W-:Y:S01]  /*3fc0*/  ISETP.GE.AND P1, PT, R4, R239, PT ;  /* 0x000000ef0400720c */ /* 0x000fe20003f26270 */
[----:B------:R1:W2:Y:S01]  /*3fd0*/  MUFU.TANH R76, R5 ;  /* 0x00000005004c7308 */ /* 0x0002a20000002400 */
[----:B------:R-:W-:Y:S01]  /*3fe0*/  IMNMX R238, R7, UR14, PT ;  /* 0x0000000e07ee7c17 */ /* 0x000fe2000b800200 */
[----:B------:R-:W-:Y:S01]  /*3ff0*/  FMUL.FTZ R28, R38, c[0x0][0x2ec] ;  /* 0x0000bb00261c7a20 */ /* 0x000fe20000410000 */
[----:B------:R-:W-:Y:S01]  /*4000*/  ISETP.LT.OR P1, PT, R4, R235, P1 ;  /* 0x000000eb0400720c */ /* 0x000fe20000f21670 */
[----:B------:R-:W-:Y:S01]  /*4010*/  FMUL.FTZ R7, R39, c[0x0][0x2ec] ;  /* 0x0000bb0027077a20 */ /* 0x000fe20000410000 */
[----:B------:R-:W-:Y:S02]  /*4020*/  ISETP.GE.AND P5, PT, R6, R240, PT ;  /* 0x000000f00600720c */ /* 0x000fe40003fa6270 */
[----:B-----5:R-:W-:Y:S01]  /*4030*/  FSEL R72, R128, -INF , !P1 ;  /* 0xff80000080487808 */ /* 0x020fe20004800000 */
[----:B------:R5:W-:Y:S01]  /*4040*/  MUFU.TANH R88, R7 ;  /* 0x0000000700587308 */ /* 0x000be20000002400 */
[----:B------:R-:W-:-:S02]  /*4050*/  ISETP.GE.AND P3, PT, R6, R239, PT ;  /* 0x000000ef0600720c */ /* 0x000fc40003f66270 */
[C---:B------:R-:W-:Y:S02]  /*4060*/  ISETP.GE.AND P2, PT, R6.reuse, R238, PT ;  /* 0x000000ee0600720c */ /* 0x040fe40003f46270 */
[-C--:B------:R-:W-:Y:S02]  /*4070*/  ISETP.GE.AND P6, PT, R6, R237.reuse, PT ;  /* 0x000000ed0600720c */ /* 0x080fe40003fc6270 */
[C---:B------:R-:W-:Y:S01]  /*4080*/  ISETP.GE.AND P0, PT, R4.reuse, R240, PT ;  /* 0x000000f00400720c */ /* 0x040fe20003f06270 */
[----:B-1----:R-:W-:Y:S01]  /*4090*/  FMUL.FTZ R5, R37, c[0x0][0x2ec] ;  /* 0x0000bb0025057a20 */ /* 0x002fe20000410000 */
[C---:B------:R-:W-:Y:S01]  /*40a0*/  ISETP.GE.AND P4, PT, R4.reuse, R238, PT ;  /* 0x000000ee0400720c */ /* 0x040fe20003f86270 */
[----:B------:R-:W1:Y:S01]  /*40b0*/  LDSM.16.M88.4 R36, [R218+0xb800] ;  /* 0x00b80000da24783b */ /* 0x000e620000000200 */
[----:B------:R-:W-:Y:S01]  /*40c0*/  ISETP.GE.AND P1, PT, R4, R237, PT ;  /* 0x000000ed0400720c */ /* 0x000fe20003f26270 */
[----:B------:R-:W1:Y:S01]  /*40d0*/  MUFU.TANH R90, R5 ;  /* 0x00000005005a7308 */ /* 0x000e620000002400 */
[----:B------:R-:W-:-:S02]  /*40e0*/  ISETP.LT.OR P5, PT, R6, R236, P5 ;  /* 0x000000ec0600720c */ /* 0x000fc40002fa1670 */
[----:B------:R-:W-:Y:S01]  /*40f0*/  ISETP.LT.OR P3, PT, R6, R235, P3 ;  /* 0x000000eb0600720c */ /* 0x000fe20001f61670 */
[----:B-----5:R-:W-:Y:S01]  /*4100*/  FMUL.FTZ R7, R20, c[0x0][0x2ec] ;  /* 0x0000bb0014077a20 */ /* 0x020fe20000410000 */
[C---:B------:R-:W-:Y:S02]  /*4110*/  ISETP.LT.OR P2, PT, R6.reuse, R234, P2 ;  /* 0x000000ea0600720c */ /* 0x040fe40001741670 */
[----:B------:R-:W-:Y:S01]  /*4120*/  ISETP.LT.OR P6, PT, R6, R232, P6 ;  /* 0x000000e80600720c */ /* 0x000fe200037c1670 */
[----:B------:R5:W1:Y:S01]  /*4130*/  MUFU.TANH R87, R7 ;  /* 0x0000000700577308 */ /* 0x000a620000002400 */
[C---:B------:R-:W-:Y:S02]  /*4140*/  ISETP.LT.OR P0, PT, R4.reuse, R236, P0 ;  /* 0x000000ec0400720c */ /* 0x040fe40000701670 */
[C---:B------:R-:W-:Y:S02]  /*4150*/  ISETP.LT.OR P4, PT, R4.reuse, R234, P4 ;  /* 0x000000ea0400720c */ /* 0x040fe40002781670 */
[----:B------:R-:W-:-:S02]  /*4160*/  ISETP.LT.OR P1, PT, R4, R232, P1 ;  /* 0x000000e80400720c */ /* 0x000fc40000f21670 */
[----:B------:R-:W-:Y:S01]  /*4170*/  IADD3 R6, R4, 0x8, RZ ;  /* 0x0000000804067810 */ /* 0x000fe20007ffe0ff */
[----:B------:R2:W1:Y:S01]  /*4180*/  MUFU.TANH R77, R28 ;  /* 0x0000001c004d7308 */ /* 0x0004620000002400 */
[----:B------:R-:W-:Y:S02]  /*4190*/  FSEL R60, R136, -INF , !P0 ;  /* 0xff800000883c7808 */ /* 0x000fe40004000000 */
[----:B------:R-:W-:Y:S02]  /*41a0*/  FSEL R78, R125, -INF , !P4 ;  /* 0xff8000007d4e7808 */ /* 0x000fe40006000000 */
[----:B---3--:R-:W-:Y:S02]  /*41b0*/  FSEL R84, R112, -INF , !P1 ;  /* 0xff80000070547808 */ /* 0x008fe40004800000 */
[----:B------:R-:W-:Y:S01]  /*41c0*/  FSEL R62, R131, -INF , !P5 ;  /* 0xff800000833e7808 */ /* 0x000fe20006800000 */
[----:B-----5:R-:W-:Y:S01]  /*41d0*/  FMUL.FTZ R7, R21, c[0x0][0x2ec] ;  /* 0x0000bb0015077a20 */ /* 0x020fe20000410000 */
[----:B------:R-:W-:-:S02]  /*41e0*/  ISETP.GE.AND P0, PT, R6, R240, PT ;  /* 0x000000f00600720c */ /* 0x000fc40003f06270 */
[C---:B------:R-:W-:Y:S01]  /*41f0*/  ISETP.GE.AND P4, PT, R6.reuse, R239, PT ;  /* 0x000000ef0600720c */ /* 0x040fe20003f86270 */
[----:B------:R3:W-:Y:S01]  /*4200*/  MUFU.TANH R89, R7 ;  /* 0x0000000700597308 */ /* 0x0007e20000002400 */
[C---:B------:R-:W-:Y:S02]  /*4210*/  ISETP.GE.AND P1, PT, R6.reuse, R238, PT ;  /* 0x000000ee0600720c */ /* 0x040fe40003f26270 */
[C---:B------:R-:W-:Y:S01]  /*4220*/  ISETP.GE.AND P5, PT, R6.reuse, R237, PT ;  /* 0x000000ed0600720c */ /* 0x040fe20003fa6270 */
[----:B--2---:R-:W-:Y:S01]  /*4230*/  HMMA.16816.F32 R28, R8, R30, R40 ;  /* 0x0000001e081c723c */ /* 0x004fe20000001828 */
[C---:B------:R-:W-:Y:S02]  /*4240*/  ISETP.LT.OR P0, PT, R6.reuse, R236, P0 ;  /* 0x000000ec0600720c */ /* 0x040fe40000701670 */
[C---:B------:R-:W-:Y:S02]  /*4250*/  ISETP.LT.OR P4, PT, R6.reuse, R235, P4 ;  /* 0x000000eb0600720c */ /* 0x040fe40002781670 */
[----:B------:R-:W-:-:S02]  /*4260*/  ISETP.LT.OR P1, PT, R6, R234, P1 ;  /* 0x000000ea0600720c */ /* 0x000fc40000f21670 */
[----:B------:R-:W-:Y:S01]  /*4270*/  ISETP.LT.OR P5, PT, R6, R232, P5 ;  /* 0x000000e80600720c */ /* 0x000fe20002fa1670 */
[----:B------:R-:W-:Y:S01]  /*4280*/  FMUL.FTZ R6, R23, c[0x0][0x2ec] ;  /* 0x0000bb0017067a20 */ /* 0x000fe20000410000 */
[----:B------:R-:W-:Y:S01]  /*4290*/  IADD3 R5, R4, 0x9, RZ ;  /* 0x0000000904057810 */ /* 0x000fe20007ffe0ff */
[C---:B-1----:R-:W-:Y:S01]  /*42a0*/  HMMA.16816.F32 R48, R24.reuse, R36, R68 ;  /* 0x000000241830723c */ /* 0x042fe20000001844 */
[----:B------:R-:W-:Y:S01]  /*42b0*/  FSEL R64, R130, -INF , !P3 ;  /* 0xff80000082407808 */ /* 0x000fe20005800000 */
[----:B---3--:R-:W-:Y:S01]  /*42c0*/  FMUL.FTZ R7, R22, c[0x0][0x2ec] ;  /* 0x0000bb0016077a20 */ /* 0x008fe20000410000 */
[----:B------:R-:W-:Y:S01]  /*42d0*/  FSEL R66, R129, -INF , !P2 ;  /* 0xff80000081427808 */ /* 0x000fe20005000000 */
[----:B------:R-:W1:Y:S01]  /*42e0*/  LDSM.16.M88.4 R20, [R217+0x3800] ;  /* 0x00380000d914783b */ /* 0x000e620000000200 */
[C---:B------:R-:W-:Y:S01]  /*42f0*/  ISETP.GE.AND P3, PT, R5.reuse, R240, PT ;  /* 0x000000f00500720c */ /* 0x040fe20003f66270 */
[----:B------:R2:W3:Y:S01]  /*4300*/  MUFU.TANH R85, R7 ;  /* 0x0000000700557308 */ /* 0x0004e20000002400 */
[C---:B------:R-:W-:Y:S01]  /*4310*/  ISETP.GE.AND P2, PT, R5.reuse, R239, PT ;  /* 0x000000ef0500720c */ /* 0x040fe20003f46270 */
[----:B------:R-:W-:Y:S01]  /*4320*/  HMMA.16816.F32 R56, R24, R38, R32 ;  /* 0x000000261838723c */ /* 0x000fe20000001820 */
[----:B------:R-:W-:Y:S01]  /*4330*/  ISETP.LT.OR P3, PT, R5, R236, P3 ;  /* 0x000000ec0500720c */ /* 0x000fe20001f61670 */
[----:B------:R-:W-:-:S04]  /*4340*/  DEPBAR.LE SB0, 0x0 ;  /* 0x000080000000791a */ /* 0x000fc80000000000 */
[----:B------:R-:W-:Y:S01]  /*4350*/  ISETP.LT.OR P2, PT, R5, R235, P2 ;  /* 0x000000eb0500720c */ /* 0x000fe20001741670 */
[----:B------:R5:W-:Y:S01]  /*4360*/  MUFU.TANH R86, R6 ;  /* 0x0000000600567308 */ /* 0x000be20000002400 */
[----:B------:R-:W-:Y:S01]  /*4370*/  FSEL R63, R113, -INF , !P4 ;  /* 0xff800000713f7808 */ /* 0x000fe20006000000 */
[----:B------:R-:W-:Y:S01]  /*4380*/  FMUL.FTZ R24, R46, c[0x0][0x2ec] ;  /* 0x0000bb002e187a20 */ /* 0x000fe20000410000 */
[----:B------:R-:W-:Y:S01]  /*4390*/  FSEL R74, R97, -INF , !P5 ;  /* 0xff800000614a7808 */ /* 0x000fe20006800000 */
[----:B------:R-:W-:Y:S01]  /*43a0*/  FMUL.FTZ R30, R30, c[0x0][0x2ec] ;  /* 0x0000bb001e1e7a20 */ /* 0x000fe20000410000 */
[----:B------:R-:W-:Y:S01]  /*43b0*/  FSEL R75, R126, -INF , !P6 ;  /* 0xff8000007e4b7808 */ /* 0x000fe20007000000 */
[----:B--2---:R-:W-:Y:S01]  /*43c0*/  FMUL.FTZ R7, R52, c[0x0][0x2ec] ;  /* 0x0000bb0034077a20 */ /* 0x004fe20000410000 */
[----:B------:R-:W-:Y:S01]  /*43d0*/  FSEL R52, R127, -INF , !P3 ;  /* 0xff8000007f347808 */ /* 0x000fe20005800000 */
[----:B------:R2:W-:Y:S01]  /*43e0*/  MUFU.TANH R68, R24 ;  /* 0x0000001800447308 */ /* 0x0005e20000002400 */
[----:B------:R-:W-:-:S02]  /*43f0*/  FSEL R61, R124, -INF , !P0 ;  /* 0xff8000007c3d7808 */ /* 0x000fc40004000000 */
[C---:B------:R-:W-:Y:S02]  /*4400*/  ISETP.GE.AND P6, PT, R5.reuse, R238, PT ;  /* 0x000000ee0500720c */ /* 0x040fe40003fc6270 */
[C---:B------:R-:W-:Y:S02]  /*4410*/  ISETP.GE.AND P0, PT, R5.reuse, R237, PT ;  /* 0x000000ed0500720c */ /* 0x040fe40003f06270 */
[----:B-----5:R-:W-:Y:S01]  /*4420*/  IADD3 R6, R4, 0x10, RZ ;  /* 0x0000001004067810 */ /* 0x020fe20007ffe0ff */
[----:B------:R5:W1:Y:S01]  /*4430*/  MUFU.TANH R82, R7 ;  /* 0x0000000700527308 */ /* 0x000a620000002400 */
[----:B------:R-:W-:Y:S02]  /*4440*/  ISETP.LT.OR P6, PT, R5, R234, P6 ;  /* 0x000000ea0500720c */ /* 0x000fe400037c1670 */
[C---:B------:R-:W-:Y:S02]  /*4450*/  ISETP.GE.AND P4, PT, R6.reuse, R240, PT ;  /* 0x000000f00600720c */ /* 0x040fe40003f86270 */
[----:B------:R-:W-:-:S02]  /*4460*/  ISETP.GE.AND P5, PT, R6, R239, PT ;  /* 0x000000ef0600720c */ /* 0x000fc40003fa6270 */
[C---:B------:R-:W-:Y:S01]  /*4470*/  ISETP.GE.AND P3, PT, R6.reuse, R238, PT ;  /* 0x000000ee0600720c */ /* 0x040fe20003f66270 */
[----:B--2---:R-:W-:Y:S01]  /*4480*/  HMMA.16816.F32 R24, R16, R36, R120 ;  /* 0x000000241018723c */ /* 0x004fe20000001878 */
[C---:B------:R-:W-:Y:S01]  /*4490*/  ISETP.LT.OR P4, PT, R6.reuse, R236, P4 ;  /* 0x000000ec0600720c */ /* 0x040fe20002781670 */
[----:B------:R-:W-:Y:S01]  /*44a0*/  MUFU.TANH R30, R30 ;  /* 0x0000001e001e7308 */ /* 0x000fe20000002400 */
[C---:B------:R-:W-:Y:S02]  /*44b0*/  ISETP.LT.OR P5, PT, R6.reuse, R235, P5 ;  /* 0x000000eb0600720c */ /* 0x040fe40002fa1670 */
[C---:B------:R-:W-:Y:S01]  /*44c0*/  ISETP.LT.OR P3, PT, R6.reuse, R234, P3 ;  /* 0x000000ea0600720c */ /* 0x040fe20001f61670 */
[----:B------:R-:W-:Y:S01]  /*44d0*/  BAR.SYNC.DEFER_BLOCKING 0x0 ;  /* 0x0000000000007b1d */ /* 0x000fe20000010000 */
[----:B------:R-:W-:Y:S01]  /*44e0*/  ISETP.LT.OR P0, PT, R5, R232, P0 ;  /* 0x000000e80500720c */ /* 0x000fe20000701670 */
[----:B-----5:R-:W-:Y:S01]  /*44f0*/  FMUL.FTZ R7, R53, c[0x0][0x2ec] ;  /* 0x0000bb0035077a20 */ /* 0x020fe20000410000 */
[----:B------:R-:W-:Y:S01]  /*4500*/  FSEL R53, R115, -INF , !P2 ;  /* 0xff80000073357808 */ /* 0x000fe20005000000 */
[----:B-1----:R-:W-:Y:S01]  /*4510*/  HMMA.16816.F32 R32, R12, R20, R48 ;  /* 0x000000140c20723c */ /* 0x002fe20000001830 */
[----:B------:R-:W-:Y:S01]  /*4520*/  ISETP.GE.AND P2, PT, R6, R237, PT ;  /* 0x000000ed0600720c */ /* 0x000fe20003f46270 */
[----:B------:R1:W-:Y:S01]  /*4530*/  MUFU.TANH R83, R7 ;  /* 0x0000000700537308 */ /* 0x0003e20000002400 */
[----:B------:R-:W-:-:S02]  /*4540*/  IADD3 R5, R4, 0x11, RZ ;  /* 0x0000001104057810 */ /* 0x000fc40007ffe0ff */
[----:B------:R-:W-:Y:S01]  /*4550*/  ISETP.LT.OR P2, PT, R6, R232, P2 ;  /* 0x000000e80600720c */ /* 0x000fe20001741670 */
[----:B------:R-:W-:Y:S01]  /*4560*/  FMUL.FTZ R6, R55, c[0x0][0x2ec] ;  /* 0x0000bb0037067a20 */ /* 0x000fe20000410000 */
[----:B------:R-:W-:Y:S01]  /*4570*/  FSEL R67, R102, -INF , !P1 ;  /* 0xff80000066437808 */ /* 0x000fe20004800000 */
[----:B------:R-:W-:Y:S01]  /*4580*/  HMMA.16816.F32 R16, R16, R38, R104 ;  /* 0x000000261010723c */ /* 0x000fe20000001868 */
[----:B----4-:R-:W-:Y:S01]  /*4590*/  FSEL R65, R101, -INF , !P0 ;  /* 0xff80000065417808 */ /* 0x010fe20004000000 */
[----:B------:R2:W-:Y:S01]  /*45a0*/  MUFU.TANH R80, R6 ;  /* 0x0000000600507308 */ /* 0x0005e20000002400 */
[C---:B------:R-:W-:Y:S02]  /*45b0*/  ISETP.GE.AND P1, PT, R5.reuse, R240, PT ;  /* 0x000000f00500720c */ /* 0x040fe40003f26270 */
[C---:B------:R-:W-:Y:S02]  /*45c0*/  ISETP.GE.AND P0, PT, R5.reuse, R238, PT ;  /* 0x000000ee0500720c */ /* 0x040fe40003f06270 */
[C---:B------:R-:W-:Y:S01]  /*45d0*/  ISETP.LT.OR P1, PT, R5.reuse, R236, P1 ;  /* 0x000000ec0500720c */ /* 0x040fe20000f21670 */
[----:B------:R-:W-:Y:S01]  /*45e0*/  HMMA.16816.F32 R24, R8, R20, R24 ;  /* 0x000000140818723c */ /* 0x000fe20000001818 */
[----:B------:R-:W-:Y:S01]  /*45f0*/  ISETP.LT.OR P0, PT, R5, R234, P0 ;  /* 0x000000ea0500720c */ /* 0x000fe20000701670 */
[----:B-1----:R-:W-:Y:S01]  /*4600*/  FMUL.FTZ R7, R54, c[0x0][0x2ec] ;  /* 0x0000bb0036077a20 */ /* 0x002fe20000410000 */
[----:B------:R-:W-:-:S02]  /*4610*/  FSEL R54, R114, -INF , !P6 ;  /* 0xff80000072367808 */ /* 0x000fc40007000000 */
[----:B------:R-:W-:Y:S01]  /*4620*/  ISETP.GE.AND P6, PT, R5, R239, PT ;  /* 0x000000ef0500720c */ /* 0x000fe20003fc6270 */
[----:B------:R1:W4:Y:S01]  /*4630*/  MUFU.TANH R81, R7 ;  /* 0x0000000700517308 */ /* 0x0003220000002400 */
[----:B------:R-:W-:Y:S01]  /*4640*/  FSEL R42, R99, -INF , !P5 ;  /* 0xff800000632a7808 */ /* 0x000fe20006800000 */
[-C--:B------:R-:W-:Y:S01]  /*4650*/  HMMA.16816.F32 R12, R12, R22.reuse, R56 ;  /* 0x000000160c0c723c */ /* 0x080fe20000001838 */
[C---:B------:R-:W-:Y:S01]  /*4660*/  ISETP.LT.OR P6, PT, R5.reuse, R235, P6 ;  /* 0x000000eb0500720c */ /* 0x040fe200037c1670 */
[----:B--2---:R-:W-:Y:S01]  /*4670*/  FMUL.FTZ R6, R44, c[0x0][0x2ec] ;  /* 0x0000bb002c067a20 */ /* 0x004fe20000410000 */
[----:B------:R-:W-:Y:S02]  /*4680*/  FSEL R44, R100, -INF , !P4 ;  /* 0xff800000642c7808 */ /* 0x000fe40006000000 */
[----:B------:R-:W-:Y:S01]  /*4690*/  ISETP.GE.AND P4, PT, R5, R237, PT ;  /* 0x000000ed0500720c */ /* 0x000fe20003f86270 */
[----:B------:R2:W-:Y:S01]  /*46a0*/  MUFU.TANH R71, R6 ;  /* 0x0000000600477308 */ /* 0x0005e20000002400 */
[----:B------:R-:W-:Y:S01]  /*46b0*/  FSEL R73, R73, -INF , !P2 ;  /* 0xff80000049497808 */ /* 0x000fe20005000000 */
[----:B------:R-:W-:Y:S01]  /*46c0*/  HMMA.16816.F32 R8, R8, R22, R16 ;  /* 0x000000160808723c */ /* 0x000fe20000001810 */
[----:B------:R-:W-:Y:S01]  /*46d0*/  ISETP.LT.OR P4, PT, R5, R232, P4 ;  /* 0x000000e80500720c */ /* 0x000fe20002781670 */
[----:B------:R-:W-:Y:S01]  /*46e0*/  FMUL.FTZ R5, R45, c[0x0][0x2ec] ;  /* 0x0000bb002d057a20 */ /* 0x000fe20000410000 */
[----:B------:R-:W-:-:S02]  /*46f0*/  FSEL R40, R103, -INF , !P1 ;  /* 0xff80000067287808 */ /* 0x000fc40004800000 */
[----:B------:R-:W-:Y:S01]  /*4700*/  FSEL R41, R98, -INF , !P6 ;  /* 0xff80000062297808 */ /* 0x000fe20007000000 */
[----:B------:R5:W-:Y:S01]  /*4710*/  MUFU.TANH R69, R5 ;  /* 0x0000000500457308 */ /* 0x000be20000002400 */
[----:B------:R-:W-:Y:S01]  /*4720*/  FSEL R45, R95, -INF , !P3 ;  /* 0xff8000005f2d7808 */ /* 0x000fe20005800000 */
[----:B-1----:R-:W-:Y:S01]  /*4730*/  FMUL.FTZ R7, R47, c[0x0][0x2ec] ;  /* 0x0000bb002f077a20 */ /* 0x002fe20000410000 */
[----:B------:R-:W-:Y:S01]  /*4740*/  FSEL R43, R96, -INF , !P0 ;  /* 0xff800000602b7808 */ /* 0x000fe20004000000 */
[----:B------:R-:W-:Y:S01]  /*4750*/  FMUL.FTZ R24, R24, c[0x0][0x2ec] ;  /* 0x0000bb0018187a20 */ /* 0x000fe20000410000 */
[----:B------:R-:W-:Y:S01]  /*4760*/  FSEL R79, R79, -INF , !P4 ;  /* 0xff8000004f4f7808 */ /* 0x000fe20006000000 */
[----:B------:R-:W-:Y:S01]  /*4770*/  FMUL.FTZ R25, R25, c[0x0][0x2ec] ;  /* 0x0000bb0019197a20 */ /* 0x000fe20000410000 */
[----:B--2---:R-:W-:Y:S01]  /*4780*/  IADD3 R6, R4, 0x18, RZ ;  /* 0x0000001804067810 */ /* 0x004fe20007ffe0ff */
[----:B------:R1:W-:Y:S02]  /*4790*/  MUFU.TANH R70, R7 ;  /* 0x0000000700467308 */ /* 0x0003e40000002400 */
[----:B------:R-:W-:Y:S01]  /*47a0*/  FMUL.FTZ R14, R14, c[0x0][0x2ec] ;  /* 0x0000bb000e0e7a20 */ /* 0x000fe20000410000 */
[----:B------:R-:W-:Y:S01]  /*47b0*/  ISETP.GE.AND P5, PT, R6, R240, PT ;  /* 0x000000f00600720c */ /* 0x000fe20003fa6270 */
[----:B------:R-:W-:Y:S01]  /*47c0*/  FMUL.FTZ R26, R26, c[0x0][0x2ec] ;  /* 0x0000bb001a1a7a20 */ /* 0x000fe20000410000 */
[C---:B------:R-:W-:Y:S01]  /*47d0*/  ISETP.GE.AND P2, PT, R6.reuse, R239, PT ;  /* 0x000000ef0600720c */ /* 0x040fe20003f46270 */
[----:B------:R-:W-:Y:S01]  /*47e0*/  FMUL.FTZ R27, R27, c[0x0][0x2ec] ;  /* 0x0000bb001b1b7a20 */ /* 0x000fe20000410000 */
[----:B------:R-:W-:Y:S01]  /*47f0*/  ISETP.LT.OR P5, PT, R6, R236, P5 ;  /* 0x000000ec0600720c */ /* 0x000fe20002fa1670 */
[----:B------:R-:W-:Y:S01]  /*4800*/  MUFU.TANH R24, R24 ;  /* 0x0000001800187308 */ /* 0x000fe20000002400 */
[----:B-----5:R-:W-:Y:S01]  /*4810*/  IADD3 R5, R4, 0x19, RZ ;  /* 0x0000001904057810 */ /* 0x020fe20007ffe0ff */
[----:B------:R-:W-:Y:S01]  /*4820*/  FMUL.FTZ R13, R13, c[0x0][0x2ec] ;  /* 0x0000bb000d0d7a20 */ /* 0x000fe20000410000 */
[C---:B------:R-:W-:Y:S01]  /*4830*/  ISETP.GE.AND P1, PT, R6.reuse, R238, PT ;  /* 0x000000ee0600720c */ /* 0x040fe20003f26270 */
[----:B------:R-:W-:Y:S01]  /*4840*/  FMUL.FTZ R15, R15, c[0x0][0x2ec] ;  /* 0x0000bb000f0f7a20 */ /* 0x000fe20000410000 */
[----:B------:R-:W-:Y:S01]  /*4850*/  ISETP.GE.AND P6, PT, R6, R237, PT ;  /* 0x000000ed0600720c */ /* 0x000fe20003fc6270 */
[----:B------:R-:W-:Y:S01]  /*4860*/  FMUL.FTZ R8, R8, c[0x0][0x2ec] ;  /* 0x0000bb0008087a20 */ /* 0x000fe20000410000 */
[----:B------:R-:W-:Y:S01]  /*4870*/  FSEL R36, R91, -INF , !P5 ;  /* 0xff8000005b247808 */ /* 0x000fe20006800000 */
[----:B-1----:R-:W-:Y:S01]  /*4880*/  FMUL.FTZ R7, R31, c[0x0][0x2ec] ;  /* 0x0000bb001f077a20 */ /* 0x002fe20000410000 */
[C---:B------:R-:W-:Y:S01]  /*4890*/  ISETP.GE.AND P3, PT, R5.reuse, R240, PT ;  /* 0x000000f00500720c */ /* 0x040fe20003f66270 */
[----:B------:R-:W-:Y:S01]  /*48a0*/  MUFU.TANH R14, R14 ;  /* 0x0000000e000e7308 */ /* 0x000fe20000002400 */
[----:B------:R-:W-:Y:S01]  /*48b0*/  ISETP.GE.AND P0, PT, R5, R239, PT ;  /* 0x000000ef0500720c */ /* 0x000fe20003f06270 */
[----:B------:R-:W-:Y:S01]  /*48c0*/  FMUL.FTZ R9, R9, c[0x0][0x2ec] ;  /* 0x0000bb0009097a20 */ /* 0x000fe20000410000 */
[C---:B------:R-:W-:Y:S01]  /*48d0*/  ISETP.GE.AND P4, PT, R5.reuse, R238, PT ;  /* 0x000000ee0500720c */ /* 0x040fe20003f86270 */
[----:B------:R-:W-:Y:S01]  /*48e0*/  FMUL.FTZ R10, R10, c[0x0][0x2ec] ;  /* 0x0000bb000a0a7a20 */ /* 0x000fe20000410000 */
[----:B------:R-:W-:Y:S01]  /*48f0*/  ISETP.GE.AND P5, PT, R5, R237, PT ;  /* 0x000000ed0500720c */ /* 0x000fe20003fa6270 */
[----:B------:R-:W-:Y:S01]  /*4900*/  FMUL.FTZ R11, R11, c[0x0][0x2ec] ;  /* 0x0000bb000b0b7a20 */ /* 0x000fe20000410000 */
[C---:B------:R-:W-:Y:S01]  /*4910*/  ISETP.LT.OR P2, PT, R6.reuse, R235, P2 ;  /* 0x000000eb0600720c */ /* 0x040fe20001741670 */
[----:B------:R1:W-:Y:S01]  /*4920*/  MUFU.TANH R47, R7 ;  /* 0x00000007002f7308 */ /* 0x0003e20000002400 */
[----:B------:R-:W-:-:S02]  /*4930*/  ISETP.LT.OR P1, PT, R6, R234, P1 ;  /* 0x000000ea0600720c */ /* 0x000fc40000f21670 */
[----:B------:R-:W-:Y:S01]  /*4940*/  ISETP.LT.OR P6, PT, R6, R232, P6 ;  /* 0x000000e80600720c */ /* 0x000fe200037c1670 */
[----:B------:R-:W-:Y:S01]  /*4950*/  FMUL.FTZ R6, R28, c[0x0][0x2ec] ;  /* 0x0000bb001c067a20 */ /* 0x000fe20000410000 */
[C---:B------:R-:W-:Y:S02]  /*4960*/  ISETP.LT.OR P3, PT, R5.reuse, R236, P3 ;  /* 0x000000ec0500720c */ /* 0x040fe40001f61670 */
[C---:B------:R-:W-:Y:S01]  /*4970*/  ISETP.LT.OR P0, PT, R5.reuse, R235, P0 ;  /* 0x000000eb0500720c */ /* 0x040fe20000701670 */
[----:B------:R2:W5:Y:S01]  /*4980*/  MUFU.TANH R55, R6 ;  /* 0x0000000600377308 */ /* 0x0005620000002400 */
[C---:B------:R-:W-:Y:S02]  /*4990*/  ISETP.LT.OR P4, PT, R5.reuse, R234, P4 ;  /* 0x000000ea0500720c */ /* 0x040fe40002781670 */
[----:B------:R-:W-:Y:S02]  /*49a0*/  ISETP.LT.OR P5, PT, R5, R232, P5 ;  /* 0x000000e80500720c */ /* 0x000fe40002fa1670 */
[----:B------:R-:W-:-:S02]  /*49b0*/  IADD3 R5, R4, 0x20, RZ ;  /* 0x0000002004057810 */ /* 0x000fc40007ffe0ff */
[----:B------:R-:W-:Y:S01]  /*49c0*/  FSEL R31, R93, -INF , !P2 ;  /* 0xff8000005d1f7808 */ /* 0x000fe20005000000 */
[----:B-1----:R-:W-:Y:S01]  /*49d0*/  FMUL.FTZ R7, R32, c[0x0][0x2ec] ;  /* 0x0000bb0020077a20 */ /* 0x002fe20000410000 */
[C---:B------:R-:W-:Y:S01]  /*49e0*/  ISETP.GE.AND P2, PT, R5.reuse, R240, PT ;  /* 0x000000f00500720c */ /* 0x040fe20003f46270 */
[----:B------:R-:W-:Y:S01]  /*49f0*/  MUFU.TANH R25, R25 ;  /* 0x0000001900197308 */ /* 0x000fe20000002400 */
[----:B------:R-:W-:Y:S02]  /*4a00*/  FSEL R46, R76, -INF , !P1 ;  /* 0xff8000004c2e7808 */ /* 0x000fe40004800000 */
[----:B------:R-:W-:Y:S02]  /*4a10*/  ISETP.LT.OR P2, PT, R5, R236, P2 ;  /* 0x000000ec0500720c */ /* 0x000fe40001741670 */
[----:B------:R-:W-:Y:S01]  /*4a20*/  FSEL R37, R90, -INF , !P4 ;  /* 0xff8000005a257808 */ /* 0x000fe20006000000 */
[----:B--2---:R-:W-:Y:S01]  /*4a30*/  FMUL.FTZ R6, R29, c[0x0][0x2ec] ;  /* 0x0000bb001d067a20 */ /* 0x004fe20000410000 */
[----:B------:R-:W-:Y:S01]  /*4a40*/  FSEL R29, R92, -INF , !P0 ;  /* 0xff8000005c1d7808 */ /* 0x000fe20004000000 */
[----:B------:R1:W-:Y:S01]  /*4a50*/  MUFU.TANH R32, R7 ;  /* 0x0000000700207308 */ /* 0x0003e20000002400 */
[----:B------:R-:W-:-:S02]  /*4a60*/  FSEL R76, R88, -INF , !P5 ;  /* 0xff800000584c7808 */ /* 0x000fc40006800000 */
[----:B------:R-:W-:Y:S02]  /*4a70*/  FSEL R161, R87, -INF , !P2 ;  /* 0xff80000057a17808 */ /* 0x000fe40005000000 */
[----:B------:R-:W-:Y:S02]  /*4a80*/  FSEL R77, R77, -INF , !P6 ;  /* 0xff8000004d4d7808 */ /* 0x000fe40007000000 */
[----:B------:R-:W-:Y:S01]  /*4a90*/  FSEL R28, R94, -INF , !P3 ;  /* 0xff8000005e1c7808 */ /* 0x000fe20005800000 */
[----:B------:R2:W2:Y:S01]  /*4aa0*/  MUFU.TANH R48, R6 ;  /* 0x0000000600307308 */ /* 0x0004a20000002400 */
[C---:B------:R-:W-:Y:S02]  /*4ab0*/  ISETP.GE.AND P1, PT, R5.reuse, R239, PT ;  /* 0x000000ef0500720c */ /* 0x040fe40003f26270 */
[C---:B------:R-:W-:Y:S02]  /*4ac0*/  ISETP.GE.AND P6, PT, R5.reuse, R238, PT ;  /* 0x000000ee0500720c */ /* 0x040fe40003fc6270 */
[----:B------:R-:W-:-:S02]  /*4ad0*/  ISETP.GE.AND P3, PT, R5, R237, PT ;  /* 0x000000ed0500720c */ /* 0x000fc40003f66270 */
[----:B------:R-:W-:Y:S01]  /*4ae0*/  ISETP.LT.OR P1, PT, R5, R235, P1 ;  /* 0x000000eb0500720c */ /* 0x000fe20000f21670 */
[----:B-1----:R-:W-:Y:S01]  /*4af0*/  FMUL.FTZ R7, R33, c[0x0][0x2ec] ;  /* 0x0000bb0021077a20 */ /* 0x002fe20000410000 */
[C---:B------:R-:W-:Y:S01]  /*4b00*/  ISETP.LT.OR P6, PT, R5.reuse, R234, P6 ;  /* 0x000000ea0500720c */ /* 0x040fe200037c1670 */
[----:B------:R-:W-:Y:S01]  /*4b10*/  MUFU.TANH R26, R26 ;  /* 0x0000001a001a7308 */ /* 0x000fe20000002400 */
[----:B------:R-:W-:Y:S02]  /*4b20*/  ISETP.LT.OR P3, PT, R5, R232, P3 ;  /* 0x000000e80500720c */ /* 0x000fe40001f61670 */
[C---:B------:R-:W-:Y:S02]  /*4b30*/  IADD3 R5, R4.reuse, 0x28, RZ ;  /* 0x0000002804057810 */ /* 0x040fe40007ffe0ff */
[----:B---3--:R-:W-:Y:S02]  /*4b40*/  FSEL R162, R85, -INF , !P1 ;  /* 0xff80000055a27808 */ /* 0x008fe40004800000 */
[----:B--2---:R-:W-:Y:S01]  /*4b50*/  IADD3 R6, R4, 0x21, RZ ;  /* 0x0000002104067810 */ /* 0x004fe20007ffe0ff */
[----:B------:R1:W-:Y:S01]  /*4b60*/  MUFU.TANH R33, R7 ;  /* 0x0000000700217308 */ /* 0x0003e20000002400 */
[----:B------:R-:W-:-:S02]  /*4b70*/  FSEL R159, R82, -INF , !P6 ;  /* 0xff800000529f7808 */ /* 0x000fc40007000000 */
[C---:B------:R-:W-:Y:S02]  /*4b80*/  ISETP.GE.AND P0, PT, R6.reuse, R240, PT ;  /* 0x000000f00600720c */ /* 0x040fe40003f06270 */
[C---:B------:R-:W-:Y:S02]  /*4b90*/  ISETP.GE.AND P4, PT, R6.reuse, R239, PT ;  /* 0x000000ef0600720c */ /* 0x040fe40003f86270 */
[C---:B------:R-:W-:Y:S01]  /*4ba0*/  ISETP.GE.AND P5, PT, R6.reuse, R238, PT ;  /* 0x000000ee0600720c */ /* 0x040fe20003fa6270 */
[----:B------:R-:W-:Y:S01]  /*4bb0*/  MUFU.TANH R27, R27 ;  /* 0x0000001b001b7308 */ /* 0x000fe20000002400 */
[C---:B------:R-:W-:Y:S02]  /*4bc0*/  ISETP.GE.AND P2, PT, R6.reuse, R237, PT ;  /* 0x000000ed0600720c */ /* 0x040fe40003f46270 */
[C---:B------:R-:W-:Y:S02]  /*4bd0*/  ISETP.LT.OR P0, PT, R6.reuse, R236, P0 ;  /* 0x000000ec0600720c */ /* 0x040fe40000701670 */
[----:B------:R-:W-:-:S02]  /*4be0*/  ISETP.LT.OR P4, PT, R6, R235, P4 ;  /* 0x000000eb0600720c */ /* 0x000fc40002781670 */
[----:B------:R-:W-:Y:S01]  /*4bf0*/  ISETP.LT.OR P5, PT, R6, R234, P5 ;  /* 0x000000ea0600720c */ /* 0x000fe20002fa1670 */
[----:B-1----:R-:W-:Y:S01]  /*4c00*/  FMUL.FTZ R7, R34, c[0x0][0x2ec] ;  /* 0x0000bb0022077a20 */ /* 0x002fe20000410000 */
[----:B------:R-:W-:Y:S01]  /*4c10*/  ISETP.LT.OR P2, PT, R6, R232, P2 ;  /* 0x000000e80600720c */ /* 0x000fe20001741670 */
[----:B------:R-:W-:Y:S01]  /*4c20*/  FMUL.FTZ R6, R35, c[0x0][0x2ec] ;  /* 0x0000bb0023067a20 */ /* 0x000fe20000410000 */
[----:B----4-:R-:W-:Y:S01]  /*4c30*/  FSEL R160, R81, -INF , !P3 ;  /* 0xff80000051a07808 */ /* 0x010fe20005800000 */
[----:B------:R1:W2:Y:S01]  /*4c40*/  MUFU.TANH R20, R7 ;  /* 0x0000000700147308 */ /* 0x0002a20000002400 */
[----:B------:R-:W-:Y:S02]  /*4c50*/  FSEL R156, R89, -INF , !P0 ;  /* 0xff800000599c7808 */ /* 0x000fe40004000000 */
[----:B------:R-:W-:Y:S02]  /*4c60*/  FSEL R154, R86, -INF , !P4 ;  /* 0xff800000569a7808 */ /* 0x000fe40006000000 */
[----:B------:R-:W-:-:S02]  /*4c70*/  ISETP.GE.AND P1, PT, R5, R240, PT ;  /* 0x000000f00500720c */ /* 0x000fc40003f26270 */
[C---:B------:R-:W-:Y:S01]  /*4c80*/  ISETP.GE.AND P6, PT, R5.reuse, R239, PT ;  /* 0x000000ef0500720c */ /* 0x040fe20003fc6270 */
[----:B------:R3:W4:Y:S01]  /*4c90*/  MUFU.TANH R21, R6 ;  /* 0x0000000600157308 */ /* 0x0007220000002400 */
[C---:B------:R-:W-:Y:S02]  /*4ca0*/  ISETP.GE.AND P3, PT, R5.reuse, R238, PT ;  /* 0x000000ee0500720c */ /* 0x040fe40003f66270 */
[C---:B------:R-:W-:Y:S02]  /*4cb0*/  ISETP.GE.AND P0, PT, R5.reuse, R237, PT ;  /* 0x000000ed0500720c */ /* 0x040fe40003f06270 */
[C---:B------:R-:W-:Y:S02]  /*4cc0*/  ISETP.LT.OR P1, PT, R5.reuse, R236, P1 ;  /* 0x000000ec0500720c */ /* 0x040fe40000f21670 */
[C---:B------:R-:W-:Y:S01]  /*4cd0*/  ISETP.LT.OR P6, PT, R5.reuse, R235, P6 ;  /* 0x000000eb0500720c */ /* 0x040fe200037c1670 */
[----:B-1----:R-:W-:Y:S01]  /*4ce0*/  FMUL.FTZ R7, R12, c[0x0][0x2ec] ;  /* 0x0000bb000c077a20 */ /* 0x002fe20000410000 */
[C---:B------:R-:W-:Y:S01]  /*4cf0*/  ISETP.LT.OR P3, PT, R5.reuse, R234, P3 ;  /* 0x000000ea0500720c */ /* 0x040fe20001f61670 */
[----:B------:R-:W-:Y:S01]  /*4d00*/  MUFU.TANH R13, R13 ;  /* 0x0000000d000d7308 */ /* 0x000fe20000002400 */
[----:B------:R-:W-:-:S02]  /*4d10*/  ISETP.LT.OR P0, PT, R5, R232, P0 ;  /* 0x000000e80500720c */ /* 0x000fc40000701670 */
[C---:B------:R-:W-:Y:S02]  /*4d20*/  IADD3 R5, R4.reuse, 0x30, RZ ;  /* 0x0000003004057810 */ /* 0x040fe40007ffe0ff */
[----:B------:R-:W-:Y:S02]  /*4d30*/  FSEL R155, R83, -INF , !P5 ;  /* 0xff800000539b7808 */ /* 0x000fe40006800000 */
[----:B---3--:R-:W-:Y:S01]  /*4d40*/  IADD3 R6, R4, 0x29, RZ ;  /* 0x0000002904067810 */ /* 0x008fe20007ffe0ff */
[----:B------:R-:W1:Y:S01]  /*4d50*/  MUFU.TANH R7, R7 ;  /* 0x0000000700077308 */ /* 0x000e620000002400 */
[----:B-----5:R-:W-:Y:S02]  /*4d60*/  FSEL R151, R55, -INF , !P3 ;  /* 0xff80000037977808 */ /* 0x020fe40005800000 */
[----:B------:R-:W-:Y:S02]  /*4d70*/  ISETP.GE.AND P4, PT, R6, R240, PT ;  /* 0x000000f00600720c */ /* 0x000fe40003f86270 */
[----:B------:R-:W-:-:S02]  /*4d80*/  FSEL R157, R30, -INF , !P0 ;  /* 0xff8000001e9d7808 */ /* 0x000fc40004000000 */
[----:B------:R-:W-:Y:S01]  /*4d90*/  ISETP.LT.OR P4, PT, R6, R236, P4 ;  /* 0x000000ec0600720c */ /* 0x000fe20002781670 */
[----:B------:R-:W-:Y:S01]  /*4da0*/  MUFU.TANH R15, R15 ;  /* 0x0000000f000f7308 */ /* 0x000fe20000002400 */
[----:B------:R-:W-:Y:S02]  /*4db0*/  ISETP.GE.AND P5, PT, R5, R240, PT ;  /* 0x000000f00500720c */ /* 0x000fe40003fa6270 */
[----:B------:R-:W-:Y:S02]  /*4dc0*/  FSEL R148, R69, -INF , !P4 ;  /* 0xff80000045947808 */ /* 0x000fe40006000000 */
[C---:B------:R-:W-:Y:S02]  /*4dd0*/  ISETP.GE.AND P3, PT, R5.reuse, R239, PT ;  /* 0x000000ef0500720c */ /* 0x040fe40003f66270 */
[C---:B------:R-:W-:Y:S01]  /*4de0*/  ISETP.GE.AND P0, PT, R5.reuse, R238, PT ;  /* 0x000000ee0500720c */ /* 0x040fe20003f06270 */
[----:B------:R-:W3:Y:S01]  /*4df0*/  MUFU.TANH R8, R8 ;  /* 0x0000000800087308 */ /* 0x000ee20000002400 */
[----:B------:R-:W-:-:S02]  /*4e00*/  ISETP.GE.AND P4, PT, R5, R237, PT ;  /* 0x000000ed0500720c */ /* 0x000fc40003f86270 */
[C---:B------:R-:W-:Y:S02]  /*4e10*/  ISETP.LT.OR P5, PT, R5.reuse, R236, P5 ;  /* 0x000000ec0500720c */ /* 0x040fe40002fa1670 */
[C---:B------:R-:W-:Y:S02]  /*4e20*/  ISETP.LT.OR P3, PT, R5.reuse, R235, P3 ;  /* 0x000000eb0500720c */ /* 0x040fe40001f61670 */
[C---:B------:R-:W-:Y:S01]  /*4e30*/  ISETP.LT.OR P0, PT, R5.reuse, R234, P0 ;  /* 0x000000ea0500720c */ /* 0x040fe20000701670 */
[----:B------:R-:W-:Y:S01]  /*4e40*/  MUFU.TANH R9, R9 ;  /* 0x0000000900097308 */ /* 0x000fe20000002400 */
[----:B------:R-:W-:Y:S02]  /*4e50*/  ISETP.LT.OR P4, PT, R5, R232, P4 ;  /* 0x000000e80500720c */ /* 0x000fe40002781670 */
[----:B------:R-:W-:Y:S02]  /*4e60*/  IADD3 R5, R4, 0x38, RZ ;  /* 0x0000003804057810 */ /* 0x000fe40007ffe0ff */
[----:B------:R-:W-:-:S02]  /*4e70*/  FSEL R158, R80, -INF , !P2 ;  /* 0xff800000509e7808 */ /* 0x000fc40005000000 */
[----:B------:R-:W-:Y:S01]  /*4e80*/  FSEL R150, R71, -INF , !P1 ;  /* 0xff80000047967808 */ /* 0x000fe20004800000 */
[----:B------:R-:W5:Y:S01]  /*4e90*/  MUFU.TANH R10, R10 ;  /* 0x0000000a000a7308 */ /* 0x000f620000002400 */
[----:B------:R-:W-:Y:S02]  /*4ea0*/  FSEL R153, R68, -INF , !P6 ;  /* 0xff80000044997808 */ /* 0x000fe40007000000 */
[C---:B------:R-:W-:Y:S02]  /*4eb0*/  ISETP.GE.AND P2, PT, R6.reuse, R239, PT ;  /* 0x000000ef0600720c */ /* 0x040fe40003f46270 */
[C---:B------:R-:W-:Y:S02]  /*4ec0*/  ISETP.GE.AND P1, PT, R6.reuse, R238, PT ;  /* 0x000000ee0600720c */ /* 0x040fe40003f26270 */
[----:B------:R-:W-:Y:S01]  /*4ed0*/  ISETP.GE.AND P6, PT, R6, R237, PT ;  /* 0x000000ed0600720c */ /* 0x000fe20003fc6270 */
[----:B------:R-:W1:Y:S01]  /*4ee0*/  MUFU.TANH R11, R11 ;  /* 0x0000000b000b7308 */ /* 0x000e620000002400 */
[----:B------:R-:W-:-:S02]  /*4ef0*/  FSEL R147, R24, -INF , !P0 ;  /* 0xff80000018937808 */ /* 0x000fc40004000000 */
[C---:B------:R-:W-:Y:S02]  /*4f00*/  ISETP.GE.AND P0, PT, R5.reuse, R239, PT ;  /* 0x000000ef0500720c */ /* 0x040fe40003f06270 */
[CC--:B------:R-:W-:Y:S02]  /*4f10*/  ISETP.LT.OR P2, PT, R6.reuse, R235.reuse, P2 ;  /* 0x000000eb0600720c */ /* 0x0c0fe40001741670 */
[C---:B------:R-:W-:Y:S02]  /*4f20*/  ISETP.LT.OR P1, PT, R6.reuse, R234, P1 ;  /* 0x000000ea0600720c */ /* 0x040fe40000f21670 */
[----:B------:R-:W-:Y:S02]  /*4f30*/  ISETP.LT.OR P6, PT, R6, R232, P6 ;  /* 0x000000e80600720c */ /* 0x000fe400037c1670 */
[----:B------:R-:W-:Y:S02]  /*4f40*/  IADD3 R6, R4, 0x31, RZ ;  /* 0x0000003104067810 */ /* 0x000fe40007ffe0ff */
[----:B------:R-:W-:-:S02]  /*4f50*/  ISETP.LT.OR P0, PT, R5, R235, P0 ;  /* 0x000000eb0500720c */ /* 0x000fc40000701670 */
[----:B------:R-:W-:Y:S02]  /*4f60*/  FSEL R143, R70, -INF , !P2 ;  /* 0xff800000468f7808 */ /* 0x000fe40005000000 */
[----:B------:R-:W-:Y:S02]  /*4f70*/  FSEL R146, R48, -INF , !P1 ;  /* 0xff80000030927808 */ /* 0x000fe40004800000 */
[----:B------:R-:W-:Y:S02]  /*4f80*/  FSEL R152, R47, -INF , !P6 ;  /* 0xff8000002f987808 */ /* 0x000fe40007000000 */
[----:B------:R-:W-:Y:S02]  /*4f90*/  FSEL R142, R32, -INF , !P5 ;  /* 0xff800000208e7808 */ /* 0x000fe40006800000 */
[----:B--2---:R-:W-:Y:S02]  /*4fa0*/  FSEL R145, R20, -INF , !P3 ;  /* 0xff80000014917808 */ /* 0x004fe40005800000 */
[----:B------:R-:W-:-:S02]  /*4fb0*/  ISETP.GE.AND P2, PT, R6, R240, PT ;  /* 0x000000f00600720c */ /* 0x000fc40003f46270 */
[----:B------:R-:W-:Y:S02]  /*4fc0*/  ISETP.GE.AND P1, PT, R5, R240, PT ;  /* 0x000000f00500720c */ /* 0x000fe40003f26270 */
[C---:B------:R-:W-:Y:S02]  /*4fd0*/  ISETP.GE.AND P6, PT, R6.reuse, R239, PT ;  /* 0x000000ef0600720c */ /* 0x040fe40003fc6270 */
[C---:B------:R-:W-:Y:S02]  /*4fe0*/  ISETP.GE.AND P5, PT, R6.reuse, R238, PT ;  /* 0x000000ee0600720c */ /* 0x040fe40003fa6270 */
[----:B------:R-:W-:Y:S02]  /*4ff0*/  ISETP.GE.AND P3, PT, R6, R237, PT ;  /* 0x000000ed0600720c */ /* 0x000fe40003f66270 */
[----:B------:R-:W-:Y:S02]  /*5000*/  FSEL R130, R14, -INF , !P0 ;  /* 0xff8000000e827808 */ /* 0x000fe40004000000 */
[----:B------:R-:W-:-:S02]  /*5010*/  PLOP3.LUT P0, PT, PT, PT, UP0, 0x80, 0x0 ;  /* 0x000000000000781c */ /* 0x000fc40003f0f008 */
        /* <DEDUP_REMOVED lines=8> */
[----:B----4-:R-:W-:Y:S02]  /*50a0*/  FSEL R138, R21, -INF , !P6 ;  /* 0xff800000158a7808 */ /* 0x010fe40007000000 */
[----:B------:R-:W-:Y:S02]  /*50b0*/  FSEL R141, R25, -INF , !P5 ;  /* 0xff800000198d7808 */ /* 0x000fe40006800000 */
[----:B------:R-:W-:Y:S02]  /*50c0*/  FSEL R144, R27, -INF , !P3 ;  /* 0xff8000001b907808 */ /* 0x000fe40005800000 */
[----:B-1----:R-:W-:-:S02]  /*50d0*/  FSEL R129, R7, -INF , !P1 ;  /* 0xff80000007817808 */ /* 0x002fc40004800000 */
[C---:B------:R-:W-:Y:S02]  /*50e0*/  ISETP.GE.AND P4, PT, R5.reuse, R238, PT ;  /* 0x000000ee0500720c */ /* 0x040fe40003f86270 */
[----:B------:R-:W-:Y:S02]  /*50f0*/  ISETP.GE.AND P2, PT, R5, R237, PT ;  /* 0x000000ed0500720c */ /* 0x000fe40003f46270 */
[C---:B------:R-:W-:Y:S02]  /*5100*/  ISETP.GE.AND P6, PT, R4.reuse, R240, PT ;  /* 0x000000f00400720c */ /* 0x040fe40003fc6270 */
[C---:B------:R-:W-:Y:S02]  /*5110*/  ISETP.GE.AND P5, PT, R4.reuse, R239, PT ;  /* 0x000000ef0400720c */ /* 0x040fe40003fa6270 */
[C---:B------:R-:W-:Y:S02]  /*5120*/  ISETP.GE.AND P3, PT, R4.reuse, R238, PT ;  /* 0x000000ee0400720c */ /* 0x040fe40003f66270 */
[----:B------:R-:W-:-:S02]  /*5130*/  ISETP.GE.AND P1, PT, R4, R237, PT ;  /* 0x000000ed0400720c */ /* 0x000fc40003f26270 */
[C---:B------:R-:W-:Y:S02]  /*5140*/  ISETP.LT.OR P4, PT, R5.reuse, R234, P4 ;  /* 0x000000ea0500720c */ /* 0x040fe40002781670 */
[----:B------:R-:W-:Y:S02]  /*5150*/  ISETP.LT.OR P2, PT, R5, R232, P2 ;  /* 0x000000e80500720c */ /* 0x000fe40001741670 */
[C---:B------:R-:W-:Y:S02]  /*5160*/  ISETP.LT.OR P6, PT, R4.reuse, R236, P6 ;  /* 0x000000ec0400720c */ /* 0x040fe400037c1670 */
[C---:B------:R-:W-:Y:S02]  /*5170*/  ISETP.LT.OR P5, PT, R4.reuse, R235, P5 ;  /* 0x000000eb0400720c */ /* 0x040fe40002fa1670 */
[C---:B------:R-:W-:Y:S02]  /*5180*/  ISETP.LT.OR P3, PT, R4.reuse, R234, P3 ;  /* 0x000000ea0400720c */ /* 0x040fe40001f61670 */
[----:B------:R-:W-:-:S02]  /*5190*/  ISETP.LT.OR P1, PT, R4, R232, P1 ;  /* 0x000000e80400720c */ /* 0x000fc40000f21670 */
[----:B---3--:R-:W-:Y:S02]  /*51a0*/  FSEL R136, R8, -INF , !P4 ;  /* 0xff80000008887808 */ /* 0x008fe40006000000 */
[----:B-----5:R-:W-:Y:S02]  /*51b0*/  FSEL R140, R10, -INF , !P2 ;  /* 0xff8000000a8c7808 */ /* 0x020fe40005000000 */
[----:B------:R-:W-:Y:S02]  /*51c0*/  FSEL R23, R13, -INF , !P6 ;  /* 0xff8000000d177808 */ /* 0x000fe40007000000 */
[----:B------:R-:W-:Y:S02]  /*51d0*/  FSEL R128, R15, -INF , !P5 ;  /* 0xff8000000f807808 */ /* 0x000fe40006800000 */
        /* <DEDUP_REMOVED lines=31> */
.L_x_477:
        /* <DEDUP_REMOVED lines=32> */
[----:B------:R-:W-:Y:S01]  /*55d0*/  LDSM.16.MT88.4 R48, [R213+0xc000] ;  /* 0x00c00000d530783b */ /* 0x000fe20000004200 */
[----:B------:R-:W-:Y:S01]  /*55e0*/  FMNMX.FTZ R135, R129, R135, !PT ;  /* 0x0000008781877209 */ /* 0x000fe20007810000 */
[----:B------:R-:W-:-:S02]  /*55f0*/  IMAD R214, R3, 0x2, R213 ;  /* 0x0000000203d67824 */ /* 0x000fc400078e02d5 */
[----:B------:R-:W-:Y:S01]  /*5600*/  LDSM.16.MT88.4 R32, [R216+0xc000] ;  /* 0x00c00000d820783b */ /* 0x000fe20000004200 */
[----:B------:R-:W-:Y:S02]  /*5610*/  FMNMX.FTZ R135, R23, R135, !PT ;  /* 0x0000008717877209 */ /* 0x000fe40007810000 */
[----:B------:R-:W-:Y:S01]  /*5620*/  LEA R215, R2, R214, 0x1 ;  /* 0x000000d602d77211 */ /* 0x000fe200078e08ff */
[----:B------:R-:W-:Y:S04]  /*5630*/  LDSM.16.MT88.4 R24, [R214+0xc000] ;  /* 0x00c00000d618783b */ /* 0x000fe80000004200 */
[----:B------:R-:W1:Y:S04]  /*5640*/  SHFL.BFLY PT, R5, R135, 0x2, 0x1f ;  /* 0x0c401f0087057f89 */ /* 0x000e6800000e0000 */
        /* <DEDUP_REMOVED lines=52> */
[----:B---3--:R-:W-:Y:S02]  /*5990*/  F2FP.PACK_AB R18, R92, R191 ;  /* 0x000000bf5c12723e */ /* 0x008fe400000000ff */
        /* <DEDUP_REMOVED lines=32> */
[--C-:B-1----:R-:W-:Y:S01]  /*5ba0*/  FFMA.FTZ R4, R63, c[0x0][0x23c], -R21.reuse ;  /* 0x00008f003f047a23 */ /* 0x102fe20000010815 */
[----:B--2---:R-:W-:Y:S01]  /*5bb0*/  F2FP.PACK_AB R17, R183, R188 ;  /* 0x000000bcb711723e */ /* 0x004fe200000000ff */
[----:B------:R-:W1:Y:S04]  /*5bc0*/  LDSM.16.MT88.4 R60, [R213+0xe000] ;  /* 0x00e00000d53c783b */ /* 0x000e680000004200 */
[----:B------:R2:W-:Y:S02]  /*5bd0*/  MUFU.EX2 R189, R4 ;  /* 0x0000000400bd7308 */ /* 0x0005e40000000800 */
[----:B--2---:R-:W-:-:S06]  /*5be0*/  FFMA.FTZ R4, R53, c[0x0][0x23c], -R21 ;  /* 0x00008f0035047a23 */ /* 0x004fcc0000010815 */
[----:B------:R2:W3:Y:S02]  /*5bf0*/  MUFU.EX2 R220, R4 ;  /* 0x0000000400dc7308 */ /* 0x0004e40000000800 */
[----:B--2---:R-:W-:Y:S01]  /*5c00*/  FFMA.FTZ R4, R42, c[0x0][0x23c], -R21 ;  /* 0x00008f002a047a23 */ /* 0x004fe20000010815 */
[----:B---3--:R-:W-:-:S05]  /*5c10*/  F2FP.PACK_AB R19, R220, R189 ;  /* 0x000000bddc13723e */ /* 0x008fca00000000ff */
[----:B------:R2:W-:Y:S02]  /*5c20*/  MUFU.EX2 R9, R4 ;  /* 0x0000000400097308 */ /* 0x0005e40000000800 */
[C---:B------:R-:W-:Y:S08]  /*5c30*/  HMMA.16816.F32 R68, R16.reuse, R48, RZ ;  /* 0x000000301044723c */ /* 0x040ff000000018ff */
[----:B-1----:R-:W-:Y:S01]  /*5c40*/  HMMA.16816.F32 R116, R16, R60, RZ ;  /* 0x0000003c1074723c */ /* 0x002fe200000018ff */
[----:B--2---:R-:W-:-:S04]  /*5c50*/  FFMA.FTZ R4, R41, c[0x0][0x23c], -R21 ;  /* 0x00008f0029047a23 */ /* 0x004fc80000010815 */
[----:B------:R1:W-:Y:S03]  /*5c60*/  MUFU.EX2 R221, R4 ;  /* 0x0000000400dd7308 */ /* 0x0003e60000000800 */
[C---:B------:R-:W-:Y:S08]  /*5c70*/  HMMA.16816.F32 R108, R16.reuse, R80, RZ ;  /* 0x00000050106c723c */ /* 0x040ff000000018ff */
[----:B------:R-:W-:Y:S01]  /*5c80*/  HMMA.16816.F32 R124, R16, R56, RZ ;  /* 0x00000038107c723c */ /* 0x000fe200000018ff */
[----:B-1----:R-:W-:-:S04]  /*5c90*/  FFMA.FTZ R4, R31, c[0x0][0x23c], -R21 ;  /* 0x00008f001f047a23 */ /* 0x002fc80000010815 */
[----:B------:R1:W-:Y:S02]  /*5ca0*/  MUFU.EX2 R242, R4 ;  /* 0x0000000400f27308 */ /* 0x0003e40000000800 */
[----:B-1----:R-:W-:Y:S02]  /*5cb0*/  FFMA.FTZ R4, R29, c[0x0][0x23c], -R21 ;  /* 0x00008f001d047a23 */ /* 0x002fe40000010815 */
[----:B------:R-:W-:Y:S04]  /*5cc0*/  HMMA.16816.F32 R28, R16, R32, RZ ;  /* 0x00000020101c723c */ /* 0x000fe800000018ff */
        /* <DEDUP_REMOVED lines=8> */
[----:B-1----:R-:W-:Y:S02]  /*5d50*/  FFMA.FTZ R4, R54, c[0x0][0x23c], -R20 ;  /* 0x00008f0036047a23 */ /* 0x002fe40000010814 */
[----:B------:R-:W-:Y:S04]  /*5d60*/  HMMA.16816.F32 R52, R16, R24, RZ ;  /* 0x000000181034723c */ /* 0x000fe800000018ff */
[----:B------:R1:W2:Y:S02]  /*5d70*/  MUFU.EX2 R219, R4 ;  /* 0x0000000400db7308 */ /* 0x0002a40000000800 */
[----:B-1----:R-:W-:Y:S01]  /*5d80*/  FMUL.FTZ R4, R132, c[0x0][0x23c] ;  /* 0x00008f0084047a20 */ /* 0x002fe20000410000 */
[----:B--2---:R-:W-:-:S04]  /*5d90*/  F2FP.PACK_AB R14, R219, R243 ;  /* 0x000000f3db0e723e */ /* 0x004fc800000000ff */
[----:B------:R-:W-:Y:S01]  /*5da0*/  FSEL R0, R4, RZ, P1 ;  /* 0x000000ff04007208 */ /* 0x000fe20000800000 */
[----:B------:R-:W-:Y:S02]  /*5db0*/  FFMA.FTZ R4, R43, c[0x0][0x23c], -R20 ;  /* 0x00008f002b047a23 */ /* 0x000fe40000010814 */
[----:B------:R-:W1:Y:S02]  /*5dc0*/  LDSM.16.MT88.4 R40, [R214+0xc800] ;  /* 0x00c80000d628783b */ /* 0x000e640000004200 */
[----:B------:R2:W-:Y:S01]  /*5dd0*/  MUFU.EX2 R218, R4 ;  /* 0x0000000400da7308 */ /* 0x0005e20000000800 */
[----:B------:R-:W-:-:S07]  /*5de0*/  FFMA.FTZ R3, R74, c[0x0][0x23c], -R0 ;  /* 0x00008f004a037a23 */ /* 0x000fce0000010800 */
[----:B------:R3:W-:Y:S01]  /*5df0*/  MUFU.EX2 R95, R3 ;  /* 0x00000003005f7308 */ /* 0x0007e20000000800 */
[--C-:B--2---:R-:W-:Y:S02]  /*5e00*/  FFMA.FTZ R4, R84, c[0x0][0x23c], -R0.reuse ;  /* 0x00008f0054047a23 */ /* 0x104fe40000010800 */
[----:B------:R-:W-:Y:S05]  /*5e10*/  LDSM.16.MT88.4 R84, [R215+0xe000] ;  /* 0x00e00000d754783b */ /* 0x000fea0000004200 */
[----:B------:R2:W-:Y:S01]  /*5e20*/  MUFU.EX2 R180, R4 ;  /* 0x0000000400b47308 */ /* 0x0005e20000000800 */
[----:B---3--:R-:W-:-:S07]  /*5e30*/  FFMA.FTZ R3, R65, c[0x0][0x23c], -R0 ;  /* 0x00008f0041037a23 */ /* 0x008fce0000010800 */
[----:B------:R3:W4:Y:S01]  /*5e40*/  MUFU.EX2 R212, R3 ;  /* 0x0000000300d47308 */ /* 0x0007220000000800 */
[----:B--2---:R-:W-:-:S07]  /*5e50*/  FFMA.FTZ R4, R75, c[0x0][0x23c], -R0 ;  /* 0x00008f004b047a23 */ /* 0x004fce0000010800 */
[----:B------:R-:W2:Y:S01]  /*5e60*/  MUFU.EX2 R163, R4 ;  /* 0x0000000400a37308 */ /* 0x000ea20000000800 */
[----:B---3--:R-:W-:Y:S01]  /*5e70*/  FFMA.FTZ R3, R46, c[0x0][0x23c], -R20 ;  /* 0x00008f002e037a23 */ /* 0x008fe20000010814 */
[----:B----4-:R-:W-:Y:S01]  /*5e80*/  F2FP.PACK_AB R15, R212, R95 ;  /* 0x0000005fd40f723e */ /* 0x010fe200000000ff */
[----:B------:R-:W3:Y:S05]  /*5e90*/  LDSM.16.MT88.4 R44, [R213+0xc800] ;  /* 0x00c80000d52c783b */ /* 0x000eea0000004200 */
[----:B------:R4:W1:Y:S01]  /*5ea0*/  MUFU.EX2 R8, R3 ;  /* 0x0000000300087308 */ /* 0x0008620000000800 */
[----:B--2---:R-:W-:-:S07]  /*5eb0*/  F2FP.PACK_AB R13, R163, R180 ;  /* 0x000000b4a30d723e */ /* 0x004fce00000000ff */
[----:B------:R-:W-:Y:S01]  /*5ec0*/  HMMA.16816.F32 R64, R12, R48, RZ ;  /* 0x000000300c40723c */ /* 0x000fe200000018ff */
[----:B----4-:R-:W-:-:S04]  /*5ed0*/  FFMA.FTZ R3, R37, c[0x0][0x23c], -R20 ;  /* 0x00008f0025037a23 */ /* 0x010fc80000010814 */
[----:B------:R2:W4:Y:S02]  /*5ee0*/  MUFU.EX2 R93, R3 ;  /* 0x00000003005d7308 */ /* 0x0005240000000800 */
[----:B------:R-:W-:Y:S01]  /*5ef0*/  IMAD.MOV.U32 R49, RZ, RZ, R10 ;  /* 0x000000ffff317224 */ /* 0x000fe200078e000a */
[----:B------:R-:W-:Y:S01]  /*5f00*/  HMMA.16816.F32 R36, R12, R24, RZ ;  /* 0x000000180c24723c */ /* 0x000fe200000018ff */
[----:B------:R-:W-:-:S06]  /*5f10*/  F2FP.PACK_AB R10, R201, R241 ;  /* 0x000000f1c90a723e */ /* 0x000fcc00000000ff */
[----:B-1----:R-:W-:Y:S01]  /*5f20*/  IMAD.MOV.U32 R25, RZ, RZ, R8 ;  /* 0x000000ffff197224 */ /* 0x002fe200078e0008 */
[C---:B------:R-:W-:Y:S01]  /*5f30*/  HMMA.16816.F32 R88, R12.reuse, R32, RZ ;  /* 0x000000200c58723c */ /* 0x040fe200000018ff */
[----:B------:R-:W-:Y:S02]  /*5f40*/  MOV R24, R9 ;  /* 0x0000000900187202 */ /* 0x000fe40000000f00 */
[----:B------:R-:W-:Y:S01]  /*5f50*/  F2FP.PACK_AB R8, R49, R231 ;  /* 0x000000e73108723e */ /* 0x000fe200000000ff */
[----:B--2---:R-:W-:Y:S01]  /*5f60*/  FFMA.FTZ R3, R73, c[0x0][0x23c], -R0 ;  /* 0x00008f0049037a23 */ /* 0x004fe20000010800 */
[----:B----4-:R-:W-:Y:S01]  /*5f70*/  F2FP.PACK_AB R6, R93, R25 ;  /* 0x000000195d06723e */ /* 0x010fe200000000ff */
[----:B------:R-:W1:Y:S01]  /*5f80*/  LDSM.16.MT88.4 R72, [R216+0xc800] ;  /* 0x00c80000d848783b */ /* 0x000e620000004200 */
[----:B------:R-:W-:Y:S01]  /*5f90*/  IMAD.MOV.U32 R33, RZ, RZ, R11 ;  /* 0x000000ffff217224 */ /* 0x000fe200078e000b */
[----:B------:R2:W-:Y:S01]  /*5fa0*/  MUFU.EX2 R48, R3 ;  /* 0x0000000300307308 */ /* 0x0005e20000000800 */
[----:B------:R-:W-:Y:S01]  /*5fb0*/  F2FP.PACK_AB R9, R221, R24 ;  /* 0x00000018dd09723e */ /* 0x000fe200000000ff */
[----:B------:R-:W-:Y:S01]  /*5fc0*/  HMMA.16816.F32 R112, R12, R60, RZ ;  /* 0x0000003c0c70723c */ /* 0x000fe200000018ff */
[----:B------:R-:W-:-:S02]  /*5fd0*/  F2FP.PACK_AB R11, R202, R242 ;  /* 0x000000f2ca0b723e */ /* 0x000fc400000000ff */
[----:B------:R-:W-:-:S05]  /*5fe0*/  F2FP.PACK_AB R4, R218, R33 ;  /* 0x00000021da04723e */ /* 0x000fca00000000ff */
[----:B------:R-:W-:Y:S01]  /*5ff0*/  HMMA.16816.F32 R164, R8, R40, R52 ;  /* 0x0000002808a4723c */ /* 0x000fe20000001834 */
[----:B------:R-:W4:Y:S01]  /*6000*/  LDSM.16.MT88.4 R52, [R214+0xe800] ;  /* 0x00e80000d634783b */ /* 0x000f220000004200 */
[----:B--2---:R-:W-:-:S06]  /*6010*/  FFMA.FTZ R3, R79, c[0x0][0x23c], -R0 ;  /* 0x00008f004f037a23 */ /* 0x004fcc0000010800 */
[----:B---3--:R-:W-:Y:S01]  /*6020*/  HMMA.16816.F32 R168, R8, R44, R68 ;  /* 0x0000002c08a8723c */ /* 0x008fe20000001844 */
[----:B------:R-:W-:Y:S01]  /*6030*/  LDSM.16.MT88.4 R68, [R216+0xe800] ;  /* 0x00e80000d844783b */ /* 0x000fe20000004200 */
[----:B------:R2:W3:Y:S06]  /*6040*/  MUFU.EX2 R217, R3 ;  /* 0x0000000300d97308 */ /* 0x0004ec0000000800 */
[C---:B------:R-:W-:Y:S07]  /*6050*/  HMMA.16816.F32 R120, R12.reuse, R56, RZ ;  /* 0x000000380c78723c */ /* 0x040fee00000018ff */
[----:B------:R-:W-:Y:S01]  /*6060*/  MOV R56, R93 ;  /* 0x0000005d00387202 */ /* 0x000fe20000000f00 */
[----:B------:R-:W-:Y:S01]  /*6070*/  HMMA.16816.F32 R104, R12, R80, RZ ;  /* 0x000000500c68723c */ /* 0x000fe200000018ff */
[----:B--2---:R-:W-:Y:S01]  /*6080*/  FFMA.FTZ R3, R77, c[0x0][0x23c], -R0 ;  /* 0x00008f004d037a23 */ /* 0x004fe20000010800 */
[----:B---3--:R-:W-:-:S03]  /*6090*/  F2FP.PACK_AB R5, R217, R48 ;  /* 0x00000030d905723e */ /* 0x008fc600000000ff */
[----:B------:R2:W-:Y:S02]  /*60a0*/  MUFU.EX2 R94, R3 ;  /* 0x00000003005e7308 */ /* 0x0005e40000000800 */
[----:B------:R-:W-:Y:S01]  /*60b0*/  IMAD.MOV.U32 R81, RZ, RZ, R25 ;  /* 0x000000ffff517224 */ /* 0x000fe200078e0019 */
[C---:B-1----:R-:W-:Y:S01]  /*60c0*/  HMMA.16816.F32 R196, R8.reuse, R72, R28 ;  /* 0x0000004808c4723c */ /* 0x042fe2000000181c */
[----:B------:R-:W-:Y:S07]  /*60d0*/  LDSM.16.MT88.4 R28, [R213+0xe800] ;  /* 0x00e80000d51c783b */ /* 0x000fee0000004200 */
[----:B----4-:R-:W-:Y:S01]  /*60e0*/  HMMA.16816.F32 R248, R8, R52, R108 ;  /* 0x0000003408f8723c */ /* 0x010fe2000000186c */
[----:B--2---:R-:W-:-:S02]  /*60f0*/  FFMA.FTZ R3, R76, c[0x0][0x23c], -R0 ;  /* 0x00008f004c037a23 */ /* 0x004fc40000010800 */
[----:B------:R-:W1:Y:S02]  /*6100*/  LDSM.16.MT88.4 R76, [R216+0xe000] ;  /* 0x00e00000d84c783b */ /* 0x000e640000004200 */
[----:B------:R-:W2:Y:S02]  /*6110*/  MUFU.EX2 R252, R3 ;  /* 0x0000000300fc7308 */ /* 0x000ea40000000800 */
[----:B--2---:R-:W-:-:S07]  /*6120*/  F2FP.PACK_AB R7, R252, R94 ;  /* 0x0000005efc07723e */ /* 0x004fce00000000ff */
[C---:B------:R-:W-:Y:S01]  /*6130*/  HMMA.16816.F32 R172, R4.reuse, R44, R64 ;  /* 0x0000002c04ac723c */ /* 0x040fe20000001840 */
[----:B------:R-:W2:Y:S06]  /*6140*/  LDSM.16.MT88.4 R64, [R215+0xe800] ;  /* 0x00e80000d740783b */ /* 0x000eac0000004200 */
[----:B------:R-:W-:Y:S01]  /*6150*/  MOV R45, R95 ;  /* 0x0000005f002d7202 */ /* 0x000fe20000000f00 */
[----:B------:R-:W-:Y:S01]  /*6160*/  HMMA.16816.F32 R184, R4, R72, R88 ;  /* 0x0000004804b8723c */ /* 0x000fe20000001858 */
[----:B------:R-:W-:-:S06]  /*6170*/  IMAD.MOV.U32 R44, RZ, RZ, R92 ;  /* 0x000000ffff2c7224 */ /* 0x000fcc00078e005c */
[----:B------:R-:W-:Y:S01]  /*6180*/  MOV R72, R202 ;  /* 0x000000ca00487202 */ /* 0x000fe20000000f00 */
[----:B------:R-:W-:Y:S01]  /*6190*/  HMMA.16816.F32 R88, R12, R84, RZ ;  /* 0x000000540c58723c */ /* 0x000fe200000018ff */
[----:B------:R-:W-:-:S07]  /*61a0*/  IMAD.MOV.U32 R73, RZ, RZ, R201 ;  /* 0x000000ffff497224 */ /* 0x000fce00078e00c9 */
[-C--:B-1----:R-:W-:Y:S08]  /*61b0*/  HMMA.16816.F32 R100, R16, R76.reuse, RZ ;  /* 0x0000004c1064723c */ /* 0x082ff000000018ff */
[----:B------:R-:W-:Y:S08]  /*61c0*/  HMMA.16816.F32 R96, R12, R76, RZ ;  /* 0x0000004c0c60723c */ /* 0x000ff000000018ff */
[C---:B------:R-:W-:Y:S01]  /*61d0*/  HMMA.16816.F32 R176, R4.reuse, R40, R36 ;  /* 0x0000002804b0723c */ /* 0x040fe20000001824 */
[----:B------:R-:W1:Y:S06]  /*61e0*/  LDSM.16.MT88.4 R36, [R215+0xc800] ;  /* 0x00c80000d724783b */ /* 0x000e6c0000004200 */
[----:B------:R-:W-:Y:S01]  /*61f0*/  IMAD.MOV.U32 R41, RZ, RZ, R94 ;  /* 0x000000ffff297224 */ /* 0x000fe200078e005e */
[----:B--2---:R-:W-:Y:S03]  /*6200*/  HMMA.16816.F32 R88, R4, R64, R88 ;  /* 0x000000400458723c */ /* 0x004fe60000001858 */
[----:B------:R-:W-:-:S05]  /*6210*/  IMAD.MOV.U32 R80, RZ, RZ, R41 ;  /* 0x000000ffff507224 */ /* 0x000fca00078e0029 */
[----:B------:R-:W-:Y:S08]  /*6220*/  HMMA.16816.F32 R92, R16, R84, RZ ;  /* 0x00000054105c723c */ /* 0x000ff000000018ff */
[-C--:B------:R-:W-:Y:S08]  /*6230*/  HMMA.16816.F32 R100, R8, R68.reuse, R100 ;  /* 0x000000440864723c */ /* 0x080ff00000001864 */
[----:B------:R-:W-:Y:S01]  /*6240*/  MOV R77, R88 ;  /* 0x00000058004d7202 */ /* 0x000fe20000000f00 */
[----:B------:R-:W-:Y:S01]  /*6250*/  IMAD.MOV.U32 R76, RZ, RZ, R89 ;  /* 0x000000ffff4c7224 */ /* 0x000fe200078e0059 */
[----:B------:R-:W-:Y:S01]  /*6260*/  MOV R61, R90 ;  /* 0x0000005a003d7202 */ /* 0x000fe20000000f00 */
[----:B------:R-:W-:Y:S01]  /*6270*/  IMAD.MOV.U32 R60, RZ, RZ, R91 ;  /* 0x000000ffff3c7224 */ /* 0x000fe200078e005b */
[----:B------:R-:W-:Y:S08]  /*6280*/  HMMA.16816.F32 R96, R4, R68, R96 ;  /* 0x000000440460723c */ /* 0x000ff00000001860 */
[----:B------:R-:W-:Y:S04]  /*6290*/  HMMA.16816.F32 R88, R12, R62, RZ ;  /* 0x0000003e0c58723c */ /* 0x000fe800000018ff */
[----:B------:R-:W-:Y:S01]  /*62a0*/  MOV R40, R102 ;  /* 0x0000006600287202 */ /* 0x000fe20000000f00 */
[----:B------:R-:W-:Y:S01]  /*62b0*/  IMAD.MOV.U32 R32, RZ, RZ, R103 ;  /* 0x000000ffff207224 */ /* 0x000fe200078e0067 */
[----:B------:R-:W-:-:S02]  /*62c0*/  MOV R57, R100 ;  /* 0x0000006400397202 */ /* 0x000fc40000000f00 */
[C---:B------:R-:W-:Y:S08]  /*62d0*/  HMMA.16816.F32 R92, R8.reuse, R64, R92 ;  /* 0x00000040085c723c */ /* 0x040ff0000000185c */
[----:B-1----:R-:W-:Y:S01]  /*62e0*/  HMMA.16816.F32 R192, R8, R36, R124 ;  /* 0x0000002408c0723c */ /* 0x002fe2000000187c */
[----:B------:R-:W-:Y:S01]  /*62f0*/  IMAD.MOV.U32 R3, RZ, RZ, R97 ;  /* 0x000000ffff037224 */ /* 0x000fe200078e0061 */
[----:B------:R-:W-:Y:S01]  /*6300*/  MOV R2, R98 ;  /* 0x0000006200027202 */ /* 0x000fe20000000f00 */
[----:B------:R-:W-:-:S05]  /*6310*/  IMAD.MOV.U32 R203, RZ, RZ, R99 ;  /* 0x000000ffffcb7224 */ /* 0x000fca00078e0063 */
[----:B------:R-:W-:Y:S08]  /*6320*/  HMMA.16816.F32 R108, R4, R30, R88 ;  /* 0x0000001e046c723c */ /* 0x000ff00000001858 */
[----:B------:R-:W-:Y:S01]  /*6330*/  HMMA.16816.F32 R88, R12, R82, RZ ;  /* 0x000000520c58723c */ /* 0x000fe200000018ff */
[----:B------:R-:W-:Y:S01]  /*6340*/  MOV R202, R92 ;  /* 0x0000005c00ca7202 */ /* 0x000fe20000000f00 */
[----:B------:R-:W-:Y:S01]  /*6350*/  IMAD.MOV.U32 R201, RZ, RZ, R93 ;  /* 0x000000ffffc97224 */ /* 0x000fe200078e005d */
[----:B------:R-:W-:Y:S01]  /*6360*/  MOV R85, R94 ;  /* 0x0000005e00557202 */ /* 0x000fe20000000f00 */
[----:B------:R-:W-:-:S04]  /*6370*/  IMAD.MOV.U32 R84, RZ, RZ, R95 ;  /* 0x000000ffff547224 */ /* 0x000fc800078e005f */
[C---:B------:R-:W-:Y:S07]  /*6380*/  HMMA.16816.F32 R120, R4.reuse, R36, R120 ;  /* 0x000000240478723c */ /* 0x040fee0000001878 */
[----:B------:R-:W-:Y:S01]  /*6390*/  IMAD.MOV.U32 R36, RZ, RZ, R101 ;  /* 0x000000ffff247224 */ /* 0x000fe200078e0065 */
[----:B------:R-:W-:Y:S01]  /*63a0*/  HMMA.16816.F32 R208, R4, R28, R112 ;  /* 0x0000001c04d0723c */ /* 0x000fe20000001870 */
[----:B------:R-:W-:-:S07]  /*63b0*/  MOV R37, R24 ;  /* 0x0000001800257202 */ /* 0x000fce0000000f00 */
[----:B------:R-:W-:Y:S07]  /*63c0*/  HMMA.16816.F32 R204, R8, R28, R116 ;  /* 0x0000001c08cc723c */ /* 0x000fee0000001874 */
[----:B------:R-:W-:Y:S01]  /*63d0*/  MOV R28, R96 ;  /* 0x00000060001c7202 */ /* 0x000fe20000000f00 */
[----:B------:R-:W-:Y:S01]  /*63e0*/  HMMA.16816.F32 R112, R4, R54, R88 ;  /* 0x000000360470723c */ /* 0x000fe20000001858 */
[----:B------:R-:W-:-:S07]  /*63f0*/  MOV R29, R56 ;  /* 0x00000038001d7202 */ /* 0x000fce0000000f00 */
[----:B------:R-:W-:Y:S08]  /*6400*/  HMMA.16816.F32 R244, R4, R52, R104 ;  /* 0x0000003404f4723c */ /* 0x000ff00000001868 */
[C---:B------:R-:W-:Y:S08]  /*6410*/  HMMA.16816.F32 R100, R12.reuse, R26, RZ ;  /* 0x0000001a0c64723c */ /* 0x040ff000000018ff */
[C---:B------:R-:W-:Y:S08]  /*6420*/  HMMA.16816.F32 R88, R12.reuse, R78, RZ ;  /* 0x0000004e0c58723c */ /* 0x040ff000000018ff */
[C---:B------:R-:W-:Y:S08]  /*6430*/  HMMA.16816.F32 R104, R12.reuse, R50, RZ ;  /* 0x000000320c68723c */ /* 0x040ff000000018ff */
[C---:B------:R-:W-:Y:S08]  /*6440*/  HMMA.16816.F32 R96, R12.reuse, R34, RZ ;  /* 0x000000220c60723c */ /* 0x040ff000000018ff */
[----:B------:R-:W-:Y:S08]  /*6450*/  HMMA.16816.F32 R92, R12, R58, RZ ;  /* 0x0000003a0c5c723c */ /* 0x000ff000000018ff */
[----:B------:R-:W-:Y:S08]  /*6460*/  HMMA.16816.F32 R24, R16, R26, RZ ;  /* 0x0000001a1018723c */ /* 0x000ff000000018ff */
[----:B------:R-:W-:Y:S08]  /*6470*/  HMMA.16816.F32 R12, R12, R86, RZ ;  /* 0x000000560c0c723c */ /* 0x000ff000000018ff */
[----:B------:R-:W-:Y:S08]  /*6480*/  HMMA.16816.F32 R116, R4, R70, R88 ;  /* 0x000000460474723c */ /* 0x000ff00000001858 */
[----:B------:R-:W-:Y:S07]  /*6490*/  HMMA.16816.F32 R88, R8, R42, R24 ;  /* 0x0000002a0858723c */ /* 0x000fee0000001818 */
[----:B------:R-:W-:Y:S01]  /*64a0*/  MOV R25, R32 ;  /* 0x0000002000197202 */ /* 0x000fe20000000f00 */
[----:B------:R-:W-:Y:S01]  /*64b0*/  HMMA.16816.F32 R124, R4, R66, R12 ;  /* 0x00000042047c723c */ /* 0x000fe2000000180c */
[----:B------:R-:W-:Y:S01]  /*64c0*/  IMAD.MOV.U32 R24, RZ, RZ, R33 ;  /* 0x000000ffff187224 */ /* 0x000fe200078e0021 */
[----:B------:R-:W-:Y:S01]  /*64d0*/  MOV R27, R44 ;  /* 0x0000002c001b7202 */ /* 0x000fe20000000f00 */
[----:B------:R-:W-:-:S04]  /*64e0*/  IMAD.MOV.U32 R26, RZ, RZ, R40 ;  /* 0x000000ffff1a7224 */ /* 0x000fc800078e0028 */
[----:B------:R-:W-:Y:S01]  /*64f0*/  MOV R13, R48 ;  /* 0x00000030000d7202 */ /* 0x000fe20000000f00 */
[----:B------:R-:W-:Y:S01]  /*6500*/  IMAD.MOV.U32 R12, RZ, RZ, R49 ;  /* 0x000000ffff0c7224 */ /* 0x000fe200078e0031 */
[----:B------:R-:W-:Y:S01]  /*6510*/  HMMA.16816.F32 R32, R16, R34, RZ ;  /* 0x000000221020723c */ /* 0x000fe200000018ff */
[----:B------:R-:W-:Y:S01]  /*6520*/  IMAD.MOV.U32 R15, RZ, RZ, R72 ;  /* 0x000000ffff0f7224 */ /* 0x000fe200078e0048 */
[----:B------:R-:W-:-:S06]  /*6530*/  MOV R14, R73 ;  /* 0x00000049000e7202 */ /* 0x000fcc0000000f00 */
[C---:B------:R-:W-:Y:S08]  /*6540*/  HMMA.16816.F32 R104, R4.reuse, R46, R104 ;  /* 0x0000002e0468723c */ /* 0x040ff00000001868 */
[C---:B------:R-:W-:Y:S08]  /*6550*/  HMMA.16816.F32 R100, R4.reuse, R42, R100 ;  /* 0x0000002a0464723c */ /* 0x040ff00000001864 */
[C---:B------:R-:W-:Y:S08]  /*6560*/  HMMA.16816.F32 R96, R4.reuse, R74, R96 ;  /* 0x0000004a0460723c */ /* 0x040ff00000001860 */
[----:B------:R-:W-:Y:S08]  /*6570*/  HMMA.16816.F32 R92, R4, R38, R92 ;  /* 0x00000026045c723c */ /* 0x000ff0000000185c */
[C---:B------:R-:W-:Y:S08]  /*6580*/  HMMA.16816.F32 R48, R16.reuse, R50, RZ ;  /* 0x000000321030723c */ /* 0x040ff000000018ff */
[----:B------:R-:W-:Y:S07]  /*6590*/  HMMA.16816.F32 R4, R16, R58, RZ ;  /* 0x0000003a1004723c */ /* 0x000fee00000018ff */
[----:B------:R-:W-:Y:S01]  /*65a0*/  IMAD.MOV.U32 R58, RZ, RZ, R3 ;  /* 0x000000ffff3a7224 */ /* 0x000fe200078e0003 */
[----:B------:R-:W-:Y:S01]  /*65b0*/  HMMA.16816.F32 R72, R8, R74, R32 ;  /* 0x0000004a0848723c */ /* 0x000fe20000001820 */
[----:B------:R-:W-:-:S06]  /*65c0*/  IMAD.MOV.U32 R59, RZ, RZ, R243 ;  /* 0x000000ffff3b7224 */ /* 0x000fcc00078e00f3 */
[----:B------:R-:W-:Y:S01]  /*65d0*/  MOV R35, R45 ;  /* 0x0000002d00237202 */ /* 0x000fe20000000f00 */
[----:B------:R-:W-:Y:S01]  /*65e0*/  HMMA.16816.F32 R48, R8, R46, R48 ;  /* 0x0000002e0830723c */ /* 0x000fe20000001830 */
[----:B------:R-:W-:Y:S01]  /*65f0*/  MOV R33, R2 ;  /* 0x0000000200217202 */ /* 0x000fe20000000f00 */
[--C-:B------:R-:W-:Y:S01]  /*6600*/  FFMA.FTZ R2, R161, c[0x0][0x23c], -R22.reuse ;  /* 0x00008f00a1027a23 */ /* 0x100fe20000010816 */
[----:B------:R-:W-:Y:S01]  /*6610*/  MOV R34, R28 ;  /* 0x0000001c00227202 */ /* 0x000fe20000000f00 */
[----:B------:R-:W-:-:S04]  /*6620*/  FFMA.FTZ R32, R142, c[0x0][0x23c], -R22 ;  /* 0x00008f008e207a23 */ /* 0x000fc80000010816 */
[----:B------:R-:W-:Y:S07]  /*6630*/  HMMA.16816.F32 R44, R8, R38, R4 ;  /* 0x00000026082c723c */ /* 0x000fee0000001804 */
[----:B------:R-:W-:Y:S01]  /*6640*/  IMAD.MOV.U32 R39, RZ, RZ, R241 ;  /* 0x000000ffff277224 */ /* 0x000fe200078e00f1 */
[----:B------:R-:W-:Y:S01]  /*6650*/  HMMA.16816.F32 R4, R16, R62, RZ ;  /* 0x0000003e1004723c */ /* 0x000fe200000018ff */
[----:B------:R-:W-:-:S06]  /*6660*/  MOV R38, R242 ;  /* 0x000000f200267202 */ /* 0x000fcc0000000f00 */
[----:B------:R-:W-:Y:S02]  /*6670*/  IMAD.MOV.U32 R62, RZ, RZ, R35 ;  /* 0x000000ffff3e7224 */ /* 0x000fe400078e0023 */
[----:B------:R-:W-:Y:S02]  /*6680*/  IMAD.MOV.U32 R35, RZ, RZ, R25 ;  /* 0x000000ffff237224 */ /* 0x000fe400078e0019 */
[----:B------:R-:W-:Y:S11]  /*6690*/  FFMA.FTZ R25, R130, c[0x0][0x23c], -R21 ;  /* 0x00008f0082197a23 */ /* 0x000ff60000010815 */
[----:B------:R-:W-:Y:S02]  /*66a0*/  @!UPT UIADD3 URZ, URZ, URZ, URZ ;  /* 0x0000003f3f3ff290 */ /* 0x000fe4000fffe03f */
[----:B------:R-:W-:Y:S07]  /*66b0*/  HMMA.16816.F32 R40, R8, R30, R4 ;  /* 0x0000001e0828723c */ /* 0x000fee0000001804 */
[--C-:B------:R-:W-:Y:S01]  /*66c0*/  FFMA.FTZ R31, R139, c[0x0][0x23c], -R22.reuse ;  /* 0x00008f008b1f7a23 */ /* 0x100fe20000010816 */
[----:B------:R-:W-:Y:S01]  /*66d0*/  HMMA.16816.F32 R4, R16, R82, RZ ;  /* 0x000000521004723c */ /* 0x000fe200000018ff */
[----:B------:R-:W-:-:S06]  /*66e0*/  FFMA.FTZ R30, R129, c[0x0][0x23c], -R22 ;  /* 0x00008f00811e7a23 */ /* 0x000fcc0000010816 */
[----:B------:R-:W-:Y:S01]  /*66f0*/  MOV R83, R14 ;  /* 0x0000000e00537202 */ /* 0x000fe20000000f00 */
[----:B------:R-:W-:Y:S11]  /*6700*/  IMAD.MOV.U32 R82, RZ, RZ, R15 ;  /* 0x000000ffff527224 */ /* 0x000ff600078e000f */
[----:B------:R-:W-:Y:S05]  /*6710*/  @!UPT UIADD3 URZ, URZ, URZ, URZ ;  /* 0x0000003f3f3ff290 */ /* 0x000fea000fffe03f */
[----:B------:R-:W-:Y:S08]  /*6720*/  HMMA.16816.F32 R52, R8, R54, R4 ;  /* 0x000000360834723c */ /* 0x000ff00000001804 */
[C---:B------:R-:W-:Y:S07]  /*6730*/  HMMA.16816.F32 R4, R16.reuse, R78, RZ ;  /* 0x0000004e1004723c */ /* 0x040fee00000018ff */
[----:B------:R-:W-:Y:S01]  /*6740*/  IMAD.MOV.U32 R78, RZ, RZ, R252 ;  /* 0x000000ffff4e7224 */ /* 0x000fe200078e00fc */
[----:B------:R-:W-:Y:S01]  /*6750*/  HMMA.16816.F32 R16, R16, R86, RZ ;  /* 0x000000561010723c */ /* 0x000fe200000018ff */
[----:B------:R-:W-:Y:S01]  /*6760*/  MOV R79, R24 ;  /* 0x00000018004f7202 */ /* 0x000fe20000000f00 */
[----:B------:R-:W-:-:S05]  /*6770*/  FFMA.FTZ R24, R128, c[0x0][0x23c], -R21 ;  /* 0x00008f0080187a23 */ /* 0x000fca0000010815 */
[----:B------:R-:W-:Y:S01]  /*6780*/  IMAD.MOV.U32 R86, RZ, RZ, R13 ;  /* 0x000000ffff567224 */ /* 0x000fe200078e000d */
[----:B------:R-:W-:Y:S01]  /*6790*/  MOV R87, R29 ;  /* 0x0000001d00577202 */ /* 0x000fe20000000f00 */
[----:B------:R-:W-:Y:S02]  /*67a0*/  FFMA.FTZ R29, R23, c[0x0][0x23c], -R22 ;  /* 0x00008f00171d7a23 */ /* 0x000fe40000010816 */
[----:B------:R-:W-:-:S05]  /*67b0*/  FFMA.FTZ R23, R147, c[0x0][0x23c], -R20 ;  /* 0x00008f0093177a23 */ /* 0x000fca0000010814 */
[C---:B------:R-:W-:Y:S01]  /*67c0*/  HMMA.16816.F32 R68, R8.reuse, R70, R4 ;  /* 0x000000460844723c */ /* 0x040fe20000001804 */
[----:B------:R1:W-:Y:S06]  /*67d0*/  MUFU.EX2 R5, R2 ;  /* 0x0000000200057308 */ /* 0x0003ec0000000800 */
[----:B------:R-:W-:Y:S01]  /*67e0*/  MOV R7, R12 ;  /* 0x0000000c00077202 */ /* 0x000fe20000000f00 */
[----:B------:R-:W-:Y:S01]  /*67f0*/  HMMA.16816.F32 R64, R8, R66, R16 ;  /* 0x000000420840723c */ /* 0x000fe20000001810 */
[----:B------:R-:W2:Y:S01]  /*6800*/  LDSM.16.MT88.4 R12, [R213+0xd000] ;  /* 0x00d00000d50c783b */ /* 0x000ea20000004200 */
[----:B------:R-:W-:-:S02]  /*6810*/  IMAD.MOV.U32 R6, RZ, RZ, R27 ;  /* 0x000000ffff067224 */ /* 0x000fc400078e001b */
[----:B------:R-:W-:Y:S02]  /*6820*/  FFMA.FTZ R27, R145, c[0x0][0x23c], -R21 ;  /* 0x00008f00911b7a23 */ /* 0x000fe40000010815 */
[----:B------:R-:W-:Y:S02]  /*6830*/  IMAD.MOV.U32 R4, RZ, RZ, R6 ;  /* 0x000000ffff047224 */ /* 0x000fe400078e0006 */
[----:B------:R-:W-:Y:S02]  /*6840*/  IMAD.MOV.U32 R6, RZ, RZ, R86 ;  /* 0x000000ffff067224 */ /* 0x000fe400078e0056 */
[----:B-1----:R-:W-:Y:S02]  /*6850*/  FFMA.FTZ R2, R156, c[0x0][0x23c], -R22 ;  /* 0x00008f009c027a23 */ /* 0x002fe40000010816 */
[----:B------:R-:W-:Y:S02]  /*6860*/  IMAD.MOV.U32 R86, RZ, RZ, R78 ;  /* 0x000000ffff567224 */ /* 0x000fe400078e004e */
[----:B------:R1:W3:Y:S01]  /*6870*/  MUFU.EX2 R63, R2 ;  /* 0x00000002003f7308 */ /* 0x0002e20000000800 */
[----:B------:R-:W-:-:S02]  /*6880*/  IMAD.MOV.U32 R78, RZ, RZ, R62 ;  /* 0x000000ffff4e7224 */ /* 0x000fc400078e003e */
[----:B------:R-:W-:Y:S02]  /*6890*/  IMAD.MOV.U32 R62, RZ, RZ, R38 ;  /* 0x000000ffff3e7224 */ /* 0x000fe400078e0026 */
[----:B------:R-:W-:Y:S02]  /*68a0*/  IMAD.MOV.U32 R38, RZ, RZ, R58 ;  /* 0x000000ffff267224 */ /* 0x000fe400078e003a */
[----:B------:R-:W-:Y:S02]  /*68b0*/  IMAD.MOV.U32 R58, RZ, RZ, R34 ;  /* 0x000000ffff3a7224 */ /* 0x000fe400078e0022 */
[----:B------:R-:W-:Y:S02]  /*68c0*/  FFMA.FTZ R34, R140, c[0x0][0x23c], -R0 ;  /* 0x00008f008c227a23 */ /* 0x000fe40000010800 */
[----:B------:R-:W-:Y:S01]  /*68d0*/  IMAD.MOV.U32 R129, RZ, RZ, R78 ;  /* 0x000000ffff817224 */ /* 0x000fe200078e004e */
[----:B------:R-:W-:Y:S01]  /*68e0*/  MOV R78, R57 ;  /* 0x00000039004e7202 */ /* 0x000fe20000000f00 */
[----:B------:R-:W-:-:S02]  /*68f0*/  IMAD.MOV.U32 R16, RZ, RZ, R62 ;  /* 0x000000ffff107224 */ /* 0x000fc400078e003e */
[----:B------:R-:W-:Y:S02]  /*6900*/  IMAD.MOV.U32 R62, RZ, RZ, R38 ;  /* 0x000000ffff3e7224 */ /* 0x000fe400078e0026 */
[----:B-1----:R-:W-:Y:S02]  /*6910*/  FFMA.FTZ R2, R150, c[0x0][0x23c], -R22 ;  /* 0x00008f0096027a23 */ /* 0x002fe40000010816 */
[----:B---3--:R-:W-:Y:S01]  /*6920*/  IMAD.MOV.U32 R142, RZ, RZ, R63 ;  /* 0x000000ffff8e7224 */ /* 0x008fe200078e003f */
[----:B------:R-:W-:Y:S01]  /*6930*/  MOV R63, R59 ;  /* 0x0000003b003f7202 */ /* 0x000fe20000000f00 */
[----:B------:R1:W-:Y:S01]  /*6940*/  MUFU.EX2 R3, R2 ;  /* 0x0000000200037308 */ /* 0x0003e20000000800 */
[----:B------:R-:W-:Y:S01]  /*6950*/  MOV R59, R26 ;  /* 0x0000001a003b7202 */ /* 0x000fe20000000f00 */
[----:B------:R-:W-:Y:S02]  /*6960*/  FFMA.FTZ R26, R138, c[0x0][0x23c], -R21 ;  /* 0x00008f008a1a7a23 */ /* 0x000fe40000010815 */
[----:B------:R-:W-:-:S02]  /*6970*/  IMAD.MOV.U32 R150, RZ, RZ, R4 ;  /* 0x000000ffff967224 */ /* 0x000fc400078e0004 */
[----:B------:R-:W-:Y:S02]  /*6980*/  FADD.FTZ R57, R182, R181 ;  /* 0x000000b5b6397221 */ /* 0x000fe40000010000 */
[----:B-1----:R-:W-:Y:S02]  /*6990*/  FFMA.FTZ R2, R148, c[0x0][0x23c], -R22 ;  /* 0x00008f0094027a23 */ /* 0x002fe40000010816 */
[----:B------:R-:W-:Y:S01]  /*69a0*/  FFMA.FTZ R22, R141, c[0x0][0x23c], -R20 ;  /* 0x00008f008d167a23 */ /* 0x000fe20000010814 */
[----:B------:R-:W-:Y:S01]  /*69b0*/  MOV R141, R5 ;  /* 0x00000005008d7202 */ /* 0x000fe20000000f00 */
[----:B------:R1:W-:Y:S01]  /*69c0*/  MUFU.EX2 R18, R2 ;  /* 0x0000000200127308 */ /* 0x0003e20000000800 */
[----:B------:R-:W-:Y:S01]  /*69d0*/  MOV R5, R7 ;  /* 0x0000000700057202 */ /* 0x000fe20000000f00 */
[----:B------:R-:W-:Y:S01]  /*69e0*/  IMAD.MOV.U32 R148, RZ, RZ, R6 ;  /* 0x000000ffff947224 */ /* 0x000fe200078e0006 */
[----:B------:R-:W-:Y:S02]  /*69f0*/  MOV R7, R87 ;  /* 0x0000005700077202 */ /* 0x000fe40000000f00 */
[----:B------:R-:W-:-:S02]  /*6a00*/  MOV R87, R79 ;  /* 0x0000004f00577202 */ /* 0x000fc40000000f00 */
[----:B------:R-:W-:Y:S02]  /*6a10*/  MOV R79, R63 ;  /* 0x0000003f004f7202 */ /* 0x000fe40000000f00 */
[----:B------:R-:W-:Y:S02]  /*6a20*/  MOV R63, R39 ;  /* 0x00000027003f7202 */ /* 0x000fe40000000f00 */
[----:B------:R-:W-:Y:S01]  /*6a30*/  MOV R39, R33 ;  /* 0x0000002100277202 */ /* 0x000fe20000000f00 */
[----:B------:R-:W-:Y:S01]  /*6a40*/  FFMA.FTZ R33, R144, c[0x0][0x23c], -R0 ;  /* 0x00008f0090217a23 */ /* 0x000fe20000010800 */
[----:B------:R-:W-:Y:S02]  /*6a50*/  MOV R156, R5 ;  /* 0x00000005009c7202 */ /* 0x000fe40000000f00 */
[----:B------:R-:W-:Y:S01]  /*6a60*/  F2FP.PACK_AB R8, R142, R141 ;  /* 0x0000008d8e08723e */ /* 0x000fe200000000ff */
[----:B-1----:R-:W-:Y:S01]  /*6a70*/  FFMA.FTZ R2, R162, c[0x0][0x23c], -R21 ;  /* 0x00008f00a2027a23 */ /* 0x002fe20000010815 */
[----:B------:R-:W-:Y:S01]  /*6a80*/  MOV R130, R79 ;  /* 0x0000004f00827202 */ /* 0x000fe20000000f00 */
[----:B------:R-:W-:-:S02]  /*6a90*/  IMAD.MOV.U32 R79, RZ, RZ, R58 ;  /* 0x000000ffff4f7224 */ /* 0x000fc400078e003a */
[----:B------:R1:W3:Y:S01]  /*6aa0*/  MUFU.EX2 R19, R2 ;  /* 0x0000000200137308 */ /* 0x0002e20000000800 */
[----:B------:R-:W-:Y:S02]  /*6ab0*/  FADD.FTZ R58, R180, R163 ;  /* 0x000000a3b43a7221 */ /* 0x000fe40000010000 */
[--C-:B-1----:R-:W-:Y:S01]  /*6ac0*/  FFMA.FTZ R2, R154, c[0x0][0x23c], -R21.reuse ;  /* 0x00008f009a027a23 */ /* 0x102fe20000010815 */
[----:B---3--:R-:W-:Y:S01]  /*6ad0*/  MOV R140, R19 ;  /* 0x00000013008c7202 */ /* 0x008fe20000000f00 */
[----:B------:R-:W-:Y:S01]  /*6ae0*/  IMAD.MOV.U32 R19, RZ, RZ, R36 ;  /* 0x000000ffff137224 */ /* 0x000fe200078e0024 */
[----:B------:R-:W-:Y:S02]  /*6af0*/  MOV R154, R63 ;  /* 0x0000003f009a7202 */ /* 0x000fe40000000f00 */
[----:B------:R1:W3:Y:S01]  /*6b00*/  MUFU.EX2 R241, R2 ;  /* 0x0000000200f17308 */ /* 0x0002e20000000800 */
[----:B------:R-:W-:Y:S01]  /*6b10*/  MOV R63, R39 ;  /* 0x00000027003f7202 */ /* 0x000fe20000000f00 */
[----:B-1----:R-:W-:Y:S01]  /*6b20*/  FFMA.FTZ R2, R153, c[0x0][0x23c], -R21 ;  /* 0x00008f0099027a23 */ /* 0x002fe20000010815 */
[----:B---3--:R-:W-:-:S05]  /*6b30*/  MOV R128, R241 ;  /* 0x000000f100807202 */ /* 0x008fca0000000f00 */
[----:B------:R1:W3:Y:S01]  /*6b40*/  MUFU.EX2 R28, R2 ;  /* 0x00000002001c7308 */ /* 0x0002e20000000800 */
[----:B------:R-:W-:Y:S01]  /*6b50*/  F2FP.PACK_AB R9, R128, R140 ;  /* 0x0000008c8009723e */ /* 0x000fe200000000ff */
[----:B-1----:R-:W-:Y:S01]  /*6b60*/  FFMA.FTZ R2, R143, c[0x0][0x23c], -R21 ;  /* 0x00008f008f027a23 */ /* 0x002fe20000010815 */
[----:B------:R-:W-:Y:S01]  /*6b70*/  MOV R143, R7 ;  /* 0x00000007008f7202 */ /* 0x000fe20000000f00 */
[----:B------:R-:W-:-:S04]  /*6b80*/  FFMA.FTZ R21, R136, c[0x0][0x23c], -R20 ;  /* 0x00008f0088157a23 */ /* 0x000fc80000010814 */
[----:B------:R1:W-:Y:S02]  /*6b90*/  MUFU.EX2 R17, R2 ;  /* 0x0000000200117308 */ /* 0x0003e40000000800 */
[----:B-1----:R-:W-:Y:S02]  /*6ba0*/  FFMA.FTZ R2, R159, c[0x0][0x23c], -R20 ;  /* 0x00008f009f027a23 */ /* 0x002fe40000010814 */
[----:B------:R-:W-:Y:S01]  /*6bb0*/  IMAD.MOV.U32 R159, RZ, RZ, R86 ;  /* 0x000000ffff9f7224 */ /* 0x000fe200078e0056 */
[----:B------:R-:W-:-:S03]  /*6bc0*/  MOV R86, R59 ;  /* 0x0000003b00567202 */ /* 0x000fc60000000f00 */
[----:B------:R1:W-:Y:S02]  /*6bd0*/  MUFU.EX2 R243, R2 ;  /* 0x0000000200f37308 */ /* 0x0003e40000000800 */
[----:B-1----:R-:W-:-:S06]  /*6be0*/  FFMA.FTZ R2, R155, c[0x0][0x23c], -R20 ;  /* 0x00008f009b027a23 */ /* 0x002fcc0000010814 */
[----:B------:R1:W-:Y:S02]  /*6bf0*/  MUFU.EX2 R242, R2 ;  /* 0x0000000200f27308 */ /* 0x0003e40000000800 */
[----:B-1----:R-:W-:Y:S01]  /*6c00*/  FFMA.FTZ R2, R151, c[0x0][0x23c], -R20 ;  /* 0x00008f0097027a23 */ /* 0x002fe20000010814 */
[----:B------:R-:W-:Y:S01]  /*6c10*/  MOV R151, R87 ;  /* 0x0000005700977202 */ /* 0x000fe20000000f00 */
[----:B------:R-:W-:-:S04]  /*6c20*/  IMAD.MOV.U32 R87, RZ, RZ, R35 ;  /* 0x000000ffff577224 */ /* 0x000fc800078e0023 */
[----:B------:R1:W4:Y:S01]  /*6c30*/  MUFU.EX2 R56, R2 ;  /* 0x0000000200387308 */ /* 0x0003220000000800 */
[----:B------:R-:W-:Y:S02]  /*6c40*/  FFMA.FTZ R35, R137, c[0x0][0x23c], -R0 ;  /* 0x00008f0089237a23 */ /* 0x000fe40000010800 */
[--C-:B-1----:R-:W-:Y:S02]  /*6c50*/  FFMA.FTZ R2, R146, c[0x0][0x23c], -R20.reuse ;  /* 0x00008f0092027a23 */ /* 0x102fe40000010814 */
[----:B------:R-:W-:Y:S01]  /*6c60*/  FFMA.FTZ R20, R131, c[0x0][0x23c], -R20 ;  /* 0x00008f0083147a23 */ /* 0x000fe20000010814 */
[----:B------:R-:W-:Y:S02]  /*6c70*/  MOV R131, R3 ;  /* 0x0000000300837202 */ /* 0x000fe40000000f00 */
[----:B------:R1:W1:Y:S01]  /*6c80*/  MUFU.EX2 R252, R2 ;  /* 0x0000000200fc7308 */ /* 0x0002620000000800 */
[----:B------:R-:W-:Y:S02]  /*6c90*/  FFMA.FTZ R3, R157, c[0x0][0x23c], -R0 ;  /* 0x00008f009d037a23 */ /* 0x000fe40000010800 */
[----:B---3--:R-:W-:Y:S01]  /*6ca0*/  IMAD.MOV.U32 R157, RZ, RZ, R28 ;  /* 0x000000ffff9d7224 */ /* 0x008fe200078e001c */
[----:B------:R-:W-:Y:S01]  /*6cb0*/  F2FP.PACK_AB R10, R18, R131 ;  /* 0x00000083120a723e */ /* 0x000fe200000000ff */
[--C-:B------:R-:W-:Y:S01]  /*6cc0*/  FFMA.FTZ R28, R149, c[0x0][0x23c], -R0.reuse ;  /* 0x00008f00951c7a23 */ /* 0x100fe20000010800 */
[----:B----4-:R-:W-:Y:S01]  /*6cd0*/  MOV R149, R56 ;  /* 0x0000003800957202 */ /* 0x010fe20000000f00 */
[----:B------:R-:W-:Y:S01]  /*6ce0*/  IMAD.MOV.U32 R56, RZ, RZ, R231 ;  /* 0x000000ffff387224 */ /* 0x000fe200078e00e7 */
[----:B------:R-:W-:Y:S01]  /*6cf0*/  F2FP.PACK_AB R11, R17, R157 ;  /* 0x0000009d110b723e */ /* 0x000fe200000000ff */
[----:B------:R3:W-:Y:S06]  /*6d00*/  MUFU.EX2 R231, R3 ;  /* 0x0000000300e77308 */ /* 0x0007ec0000000800 */
[----:B--2---:R-:W-:Y:S01]  /*6d10*/  HMMA.16816.F32 R168, R8, R12, R168 ;  /* 0x0000000c08a8723c */ /* 0x004fe200000018a8 */
[----:B-1----:R-:W-:Y:S01]  /*6d20*/  FFMA.FTZ R2, R160, c[0x0][0x23c], -R0 ;  /* 0x00008f00a0027a23 */ /* 0x002fe20000010800 */
[----:B------:R-:W-:-:S03]  /*6d30*/  F2FP.PACK_AB R6, R252, R149 ;  /* 0x00000095fc06723e */ /* 0x000fc600000000ff */
[----:B------:R1:W-:Y:S01]  /*6d40*/  MUFU.EX2 R241, R2 ;  /* 0x0000000200f17308 */ /* 0x0003e20000000800 */
[----:B---3--:R-:W-:Y:S02]  /*6d50*/  FADD.FTZ R3, R200, R190 ;  /* 0x000000bec8037221 */ /* 0x008fe40000010000 */
[----:B-1----:R-:W-:Y:S02]  /*6d60*/  FFMA.FTZ R2, R158, c[0x0][0x23c], -R0 ;  /* 0x00008f009e027a23 */ /* 0x002fe40000010800 */
[----:B------:R-:W-:-:S03]  /*6d70*/  IMAD.MOV.U32 R158, RZ, RZ, R242 ;  /* 0x000000ffff9e7224 */ /* 0x000fc600078e00f2 */
[----:B------:R1:W2:Y:S02]  /*6d80*/  MUFU.EX2 R242, R2 ;  /* 0x0000000200f27308 */ /* 0x0002a40000000800 */
[----:B------:R-:W-:Y:S01]  /*6d90*/  F2FP.PACK_AB R4, R158, R243 ;  /* 0x000000f39e04723e */ /* 0x000fe200000000ff */
[----:B-1----:R-:W-:Y:S01]  /*6da0*/  FFMA.FTZ R2, R152, c[0x0][0x23c], -R0 ;  /* 0x00008f0098027a23 */ /* 0x002fe20000010800 */
[----:B--2---:R-:W-:Y:S01]  /*6db0*/  F2FP.PACK_AB R5, R242, R241 ;  /* 0x000000f1f205723e */ /* 0x004fe200000000ff */
[----:B------:R-:W-:-:S03]  /*6dc0*/  FADD.FTZ R0, R188, R183 ;  /* 0x000000b7bc007221 */ /* 0x000fc60000010000 */
[----:B------:R-:W1:Y:S02]  /*6dd0*/  MUFU.EX2 R59, R2 ;  /* 0x00000002003b7308 */ /* 0x000e640000000800 */
[----:B-1----:R-:W-:Y:S02]  /*6de0*/  F2FP.PACK_AB R7, R59, R231 ;  /* 0x000000e73b07723e */ /* 0x002fe400000000ff */
[----:B------:R-:W-:Y:S01]  /*6df0*/  MOV R2, R56 ;  /* 0x0000003800027202 */ /* 0x000fe20000000f00 */
[----:B------:R-:W-:Y:S02]  /*6e00*/  FADD.FTZ R56, R191, R3 ;  /* 0x00000003bf387221 */ /* 0x000fe40000010000 */
[----:B------:R-:W-:Y:S02]  /*6e10*/  FADD.FTZ R3, R189, R0 ;  /* 0x00000000bd037221 */ /* 0x000fe40000010000 */
[----:B------:R-:W-:Y:S01]  /*6e20*/  IMAD.MOV.U32 R0, RZ, RZ, R37 ;  /* 0x000000ffff007224 */ /* 0x000fe200078e0025 */
[C---:B------:R-:W-:Y:S08]  /*6e30*/  HMMA.16816.F32 R172, R4.reuse, R12, R172 ;  /* 0x0000000c04ac723c */ /* 0x040ff000000018ac */
[-C--:B------:R-:W-:Y:S07]  /*6e40*/  HMMA.16816.F32 R180, R4, R14.reuse, R104 ;  /* 0x0000000e04b4723c */ /* 0x080fee0000001868 */
[----:B------:R-:W-:Y:S01]  /*6e50*/  MOV R107, R203 ;  /* 0x000000cb006b7202 */ /* 0x000fe20000000f00 */
[----:B------:R-:W-:Y:S01]  /*6e60*/  HMMA.16816.F32 R36, R8, R14, R48 ;  /* 0x0000000e0824723c */ /* 0x000fe20000001830 */
[----:B------:R-:W1:Y:S01]  /*6e70*/  LDSM.16.MT88.4 R12, [R214+0xd000] ;  /* 0x00d00000d60c783b */ /* 0x000e620000004200 */
[----:B------:R-:W-:Y:S01]  /*6e80*/  MOV R104, R79 ;  /* 0x0000004f00687202 */ /* 0x000fe20000000f00 */
[----:B------:R-:W-:Y:S01]  /*6e90*/  IMAD.MOV.U32 R105, RZ, RZ, R62 ;  /* 0x000000ffff697224 */ /* 0x000fe200078e003e */
[----:B------:R-:W-:-:S04]  /*6ea0*/  MOV R106, R63 ;  /* 0x0000003f006a7202 */ /* 0x000fc80000000f00 */
[-C--:B-1----:R-:W-:Y:S07]  /*6eb0*/  HMMA.16816.F32 R160, R8, R12.reuse, R164 ;  /* 0x0000000c08a0723c */ /* 0x082fee00000018a4 */
[----:B------:R-:W-:Y:S01]  /*6ec0*/  MOV R167, R154 ;  /* 0x0000009a00a77202 */ /* 0x000fe20000000f00 */
[----:B------:R-:W-:Y:S01]  /*6ed0*/  HMMA.16816.F32 R176, R4, R12, R176 ;  /* 0x0000000c04b0723c */ /* 0x000fe200000018b0 */
[----:B------:R-:W-:Y:S01]  /*6ee0*/  IMAD.MOV.U32 R166, RZ, RZ, R16 ;  /* 0x000000ffffa67224 */ /* 0x000fe200078e0010 */
[----:B------:R-:W-:Y:S01]  /*6ef0*/  MOV R165, R17 ;  /* 0x0000001100a57202 */ /* 0x000fe20000000f00 */
[----:B------:R-:W-:-:S05]  /*6f00*/  IMAD.MOV.U32 R164, RZ, RZ, R18 ;  /* 0x000000ffffa47224 */ /* 0x000fca00078e0012 */
[-C--:B------:R-:W-:Y:S07]  /*6f10*/  HMMA.16816.F32 R188, R4, R14.reuse, R100 ;  /* 0x0000000e04bc723c */ /* 0x080fee0000001864 */
[----:B------:R-:W-:Y:S01]  /*6f20*/  MOV R100, R78 ;  /* 0x0000004e00647202 */ /* 0x000fe20000000f00 */
[----:B------:R-:W-:Y:S01]  /*6f30*/  HMMA.16816.F32 R48, R8, R14, R88 ;  /* 0x0000000e0830723c */ /* 0x000fe20000001858 */
[----:B------:R-:W1:Y:S01]  /*6f40*/  LDSM.16.MT88.4 R12, [R216+0xd000] ;  /* 0x00d00000d80c783b */ /* 0x000e620000004200 */
[----:B------:R-:W-:Y:S01]  /*6f50*/  MOV R102, R86 ;  /* 0x0000005600667202 */ /* 0x000fe20000000f00 */
[----:B------:R-:W-:Y:S01]  /*6f60*/  IMAD.MOV.U32 R103, RZ, RZ, R87 ;  /* 0x000000ffff677224 */ /* 0x000fe200078e0057 */
[----:B------:R-:W-:-:S02]  /*6f70*/  MOV R101, R19 ;  /* 0x0000001300657202 */ /* 0x000fc40000000f00 */
[----:B------:R-:W2:Y:S02]  /*6f80*/  LDSM.16.MT88.4 R16, [R216+0xf000] ;  /* 0x00f00000d810783b */ /* 0x000ea40000004200 */
        /* <DEDUP_REMOVED lines=9> */
[----:B--2---:R-:W-:Y:S08]  /*7020*/  HMMA.16816.F32 R104, R4, R16, R104 ;  /* 0x000000100468723c */ /* 0x004ff00000001868 */
[-C--:B-1----:R-:W-:Y:S08]  /*7030*/  HMMA.16816.F32 R144, R8, R12.reuse, R192 ;  /* 0x0000000c0890723c */ /* 0x082ff000000018c0 */
[C---:B------:R-:W-:Y:S07]  /*7040*/  HMMA.16816.F32 R192, R4.reuse, R12, R120 ;  /* 0x0000000c04c0723c */ /* 0x040fee0000001878 */
[----:B------:R-:W-:Y:S01]  /*7050*/  MOV R120, R77 ;  /* 0x0000004d00787202 */ /* 0x000fe20000000f00 */
[----:B------:R-:W-:Y:S01]  /*7060*/  HMMA.16816.F32 R200, R4, R14, R92 ;  /* 0x0000000e04c8723c */ /* 0x000fe2000000185c */
[----:B------:R-:W-:Y:S01]  /*7070*/  MOV R121, R76 ;  /* 0x0000004c00797202 */ /* 0x000fe20000000f00 */
[----:B------:R-:W-:Y:S01]  /*7080*/  IMAD.MOV.U32 R122, RZ, RZ, R61 ;  /* 0x000000ffff7a7224 */ /* 0x000fe200078e003d */
[----:B------:R-:W-:-:S05]  /*7090*/  MOV R123, R60 ;  /* 0x0000003c007b7202 */ /* 0x000fca0000000f00 */
[C---:B------:R-:W-:Y:S01]  /*70a0*/  HMMA.16816.F32 R136, R8.reuse, R14, R44 ;  /* 0x0000000e0888723c */ /* 0x040fe2000000182c */
[----:B------:R-:W1:Y:S07]  /*70b0*/  LDSM.16.MT88.4 R12, [R213+0xf000] ;  /* 0x00f00000d50c783b */ /* 0x000e6e0000004200 */
[-C--:B-1----:R-:W-:Y:S08]  /*70c0*/  HMMA.16816.F32 R204, R8, R12.reuse, R204 ;  /* 0x0000000c08cc723c */ /* 0x082ff000000018cc */
[C---:B------:R-:W-:Y:S07]  /*70d0*/  HMMA.16816.F32 R44, R4.reuse, R12, R208 ;  /* 0x0000000c042c723c */ /* 0x040fee00000018d0 */
[----:B------:R-:W-:Y:S01]  /*70e0*/  MOV R211, R0 ;  /* 0x0000000000d37202 */ /* 0x000fe20000000f00 */
[----:B------:R-:W-:Y:S01]  /*70f0*/  HMMA.16816.F32 R76, R4, R14, R108 ;  /* 0x0000000e044c723c */ /* 0x000fe2000000186c */
[----:B------:R-:W-:Y:S01]  /*7100*/  MOV R0, R150 ;  /* 0x0000009600007202 */ /* 0x000fe20000000f00 */
[----:B------:R-:W-:Y:S01]  /*7110*/  MUFU.EX2 R32, R32 ;  /* 0x0000002000207308 */ /* 0x000fe20000000800 */
[----:B------:R-:W-:Y:S01]  /*7120*/  MOV R210, R2 ;  /* 0x0000000200d27202 */ /* 0x000fe20000000f00 */
[----:B------:R-:W-:-:S04]  /*7130*/  IMAD.MOV.U32 R2, RZ, RZ, R130 ;  /* 0x000000ffff027224 */ /* 0x000fc800078e0082 */
[----:B------:R-:W-:Y:S01]  /*7140*/  HMMA.16816.F32 R60, R8, R14, R40 ;  /* 0x0000000e083c723c */ /* 0x000fe20000001828 */
[----:B------:R-:W1:Y:S01]  /*7150*/  LDSM.16.MT88.4 R12, [R214+0xf000] ;  /* 0x00f00000d60c783b */ /* 0x000e620000004200 */
[----:B------:R-:W-:Y:S01]  /*7160*/  FADD.FTZ R0, R0, R56 ;  /* 0x0000003800007221 */ /* 0x000fe20000010000 */
[----:B------:R-:W-:Y:S01]  /*7170*/  MUFU.EX2 R31, R31 ;  /* 0x0000001f001f7308 */ /* 0x000fe20000000800 */
[----:B------:R-:W-:-:S04]  /*7180*/  IMAD.MOV.U32 R150, RZ, RZ, R221 ;  /* 0x000000ffff967224 */ /* 0x000fc800078e00dd */
[----:B------:R-:W-:Y:S08]  /*7190*/  HMMA.16816.F32 R108, R4, R18, R116 ;  /* 0x00000012046c723c */ /* 0x000ff00000001874 */
[C---:B------:R-:W-:Y:S01]  /*71a0*/  HMMA.16816.F32 R100, R8.reuse, R16, R100 ;  /* 0x000000100864723c */ /* 0x040fe20000001864 */
[----:B------:R-:W-:Y:S01]  /*71b0*/  MUFU.EX2 R30, R30 ;  /* 0x0000001e001e7308 */ /* 0x000fe20000000800 */
[----:B------:R-:W-:Y:S01]  /*71c0*/  FADD.FTZ R2, R2, R57 ;  /* 0x0000003902027221 */ /* 0x000fe20000010000 */
[----:B------:R2:W5:Y:S05]  /*71d0*/  LDL.LU R221, [R1+0xa8] ;  /* 0x0000a80001dd7983 */ /* 0x00056a0000300800 */
[-C--:B-1----:R-:W-:Y:S07]  /*71e0*/  HMMA.16816.F32 R84, R8, R12.reuse, R248 ;  /* 0x0000000c0854723c */ /* 0x082fee00000018f8 */
[----:B------:R-:W-:Y:S01]  /*71f0*/  MOV R250, R98 ;  /* 0x0000006200fa7202 */ /* 0x000fe20000000f00 */
[----:B------:R-:W-:Y:S01]  /*7200*/  HMMA.16816.F32 R88, R4, R12, R244 ;  /* 0x0000000c0458723c */ /* 0x000fe200000018f4 */
[----:B------:R-:W-:Y:S01]  /*7210*/  MOV R251, R99 ;  /* 0x0000006300fb7202 */ /* 0x000fe20000000f00 */
[----:B------:R-:W-:Y:S01]  /*7220*/  IMAD.MOV.U32 R99, RZ, RZ, R164 ;  /* 0x000000ffff637224 */ /* 0x000fe200078e00a4 */
[----:B------:R-:W-:Y:S01]  /*7230*/  MOV R98, R165 ;  /* 0x000000a500627202 */ /* 0x000fe20000000f00 */
[----:B------:R-:W-:Y:S01]  /*7240*/  IMAD.MOV.U32 R249, RZ, RZ, R97 ;  /* 0x000000fffff97224 */ /* 0x000fe200078e0061 */
[----:B------:R-:W-:-:S03]  /*7250*/  MOV R165, R129 ;  /* 0x0000008100a57202 */ /* 0x000fc60000000f00 */
[-C--:B------:R-:W-:Y:S08]  /*7260*/  HMMA.16816.F32 R92, R4, R14.reuse, R112 ;  /* 0x0000000e045c723c */ /* 0x080ff00000001870 */
[----:B------:R-:W-:Y:S01]  /*7270*/  HMMA.16816.F32 R52, R8, R14, R52 ;  /* 0x0000000e0834723c */ /* 0x000fe20000001834 */
[----:B------:R-:W1:Y:S01]  /*7280*/  LDSM.16.MT88.4 R12, [R215+0xf000] ;  /* 0x00f00000d70c783b */ /* 0x000e620000004200 */
[----:B------:R-:W-:-:S02]  /*7290*/  MOV R164, R212 ;  /* 0x000000d400a47202 */ /* 0x000fc40000000f00 */
[----:B------:R-:W-:Y:S01]  /*72a0*/  MOV R248, R96 ;  /* 0x0000006000f87202 */ /* 0x000fe20000000f00 */
[----:B------:R-:W-:Y:S01]  /*72b0*/  IMAD.MOV.U32 R96, RZ, RZ, R167 ;  /* 0x000000ffff607224 */ /* 0x000fe200078e00a7 */
[----:B------:R-:W-:Y:S01]  /*72c0*/  MUFU.EX2 R29, R29 ;  /* 0x0000001d001d7308 */ /* 0x000fe20000000800 */
[----:B------:R-:W-:Y:S01]  /*72d0*/  IMAD.MOV.U32 R209, RZ, RZ, R164 ;  /* 0x000000ffffd17224 */ /* 0x000fe200078e00a4 */
[----:B------:R-:W-:Y:S01]  /*72e0*/  HMMA.16816.F32 R16, R8, R18, R68 ;  /* 0x000000120810723c */ /* 0x000fe20000001844 */
[----:B------:R-:W-:-:S05]  /*72f0*/  MOV R167, R219 ;  /* 0x000000db00a77202 */ /* 0x000fca0000000f00 */
[----:B------:R-:W-:Y:S01]  /*7300*/  MUFU.EX2 R27, R27 ;  /* 0x0000001b001b7308 */ /* 0x000fe20000000800 */
[----:B------:R-:W-:-:S07]  /*7310*/  MOV R97, R166 ;  /* 0x000000a600617202 */ /* 0x000fce0000000f00 */
[----:B------:R-:W-:Y:S08]  /*7320*/  MUFU.EX2 R26, R26 ;  /* 0x0000001a001a7308 */ /* 0x000ff00000000800 */
[----:B------:R-:W-:Y:S08]  /*7330*/  MUFU.EX2 R25, R25 ;  /* 0x0000001900197308 */ /* 0x000ff00000000800 */
[----:B------:R-:W3:Y:S08]  /*7340*/  MUFU.EX2 R24, R24 ;  /* 0x0000001800187308 */ /* 0x000ef00000000800 */
[----:B------:R-:W-:Y:S01]  /*7350*/  MUFU.EX2 R23, R23 ;  /* 0x0000001700177308 */ /* 0x000fe20000000800 */
[C---:B-1----:R-:W-:Y:S07]  /*7360*/  HMMA.16816.F32 R120, R4.reuse, R12, R120 ;  /* 0x0000000c0478723c */ /* 0x042fee0000001878 */
[----:B------:R-:W1:Y:S01]  /*7370*/  MUFU.EX2 R22, R22 ;  /* 0x0000001600167308 */ /* 0x000e620000000800 */
[----:B------:R-:W-:Y:S07]  /*7380*/  HMMA.16816.F32 R40, R4, R14, R124 ;  /* 0x0000000e0428723c */ /* 0x000fee000000187c */
[----:B------:R-:W-:Y:S01]  /*7390*/  MUFU.EX2 R21, R21 ;  /* 0x0000001500157308 */ /* 0x000fe20000000800 */
[----:B------:R-:W-:-:S07]  /*73a0*/  FADD.FTZ R5, R165, R58 ;  /* 0x0000003aa5057221 */ /* 0x000fce0000010000 */
[----:B------:R-:W-:Y:S01]  /*73b0*/  MUFU.EX2 R20, R20 ;  /* 0x0000001400147308 */ /* 0x000fe20000000800 */
[----:B------:R-:W-:Y:S01]  /*73c0*/  FADD.FTZ R4, R210, R0 ;  /* 0x00000000d2047221 */ /* 0x000fe20000010000 */
[----:B------:R-:W-:Y:S01]  /*73d0*/  HMMA.16816.F32 R116, R8, R12, R248 ;  /* 0x0000000c0874723c */ /* 0x000fe200000018f8 */
[----:B------:R-:W-:-:S05]  /*73e0*/  FADD.FTZ R5, R209, R5 ;  /* 0x00000005d1057221 */ /* 0x000fca0000010000 */
[----:B------:R-:W-:Y:S01]  /*73f0*/  MUFU.EX2 R28, R28 ;  /* 0x0000001c001c7308 */ /* 0x000fe20000000800 */
[----:B------:R-:W-:Y:S01]  /*7400*/  MOV R250, R96 ;  /* 0x0000006000fa7202 */ /* 0x000fe20000000f00 */
[----:B------:R-:W-:Y:S01]  /*7410*/  FADD.FTZ R4, R156, R4 ;  /* 0x000000049c047221 */ /* 0x000fe20000010000 */
[----:B------:R-:W-:Y:S01]  /*7420*/  HMMA.16816.F32 R64, R8, R14, R64 ;  /* 0x0000000e0840723c */ /* 0x000fe20000001840 */
[----:B------:R-:W-:-:S04]  /*7430*/  FADD.FTZ R0, R148, R5 ;  /* 0x0000000594007221 */ /* 0x000fc80000010000 */
[----:B------:R-:W4:Y:S08]  /*7440*/  MUFU.EX2 R33, R33 ;  /* 0x0000002100217308 */ /* 0x000f300000000800 */
[----:B------:R-:W-:Y:S01]  /*7450*/  MUFU.EX2 R34, R34 ;  /* 0x0000002200227308 */ /* 0x000fe20000000800 */
[----:B------:R-:W-:-:S07]  /*7460*/  FADD.FTZ R8, R250, R4 ;  /* 0x00000004fa087221 */ /* 0x000fce0000010000 */
[----:B------:R-:W1:Y:S01]  /*7470*/  MUFU.EX2 R35, R35 ;  /* 0x0000002300237308 */ /* 0x000e620000000800 */
[----:B------:R-:W2:Y:S01]  /*7480*/  LDSM.16.MT88.4 R4, [R215+0xf800] ;  /* 0x00f80000d704783b */ /* 0x000ea20000004200 */
        /* <DEDUP_REMOVED lines=10> */
[----:B------:R-:W-:Y:S01]  /*7530*/  MOV R99, R142 ;  /* 0x0000008e00637202 */ /* 0x000fe20000000f00 */
[----:B------:R-:W-:Y:S01]  /*7540*/  IMAD.MOV.U32 R211, RZ, RZ, R98 ;  /* 0x000000ffffd37224 */ /* 0x000fe200078e0062 */
[----:B---3--:R-:W-:Y:S01]  /*7550*/  F2FP.PACK_AB R131, R24, R25 ;  /* 0x000000191883723e */ /* 0x008fe200000000ff */
[----:B------:R-:W-:Y:S01]  /*7560*/  IMAD.MOV.U32 R98, RZ, RZ, R128 ;  /* 0x000000ffff627224 */ /* 0x000fe200078e0080 */
[----:B------:R-:W-:Y:S01]  /*7570*/  F2FP.PACK_AB R128, R31, R32 ;  /* 0x000000201f80723e */ /* 0x000fe200000000ff */
[----:B------:R-:W-:Y:S01]  /*7580*/  FADD.FTZ R2, R130, R2 ;  /* 0x0000000282027221 */ /* 0x000fe20000010000 */
[----:B------:R-:W-:Y:S01]  /*7590*/  F2FP.PACK_AB R130, R29, R30 ;  /* 0x0000001e1d82723e */ /* 0x000fe200000000ff */
[----:B------:R-:W-:Y:S01]  /*75a0*/  FADD.FTZ R0, R129, R0 ;  /* 0x0000000081007221 */ /* 0x000fe20000010000 */
[----:B------:R-:W-:Y:S01]  /*75b0*/  F2FP.PACK_AB R129, R26, R27 ;  /* 0x0000001b1a81723e */ /* 0x000fe200000000ff */
[----:B------:R-:W-:Y:S01]  /*75c0*/  FADD.FTZ R3, R150, R3 ;  /* 0x0000000396037221 */ /* 0x000fe20000010000 */
[----:B-1----:R-:W-:Y:S01]  /*75d0*/  F2FP.PACK_AB R124, R22, R23 ;  /* 0x00000017167c723e */ /* 0x002fe200000000ff */
[----:B------:R-:W-:Y:S01]  /*75e0*/  IMAD.MOV.U32 R208, RZ, RZ, R157 ;  /* 0x000000ffffd07224 */ /* 0x000fe200078e009d */
[----:B----4-:R-:W-:Y:S01]  /*75f0*/  F2FP.PACK_AB R125, R33, R28 ;  /* 0x0000001c217d723e */ /* 0x010fe200000000ff */
[----:B------:R-:W-:Y:S01]  /*7600*/  LDSM.16.MT88.4 R112, [R216+0xf800] ;  /* 0x00f80000d870783b */ /* 0x000fe20000004200 */
[----:B------:R-:W-:-:S02]  /*7610*/  F2FP.PACK_AB R126, R20, R21 ;  /* 0x00000015147e723e */ /* 0x000fc400000000ff */
[----:B------:R-:W-:Y:S01]  /*7620*/  F2FP.PACK_AB R127, R35, R34 ;  /* 0x00000022237f723e */ /* 0x000fe200000000ff */
[----:B------:R-:W-:Y:S01]  /*7630*/  IMAD.MOV.U32 R12, RZ, RZ, R83 ;  /* 0x000000ffff0c7224 */ /* 0x000fe200078e0053 */
[----:B------:R-:W-:Y:S02]  /*7640*/  MOV R142, R159 ;  /* 0x0000009f008e7202 */ /* 0x000fe40000000f00 */
[----:B------:R-:W-:Y:S02]  /*7650*/  MOV R15, R80 ;  /* 0x00000050000f7202 */ /* 0x000fe40000000f00 */
[----:B------:R-:W-:Y:S01]  /*7660*/  MOV R14, R81 ;  /* 0x00000051000e7202 */ /* 0x000fe20000000f00 */
[----:B------:R-:W-:Y:S01]  /*7670*/  FADD.FTZ R3, R251, R3 ;  /* 0x00000003fb037221 */ /* 0x000fe20000010000 */
[----:B------:R-:W-:Y:S01]  /*7680*/  MOV R13, R82 ;  /* 0x00000052000d7202 */ /* 0x000fe20000000f00 */
[----:B------:R-:W-:Y:S01]  /*7690*/  IMAD.MOV.U32 R245, RZ, RZ, R142 ;  /* 0x000000fffff57224 */ /* 0x000fe200078e008e */
[----:B------:R-:W-:Y:S01]  /*76a0*/  MOV R244, R143 ;  /* 0x0000008f00f47202 */ /* 0x000fe20000000f00 */
[----:B------:R-:W-:Y:S01]  /*76b0*/  FADD.FTZ R0, R15, R0 ;  /* 0x000000000f007221 */ /* 0x000fe20000010000 */
[----:B------:R-:W-:Y:S01]  /*76c0*/  MOV R246, R141 ;  /* 0x0000008d00f67202 */ /* 0x000fe20000000f00 */
[-C--:B--2---:R-:W-:Y:S01]  /*76d0*/  HMMA.16816.F32 R120, R124, R4.reuse, R120 ;  /* 0x000000047c78723c */ /* 0x084fe20000001878 */
[----:B------:R-:W-:Y:S01]  /*76e0*/  FADD.FTZ R2, R14, R2 ;  /* 0x000000020e027221 */ /* 0x000fe20000010000 */
[----:B------:R-:W-:Y:S01]  /*76f0*/  MOV R247, R140 ;  /* 0x0000008c00f77202 */ /* 0x000fe20000000f00 */
[----:B------:R-:W-:Y:S01]  /*7700*/  FADD.FTZ R3, R13, R3 ;  /* 0x000000030d037221 */ /* 0x000fe20000010000 */
[----:B------:R-:W-:Y:S01]  /*7710*/  MOV R97, R158 ;  /* 0x0000009e00617202 */ /* 0x000fe20000000f00 */
[----:B------:R-:W-:Y:S01]  /*7720*/  FADD.FTZ R0, R245, R0 ;  /* 0x00000000f5007221 */ /* 0x000fe20000010000 */
[----:B------:R-:W-:Y:S01]  /*7730*/  MOV R249, R98 ;  /* 0x0000006200f97202 */ /* 0x000fe20000000f00 */
[----:B------:R-:W-:Y:S01]  /*7740*/  LDSM.16.MT88.4 R164, [R213+0xd800] ;  /* 0x00d80000d5a4783b */ /* 0x000fe20000004200 */
[----:B------:R-:W-:Y:S01]  /*7750*/  HMMA.16816.F32 R116, R128, R4, R116 ;  /* 0x000000048074723c */ /* 0x000fe20000001874 */
[----:B------:R-:W-:-:S02]  /*7760*/  FADD.FTZ R2, R244, R2 ;  /* 0x00000002f4027221 */ /* 0x000fc40000010000 */
[----:B------:R-:W-:Y:S01]  /*7770*/  IMAD.MOV.U32 R248, RZ, RZ, R99 ;  /* 0x000000fffff87224 */ /* 0x000fe200078e0063 */
[----:B------:R-:W-:Y:S01]  /*7780*/  MOV R209, R149 ;  /* 0x0000009500d17202 */ /* 0x000fe20000000f00 */
[----:B------:R-:W-:Y:S01]  /*7790*/  FADD.FTZ R3, R247, R3 ;  /* 0x00000003f7037221 */ /* 0x000fe20000010000 */
[----:B------:R-:W-:Y:S01]  /*77a0*/  MOV R250, R97 ;  /* 0x0000006100fa7202 */ /* 0x000fe20000000f00 */
[----:B------:R-:W-:Y:S01]  /*77b0*/  FADD.FTZ R4, R12, R8 ;  /* 0x000000080c047221 */ /* 0x000fe20000010000 */
[----:B------:R-:W1:Y:S01]  /*77c0*/  LDSM.16.MT88.4 R148, [R216+0xd800] ;  /* 0x00d80000d894783b */ /* 0x000e620000004200 */
[----:B------:R-:W-:Y:S02]  /*77d0*/  FADD.FTZ R0, R241, R0 ;  /* 0x00000000f1007221 */ /* 0x000fe40000010000 */
[----:B------:R-:W-:Y:S01]  /*77e0*/  FADD.FTZ R4, R246, R4 ;  /* 0x00000004f6047221 */ /* 0x000fe20000010000 */
[----:B------:R-:W2:Y:S01]  /*77f0*/  LDSM.16.MT88.4 R156, [R214+0xd800] ;  /* 0x00d80000d69c783b */ /* 0x000ea20000004200 */
[----:B------:R-:W-:-:S02]  /*7800*/  FADD.FTZ R2, R243, R2 ;  /* 0x00000002f3027221 */ /* 0x000fc40000010000 */
[----:B------:R-:W-:Y:S01]  /*7810*/  IMAD.MOV.U32 R251, RZ, RZ, R96 ;  /* 0x000000fffffb7224 */ /* 0x000fe200078e0060 */
[----:B------:R-:W3:Y:S01]  /*7820*/  LDSM.16.MT88.4 R140, [R215+0xd800] ;  /* 0x00d80000d78c783b */ /* 0x000ee20000004200 */
[----:B------:R-:W-:Y:S02]  /*7830*/  FADD.FTZ R4, R248, R4 ;  /* 0x00000004f8047221 */ /* 0x000fe40000010000 */
[----:B------:R-:W-:Y:S01]  /*7840*/  FADD.FTZ R3, R249, R3 ;  /* 0x00000003f9037221 */ /* 0x000fe20000010000 */
[----:B------:R-:W4:Y:S01]  /*7850*/  LDSM.16.MT88.4 R80, [R213+0xf800] ;  /* 0x00f80000d550783b */ /* 0x000f220000004200 */
[----:B------:R-:W-:Y:S02]  /*7860*/  FADD.FTZ R0, R242, R0 ;  /* 0x00000000f2007221 */ /* 0x000fe40000010000 */
[----:B------:R-:W-:Y:S01]  /*7870*/  FADD.FTZ R2, R250, R2 ;  /* 0x00000002fa027221 */ /* 0x000fe20000010000 */
[----:B------:R-:W1:Y:S01]  /*7880*/  LDSM.16.MT88.4 R96, [R214+0xf800] ;  /* 0x00f80000d660783b */ /* 0x000e620000004200 */
[----:B------:R-:W-:-:S02]  /*7890*/  FADD.FTZ R4, R251, R4 ;  /* 0x00000004fb047221 */ /* 0x000fc40000010000 */
        /* <DEDUP_REMOVED lines=12> */
[----:B------:R-:W-:Y:S01]  /*7960*/  FADD.FTZ R3, R27, R3 ;  /* 0x000000031b037221 */ /* 0x000fe20000010000 */
[----:B------:R1:W5:Y:S01]  /*7970*/  LDL.LU R212, [R1+0x94] ;  /* 0x0000940001d47983 */ /* 0x0003620000300800 */
        /* <DEDUP_REMOVED lines=18> */
[-C--:B-1----:R-:W-:Y:S08]  /*7aa0*/  HMMA.16816.F32 R152, R128, R148.reuse, R152 ;  /* 0x000000948098723c */ /* 0x082ff00000001898 */
[C---:B------:R-:W-:Y:S08]  /*7ab0*/  HMMA.16816.F32 R184, R124.reuse, R148, R184 ;  /* 0x000000947cb8723c */ /* 0x040ff000000018b8 */
[-C--:B------:R-:W-:Y:S08]  /*7ac0*/  HMMA.16816.F32 R196, R124, R150.reuse, R196 ;  /* 0x000000967cc4723c */ /* 0x080ff000000018c4 */
[C---:B------:R-:W-:Y:S08]  /*7ad0*/  HMMA.16816.F32 R148, R128.reuse, R150, R72 ;  /* 0x000000968094723c */ /* 0x040ff00000001848 */
[-C--:B------:R-:W-:Y:S08]  /*7ae0*/  HMMA.16816.F32 R168, R128, R164.reuse, R168 ;  /* 0x000000a480a8723c */ /* 0x080ff000000018a8 */
[C---:B------:R-:W-:Y:S08]  /*7af0*/  HMMA.16816.F32 R172, R124.reuse, R164, R172 ;  /* 0x000000a47cac723c */ /* 0x040ff000000018ac */
[----:B------:R-:W-:Y:S08]  /*7b00*/  HMMA.16816.F32 R180, R124, R166, R180 ;  /* 0x000000a67cb4723c */ /* 0x000ff000000018b4 */
[-C--:B--2---:R-:W-:Y:S08]  /*7b10*/  HMMA.16816.F32 R160, R128, R156.reuse, R160 ;  /* 0x0000009c80a0723c */ /* 0x084ff000000018a0 */
[C---:B------:R-:W-:Y:S08]  /*7b20*/  HMMA.16816.F32 R176, R124.reuse, R156, R176 ;  /* 0x0000009c7cb0723c */ /* 0x040ff000000018b0 */
[C---:B------:R-:W-:Y:S08]  /*7b30*/  HMMA.16816.F32 R188, R124.reuse, R158, R188 ;  /* 0x0000009e7cbc723c */ /* 0x040ff000000018bc */
[C---:B---3--:R-:W-:Y:S08]  /*7b40*/  HMMA.16816.F32 R192, R124.reuse, R140, R192 ;  /* 0x0000008c7cc0723c */ /* 0x048ff000000018c0 */
[C---:B------:R-:W-:Y:S08]  /*7b50*/  HMMA.16816.F32 R200, R124.reuse, R142, R200 ;  /* 0x0000008e7cc8723c */ /* 0x040ff000000018c8 */
[C---:B----4-:R-:W-:Y:S08]  /*7b60*/  HMMA.16816.F32 R72, R124.reuse, R80, R44 ;  /* 0x000000507c48723c */ /* 0x050ff0000000182c */
        /* <DEDUP_REMOVED lines=52> */
[----:B-----5:R-:W-:Y:S04]  /*7eb0*/  LDSM.16.M88.4 R16, [R219] ;  /* 0x00000000db10783b */ /* 0x020fe80000000200 */
[----:B------:R-:W-:Y:S04]  /*7ec0*/  LDSM.16.M88.4 R12, [R219+0x2000] ;  /* 0x00200000db0c783b */ /* 0x000fe80000000200 */
[----:B------:R-:W4:Y:S04]  /*7ed0*/  LDSM.16.M88.4 R40, [R212+0x9000] ;  /* 0x00900000d428783b */ /* 0x000f280000000200 */
[----:B------:R-:W2:Y:S04]  /*7ee0*/  LDSM.16.M88.4 R36, [R212+0x9800] ;  /* 0x00980000d424783b */ /* 0x000ea80000000200 */
[----:B------:R-:W2:Y:S04]  /*7ef0*/  LDSM.16.M88.4 R48, [R212+0x8000] ;  /* 0x00800000d430783b */ /* 0x000ea80000000200 */
[----:B------:R-:W2:Y:S04]  /*7f00*/  LDSM.16.M88.4 R44, [R212+0x8800] ;  /* 0x00880000d42c783b */ /* 0x000ea80000000200 */
[----:B---3--:R-:W-:Y:S04]  /*7f10*/  LDSM.16.M88.4 R8, [R220] ;  /* 0x00000000dc08783b */ /* 0x008fe80000000200 */
[----:B-1----:R-:W-:Y:S04]  /*7f20*/  LDSM.16.M88.4 R4, [R220+0x2000] ;  /* 0x00200000dc04783b */ /* 0x002fe80000000200 */
[----:B------:R-:W1:Y:S04]  /*7f30*/  LDSM.16.M88.4 R24, [R229] ;  /* 0x00000000e518783b */ /* 0x000e680000000200 */
[----:B------:R-:W3:Y:S04]  /*7f40*/  LDSM.16.M88.4 R20, [R228] ;  /* 0x00000000e414783b */ /* 0x000ee80000000200 */
[----:B------:R-:W1:Y:S04]  /*7f50*/  LDSM.16.M88.4 R32, [R223] ;  /* 0x00000000df20783b */ /* 0x000e680000000200 */
[----:B------:R-:W1:Y:S01]  /*7f60*/  LDSM.16.M88.4 R28, [R230] ;  /* 0x00000000e61c783b */ /* 0x000e620000000200 */
[----:B----4-:R-:W-:Y:S03]  /*7f70*/  HMMA.16816.F32 R60, R12, R40, RZ ;  /* 0x000000280c3c723c */ /* 0x010fe600000018ff */
[----:B------:R-:W0:Y:S05]  /*7f80*/  LDGDEPBAR ;  /* 0x00000000000079af */ /* 0x000e2a0000000000 */
[-C--:B--2---:R-:W-:Y:S08]  /*7f90*/  HMMA.16816.F32 R56, R16, R36.reuse, RZ ;  /* 0x000000241038723c */ /* 0x084ff000000018ff */
[----:B------:R-:W-:Y:S08]  /*7fa0*/  HMMA.16816.F32 R52, R12, R36, RZ ;  /* 0x000000240c34723c */ /* 0x000ff000000018ff */
[-C--:B------:R-:W-:Y:S08]  /*7fb0*/  HMMA.16816.F32 R244, R16, R48.reuse, RZ ;  /* 0x0000003010f4723c */ /* 0x080ff000000018ff */
[----:B------:R-:W-:Y:S08]  /*7fc0*/  HMMA.16816.F32 R208, R12, R48, RZ ;  /* 0x000000300cd0723c */ /* 0x000ff000000018ff */
[-C--:B------:R-:W-:Y:S08]  /*7fd0*/  HMMA.16816.F32 R204, R16, R44.reuse, RZ ;  /* 0x0000002c10cc723c */ /* 0x080ff000000018ff */
[----:B------:R-:W-:Y:S08]  /*7fe0*/  HMMA.16816.F32 R136, R12, R44, RZ ;  /* 0x0000002c0c88723c */ /* 0x000ff000000018ff */
[----:B------:R-:W-:Y:S08]  /*7ff0*/  HMMA.16816.F32 R64, R16, R40, RZ ;  /* 0x000000281040723c */ /* 0x000ff000000018ff */
[----:B-1----:R-:W-:Y:S08]  /*8000*/  HMMA.16816.F32 R60, R4, R24, R60 ;  /* 0x00000018043c723c */ /* 0x002ff0000000183c */
[-C--:B---3--:R-:W-:Y:S08]  /*8010*/  HMMA.16816.F32 R56, R8, R20.reuse, R56 ;  /* 0x000000140838723c */ /* 0x088ff00000001838 */
[----:B------:R-:W-:Y:S08]  /*8020*/  HMMA.16816.F32 R52, R4, R20, R52 ;  /* 0x000000140434723c */ /* 0x000ff00000001834 */
[----:B------:R-:W-:Y:S01]  /*8030*/  HMMA.16816.F32 R244, R8, R32, R244 ;  /* 0x0000002008f4723c */ /* 0x000fe200000018f4 */
[----:B------:R-:W-:-:S02]  /*8040*/  IMAD.MOV.U32 R242, RZ, RZ, R60 ;  /* 0x000000fffff27224 */ /* 0x000fc400078e003c */
[----:B------:R-:W-:-:S05]  /*8050*/  IMAD.MOV.U32 R241, RZ, RZ, R61 ;  /* 0x000000fffff17224 */ /* 0x000fca00078e003d */
[----:B------:R-:W-:Y:S07]  /*8060*/  HMMA.16816.F32 R208, R4, R32, R208 ;  /* 0x0000002004d0723c */ /* 0x000fee00000018d0 */
[----:B------:R-:W-:Y:S01]  /*8070*/  IMAD.MOV.U32 R33, RZ, RZ, R62 ;  /* 0x000000ffff217224 */ /* 0x000fe200078e003e */
[----:B------:R-:W-:Y:S01]  /*8080*/  HMMA.16816.F32 R248, R8, R28, R204 ;  /* 0x0000001c08f8723c */ /* 0x000fe200000018cc */
[----:B------:R-:W-:Y:S02]  /*8090*/  IMAD.MOV.U32 R32, RZ, RZ, R63 ;  /* 0x000000ffff207224 */ /* 0x000fe400078e003f */
[----:B------:R-:W-:-:S02]  /*80a0*/  IMAD.MOV.U32 R37, RZ, RZ, R52 ;  /* 0x000000ffff257224 */ /* 0x000fc400078e0034 */
[----:B------:R-:W-:Y:S02]  /*80b0*/  IMAD.MOV.U32 R36, RZ, RZ, R53 ;  /* 0x000000ffff247224 */ /* 0x000fe400078e0035 */
[----:B------:R-:W-:Y:S01]  /*80c0*/  IMAD.MOV.U32 R21, RZ, RZ, R54 ;  /* 0x000000ffff157224 */ /* 0x000fe200078e0036 */
[----:B------:R-:W-:Y:S01]  /*80d0*/  HMMA.16816.F32 R136, R4, R28, R136 ;  /* 0x0000001c0488723c */ /* 0x000fe20000001888 */
[----:B------:R-:W-:-:S06]  /*80e0*/  IMAD.MOV.U32 R20, RZ, RZ, R55 ;  /* 0x000000ffff147224 */ /* 0x000fcc00078e0037 */
[----:B------:R-:W-:Y:S01]  /*80f0*/  IMAD.MOV.U32 R29, RZ, RZ, R56 ;  /* 0x000000ffff1d7224 */ /* 0x000fe200078e0038 */
[----:B------:R-:W-:Y:S01]  /*8100*/  HMMA.16816.F32 R64, R8, R24, R64 ;  /* 0x000000180840723c */ /* 0x000fe20000001840 */
[----:B------:R-:W-:-:S06]  /*8110*/  IMAD.MOV.U32 R28, RZ, RZ, R57 ;  /* 0x000000ffff1c7224 */ /* 0x000fcc00078e0039 */
[----:B------:R-:W-:Y:S01]  /*8120*/  IMAD.MOV.U32 R25, RZ, RZ, R58 ;  /* 0x000000ffff197224 */ /* 0x000fe200078e003a */
[----:B------:R-:W-:Y:S01]  /*8130*/  HMMA.16816.F32 R60, R12, R50, RZ ;  /* 0x000000320c3c723c */ /* 0x000fe200000018ff */
[----:B------:R-:W-:-:S07]  /*8140*/  IMAD.MOV.U32 R24, RZ, RZ, R59 ;  /* 0x000000ffff187224 */ /* 0x000fce00078e003b */
[C---:B------:R-:W-:Y:S08]  /*8150*/  HMMA.16816.F32 R56, R12.reuse, R46, RZ ;  /* 0x0000002e0c38723c */ /* 0x040ff000000018ff */
[----:B------:R-:W-:Y:S01]  /*8160*/  HMMA.16816.F32 R52, R12, R42, RZ ;  /* 0x0000002a0c34723c */ /* 0x000fe200000018ff */
[----:B------:R-:W-:Y:S02]  /*8170*/  IMAD.MOV.U32 R231, RZ, RZ, R64 ;  /* 0x000000ffffe77224 */ /* 0x000fe400078e0040 */
[----:B------:R-:W-:-:S02]  /*8180*/  IMAD.MOV.U32 R3, RZ, RZ, R65 ;  /* 0x000000ffff037224 */ /* 0x000fc400078e0041 */
[----:B------:R-:W-:Y:S02]  /*8190*/  IMAD.MOV.U32 R2, RZ, RZ, R66 ;  /* 0x000000ffff027224 */ /* 0x000fe400078e0042 */
[----:B------:R-:W-:Y:S01]  /*81a0*/  IMAD.MOV.U32 R0, RZ, RZ, R67 ;  /* 0x000000ffff007224 */ /* 0x000fe200078e0043 */
[----:B------:R-:W-:Y:S08]  /*81b0*/  HMMA.16816.F32 R12, R12, R38, RZ ;  /* 0x000000260c0c723c */ /* 0x000ff000000018ff */
[C---:B------:R-:W-:Y:S08]  /*81c0*/  HMMA.16816.F32 R48, R16.reuse, R50, RZ ;  /* 0x000000321030723c */ /* 0x040ff000000018ff */
[----:B------:R-:W-:Y:S08]  /*81d0*/  HMMA.16816.F32 R44, R16, R46, RZ ;  /* 0x0000002e102c723c */ /* 0x000ff000000018ff */
[----:B------:R-:W-:Y:S08]  /*81e0*/  HMMA.16816.F32 R12, R4, R22, R12 ;  /* 0x00000016040c723c */ /* 0x000ff0000000180c */
[C---:B------:R-:W-:Y:S08]  /*81f0*/  HMMA.16816.F32 R40, R16.reuse, R42, RZ ;  /* 0x0000002a1028723c */ /* 0x040ff000000018ff */
[----:B------:R-:W-:Y:S08]  /*8200*/  HMMA.16816.F32 R16, R16, R38, RZ ;  /* 0x000000261010723c */ /* 0x000ff000000018ff */
[----:B------:R-:W-:Y:S01]  /*8210*/  HMMA.16816.F32 R60, R4, R34, R60 ;  /* 0x00000022043c723c */ /* 0x000fe2000000183c */
[----:B------:R-:W-:-:S07]  /*8220*/  IMAD.MOV.U32 R243, RZ, RZ, R15 ;  /* 0x000000fffff37224 */ /* 0x000fce00078e000f */
[C---:B------:R-:W-:Y:S08]  /*8230*/  HMMA.16816.F32 R64, R4.reuse, R30, R56 ;  /* 0x0000001e0440723c */ /* 0x040ff00000001838 */
[----:B------:R-:W-:Y:S07]  /*8240*/  HMMA.16816.F32 R204, R4, R26, R52 ;  /* 0x0000001a04cc723c */ /* 0x000fee0000001834 */
[----:B------:R-:W-:Y:S01]  /*8250*/  IMAD.MOV.U32 R6, RZ, RZ, R13 ;  /* 0x000000ffff067224 */ /* 0x000fe200078e000d */
[----:B------:R-:W-:Y:S01]  /*8260*/  HMMA.16816.F32 R48, R8, R34, R48 ;  /* 0x000000220830723c */ /* 0x000fe20000001830 */
[----:B------:R-:W-:-:S02]  /*8270*/  IMAD.MOV.U32 R5, RZ, RZ, R14 ;  /* 0x000000ffff057224 */ /* 0x000fc400078e000e */
[----:B------:R-:W-:Y:S02]  /*8280*/  IMAD.MOV.U32 R4, RZ, RZ, R12 ;  /* 0x000000ffff047224 */ /* 0x000fe400078e000c */
[----:B------:R-:W-:Y:S02]  /*8290*/  LDSM.16.M88.4 R12, [R218+0x8000] ;  /* 0x00800000da0c783b */ /* 0x000fe40000000200 */
[----:B------:R-:W-:Y:S01]  /*82a0*/  IMAD.MOV.U32 R34, RZ, RZ, R6 ;  /* 0x000000ffff227224 */ /* 0x000fe200078e0006 */
[----:B------:R-:W-:Y:S01]  /*82b0*/  HMMA.16816.F32 R56, R8, R30, R44 ;  /* 0x0000001e0838723c */ /* 0x000fe2000000182c */
[----:B------:R-:W-:-:S06]  /*82c0*/  IMAD.MOV.U32 R35, RZ, RZ, R5 ;  /* 0x000000ffff237224 */ /* 0x000fcc00078e0005 */
[----:B------:R-:W-:Y:S01]  /*82d0*/  IMAD.MOV.U32 R47, RZ, RZ, R4 ;  /* 0x000000ffff2f7224 */ /* 0x000fe200078e0004 */
[C---:B------:R-:W-:Y:S01]  /*82e0*/  HMMA.16816.F32 R40, R8.reuse, R26, R40 ;  /* 0x0000001a0828723c */ /* 0x040fe20000001828 */
[----:B------:R-:W1:Y:S07]  /*82f0*/  LDSM.16.M88.4 R4, [R222+0x2000] ;  /* 0x00200000de04783b */ /* 0x000e6e0000000200 */
[----:B------:R-:W-:Y:S01]  /*8300*/  HMMA.16816.F32 R16, R8, R22, R16 ;  /* 0x000000160810723c */ /* 0x000fe20000001810 */
[----:B------:R-:W2:Y:S07]  /*8310*/  LDSM.16.M88.4 R8, [R222] ;  /* 0x00000000de08783b */ /* 0x000eae0000000200 */
[-C--:B-1----:R-:W-:Y:S07]  /*8320*/  HMMA.16816.F32 R52, R4, R12.reuse, R208 ;  /* 0x0000000c0434723c */ /* 0x082fee00000018d0 */
[----:B------:R-:W-:Y:S01]  /*8330*/  IMAD.MOV.U32 R208, RZ, RZ, R47 ;  /* 0x000000ffffd07224 */ /* 0x000fe200078e002f */
[----:B------:R-:W-:Y:S01]  /*8340*/  MOV R210, R35 ;  /* 0x0000002300d27202 */ /* 0x000fe20000000f00 */
[----:B--2---:R-:W-:Y:S01]  /*8350*/  HMMA.16816.F32 R44, R8, R12, R244 ;  /* 0x0000000c082c723c */ /* 0x004fe200000018f4 */
[----:B------:R-:W-:-:S02]  /*8360*/  IMAD.MOV.U32 R209, RZ, RZ, R34 ;  /* 0x000000ffffd17224 */ /* 0x000fc400078e0022 */
[----:B------:R-:W-:-:S04]  /*8370*/  IMAD.MOV.U32 R211, RZ, RZ, R243 ;  /* 0x000000ffffd37224 */ /* 0x000fc800078e00f3 */
[----:B------:R-:W-:Y:S02]  /*8380*/  IMAD.MOV.U32 R244, RZ, RZ, R37 ;  /* 0x000000fffff47224 */ /* 0x000fe400078e0025 */
[----:B------:R-:W-:Y:S02]  /*8390*/  IMAD.MOV.U32 R245, RZ, RZ, R36 ;  /* 0x000000fffff57224 */ /* 0x000fe400078e0024 */
[----:B------:R-:W-:Y:S01]  /*83a0*/  IMAD.MOV.U32 R246, RZ, RZ, R21 ;  /* 0x000000fffff67224 */ /* 0x000fe200078e0015 */
[----:B------:R-:W-:Y:S01]  /*83b0*/  HMMA.16816.F32 R36, R4, R14, R60 ;  /* 0x0000000e0424723c */ /* 0x000fe2000000183c */
[----:B------:R-:W-:-:S06]  /*83c0*/  IMAD.MOV.U32 R247, RZ, RZ, R20 ;  /* 0x000000fffff77224 */ /* 0x000fcc00078e0014 */
[----:B------:R-:W-:Y:S01]  /*83d0*/  IMAD.MOV.U32 R62, RZ, RZ, R33 ;  /* 0x000000ffff3e7224 */ /* 0x000fe200078e0021 */
[C---:B------:R-:W-:Y:S01]  /*83e0*/  HMMA.16816.F32 R20, R8.reuse, R14, R48 ;  /* 0x0000000e0814723c */ /* 0x040fe20000001830 */
[----:B------:R-:W1:Y:S01]  /*83f0*/  LDSM.16.M88.4 R12, [R218+0x8800] ;  /* 0x00880000da0c783b */ /* 0x000e620000000200 */
[----:B------:R-:W-:Y:S02]  /*8400*/  IMAD.MOV.U32 R63, RZ, RZ, R32 ;  /* 0x000000ffff3f7224 */ /* 0x000fe400078e0020 */
[----:B------:R-:W-:Y:S02]  /*8410*/  IMAD.MOV.U32 R60, RZ, RZ, R242 ;  /* 0x000000ffff3c7224 */ /* 0x000fe400078e00f2 */
[----:B------:R-:W-:Y:S02]  /*8420*/  IMAD.MOV.U32 R61, RZ, RZ, R241 ;  /* 0x000000ffff3d7224 */ /* 0x000fe400078e00f1 */
[C---:B-1----:R-:W-:Y:S07]  /*8430*/  HMMA.16816.F32 R32, R8.reuse, R12, R248 ;  /* 0x0000000c0820723c */ /* 0x042fee00000018f8 */
[----:B------:R-:W-:Y:S01]  /*8440*/  IMAD.MOV.U32 R248, RZ, RZ, R29 ;  /* 0x000000fffff87224 */ /* 0x000fe200078e001d */
[----:B------:R-:W-:Y:S01]  /*8450*/  HMMA.16816.F32 R48, R8, R14, R56 ;  /* 0x0000000e0830723c */ /* 0x000fe20000001838 */
[----:B------:R-:W-:-:S02]  /*8460*/  IMAD.MOV.U32 R249, RZ, RZ, R28 ;  /* 0x000000fffff97224 */ /* 0x000fc400078e001c */
[----:B------:R-:W-:Y:S02]  /*8470*/  IMAD.MOV.U32 R250, RZ, RZ, R25 ;  /* 0x000000fffffa7224 */ /* 0x000fe400078e0019 */
[----:B------:R-:W-:-:S03]  /*8480*/  IMAD.MOV.U32 R251, RZ, RZ, R24 ;  /* 0x000000fffffb7224 */ /* 0x000fc600078e0018 */
[C---:B------:R-:W-:Y:S07]  /*8490*/  HMMA.16816.F32 R28, R4.reuse, R12, R136 ;  /* 0x0000000c041c723c */ /* 0x040fee0000001888 */
[----:B------:R-:W-:Y:S01]  /*84a0*/  IMAD.MOV.U32 R136, RZ, RZ, R231 ;  /* 0x000000ffff887224 */ /* 0x000fe200078e00e7 */
[----:B------:R-:W-:Y:S01]  /*84b0*/  HMMA.16816.F32 R24, R4, R14, R64 ;  /* 0x0000000e0418723c */ /* 0x000fe20000001840 */
[----:B------:R-:W1:Y:S01]  /*84c0*/  LDSM.16.M88.4 R12, [R218+0x9000] ;  /* 0x00900000da0c783b */ /* 0x000e620000000200 */
[----:B------:R-:W-:-:S02]  /*84d0*/  IMAD.MOV.U32 R137, RZ, RZ, R3 ;  /* 0x000000ffff897224 */ /* 0x000fc400078e0003 */
[----:B------:R-:W-:Y:S02]  /*84e0*/  IMAD.MOV.U32 R138, RZ, RZ, R2 ;  /* 0x000000ffff8a7224 */ /* 0x000fe400078e0002 */
[----:B------:R-:W-:-:S07]  /*84f0*/  IMAD.MOV.U32 R139, RZ, RZ, R0 ;  /* 0x000000ffff8b7224 */ /* 0x000fce00078e0000 */
        /* <DEDUP_REMOVED lines=10> */
[----:B------:R-:W-:Y:S01]  /*85a0*/  IMAD.MOV.U32 R42, RZ, RZ, R65 ;  /* 0x000000ffff2a7224 */ /* 0x000fe200078e0041 */
[----:B------:R-:W-:Y:S01]  /*85b0*/  LDSM.16.M88.4 R12, [R217] ;  /* 0x00000000d90c783b */ /* 0x000fe20000000200 */
[----:B------:R-:W-:-:S02]  /*85c0*/  IMAD.MOV.U32 R41, RZ, RZ, R66 ;  /* 0x000000ffff297224 */ /* 0x000fc400078e0042 */
[----:B------:R-:W-:Y:S01]  /*85d0*/  IMAD.MOV.U32 R40, RZ, RZ, R67 ;  /* 0x000000ffff287224 */ /* 0x000fe200078e0043 */
[----:B------:R-:W1:Y:S01]  /*85e0*/  LDSM.16.M88.4 R8, [R221] ;  /* 0x00000000dd08783b */ /* 0x000e620000000200 */
[----:B------:R-:W-:Y:S02]  /*85f0*/  IMAD.MOV.U32 R67, RZ, RZ, R4 ;  /* 0x000000ffff437224 */ /* 0x000fe400078e0004 */
[----:B------:R-:W-:Y:S02]  /*8600*/  IMAD.MOV.U32 R66, RZ, RZ, R5 ;  /* 0x000000ffff427224 */ /* 0x000fe400078e0005 */
[----:B------:R-:W-:Y:S02]  /*8610*/  IMAD.MOV.U32 R65, RZ, RZ, R6 ;  /* 0x000000ffff417224 */ /* 0x000fe400078e0006 */
[----:B------:R-:W-:Y:S02]  /*8620*/  IMAD.MOV.U32 R64, RZ, RZ, R7 ;  /* 0x000000ffff407224 */ /* 0x000fe400078e0007 */
[----:B------:R-:W2:Y:S01]  /*8630*/  LDSM.16.M88.4 R4, [R221+0x2000] ;  /* 0x00200000dd04783b */ /* 0x000ea20000000200 */
[-C--:B-1----:R-:W-:Y:S08]  /*8640*/  HMMA.16816.F32 R44, R8, R12.reuse, R44 ;  /* 0x0000000c082c723c */ /* 0x082ff0000000182c */
[C---:B--2---:R-:W-:Y:S08]  /*8650*/  HMMA.16816.F32 R52, R4.reuse, R12, R52 ;  /* 0x0000000c0434723c */ /* 0x044ff00000001834 */
[----:B------:R-:W-:Y:S08]  /*8660*/  HMMA.16816.F32 R244, R4, R14, R36 ;  /* 0x0000000e04f4723c */ /* 0x000ff00000001824 */
[----:B------:R-:W-:-:S02]  /*8670*/  IMAD.MOV.U32 R19, RZ, RZ, R44 ;  /* 0x000000ffff137224 */ /* 0x000fc400078e002c */
[----:B------:R-:W-:Y:S02]  /*8680*/  IMAD.MOV.U32 R18, RZ, RZ, R45 ;  /* 0x000000ffff127224 */ /* 0x000fe400078e002d */
[----:B------:R-:W-:Y:S02]  /*8690*/  IMAD.MOV.U32 R17, RZ, RZ, R46 ;  /* 0x000000ffff117224 */ /* 0x000fe400078e002e */
[----:B------:R-:W-:Y:S02]  /*86a0*/  IMAD.MOV.U32 R16, RZ, RZ, R47 ;  /* 0x000000ffff107224 */ /* 0x000fe400078e002f */
[----:B------:R-:W-:Y:S01]  /*86b0*/  IMAD.MOV.U32 R44, RZ, RZ, R43 ;  /* 0x000000ffff2c7224 */ /* 0x000fe200078e002b */
[----:B------:R-:W-:Y:S01]  /*86c0*/  MOV R231, R52 ;  /* 0x0000003400e77202 */ /* 0x000fe20000000f00 */
[----:B------:R-:W-:Y:S02]  /*86d0*/  IMAD.MOV.U32 R3, RZ, RZ, R53 ;  /* 0x000000ffff037224 */ /* 0x000fe400078e0035 */
[----:B------:R-:W-:-:S02]  /*86e0*/  IMAD.MOV.U32 R2, RZ, RZ, R54 ;  /* 0x000000ffff027224 */ /* 0x000fc400078e0036 */
[----:B------:R-:W-:Y:S02]  /*86f0*/  IMAD.MOV.U32 R0, RZ, RZ, R55 ;  /* 0x000000ffff007224 */ /* 0x000fe400078e0037 */
[----:B------:R-:W-:Y:S02]  /*8700*/  IMAD.MOV.U32 R52, RZ, RZ, R67 ;  /* 0x000000ffff347224 */ /* 0x000fe400078e0043 */
[----:B------:R-:W-:Y:S02]  /*8710*/  IMAD.MOV.U32 R53, RZ, RZ, R66 ;  /* 0x000000ffff357224 */ /* 0x000fe400078e0042 */
[----:B------:R-:W-:Y:S02]  /*8720*/  IMAD.MOV.U32 R54, RZ, RZ, R65 ;  /* 0x000000ffff367224 */ /* 0x000fe400078e0041 */
[----:B------:R-:W-:Y:S02]  /*8730*/  IMAD.MOV.U32 R55, RZ, RZ, R64 ;  /* 0x000000ffff377224 */ /* 0x000fe400078e0040 */
[----:B------:R-:W-:Y:S01]  /*8740*/  HMMA.16816.F32 R64, R8, R14, R20 ;  /* 0x0000000e0840723c */ /* 0x000fe20000001814 */
[----:B------:R-:W1:Y:S01]  /*8750*/  LDSM.16.M88.4 R12, [R217+0x800] ;  /* 0x00080000d90c783b */ /* 0x000e620000000200 */
[----:B------:R-:W-:-:S02]  /*8760*/  IMAD.MOV.U32 R45, RZ, RZ, R42 ;  /* 0x000000ffff2d7224 */ /* 0x000fc400078e002a */
[----:B------:R-:W-:Y:S02]  /*8770*/  IMAD.MOV.U32 R46, RZ, RZ, R41 ;  /* 0x000000ffff2e7224 */ /* 0x000fe400078e0029 */
[----:B------:R-:W-:Y:S02]  /*8780*/  IMAD.MOV.U32 R47, RZ, RZ, R40 ;  /* 0x000000ffff2f7224 */ /* 0x000fe400078e0028 */
[-C--:B-1----:R-:W-:Y:S08]  /*8790*/  HMMA.16816.F32 R32, R8, R12.reuse, R32 ;  /* 0x0000000c0820723c */ /* 0x082ff00000001820 */
[C---:B------:R-:W-:Y:S11]  /*87a0*/  HMMA.16816.F32 R40, R4.reuse, R12, R28 ;  /* 0x0000000c0428723c */ /* 0x040ff6000000181c */
[----:B------:R-:W-:Y:S05]  /*87b0*/  @!UPT UIADD3 URZ, URZ, URZ, URZ ;  /* 0x0000003f3f3ff290 */ /* 0x000fea000fffe03f */
[----:B------:R-:W-:Y:S02]  /*87c0*/  IMAD.MOV.U32 R20, RZ, RZ, R32 ;  /* 0x000000ffff147224 */ /* 0x000fe400078e0020 */
[----:B------:R-:W-:Y:S02]  /*87d0*/  IMAD.MOV.U32 R243, RZ, RZ, R33 ;  /* 0x000000fffff37224 */ /* 0x000fe400078e0021 */
[----:B------:R-:W-:Y:S02]  /*87e0*/  IMAD.MOV.U32 R242, RZ, RZ, R34 ;  /* 0x000000fffff27224 */ /* 0x000fe400078e0022 */
[----:B------:R-:W-:Y:S02]  /*87f0*/  IMAD.MOV.U32 R241, RZ, RZ, R35 ;  /* 0x000000fffff17224 */ /* 0x000fe400078e0023 */
[----:B------:R-:W-:Y:S07]  /*8800*/  HMMA.16816.F32 R32, R4, R14, R24 ;  /* 0x0000000e0420723c */ /* 0x000fee0000001818 */
[----:B------:R-:W-:-:S02]  /*8810*/  IMAD.MOV.U32 R27, RZ, RZ, R20 ;  /* 0x000000ffff1b7224 */ /* 0x000fc400078e0014 */
[----:B------:R-:W-:Y:S01]  /*8820*/  HMMA.16816.F32 R20, R8, R14, R48 ;  /* 0x0000000e0814723c */ /* 0x000fe20000001830 */
[----:B------:R-:W1:Y:S07]  /*8830*/  LDSM.16.M88.4 R12, [R217+0x1000] ;  /* 0x00100000d90c783b */ /* 0x000e6e0000000200 */
[-C--:B-1----:R-:W-:Y:S07]  /*8840*/  HMMA.16816.F32 R28, R4, R12.reuse, R60 ;  /* 0x0000000c041c723c */ /* 0x082fee000000183c */
[----:B------:R-:W-:Y:S01]  /*8850*/  IMAD.MOV.U32 R60, RZ, RZ, R27 ;  /* 0x000000ffff3c7224 */ /* 0x000fe200078e001b */
[----:B------:R-:W-:Y:S01]  /*8860*/  HMMA.16816.F32 R36, R8, R12, R56 ;  /* 0x0000000c0824723c */ /* 0x000fe20000001838 */
[----:B------:R-:W-:-:S02]  /*8870*/  IMAD.MOV.U32 R61, RZ, RZ, R243 ;  /* 0x000000ffff3d7224 */ /* 0x000fc400078e00f3 */
[----:B------:R-:W-:Y:S02]  /*8880*/  IMAD.MOV.U32 R62, RZ, RZ, R242 ;  /* 0x000000ffff3e7224 */ /* 0x000fe400078e00f2 */
[----:B------:R-:W-:-:S03]  /*8890*/  IMAD.MOV.U32 R63, RZ, RZ, R241 ;  /* 0x000000ffff3f7224 */ /* 0x000fc600078e00f1 */
[----:B------:R-:W-:Y:S07]  /*88a0*/  HMMA.16816.F32 R24, R4, R14, R204 ;  /* 0x0000000e0418723c */ /* 0x000fee00000018cc */
[----:B------:R-:W-:Y:S01]  /*88b0*/  IMAD.MOV.U32 R204, RZ, RZ, R19 ;  /* 0x000000ffffcc7224 */ /* 0x000fe200078e0013 */
[----:B------:R-:W-:Y:S01]  /*88c0*/  MOV R205, R18 ;  /* 0x0000001200cd7202 */ /* 0x000fe20000000f00 */
[----:B------:R-:W-:Y:S02]  /*88d0*/  IMAD.MOV.U32 R206, RZ, RZ, R17 ;  /* 0x000000ffffce7224 */ /* 0x000fe400078e0011 */
[----:B------:R-:W-:-:S02]  /*88e0*/  IMAD.MOV.U32 R207, RZ, RZ, R16 ;  /* 0x000000ffffcf7224 */ /* 0x000fc400078e0010 */
[----:B------:R-:W-:Y:S01]  /*88f0*/  HMMA.16816.F32 R16, R8, R14, R136 ;  /* 0x0000000e0810723c */ /* 0x000fe20000001888 */
[----:B------:R-:W1:Y:S06]  /*8900*/  LDSM.16.M88.4 R12, [R217+0x1800] ;  /* 0x00180000d90c783b */ /* 0x000e6c0000000200 */
[----:B------:R-:W-:Y:S02]  /*8910*/  IMAD.MOV.U32 R136, RZ, RZ, R231 ;  /* 0x000000ffff887224 */ /* 0x000fe400078e00e7 */
[----:B------:R-:W-:Y:S02]  /*8920*/  IMAD.MOV.U32 R137, RZ, RZ, R3 ;  /* 0x000000ffff897224 */ /* 0x000fe400078e0003 */
[----:B------:R-:W-:-:S02]  /*8930*/  IMAD.MOV.U32 R138, RZ, RZ, R2 ;  /* 0x000000ffff8a7224 */ /* 0x000fc400078e0002 */
[----:B------:R-:W-:Y:S01]  /*8940*/  IMAD.MOV.U32 R139, RZ, RZ, R0 ;  /* 0x000000ffff8b7224 */ /* 0x000fe200078e0000 */
        /* <DEDUP_REMOVED lines=26> */
[----:B-1----:R-:W-:Y:S08]  /*8af0*/  HMMA.16816.F32 R248, R8, R12, R36 ;  /* 0x0000000c08f8723c */ /* 0x002ff00000001824 */
[C---:B------:R-:W-:Y:S08]  /*8b00*/  HMMA.16816.F32 R36, R4.reuse, R14, R24 ;  /* 0x0000000e0424723c */ /* 0x040ff00000001818 */
[----:B------:R-:W-:Y:S08]  /*8b10*/  HMMA.16816.F32 R40, R4, R12, R28 ;  /* 0x0000000c0428723c */ /* 0x000ff0000000181c */
[C---:B------:R-:W-:Y:S01]  /*8b20*/  HMMA.16816.F32 R24, R8.reuse, R14, R16 ;  /* 0x0000000e0818723c */ /* 0x040fe20000001810 */
[----:B------:R-:W1:Y:S07]  /*8b30*/  LDSM.16.M88.4 R12, [R212+0xb800] ;  /* 0x00b80000d40c783b */ /* 0x000e6e0000000200 */
[-C--:B-1----:R-:W-:Y:S07]  /*8b40*/  HMMA.16816.F32 R32, R8, R12.reuse, R48 ;  /* 0x0000000c0820723c */ /* 0x082fee0000001830 */
[----:B------:R-:W-:Y:S01]  /*8b50*/  IMAD.MOV.U32 R48, RZ, RZ, R23 ;  /* 0x000000ffff307224 */ /* 0x000fe200078e0017 */
[----:B------:R-:W-:Y:S01]  /*8b60*/  HMMA.16816.F32 R28, R4, R12, R56 ;  /* 0x0000000c041c723c */ /* 0x000fe20000001838 */
[----:B------:R-:W-:-:S02]  /*8b70*/  IMAD.MOV.U32 R49, RZ, RZ, R243 ;  /* 0x000000ffff317224 */ /* 0x000fc400078e00f3 */
[----:B------:R-:W-:Y:S01]  /*8b80*/  IMAD.MOV.U32 R50, RZ, RZ, R242 ;  /* 0x000000ffff327224 */ /* 0x000fe200078e00f2 */
[----:B------:R-:W1:Y:S01]  /*8b90*/  S2R R243, SR_TID.X ;  /* 0x0000000000f37919 */ /* 0x000e620000002100 */
        /* <DEDUP_REMOVED lines=8> */
[----:B------:R-:W2:Y:S04]  /*8c20*/  LDSM.16.M88.4 R12, [R227] ;  /* 0x00000000e30c783b */ /* 0x000ea80000000200 */
[----:B------:R-:W3:Y:S01]  /*8c30*/  LDSM.16.M88.4 R8, [R220+0x4000] ;  /* 0x00400000dc08783b */ /* 0x000ee20000000200 */
[----:B-1----:R-:W-:-:S05]  /*8c40*/  IMAD.SHL.U32 R243, R243, 0x2, RZ ;  /* 0x00000002f3f37824 */ /* 0x002fca00078e00ff */
[----:B------:R-:W-:Y:S01]  /*8c50*/  LOP3.LUT R243, R243, 0x6, RZ, 0xc0, !PT ;  /* 0x00000006f3f37812 */ /* 0x000fe200078ec0ff */
[C---:B--2---:R-:W-:Y:S08]  /*8c60*/  HMMA.16816.F32 R48, R4.reuse, R12, R48 ;  /* 0x0000000c0430723c */ /* 0x044ff00000001830 */
[-C--:B------:R-:W-:Y:S08]  /*8c70*/  HMMA.16816.F32 R244, R4, R14.reuse, R244 ;  /* 0x0000000e04f4723c */ /* 0x080ff000000018f4 */
[----:B---3--:R-:W-:Y:S08]  /*8c80*/  HMMA.16816.F32 R52, R8, R14, R136 ;  /* 0x0000000e0834723c */ /* 0x008ff00000001888 */
[----:B------:R-:W-:Y:S01]  /*8c90*/  IMAD.MOV.U32 R231, RZ, RZ, R48 ;  /* 0x000000ffffe77224 */ /* 0x000fe200078e0030 */
[----:B------:R-:W-:Y:S01]  /*8ca0*/  MOV R2, R50 ;  /* 0x0000003200027202 */ /* 0x000fe20000000f00 */
[----:B------:R-:W-:-:S02]  /*8cb0*/  IMAD.MOV.U32 R3, RZ, RZ, R49 ;  /* 0x000000ffff037224 */ /* 0x000fc400078e0031 */
[----:B------:R-:W-:Y:S02]  /*8cc0*/  IMAD.MOV.U32 R0, RZ, RZ, R51 ;  /* 0x000000ffff007224 */ /* 0x000fe400078e0033 */
[C---:B------:R-:W-:Y:S01]  /*8cd0*/  HMMA.16816.F32 R48, R8.reuse, R12, R208 ;  /* 0x0000000c0830723c */ /* 0x040fe200000018d0 */
[----:B------:R-:W1:Y:S07]  /*8ce0*/  LDSM.16.M88.4 R12, [R226] ;  /* 0x00000000e20c783b */ /* 0x000e6e0000000200 */
[----:B-1----:R-:W-:Y:S08]  /*8cf0*/  HMMA.16816.F32 R56, R8, R12, R56 ;  /* 0x0000000c0838723c */ /* 0x002ff00000001838 */
[-C--:B------:R-:W-:Y:S08]  /*8d00*/  HMMA.16816.F32 R208, R4, R14.reuse, R64 ;  /* 0x0000000e04d0723c */ /* 0x080ff00000001840 */
[----:B------:R-:W-:Y:S08]  /*8d10*/  HMMA.16816.F32 R136, R8, R14, R60 ;  /* 0x0000000e0888723c */ /* 0x000ff0000000183c */
[----:B------:R-:W-:-:S02]  /*8d20*/  IMAD.MOV.U32 R47, RZ, RZ, R56 ;  /* 0x000000ffff2f7224 */ /* 0x000fc400078e0038 */
[----:B------:R-:W-:Y:S02]  /*8d30*/  IMAD.MOV.U32 R46, RZ, RZ, R57 ;  /* 0x000000ffff2e7224 */ /* 0x000fe400078e0039 */
[----:B------:R-:W-:Y:S02]  /*8d40*/  IMAD.MOV.U32 R45, RZ, RZ, R58 ;  /* 0x000000ffff2d7224 */ /* 0x000fe400078e003a */
[----:B------:R-:W-:Y:S02]  /*8d50*/  IMAD.MOV.U32 R44, RZ, RZ, R59 ;  /* 0x000000ffff2c7224 */ /* 0x000fe400078e003b */
[----:B------:R-:W-:Y:S01]  /*8d60*/  HMMA.16816.F32 R56, R4, R12, R204 ;  /* 0x0000000c0438723c */ /* 0x000fe200000018cc */
[----:B------:R-:W1:Y:S01]  /*8d70*/  LDSM.16.M88.4 R12, [R225] ;  /* 0x00000000e10c783b */ /* 0x000e620000000200 */
[----:B------:R-:W-:Y:S02]  /*8d80*/  IMAD.MOV.U32 R60, RZ, RZ, R47 ;  /* 0x000000ffff3c7224 */ /* 0x000fe400078e002f */
[----:B------:R-:W-:-:S02]  /*8d90*/  IMAD.MOV.U32 R61, RZ, RZ, R46 ;  /* 0x000000ffff3d7224 */ /* 0x000fc400078e002e */
[----:B------:R-:W-:Y:S02]  /*8da0*/  IMAD.MOV.U32 R62, RZ, RZ, R45 ;  /* 0x000000ffff3e7224 */ /* 0x000fe400078e002d */
[----:B------:R-:W-:Y:S01]  /*8db0*/  IMAD.MOV.U32 R63, RZ, RZ, R44 ;  /* 0x000000ffff3f7224 */ /* 0x000fe200078e002c */
[-C--:B-1----:R-:W-:Y:S08]  /*8dc0*/  HMMA.16816.F32 R248, R8, R12.reuse, R248 ;  /* 0x0000000c08f8723c */ /* 0x082ff000000018f8 */
[C---:B------:R-:W-:Y:S08]  /*8dd0*/  HMMA.16816.F32 R204, R4.reuse, R12, R40 ;  /* 0x0000000c04cc723c */ /* 0x040ff00000001828 */
[-C--:B------:R-:W-:Y:S08]  /*8de0*/  HMMA.16816.F32 R64, R4, R14.reuse, R36 ;  /* 0x0000000e0440723c */ /* 0x080ff00000001824 */
[----:B------:R-:W-:Y:S01]  /*8df0*/  HMMA.16816.F32 R44, R8, R14, R24 ;  /* 0x0000000e082c723c */ /* 0x000fe20000001818 */
[----:B------:R-:W1:Y:S06]  /*8e00*/  LDSM.16.M88.4 R12, [R224] ;  /* 0x00000000e00c783b */ /* 0x000e6c0000000200 */
[----:B------:R-:W-:-:S02]  /*8e10*/  IMAD.MOV.U32 R24, RZ, RZ, R231 ;  /* 0x000000ffff187224 */ /* 0x000fc400078e00e7 */
[----:B------:R-:W-:Y:S02]  /*8e20*/  IMAD.MOV.U32 R25, RZ, RZ, R3 ;  /* 0x000000ffff197224 */ /* 0x000fe400078e0003 */
[----:B------:R-:W-:Y:S02]  /*8e30*/  IMAD.MOV.U32 R26, RZ, RZ, R2 ;  /* 0x000000ffff1a7224 */ /* 0x000fe400078e0002 */
        /* <DEDUP_REMOVED lines=8> */
[----:B-1----:R-:W-:Y:S08]  /*8ec0*/  HMMA.16816.F32 R24, R4, R12, R24 ;  /* 0x0000000c0418723c */ /* 0x002ff00000001818 */
[C---:B--2---:R-:W-:Y:S11]  /*8ed0*/  HMMA.16816.F32 R32, R8.reuse, R14, R52 ;  /* 0x0000000e0820723c */ /* 0x044ff60000001834 */
        /* <DEDUP_REMOVED lines=8> */
[----:B------:R-:W1:Y:S01]  /*8f60*/  LDSM.16.M88.4 R12, [R218+0xa800] ;  /* 0x00a80000da0c783b */ /* 0x000e620000000200 */
[----:B------:R-:W-:Y:S02]  /*8f70*/  IMAD.MOV.U32 R49, RZ, RZ, R3 ;  /* 0x000000ffff317224 */ /* 0x000fe400078e0003 */
[----:B------:R-:W-:Y:S02]  /*8f80*/  IMAD.MOV.U32 R50, RZ, RZ, R2 ;  /* 0x000000ffff327224 */ /* 0x000fe400078e0002 */
[----:B------:R-:W-:Y:S02]  /*8f90*/  IMAD.MOV.U32 R51, RZ, RZ, R0 ;  /* 0x000000ffff337224 */ /* 0x000fe400078e0000 */
[-C--:B-1----:R-:W-:Y:S08]  /*8fa0*/  HMMA.16816.F32 R60, R8, R12.reuse, R60 ;  /* 0x0000000c083c723c */ /* 0x082ff0000000183c */
[----:B------:R-:W-:Y:S08]  /*8fb0*/  HMMA.16816.F32 R56, R4, R12, R56 ;  /* 0x0000000c0438723c */ /* 0x000ff00000001838 */
[----:B------:R-:W-:Y:S08]  /*8fc0*/  HMMA.16816.F32 R136, R8, R14, R136 ;  /* 0x0000000e0888723c */ /* 0x000ff00000001888 */
[----:B------:R-:W-:Y:S01]  /*8fd0*/  IMAD.MOV.U32 R55, RZ, RZ, R60 ;  /* 0x000000ffff377224 */ /* 0x000fe200078e003c */
[----:B------:R-:W-:Y:S01]  /*8fe0*/  MOV R52, R63 ;  /* 0x0000003f00347202 */ /* 0x000fe20000000f00 */
[----:B------:R-:W-:-:S02]  /*8ff0*/  IMAD.MOV.U32 R54, RZ, RZ, R61 ;  /* 0x000000ffff367224 */ /* 0x000fc400078e003d */
[----:B------:R-:W-:Y:S02]  /*9000*/  IMAD.MOV.U32 R53, RZ, RZ, R62 ;  /* 0x000000ffff357224 */ /* 0x000fe400078e003e */
[----:B------:R-:W-:Y:S01]  /*9010*/  HMMA.16816.F32 R60, R4, R14, R208 ;  /* 0x0000000e043c723c */ /* 0x000fe200000018d0 */
[----:B------:R-:W1:Y:S07]  /*9020*/  LDSM.16.M88.4 R12, [R218+0xb000] ;  /* 0x00b00000da0c783b */ /* 0x000e6e0000000200 */
[-C--:B-1----:R-:W-:Y:S08]  /*9030*/  HMMA.16816.F32 R244, R8, R12.reuse, R248 ;  /* 0x0000000c08f4723c */ /* 0x082ff000000018f8 */
[C---:B------:R-:W-:Y:S08]  /*9040*/  HMMA.16816.F32 R248, R4.reuse, R12, R204 ;  /* 0x0000000c04f8723c */ /* 0x040ff000000018cc */
[-C--:B------:R-:W-:Y:S08]  /*9050*/  HMMA.16816.F32 R64, R4, R14.reuse, R64 ;  /* 0x0000000e0440723c */ /* 0x080ff00000001840 */
[----:B------:R-:W-:Y:S01]  /*9060*/  HMMA.16816.F32 R204, R8, R14, R44 ;  /* 0x0000000e08cc723c */ /* 0x000fe2000000182c */
[----:B------:R-:W1:Y:S01]  /*9070*/  LDSM.16.M88.4 R12, [R218+0xb800] ;  /* 0x00b80000da0c783b */ /* 0x000e620000000200 */
[----:B------:R-:W-:-:S02]  /*9080*/  IMAD.MOV.U32 R211, RZ, RZ, R244 ;  /* 0x000000ffffd37224 */ /* 0x000fc400078e00f4 */
[----:B------:R-:W-:Y:S02]  /*9090*/  IMAD.MOV.U32 R210, RZ, RZ, R245 ;  /* 0x000000ffffd27224 */ /* 0x000fe400078e00f5 */
[----:B------:R-:W-:Y:S02]  /*90a0*/  IMAD.MOV.U32 R209, RZ, RZ, R246 ;  /* 0x000000ffffd17224 */ /* 0x000fe400078e00f6 */
[----:B------:R-:W-:Y:S01]  /*90b0*/  IMAD.MOV.U32 R208, RZ, RZ, R247 ;  /* 0x000000ffffd07224 */ /* 0x000fe200078e00f7 */
[-C--:B-1----:R-:W-:Y:S08]  /*90c0*/  HMMA.16816.F32 R40, R8, R12.reuse, R40 ;  /* 0x0000000c0828723c */ /* 0x082ff00000001828 */
        /* <DEDUP_REMOVED lines=10> */
[----:B------:R-:W-:Y:S01]  /*9170*/  HMMA.16816.F32 R208, R4, R14, R28 ;  /* 0x0000000e04d0723c */ /* 0x000fe2000000181c */
[----:B------:R-:W-:Y:S06]  /*9180*/  LDSM.16.M88.4 R4, [R221+0x6000] ;  /* 0x00600000dd04783b */ /* 0x000fec0000000200 */
[----:B------:R-:W-:-:S02]  /*9190*/  IMAD.MOV.U32 R28, RZ, RZ, R55 ;  /* 0x000000ffff1c7224 */ /* 0x000fc400078e0037 */
[----:B------:R-:W-:Y:S02]  /*91a0*/  IMAD.MOV.U32 R29, RZ, RZ, R54 ;  /* 0x000000ffff1d7224 */ /* 0x000fe400078e0036 */
[----:B------:R-:W-:Y:S02]  /*91b0*/  IMAD.MOV.U32 R30, RZ, RZ, R53 ;  /* 0x000000ffff1e7224 */ /* 0x000fe400078e0035 */
[----:B------:R-:W-:Y:S02]  /*91c0*/  IMAD.MOV.U32 R31, RZ, RZ, R52 ;  /* 0x000000ffff1f7224 */ /* 0x000fe400078e0034 */
[----:B------:R-:W-:Y:S01]  /*91d0*/  HMMA.16816.F32 R52, R8, R14, R16 ;  /* 0x0000000e0834723c */ /* 0x000fe20000001810 */
[----:B------:R-:W1:Y:S04]  /*91e0*/  LDSM.16.M88.4 R12, [R217+0x2000] ;  /* 0x00200000d90c783b */ /* 0x000e680000000200 */
[----:B------:R-:W2:Y:S03]  /*91f0*/  LDSM.16.M88.4 R8, [R221+0x4000] ;  /* 0x00400000dd08783b */ /* 0x000ea60000000200 */
[-C--:B-1----:R-:W-:Y:S08]  /*9200*/  HMMA.16816.F32 R48, R4, R12.reuse, R48 ;  /* 0x0000000c0430723c */ /* 0x082ff00000001830 */
[----:B--2---:R-:W-:Y:S08]  /*9210*/  HMMA.16816.F32 R44, R8, R12, R24 ;  /* 0x0000000c082c723c */ /* 0x004ff00000001818 */
[-C--:B------:R-:W-:Y:S08]  /*9220*/  HMMA.16816.F32 R36, R4, R14.reuse, R20 ;  /* 0x0000000e0424723c */ /* 0x080ff00000001814 */
[----:B------:R-:W-:Y:S01]  /*9230*/  HMMA.16816.F32 R32, R8, R14, R32 ;  /* 0x0000000e0820723c */ /* 0x000fe20000001820 */
[----:B------:R-:W1:Y:S01]  /*9240*/  LDSM.16.M88.4 R12, [R217+0x2800] ;  /* 0x00280000d90c783b */ /* 0x000e620000000200 */
[----:B------:R-:W-:-:S02]  /*9250*/  FMUL.FTZ R48, R48, c[0x0][0x2ec] ;  /* 0x0000bb0030307a20 */ /* 0x000fc40000410000 */
[----:B------:R-:W-:Y:S02]  /*9260*/  FMUL.FTZ R50, R50, c[0x0][0x2ec] ;  /* 0x0000bb0032327a20 */ /* 0x000fe40000410000 */
[----:B------:R-:W-:Y:S02]  /*9270*/  FMUL.FTZ R49, R49, c[0x0][0x2ec] ;  /* 0x0000bb0031317a20 */ /* 0x000fe40000410000 */
[----:B------:R-:W-:Y:S01]  /*9280*/  FMUL.FTZ R44, R44, c[0x0][0x2ec] ;  /* 0x0000bb002c2c7a20 */ /* 0x000fe20000410000 */
[----:B------:R-:W-:Y:S01]  /*9290*/  MUFU.TANH R48, R48 ;  /* 0x0000003000307308 */ /* 0x000fe20000002400 */
[----:B------:R-:W-:Y:S02]  /*92a0*/  FMUL.FTZ R45, R45, c[0x0][0x2ec] ;  /* 0x0000bb002d2d7a20 */ /* 0x000fe40000410000 */
[----:B------:R-:W-:Y:S02]  /*92b0*/  FMUL.FTZ R46, R46, c[0x0][0x2ec] ;  /* 0x0000bb002e2e7a20 */ /* 0x000fe40000410000 */
[----:B------:R-:W-:-:S02]  /*92c0*/  FMUL.FTZ R47, R47, c[0x0][0x2ec] ;  /* 0x0000bb002f2f7a20 */ /* 0x000fc40000410000 */
[----:B------:R-:W-:Y:S01]  /*92d0*/  FMUL.FTZ R51, R51, c[0x0][0x2ec] ;  /* 0x0000bb0033337a20 */ /* 0x000fe20000410000 */
[----:B------:R-:W2:Y:S01]  /*92e0*/  MUFU.TANH R44, R44 ;  /* 0x0000002c002c7308 */ /* 0x000ea20000002400 */
[----:B------:R-:W-:Y:S02]  /*92f0*/  FMUL.FTZ R37, R37, c[0x0][0x2ec] ;  /* 0x0000bb0025257a20 */ /* 0x000fe40000410000 */
[----:B------:R-:W-:Y:S02]  /*9300*/  FMUL.FTZ R39, R39, c[0x0][0x2ec] ;  /* 0x0000bb0027277a20 */ /* 0x000fe40000410000 */
[----:B------:R-:W-:Y:S02]  /*9310*/  FMUL.FTZ R36, R36, c[0x0][0x2ec] ;  /* 0x0000bb0024247a20 */ /* 0x000fe40000410000 */
[----:B------:R-:W-:Y:S01]  /*9320*/  FMUL.FTZ R34, R34, c[0x0][0x2ec] ;  /* 0x0000bb0022227a20 */ /* 0x000fe20000410000 */
[----:B------:R-:W3:Y:S01]  /*9330*/  MUFU.TANH R45, R45 ;  /* 0x0000002d002d7308 */ /* 0x000ee20000002400 */
[----:B------:R-:W-:-:S02]  /*9340*/  FMUL.FTZ R32, R32, c[0x0][0x2ec] ;  /* 0x0000bb0020207a20 */ /* 0x000fc40000410000 */
[----:B------:R-:W-:Y:S02]  /*9350*/  FMUL.FTZ R33, R33, c[0x0][0x2ec] ;  /* 0x0000bb0021217a20 */ /* 0x000fe40000410000 */
[----:B------:R-:W-:Y:S02]  /*9360*/  FMUL.FTZ R38, R38, c[0x0][0x2ec] ;  /* 0x0000bb0026267a20 */ /* 0x000fe40000410000 */
[----:B------:R-:W-:Y:S01]  /*9370*/  FMUL.FTZ R35, R35, c[0x0][0x2ec] ;  /* 0x0000bb0023237a20 */ /* 0x000fe20000410000 */
[----:B------:R-:W-:Y:S01]  /*9380*/  MUFU.TANH R46, R46 ;  /* 0x0000002e002e7308 */ /* 0x000fe20000002400 */
[-C--:B-1----:R-:W-:Y:S07]  /*9390*/  HMMA.16816.F32 R28, R8, R12.reuse, R28 ;  /* 0x0000000c081c723c */ /* 0x082fee000000181c */
[----:B------:R-:W-:Y:S01]  /*93a0*/  MUFU.TANH R50, R50 ;  /* 0x0000003200327308 */ /* 0x000fe20000002400 */
[C---:B------:R-:W-:Y:S07]  /*93b0*/  HMMA.16816.F32 R20, R4.reuse, R12, R56 ;  /* 0x0000000c0414723c */ /* 0x040fee0000001838 */
[----:B------:R-:W-:Y:S01]  /*93c0*/  MUFU.TANH R49, R49 ;  /* 0x0000003100317308 */ /* 0x000fe20000002400 */
[-C--:B------:R-:W-:Y:S07]  /*93d0*/  HMMA.16816.F32 R24, R4, R14.reuse, R60 ;  /* 0x0000000e0418723c */ /* 0x080fee000000183c */
[----:B------:R-:W1:Y:S01]  /*93e0*/  MUFU.TANH R241, R51 ;  /* 0x0000003300f17308 */ /* 0x000e620000002400 */
[----:B------:R-:W-:Y:S01]  /*93f0*/  HMMA.16816.F32 R16, R8, R14, R136 ;  /* 0x0000000e0810723c */ /* 0x000fe20000001888 */
[----:B------:R-:W4:Y:S06]  /*9400*/  LDSM.16.M88.4 R12, [R217+0x3000] ;  /* 0x00300000d90c783b */ /* 0x000f2c0000000200 */
[----:B------:R-:W-:Y:S01]  /*9410*/  MUFU.TANH R32, R32 ;  /* 0x0000002000207308 */ /* 0x000fe20000002400 */
[----:B------:R-:W-:-:S02]  /*9420*/  FMUL.FTZ R28, R28, c[0x0][0x2ec] ;  /* 0x0000bb001c1c7a20 */ /* 0x000fc40000410000 */
[----:B------:R-:W-:Y:S02]  /*9430*/  FMUL.FTZ R29, R29, c[0x0][0x2ec] ;  /* 0x0000bb001d1d7a20 */ /* 0x000fe40000410000 */
[----:B------:R-:W-:Y:S02]  /*9440*/  IMAD.MOV.U32 R139, RZ, RZ, R0 ;  /* 0x000000ffff8b7224 */ /* 0x000fe400078e0000 */
[----:B------:R-:W-:Y:S01]  /*9450*/  IMAD.U32 R0, RZ, RZ, UR15 ;  /* 0x0000000fff007e24 */ /* 0x000fe2000f8e00ff */
[----:B------:R-:W-:Y:S01]  /*9460*/  MUFU.TANH R33, R33 ;  /* 0x0000002100217308 */ /* 0x000fe20000002400 */
[----:B------:R-:W-:Y:S02]  /*9470*/  IMAD.MOV.U32 R138, RZ, RZ, R2 ;  /* 0x000000ffff8a7224 */ /* 0x000fe400078e0002 */
[----:B------:R-:W-:Y:S02]  /*9480*/  IMAD R0, R0, 0x40, R243 ;  /* 0x0000004000007824 */ /* 0x000fe400078e02f3 */
[----:B------:R-:W-:-:S02]  /*9490*/  IMAD.MOV.U32 R137, RZ, RZ, R3 ;  /* 0x000000ffff897224 */ /* 0x000fc400078e0003 */
[----:B------:R-:W-:Y:S01]  /*94a0*/  IMAD.MOV.U32 R136, RZ, RZ, R231 ;  /* 0x000000ffff887224 */ /* 0x000fe200078e00e7 */
[C---:B------:R-:W-:Y:S01]  /*94b0*/  ISETP.GE.AND P2, PT, R0.reuse, R240, PT ;  /* 0x000000f00000720c */ /* 0x040fe20003f46270 */
[----:B------:R-:W-:Y:S01]  /*94c0*/  MUFU.TANH R3, R47 ;  /* 0x0000002f00037308 */ /* 0x000fe20000002400 */
[----:B------:R-:W-:Y:S01]  /*94d0*/  IADD3 R2, R0, 0x1, RZ ;  /* 0x0000000100027810 */ /* 0x000fe20007ffe0ff */
[----:B------:R-:W-:Y:S01]  /*94e0*/  FMUL.FTZ R30, R30, c[0x0][0x2ec] ;  /* 0x0000bb001e1e7a20 */ /* 0x000fe20000410000 */
[----:B------:R-:W-:Y:S01]  /*94f0*/  ISETP.LT.OR P2, PT, R0, R236, P2 ;  /* 0x000000ec0000720c */ /* 0x000fe20001741670 */
[----:B------:R-:W-:Y:S01]  /*9500*/  FMUL.FTZ R20, R20, c[0x0][0x2ec] ;  /* 0x0000bb0014147a20 */ /* 0x000fe20000410000 */
[----:B------:R-:W-:Y:S01]  /*9510*/  ISETP.GE.AND P6, PT, R2, R240, PT ;  /* 0x000000f00200720c */ /* 0x000fe20003fc6270 */
[----:B------:R-:W-:Y:S01]  /*9520*/  FMUL.FTZ R22, R22, c[0x0][0x2ec] ;  /* 0x0000bb0016167a20 */ /* 0x000fe20000410000 */
[C---:B------:R-:W-:Y:S01]  /*9530*/  ISETP.GE.AND P5, PT, R2.reuse, R239, PT ;  /* 0x000000ef0200720c */ /* 0x040fe20003fa6270 */
[----:B------:R2:W-:Y:S01]  /*9540*/  MUFU.TANH R47, R34 ;  /* 0x00000022002f7308 */ /* 0x0005e20000002400 */
[-C--:B------:R-:W-:Y:S01]  /*9550*/  ISETP.GE.AND P3, PT, R2, R238.reuse, PT ;  /* 0x000000ee0200720c */ /* 0x080fe20003f66270 */
[----:B------:R-:W-:Y:S01]  /*9560*/  FMUL.FTZ R16, R16, c[0x0][0x2ec] ;  /* 0x0000bb0010107a20 */ /* 0x000fe20000410000 */
[----:B------:R-:W-:Y:S01]  /*9570*/  ISETP.GE.AND P1, PT, R2, R237, PT ;  /* 0x000000ed0200720c */ /* 0x000fe20003f26270 */
[----:B------:R-:W-:Y:S01]  /*9580*/  FMUL.FTZ R31, R31, c[0x0][0x2ec] ;  /* 0x0000bb001f1f7a20 */ /* 0x000fe20000410000 */
[C---:B------:R-:W-:Y:S01]  /*9590*/  ISETP.GE.AND P0, PT, R0.reuse, R239, PT ;  /* 0x000000ef0000720c */ /* 0x040fe20003f06270 */
[----:B------:R-:W-:Y:S01]  /*95a0*/  FMUL.FTZ R21, R21, c[0x0][0x2ec] ;  /* 0x0000bb0015157a20 */ /* 0x000fe20000410000 */
[----:B------:R-:W-:Y:S01]  /*95b0*/  ISETP.GE.AND P4, PT, R0, R238, PT ;  /* 0x000000ee0000720c */ /* 0x000fe20003f86270 */
[----:B------:R-:W-:Y:S01]  /*95c0*/  MUFU.TANH R36, R36 ;  /* 0x0000002400247308 */ /* 0x000fe20000002400 */
[C---:B------:R-:W-:Y:S01]  /*95d0*/  ISETP.LT.OR P6, PT, R2.reuse, R236, P6 ;  /* 0x000000ec0200720c */ /* 0x040fe200037c1670 */
[----:B------:R-:W-:Y:S01]  /*95e0*/  FMUL.FTZ R23, R23, c[0x0][0x2ec] ;  /* 0x0000bb0017177a20 */ /* 0x000fe20000410000 */
[----:B------:R-:W-:Y:S01]  /*95f0*/  ISETP.LT.OR P5, PT, R2, R235, P5 ;  /* 0x000000eb0200720c */ /* 0x000fe20002fa1670 */
[----:B------:R-:W-:Y:S01]  /*9600*/  FMUL.FTZ R24, R24, c[0x0][0x2ec] ;  /* 0x0000bb0018187a20 */ /* 0x000fe20000410000 */
[C---:B------:R-:W-:Y:S01]  /*9610*/  ISETP.LT.OR P3, PT, R2.reuse, R234, P3 ;  /* 0x000000ea0200720c */ /* 0x040fe20001f61670 */
[-C--:B----4-:R-:W-:Y:S01]  /*9620*/  HMMA.16816.F32 R40, R8, R12.reuse, R40 ;  /* 0x0000000c0828723c */ /* 0x090fe20000001828 */
[----:B------:R-:W-:Y:S01]  /*9630*/  ISETP.LT.OR P1, PT, R2, R232, P1 ;  /* 0x000000e80200720c */ /* 0x000fe20000f21670 */
[----:B------:R-:W4:Y:S01]  /*9640*/  MUFU.TANH R38, R38 ;  /* 0x0000002600267308 */ /* 0x000f220000002400 */
[----:B--2---:R-:W-:Y:S01]  /*9650*/  FSEL R34, R44, -INF , !P2 ;  /* 0xff8000002c227808 */ /* 0x004fe20005000000 */
[----:B------:R-:W-:Y:S01]  /*9660*/  FMUL.FTZ R26, R26, c[0x0][0x2ec] ;  /* 0x0000bb001a1a7a20 */ /* 0x000fe20000410000 */
[C---:B------:R-:W-:Y:S01]  /*9670*/  ISETP.GE.AND P2, PT, R0.reuse, R237, PT ;  /* 0x000000ed0000720c */ /* 0x040fe20003f46270 */
[----:B------:R-:W-:Y:S01]  /*9680*/  FMUL.FTZ R17, R17, c[0x0][0x2ec] ;  /* 0x0000bb0011117a20 */ /* 0x000fe20000410000 */
[C---:B------:R-:W-:Y:S01]  /*9690*/  ISETP.LT.OR P0, PT, R0.reuse, R235, P0 ;  /* 0x000000eb0000720c */ /* 0x040fe20000701670 */
[C---:B------:R-:W-:Y:S01]  /*96a0*/  HMMA.16816.F32 R56, R4.reuse, R12, R248 ;  /* 0x0000000c0438723c */ /* 0x040fe200000018f8 */
[C---:B------:R-:W-:Y:S01]  /*96b0*/  ISETP.LT.OR P4, PT, R0.reuse, R234, P4 ;  /* 0x000000ea0000720c */ /* 0x040fe20002781670 */
[----:B------:R-:W2:Y:S01]  /*96c0*/  MUFU.TANH R35, R35 ;  /* 0x0000002300237308 */ /* 0x000ea20000002400 */
[-C--:B------:R-:W-:Y:S01]  /*96d0*/  ISETP.LT.OR P2, PT, R0, R232.reuse, P2 ;  /* 0x000000e80000720c */ /* 0x080fe20001741670 */
[----:B------:R-:W-:Y:S01]  /*96e0*/  FMUL.FTZ R18, R18, c[0x0][0x2ec] ;  /* 0x0000bb0012127a20 */ /* 0x000fe20000410000 */
[----:B------:R-:W-:Y:S01]  /*96f0*/  IADD3 R2, R0, 0x8, RZ ;  /* 0x0000000800027810 */ /* 0x000fe20007ffe0ff */
[----:B------:R-:W-:Y:S01]  /*9700*/  FMUL.FTZ R27, R27, c[0x0][0x2ec] ;  /* 0x0000bb001b1b7a20 */ /* 0x000fe20000410000 */
[----:B---3--:R-:W-:Y:S01]  /*9710*/  FSEL R51, R45, -INF , !P6 ;  /* 0xff8000002d337808 */ /* 0x008fe20007000000 */
[----:B------:R-:W-:Y:S01]  /*9720*/  HMMA.16816.F32 R64, R4, R14, R64 ;  /* 0x0000000e0440723c */ /* 0x000fe20000001840 */
[C---:B------:R-:W-:Y:S01]  /*9730*/  ISETP.GE.AND P6, PT, R2.reuse, R237, PT ;  /* 0x000000ed0200720c */ /* 0x040fe20003fc6270 */
[----:B------:R-:W-:Y:S01]  /*9740*/  MUFU.TANH R29, R29 ;  /* 0x0000001d001d7308 */ /* 0x000fe20000002400 */
[----:B-1----:R-:W-:Y:S01]  /*9750*/  FSEL R241, R241, -INF , !P1 ;  /* 0xff800000f1f17808 */ /* 0x002fe20004800000 */
[----:B------:R-:W-:Y:S01]  /*9760*/  FMUL.FTZ R19, R19, c[0x0][0x2ec] ;  /* 0x0000bb0013137a20 */ /* 0x000fe20000410000 */
[----:B------:R-:W-:Y:S01]  /*9770*/  ISETP.LT.OR P6, PT, R2, R232, P6 ;  /* 0x000000e80200720c */ /* 0x000fe200037c1670 */
[----:B------:R-:W-:-:S02]  /*9780*/  FMUL.FTZ R25, R25, c[0x0][0x2ec] ;  /* 0x0000bb0019197a20 */ /* 0x000fc40000410000 */
[----:B------:R-:W-:Y:S01]  /*9790*/  HMMA.16816.F32 R60, R8, R14, R204 ;  /* 0x0000000e083c723c */ /* 0x000fe200000018cc */
[----:B------:R-:W1:Y:S01]  /*97a0*/  LDSM.16.M88.4 R12, [R217+0x3800] ;  /* 0x00380000d90c783b */ /* 0x000e620000000200 */
[----:B----4-:R-:W-:Y:S01]  /*97b0*/  FSEL R231, R38, -INF , !P6 ;  /* 0xff80000026e77808 */ /* 0x010fe20007000000 */
[----:B------:R-:W-:Y:S01]  /*97c0*/  MUFU.TANH R30, R30 ;  /* 0x0000001e001e7308 */ /* 0x000fe20000002400 */
[----:B------:R-:W-:Y:S01]  /*97d0*/  FMUL.FTZ R42, R42, c[0x0][0x2ec] ;  /* 0x0000bb002a2a7a20 */ /* 0x000fe20000410000 */
[----:B------:R-:W-:-:S04]  /*97e0*/  DEPBAR.LE SB0, 0x0 ;  /* 0x000080000000791a */ /* 0x000fc80000000000 */
[----:B------:R-:W-:Y:S02]  /*97f0*/  FMUL.FTZ R41, R41, c[0x0][0x2ec] ;  /* 0x0000bb0029297a20 */ /* 0x000fe40000410000 */
[----:B------:R-:W-:Y:S01]  /*9800*/  MUFU.TANH R20, R20 ;  /* 0x0000001400147308 */ /* 0x000fe20000002400 */
[----:B------:R-:W-:Y:S02]  /*9810*/  FMUL.FTZ R43, R43, c[0x0][0x2ec] ;  /* 0x0000bb002b2b7a20 */ /* 0x000fe40000410000 */
[----:B------:R-:W-:Y:S02]  /*9820*/  FMUL.FTZ R40, R40, c[0x0][0x2ec] ;  /* 0x0000bb0028287a20 */ /* 0x000fe40000410000 */
[----:B------:R-:W-:Y:S02]  /*9830*/  FMUL.FTZ R58, R58, c[0x0][0x2ec] ;  /* 0x0000bb003a3a7a20 */ /* 0x000fe40000410000 */
[----:B------:R-:W-:Y:S01]  /*9840*/  FMUL.FTZ R56, R56, c[0x0][0x2ec] ;  /* 0x0000bb0038387a20 */ /* 0x000fe20000410000 */
[----:B------:R-:W-:Y:S01]  /*9850*/  MUFU.TANH R22, R22 ;  /* 0x0000001600167308 */ /* 0x000fe20000002400 */
        /* <DEDUP_REMOVED lines=9> */
[----:B------:R-:W-:Y:S01]  /*98f0*/  MUFU.TANH R242, R17 ;  /* 0x0000001100f27308 */ /* 0x000fe20000002400 */
[----:B------:R-:W-:Y:S02]  /*9900*/  FMUL.FTZ R63, R63, c[0x0][0x2ec] ;  /* 0x0000bb003f3f7a20 */ /* 0x000fe40000410000 */
[----:B------:R-:W-:Y:S01]  /*9910*/  FMUL.FTZ R65, R65, c[0x0][0x2ec] ;  /* 0x0000bb0041417a20 */ /* 0x000fe20000410000 */
[-C--:B-1----:R-:W-:Y:S04]  /*9920*/  HMMA.16816.F32 R136, R8, R12.reuse, R136 ;  /* 0x0000000c0888723c */ /* 0x082fe80000001888 */
[----:B------:R-:W-:Y:S04]  /*9930*/  MUFU.TANH R24, R24 ;  /* 0x0000001800187308 */ /* 0x000fe80000002400 */
[----:B------:R-:W-:Y:S04]  /*9940*/  HMMA.16816.F32 R204, R4, R12, R244 ;  /* 0x0000000c04cc723c */ /* 0x000fe800000018f4 */
[----:B------:R1:W3:Y:S04]  /*9950*/  MUFU.TANH R13, R37 ;  /* 0x00000025000d7308 */ /* 0x0002e80000002400 */
[-C--:B------:R-:W-:Y:S04]  /*9960*/  HMMA.16816.F32 R8, R8, R14.reuse, R52 ;  /* 0x0000000e0808723c */ /* 0x080fe80000001834 */
[----:B------:R4:W2:Y:S03]  /*9970*/  MUFU.TANH R55, R39 ;  /* 0x0000002700377308 */ /* 0x0008a60000002400 */
[----:B------:R-:W-:Y:S01]  /*9980*/  FSEL R54, R50, -INF , !P2 ;  /* 0xff80000032367808 */ /* 0x000fe20005000000 */
[----:B------:R-:W-:Y:S01]  /*9990*/  HMMA.16816.F32 R208, R4, R14, R208 ;  /* 0x0000000e04d0723c */ /* 0x000fe200000018d0 */
[----:B------:R-:W-:-:S03]  /*99a0*/  ISETP.GE.AND P2, PT, R2, R238, PT ;  /* 0x000000ee0200720c */ /* 0x000fc60003f46270 */
[----:B------:R-:W2:Y:S01]  /*99b0*/  MUFU.TANH R5, R28 ;  /* 0x0000001c00057308 */ /* 0x000ea20000002400 */
[----:B-1----:R-:W-:Y:S01]  /*99c0*/  FSEL R37, R46, -INF , !P0 ;  /* 0xff8000002e257808 */ /* 0x002fe20004000000 */
[----:B------:R-:W-:Y:S01]  /*99d0*/  FMUL.FTZ R136, R136, c[0x0][0x2ec] ;  /* 0x0000bb0088887a20 */ /* 0x000fe20000410000 */
[C---:B------:R-:W-:Y:S01]  /*99e0*/  ISETP.GE.AND P0, PT, R2.reuse, R240, PT ;  /* 0x000000f00200720c */ /* 0x040fe20003f06270 */
[----:B------:R-:W-:Y:S01]  /*99f0*/  FMUL.FTZ R137, R137, c[0x0][0x2ec] ;  /* 0x0000bb0089897a20 */ /* 0x000fe20000410000 */
[----:B------:R-:W-:Y:S01]  /*9a00*/  ISETP.LT.OR P2, PT, R2, R234, P2 ;  /* 0x000000ea0200720c */ /* 0x000fe20001741670 */
[----:B------:R-:W-:Y:S01]  /*9a10*/  FMUL.FTZ R206, R206, c[0x0][0x2ec] ;  /* 0x0000bb00cece7a20 */ /* 0x000fe20000410000 */
[----:B------:R-:W-:Y:S01]  /*9a20*/  ISETP.LT.OR P0, PT, R2, R236, P0 ;  /* 0x000000ec0200720c */ /* 0x000fe20000701670 */
[----:B------:R-:W1:Y:S01]  /*9a30*/  MUFU.TANH R15, R31 ;  /* 0x0000001f000f7308 */ /* 0x000e620000002400 */
[----:B----4-:R-:W-:Y:S01]  /*9a40*/  FSEL R39, R48, -INF , !P4 ;  /* 0xff80000030277808 */ /* 0x010fe20006000000 */
[----:B------:R-:W-:Y:S01]  /*9a50*/  FMUL.FTZ R138, R138, c[0x0][0x2ec] ;  /* 0x0000bb008a8a7a20 */ /* 0x000fe20000410000 */
[----:B------:R-:W-:Y:S01]  /*9a60*/  ISETP.GE.AND P4, PT, R2, R239, PT ;  /* 0x000000ef0200720c */ /* 0x000fe20003f86270 */
[----:B------:R-:W-:Y:S01]  /*9a70*/  FMUL.FTZ R204, R204, c[0x0][0x2ec] ;  /* 0x0000bb00cccc7a20 */ /* 0x000fe20000410000 */
[----:B------:R-:W-:Y:S01]  /*9a80*/  FSEL R50, R3, -INF , !P5 ;  /* 0xff80000003327808 */ /* 0x000fe20006800000 */
[----:B------:R-:W-:Y:S01]  /*9a90*/  FMUL.FTZ R10, R10, c[0x0][0x2ec] ;  /* 0x0000bb000a0a7a20 */ /* 0x000fe20000410000 */
[----:B------:R-:W-:Y:S01]  /*9aa0*/  ISETP.LT.OR P4, PT, R2, R235, P4 ;  /* 0x000000eb0200720c */ /* 0x000fe20002781670 */
[----:B------:R4:W-:Y:S01]  /*9ab0*/  MUFU.TANH R3, R42 ;  /* 0x0000002a00037308 */ /* 0x0009e20000002400 */
[----:B------:R-:W-:Y:S01]  /*9ac0*/  IADD3 R2, R0, 0x9, RZ ;  /* 0x0000000900027810 */ /* 0x000fe20007ffe0ff */
[----:B------:R-:W-:Y:S01]  /*9ad0*/  FMUL.FTZ R139, R139, c[0x0][0x2ec] ;  /* 0x0000bb008b8b7a20 */ /* 0x000fe20000410000 */
[----:B------:R-:W-:Y:S01]  /*9ae0*/  FSEL R52, R49, -INF , !P3 ;  /* 0xff80000031347808 */ /* 0x000fe20005800000 */
[----:B------:R-:W-:Y:S01]  /*9af0*/  FMUL.FTZ R207, R207, c[0x0][0x2ec] ;  /* 0x0000bb00cfcf7a20 */ /* 0x000fe20000410000 */
[----:B------:R-:W-:Y:S01]  /*9b00*/  FSEL R48, R32, -INF , !P0 ;  /* 0xff80000020307808 */ /* 0x000fe20004000000 */
[----:B------:R-:W-:Y:S01]  /*9b10*/  FMUL.FTZ R8, R8, c[0x0][0x2ec] ;  /* 0x0000bb0008087a20 */ /* 0x000fe20000410000 */
[C---:B------:R-:W-:Y:S01]  /*9b20*/  ISETP.GE.AND P5, PT, R2.reuse, R240, PT ;  /* 0x000000f00200720c */ /* 0x040fe20003fa6270 */
[----:B------:R-:W1:Y:S01]  /*9b30*/  MUFU.TANH R14, R21 ;  /* 0x00000015000e7308 */ /* 0x000e620000002400 */
[C---:B------:R-:W-:Y:S01]  /*9b40*/  ISETP.GE.AND P3, PT, R2.reuse, R239, PT ;  /* 0x000000ef0200720c */ /* 0x040fe20003f66270 */
[----:B------:R-:W-:Y:S01]  /*9b50*/  FMUL.FTZ R205, R205, c[0x0][0x2ec] ;  /* 0x0000bb00cdcd7a20 */ /* 0x000fe20000410000 */
[C---:B------:R-:W-:Y:S01]  /*9b60*/  ISETP.GE.AND P1, PT, R2.reuse, R238, PT ;  /* 0x000000ee0200720c */ /* 0x040fe20003f26270 */
[----:B------:R-:W-:Y:S01]  /*9b70*/  FMUL.FTZ R9, R9, c[0x0][0x2ec] ;  /* 0x0000bb0009097a20 */ /* 0x000fe20000410000 */
[C---:B------:R-:W-:Y:S01]  /*9b80*/  ISETP.GE.AND P0, PT, R2.reuse, R237, PT ;  /* 0x000000ed0200720c */ /* 0x040fe20003f06270 */
[----:B------:R-:W-:Y:S01]  /*9b90*/  FMUL.FTZ R11, R11, c[0x0][0x2ec] ;  /* 0x0000bb000b0b7a20 */ /* 0x000fe20000410000 */
[C---:B------:R-:W-:Y:S01]  /*9ba0*/  ISETP.LT.OR P5, PT, R2.reuse, R236, P5 ;  /* 0x000000ec0200720c */ /* 0x040fe20002fa1670 */
[----:B------:R-:W1:Y:S01]  /*9bb0*/  MUFU.TANH R12, R23 ;  /* 0x00000017000c7308 */ /* 0x000e620000002400 */
[----:B------:R-:W-:-:S02]  /*9bc0*/  ISETP.LT.OR P3, PT, R2, R235, P3 ;  /* 0x000000eb0200720c */ /* 0x000fc40001f61670 */
[C---:B------:R-:W-:Y:S02]  /*9bd0*/  ISETP.LT.OR P1, PT, R2.reuse, R234, P1 ;  /* 0x000000ea0200720c */ /* 0x040fe40000f21670 */
[----:B------:R-:W-:Y:S02]  /*9be0*/  ISETP.LT.OR P0, PT, R2, R232, P0 ;  /* 0x000000e80200720c */ /* 0x000fe40000701670 */
[----:B------:R-:W-:Y:S01]  /*9bf0*/  IADD3 R2, R0, 0x10, RZ ;  /* 0x0000001000027810 */ /* 0x000fe20007ffe0ff */
[----:B------:R1:W-:Y:S01]  /*9c00*/  MUFU.TANH R7, R41 ;  /* 0x0000002900077308 */ /* 0x0003e20000002400 */
[----:B------:R-:W-:Y:S02]  /*9c10*/  FSEL R47, R47, -INF , !P4 ;  /* 0xff8000002f2f7808 */ /* 0x000fe40006000000 */
[----:B------:R-:W-:Y:S02]  /*9c20*/  FSEL R49, R36, -INF , !P2 ;  /* 0xff80000024317808 */ /* 0x000fe40005000000 */
[----:B------:R-:W-:-:S02]  /*9c30*/  FSEL R45, R33, -INF , !P5 ;  /* 0xff800000212d7808 */ /* 0x000fc40006800000 */
[C---:B------:R-:W-:Y:S01]  /*9c40*/  ISETP.GE.AND P4, PT, R2.reuse, R240, PT ;  /* 0x000000f00200720c */ /* 0x040fe20003f86270 */
[----:B------:R1:W-:Y:S01]  /*9c50*/  MUFU.TANH R23, R43 ;  /* 0x0000002b00177308 */ /* 0x0003e20000002400 */
[C---:B------:R-:W-:Y:S02]  /*9c60*/  ISETP.GE.AND P2, PT, R2.reuse, R239, PT ;  /* 0x000000ef0200720c */ /* 0x040fe40003f46270 */
[C---:B------:R-:W-:Y:S02]  /*9c70*/  ISETP.GE.AND P6, PT, R2.reuse, R238, PT ;  /* 0x000000ee0200720c */ /* 0x040fe40003fc6270 */
[C---:B------:R-:W-:Y:S02]  /*9c80*/  ISETP.GE.AND P5, PT, R2.reuse, R237, PT ;  /* 0x000000ed0200720c */ /* 0x040fe40003fa6270 */
[C---:B------:R-:W-:Y:S01]  /*9c90*/  ISETP.LT.OR P4, PT, R2.reuse, R236, P4 ;  /* 0x000000ec0200720c */ /* 0x040fe20002781670 */
[----:B------:R-:W1:Y:S01]  /*9ca0*/  MUFU.TANH R6, R18 ;  /* 0x0000001200067308 */ /* 0x000e620000002400 */
[----:B------:R-:W-:-:S02]  /*9cb0*/  ISETP.LT.OR P2, PT, R2, R235, P2 ;  /* 0x000000eb0200720c */ /* 0x000fc40001741670 */
[C---:B------:R-:W-:Y:S02]  /*9cc0*/  ISETP.LT.OR P6, PT, R2.reuse, R234, P6 ;  /* 0x000000ea0200720c */ /* 0x040fe400037c1670 */
[----:B------:R-:W-:Y:S02]  /*9cd0*/  ISETP.LT.OR P5, PT, R2, R232, P5 ;  /* 0x000000e80200720c */ /* 0x000fe40002fa1670 */
[----:B------:R-:W-:Y:S01]  /*9ce0*/  IADD3 R2, R0, 0x11, RZ ;  /* 0x0000001100027810 */ /* 0x000fe20007ffe0ff */
[----:B------:R-:W1:Y:S01]  /*9cf0*/  MUFU.TANH R26, R26 ;  /* 0x0000001a001a7308 */ /* 0x000e620000002400 */
[----:B--2---:R-:W-:Y:S02]  /*9d00*/  FSEL R44, R35, -INF , !P3 ;  /* 0xff800000232c7808 */ /* 0x004fe40005800000 */
[----:B---3--:R-:W-:Y:S02]  /*9d10*/  FSEL R46, R13, -INF , !P1 ;  /* 0xff8000000d2e7808 */ /* 0x008fe40004800000 */
[----:B------:R-:W-:-:S02]  /*9d20*/  FSEL R55, R55, -INF , !P0 ;  /* 0xff80000037377808 */ /* 0x000fc40004000000 */
[----:B----4-:R-:W-:Y:S01]  /*9d30*/  FSEL R42, R5, -INF , !P4 ;  /* 0xff800000052a7808 */ /* 0x010fe20006000000 */
[----:B------:R-:W-:Y:S01]  /*9d40*/  MUFU.TANH R4, R27 ;  /* 0x0000001b00047308 */ /* 0x000fe20000002400 */
[C---:B------:R-:W-:Y:S02]  /*9d50*/  ISETP.GE.AND P3, PT, R2.reuse, R240, PT ;  /* 0x000000f00200720c */ /* 0x040fe40003f66270 */
[C---:B------:R-:W-:Y:S02]  /*9d60*/  ISETP.GE.AND P1, PT, R2.reuse, R239, PT ;  /* 0x000000ef0200720c */ /* 0x040fe40003f26270 */
[C---:B------:R-:W-:Y:S02]  /*9d70*/  ISETP.GE.AND P0, PT, R2.reuse, R238, PT ;  /* 0x000000ee0200720c */ /* 0x040fe40003f06270 */
[C---:B------:R-:W-:Y:S01]  /*9d80*/  ISETP.GE.AND P4, PT, R2.reuse, R237, PT ;  /* 0x000000ed0200720c */ /* 0x040fe20003f86270 */
[----:B------:R2:W-:Y:S01]  /*9d90*/  MUFU.TANH R27, R40 ;  /* 0x00000028001b7308 */ /* 0x0005e20000002400 */
[----:B------:R-:W-:-:S02]  /*9da0*/  ISETP.LT.OR P3, PT, R2, R236, P3 ;  /* 0x000000ec0200720c */ /* 0x000fc40001f61670 */
[C---:B------:R-:W-:Y:S02]  /*9db0*/  ISETP.LT.OR P1, PT, R2.reuse, R235, P1 ;  /* 0x000000eb0200720c */ /* 0x040fe40000f21670 */
[C---:B------:R-:W-:Y:S02]  /*9dc0*/  ISETP.LT.OR P0, PT, R2.reuse, R234, P0 ;  /* 0x000000ea0200720c */ /* 0x040fe40000701670 */
[----:B------:R-:W-:Y:S01]  /*9dd0*/  ISETP.LT.OR P4, PT, R2, R232, P4 ;  /* 0x000000e80200720c */ /* 0x000fe20002781670 */
[----:B------:R-:W3:Y:S01]  /*9de0*/  MUFU.TANH R53, R19 ;  /* 0x0000001300357308 */ /* 0x000ee20000002400 */
[----:B------:R-:W-:Y:S02]  /*9df0*/  IADD3 R2, R0, 0x18, RZ ;  /* 0x0000001800027810 */ /* 0x000fe40007ffe0ff */
[----:B-1----:R-:W-:Y:S02]  /*9e00*/  FSEL R41, R30, -INF , !P2 ;  /* 0xff8000001e297808 */ /* 0x002fe40005000000 */
[----:B------:R-:W-:-:S02]  /*9e10*/  FSEL R43, R20, -INF , !P6 ;  /* 0xff800000142b7808 */ /* 0x000fc40007000000 */
[----:B------:R-:W-:Y:S01]  /*9e20*/  FSEL R249, R22, -INF , !P5 ;  /* 0xff80000016f97808 */ /* 0x000fe20006800000 */
[----:B------:R-:W1:Y:S01]  /*9e30*/  MUFU.TANH R31, R25 ;  /* 0x00000019001f7308 */ /* 0x000e620000002400 */
[----:B------:R-:W-:Y:S02]  /*9e40*/  FSEL R38, R29, -INF , !P3 ;  /* 0xff8000001d267808 */ /* 0x000fe40005800000 */
[C---:B------:R-:W-:Y:S02]  /*9e50*/  ISETP.GE.AND P2, PT, R2.reuse, R240, PT ;  /* 0x000000f00200720c */ /* 0x040fe40003f46270 */
[C---:B------:R-:W-:Y:S02]  /*9e60*/  ISETP.GE.AND P6, PT, R2.reuse, R239, PT ;  /* 0x000000ef0200720c */ /* 0x040fe40003fc6270 */
[C---:B------:R-:W-:Y:S01]  /*9e70*/  ISETP.GE.AND P5, PT, R2.reuse, R238, PT ;  /* 0x000000ee0200720c */ /* 0x040fe20003fa6270 */
[----:B------:R-:W4:Y:S01]  /*9e80*/  MUFU.TANH R28, R56 ;  /* 0x00000038001c7308 */ /* 0x000f220000002400 */
[----:B------:R-:W-:-:S02]  /*9e90*/  ISETP.GE.AND P3, PT, R2, R237, PT ;  /* 0x000000ed0200720c */ /* 0x000fc40003f66270 */
[C---:B------:R-:W-:Y:S02]  /*9ea0*/  ISETP.LT.OR P2, PT, R2.reuse, R236, P2 ;  /* 0x000000ec0200720c */ /* 0x040fe40001741670 */
[C---:B------:R-:W-:Y:S02]  /*9eb0*/  ISETP.LT.OR P6, PT, R2.reuse, R235, P6 ;  /* 0x000000eb0200720c */ /* 0x040fe400037c1670 */
[C---:B------:R-:W-:Y:S01]  /*9ec0*/  ISETP.LT.OR P5, PT, R2.reuse, R234, P5 ;  /* 0x000000ea0200720c */ /* 0x040fe20002fa1670 */
[----:B------:R-:W1:Y:S01]  /*9ed0*/  MUFU.TANH R58, R58 ;  /* 0x0000003a003a7308 */ /* 0x000e620000002400 */
[----:B------:R-:W-:Y:S02]  /*9ee0*/  ISETP.LT.OR P3, PT, R2, R232, P3 ;  /* 0x000000e80200720c */ /* 0x000fe40001f61670 */
[----:B------:R-:W-:Y:S02]  /*9ef0*/  IADD3 R2, R0, 0x19, RZ ;  /* 0x0000001900027810 */ /* 0x000fe40007ffe0ff */
[----:B------:R-:W-:-:S02]  /*9f00*/  FSEL R36, R15, -INF , !P1 ;  /* 0xff8000000f247808 */ /* 0x000fc40004800000 */
[----:B--2---:R-:W-:Y:S01]  /*9f10*/  FSEL R40, R14, -INF , !P0 ;  /* 0xff8000000e287808 */ /* 0x004fe20004000000 */
[----:B------:R-:W2:Y:S01]  /*9f20*/  MUFU.TANH R25, R57 ;  /* 0x0000003900197308 */ /* 0x000ea20000002400 */
[----:B------:R-:W-:Y:S02]  /*9f30*/  FSEL R248, R12, -INF , !P4 ;  /* 0xff8000000cf87808 */ /* 0x000fe40006000000 */
[----:B------:R-:W-:Y:S02]  /*9f40*/  FSEL R33, R16, -INF , !P2 ;  /* 0xff80000010217808 */ /* 0x000fe40005000000 */
[C---:B------:R-:W-:Y:S02]  /*9f50*/  ISETP.GE.AND P1, PT, R2.reuse, R240, PT ;  /* 0x000000f00200720c */ /* 0x040fe40003f26270 */
[C---:B------:R-:W-:Y:S01]  /*9f60*/  ISETP.GE.AND P0, PT, R2.reuse, R239, PT ;  /* 0x000000ef0200720c */ /* 0x040fe20003f06270 */
[----:B------:R-:W1:Y:S01]  /*9f70*/  MUFU.TANH R59, R59 ;  /* 0x0000003b003b7308 */ /* 0x000e620000002400 */
[----:B------:R-:W-:-:S02]  /*9f80*/  ISETP.GE.AND P4, PT, R2, R238, PT ;  /* 0x000000ee0200720c */ /* 0x000fc40003f86270 */
[C---:B------:R-:W-:Y:S02]  /*9f90*/  ISETP.GE.AND P2, PT, R2.reuse, R237, PT ;  /* 0x000000ed0200720c */ /* 0x040fe40003f46270 */
[C---:B------:R-:W-:Y:S02]  /*9fa0*/  ISETP.LT.OR P1, PT, R2.reuse, R236, P1 ;  /* 0x000000ec0200720c */ /* 0x040fe40000f21670 */
[C---:B------:R-:W-:Y:S01]  /*9fb0*/  ISETP.LT.OR P0, PT, R2.reuse, R235, P0 ;  /* 0x000000eb0200720c */ /* 0x040fe20000701670 */
[----:B------:R-:W1:Y:S01]  /*9fc0*/  MUFU.TANH R21, R60 ;  /* 0x0000003c00157308 */ /* 0x000e620000002400 */
[C---:B------:R-:W-:Y:S02]  /*9fd0*/  ISETP.LT.OR P4, PT, R2.reuse, R234, P4 ;  /* 0x000000ea0200720c */ /* 0x040fe40002781670 */
[----:B------:R-:W-:Y:S02]  /*9fe0*/  ISETP.LT.OR P2, PT, R2, R232, P2 ;  /* 0x000000e80200720c */ /* 0x000fe40001741670 */
[----:B------:R-:W-:-:S02]  /*9ff0*/  IADD3 R2, R0, 0x20, RZ ;  /* 0x0000002000027810 */ /* 0x000fc40007ffe0ff */
[----:B------:R-:W-:Y:S01]  /*a000*/  FSEL R32, R6, -INF , !P6 ;  /* 0xff80000006207808 */ /* 0x000fe20007000000 */
[----:B------:R-:W-:Y:S01]  /*a010*/  MUFU.TANH R18, R61 ;  /* 0x0000003d00127308 */ /* 0x000fe20000002400 */
[----:B------:R-:W-:Y:S02]  /*a020*/  FSEL R35, R24, -INF , !P5 ;  /* 0xff80000018237808 */ /* 0x000fe40006800000 */
[----:B------:R-:W-:Y:S02]  /*a030*/  FSEL R247, R26, -INF , !P3 ;  /* 0xff8000001af77808 */ /* 0x000fe40005800000 */
[----:B------:R-:W-:Y:S02]  /*a040*/  FSEL R30, R242, -INF , !P1 ;  /* 0xff800000f21e7808 */ /* 0x000fe40004800000 */
[C---:B------:R-:W-:Y:S01]  /*a050*/  ISETP.GE.AND P6, PT, R2.reuse, R240, PT ;  /* 0x000000f00200720c */ /* 0x040fe20003fc6270 */
[----:B------:R-:W1:Y:S01]  /*a060*/  MUFU.TANH R20, R62 ;  /* 0x0000003e00147308 */ /* 0x000e620000002400 */
[----:B------:R-:W-:-:S02]  /*a070*/  ISETP.GE.AND P5, PT, R2, R239, PT ;  /* 0x000000ef0200720c */ /* 0x000fc40003fa6270 */
[C---:B------:R-:W-:Y:S02]  /*a080*/  ISETP.GE.AND P3, PT, R2.reuse, R238, PT ;  /* 0x000000ee0200720c */ /* 0x040fe40003f66270 */
[C---:B------:R-:W-:Y:S02]  /*a090*/  ISETP.GE.AND P1, PT, R2.reuse, R237, PT ;  /* 0x000000ed0200720c */ /* 0x040fe40003f26270 */
[C---:B------:R-:W-:Y:S01]  /*a0a0*/  ISETP.LT.OR P6, PT, R2.reuse, R236, P6 ;  /* 0x000000ec0200720c */ /* 0x040fe200037c1670 */
[----:B------:R-:W2:Y:S01]  /*a0b0*/  MUFU.TANH R22, R64 ;  /* 0x0000004000167308 */ /* 0x000ea20000002400 */
[C---:B------:R-:W-:Y:S02]  /*a0c0*/  ISETP.LT.OR P5, PT, R2.reuse, R235, P5 ;  /* 0x000000eb0200720c */ /* 0x040fe40002fa1670 */
[C---:B------:R-:W-:Y:S02]  /*a0d0*/  ISETP.LT.OR P3, PT, R2.reuse, R234, P3 ;  /* 0x000000ea0200720c */ /* 0x040fe40001f61670 */
[----:B------:R-:W-:-:S02]  /*a0e0*/  ISETP.LT.OR P1, PT, R2, R232, P1 ;  /* 0x000000e80200720c */ /* 0x000fc40000f21670 */
[----:B------:R-:W-:Y:S01]  /*a0f0*/  IADD3 R2, R0, 0x21, RZ ;  /* 0x0000002100027810 */ /* 0x000fe20007ffe0ff */
[----:B------:R-:W2:Y:S01]  /*a100*/  MUFU.TANH R66, R66 ;  /* 0x0000004200427308 */ /* 0x000ea20000002400 */
[----:B---3--:R-:W-:Y:S02]  /*a110*/  FSEL R29, R53, -INF , !P0 ;  /* 0xff800000351d7808 */ /* 0x008fe40004000000 */
[----:B-1----:R-:W-:Y:S02]  /*a120*/  FSEL R31, R31, -INF , !P4 ;  /* 0xff8000001f1f7808 */ /* 0x002fe40006000000 */
[----:B------:R-:W-:Y:S02]  /*a130*/  FSEL R246, R4, -INF , !P2 ;  /* 0xff80000004f67808 */ /* 0x000fe40005000000 */
[----:B------:R-:W-:Y:S01]  /*a140*/  FSEL R27, R27, -INF , !P6 ;  /* 0xff8000001b1b7808 */ /* 0x000fe20007000000 */
[----:B------:R-:W1:Y:S01]  /*a150*/  MUFU.TANH R17, R63 ;  /* 0x0000003f00117308 */ /* 0x000e620000002400 */
[----:B------:R-:W-:-:S02]  /*a160*/  ISETP.GE.AND P0, PT, R2, R240, PT ;  /* 0x000000f00200720c */ /* 0x000fc40003f06270 */
[C---:B------:R-:W-:Y:S02]  /*a170*/  ISETP.GE.AND P4, PT, R2.reuse, R239, PT ;  /* 0x000000ef0200720c */ /* 0x040fe40003f86270 */
[C---:B------:R-:W-:Y:S02]  /*a180*/  ISETP.GE.AND P2, PT, R2.reuse, R238, PT ;  /* 0x000000ee0200720c */ /* 0x040fe40003f46270 */
[C---:B------:R-:W-:Y:S01]  /*a190*/  ISETP.GE.AND P6, PT, R2.reuse, R237, PT ;  /* 0x000000ed0200720c */ /* 0x040fe20003fc6270 */
[----:B------:R-:W3:Y:S01]  /*a1a0*/  MUFU.TANH R19, R65 ;  /* 0x0000004100137308 */ /* 0x000ee20000002400 */
[C---:B------:R-:W-:Y:S02]  /*a1b0*/  ISETP.LT.OR P0, PT, R2.reuse, R236, P0 ;  /* 0x000000ec0200720c */ /* 0x040fe40000701670 */
[C---:B------:R-:W-:Y:S02]  /*a1c0*/  ISETP.LT.OR P4, PT, R2.reuse, R235, P4 ;  /* 0x000000eb0200720c */ /* 0x040fe40002781670 */
[----:B------:R-:W-:-:S02]  /*a1d0*/  ISETP.LT.OR P2, PT, R2, R234, P2 ;  /* 0x000000ea0200720c */ /* 0x000fc40001741670 */
[----:B------:R-:W-:Y:S01]  /*a1e0*/  ISETP.LT.OR P6, PT, R2, R232, P6 ;  /* 0x000000e80200720c */ /* 0x000fe200037c1670 */
[----:B------:R-:W1:Y:S01]  /*a1f0*/  MUFU.TANH R67, R67 ;  /* 0x0000004300437308 */ /* 0x000e620000002400 */
[----:B------:R-:W-:Y:S02]  /*a200*/  IADD3 R2, R0, 0x28, RZ ;  /* 0x0000002800027810 */ /* 0x000fe40007ffe0ff */
[----:B------:R-:W-:Y:S01]  /*a210*/  FSEL R26, R3, -INF , !P5 ;  /* 0xff800000031a7808 */ /* 0x000fe20006800000 */
[----:B------:R-:W-:Y:S01]  /*a220*/  FMUL.FTZ R3, R211, c[0x0][0x2ec] ;  /* 0x0000bb00d3037a20 */ /* 0x000fe20000410000 */
[----:B----4-:R-:W-:Y:S02]  /*a230*/  FSEL R28, R28, -INF , !P3 ;  /* 0xff8000001c1c7808 */ /* 0x010fe40005800000 */
[----:B------:R-:W-:Y:S01]  /*a240*/  FSEL R245, R58, -INF , !P1 ;  /* 0xff8000003af57808 */ /* 0x000fe20004800000 */
[----:B------:R-:W4:Y:S01]  /*a250*/  MUFU.TANH R15, R136 ;  /* 0x00000088000f7308 */ /* 0x000f220000002400 */
        /* <DEDUP_REMOVED lines=8> */
[C---:B------:R-:W-:Y:S01]  /*a2e0*/  ISETP.LT.OR P1, PT, R2.reuse, R234, P1 ;  /* 0x000000ea0200720c */ /* 0x040fe20000f21670 */
[----:B------:R-:W1:Y:S01]  /*a2f0*/  MUFU.TANH R14, R138 ;  /* 0x0000008a000e7308 */ /* 0x000e620000002400 */
[----:B------:R-:W-:Y:S02]  /*a300*/  ISETP.LT.OR P0, PT, R2, R232, P0 ;  /* 0x000000e80200720c */ /* 0x000fe40000701670 */
[----:B------:R-:W-:Y:S02]  /*a310*/  IADD3 R2, R0, 0x29, RZ ;  /* 0x0000002900027810 */ /* 0x000fe40007ffe0ff */
[----:B------:R-:W-:Y:S02]  /*a320*/  FSEL R23, R23, -INF , !P4 ;  /* 0xff80000017177808 */ /* 0x000fe40006000000 */
[----:B--2---:R-:W-:Y:S01]  /*a330*/  FSEL R25, R25, -INF , !P2 ;  /* 0xff80000019197808 */ /* 0x004fe20005000000 */
[----:B------:R-:W2:Y:S01]  /*a340*/  MUFU.TANH R16, R204 ;  /* 0x000000cc00107308 */ /* 0x000ea20000002400 */
[----:B------:R-:W-:-:S02]  /*a350*/  FSEL R244, R59, -INF , !P6 ;  /* 0xff8000003bf47808 */ /* 0x000fc40007000000 */
[----:B------:R-:W-:Y:S02]  /*a360*/  FSEL R21, R21, -INF , !P5 ;  /* 0xff80000015157808 */ /* 0x000fe40006800000 */
[C---:B------:R-:W-:Y:S02]  /*a370*/  ISETP.GE.AND P4, PT, R2.reuse, R240, PT ;  /* 0x000000f00200720c */ /* 0x040fe40003f86270 */
[C---:B------:R-:W-:Y:S01]  /*a380*/  ISETP.GE.AND P2, PT, R2.reuse, R239, PT ;  /* 0x000000ef0200720c */ /* 0x040fe20003f46270 */
[----:B------:R-:W1:Y:S01]  /*a390*/  MUFU.TANH R206, R206 ;  /* 0x000000ce00ce7308 */ /* 0x000e620000002400 */
[C---:B------:R-:W-:Y:S02]  /*a3a0*/  ISETP.GE.AND P6, PT, R2.reuse, R238, PT ;  /* 0x000000ee0200720c */ /* 0x040fe40003fc6270 */
[C---:B------:R-:W-:Y:S02]  /*a3b0*/  ISETP.GE.AND P5, PT, R2.reuse, R237, PT ;  /* 0x000000ed0200720c */ /* 0x040fe40003fa6270 */
[----:B------:R-:W-:-:S02]  /*a3c0*/  ISETP.LT.OR P4, PT, R2, R236, P4 ;  /* 0x000000ec0200720c */ /* 0x000fc40002781670 */
[C---:B------:R-:W-:Y:S01]  /*a3d0*/  ISETP.LT.OR P2, PT, R2.reuse, R235, P2 ;  /* 0x000000eb0200720c */ /* 0x040fe20001741670 */
[----:B------:R1:W1:Y:S01]  /*a3e0*/  MUFU.TANH R7, R10 ;  /* 0x0000000a00077308 */ /* 0x0002620000002400 */
[C---:B------:R-:W-:Y:S02]  /*a3f0*/  ISETP.LT.OR P6, PT, R2.reuse, R234, P6 ;  /* 0x000000ea0200720c */ /* 0x040fe400037c1670 */
[----:B------:R-:W-:Y:S02]  /*a400*/  ISETP.LT.OR P5, PT, R2, R232, P5 ;  /* 0x000000e80200720c */ /* 0x000fe40002fa1670 */
[----:B------:R-:W-:Y:S02]  /*a410*/  IADD3 R2, R0, 0x30, RZ ;  /* 0x0000003000027810 */ /* 0x000fe40007ffe0ff */
[----:B------:R-:W-:Y:S01]  /*a420*/  FSEL R20, R20, -INF , !P3 ;  /* 0xff80000014147808 */ /* 0x000fe20005800000 */
[----:B------:R-:W2:Y:S01]  /*a430*/  MUFU.TANH R139, R139 ;  /* 0x0000008b008b7308 */ /* 0x000ea20000002400 */
[----:B------:R-:W-:-:S02]  /*a440*/  FSEL R22, R22, -INF , !P1 ;  /* 0xff80000016167808 */ /* 0x000fc40004800000 */
[----:B------:R-:W-:Y:S02]  /*a450*/  FSEL R243, R66, -INF , !P0 ;  /* 0xff80000042f37808 */ /* 0x000fe40004000000 */
[----:B------:R-:W-:Y:S02]  /*a460*/  FSEL R18, R18, -INF , !P4 ;  /* 0xff80000012127808 */ /* 0x000fe40006000000 */
[C---:B------:R-:W-:Y:S01]  /*a470*/  ISETP.GE.AND P3, PT, R2.reuse, R240, PT ;  /* 0x000000f00200720c */ /* 0x040fe20003f66270 */
[----:B------:R-:W2:Y:S01]  /*a480*/  MUFU.TANH R12, R205 ;  /* 0x000000cd000c7308 */ /* 0x000ea20000002400 */
[----:B------:R-:W-:Y:S01]  /*a490*/  ISETP.GE.AND P1, PT, R2, R239, PT ;  /* 0x000000ef0200720c */ /* 0x000fe20003f26270 */
[----:B-1----:R-:W-:Y:S01]  /*a4a0*/  FMUL.FTZ R10, R208, c[0x0][0x2ec] ;  /* 0x0000bb00d00a7a20 */ /* 0x002fe20000410000 */
[C---:B------:R-:W-:Y:S02]  /*a4b0*/  ISETP.GE.AND P0, PT, R2.reuse, R238, PT ;  /* 0x000000ee0200720c */ /* 0x040fe40003f06270 */
[----:B------:R-:W-:-:S02]  /*a4c0*/  ISETP.GE.AND P4, PT, R2, R237, PT ;  /* 0x000000ed0200720c */ /* 0x000fc40003f86270 */
[C---:B------:R-:W-:Y:S01]  /*a4d0*/  ISETP.LT.OR P3, PT, R2.reuse, R236, P3 ;  /* 0x000000ec0200720c */ /* 0x040fe20001f61670 */
[----:B------:R-:W1:Y:S01]  /*a4e0*/  MUFU.TANH R207, R207 ;  /* 0x000000cf00cf7308 */ /* 0x000e620000002400 */
[C---:B------:R-:W-:Y:S02]  /*a4f0*/  ISETP.LT.OR P1, PT, R2.reuse, R235, P1 ;  /* 0x000000eb0200720c */ /* 0x040fe40000f21670 */
[C---:B------:R-:W-:Y:S02]  /*a500*/  ISETP.LT.OR P0, PT, R2.reuse, R234, P0 ;  /* 0x000000ea0200720c */ /* 0x040fe40000701670 */
[----:B------:R-:W-:Y:S02]  /*a510*/  ISETP.LT.OR P4, PT, R2, R232, P4 ;  /* 0x000000e80200720c */ /* 0x000fe40002781670 */
[----:B------:R-:W-:Y:S01]  /*a520*/  IADD3 R2, R0, 0x31, RZ ;  /* 0x0000003100027810 */ /* 0x000fe20007ffe0ff */
[----:B------:R-:W1:Y:S01]  /*a530*/  MUFU.TANH R8, R8 ;  /* 0x0000000800087308 */ /* 0x000e620000002400 */
[----:B------:R-:W-:-:S02]  /*a540*/  FSEL R17, R17, -INF , !P2 ;  /* 0xff80000011117808 */ /* 0x000fc40005000000 */
[----:B---3--:R-:W-:Y:S02]  /*a550*/  FSEL R19, R19, -INF , !P6 ;  /* 0xff80000013137808 */ /* 0x008fe40007000000 */
[----:B------:R-:W-:Y:S02]  /*a560*/  FSEL R242, R67, -INF , !P5 ;  /* 0xff80000043f27808 */ /* 0x000fe40006800000 */
[----:B----4-:R-:W-:Y:S01]  /*a570*/  FSEL R15, R15, -INF , !P3 ;  /* 0xff8000000f0f7808 */ /* 0x010fe20005800000 */
[----:B------:R3:W-:Y:S01]  /*a580*/  MUFU.TANH R5, R9 ;  /* 0x0000000900057308 */ /* 0x0007e20000002400 */
[C---:B------:R-:W-:Y:S02]  /*a590*/  ISETP.GE.AND P2, PT, R2.reuse, R240, PT ;  /* 0x000000f00200720c */ /* 0x040fe40003f46270 */
[C---:B------:R-:W-:Y:S02]  /*a5a0*/  ISETP.GE.AND P6, PT, R2.reuse, R239, PT ;  /* 0x000000ef0200720c */ /* 0x040fe40003fc6270 */
[----:B------:R-:W-:-:S02]  /*a5b0*/  ISETP.GE.AND P5, PT, R2, R238, PT ;  /* 0x000000ee0200720c */ /* 0x000fc40003fa6270 */
[C---:B------:R-:W-:Y:S01]  /*a5c0*/  ISETP.GE.AND P3, PT, R2.reuse, R237, PT ;  /* 0x000000ed0200720c */ /* 0x040fe20003f66270 */
[----:B------:R4:W-:Y:S01]  /*a5d0*/  MUFU.TANH R6, R11 ;  /* 0x0000000b00067308 */ /* 0x0009e20000002400 */
[C---:B------:R-:W-:Y:S02]  /*a5e0*/  ISETP.LT.OR P2, PT, R2.reuse, R236, P2 ;  /* 0x000000ec0200720c */ /* 0x040fe40001741670 */
[C---:B------:R-:W-:Y:S02]  /*a5f0*/  ISETP.LT.OR P6, PT, R2.reuse, R235, P6 ;  /* 0x000000eb0200720c */ /* 0x040fe400037c1670 */
[C---:B------:R-:W-:Y:S02]  /*a600*/  ISETP.LT.OR P5, PT, R2.reuse, R234, P5 ;  /* 0x000000ea0200720c */ /* 0x040fe40002fa1670 */
[----:B------:R-:W-:Y:S01]  /*a610*/  ISETP.LT.OR P3, PT, R2, R232, P3 ;  /* 0x000000e80200720c */ /* 0x000fe20001f61670 */
[----:B---3--:R-:W-:Y:S01]  /*a620*/  FMUL.FTZ R9, R209, c[0x0][0x2ec] ;  /* 0x0000bb00d1097a20 */ /* 0x008fe20000410000 */
[----:B------:R-:W-:Y:S01]  /*a630*/  IADD3 R2, R0, 0x38, RZ ;  /* 0x0000003800027810 */ /* 0x000fe20007ffe0ff */
[----:B------:R-:W3:Y:S01]  /*a640*/  MUFU.TANH R10, R10 ;  /* 0x0000000a000a7308 */ /* 0x000ee20000002400 */
[----:B------:R-:W-:-:S02]  /*a650*/  FSEL R14, R14, -INF , !P1 ;  /* 0xff8000000e0e7808 */ /* 0x000fc40004800000 */
[----:B--2---:R-:W-:Y:S02]  /*a660*/  FSEL R16, R16, -INF , !P0 ;  /* 0xff80000010107808 */ /* 0x004fe40004000000 */
[----:B------:R-:W-:Y:S02]  /*a670*/  FSEL R206, R206, -INF , !P4 ;  /* 0xff800000cece7808 */ /* 0x000fe40006000000 */
[----:B------:R-:W-:Y:S01]  /*a680*/  FSEL R13, R13, -INF , !P2 ;  /* 0xff8000000d0d7808 */ /* 0x000fe20005000000 */
[----:B------:R-:W-:Y:S01]  /*a690*/  MUFU.TANH R9, R9 ;  /* 0x0000000900097308 */ /* 0x000fe20000002400 */
[C---:B------:R-:W-:Y:S02]  /*a6a0*/  ISETP.GE.AND P1, PT, R2.reuse, R240, PT ;  /* 0x000000f00200720c */ /* 0x040fe40003f26270 */
[C---:B------:R-:W-:Y:S02]  /*a6b0*/  ISETP.GE.AND P0, PT, R2.reuse, R239, PT ;  /* 0x000000ef0200720c */ /* 0x040fe40003f06270 */
[----:B------:R-:W-:-:S02]  /*a6c0*/  ISETP.GE.AND P4, PT, R2, R238, PT ;  /* 0x000000ee0200720c */ /* 0x000fc40003f86270 */
[C---:B------:R-:W-:Y:S01]  /*a6d0*/  ISETP.GE.AND P2, PT, R2.reuse, R237, PT ;  /* 0x000000ed0200720c */ /* 0x040fe20003f46270 */
[----:B------:R-:W-:Y:S01]  /*a6e0*/  MUFU.TANH R3, R3 ;  /* 0x0000000300037308 */ /* 0x000fe20000002400 */
[C---:B------:R-:W-:Y:S02]  /*a6f0*/  ISETP.LT.OR P1, PT, R2.reuse, R236, P1 ;  /* 0x000000ec0200720c */ /* 0x040fe40000f21670 */
[C---:B------:R-:W-:Y:S02]  /*a700*/  ISETP.LT.OR P0, PT, R2.reuse, R235, P0 ;  /* 0x000000eb0200720c */ /* 0x040fe40000701670 */
[C---:B------:R-:W-:Y:S02]  /*a710*/  ISETP.LT.OR P4, PT, R2.reuse, R234, P4 ;  /* 0x000000ea0200720c */ /* 0x040fe40002781670 */
[----:B------:R-:W-:Y:S01]  /*a720*/  ISETP.LT.OR P2, PT, R2, R232, P2 ;  /* 0x000000e80200720c */ /* 0x000fe20001741670 */
[----:B------:R-:W-:Y:S01]  /*a730*/  FMUL.FTZ R2, R210, c[0x0][0x2ec] ;  /* 0x0000bb00d2027a20 */ /* 0x000fe20000410000 */
[----:B------:R-:W-:-:S02]  /*a740*/  FSEL R7, R7, -INF , !P0 ;  /* 0xff80000007077808 */ /* 0x000fc40004000000 */
[----:B------:R-:W-:Y:S02]  /*a750*/  PLOP3.LUT P0, PT, PT, PT, UP0, 0x80, 0x0 ;  /* 0x000000000000781c */ /* 0x000fe40003f0f008 */
[----:B------:R-:W-:Y:S01]  /*a760*/  IADD3 R0, R0, 0x39, RZ ;  /* 0x0000003900007810 */ /* 0x000fe20007ffe0ff */
[----:B------:R-:W2:Y:S01]  /*a770*/  MUFU.TANH R2, R2 ;  /* 0x0000000200027308 */ /* 0x000ea20000002400 */
[----:B----4-:R-:W-:Y:S02]  /*a780*/  FSEL R11, R139, -INF , !P6 ;  /* 0xff8000008b0b7808 */ /* 0x010fe40007000000 */
[----:B------:R-:W-:Y:S02]  /*a790*/  FSEL R12, R12, -INF , !P5 ;  /* 0xff8000000c0c7808 */ /* 0x000fe40006800000 */
[----:B-1----:R-:W-:Y:S02]  /*a7a0*/  FSEL R207, R207, -INF , !P3 ;  /* 0xff800000cfcf7808 */ /* 0x002fe40005800000 */
[----:B------:R-:W-:Y:S01]  /*a7b0*/  FSEL R8, R8, -INF , !P1 ;  /* 0xff80000008087808 */ /* 0x000fe20004800000 */
[----:B------:R-:W-:Y:S01]  /*a7c0*/  BAR.SYNC.DEFER_BLOCKING 0x0 ;  /* 0x0000000000007b1d */ /* 0x000fe20000010000 */
        /* <DEDUP_REMOVED lines=8> */
[----:B---3--:R-:W-:Y:S02]  /*a850*/  FSEL R10, R10, -INF , !P4 ;  /* 0xff8000000a0a7808 */ /* 0x008fe40006000000 */
[----:B--2---:R-:W-:Y:S02]  /*a860*/  FSEL R205, R2, -INF , !P2 ;  /* 0xff80000002cd7808 */ /* 0x004fe40005000000 */
        /* <DEDUP_REMOVED lines=41> */
.L_x_479:
[----:B------:R-:W2:Y:S04]  /*ab00*/  LDL.LU R56, [R1+0x38] ;  /* 0x0000380001387983 */ /* 0x000ea80000300800 */
[----:B------:R-:W3:Y:S04]  /*ab10*/  LDL.LU R57, [R1+0x3c] ;  /* 0x00003c0001397983 */ /* 0x000ee80000300800 */
[----:B------:R-:W4:Y:S01]  /*ab20*/  LDL.LU R59, [R1+0x40] ;  /* 0x00004000013b7983 */ /* 0x000f220000300800 */
[----:B------:R-:W-:-:S02]  /*ab30*/  FMNMX.FTZ R0, R135, R34, !PT ;  /* 0x0000002287007209 */ /* 0x000fc40007810000 */
[----:B------:R-:W-:Y:S01]  /*ab40*/  MOV R58, R252 ;  /* 0x000000fc003a7202 */ /* 0x000fe20000000f00 */
[----:B------:R-:W-:Y:S01]  /*ab50*/  STL [R1+0xa8], R221 ;  /* 0x0000a8dd01007387 */ /* 0x000fe20000100800 */
[----:B------:R-:W-:-:S03]  /*ab60*/  FMNMX.FTZ R0, R51, R0, !PT ;  /* 0x0000000033007209 */ /* 0x000fc60007810000 */
        /* <DEDUP_REMOVED lines=9> */
[----:B------:R-:W-:-:S04]  /*ac00*/  FMNMX.FTZ R0, R33, R0, !PT ;  /* 0x0000000021007209 */ /* 0x000fc80007810000 */
[----:B------:R-:W-:-:S04]  /*ac10*/  FMNMX.FTZ R0, R30, R0, !PT ;  /* 0x000000001e007209 */ /* 0x000fc80007810000 */
[----:B------:R-:W-:-:S04]  /*ac20*/  FMNMX.FTZ R0, R27, R0, !PT ;  /* 0x000000001b007209 */ /* 0x000fc80007810000 */
[----:B------:R-:W-:-:S04]  /*ac30*/  FMNMX.FTZ R0, R24, R0, !PT ;  /* 0x0000000018007209 */ /* 0x000fc80007810000 */
[----:B-1----:R-:W-:Y:S02]  /*ac40*/  FMNMX.FTZ R2, R21, R0, !PT ;  /* 0x0000000015027209 */ /* 0x002fe40007810000 */
        /* <DEDUP_REMOVED lines=28> */
[----:B-1----:R-:W-:Y:S02]  /*ae10*/  FMNMX.FTZ R0, R0, R4, !PT ;  /* 0x0000000400007209 */ /* 0x002fe40007810000 */
[----:B------:R-:W-:-:S02]  /*ae20*/  FMNMX.FTZ R2, R22, R2, !PT ;  /* 0x0000000216027209 */ /* 0x000fc40007810000 */
[----:B------:R-:W-:Y:S01]  /*ae30*/  FMNMX.FTZ R3, R14, R3, !PT ;  /* 0x000000030e037209 */ /* 0x000fe20007810000 */
[----:B------:R-:W1:Y:S01]  /*ae40*/  SHFL.BFLY PT, R53, R0, 0x1, 0x1f ;  /* 0x0c201f0000357f89 */ /* 0x000e6200000e0000 */
[----:B------:R-:W-:Y:S02]  /*ae50*/  FMNMX.FTZ R2, R19, R2, !PT ;  /* 0x0000000213027209 */ /* 0x000fe40007810000 */
[----:B------:R-:W-:Y:S02]  /*ae60*/  FMNMX.FTZ R3, R11, R3, !PT ;  /* 0x000000030b037209 */ /* 0x000fe40007810000 */
[----:B------:R-:W-:Y:S02]  /*ae70*/  FMNMX.FTZ R4, R16, R2, !PT ;  /* 0x0000000210047209 */ /* 0x000fe40007810000 */
[----:B------:R-:W-:Y:S02]  /*ae80*/  FMNMX.FTZ R3, R7, R3, !PT ;  /* 0x0000000307037209 */ /* 0x000fe40007810000 */
[----:B------:R-:W-:-:S02]  /*ae90*/  FMNMX.FTZ R4, R12, R4, !PT ;  /* 0x000000040c047209 */ /* 0x000fc40007810000 */
[----:B------:R-:W-:Y:S02]  /*aea0*/  FMNMX.FTZ R2, R6, R3, !PT ;  /* 0x0000000306027209 */ /* 0x000fe40007810000 */
[----:B------:R-:W-:-:S03]  /*aeb0*/  FMNMX.FTZ R4, R10, R4, !PT ;  /* 0x000000040a047209 */ /* 0x000fc60007810000 */
[----:B------:R-:W1:Y:S01]  /*aec0*/  SHFL.BFLY PT, R3, R2, 0x2, 0x1f ;  /* 0x0c401f0002037f89 */ /* 0x000e6200000e0000 */
[----:B------:R-:W-:Y:S02]  /*aed0*/  FMNMX.FTZ R4, R9, R4, !PT ;  /* 0x0000000409047209 */ /* 0x000fe40007810000 */
[----:B-1----:R-:W-:-:S03]  /*aee0*/  FMNMX.FTZ R252, R0, R53, !PT ;  /* 0x0000003500fc7209 */ /* 0x002fc60007810000 */
[----:B------:R-:W1:Y:S01]  /*aef0*/  SHFL.BFLY PT, R53, R4, 0x2, 0x1f ;  /* 0x0c401f0004357f89 */ /* 0x000e6200000e0000 */
[C---:B------:R-:W-:Y:S01]  /*af00*/  FSETP.NEU.FTZ.AND P3, PT, R252.reuse, -INF , PT ;  /* 0xff800000fc00780b */ /* 0x040fe20003f7d000 */
[----:B------:R-:W-:-:S05]  /*af10*/  FMUL.FTZ R0, R252, c[0x0][0x23c] ;  /* 0x00008f00fc007a20 */ /* 0x000fca0000410000 */
[----:B------:R-:W-:-:S05]  /*af20*/  FSEL R0, R0, RZ, P3 ;  /* 0x000000ff00007208 */ /* 0x000fca0001800000 */
[--C-:B------:R-:W-:Y:S01]  /*af30*/  FFMA.FTZ R138, R33, c[0x0][0x23c], -R0.reuse ;  /* 0x00008f00218a7a23 */ /* 0x100fe20000010800 */
[----:B------:R-:W-:Y:S01]  /*af40*/  FMNMX.FTZ R3, R2, R3, !PT ;  /* 0x0000000302037209 */ /* 0x000fe20007810000 */
[--C-:B------:R-:W-:Y:S02]  /*af50*/  FFMA.FTZ R34, R34, c[0x0][0x23c], -R0.reuse ;  /* 0x00008f0022227a23 */ /* 0x100fe40000010800 */
[--C-:B------:R-:W-:Y:S02]  /*af60*/  FFMA.FTZ R51, R51, c[0x0][0x23c], -R0.reuse ;  /* 0x00008f0033337a23 */ /* 0x100fe40000010800 */
[--C-:B------:R-:W-:Y:S02]  /*af70*/  FFMA.FTZ R48, R48, c[0x0][0x23c], -R0.reuse ;  /* 0x00008f0030307a23 */ /* 0x100fe40000010800 */
[--C-:B------:R-:W-:Y:S02]  /*af80*/  FFMA.FTZ R45, R45, c[0x0][0x23c], -R0.reuse ;  /* 0x00008f002d2d7a23 */ /* 0x100fe40000010800 */
[--C-:B------:R-:W-:Y:S01]  /*af90*/  FFMA.FTZ R64, R42, c[0x0][0x23c], -R0.reuse ;  /* 0x00008f002a407a23 */ /* 0x100fe20000010800 */
[----:B-1----:R-:W-:Y:S01]  /*afa0*/  FMNMX.FTZ R2, R4, R53, !PT ;  /* 0x0000003504027209 */ /* 0x002fe20007810000 */
[--C-:B------:R-:W-:Y:S01]  /*afb0*/  FFMA.FTZ R65, R38, c[0x0][0x23c], -R0.reuse ;  /* 0x00008f0026417a23 */ /* 0x100fe20000010800 */
[----:B------:R-:W1:Y:S01]  /*afc0*/  SHFL.BFLY PT, R4, R3, 0x1, 0x1f ;  /* 0x0c201f0003047f89 */ /* 0x000e6200000e0000 */
[--C-:B------:R-:W-:Y:S01]  /*afd0*/  FFMA.FTZ R33, R30, c[0x0][0x23c], -R0.reuse ;  /* 0x00008f001e217a23 */ /* 0x100fe20000010800 */
[----:B------:R1:W-:Y:S01]  /*afe0*/  MUFU.EX2 R53, R34 ;  /* 0x0000002200357308 */ /* 0x0003e20000000800 */
[----:B------:R-:W-:-:S02]  /*aff0*/  FFMA.FTZ R27, R27, c[0x0][0x23c], -R0 ;  /* 0x00008f001b1b7a23 */ /* 0x000fc40000010800 */
[--C-:B------:R-:W-:Y:S02]  /*b000*/  FFMA.FTZ R221, R24, c[0x0][0x23c], -R0.reuse ;  /* 0x00008f0018dd7a23 */ /* 0x100fe40000010800 */
[--C-:B------:R-:W-:Y:S02]  /*b010*/  FFMA.FTZ R220, R21, c[0x0][0x23c], -R0.reuse ;  /* 0x00008f0015dc7a23 */ /* 0x100fe40000010800 */
[--C-:B------:R-:W-:Y:S02]  /*b020*/  FFMA.FTZ R219, R18, c[0x0][0x23c], -R0.reuse ;  /* 0x00008f0012db7a23 */ /* 0x100fe40000010800 */
[--C-:B------:R-:W-:Y:S02]  /*b030*/  FFMA.FTZ R62, R15, c[0x0][0x23c], -R0.reuse ;  /* 0x00008f000f3e7a23 */ /* 0x100fe40000010800 */
[--C-:B------:R-:W-:Y:S02]  /*b040*/  FFMA.FTZ R60, R13, c[0x0][0x23c], -R0.reuse ;  /* 0x00008f000d3c7a23 */ /* 0x100fe40000010800 */
[----:B------:R-:W-:-:S02]  /*b050*/  FFMA.FTZ R61, R8, c[0x0][0x23c], -R0 ;  /* 0x00008f00083d7a23 */ /* 0x000fc40000010800 */
[----:B------:R-:W-:Y:S02]  /*b060*/  FFMA.FTZ R136, R5, c[0x0][0x23c], -R0 ;  /* 0x00008f0005887a23 */ /* 0x000fe40000010800 */
[----:B------:R-:W1:Y:S02]  /*b070*/  SHFL.BFLY PT, R0, R2, 0x1, 0x1f ;  /* 0x0c201f0002007f89 */ /* 0x000e6400000e0000 */
[----:B-1----:R-:W-:-:S04]  /*b080*/  FMNMX.FTZ R67, R3, R4, !PT ;  /* 0x0000000403437209 */ /* 0x002fc80007810000 */
[----:B------:R-:W-:Y:S01]  /*b090*/  FSETP.NEU.FTZ.AND P2, PT, R67, -INF , PT ;  /* 0xff8000004300780b */ /* 0x000fe20003f5d000 */
[----:B------:R-:W-:Y:S01]  /*b0a0*/  STL [R1+0x28], R67 ;  /* 0x0000284301007387 */ /* 0x000fe20000100800 */
[----:B------:R-:W-:Y:S02]  /*b0b0*/  FMNMX.FTZ R66, R2, R0, !PT ;  /* 0x0000000002427209 */ /* 0x000fe40007810000 */
[----:B------:R-:W-:-:S03]  /*b0c0*/  FMNMX.FTZ R0, R132, R54, !PT ;  /* 0x0000003684007209 */ /* 0x000fc60007810000 */
[----:B------:R3:W-:Y:S01]  /*b0d0*/  STL [R1+0x2c], R66 ;  /* 0x00002c4201007387 */ /* 0x0007e20000100800 */
[----:B------:R-:W-:Y:S01]  /*b0e0*/  FMNMX.FTZ R2, R241, R0, !PT ;  /* 0x00000000f1027209 */ /* 0x000fe20007810000 */
[----:B------:R-:W-:-:S03]  /*b0f0*/  FMUL.FTZ R0, R67, c[0x0][0x23c] ;  /* 0x00008f0043007a20 */ /* 0x000fc60000410000 */
[----:B------:R-:W-:Y:S02]  /*b100*/  FMNMX.FTZ R2, R231, R2, !PT ;  /* 0x00000002e7027209 */ /* 0x000fe40007810000 */
[----:B------:R-:W-:Y:S02]  /*b110*/  FSEL R0, R0, RZ, P2 ;  /* 0x000000ff00007208 */ /* 0x000fe40001000000 */
[----:B------:R-:W-:-:S03]  /*b120*/  FMNMX.FTZ R2, R55, R2, !PT ;  /* 0x0000000237027209 */ /* 0x000fc60007810000 */
[--C-:B------:R-:W-:Y:S01]  /*b130*/  FFMA.FTZ R218, R23, c[0x0][0x23c], -R0.reuse ;  /* 0x00008f0017da7a23 */ /* 0x100fe20000010800 */
[----:B------:R-:W-:Y:S01]  /*b140*/  MOV R23, R66 ;  /* 0x0000004200177202 */ /* 0x000fe20000000f00 */
[--C-:B------:R-:W-:Y:S01]  /*b150*/  FFMA.FTZ R251, R29, c[0x0][0x23c], -R0.reuse ;  /* 0x00008f001dfb7a23 */ /* 0x100fe20000010800 */
[----:B------:R-:W-:Y:S01]  /*b160*/  MOV R29, R67 ;  /* 0x00000043001d7202 */ /* 0x000fe20000000f00 */
[--C-:B------:R-:W-:Y:S01]  /*b170*/  FFMA.FTZ R13, R47, c[0x0][0x23c], -R0.reuse ;  /* 0x00008f002f0d7a23 */ /* 0x100fe20000010800 */
[----:B------:R-:W-:Y:S01]  /*b180*/  FMNMX.FTZ R2, R249, R2, !PT ;  /* 0x00000002f9027209 */ /* 0x000fe20007810000 */
[--C-:B------:R-:W-:Y:S01]  /*b190*/  FFMA.FTZ R37, R37, c[0x0][0x23c], -R0.reuse ;  /* 0x00008f0025257a23 */ /* 0x100fe20000010800 */
[----:B------:R-:W-:Y:S01]  /*b1a0*/  FSETP.NEU.FTZ.AND P1, PT, R23, -INF , PT ;  /* 0xff8000001700780b */ /* 0x000fe20003f3d000 */
[--C-:B------:R-:W-:Y:S01]  /*b1b0*/  FFMA.FTZ R50, R50, c[0x0][0x23c], -R0.reuse ;  /* 0x00008f0032327a23 */ /* 0x100fe20000010800 */
[----:B------:R-:W-:Y:S01]  /*b1c0*/  FMNMX.FTZ R2, R248, R2, !PT ;  /* 0x00000002f8027209 */ /* 0x000fe20007810000 */
[--C-:B------:R-:W-:Y:S01]  /*b1d0*/  FFMA.FTZ R8, R44, c[0x0][0x23c], -R0.reuse ;  /* 0x00008f002c087a23 */ /* 0x100fe20000010800 */
[----:B------:R-:W-:Y:S01]  /*b1e0*/  MOV R44, R65 ;  /* 0x00000041002c7202 */ /* 0x000fe20000000f00 */
        /* <DEDUP_REMOVED lines=13> */
[----:B------:R-:W-:Y:S01]  /*b2c0*/  MUFU.EX2 R24, R50 ;  /* 0x0000003200187308 */ /* 0x000fe20000000800 */
[----:B------:R-:W-:-:S02]  /*b2d0*/  FFMA.FTZ R139, R7, c[0x0][0x23c], -R0 ;  /* 0x00008f00078b7a23 */ /* 0x000fc40000010800 */
[--C-:B------:R-:W-:Y:S02]  /*b2e0*/  FFMA.FTZ R18, R6, c[0x0][0x23c], -R0.reuse ;  /* 0x00008f0006127a23 */ /* 0x100fe40000010800 */
[----:B------:R-:W-:Y:S01]  /*b2f0*/  IMAD.MOV.U32 R36, RZ, RZ, R137 ;  /* 0x000000ffff247224 */ /* 0x000fe200078e0089 */
[----:B------:R-:W-:Y:S02]  /*b300*/  MOV R34, R139 ;  /* 0x0000008b00227202 */ /* 0x000fe40000000f00 */
[----:B--2---:R-:W-:Y:S02]  /*b310*/  MOV R208, R56 ;  /* 0x0000003800d07202 */ /* 0x004fe40000000f00 */
[----:B------:R-:W-:Y:S01]  /*b320*/  MUFU.EX2 R56, R45 ;  /* 0x0000002d00387308 */ /* 0x000fe20000000800 */
[----:B---3--:R-:W-:Y:S01]  /*b330*/  MOV R66, R57 ;  /* 0x0000003900427202 */ /* 0x008fe20000000f00 */
[----:B----4-:R-:W-:Y:S02]  /*b340*/  IMAD.MOV.U32 R67, RZ, RZ, R59 ;  /* 0x000000ffff437224 */ /* 0x010fe400078e003b */
[----:B------:R-:W-:-:S04]  /*b350*/  FFMA.FTZ R59, R11, c[0x0][0x23c], -R0 ;  /* 0x00008f000b3b7a23 */ /* 0x000fc80000010800 */
[----:B------:R-:W1:Y:S01]  /*b360*/  MUFU.EX2 R57, R51 ;  /* 0x0000003300397308 */ /* 0x000e620000000800 */
[----:B------:R-:W-:-:S05]  /*b370*/  FMUL.FTZ R0, R23, c[0x0][0x23c] ;  /* 0x00008f0017007a20 */ /* 0x000fca0000410000 */
[----:B------:R-:W-:-:S05]  /*b380*/  FSEL R0, R0, RZ, P1 ;  /* 0x000000ff00007208 */ /* 0x000fca0000800000 */
[--C-:B------:R-:W-:Y:S02]  /*b390*/  FFMA.FTZ R11, R46, c[0x0][0x23c], -R0.reuse ;  /* 0x00008f002e0b7a23 */ /* 0x100fe40000010800 */
[--C-:B------:R-:W-:Y:S02]  /*b3a0*/  FFMA.FTZ R250, R43, c[0x0][0x23c], -R0.reuse ;  /* 0x00008f002bfa7a23 */ /* 0x100fe40000010800 */
[--C-:B------:R-:W-:Y:S01]  /*b3b0*/  FFMA.FTZ R5, R39, c[0x0][0x23c], -R0.reuse ;  /* 0x00008f0027057a23 */ /* 0x100fe20000010800 */
[----:B-1----:R-:W-:Y:S01]  /*b3c0*/  MOV R45, R57 ;  /* 0x00000039002d7202 */ /* 0x002fe20000000f00 */
[--C-:B------:R-:W-:Y:S01]  /*b3d0*/  FFMA.FTZ R6, R52, c[0x0][0x23c], -R0.reuse ;  /* 0x00008f0034067a23 */ /* 0x100fe20000010800 */
[----:B------:R-:W-:Y:S01]  /*b3e0*/  MUFU.EX2 R39, R48 ;  /* 0x0000003000277308 */ /* 0x000fe20000000800 */
[--C-:B------:R-:W-:Y:S01]  /*b3f0*/  FFMA.FTZ R7, R49, c[0x0][0x23c], -R0.reuse ;  /* 0x00008f0031077a23 */ /* 0x100fe20000010800 */
[----:B------:R-:W-:Y:S01]  /*b400*/  MOV R52, R18 ;  /* 0x0000001200347202 */ /* 0x000fe20000000f00 */
[--C-:B------:R-:W-:Y:S01]  /*b410*/  FFMA.FTZ R211, R40, c[0x0][0x23c], -R0.reuse ;  /* 0x00008f0028d37a23 */ /* 0x100fe20000010800 */
[----:B------:R-:W-:Y:S01]  /*b420*/  MOV R40, R138 ;  /* 0x0000008a00287202 */ /* 0x000fe20000000f00 */
[----:B------:R-:W-:-:S02]  /*b430*/  FFMA.FTZ R210, R35, c[0x0][0x23c], -R0 ;  /* 0x00008f0023d27a23 */ /* 0x000fc40000010800 */
[--C-:B------:R-:W-:Y:S01]  /*b440*/  FFMA.FTZ R209, R31, c[0x0][0x23c], -R0.reuse ;  /* 0x00008f001fd17a23 */ /* 0x100fe20000010800 */
[----:B------:R-:W-:Y:S01]  /*b450*/  MOV R31, R66 ;  /* 0x00000042001f7202 */ /* 0x000fe20000000f00 */
[--C-:B------:R-:W-:Y:S01]  /*b460*/  FFMA.FTZ R212, R28, c[0x0][0x23c], -R0.reuse ;  /* 0x00008f001cd47a23 */ /* 0x100fe20000010800 */
[----:B------:R-:W-:Y:S01]  /*b470*/  MUFU.EX2 R5, R5 ;  /* 0x0000000500057308 */ /* 0x000fe20000000800 */
[--C-:B------:R-:W-:Y:S01]  /*b480*/  FFMA.FTZ R15, R25, c[0x0][0x23c], -R0.reuse ;  /* 0x00008f00190f7a23 */ /* 0x100fe20000010800 */
[----:B------:R-:W-:Y:S01]  /*b490*/  MOV R25, R40 ;  /* 0x0000002800197202 */ /* 0x000fe20000000f00 */
[--C-:B------:R-:W-:Y:S02]  /*b4a0*/  FFMA.FTZ R14, R22, c[0x0][0x23c], -R0.reuse ;  /* 0x00008f00160e7a23 */ /* 0x100fe40000010800 */
[--C-:B------:R-:W-:Y:S02]  /*b4b0*/  FFMA.FTZ R38, R19, c[0x0][0x23c], -R0.reuse ;  /* 0x00008f0013267a23 */ /* 0x100fe40000010800 */
[--C-:B------:R-:W-:Y:S01]  /*b4c0*/  FFMA.FTZ R46, R16, c[0x0][0x23c], -R0.reuse ;  /* 0x00008f00102e7a23 */ /* 0x100fe20000010800 */
[----:B------:R-:W-:Y:S01]  /*b4d0*/  MUFU.EX2 R250, R250 ;  /* 0x000000fa00fa7308 */ /* 0x000fe20000000800 */
[----:B------:R-:W-:-:S02]  /*b4e0*/  FFMA.FTZ R12, R12, c[0x0][0x23c], -R0 ;  /* 0x00008f000c0c7a23 */ /* 0x000fc40000010800 */
[--C-:B------:R-:W-:Y:S02]  /*b4f0*/  FFMA.FTZ R10, R10, c[0x0][0x23c], -R0.reuse ;  /* 0x00008f000a0a7a23 */ /* 0x100fe40000010800 */
[----:B------:R-:W-:Y:S01]  /*b500*/  FFMA.FTZ R43, R9, c[0x0][0x23c], -R0 ;  /* 0x00008f00092b7a23 */ /* 0x000fe20000010800 */
[----:B------:R-:W-:Y:S01]  /*b510*/  FSEL R0, R252, RZ, P3 ;  /* 0x000000fffc007208 */ /* 0x000fe20001800000 */
[----:B------:R-:W-:Y:S01]  /*b520*/  IMAD.MOV.U32 R35, RZ, RZ, R67 ;  /* 0x000000ffff237224 */ /* 0x000fe200078e0043 */
[----:B------:R-:W-:Y:S03]  /*b530*/  MUFU.EX2 R9, R37 ;  /* 0x0000002500097308 */ /* 0x000fe60000000800 */
[----:B------:R-:W-:Y:S01]  /*b540*/  FADD.FTZ R2, R135, -R0 ;  /* 0x8000000087027221 */ /* 0x000fe20000010000 */
[----:B------:R-:W-:Y:S02]  /*b550*/  FMNMX.FTZ R0, R244, R3, !PT ;  /* 0x00000003f4007209 */ /* 0x000fe40007810000 */
[----:B------:R-:W-:Y:S01]  /*b560*/  MOV R135, R44 ;  /* 0x0000002c00877202 */ /* 0x000fe20000000f00 */
[----:B------:R-:W-:Y:S01]  /*b570*/  FMUL.FTZ R2, R2, c[0x0][0x23c] ;  /* 0x00008f0002027a20 */ /* 0x000fe20000410000 */
[----:B------:R-:W-:-:S04]  /*b580*/  FMNMX.FTZ R0, R243, R0, !PT ;  /* 0x00000000f3007209 */ /* 0x000fc80007810000 */
[----:B------:R-:W-:Y:S01]  /*b590*/  FMNMX.FTZ R3, R242, R0, !PT ;  /* 0x00000000f2037209 */ /* 0x000fe20007810000 */
[----:B------:R-:W1:Y:S01]  /*b5a0*/  MUFU.EX2 R2, R2 ;  /* 0x0000000200027308 */ /* 0x000e620000000800 */
[----:B------:R-:W-:Y:S02]  /*b5b0*/  FSEL R0, R29, RZ, P2 ;  /* 0x000000ff1d007208 */ /* 0x000fe40001000000 */
[----:B------:R-:W-:-:S03]  /*b5c0*/  FMNMX.FTZ R3, R206, R3, !PT ;  /* 0x00000003ce037209 */ /* 0x000fc60007810000 */
[----:B------:R-:W-:Y:S01]  /*b5d0*/  FADD.FTZ R0, R133, -R0 ;  /* 0x8000000085007221 */ /* 0x000fe20000010000 */
[----:B------:R-:W-:Y:S01]  /*b5e0*/  FMNMX.FTZ R3, R207, R3, !PT ;  /* 0x00000003cf037209 */ /* 0x000fe20007810000 */
[----:B------:R-:W-:Y:S02]  /*b5f0*/  IMAD.MOV.U32 R133, RZ, RZ, R36 ;  /* 0x000000ffff857224 */ /* 0x000fe400078e0024 */
[----:B------:R-:W-:Y:S01]  /*b600*/  FMUL.FTZ R0, R0, c[0x0][0x23c] ;  /* 0x00008f0000007a20 */ /* 0x000fe20000410000 */
[----:B------:R-:W-:-:S04]  /*b610*/  FMNMX.FTZ R3, R205, R3, !PT ;  /* 0x00000003cd037209 */ /* 0x000fc80007810000 */
[----:B------:R-:W-:Y:S01]  /*b620*/  FMNMX.FTZ R3, R204, R3, !PT ;  /* 0x00000003cc037209 */ /* 0x000fe20007810000 */
[-C--:B-1----:R-:W-:Y:S01]  /*b630*/  FFMA.FTZ R208, R208, R2.reuse, R53 ;  /* 0x00000002d0d07223 */ /* 0x082fe20000010035 */
[----:B------:R-:W1:Y:S01]  /*b640*/  MUFU.EX2 R0, R0 ;  /* 0x0000000000007308 */ /* 0x000e620000000800 */
[-C--:B------:R-:W-:Y:S02]  /*b650*/  FMUL.FTZ R168, R168, R2.reuse ;  /* 0x00000002a8a87220 */ /* 0x080fe40000410000 */
[----:B------:R-:W2:Y:S01]  /*b660*/  SHFL.BFLY PT, R4, R3, 0x2, 0x1f ;  /* 0x0c401f0003047f89 */ /* 0x000ea200000e0000 */
[-C--:B------:R-:W-:Y:S02]  /*b670*/  FMUL.FTZ R169, R169, R2.reuse ;  /* 0x00000002a9a97220 */ /* 0x080fe40000410000 */
[-C--:B------:R-:W-:Y:S02]  /*b680*/  FMUL.FTZ R16, R164, R2.reuse ;  /* 0x00000002a4107220 */ /* 0x080fe40000410000 */
[----:B------:R-:W-:Y:S01]  /*b690*/  FMUL.FTZ R17, R165, R2 ;  /* 0x00000002a5117220 */ /* 0x000fe20000410000 */
        /* <DEDUP_REMOVED lines=37> */
[----:B------:R-:W-:Y:S01]  /*b8f0*/  FMUL.FTZ R129, R129, R2 ;  /* 0x0000000281817220 */ /* 0x000fe20000410000 */
[----:B--2---:R-:W-:Y:S01]  /*b900*/  FMNMX.FTZ R2, R3, R4, !PT ;  /* 0x0000000403027209 */ /* 0x004fe20007810000 */
[----:B---3--:R-:W-:Y:S02]  /*b910*/  IMAD.MOV.U32 R13, RZ, RZ, R23 ;  /* 0x000000ffff0d7224 */ /* 0x008fe400078e0017 */
[-C--:B-1----:R-:W-:Y:S02]  /*b920*/  FMUL.FTZ R138, R86, R0.reuse ;  /* 0x00000000568a7220 */ /* 0x082fe40000410000 */
[----:B------:R-:W1:Y:S01]  /*b930*/  SHFL.BFLY PT, R3, R2, 0x1, 0x1f ;  /* 0x0c201f0002037f89 */ /* 0x000e6200000e0000 */
[----:B------:R-:W-:-:S02]  /*b940*/  FMUL.FTZ R170, R170, R0 ;  /* 0x00000000aaaa7220 */ /* 0x000fc40000410000 */
[-C--:B------:R-:W-:Y:S02]  /*b950*/  FMUL.FTZ R171, R171, R0.reuse ;  /* 0x00000000abab7220 */ /* 0x080fe40000410000 */
[-C--:B------:R-:W-:Y:S01]  /*b960*/  FMUL.FTZ R18, R166, R0.reuse ;  /* 0x00000000a6127220 */ /* 0x080fe20000410000 */
[----:B------:R-:W-:Y:S01]  /*b970*/  MOV R166, R25 ;  /* 0x0000001900a67202 */ /* 0x000fe20000000f00 */
[-C--:B------:R-:W-:Y:S02]  /*b980*/  FMUL.FTZ R19, R167, R0.reuse ;  /* 0x00000000a7137220 */ /* 0x080fe40000410000 */
[-C--:B------:R-:W-:Y:S01]  /*b990*/  FMUL.FTZ R162, R162, R0.reuse ;  /* 0x00000000a2a27220 */ /* 0x080fe20000410000 */
[----:B------:R2:W-:Y:S01]  /*b9a0*/  MUFU.EX2 R167, R8 ;  /* 0x0000000800a77308 */ /* 0x0005e20000000800 */
[-C--:B------:R-:W-:Y:S02]  /*b9b0*/  FMUL.FTZ R163, R163, R0.reuse ;  /* 0x00000000a3a37220 */ /* 0x080fe40000410000 */
[----:B------:R-:W-:-:S02]  /*b9c0*/  FMUL.FTZ R158, R158, R0 ;  /* 0x000000009e9e7220 */ /* 0x000fc40000410000 */
[-C--:B------:R-:W-:Y:S02]  /*b9d0*/  FMUL.FTZ R159, R159, R0.reuse ;  /* 0x000000009f9f7220 */ /* 0x080fe40000410000 */
[-C--:B------:R-:W-:Y:S02]  /*b9e0*/  FMUL.FTZ R154, R154, R0.reuse ;  /* 0x000000009a9a7220 */ /* 0x080fe40000410000 */
[-C--:B------:R-:W-:Y:S02]  /*b9f0*/  FMUL.FTZ R155, R155, R0.reuse ;  /* 0x000000009b9b7220 */ /* 0x080fe40000410000 */
[----:B------:R-:W-:Y:S01]  /*ba00*/  FMUL.FTZ R66, R150, R0 ;  /* 0x0000000096427220 */ /* 0x000fe20000410000 */
[----:B------:R-:W-:Y:S01]  /*ba10*/  MOV R150, R12 ;  /* 0x0000000c00967202 */ /* 0x000fe20000000f00 */
[-C--:B------:R-:W-:Y:S01]  /*ba20*/  FMUL.FTZ R67, R151, R0.reuse ;  /* 0x0000000097437220 */ /* 0x080fe20000410000 */
[----:B-1----:R-:W-:Y:S01]  /*ba30*/  FMNMX.FTZ R2, R2, R3, !PT ;  /* 0x0000000302027209 */ /* 0x002fe20007810000 */
[----:B------:R-:W-:Y:S01]  /*ba40*/  FMUL.FTZ R146, R146, R0 ;  /* 0x0000000092927220 */ /* 0x000fe20000410000 */
[----:B------:R-:W-:Y:S01]  /*ba50*/  MOV R6, R150 ;  /* 0x0000009600067202 */ /* 0x000fe20000000f00 */
[----:B------:R-:W-:Y:S01]  /*ba60*/  FMUL.FTZ R147, R147, R0 ;  /* 0x0000000093937220 */ /* 0x000fe20000410000 */
[----:B--2---:R-:W-:Y:S01]  /*ba70*/  MOV R8, R2 ;  /* 0x0000000200087202 */ /* 0x004fe20000000f00 */
[-C--:B------:R-:W-:Y:S01]  /*ba80*/  FMUL.FTZ R142, R142, R0.reuse ;  /* 0x000000008e8e7220 */ /* 0x080fe20000410000 */
[----:B------:R1:W-:Y:S01]  /*ba90*/  STL [R1+0x24], R2 ;  /* 0x0000240201007387 */ /* 0x0003e20000100800 */
[----:B------:R-:W-:Y:S01]  /*baa0*/  FMUL.FTZ R143, R143, R0 ;  /* 0x000000008f8f7220 */ /* 0x000fe20000410000 */
[----:B------:R-:W-:Y:S01]  /*bab0*/  MOV R12, R38 ;  /* 0x00000026000c7202 */ /* 0x000fe20000000f00 */
[-C--:B------:R-:W-:Y:S01]  /*bac0*/  FMUL.FTZ R50, R70, R0.reuse ;  /* 0x0000000046327220 */ /* 0x080fe20000410000 */
        /* <DEDUP_REMOVED lines=11> */
[----:B------:R-:W-:Y:S01]  /*bb80*/  FMUL.FTZ R99, R99, R0 ;  /* 0x0000000063637220 */ /* 0x000fe20000410000 */
[----:B------:R-:W-:Y:S01]  /*bb90*/  MOV R10, R42 ;  /* 0x0000002a000a7202 */ /* 0x000fe20000000f00 */
[----:B------:R-:W-:Y:S01]  /*bba0*/  FMUL.FTZ R102, R102, R0 ;  /* 0x0000000066667220 */ /* 0x000fe20000410000 */
[----:B------:R-:W-:Y:S01]  /*bbb0*/  MOV R69, R46 ;  /* 0x0000002e00457202 */ /* 0x000fe20000000f00 */
        /* <DEDUP_REMOVED lines=8> */
[----:B------:R-:W-:Y:S01]  /*bc40*/  FFMA.FTZ R86, R31, R0, R9 ;  /* 0x000000001f567223 */ /* 0x000fe20000010009 */
[----:B------:R-:W-:Y:S01]  /*bc50*/  FSEL R0, R13, RZ, P1 ;  /* 0x000000ff0d007208 */ /* 0x000fe20000800000 */
[----:B------:R-:W-:Y:S01]  /*bc60*/  IMAD.MOV.U32 R164, RZ, RZ, R52 ;  /* 0x000000ffffa47224 */ /* 0x000fe200078e0034 */
[----:B------:R-:W-:Y:S01]  /*bc70*/  FSETP.NEU.FTZ.AND P1, PT, R8, -INF , PT ;  /* 0xff8000000800780b */ /* 0x000fe20003f3d000 */
[----:B------:R-:W-:Y:S01]  /*bc80*/  IMAD.MOV.U32 R70, RZ, RZ, R43 ;  /* 0x000000ffff467224 */ /* 0x000fe200078e002b */
[----:B------:R-:W-:Y:S01]  /*bc90*/  MOV R52, R41 ;  /* 0x0000002900347202 */ /* 0x000fe20000000f00 */
[----:B------:R-:W-:Y:S01]  /*bca0*/  FADD.FTZ R0, R134, -R0 ;  /* 0x8000000086007221 */ /* 0x000fe20000010000 */
[----:B------:R-:W-:Y:S01]  /*bcb0*/  MOV R31, R33 ;  /* 0x00000021001f7202 */ /* 0x000fe20000000f00 */
[----:B------:R-:W-:-:S02]  /*bcc0*/  IMAD.MOV.U32 R134, RZ, RZ, R13 ;  /* 0x000000ffff867224 */ /* 0x000fc400078e000d */
[----:B------:R-:W-:Y:S01]  /*bcd0*/  FMUL.FTZ R3, R0, c[0x0][0x23c] ;  /* 0x00008f0000037a20 */ /* 0x000fe20000410000 */
[----:B------:R-:W-:Y:S01]  /*bce0*/  FSEL R0, R8, RZ, P1 ;  /* 0x000000ff08007208 */ /* 0x000fe20000800000 */
[----:B------:R-:W-:-:S04]  /*bcf0*/  IMAD.MOV.U32 R13, RZ, RZ, R30 ;  /* 0x000000ffff0d7224 */ /* 0x000fc800078e001e */
[----:B------:R-:W2:Y:S01]  /*bd00*/  MUFU.EX2 R3, R3 ;  /* 0x0000000300037308 */ /* 0x000ea20000000800 */
[----:B-1----:R-:W-:Y:S01]  /*bd10*/  FADD.FTZ R2, R132, -R0 ;  /* 0x8000000084027221 */ /* 0x002fe20000010000 */
[----:B------:R-:W-:Y:S01]  /*bd20*/  MOV R132, R166 ;  /* 0x000000a600847202 */ /* 0x000fe20000000f00 */
[----:B------:R-:W-:Y:S01]  /*bd30*/  FMUL.FTZ R0, R8, c[0x0][0x23c] ;  /* 0x00008f0008007a20 */ /* 0x000fe20000410000 */
[----:B------:R-:W-:Y:S01]  /*bd40*/  MOV R166, R27 ;  /* 0x0000001b00a67202 */ /* 0x000fe20000000f00 */
[----:B------:R-:W-:-:S03]  /*bd50*/  FMUL.FTZ R2, R2, c[0x0][0x23c] ;  /* 0x00008f0002027a20 */ /* 0x000fc60000410000 */
[----:B------:R-:W-:-:S03]  /*bd60*/  FSEL R0, R0, RZ, P1 ;  /* 0x000000ff00007208 */ /* 0x000fc60000800000 */
[----:B------:R-:W1:Y:S02]  /*bd70*/  MUFU.EX2 R2, R2 ;  /* 0x0000000200027308 */ /* 0x000e640000000800 */
[----:B------:R-:W-:Y:S01]  /*bd80*/  FFMA.FTZ R4, R54, c[0x0][0x23c], -R0 ;  /* 0x00008f0036047a23 */ /* 0x000fe20000010800 */
[----:B------:R-:W-:Y:S01]  /*bd90*/  MOV R54, R151 ;  /* 0x0000009700367202 */ /* 0x000fe20000000f00 */
[-C--:B--2---:R-:W-:Y:S01]  /*bda0*/  FMUL.FTZ R44, R120, R3.reuse ;  /* 0x00000003782c7220 */ /* 0x084fe20000410000 */
[----:B------:R-:W-:Y:S01]  /*bdb0*/  MOV R151, R26 ;  /* 0x0000001a00977202 */ /* 0x000fe20000000f00 */
[----:B------:R-:W-:Y:S02]  /*bdc0*/  IMAD.MOV.U32 R120, RZ, RZ, R45 ;  /* 0x000000ffff787224 */ /* 0x000fe400078e002d */
[-C--:B------:R-:W-:Y:S02]  /*bdd0*/  FFMA.FTZ R85, R35, R3.reuse, R5 ;  /* 0x0000000323557223 */ /* 0x080fe40000010005 */
[----:B------:R-:W-:Y:S01]  /*bde0*/  FMUL.FTZ R45, R121, R3 ;  /* 0x00000003792d7220 */ /* 0x000fe20000410000 */
[----:B------:R-:W-:Y:S01]  /*bdf0*/  MOV R121, R24 ;  /* 0x0000001800797202 */ /* 0x000fe20000000f00 */
[----:B------:R-:W-:-:S02]  /*be00*/  IMAD.MOV.U32 R35, RZ, RZ, R61 ;  /* 0x000000ffff237224 */ /* 0x000fc400078e003d */
[----:B------:R-:W-:Y:S01]  /*be10*/  FMUL.FTZ R172, R172, R3 ;  /* 0x00000003acac7220 */ /* 0x000fe20000410000 */
[----:B------:R-:W-:Y:S01]  /*be20*/  F2FP.PACK_AB R9, R121, R9 ;  /* 0x000000097909723e */ /* 0x000fe200000000ff */
[----:B------:R-:W-:Y:S01]  /*be30*/  FMUL.FTZ R173, R173, R3 ;  /* 0x00000003adad7220 */ /* 0x000fe20000410000 */
[----:B------:R-:W-:Y:S01]  /*be40*/  MOV R68, R35 ;  /* 0x0000002300447202 */ /* 0x000fe20000000f00 */
        /* <DEDUP_REMOVED lines=16> */
[----:B------:R-:W-:Y:S01]  /*bf50*/  MOV R73, R165 ;  /* 0x000000a500497202 */ /* 0x000fe20000000f00 */
[----:B------:R-:W-:-:S02]  /*bf60*/  FMUL.FTZ R36, R76, R3 ;  /* 0x000000034c247220 */ /* 0x000fc40000410000 */
[-C--:B------:R-:W-:Y:S02]  /*bf70*/  FMUL.FTZ R37, R77, R3.reuse ;  /* 0x000000034d257220 */ /* 0x080fe40000410000 */
[-C--:B------:R-:W-:Y:S02]  /*bf80*/  FMUL.FTZ R60, R88, R3.reuse ;  /* 0x00000003583c7220 */ /* 0x080fe40000410000 */
[-C--:B------:R-:W-:Y:S01]  /*bf90*/  FMUL.FTZ R61, R89, R3.reuse ;  /* 0x00000003593d7220 */ /* 0x080fe20000410000 */
[----:B------:R-:W-:Y:S01]  /*bfa0*/  MUFU.EX2 R88, R7 ;  /* 0x0000000700587308 */ /* 0x000fe20000000800 */
        /* <DEDUP_REMOVED lines=11> */
[----:B------:R-:W-:Y:S01]  /*c060*/  F2FP.PACK_AB R8, R120, R53 ;  /* 0x000000357808723e */ /* 0x000fe200000000ff */
[-C--:B------:R-:W-:Y:S01]  /*c070*/  FMUL.FTZ R24, R124, R3.reuse ;  /* 0x000000037c187220 */ /* 0x080fe20000410000 */
[----:B------:R-:W-:Y:S01]  /*c080*/  MOV R124, R80 ;  /* 0x00000050007c7202 */ /* 0x000fe20000000f00 */
[----:B------:R-:W-:-:S02]  /*c090*/  FMUL.FTZ R25, R125, R3 ;  /* 0x000000037d197220 */ /* 0x000fc40000410000 */
[----:B------:R2:W3:Y:S01]  /*c0a0*/  MUFU.EX2 R3, R4 ;  /* 0x0000000400037308 */ /* 0x0004e20000000800 */
[----:B------:R-:W-:Y:S02]  /*c0b0*/  IMAD.MOV.U32 R80, RZ, RZ, R164 ;  /* 0x000000ffff507224 */ /* 0x000fe400078e00a4 */
[----:B------:R-:W-:Y:S02]  /*c0c0*/  IMAD.MOV.U32 R164, RZ, RZ, R63 ;  /* 0x000000ffffa47224 */ /* 0x000fe400078e003f */
[----:B-1----:R-:W-:Y:S01]  /*c0d0*/  FMUL.FTZ R63, R91, R2 ;  /* 0x000000025b3f7220 */ /* 0x002fe20000410000 */
[----:B------:R-:W-:Y:S01]  /*c0e0*/  MOV R91, R134 ;  /* 0x00000086005b7202 */ /* 0x000fe20000000f00 */
[----:B------:R-:W-:Y:S01]  /*c0f0*/  FMUL.FTZ R58, R94, R2 ;  /* 0x000000025e3a7220 */ /* 0x000fe20000410000 */
[----:B------:R-:W-:Y:S01]  /*c100*/  MOV R134, R150 ;  /* 0x0000009600867202 */ /* 0x000fe20000000f00 */
[----:B------:R-:W-:Y:S01]  /*c110*/  IMAD.MOV.U32 R72, RZ, RZ, R70 ;  /* 0x000000ffff487224 */ /* 0x000fe200078e0046 */
[----:B------:R-:W-:Y:S01]  /*c120*/  MOV R94, R71 ;  /* 0x00000047005e7202 */ /* 0x000fe20000000f00 */
[----:B------:R-:W-:Y:S01]  /*c130*/  IMAD.MOV.U32 R71, RZ, RZ, R133 ;  /* 0x000000ffff477224 */ /* 0x000fe200078e0085 */
[----:B------:R-:W-:Y:S01]  /*c140*/  MOV R150, R13 ;  /* 0x0000000d00967202 */ /* 0x000fe20000000f00 */
[----:B------:R-:W-:Y:S01]  /*c150*/  IMAD.MOV.U32 R70, RZ, RZ, R34 ;  /* 0x000000ffff467224 */ /* 0x000fe200078e0022 */
[----:B------:R-:W1:Y:S01]  /*c160*/  LDSM.16.MT88.4 R12, [R213+0xc000] ;  /* 0x00c00000d50c783b */ /* 0x000e620000004200 */
[----:B------:R-:W-:Y:S01]  /*c170*/  MOV R133, R31 ;  /* 0x0000001f00857202 */ /* 0x000fe20000000f00 */
[----:B------:R-:W-:Y:S01]  /*c180*/  FMUL.FTZ R174, R174, R2 ;  /* 0x00000002aeae7220 */ /* 0x000fe20000410000 */
[----:B------:R-:W-:Y:S01]  /*c190*/  MOV R109, R164 ;  /* 0x000000a4006d7202 */ /* 0x000fe20000000f00 */
[----:B------:R-:W-:Y:S01]  /*c1a0*/  FMUL.FTZ R175, R175, R2 ;  /* 0x00000002afaf7220 */ /* 0x000fe20000410000 */
[----:B------:R-:W-:Y:S01]  /*c1b0*/  MOV R125, R72 ;  /* 0x00000048007d7202 */ /* 0x000fe20000000f00 */
[-C--:B------:R-:W-:Y:S01]  /*c1c0*/  FMUL.FTZ R182, R182, R2.reuse ;  /* 0x00000002b6b67220 */ /* 0x080fe20000410000 */
[----:B------:R-:W-:Y:S01]  /*c1d0*/  MOV R72, R71 ;  /* 0x0000004700487202 */ /* 0x000fe20000000f00 */
[-C--:B------:R-:W-:Y:S01]  /*c1e0*/  FMUL.FTZ R183, R183, R2.reuse ;  /* 0x00000002b7b77220 */ /* 0x080fe20000410000 */
[----:B--2---:R-:W-:Y:S01]  /*c1f0*/  F2FP.PACK_AB R4, R148, R5 ;  /* 0x000000059404723e */ /* 0x004fe200000000ff */
        /* <DEDUP_REMOVED lines=20> */
[----:B------:R-:W-:Y:S01]  /*c340*/  FMUL.FTZ R35, R107, R2 ;  /* 0x000000026b237220 */ /* 0x000fe20000410000 */
        /* <DEDUP_REMOVED lines=8> */
[----:B------:R-:W-:Y:S01]  /*c3d0*/  FMUL.FTZ R27, R127, R2 ;  /* 0x000000027f1b7220 */ /* 0x000fe20000410000 */
[----:B------:R-:W-:Y:S01]  /*c3e0*/  MOV R127, R54 ;  /* 0x00000036007f7202 */ /* 0x000fe20000000f00 */
[----:B---3--:R-:W-:Y:S02]  /*c3f0*/  FFMA.FTZ R84, R84, R2, R3 ;  /* 0x0000000254547223 */ /* 0x008fe40000010003 */
[----:B------:R-:W-:Y:S02]  /*c400*/  FFMA.FTZ R2, R241, c[0x0][0x23c], -R0 ;  /* 0x00008f00f1027a23 */ /* 0x000fe40000010800 */
[----:B------:R-:W-:-:S02]  /*c410*/  IMAD.MOV.U32 R90, RZ, RZ, R87 ;  /* 0x000000ffff5a7224 */ /* 0x000fc400078e0057 */
[----:B------:R2:W3:Y:S01]  /*c420*/  MUFU.EX2 R87, R2 ;  /* 0x0000000200577308 */ /* 0x0004e20000000800 */
[----:B------:R-:W-:Y:S01]  /*c430*/  IMAD.MOV.U32 R71, RZ, RZ, R151 ;  /* 0x000000ffff477224 */ /* 0x000fe200078e0097 */
[----:B------:R-:W-:Y:S01]  /*c440*/  MOV R151, R166 ;  /* 0x000000a600977202 */ /* 0x000fe20000000f00 */
[----:B------:R-:W-:Y:S02]  /*c450*/  IMAD.MOV.U32 R95, RZ, RZ, R6 ;  /* 0x000000ffff5f7224 */ /* 0x000fe400078e0006 */
[----:B------:R-:W-:Y:S01]  /*c460*/  IMAD.MOV.U32 R89, RZ, RZ, R10 ;  /* 0x000000ffff597224 */ /* 0x000fe200078e000a */
[----:B------:R-:W-:Y:S01]  /*c470*/  F2FP.PACK_AB R10, R124, R94 ;  /* 0x0000005e7c0a723e */ /* 0x000fe200000000ff */
[----:B------:R-:W-:Y:S01]  /*c480*/  IMAD.MOV.U32 R132, RZ, RZ, R81 ;  /* 0x000000ffff847224 */ /* 0x000fe200078e0051 */
[----:B------:R4:W1:Y:S04]  /*c490*/  MUFU.EX2 R166, R11 ;  /* 0x0000000b00a67308 */ /* 0x0008680000000800 */
[----:B------:R-:W-:Y:S01]  /*c4a0*/  MOV R126, R132 ;  /* 0x00000084007e7202 */ /* 0x000fe20000000f00 */
[----:B--2---:R-:W-:Y:S01]  /*c4b0*/  FFMA.FTZ R2, R231, c[0x0][0x23c], -R0 ;  /* 0x00008f00e7027a23 */ /* 0x004fe20000010800 */
[----:B---3--:R-:W-:Y:S01]  /*c4c0*/  F2FP.PACK_AB R5, R87, R3 ;  /* 0x000000035705723e */ /* 0x008fe200000000ff */
[----:B------:R-:W-:Y:S01]  /*c4d0*/  IMAD.MOV.U32 R3, RZ, RZ, R124 ;  /* 0x000000ffff037224 */ /* 0x000fe200078e007c */
[----:B------:R-:W-:Y:S01]  /*c4e0*/  MOV R231, R106 ;  /* 0x0000006a00e77202 */ /* 0x000fe20000000f00 */
[----:B------:R2:W-:Y:S01]  /*c4f0*/  MUFU.EX2 R164, R2 ;  /* 0x0000000200a47308 */ /* 0x0005e20000000800 */
[----:B------:R-:W-:Y:S01]  /*c500*/  IMAD.MOV.U32 R106, RZ, RZ, R71 ;  /* 0x000000ffff6a7224 */ /* 0x000fe200078e0047 */
[----:B------:R-:W-:-:S02]  /*c510*/  MOV R124, R69 ;  /* 0x00000045007c7202 */ /* 0x000fc40000000f00 */
[----:B----4-:R-:W-:Y:S02]  /*c520*/  F2FP.PACK_AB R11, R167, R149 ;  /* 0x00000095a70b723e */ /* 0x010fe400000000ff */
[----:B-1----:R-:W-:Y:S02]  /*c530*/  F2FP.PACK_AB R6, R166, R88 ;  /* 0x00000058a606723e */ /* 0x002fe400000000ff */
[----:B------:R-:W-:Y:S03]  /*c540*/  MUFU.EX2 R89, R89 ;  /* 0x0000005900597308 */ /* 0x000fe60000000800 */
[----:B------:R-:W-:Y:S01]  /*c550*/  HMMA.16816.F32 R168, R8, R12, R168 ;  /* 0x0000000c08a8723c */ /* 0x000fe200000018a8 */
[----:B--2---:R-:W-:-:S07]  /*c560*/  FFMA.FTZ R2, R55, c[0x0][0x23c], -R0 ;  /* 0x00008f0037027a23 */ /* 0x004fce0000010800 */
[----:B------:R-:W-:Y:S01]  /*c570*/  HMMA.16816.F32 R16, R8, R14, R16 ;  /* 0x0000000e0810723c */ /* 0x000fe20000001810 */
[----:B------:R-:W1:Y:S02]  /*c580*/  MUFU.EX2 R165, R2 ;  /* 0x0000000200a57308 */ /* 0x000e640000000800 */
[----:B-1----:R-:W-:Y:S02]  /*c590*/  F2FP.PACK_AB R7, R165, R164 ;  /* 0x000000a4a507723e */ /* 0x002fe400000000ff */
[----:B------:R-:W-:Y:S02]  /*c5a0*/  MOV R2, R125 ;  /* 0x0000007d00027202 */ /* 0x000fe40000000f00 */
[----:B------:R-:W-:-:S03]  /*c5b0*/  MOV R125, R70 ;  /* 0x00000046007d7202 */ /* 0x000fc60000000f00 */
[C---:B------:R-:W-:Y:S08]  /*c5c0*/  HMMA.16816.F32 R172, R4.reuse, R12, R172 ;  /* 0x0000000c04ac723c */ /* 0x040ff000000018ac */
[----:B------:R-:W-:Y:S01]  /*c5d0*/  HMMA.16816.F32 R180, R4, R14, R180 ;  /* 0x0000000e04b4723c */ /* 0x000fe200000018b4 */
[----:B------:R-:W1:Y:S07]  /*c5e0*/  LDSM.16.MT88.4 R12, [R214+0xc000] ;  /* 0x00c00000d60c783b */ /* 0x000e6e0000004200 */
[-C--:B-1----:R-:W-:Y:S07]  /*c5f0*/  HMMA.16816.F32 R80, R8, R12.reuse, R160 ;  /* 0x0000000c0850723c */ /* 0x082fee00000018a0 */
[----:B------:R-:W-:Y:S01]  /*c600*/  IMAD.MOV.U32 R163, RZ, RZ, R72 ;  /* 0x000000ffffa37224 */ /* 0x000fe200078e0048 */
[----:B------:R-:W-:Y:S01]  /*c610*/  HMMA.16816.F32 R176, R4, R12, R176 ;  /* 0x0000000c04b0723c */ /* 0x000fe200000018b0 */
[----:B------:R-:W-:-:S02]  /*c620*/  MOV R162, R133 ;  /* 0x0000008500a27202 */ /* 0x000fc40000000f00 */
[----:B------:R-:W-:Y:S02]  /*c630*/  MOV R161, R121 ;  /* 0x0000007900a17202 */ /* 0x000fe40000000f00 */
[----:B------:R-:W-:Y:S03]  /*c640*/  MUFU.EX2 R163, R163 ;  /* 0x000000a300a37308 */ /* 0x000fe60000000800 */
[-C--:B------:R-:W-:Y:S05]  /*c650*/  HMMA.16816.F32 R188, R4, R14.reuse, R188 ;  /* 0x0000000e04bc723c */ /* 0x080fea00000018bc */
[----:B------:R-:W-:Y:S03]  /*c660*/  MUFU.EX2 R162, R162 ;  /* 0x000000a200a27308 */ /* 0x000fe60000000800 */
[----:B------:R-:W-:Y:S01]  /*c670*/  HMMA.16816.F32 R76, R8, R14, R156 ;  /* 0x0000000e084c723c */ /* 0x000fe2000000189c */
[----:B------:R-:W1:Y:S06]  /*c680*/  LDSM.16.MT88.4 R12, [R216+0xc000] ;  /* 0x00c00000d80c783b */ /* 0x000e6c0000004200 */
[----:B------:R-:W-:Y:S01]  /*c690*/  IMAD.MOV.U32 R156, RZ, RZ, R109 ;  /* 0x000000ffff9c7224 */ /* 0x000fe200078e006d */
[----:B------:R-:W-:-:S02]  /*c6a0*/  MOV R109, R108 ;  /* 0x0000006c006d7202 */ /* 0x000fc40000000f00 */
[----:B------:R-:W-:Y:S02]  /*c6b0*/  MOV R108, R105 ;  /* 0x00000069006c7202 */ /* 0x000fe40000000f00 */
[----:B------:R-:W-:Y:S02]  /*c6c0*/  MOV R105, R104 ;  /* 0x0000006800697202 */ /* 0x000fe40000000f00 */
[----:B------:R-:W-:Y:S02]  /*c6d0*/  MOV R104, R73 ;  /* 0x0000004900687202 */ /* 0x000fe40000000f00 */
[----:B------:R-:W-:Y:S01]  /*c6e0*/  MOV R159, R120 ;  /* 0x00000078009f7202 */ /* 0x000fe20000000f00 */
[----:B------:R-:W-:Y:S01]  /*c6f0*/  IMAD.MOV.U32 R160, RZ, RZ, R105 ;  /* 0x000000ffffa07224 */ /* 0x000fe200078e0069 */
[----:B------:R-:W-:Y:S02]  /*c700*/  MOV R241, R104 ;  /* 0x0000006800f17202 */ /* 0x000fe40000000f00 */
[----:B------:R-:W-:-:S02]  /*c710*/  MOV R105, R68 ;  /* 0x0000004400697202 */ /* 0x000fc40000000f00 */
[----:B------:R-:W-:Y:S02]  /*c720*/  MOV R104, R52 ;  /* 0x0000003400687202 */ /* 0x000fe40000000f00 */
[----:B------:R-:W-:Y:S02]  /*c730*/  MOV R158, R109 ;  /* 0x0000006d009e7202 */ /* 0x000fe40000000f00 */
[----:B------:R-:W-:Y:S01]  /*c740*/  MOV R157, R108 ;  /* 0x0000006c009d7202 */ /* 0x000fe20000000f00 */
[-C--:B-1----:R-:W-:Y:S07]  /*c750*/  HMMA.16816.F32 R72, R8, R12.reuse, R152 ;  /* 0x0000000c0848723c */ /* 0x082fee0000001898 */
[----:B------:R-:W-:Y:S01]  /*c760*/  MOV R154, R107 ;  /* 0x0000006b009a7202 */ /* 0x000fe20000000f00 */
[C---:B------:R-:W-:Y:S01]  /*c770*/  HMMA.16816.F32 R184, R4.reuse, R12, R184 ;  /* 0x0000000c04b8723c */ /* 0x040fe200000018b8 */
[----:B------:R-:W-:Y:S01]  /*c780*/  MOV R107, R134 ;  /* 0x00000086006b7202 */ /* 0x000fe20000000f00 */
[----:B------:R-:W-:Y:S01]  /*c790*/  IMAD.MOV.U32 R153, RZ, RZ, R135 ;  /* 0x000000ffff997224 */ /* 0x000fe200078e0087 */
[----:B------:R-:W-:Y:S01]  /*c7a0*/  MOV R155, R110 ;  /* 0x0000006e009b7202 */ /* 0x000fe20000000f00 */
[----:B------:R-:W-:Y:S01]  /*c7b0*/  IMAD.MOV.U32 R152, RZ, RZ, R159 ;  /* 0x000000ffff987224 */ /* 0x000fe200078e009f */
[----:B------:R-:W-:Y:S01]  /*c7c0*/  MOV R159, R231 ;  /* 0x000000e7009f7202 */ /* 0x000fe20000000f00 */
[----:B------:R-:W-:Y:S01]  /*c7d0*/  FFMA.FTZ R231, R204, c[0x0][0x23c], -R0 ;  /* 0x00008f00cce77a23 */ /* 0x000fe20000010800 */
[----:B------:R-:W-:Y:S01]  /*c7e0*/  MOV R204, R93 ;  /* 0x0000005d00cc7202 */ /* 0x000fe20000000f00 */
        /* <DEDUP_REMOVED lines=8> */
[----:B------:R-:W-:-:S05]  /*c870*/  MOV R146, R124 ;  /* 0x0000007c00927202 */ /* 0x000fca0000000f00 */
        /* <DEDUP_REMOVED lines=13> */
[----:B------:R2:W-:Y:S08]  /*c950*/  MUFU.EX2 R98, R155 ;  /* 0x0000009b00627308 */ /* 0x0005f00000000800 */
[----:B------:R3:W4:Y:S01]  /*c960*/  MUFU.EX2 R96, R153 ;  /* 0x0000009900607308 */ /* 0x0007220000000800 */
[----:B--2---:R-:W-:-:S07]  /*c970*/  MOV R155, R157 ;  /* 0x0000009d009b7202 */ /* 0x004fce0000000f00 */
[----:B------:R2:W-:Y:S01]  /*c980*/  MUFU.EX2 R99, R209 ;  /* 0x000000d100637308 */ /* 0x0005e20000000800 */
[----:B------:R-:W-:Y:S01]  /*c990*/  MOV R157, R3 ;  /* 0x00000003009d7202 */ /* 0x000fe20000000f00 */
[--C-:B------:R-:W-:Y:S01]  /*c9a0*/  FFMA.FTZ R3, R247, c[0x0][0x23c], -R0.reuse ;  /* 0x00008f00f7037a23 */ /* 0x100fe20000010800 */
[----:B---3--:R-:W-:Y:S01]  /*c9b0*/  MOV R153, R94 ;  /* 0x0000005e00997202 */ /* 0x008fe20000000f00 */
[----:B------:R-:W-:Y:S02]  /*c9c0*/  IMAD.MOV.U32 R94, RZ, RZ, R91 ;  /* 0x000000ffff5e7224 */ /* 0x000fe400078e005b */
[----:B--2---:R-:W-:Y:S01]  /*c9d0*/  FFMA.FTZ R209, R207, c[0x0][0x23c], -R0 ;  /* 0x00008f00cfd17a23 */ /* 0x004fe20000010800 */
[----:B------:R-:W-:Y:S01]  /*c9e0*/  MOV R207, R95 ;  /* 0x0000005f00cf7202 */ /* 0x000fe20000000f00 */
[-C--:B-1----:R-:W-:Y:S07]  /*c9f0*/  HMMA.16816.F32 R136, R8, R12.reuse, R100 ;  /* 0x0000000c0888723c */ /* 0x082fee0000001864 */
[----:B------:R-:W-:Y:S01]  /*ca00*/  MOV R102, R241 ;  /* 0x000000f100667202 */ /* 0x000fe20000000f00 */
[----:B------:R-:W-:Y:S01]  /*ca10*/  HMMA.16816.F32 R32, R4, R12, R32 ;  /* 0x0000000c0420723c */ /* 0x000fe20000001820 */
[----:B------:R-:W-:-:S02]  /*ca20*/  MOV R103, R127 ;  /* 0x0000007f00677202 */ /* 0x000fc40000000f00 */
[----:B------:R-:W-:-:S05]  /*ca30*/  MOV R241, R105 ;  /* 0x0000006900f17202 */ /* 0x000fca0000000f00 */
[-C--:B------:R-:W-:Y:S08]  /*ca40*/  HMMA.16816.F32 R28, R4, R14.reuse, R28 ;  /* 0x0000000e041c723c */ /* 0x080ff0000000181c */
[----:B------:R-:W-:Y:S01]  /*ca50*/  HMMA.16816.F32 R120, R8, R14, R112 ;  /* 0x0000000e0878723c */ /* 0x000fe20000001870 */
[----:B------:R-:W1:Y:S07]  /*ca60*/  LDSM.16.MT88.4 R12, [R215+0xe000] ;  /* 0x00e00000d70c783b */ /* 0x000e6e0000004200 */
[C---:B-1----:R-:W-:Y:S08]  /*ca70*/  HMMA.16816.F32 R44, R4.reuse, R12, R44 ;  /* 0x0000000c042c723c */ /* 0x042ff0000000182c */
[----:B------:R-:W-:Y:S01]  /*ca80*/  HMMA.16816.F32 R24, R4, R14, R24 ;  /* 0x0000000e0418723c */ /* 0x000fe20000001818 */
[----:B------:R1:W2:Y:S07]  /*ca90*/  MUFU.EX2 R4, R154 ;  /* 0x0000009a00047308 */ /* 0x0002ae0000000800 */
[C---:B------:R-:W-:Y:S01]  /*caa0*/  HMMA.16816.F32 R112, R8.reuse, R12, R116 ;  /* 0x0000000c0870723c */ /* 0x040fe20000001874 */
[----:B------:R3:W-:Y:S06]  /*cab0*/  MUFU.EX2 R6, R156 ;  /* 0x0000009c00067308 */ /* 0x0007ec0000000800 */
[--C-:B------:R-:W-:Y:S01]  /*cac0*/  FFMA.FTZ R118, R243, c[0x0][0x23c], -R0.reuse ;  /* 0x00008f00f3767a23 */ /* 0x100fe20000010800 */
[----:B------:R-:W-:Y:S01]  /*cad0*/  HMMA.16816.F32 R108, R8, R14, R128 ;  /* 0x0000000e086c723c */ /* 0x000fe20000001880 */
[----:B------:R-:W2:Y:S01]  /*cae0*/  LDSM.16.MT88.4 R12, [R213+0xc800] ;  /* 0x00c80000d50c783b */ /* 0x000ea20000004200 */
[----:B------:R2:W2:Y:S01]  /*caf0*/  MUFU.EX2 R7, R251 ;  /* 0x000000fb00077308 */ /* 0x0004a20000000800 */
[----:B-1----:R-:W-:Y:S01]  /*cb00*/  MOV R154, R90 ;  /* 0x0000005a009a7202 */ /* 0x002fe20000000f00 */
[----:B------:R-:W-:-:S02]  /*cb10*/  FFMA.FTZ R119, R242, c[0x0][0x23c], -R0 ;  /* 0x00008f00f2777a23 */ /* 0x000fc40000010800 */
[----:B------:R-:W-:Y:S01]  /*cb20*/  FFMA.FTZ R117, R244, c[0x0][0x23c], -R0 ;  /* 0x00008f00f4757a23 */ /* 0x000fe20000010800 */
[----:B----4-:R-:W-:Y:S01]  /*cb30*/  F2FP.PACK_AB R8, R96, R162 ;  /* 0x000000a26008723e */ /* 0x010fe200000000ff */
[----:B------:R-:W-:Y:S01]  /*cb40*/  IMAD.MOV.U32 R244, RZ, RZ, R154 ;  /* 0x000000fffff47224 */ /* 0x000fe200078e009a */
[----:B---3--:R-:W-:Y:S01]  /*cb50*/  MOV R156, R158 ;  /* 0x0000009e009c7202 */ /* 0x008fe20000000f00 */
[----:B------:R1:W-:Y:S01]  /*cb60*/  MUFU.EX2 R5, R210 ;  /* 0x000000d200057308 */ /* 0x0003e20000000800 */
[----:B------:R-:W-:Y:S01]  /*cb70*/  MOV R158, R2 ;  /* 0x00000002009e7202 */ /* 0x000fe20000000f00 */
[--C-:B------:R-:W-:Y:S01]  /*cb80*/  FFMA.FTZ R2, R249, c[0x0][0x23c], -R0.reuse ;  /* 0x00008f00f9027a23 */ /* 0x100fe20000010800 */
[----:B------:R-:W-:Y:S01]  /*cb90*/  MOV R154, R160 ;  /* 0x000000a0009a7202 */ /* 0x000fe20000000f00 */
[--C-:B------:R-:W-:Y:S01]  /*cba0*/  FFMA.FTZ R116, R245, c[0x0][0x23c], -R0.reuse ;  /* 0x00008f00f5747a23 */ /* 0x100fe20000010800 */
[----:B------:R-:W-:Y:S02]  /*cbb0*/  F2FP.PACK_AB R9, R89, R163 ;  /* 0x000000a35909723e */ /* 0x000fe400000000ff */
[----:B------:R-:W-:Y:S01]  /*cbc0*/  MOV R247, R154 ;  /* 0x0000009a00f77202 */ /* 0x000fe20000000f00 */
[----:B------:R3:W-:Y:S01]  /*cbd0*/  MUFU.EX2 R97, R2 ;  /* 0x0000000200617308 */ /* 0x0007e20000000800 */
[----:B--2---:R-:W-:Y:S01]  /*cbe0*/  MOV R251, R4 ;  /* 0x0000000400fb7202 */ /* 0x004fe20000000f00 */
[----:B------:R-:W-:Y:S01]  /*cbf0*/  FFMA.FTZ R4, R248, c[0x0][0x23c], -R0 ;  /* 0x00008f00f8047a23 */ /* 0x000fe20000010800 */
[----:B------:R-:W-:-:S02]  /*cc00*/  MOV R249, R155 ;  /* 0x0000009b00f97202 */ /* 0x000fc40000000f00 */
[----:B------:R-:W-:Y:S02]  /*cc10*/  F2FP.PACK_AB R10, R98, R251 ;  /* 0x000000fb620a723e */ /* 0x000fe400000000ff */
[----:B------:R-:W-:Y:S01]  /*cc20*/  MOV R245, R145 ;  /* 0x0000009100f57202 */ /* 0x000fe20000000f00 */
[----:B------:R2:W4:Y:S01]  /*cc30*/  MUFU.EX2 R90, R211 ;  /* 0x000000d3005a7308 */ /* 0x0005220000000800 */
[--C-:B-1----:R-:W-:Y:S01]  /*cc40*/  FFMA.FTZ R210, R206, c[0x0][0x23c], -R0.reuse ;  /* 0x00008f00ced27a23 */ /* 0x102fe20000010800 */
[----:B------:R-:W-:Y:S01]  /*cc50*/  MOV R206, R159 ;  /* 0x0000009f00ce7202 */ /* 0x000fe20000000f00 */
[----:B---3--:R-:W-:-:S05]  /*cc60*/  FFMA.FTZ R2, R246, c[0x0][0x23c], -R0 ;  /* 0x00008f00f6027a23 */ /* 0x008fca0000010800 */
[----:B------:R1:W3:Y:S01]  /*cc70*/  MUFU.EX2 R91, R4 ;  /* 0x00000004005b7308 */ /* 0x0002e20000000800 */
[----:B--2---:R-:W-:-:S07]  /*cc80*/  FFMA.FTZ R211, R205, c[0x0][0x23c], -R0 ;  /* 0x00008f00cdd37a23 */ /* 0x004fce0000010800 */
[----:B------:R2:W-:Y:S01]  /*cc90*/  MUFU.EX2 R243, R3 ;  /* 0x0000000300f37308 */ /* 0x0005e20000000800 */
[----:B------:R-:W-:Y:S01]  /*cca0*/  FADD.FTZ R0, R152, R208 ;  /* 0x000000d098007221 */ /* 0x000fe20000010000 */
[----:B------:R-:W-:Y:S01]  /*ccb0*/  MOV R152, R106 ;  /* 0x0000006a00987202 */ /* 0x000fe20000000f00 */
[----:B------:R-:W-:Y:S01]  /*ccc0*/  IMAD.MOV.U32 R205, RZ, RZ, R94 ;  /* 0x000000ffffcd7224 */ /* 0x000fe200078e005e */
[----:B------:R-:W-:Y:S01]  /*ccd0*/  MOV R208, R103 ;  /* 0x0000006700d07202 */ /* 0x000fe20000000f00 */
[----:B------:R-:W-:Y:S01]  /*cce0*/  FADD.FTZ R0, R153, R0 ;  /* 0x0000000099007221 */ /* 0x000fe20000010000 */
[----:B------:R-:W-:Y:S02]  /*ccf0*/  MOV R153, R126 ;  /* 0x0000007e00997202 */ /* 0x000fe40000000f00 */
[----:B------:R3:W3:Y:S01]  /*cd00*/  MUFU.EX2 R242, R2 ;  /* 0x0000000200f27308 */ /* 0x0006e20000000800 */
[----:B-1----:R-:W-:Y:S01]  /*cd10*/  FADD.FTZ R4, R161, R86 ;  /* 0x00000056a1047221 */ /* 0x002fe20000010000 */
[----:B------:R-:W-:Y:S01]  /*cd20*/  MOV R86, R7 ;  /* 0x0000000700567202 */ /* 0x000fe20000000f00 */
[----:B------:R-:W-:Y:S01]  /*cd30*/  FADD.FTZ R161, R87, R84 ;  /* 0x0000005457a17221 */ /* 0x000fe20000010000 */
[----:B------:R-:W-:Y:S01]  /*cd40*/  MOV R87, R6 ;  /* 0x0000000600577202 */ /* 0x000fe20000000f00 */
[----:B------:R-:W-:Y:S01]  /*cd50*/  FADD.FTZ R160, R149, R4 ;  /* 0x0000000495a07221 */ /* 0x000fe20000010000 */
[----:B----4-:R-:W-:-:S02]  /*cd60*/  F2FP.PACK_AB R4, R90, R250 ;  /* 0x000000fa5a04723e */ /* 0x010fc400000000ff */
[----:B------:R-:W-:Y:S01]  /*cd70*/  F2FP.PACK_AB R11, R86, R87 ;  /* 0x00000057560b723e */ /* 0x000fe200000000ff */
[----:B--2---:R-:W-:Y:S01]  /*cd80*/  FADD.FTZ R3, R148, R85 ;  /* 0x0000005594037221 */ /* 0x004fe20000010000 */
[----:B------:R-:W-:Y:S02]  /*cd90*/  MOV R248, R152 ;  /* 0x0000009800f87202 */ /* 0x000fe40000000f00 */
[----:B------:R-:W-:Y:S01]  /*cda0*/  MOV R246, R153 ;  /* 0x0000009900f67202 */ /* 0x000fe20000000f00 */
[----:B------:R-:W-:Y:S01]  /*cdb0*/  FADD.FTZ R3, R88, R3 ;  /* 0x0000000358037221 */ /* 0x000fe20000010000 */
[----:B------:R-:W-:Y:S01]  /*cdc0*/  MOV R149, R157 ;  /* 0x0000009d00957202 */ /* 0x000fe20000000f00 */
[----:B------:R-:W-:Y:S01]  /*cdd0*/  HMMA.16816.F32 R128, R8, R14, R16 ;  /* 0x0000000e0880723c */ /* 0x000fe20000001810 */
[----:B---3--:R-:W-:Y:S01]  /*cde0*/  MOV R2, R5 ;  /* 0x0000000500027202 */ /* 0x008fe20000000f00 */
[----:B------:R-:W1:Y:S01]  /*cdf0*/  LDSM.16.MT88.4 R16, [R214+0xc800] ;  /* 0x00c80000d610783b */ /* 0x000e620000004200 */
[----:B------:R-:W-:Y:S01]  /*ce00*/  F2FP.PACK_AB R5, R91, R97 ;  /* 0x000000615b05723e */ /* 0x000fe200000000ff */
[----:B------:R-:W-:Y:S01]  /*ce10*/  IMAD.MOV.U32 R88, RZ, RZ, R156 ;  /* 0x000000ffff587224 */ /* 0x000fe200078e009c */
[----:B------:R-:W-:-:S02]  /*ce20*/  F2FP.PACK_AB R6, R99, R2 ;  /* 0x000000026306723e */ /* 0x000fc400000000ff */
[----:B------:R-:W-:Y:S01]  /*ce30*/  F2FP.PACK_AB R7, R242, R243 ;  /* 0x000000f3f207723e */ /* 0x000fe200000000ff */
[----:B------:R-:W-:Y:S01]  /*ce40*/  HMMA.16816.F32 R168, R8, R12, R168 ;  /* 0x0000000c08a8723c */ /* 0x000fe200000018a8 */
[----:B------:R-:W-:Y:S02]  /*ce50*/  MOV R148, R158 ;  /* 0x0000009e00947202 */ /* 0x000fe40000000f00 */
[----:B------:R-:W-:Y:S02]  /*ce60*/  MOV R84, R92 ;  /* 0x0000005c00547202 */ /* 0x000fe40000000f00 */
[----:B------:R-:W-:-:S03]  /*ce70*/  MOV R85, R144 ;  /* 0x0000009000557202 */ /* 0x000fc60000000f00 */
[C---:B------:R-:W-:Y:S08]  /*ce80*/  HMMA.16816.F32 R172, R4.reuse, R12, R172 ;  /* 0x0000000c04ac723c */ /* 0x040ff000000018ac */
[----:B------:R-:W-:Y:S01]  /*ce90*/  HMMA.16816.F32 R180, R4, R14, R180 ;  /* 0x0000000e04b4723c */ /* 0x000fe200000018b4 */
[----:B------:R-:W2:Y:S07]  /*cea0*/  LDSM.16.MT88.4 R12, [R216+0xc800] ;  /* 0x00c80000d80c783b */ /* 0x000eae0000004200 */
[C---:B-1----:R-:W-:Y:S07]  /*ceb0*/  HMMA.16816.F32 R124, R8.reuse, R16, R80 ;  /* 0x00000010087c723c */ /* 0x042fee0000001850 */
[----:B------:R-:W-:Y:S01]  /*cec0*/  MOV R82, R97 ;  /* 0x0000006100527202 */ /* 0x000fe20000000f00 */
[----:B------:R-:W-:Y:S01]  /*ced0*/  HMMA.16816.F32 R104, R8, R18, R76 ;  /* 0x000000120868723c */ /* 0x000fe2000000184c */
[----:B------:R-:W-:Y:S01]  /*cee0*/  IMAD.MOV.U32 R83, RZ, RZ, R96 ;  /* 0x000000ffff537224 */ /* 0x000fe200078e0060 */
[----:B------:R-:W-:-:S02]  /*cef0*/  MOV R80, R146 ;  /* 0x0000009200507202 */ /* 0x000fc40000000f00 */
[----:B------:R-:W-:-:S03]  /*cf00*/  MOV R81, R147 ;  /* 0x0000009300517202 */ /* 0x000fc60000000f00 */
[----:B------:R-:W-:Y:S01]  /*cf10*/  MOV R79, R102 ;  /* 0x00000066004f7202 */ /* 0x000fe20000000f00 */
[----:B------:R-:W-:Y:S01]  /*cf20*/  IMAD.MOV.U32 R77, RZ, RZ, R98 ;  /* 0x000000ffff4d7224 */ /* 0x000fe200078e0062 */
[----:B------:R-:W-:Y:S01]  /*cf30*/  MOV R78, R99 ;  /* 0x00000063004e7202 */ /* 0x000fe20000000f00 */
[----:B------:R-:W-:Y:S01]  /*cf40*/  HMMA.16816.F32 R176, R4, R16, R176 ;  /* 0x0000001004b0723c */ /* 0x000fe200000018b0 */
[----:B------:R-:W-:-:S07]  /*cf50*/  MOV R76, R82 ;  /* 0x00000052004c7202 */ /* 0x000fce0000000f00 */
[----:B------:R-:W-:Y:S01]  /*cf60*/  HMMA.16816.F32 R188, R4, R18, R188 ;  /* 0x0000001204bc723c */ /* 0x000fe200000018bc */
[----:B------:R-:W1:Y:S07]  /*cf70*/  LDSM.16.MT88.4 R16, [R215+0xc800] ;  /* 0x00c80000d710783b */ /* 0x000e6e0000004200 */
[-C--:B--2---:R-:W-:Y:S08]  /*cf80*/  HMMA.16816.F32 R100, R8, R12.reuse, R72 ;  /* 0x0000000c0864723c */ /* 0x084ff00000001848 */
[C---:B------:R-:W-:Y:S08]  /*cf90*/  HMMA.16816.F32 R184, R4.reuse, R12, R184 ;  /* 0x0000000c04b8723c */ /* 0x040ff000000018b8 */
[-C--:B------:R-:W-:Y:S08]  /*cfa0*/  HMMA.16816.F32 R196, R4, R14.reuse, R196 ;  /* 0x0000000e04c4723c */ /* 0x080ff000000018c4 */
[C---:B------:R-:W-:Y:S01]  /*cfb0*/  HMMA.16816.F32 R96, R8.reuse, R14, R64 ;  /* 0x0000000e0860723c */ /* 0x040fe20000001840 */
[----:B------:R-:W2:Y:S07]  /*cfc0*/  LDSM.16.MT88.4 R12, [R213+0xe800] ;  /* 0x00e80000d50c783b */ /* 0x000eae0000004200 */
[C---:B-1----:R-:W-:Y:S07]  /*cfd0*/  HMMA.16816.F32 R156, R8.reuse, R18, R52 ;  /* 0x00000012089c723c */ /* 0x042fee0000001834 */
[----:B------:R-:W-:Y:S01]  /*cfe0*/  IMAD.MOV.U32 R52, RZ, RZ, R90 ;  /* 0x000000ffff347224 */ /* 0x000fe200078e005a */
[----:B------:R-:W-:Y:S01]  /*cff0*/  MOV R53, R89 ;  /* 0x0000005900357202 */ /* 0x000fe20000000f00 */
[----:B------:R-:W-:Y:S01]  /*d000*/  HMMA.16816.F32 R144, R8, R16, R68 ;  /* 0x000000100890723c */ /* 0x000fe20000001844 */
[----:B------:R-:W-:-:S02]  /*d010*/  MOV R55, R80 ;  /* 0x0000005000377202 */ /* 0x000fc40000000f00 */
[----:B------:R-:W-:-:S05]  /*d020*/  MOV R54, R83 ;  /* 0x0000005300367202 */ /* 0x000fca0000000f00 */
[C---:B------:R-:W-:Y:S08]  /*d030*/  HMMA.16816.F32 R192, R4.reuse, R16, R192 ;  /* 0x0000001004c0723c */ /* 0x040ff000000018c0 */
[----:B------:R-:W-:Y:S01]  /*d040*/  HMMA.16816.F32 R200, R4, R18, R200 ;  /* 0x0000001204c8723c */ /* 0x000fe200000018c8 */
[----:B------:R-:W1:Y:S07]  /*d050*/  LDSM.16.MT88.4 R16, [R216+0xe800] ;  /* 0x00e80000d810783b */ /* 0x000e6e0000004200 */
[-C--:B--2---:R-:W-:Y:S07]  /*d060*/  HMMA.16816.F32 R152, R8, R12.reuse, R48 ;  /* 0x0000000c0898723c */ /* 0x084fee0000001830 */
[----:B------:R-:W-:Y:S01]  /*d070*/  MOV R51, R91 ;  /* 0x0000005b00337202 */ /* 0x000fe20000000f00 */
[----:B------:R-:W-:Y:S01]  /*d080*/  HMMA.16816.F32 R92, R4, R12, R40 ;  /* 0x0000000c045c723c */ /* 0x000fe20000001828 */
[----:B------:R-:W-:-:S02]  /*d090*/  MOV R49, R148 ;  /* 0x0000009400317202 */ /* 0x000fc40000000f00 */
[----:B------:R-:W-:Y:S02]  /*d0a0*/  MOV R48, R84 ;  /* 0x0000005400307202 */ /* 0x000fe40000000f00 */
[----:B------:R-:W-:Y:S02]  /*d0b0*/  MOV R50, R85 ;  /* 0x0000005500327202 */ /* 0x000fe40000000f00 */
[----:B------:R-:W-:Y:S01]  /*d0c0*/  MOV R40, R88 ;  /* 0x0000005800287202 */ /* 0x000fe20000000f00 */
[----:B------:R-:W-:Y:S01]  /*d0d0*/  IMAD.MOV.U32 R43, RZ, RZ, R87 ;  /* 0x000000ffff2b7224 */ /* 0x000fe200078e0057 */
[----:B------:R-:W-:Y:S01]  /*d0e0*/  HMMA.16816.F32 R88, R4, R14, R36 ;  /* 0x0000000e0458723c */ /* 0x000fe20000001824 */
[----:B------:R-:W-:Y:S02]  /*d0f0*/  MOV R41, R149 ;  /* 0x0000009500297202 */ /* 0x000fe40000000f00 */
[----:B------:R-:W-:Y:S01]  /*d100*/  MOV R42, R77 ;  /* 0x0000004d002a7202 */ /* 0x000fe20000000f00 */
[----:B------:R-:W-:-:S03]  /*d110*/  IMAD.MOV.U32 R77, RZ, RZ, R81 ;  /* 0x000000ffff4d7224 */ /* 0x000fc600078e0051 */
[----:B------:R-:W-:Y:S02]  /*d120*/  MOV R38, R151 ;  /* 0x0000009700267202 */ /* 0x000fe40000000f00 */
[----:B------:R-:W-:Y:S02]  /*d130*/  MOV R39, R150 ;  /* 0x0000009600277202 */ /* 0x000fe40000000f00 */
[----:B------:R-:W-:Y:S01]  /*d140*/  HMMA.16816.F32 R148, R8, R14, R20 ;  /* 0x0000000e0894723c */ /* 0x000fe20000001814 */
[----:B------:R-:W2:Y:S01]  /*d150*/  LDSM.16.MT88.4 R20, [R214+0xe800] ;  /* 0x00e80000d614783b */ /* 0x000ea20000004200 */
[----:B------:R-:W-:-:S03]  /*d160*/  MOV R37, R86 ;  /* 0x0000005600257202 */ /* 0x000fc60000000f00 */
[----:B------:R-:W3:Y:S03]  /*d170*/  LDSM.16.MT88.4 R12, [R215+0xe800] ;  /* 0x00e80000d70c783b */ /* 0x000ee60000004200 */
[C---:B-1----:R-:W-:Y:S08]  /*d180*/  HMMA.16816.F32 R72, R4.reuse, R16, R32 ;  /* 0x000000100448723c */ /* 0x042ff00000001820 */
[----:B------:R-:W-:Y:S07]  /*d190*/  HMMA.16816.F32 R68, R4, R18, R28 ;  /* 0x000000120444723c */ /* 0x000fee000000181c */
[----:B------:R-:W-:-:S02]  /*d1a0*/  MOV R30, R48 ;  /* 0x00000030001e7202 */ /* 0x000fc40000000f00 */
[----:B------:R-:W-:Y:S02]  /*d1b0*/  MOV R29, R49 ;  /* 0x00000031001d7202 */ /* 0x000fe40000000f00 */
[----:B------:R-:W-:Y:S02]  /*d1c0*/  MOV R28, R50 ;  /* 0x00000032001c7202 */ /* 0x000fe40000000f00 */
[----:B------:R-:W-:Y:S02]  /*d1d0*/  MOV R31, R51 ;  /* 0x00000033001f7202 */ /* 0x000fe40000000f00 */
[----:B------:R-:W-:Y:S08]  /*d1e0*/  HMMA.16816.F32 R48, R8, R16, R136 ;  /* 0x000000100830723c */ /* 0x000ff00000001888 */
[C---:B--2---:R-:W-:Y:S08]  /*d1f0*/  HMMA.16816.F32 R84, R4.reuse, R20, R60 ;  /* 0x000000140454723c */ /* 0x044ff0000000183c */
[C---:B------:R-:W-:Y:S08]  /*d200*/  HMMA.16816.F32 R80, R4.reuse, R22, R56 ;  /* 0x000000160450723c */ /* 0x040ff00000001838 */
[C---:B---3--:R-:W-:Y:S08]  /*d210*/  HMMA.16816.F32 R64, R4.reuse, R12, R44 ;  /* 0x0000000c0440723c */ /* 0x048ff0000000182c */
[----:B------:R-:W-:Y:S07]  /*d220*/  HMMA.16816.F32 R60, R4, R14, R24 ;  /* 0x0000000e043c723c */ /* 0x000fee0000001818 */
[----:B------:R-:W-:Y:S01]  /*d230*/  MOV R5, R38 ;  /* 0x0000002600057202 */ /* 0x000fe20000000f00 */
[C---:B------:R-:W-:Y:S01]  /*d240*/  HMMA.16816.F32 R56, R8.reuse, R20, R140 ;  /* 0x000000140838723c */ /* 0x040fe2000000188c */
        /* <DEDUP_REMOVED lines=10> */
[----:B------:R-:W-:-:S07]  /*d2f0*/  MOV R43, R54 ;  /* 0x00000036002b7202 */ /* 0x000fce0000000f00 */
[C---:B------:R-:W-:Y:S01]  /*d300*/  HMMA.16816.F32 R52, R8.reuse, R22, R132 ;  /* 0x000000160834723c */ /* 0x040fe20000001884 */
[----:B------:R-:W-:Y:S01]  /*d310*/  LDSM.16.MT88.4 R20, [R213+0xd000] ;  /* 0x00d00000d514783b */ /* 0x000fe20000004200 */
[----:B-1----:R-:W-:Y:S01]  /*d320*/  MOV R5, R6 ;  /* 0x0000000600057202 */ /* 0x002fe20000000f00 */
[----:B------:R-:W-:Y:S01]  /*d330*/  IMAD.MOV.U32 R6, RZ, RZ, R7 ;  /* 0x000000ffff067224 */ /* 0x000fe200078e0007 */
[----:B------:R-:W-:Y:S02]  /*d340*/  MOV R7, R24 ;  /* 0x0000001800077202 */ /* 0x000fe40000000f00 */
[----:B------:R-:W-:Y:S01]  /*d350*/  MOV R24, R25 ;  /* 0x0000001900187202 */ /* 0x000fe20000000f00 */
[----:B------:R1:W-:Y:S01]  /*d360*/  MUFU.EX2 R112, R5 ;  /* 0x0000000500707308 */ /* 0x0003e20000000800 */
[----:B------:R-:W-:Y:S01]  /*d370*/  MOV R25, R26 ;  /* 0x0000001a00197202 */ /* 0x000fe20000000f00 */
[C---:B------:R-:W-:Y:S01]  /*d380*/  HMMA.16816.F32 R36, R8.reuse, R18, R120 ;  /* 0x000000120824723c */ /* 0x040fe20000001878 */
[----:B------:R-:W-:Y:S01]  /*d390*/  MOV R26, R42 ;  /* 0x0000002a001a7202 */ /* 0x000fe20000000f00 */
[----:B------:R-:W-:Y:S01]  /*d3a0*/  IMAD.MOV.U32 R42, RZ, RZ, R78 ;  /* 0x000000ffff2a7224 */ /* 0x000fe200078e004e */
[----:B------:R-:W2:Y:S05]  /*d3b0*/  LDSM.16.MT88.4 R16, [R214+0xd000] ;  /* 0x00d00000d610783b */ /* 0x000eaa0000004200 */
[----:B------:R-:W-:Y:S01]  /*d3c0*/  HMMA.16816.F32 R32, R8, R14, R108 ;  /* 0x0000000e0820723c */ /* 0x000fe2000000186c */
[----:B------:R-:W3:Y:S01]  /*d3d0*/  LDSM.16.MT88.4 R12, [R216+0xd000] ;  /* 0x00d00000d80c783b */ /* 0x000ee20000004200 */
[----:B-1----:R-:W-:Y:S01]  /*d3e0*/  MOV R5, R6 ;  /* 0x0000000600057202 */ /* 0x002fe20000000f00 */
[----:B------:R-:W1:Y:S01]  /*d3f0*/  MUFU.EX2 R108, R221 ;  /* 0x000000dd006c7308 */ /* 0x000e620000000800 */
[----:B------:R-:W-:-:S02]  /*d400*/  MOV R6, R7 ;  /* 0x0000000700067202 */ /* 0x000fc40000000f00 */
[----:B------:R-:W-:Y:S01]  /*d410*/  MOV R7, R24 ;  /* 0x0000001800077202 */ /* 0x000fe20000000f00 */
[----:B------:R-:W-:Y:S01]  /*d420*/  IMAD.MOV.U32 R24, RZ, RZ, R25 ;  /* 0x000000ffff187224 */ /* 0x000fe200078e0019 */
[----:B------:R-:W-:Y:S02]  /*d430*/  MOV R25, R26 ;  /* 0x0000001a00197202 */ /* 0x000fe40000000f00 */
[----:B------:R-:W-:Y:S02]  /*d440*/  MOV R26, R42 ;  /* 0x0000002a001a7202 */ /* 0x000fe40000000f00 */
[----:B------:R-:W-:Y:S02]  /*d450*/  MOV R42, R2 ;  /* 0x00000002002a7202 */ /* 0x000fe40000000f00 */
[----:B------:R-:W-:Y:S01]  /*d460*/  MOV R2, R246 ;  /* 0x000000f600027202 */ /* 0x000fe20000000f00 */
[----:B------:R4:W-:Y:S01]  /*d470*/  MUFU.EX2 R113, R5 ;  /* 0x0000000500717308 */ /* 0x0009e20000000800 */
[----:B------:R-:W-:Y:S01]  /*d480*/  IMAD.MOV.U32 R4, RZ, RZ, R6 ;  /* 0x000000ffff047224 */ /* 0x000fe200078e0006 */
[----:B------:R-:W-:-:S02]  /*d490*/  MOV R78, R251 ;  /* 0x000000fb004e7202 */ /* 0x000fc40000000f00 */
[----:B------:R-:W-:Y:S01]  /*d4a0*/  MOV R114, R42 ;  /* 0x0000002a00727202 */ /* 0x000fe20000000f00 */
[----:B------:R-:W-:Y:S01]  /*d4b0*/  FADD.FTZ R0, R4, R0 ;  /* 0x0000000004007221 */ /* 0x000fe20000010000 */
[----:B------:R-:W-:Y:S01]  /*d4c0*/  MOV R6, R24 ;  /* 0x0000001800067202 */ /* 0x000fe20000000f00 */
[----:B------:R-:W-:Y:S01]  /*d4d0*/  FADD.FTZ R4, R167, R160 ;  /* 0x000000a0a7047221 */ /* 0x000fe20000010000 */
[----:B------:R-:W-:Y:S01]  /*d4e0*/  MUFU.EX2 R109, R220 ;  /* 0x000000dc006d7308 */ /* 0x000fe20000000800 */
[----:B------:R-:W-:-:S07]  /*d4f0*/  MOV R140, R28 ;  /* 0x0000001c008c7202 */ /* 0x000fce0000000f00 */
[----:B------:R-:W-:Y:S01]  /*d500*/  MUFU.EX2 R248, R248 ;  /* 0x000000f800f87308 */ /* 0x000fe20000000800 */
[----:B----4-:R-:W-:-:S07]  /*d510*/  MOV R5, R7 ;  /* 0x0000000700057202 */ /* 0x010fce0000000f00 */
[----:B------:R-:W-:Y:S01]  /*d520*/  MUFU.EX2 R247, R247 ;  /* 0x000000f700f77308 */ /* 0x000fe20000000800 */
[----:B------:R-:W-:Y:S01]  /*d530*/  MOV R7, R25 ;  /* 0x0000001900077202 */ /* 0x000fe20000000f00 */
[----:B------:R-:W-:-:S06]  /*d540*/  IMAD.MOV.U32 R25, RZ, RZ, R2 ;  /* 0x000000ffff197224 */ /* 0x000fcc00078e0002 */
[----:B------:R-:W-:Y:S01]  /*d550*/  MUFU.EX2 R249, R249 ;  /* 0x000000f900f97308 */ /* 0x000fe20000000800 */
[----:B------:R-:W-:Y:S01]  /*d560*/  FADD.FTZ R2, R164, R161 ;  /* 0x000000a1a4027221 */ /* 0x000fe20000010000 */
[----:B------:R-:W-:Y:S01]  /*d570*/  MOV R24, R26 ;  /* 0x0000001a00187202 */ /* 0x000fe20000000f00 */
[----:B------:R-:W-:Y:S01]  /*d580*/  FADD.FTZ R3, R166, R3 ;  /* 0x00000003a6037221 */ /* 0x000fe20000010000 */
[----:B------:R-:W-:Y:S01]  /*d590*/  MOV R143, R40 ;  /* 0x00000028008f7202 */ /* 0x000fe20000000f00 */
[----:B------:R-:W-:Y:S01]  /*d5a0*/  FADD.FTZ R42, R165, R2 ;  /* 0x00000002a52a7221 */ /* 0x000fe20000010000 */
[----:B------:R-:W-:Y:S01]  /*d5b0*/  MOV R26, R243 ;  /* 0x000000f3001a7202 */ /* 0x000fe20000000f00 */
[----:B------:R-:W-:Y:S01]  /*d5c0*/  IMAD.MOV.U32 R165, RZ, RZ, R27 ;  /* 0x000000ffffa57224 */ /* 0x000fe200078e001b */
[----:B------:R-:W4:Y:S01]  /*d5d0*/  MUFU.EX2 R111, R219 ;  /* 0x000000db006f7308 */ /* 0x000f220000000800 */
[----:B------:R-:W-:Y:S01]  /*d5e0*/  MOV R167, R244 ;  /* 0x000000f400a77202 */ /* 0x000fe20000000f00 */
[----:B------:R1:W5:Y:S01]  /*d5f0*/  LDL.LU R221, [R1+0xa8] ;  /* 0x0000a80001dd7983 */ /* 0x0003620000300800 */
[----:B------:R-:W-:-:S02]  /*d600*/  MOV R28, R242 ;  /* 0x000000f2001c7202 */ /* 0x000fc40000000f00 */
[----:B------:R-:W-:-:S03]  /*d610*/  MOV R27, R245 ;  /* 0x000000f5001b7202 */ /* 0x000fc60000000f00 */
[----:B------:R-:W1:Y:S08]  /*d620*/  MUFU.EX2 R251, R218 ;  /* 0x000000da00fb7308 */ /* 0x000e700000000800 */
[----:B------:R-:W1:Y:S08]  /*d630*/  MUFU.EX2 R110, R217 ;  /* 0x000000d9006e7308 */ /* 0x000e700000000800 */
[----:B------:R-:W2:Y:S08]  /*d640*/  MUFU.EX2 R246, R212 ;  /* 0x000000d400f67308 */ /* 0x000eb00000000800 */
[----:B------:R-:W-:Y:S01]  /*d650*/  MUFU.EX2 R243, R116 ;  /* 0x0000007400f37308 */ /* 0x000fe20000000800 */
[----:B-1----:R-:W-:Y:S01]  /*d660*/  F2FP.PACK_AB R8, R108, R142 ;  /* 0x0000008e6c08723e */ /* 0x002fe200000000ff */
[----:B------:R-:W-:Y:S01]  /*d670*/  FADD.FTZ R40, R163, R4 ;  /* 0x00000004a3287221 */ /* 0x000fe20000010000 */
[----:B----4-:R-:W-:-:S02]  /*d680*/  F2FP.PACK_AB R10, R111, R109 ;  /* 0x0000006d6f0a723e */ /* 0x010fc400000000ff */
[----:B------:R-:W-:Y:S02]  /*d690*/  MOV R164, R5 ;  /* 0x0000000500a47202 */ /* 0x000fe40000000f00 */
[----:B------:R-:W-:Y:S01]  /*d6a0*/  MOV R121, R6 ;  /* 0x0000000600797202 */ /* 0x000fe20000000f00 */
[----:B------:R-:W1:Y:S01]  /*d6b0*/  MUFU.EX2 R244, R117 ;  /* 0x0000007500f47308 */ /* 0x000e620000000800 */
[----:B------:R-:W-:Y:S01]  /*d6c0*/  MOV R120, R7 ;  /* 0x0000000700787202 */ /* 0x000fe20000000f00 */
[----:B------:R-:W-:Y:S01]  /*d6d0*/  IMAD.MOV.U32 R122, RZ, RZ, R24 ;  /* 0x000000ffff7a7224 */ /* 0x000fe200078e0018 */
[----:B------:R-:W-:Y:S01]  /*d6e0*/  MOV R166, R25 ;  /* 0x0000001900a67202 */ /* 0x000fe20000000f00 */
[----:B------:R-:W-:Y:S01]  /*d6f0*/  FADD.FTZ R2, R250, R3 ;  /* 0x00000003fa027221 */ /* 0x000fe20000010000 */
[----:B------:R-:W-:Y:S01]  /*d700*/  MOV R115, R26 ;  /* 0x0000001a00737202 */ /* 0x000fe20000000f00 */
[----:B------:R4:W5:Y:S02]  /*d710*/  LDL.LU R220, [R1+0xa4] ;  /* 0x0000a40001dc7983 */ /* 0x0009640000300800 */
[----:B------:R-:W-:Y:S08]  /*d720*/  MUFU.EX2 R242, R118 ;  /* 0x0000007600f27308 */ /* 0x000ff00000000800 */
[----:B------:R-:W3:Y:S01]  /*d730*/  MUFU.EX2 R245, R119 ;  /* 0x0000007700f57308 */ /* 0x000ee20000000800 */
[----:B------:R-:W-:-:S02]  /*d740*/  F2FP.PACK_AB R9, R251, R248 ;  /* 0x000000f8fb09723e */ /* 0x000fc400000000ff */
[----:B------:R-:W-:Y:S02]  /*d750*/  F2FP.PACK_AB R11, R112, R110 ;  /* 0x0000006e700b723e */ /* 0x000fe400000000ff */
[----:B--2---:R-:W-:Y:S02]  /*d760*/  F2FP.PACK_AB R4, R247, R246 ;  /* 0x000000f6f704723e */ /* 0x004fe400000000ff */
[----:B-1----:R-:W-:Y:S02]  /*d770*/  F2FP.PACK_AB R5, R244, R243 ;  /* 0x000000f3f405723e */ /* 0x002fe400000000ff */
[----:B------:R-:W-:Y:S01]  /*d780*/  F2FP.PACK_AB R6, R113, R249 ;  /* 0x000000f97106723e */ /* 0x000fe200000000ff */
[----:B------:R-:W-:Y:S01]  /*d790*/  IMAD.MOV.U32 R25, RZ, RZ, R43 ;  /* 0x000000ffff197224 */ /* 0x000fe200078e002b */
[----:B------:R-:W-:Y:S01]  /*d7a0*/  MOV R141, R31 ;  /* 0x0000001f008d7202 */ /* 0x000fe20000000f00 */
[----:B------:R-:W-:Y:S01]  /*d7b0*/  IMAD.MOV.U32 R250, RZ, RZ, R78 ;  /* 0x000000fffffa7224 */ /* 0x000fe200078e004e */
[----:B------:R-:W-:Y:S01]  /*d7c0*/  MOV R24, R41 ;  /* 0x0000002900187202 */ /* 0x000fe20000000f00 */
[----:B------:R-:W-:Y:S01]  /*d7d0*/  MUFU.EX2 R241, R241 ;  /* 0x000000f100f17308 */ /* 0x000fe20000000800 */
[----:B------:R-:W-:Y:S01]  /*d7e0*/  MOV R26, R76 ;  /* 0x0000004c001a7202 */ /* 0x000fe20000000f00 */
[----:B------:R4:W5:Y:S01]  /*d7f0*/  LDL.LU R219, [R1+0xa0] ;  /* 0x0000a00001db7983 */ /* 0x0009620000300800 */
[----:B---3--:R-:W-:Y:S01]  /*d800*/  F2FP.PACK_AB R7, R245, R242 ;  /* 0x000000f2f507723e */ /* 0x008fe200000000ff */
[----:B------:R-:W-:Y:S01]  /*d810*/  FADD.FTZ R41, R162, R0 ;  /* 0x00000000a2297221 */ /* 0x000fe20000010000 */
[----:B------:R-:W-:-:S02]  /*d820*/  MOV R43, R77 ;  /* 0x0000004d002b7202 */ /* 0x000fc40000000f00 */
[----:B------:R-:W-:Y:S01]  /*d830*/  MOV R31, R79 ;  /* 0x0000004f001f7202 */ /* 0x000fe20000000f00 */
[C---:B------:R-:W-:Y:S01]  /*d840*/  HMMA.16816.F32 R160, R8.reuse, R16, R124 ;  /* 0x0000001008a0723c */ /* 0x040fe2000000187c */
[----:B------:R-:W-:Y:S01]  /*d850*/  MOV R123, R205 ;  /* 0x000000cd007b7202 */ /* 0x000fe20000000f00 */
[----:B------:R-:W-:Y:S01]  /*d860*/  IMAD.MOV.U32 R3, RZ, RZ, R24 ;  /* 0x000000ffff037224 */ /* 0x000fe200078e0018 */
[----:B------:R-:W-:Y:S01]  /*d870*/  MOV R0, R26 ;  /* 0x0000001a00007202 */ /* 0x000fe20000000f00 */
[----:B------:R-:W-:Y:S01]  /*d880*/  MUFU.EX2 R208, R208 ;  /* 0x000000d000d07308 */ /* 0x000fe20000000800 */
[----:B------:R4:W5:Y:S03]  /*d890*/  LDL.LU R218, [R1+0x9c] ;  /* 0x00009c0001da7983 */ /* 0x0009660000300800 */
[----:B------:R-:W-:Y:S01]  /*d8a0*/  HMMA.16816.F32 R76, R8, R22, R128 ;  /* 0x00000016084c723c */ /* 0x000fe20000001880 */
[----:B------:R-:W-:Y:S01]  /*d8b0*/  MOV R125, R207 ;  /* 0x000000cf007d7202 */ /* 0x000fe20000000f00 */
[----:B------:R-:W-:Y:S01]  /*d8c0*/  IMAD.MOV.U32 R126, RZ, RZ, R206 ;  /* 0x000000ffff7e7224 */ /* 0x000fe200078e00ce */
[----:B------:R-:W-:Y:S01]  /*d8d0*/  MOV R124, R27 ;  /* 0x0000001b007c7202 */ /* 0x000fe20000000f00 */
[----:B------:R-:W-:-:S04]  /*d8e0*/  IMAD.MOV.U32 R127, RZ, RZ, R29 ;  /* 0x000000ffff7f7224 */ /* 0x000fc800078e001d */
[----:B------:R-:W-:Y:S01]  /*d8f0*/  HMMA.16816.F32 R176, R4, R16, R176 ;  /* 0x0000001004b0723c */ /* 0x000fe200000018b0 */
[----:B------:R-:W-:-:S07]  /*d900*/  MOV R131, R140 ;  /* 0x0000008c00837202 */ /* 0x000fce0000000f00 */
        /* <DEDUP_REMOVED lines=9> */
[----:B------:R-:W-:Y:S01]  /*d9a0*/  MOV R143, R28 ;  /* 0x0000001c008f7202 */ /* 0x000fe20000000f00 */
[----:B------:R-:W1:Y:S01]  /*d9b0*/  LDSM.16.MT88.4 R24, [R213+0xf000] ;  /* 0x00f00000d518783b */ /* 0x000e620000004200 */
[----:B------:R-:W-:Y:S02]  /*d9c0*/  MOV R141, R30 ;  /* 0x0000001e008d7202 */ /* 0x000fe40000000f00 */
[----:B------:R-:W-:Y:S01]  /*d9d0*/  MOV R99, R31 ;  /* 0x0000001f00637202 */ /* 0x000fe20000000f00 */
[----:B------:R-:W-:Y:S02]  /*d9e0*/  LDSM.16.MT88.4 R20, [R214+0xf000] ;  /* 0x00f00000d614783b */ /* 0x000fe40000004200 */
[C---:B------:R-:W-:Y:S02]  /*d9f0*/  HMMA.16816.F32 R204, R8.reuse, R18, R104 ;  /* 0x0000001208cc723c */ /* 0x040fe40000001868 */
[----:B------:R-:W2:Y:S04]  /*da00*/  LDSM.16.MT88.4 R16, [R216+0xf000] ;  /* 0x00f00000d810783b */ /* 0x000ea80000004200 */
[----:B------:R-:W3:Y:S02]  /*da10*/  LDSM.16.MT88.4 R28, [R215+0xd000] ;  /* 0x00d00000d71c783b */ /* 0x000ee40000004200 */
[-C--:B------:R-:W-:Y:S08]  /*da20*/  HMMA.16816.F32 R136, R8, R12.reuse, R100 ;  /* 0x0000000c0888723c */ /* 0x080ff00000001864 */
[C---:B------:R-:W-:Y:S08]  /*da30*/  HMMA.16816.F32 R184, R4.reuse, R12, R184 ;  /* 0x0000000c04b8723c */ /* 0x040ff000000018b8 */
[----:B------:R-:W-:Y:S01]  /*da40*/  HMMA.16816.F32 R196, R4, R14, R196 ;  /* 0x0000000e04c4723c */ /* 0x000fe200000018c4 */
[----:B------:R-:W4:Y:S01]  /*da50*/  LDSM.16.MT88.4 R12, [R215+0xf000] ;  /* 0x00f00000d70c783b */ /* 0x000f220000004200 */
[----:B------:R-:W-:-:S02]  /*da60*/  FADD.FTZ R0, R0, R42 ;  /* 0x0000002a00007221 */ /* 0x000fc40000010000 */
[----:B------:R-:W-:Y:S01]  /*da70*/  FADD.FTZ R3, R3, R40 ;  /* 0x0000002803037221 */ /* 0x000fe20000010000 */
[----:B------:R-:W3:Y:S01]  /*da80*/  MUFU.EX2 R43, R43 ;  /* 0x0000002b002b7308 */ /* 0x000ee20000000800 */
[----:B------:R-:W-:Y:S01]  /*da90*/  FADD.FTZ R2, R129, R2 ;  /* 0x0000000281027221 */ /* 0x000fe20000010000 */
[----:B------:R3:W5:Y:S01]  /*daa0*/  LDL.LU R217, [R1+0x98] ;  /* 0x0000980001d97983 */ /* 0x0007620000300800 */
[C---:B-1----:R-:W-:Y:S08]  /*dab0*/  HMMA.16816.F32 R100, R4.reuse, R24, R92 ;  /* 0x000000180464723c */ /* 0x042ff0000000185c */
[-C--:B--2---:R-:W-:Y:S08]  /*dac0*/  HMMA.16816.F32 R104, R4, R16.reuse, R72 ;  /* 0x000000100468723c */ /* 0x084ff00000001848 */
[----:B------:R-:W-:Y:S01]  /*dad0*/  HMMA.16816.F32 R48, R8, R16, R48 ;  /* 0x000000100830723c */ /* 0x000fe20000001830 */
[----:B------:R1:W-:Y:S01]  /*dae0*/  MUFU.EX2 R17, R131 ;  /* 0x0000008300117308 */ /* 0x0003e20000000800 */
[----:B------:R-:W-:-:S06]  /*daf0*/  FADD.FTZ R0, R130, R0 ;  /* 0x0000000082007221 */ /* 0x000fcc0000010000 */
[----:B---3--:R-:W-:Y:S01]  /*db00*/  HMMA.16816.F32 R192, R4, R28, R192 ;  /* 0x0000001c04c0723c */ /* 0x008fe200000018c0 */
[----:B------:R-:W-:-:S07]  /*db10*/  FADD.FTZ R2, R114, R2 ;  /* 0x0000000272027221 */ /* 0x000fce0000010000 */
[C---:B------:R-:W-:Y:S01]  /*db20*/  HMMA.16816.F32 R200, R4.reuse, R30, R200 ;  /* 0x0000001e04c8723c */ /* 0x040fe200000018c8 */
[----:B-1----:R-:W-:Y:S01]  /*db30*/  MOV R131, R250 ;  /* 0x000000fa00837202 */ /* 0x002fe20000000f00 */
[----:B------:R-:W-:Y:S01]  /*db40*/  MUFU.EX2 R210, R210 ;  /* 0x000000d200d27308 */ /* 0x000fe20000000800 */
[----:B------:R-:W-:Y:S01]  /*db50*/  MOV R250, R165 ;  /* 0x000000a500fa7202 */ /* 0x000fe20000000f00 */
[----:B------:R1:W5:Y:S01]  /*db60*/  LDL.LU R212, [R1+0x94] ;  /* 0x0000940001d47983 */ /* 0x0003620000300800 */
[----:B------:R-:W-:Y:S01]  /*db70*/  FADD.FTZ R0, R115, R0 ;  /* 0x0000000073007221 */ /* 0x000fe20000010000 */
[----:B------:R-:W-:Y:S02]  /*db80*/  F2FP.PACK_AB R130, R43, R241 ;  /* 0x000000f12b82723e */ /* 0x000fe400000000ff */
[----:B------:R-:W-:Y:S01]  /*db90*/  HMMA.16816.F32 R88, R4, R26, R88 ;  /* 0x0000001a0458723c */ /* 0x000fe20000001858 */
[----:B------:R-:W-:Y:S01]  /*dba0*/  FADD.FTZ R3, R250, R3 ;  /* 0x00000003fa037221 */ /* 0x000fe20000010000 */
[----:B------:R-:W-:Y:S01]  /*dbb0*/  MUFU.EX2 R16, R164 ;  /* 0x000000a400107308 */ /* 0x000fe20000000800 */
[----:B------:R-:W-:-:S02]  /*dbc0*/  MOV R42, R111 ;  /* 0x0000006f002a7202 */ /* 0x000fc40000000f00 */
[----:B------:R-:W-:Y:S02]  /*dbd0*/  MOV R40, R109 ;  /* 0x0000006d00287202 */ /* 0x000fe40000000f00 */
[----:B------:R-:W-:Y:S01]  /*dbe0*/  MOV R250, R123 ;  /* 0x0000007b00fa7202 */ /* 0x000fe20000000f00 */
[C---:B------:R-:W-:Y:S02]  /*dbf0*/  HMMA.16816.F32 R84, R4.reuse, R20, R84 ;  /* 0x000000140454723c */ /* 0x040fe40000001854 */
[----:B------:R-:W-:Y:S06]  /*dc00*/  MUFU.EX2 R209, R209 ;  /* 0x000000d100d17308 */ /* 0x000fec0000000800 */
[C---:B------:R-:W-:Y:S01]  /*dc10*/  HMMA.16816.F32 R92, R4.reuse, R22, R80 ;  /* 0x00000016045c723c */ /* 0x040fe20000001850 */
[----:B------:R-:W-:Y:S01]  /*dc20*/  LDSM.16.MT88.4 R80, [R213+0xf800] ;  /* 0x00f80000d550783b */ /* 0x000fe20000004200 */
[----:B------:R-:W-:Y:S06]  /*dc30*/  MUFU.EX2 R211, R211 ;  /* 0x000000d300d37308 */ /* 0x000fec0000000800 */
[C---:B------:R-:W-:Y:S02]  /*dc40*/  HMMA.16816.F32 R68, R4.reuse, R18, R68 ;  /* 0x000000120444723c */ /* 0x040fe40000001844 */
[----:B------:R-:W-:Y:S06]  /*dc50*/  MUFU.EX2 R231, R231 ;  /* 0x000000e700e77308 */ /* 0x000fec0000000800 */
[C---:B----4-:R-:W-:Y:S08]  /*dc60*/  HMMA.16816.F32 R64, R4.reuse, R12, R64 ;  /* 0x0000000c0440723c */ /* 0x050ff00000001840 */
[----:B------:R-:W-:Y:S07]  /*dc70*/  HMMA.16816.F32 R60, R4, R14, R60 ;  /* 0x0000000e043c723c */ /* 0x000fee000000183c */
[----:B------:R-:W-:Y:S01]  /*dc80*/  FADD.FTZ R4, R128, R41 ;  /* 0x0000002980047221 */ /* 0x000fe20000010000 */
[----:B------:R-:W-:Y:S01]  /*dc90*/  HMMA.16816.F32 R56, R8, R20, R56 ;  /* 0x000000140838723c */ /* 0x000fe20000001838 */
[----:B------:R-:W2:Y:S01]  /*dca0*/  MUFU.EX2 R20, R166 ;  /* 0x000000a600147308 */ /* 0x000ea20000000800 */
[----:B------:R-:W-:Y:S01]  /*dcb0*/  MOV R41, R110 ;  /* 0x0000006e00297202 */ /* 0x000fe20000000f00 */
[----:B------:R-:W-:-:S05]  /*dcc0*/  FADD.FTZ R4, R131, R4 ;  /* 0x0000000483047221 */ /* 0x000fca0000010000 */
[C---:B------:R-:W-:Y:S01]  /*dcd0*/  HMMA.16816.F32 R52, R8.reuse, R22, R52 ;  /* 0x000000160834723c */ /* 0x040fe20000001834 */
[----:B------:R3:W4:Y:S07]  /*dce0*/  MUFU.EX2 R22, R167 ;  /* 0x000000a700167308 */ /* 0x00072e0000000800 */
[----:B------:R-:W-:Y:S01]  /*dcf0*/  HMMA.16816.F32 R144, R8, R28, R144 ;  /* 0x0000001c0890723c */ /* 0x000fe20000001890 */
[----:B------:R1:W-:Y:S01]  /*dd00*/  MUFU.EX2 R21, R99 ;  /* 0x0000006300157308 */ /* 0x0003e20000000800 */
[----:B--2---:R-:W-:-:S06]  /*dd10*/  F2FP.PACK_AB R129, R20, R17 ;  /* 0x000000111481723e */ /* 0x004fcc00000000ff */
[----:B------:R-:W-:Y:S01]  /*dd20*/  HMMA.16816.F32 R116, R8, R24, R152 ;  /* 0x000000180874723c */ /* 0x000fe20000001898 */
[----:B---3--:R-:W2:Y:S01]  /*dd30*/  LDSM.16.MT88.4 R164, [R213+0xd800] ;  /* 0x00d80000d5a4783b */ /* 0x008ea20000004200 */
[----:B------:R-:W3:Y:S01]  /*dd40*/  MUFU.EX2 R23, R124 ;  /* 0x0000007c00177308 */ /* 0x000ee20000000800 */
[----:B----4-:R-:W-:-:S04]  /*dd50*/  F2FP.PACK_AB R131, R208, R22 ;  /* 0x00000016d083723e */ /* 0x010fc800000000ff */
[----:B------:R-:W-:Y:S01]  /*dd60*/  MOV R155, R108 ;  /* 0x0000006c009b7202 */ /* 0x000fe20000000f00 */
[C---:B------:R-:W-:Y:S01]  /*dd70*/  HMMA.16816.F32 R28, R8.reuse, R30, R156 ;  /* 0x0000001e081c723c */ /* 0x040fe2000000189c */
[----:B-1----:R-:W-:Y:S04]  /*dd80*/  LDSM.16.MT88.4 R96, [R214+0xf800] ;  /* 0x00f80000d660783b */ /* 0x002fe80000004200 */
[----:B------:R-:W1:Y:S03]  /*dd90*/  LDSM.16.MT88.4 R156, [R214+0xd800] ;  /* 0x00d80000d69c783b */ /* 0x000e660000004200 */
[----:B------:R-:W-:Y:S01]  /*dda0*/  HMMA.16816.F32 R24, R8, R26, R148 ;  /* 0x0000001a0818723c */ /* 0x000fe20000001894 */
[----:B------:R-:W-:Y:S01]  /*ddb0*/  LDSM.16.MT88.4 R148, [R216+0xd800] ;  /* 0x00d80000d894783b */ /* 0x000fe20000004200 */
[----:B---3--:R-:W-:-:S06]  /*ddc0*/  F2FP.PACK_AB R128, R23, R21 ;  /* 0x000000151780723e */ /* 0x008fcc00000000ff */
[C---:B------:R-:W-:Y:S01]  /*ddd0*/  HMMA.16816.F32 R36, R8.reuse, R18, R36 ;  /* 0x000000120824723c */ /* 0x040fe20000001824 */
[----:B------:R3:W-:Y:S06]  /*dde0*/  MUFU.EX2 R18, R127 ;  /* 0x0000007f00127308 */ /* 0x0007ec0000000800 */
[----:B------:R-:W-:Y:S01]  /*ddf0*/  IMAD.MOV.U32 R19, RZ, RZ, R140 ;  /* 0x000000ffff137224 */ /* 0x000fe200078e008c */
[C---:B------:R-:W-:Y:S01]  /*de00*/  HMMA.16816.F32 R44, R8.reuse, R12, R44 ;  /* 0x0000000c082c723c */ /* 0x040fe2000000182c */
[----:B------:R-:W4:Y:S07]  /*de10*/  MUFU.EX2 R12, R125 ;  /* 0x0000007d000c7308 */ /* 0x000f2e0000000800 */
[----:B------:R-:W-:Y:S01]  /*de20*/  HMMA.16816.F32 R32, R8, R14, R32 ;  /* 0x0000000e0820723c */ /* 0x000fe20000001820 */
[----:B------:R-:W1:Y:S01]  /*de30*/  MUFU.EX2 R13, R126 ;  /* 0x0000007e000d7308 */ /* 0x000e620000000800 */
[----:B---3--:R-:W-:-:S05]  /*de40*/  F2FP.PACK_AB R127, R231, R211 ;  /* 0x000000d3e77f723e */ /* 0x008fca00000000ff */
[----:B------:R-:W-:Y:S01]  /*de50*/  FADD.FTZ R10, R120, R4 ;  /* 0x00000004780a7221 */ /* 0x000fe20000010000 */
[----:B------:R-:W-:Y:S01]  /*de60*/  MOV R14, R113 ;  /* 0x00000071000e7202 */ /* 0x000fe20000000f00 */
[----:B------:R-:W-:Y:S01]  /*de70*/  IMAD.MOV.U32 R11, RZ, RZ, R112 ;  /* 0x000000ffff0b7224 */ /* 0x000fe200078e0070 */
[----:B------:R-:W-:Y:S01]  /*de80*/  LDSM.16.MT88.4 R4, [R215+0xf800] ;  /* 0x00f80000d704783b */ /* 0x000fe20000004200 */
[----:B------:R-:W-:Y:S01]  /*de90*/  FADD.FTZ R9, R121, R3 ;  /* 0x0000000379097221 */ /* 0x000fe20000010000 */
[----:B------:R-:W-:Y:S01]  /*dea0*/  MOV R15, R141 ;  /* 0x0000008d000f7202 */ /* 0x000fe20000000f00 */
[----:B------:R-:W-:Y:S01]  /*deb0*/  FADD.FTZ R8, R122, R2 ;  /* 0x000000027a087221 */ /* 0x000fe20000010000 */
[----:B------:R-:W3:Y:S01]  /*dec0*/  LDSM.16.MT88.4 R112, [R216+0xf800] ;  /* 0x00f80000d870783b */ /* 0x000ee20000004200 */
[----:B------:R-:W-:Y:S01]  /*ded0*/  MOV R3, R142 ;  /* 0x0000008e00037202 */ /* 0x000fe20000000f00 */
[----:B--2---:R-:W-:Y:S01]  /*dee0*/  HMMA.16816.F32 R168, R128, R164, R168 ;  /* 0x000000a480a8723c */ /* 0x004fe200000018a8 */
[----:B------:R-:W-:-:S02]  /*def0*/  MOV R2, R143 ;  /* 0x0000008f00027202 */ /* 0x000fc40000000f00 */
[----:B------:R-:W2:Y:S01]  /*df00*/  LDSM.16.MT88.4 R140, [R215+0xd800] ;  /* 0x00d80000d78c783b */ /* 0x000ea20000004200 */
[----:B----4-:R-:W-:Y:S01]  /*df10*/  F2FP.PACK_AB R124, R12, R16 ;  /* 0x000000100c7c723e */ /* 0x010fe200000000ff */
[----:B------:R-:W-:Y:S01]  /*df20*/  FADD.FTZ R3, R3, R10 ;  /* 0x0000000a03037221 */ /* 0x000fe20000010000 */
[----:B------:R-:W-:Y:S01]  /*df30*/  F2FP.PACK_AB R125, R209, R210 ;  /* 0x000000d2d17d723e */ /* 0x000fe200000000ff */
[----:B------:R-:W-:Y:S01]  /*df40*/  FADD.FTZ R0, R2, R0 ;  /* 0x0000000002007221 */ /* 0x000fe20000010000 */
[----:B-1----:R-:W-:Y:S01]  /*df50*/  F2FP.PACK_AB R126, R18, R13 ;  /* 0x0000000d127e723e */ /* 0x002fe200000000ff */
[----:B------:R-:W-:Y:S01]  /*df60*/  HMMA.16816.F32 R160, R128, R156, R160 ;  /* 0x0000009c80a0723c */ /* 0x000fe200000018a0 */
[----:B------:R-:W-:-:S04]  /*df70*/  FADD.FTZ R2, R248, R9 ;  /* 0x00000009f8027221 */ /* 0x000fc80000010000 */
[----:B------:R-:W-:-:S03]  /*df80*/  FADD.FTZ R2, R251, R2 ;  /* 0x00000002fb027221 */ /* 0x000fc60000010000 */
[C---:B------:R-:W-:Y:S08]  /*df90*/  HMMA.16816.F32 R172, R124.reuse, R164, R172 ;  /* 0x000000a47cac723c */ /* 0x040ff000000018ac */
[-C--:B------:R-:W-:Y:S08]  /*dfa0*/  HMMA.16816.F32 R180, R124, R166.reuse, R180 ;  /* 0x000000a67cb4723c */ /* 0x080ff000000018b4 */
[----:B------:R-:W-:Y:S08]  /*dfb0*/  HMMA.16816.F32 R164, R128, R166, R76 ;  /* 0x000000a680a4723c */ /* 0x000ff0000000184c */
[C---:B------:R-:W-:Y:S08]  /*dfc0*/  HMMA.16816.F32 R76, R124.reuse, R82, R88 ;  /* 0x000000527c4c723c */ /* 0x040ff00000001858 */
[C---:B---3--:R-:W-:Y:S08]  /*dfd0*/  HMMA.16816.F32 R108, R124.reuse, R114, R68 ;  /* 0x000000727c6c723c */ /* 0x048ff00000001844 */
[C---:B------:R-:W-:Y:S07]  /*dfe0*/  HMMA.16816.F32 R120, R124.reuse, R4, R64 ;  /* 0x000000047c78723c */ /* 0x040fee0000001840 */
[----:B------:R-:W-:Y:S01]  /*dff0*/  IMAD.MOV.U32 R67, RZ, RZ, R155 ;  /* 0x000000ffff437224 */ /* 0x000fe200078e009b */
[C---:B------:R-:W-:Y:S08]  /*e000*/  HMMA.16816.F32 R72, R124.reuse, R80, R100 ;  /* 0x000000507c48723c */ /* 0x040ff00000001864 */
[----:B------:R-:W-:Y:S08]  /*e010*/  HMMA.16816.F32 R88, R124, R96, R84 ;  /* 0x000000607c58723c */ /* 0x000ff00000001854 */
[----:B------:R-:W-:Y:S08]  /*e020*/  HMMA.16816.F32 R68, R128, R80, R116 ;  /* 0x000000508044723c */ /* 0x000ff00000001874 */
        /* <DEDUP_REMOVED lines=12> */
[C---:B------:R-:W-:Y:S07]  /*e0f0*/  HMMA.16816.F32 R116, R128.reuse, R4, R44 ;  /* 0x000000048074723c */ /* 0x040fee000000182c */
[----:B------:R-:W-:Y:S01]  /*e100*/  FADD.FTZ R5, R246, R8 ;  /* 0x00000008f6057221 */ /* 0x000fe20000010000 */
[----:B------:R-:W-:Y:S01]  /*e110*/  HMMA.16816.F32 R156, R128, R158, R204 ;  /* 0x0000009e809c723c */ /* 0x000fe200000018cc */
[----:B------:R-:W-:-:S02]  /*e120*/  FADD.FTZ R4, R243, R0 ;  /* 0x00000000f3047221 */ /* 0x000fc40000010000 */
[----:B------:R-:W-:-:S05]  /*e130*/  FADD.FTZ R0, R247, R5 ;  /* 0x00000005f7007221 */ /* 0x000fca0000010000 */
[C---:B------:R-:W-:Y:S07]  /*e140*/  HMMA.16816.F32 R148, R128.reuse, R150, R132 ;  /* 0x000000968094723c */ /* 0x040fee0000001884 */
[----:B------:R-:W-:Y:S01]  /*e150*/  MOV R133, R15 ;  /* 0x0000000f00857202 */ /* 0x000fe20000000f00 */
[----:B------:R-:W-:Y:S01]  /*e160*/  HMMA.16816.F32 R140, R128, R142, R28 ;  /* 0x0000008e808c723c */ /* 0x000fe2000000181c */
[----:B------:R-:W-:Y:S02]  /*e170*/  MOV R135, R252 ;  /* 0x000000fc00877202 */ /* 0x000fe40000000f00 */
[----:B------:R-:W-:-:S02]  /*e180*/  MOV R132, R19 ;  /* 0x0000001300847202 */ /* 0x000fc40000000f00 */
[----:B------:R-:W-:-:S03]  /*e190*/  MOV R134, R250 ;  /* 0x000000fa00867202 */ /* 0x000fc60000000f00 */
        /* <DEDUP_REMOVED lines=36> */
[----:B------:R-:W2:Y:S04]  /*e3e0*/  LDL.64 R40, [R1+0x78] ;  /* 0x0000780001287983 */ /* 0x000ea80000100a00 */
        /* <DEDUP_REMOVED lines=10> */
[----:B-1----:R-:W-:Y:S02]  /*e490*/  MOV R4, UR16 ;  /* 0x0000001000047c02 */ /* 0x002fe40008000f00 */
[----:B------:R-:W-:-:S03]  /*e4a0*/  MOV R5, UR17 ;  /* 0x0000001100057c02 */ /* 0x000fc60008000f00 */
        /* <DEDUP_REMOVED lines=50> */
[-C--:B------:R-:W-:Y:S08]  /*e7d0*/  HMMA.16816.F32 R208, R8, R32.reuse, R208 ;  /* 0x0000002008d0723c */ /* 0x080ff000000018d0 */
[----:B------:R-:W-:Y:S01]  /*e7e0*/  HMMA.16816.F32 R204, R4, R32, R204 ;  /* 0x0000002004cc723c */ /* 0x000fe200000018cc */
[----:B------:R-:W-:Y:S01]  /*e7f0*/  IMAD.MOV.U32 R231, RZ, RZ, R56 ;  /* 0x000000ffffe77224 */ /* 0x000fe200078e0038 */
[----:B------:R-:W-:-:S02]  /*e800*/  MOV R37, R57 ;  /* 0x0000003900257202 */ /* 0x000fc40000000f00 */
[----:B------:R-:W-:-:S03]  /*e810*/  MOV R36, R58 ;  /* 0x0000003a00247202 */ /* 0x000fc60000000f00 */
[----:B------:R-:W-:Y:S01]  /*e820*/  IMAD.MOV.U32 R32, RZ, RZ, R60 ;  /* 0x000000ffff207224 */ /* 0x000fe200078e003c */
[-C--:B------:R-:W-:Y:S01]  /*e830*/  HMMA.16816.F32 R244, R8, R28.reuse, R136 ;  /* 0x0000001c08f4723c */ /* 0x080fe20000001888 */
[----:B------:R-:W-:Y:S01]  /*e840*/  MOV R33, R59 ;  /* 0x0000003b00217202 */ /* 0x000fe20000000f00 */
[----:B------:R-:W-:Y:S01]  /*e850*/  IMAD.MOV.U32 R242, RZ, RZ, R52 ;  /* 0x000000fffff27224 */ /* 0x000fe200078e0034 */
[----:B------:R-:W-:Y:S02]  /*e860*/  MOV R241, R53 ;  /* 0x0000003500f17202 */ /* 0x000fe40000000f00 */
[----:B------:R-:W-:Y:S02]  /*e870*/  MOV R21, R54 ;  /* 0x0000003600157202 */ /* 0x000fe40000000f00 */
[----:B------:R-:W-:Y:S01]  /*e880*/  MOV R20, R55 ;  /* 0x0000003700147202 */ /* 0x000fe20000000f00 */
[----:B------:R-:W-:Y:S07]  /*e890*/  HMMA.16816.F32 R132, R4, R28, R132 ;  /* 0x0000001c0484723c */ /* 0x000fee0000001884 */
[----:B------:R-:W-:Y:S01]  /*e8a0*/  MOV R29, R61 ;  /* 0x0000003d001d7202 */ /* 0x000fe20000000f00 */
[----:B------:R-:W-:Y:S07]  /*e8b0*/  HMMA.16816.F32 R248, R8, R24, R64 ;  /* 0x0000001808f8723c */ /* 0x000fee0000001840 */
[----:B------:R-:W-:Y:S01]  /*e8c0*/  MOV R25, R62 ;  /* 0x0000003e00197202 */ /* 0x000fe20000000f00 */
[----:B------:R-:W-:Y:S01]  /*e8d0*/  HMMA.16816.F32 R56, R12, R46, RZ ;  /* 0x0000002e0c38723c */ /* 0x000fe200000018ff */
[----:B------:R-:W-:-:S07]  /*e8e0*/  MOV R24, R63 ;  /* 0x0000003f00187202 */ /* 0x000fce0000000f00 */
[C---:B------:R-:W-:Y:S08]  /*e8f0*/  HMMA.16816.F32 R60, R12.reuse, R50, RZ ;  /* 0x000000320c3c723c */ /* 0x040ff000000018ff */
[----:B------:R-:W-:Y:S01]  /*e900*/  HMMA.16816.F32 R52, R12, R42, RZ ;  /* 0x0000002a0c34723c */ /* 0x000fe200000018ff */
[----:B------:R-:W-:Y:S01]  /*e910*/  IMAD.MOV.U32 R28, RZ, RZ, R248 ;  /* 0x000000ffff1c7224 */ /* 0x000fe200078e00f8 */
[----:B------:R-:W-:-:S02]  /*e920*/  MOV R3, R249 ;  /* 0x000000f900037202 */ /* 0x000fc40000000f00 */
[----:B------:R-:W-:Y:S02]  /*e930*/  MOV R2, R250 ;  /* 0x000000fa00027202 */ /* 0x000fe40000000f00 */
[----:B------:R-:W-:Y:S02]  /*e940*/  MOV R0, R251 ;  /* 0x000000fb00007202 */ /* 0x000fe40000000f00 */
[C---:B------:R-:W-:Y:S08]  /*e950*/  HMMA.16816.F32 R48, R16.reuse, R50, RZ ;  /* 0x000000321030723c */ /* 0x040ff000000018ff */
[C---:B------:R-:W-:Y:S08]  /*e960*/  HMMA.16816.F32 R44, R16.reuse, R46, RZ ;  /* 0x0000002e102c723c */ /* 0x040ff000000018ff */
[----:B------:R-:W-:Y:S08]  /*e970*/  HMMA.16816.F32 R40, R16, R42, RZ ;  /* 0x0000002a1028723c */ /* 0x000ff000000018ff */
[-C--:B------:R-:W-:Y:S08]  /*e980*/  HMMA.16816.F32 R12, R12, R38.reuse, RZ ;  /* 0x000000260c0c723c */ /* 0x080ff000000018ff */
[----:B------:R-:W-:Y:S08]  /*e990*/  HMMA.16816.F32 R16, R16, R38, RZ ;  /* 0x000000261010723c */ /* 0x000ff000000018ff */
[C---:B------:R-:W-:Y:S08]  /*e9a0*/  HMMA.16816.F32 R64, R4.reuse, R30, R56 ;  /* 0x0000001e0440723c */ /* 0x040ff00000001838 */
[C---:B------:R-:W-:Y:S08]  /*e9b0*/  HMMA.16816.F32 R60, R4.reuse, R34, R60 ;  /* 0x00000022043c723c */ /* 0x040ff0000000183c */
[C---:B------:R-:W-:Y:S08]  /*e9c0*/  HMMA.16816.F32 R136, R4.reuse, R26, R52 ;  /* 0x0000001a0488723c */ /* 0x040ff00000001834 */
[----:B------:R-:W-:Y:S01]  /*e9d0*/  HMMA.16816.F32 R248, R4, R22, R12 ;  /* 0x0000001604f8723c */ /* 0x000fe2000000180c */
[----:B------:R-:W-:Y:S04]  /*e9e0*/  LDSM.16.M88.4 R4, [R222+0x2000] ;  /* 0x00200000de04783b */ /* 0x000fe80000000200 */
[----:B------:R-:W1:Y:S03]  /*e9f0*/  LDSM.16.M88.4 R12, [R218+0x8000] ;  /* 0x00800000da0c783b */ /* 0x000e660000000200 */
[C---:B------:R-:W-:Y:S08]  /*ea00*/  HMMA.16816.F32 R48, R8.reuse, R34, R48 ;  /* 0x000000220830723c */ /* 0x040ff00000001830 */
[C---:B------:R-:W-:Y:S08]  /*ea10*/  HMMA.16816.F32 R56, R8.reuse, R30, R44 ;  /* 0x0000001e0838723c */ /* 0x040ff0000000182c */
[C---:B------:R-:W-:Y:S08]  /*ea20*/  HMMA.16816.F32 R40, R8.reuse, R26, R40 ;  /* 0x0000001a0828723c */ /* 0x040ff00000001828 */
[----:B------:R-:W-:Y:S01]  /*ea30*/  HMMA.16816.F32 R16, R8, R22, R16 ;  /* 0x000000160810723c */ /* 0x000fe20000001810 */
[----:B------:R-:W2:Y:S07]  /*ea40*/  LDSM.16.M88.4 R8, [R222] ;  /* 0x00000000de08783b */ /* 0x000eae0000000200 */
[----:B-1----:R-:W-:Y:S07]  /*ea50*/  HMMA.16816.F32 R52, R4, R12, R204 ;  /* 0x0000000c0434723c */ /* 0x002fee00000018cc */
[----:B------:R-:W-:Y:S01]  /*ea60*/  MOV R206, R21 ;  /* 0x0000001500ce7202 */ /* 0x000fe20000000f00 */
[----:B------:R-:W-:Y:S01]  /*ea70*/  IMAD.MOV.U32 R204, RZ, RZ, R242 ;  /* 0x000000ffffcc7224 */ /* 0x000fe200078e00f2 */
[----:B------:R-:W-:-:S02]  /*ea80*/  MOV R207, R20 ;  /* 0x0000001400cf7202 */ /* 0x000fc40000000f00 */
[----:B------:R-:W-:Y:S01]  /*ea90*/  MOV R205, R241 ;  /* 0x000000f100cd7202 */ /* 0x000fe20000000f00 */
[C---:B--2---:R-:W-:Y:S07]  /*eaa0*/  HMMA.16816.F32 R44, R8.reuse, R12, R208 ;  /* 0x0000000c082c723c */ /* 0x044fee00000018d0 */
[----:B------:R-:W-:Y:S01]  /*eab0*/  MOV R209, R37 ;  /* 0x0000002500d17202 */ /* 0x000fe20000000f00 */
[----:B------:R-:W-:Y:S01]  /*eac0*/  HMMA.16816.F32 R20, R8, R14, R48 ;  /* 0x0000000e0814723c */ /* 0x000fe20000001830 */
[----:B------:R-:W-:Y:S01]  /*ead0*/  MOV R210, R36 ;  /* 0x0000002400d27202 */ /* 0x000fe20000000f00 */
[----:B------:R-:W-:Y:S01]  /*eae0*/  IMAD.MOV.U32 R208, RZ, RZ, R231 ;  /* 0x000000ffffd07224 */ /* 0x000fe200078e00e7 */
[----:B------:R-:W-:-:S05]  /*eaf0*/  MOV R211, R33 ;  /* 0x0000002100d37202 */ /* 0x000fca0000000f00 */
[----:B------:R-:W-:Y:S01]  /*eb00*/  HMMA.16816.F32 R36, R4, R14, R60 ;  /* 0x0000000e0424723c */ /* 0x000fe2000000183c */
[----:B------:R-:W1:Y:S06]  /*eb10*/  LDSM.16.M88.4 R12, [R218+0x8800] ;  /* 0x00880000da0c783b */ /* 0x000e6c0000000200 */
[----:B------:R-:W-:Y:S01]  /*eb20*/  IMAD.MOV.U32 R60, RZ, RZ, R32 ;  /* 0x000000ffff3c7224 */ /* 0x000fe200078e0020 */
[----:B------:R-:W-:Y:S02]  /*eb30*/  MOV R61, R29 ;  /* 0x0000001d003d7202 */ /* 0x000fe40000000f00 */
[----:B------:R-:W-:-:S02]  /*eb40*/  MOV R62, R25 ;  /* 0x00000019003e7202 */ /* 0x000fc40000000f00 */
[----:B------:R-:W-:Y:S01]  /*eb50*/  MOV R63, R24 ;  /* 0x00000018003f7202 */ /* 0x000fe20000000f00 */
[----:B-1----:R-:W-:Y:S07]  /*eb60*/  HMMA.16816.F32 R32, R8, R12, R244 ;  /* 0x0000000c0820723c */ /* 0x002fee00000018f4 */
[----:B------:R-:W-:Y:S01]  /*eb70*/  IMAD.MOV.U32 R244, RZ, RZ, R28 ;  /* 0x000000fffff47224 */ /* 0x000fe200078e001c */
[----:B------:R-:W-:Y:S01]  /*eb80*/  HMMA.16816.F32 R24, R4, R14, R64 ;  /* 0x0000000e0418723c */ /* 0x000fe20000001840 */
[----:B------:R-:W-:-:S02]  /*eb90*/  MOV R245, R3 ;  /* 0x0000000300f57202 */ /* 0x000fc40000000f00 */
[----:B------:R-:W-:Y:S02]  /*eba0*/  MOV R246, R2 ;  /* 0x0000000200f67202 */ /* 0x000fe40000000f00 */
[----:B------:R-:W-:-:S03]  /*ebb0*/  MOV R247, R0 ;  /* 0x0000000000f77202 */ /* 0x000fc60000000f00 */
        /* <DEDUP_REMOVED lines=12> */
[----:B------:R-:W-:Y:S01]  /*ec80*/  MOV R42, R65 ;  /* 0x00000041002a7202 */ /* 0x000fe20000000f00 */
[----:B------:R-:W-:Y:S01]  /*ec90*/  HMMA.16816.F32 R204, R8, R14, R16 ;  /* 0x0000000e08cc723c */ /* 0x000fe20000001810 */
[----:B------:R-:W-:Y:S01]  /*eca0*/  MOV R41, R66 ;  /* 0x0000004200297202 */ /* 0x000fe20000000f00 */
[----:B------:R-:W-:Y:S01]  /*ecb0*/  LDSM.16.M88.4 R12, [R217] ;  /* 0x00000000d90c783b */ /* 0x000fe20000000200 */
[----:B------:R-:W-:-:S03]  /*ecc0*/  MOV R40, R67 ;  /* 0x0000004300287202 */ /* 0x000fc60000000f00 */
[----:B------:R-:W-:Y:S01]  /*ecd0*/  IMAD.MOV.U32 R67, RZ, RZ, R4 ;  /* 0x000000ffff437224 */ /* 0x000fe200078e0004 */
[----:B------:R-:W-:Y:S01]  /*ece0*/  MOV R66, R5 ;  /* 0x0000000500427202 */ /* 0x000fe20000000f00 */
[----:B------:R-:W1:Y:S01]  /*ecf0*/  LDSM.16.M88.4 R8, [R221] ;  /* 0x00000000dd08783b */ /* 0x000e620000000200 */
[----:B------:R-:W-:Y:S02]  /*ed00*/  MOV R65, R6 ;  /* 0x0000000600417202 */ /* 0x000fe40000000f00 */
[----:B------:R-:W-:Y:S02]  /*ed10*/  MOV R64, R7 ;  /* 0x0000000700407202 */ /* 0x000fe40000000f00 */
[----:B------:R-:W2:Y:S01]  /*ed20*/  LDSM.16.M88.4 R4, [R221+0x2000] ;  /* 0x00200000dd04783b */ /* 0x000ea20000000200 */
[-C--:B-1----:R-:W-:Y:S07]  /*ed30*/  HMMA.16816.F32 R248, R8, R12.reuse, R44 ;  /* 0x0000000c08f8723c */ /* 0x082fee000000182c */
[----:B------:R-:W-:Y:S01]  /*ed40*/  IMAD.MOV.U32 R44, RZ, RZ, R43 ;  /* 0x000000ffff2c7224 */ /* 0x000fe200078e002b */
[----:B--2---:R-:W-:Y:S01]  /*ed50*/  HMMA.16816.F32 R52, R4, R12, R52 ;  /* 0x0000000c0434723c */ /* 0x004fe20000001834 */
[----:B------:R-:W-:-:S02]  /*ed60*/  MOV R45, R42 ;  /* 0x0000002a002d7202 */ /* 0x000fc40000000f00 */
[----:B------:R-:W-:Y:S02]  /*ed70*/  MOV R46, R41 ;  /* 0x00000029002e7202 */ /* 0x000fe40000000f00 */
[----:B------:R-:W-:-:S03]  /*ed80*/  MOV R47, R40 ;  /* 0x00000028002f7202 */ /* 0x000fc60000000f00 */
[----:B------:R-:W-:Y:S11]  /*ed90*/  HMMA.16816.F32 R208, R4, R14, R36 ;  /* 0x0000000e04d0723c */ /* 0x000ff60000001824 */
[----:B------:R-:W-:Y:S05]  /*eda0*/  @!UPT UIADD3 URZ, URZ, URZ, URZ ;  /* 0x0000003f3f3ff290 */ /* 0x000fea000fffe03f */
[----:B------:R-:W-:Y:S01]  /*edb0*/  IMAD.MOV.U32 R16, RZ, RZ, R52 ;  /* 0x000000ffff107224 */ /* 0x000fe200078e0034 */
[----:B------:R-:W-:Y:S01]  /*edc0*/  MOV R3, R53 ;  /* 0x0000003500037202 */ /* 0x000fe20000000f00 */
[----:B------:R-:W-:Y:S01]  /*edd0*/  IMAD.MOV.U32 R52, RZ, RZ, R67 ;  /* 0x000000ffff347224 */ /* 0x000fe200078e0043 */
[----:B------:R-:W-:Y:S02]  /*ede0*/  MOV R2, R54 ;  /* 0x0000003600027202 */ /* 0x000fe40000000f00 */
[----:B------:R-:W-:Y:S02]  /*edf0*/  MOV R0, R55 ;  /* 0x0000003700007202 */ /* 0x000fe40000000f00 */
[----:B------:R-:W-:Y:S02]  /*ee00*/  MOV R53, R66 ;  /* 0x0000004200357202 */ /* 0x000fe40000000f00 */
[----:B------:R-:W-:Y:S02]  /*ee10*/  MOV R54, R65 ;  /* 0x0000004100367202 */ /* 0x000fe40000000f00 */
[----:B------:R-:W-:-:S02]  /*ee20*/  MOV R55, R64 ;  /* 0x0000004000377202 */ /* 0x000fc40000000f00 */
[C---:B------:R-:W-:Y:S01]  /*ee30*/  HMMA.16816.F32 R64, R8.reuse, R14, R20 ;  /* 0x0000000e0840723c */ /* 0x040fe20000001814 */
[----:B------:R-:W1:Y:S07]  /*ee40*/  LDSM.16.M88.4 R12, [R217+0x800] ;  /* 0x00080000d90c783b */ /* 0x000e6e0000000200 */
[-C--:B-1----:R-:W-:Y:S08]  /*ee50*/  HMMA.16816.F32 R32, R8, R12.reuse, R32 ;  /* 0x0000000c0820723c */ /* 0x082ff00000001820 */
[----:B------:R-:W-:Y:S08]  /*ee60*/  HMMA.16816.F32 R40, R4, R12, R28 ;  /* 0x0000000c0428723c */ /* 0x000ff0000000181c */
[----:B------:R-:W-:Y:S08]  /*ee70*/  HMMA.16816.F32 R20, R8, R14, R48 ;  /* 0x0000000e0814723c */ /* 0x000ff00000001830 */
[----:B------:R-:W-:Y:S01]  /*ee80*/  IMAD.MOV.U32 R231, RZ, RZ, R32 ;  /* 0x000000ffffe77224 */ /* 0x000fe200078e0020 */
[----:B------:R-:W-:-:S02]  /*ee90*/  MOV R19, R33 ;  /* 0x0000002100137202 */ /* 0x000fc40000000f00 */
[----:B------:R-:W-:Y:S02]  /*eea0*/  MOV R18, R34 ;  /* 0x0000002200127202 */ /* 0x000fe40000000f00 */
[----:B------:R-:W-:Y:S02]  /*eeb0*/  MOV R17, R35 ;  /* 0x0000002300117202 */ /* 0x000fe40000000f00 */
[C---:B------:R-:W-:Y:S01]  /*eec0*/  HMMA.16816.F32 R32, R4.reuse, R14, R24 ;  /* 0x0000000e0420723c */ /* 0x040fe20000001818 */
[----:B------:R-:W1:Y:S07]  /*eed0*/  LDSM.16.M88.4 R12, [R217+0x1000] ;  /* 0x00100000d90c783b */ /* 0x000e6e0000000200 */
[C---:B-1----:R-:W-:Y:S07]  /*eee0*/  HMMA.16816.F32 R28, R4.reuse, R12, R60 ;  /* 0x0000000c041c723c */ /* 0x042fee000000183c */
[----:B------:R-:W-:Y:S01]  /*eef0*/  MOV R61, R19 ;  /* 0x00000013003d7202 */ /* 0x000fe20000000f00 */
[----:B------:R-:W-:Y:S01]  /*ef00*/  HMMA.16816.F32 R24, R4, R14, R136 ;  /* 0x0000000e0418723c */ /* 0x000fe20000001888 */
[----:B------:R-:W-:Y:S01]  /*ef10*/  MOV R62, R18 ;  /* 0x00000012003e7202 */ /* 0x000fe20000000f00 */
[----:B------:R-:W-:Y:S01]  /*ef20*/  IMAD.MOV.U32 R60, RZ, RZ, R231 ;  /* 0x000000ffff3c7224 */ /* 0x000fe200078e00e7 */
[----:B------:R-:W-:-:S04]  /*ef30*/  MOV R63, R17 ;  /* 0x00000011003f7202 */ /* 0x000fc80000000f00 */
[----:B------:R-:W-:Y:S01]  /*ef40*/  IMAD.MOV.U32 R136, RZ, RZ, R16 ;  /* 0x000000ffff887224 */ /* 0x000fe200078e0010 */
[----:B------:R-:W-:Y:S01]  /*ef50*/  HMMA.16816.F32 R36, R8, R12, R56 ;  /* 0x0000000c0824723c */ /* 0x000fe20000001838 */
[----:B------:R-:W-:Y:S02]  /*ef60*/  MOV R137, R3 ;  /* 0x0000000300897202 */ /* 0x000fe40000000f00 */
[----:B------:R-:W-:Y:S02]  /*ef70*/  MOV R138, R2 ;  /* 0x00000002008a7202 */ /* 0x000fe40000000f00 */
[----:B------:R-:W-:-:S03]  /*ef80*/  MOV R139, R0 ;  /* 0x00000000008b7202 */ /* 0x000fc60000000f00 */
[----:B------:R-:W-:Y:S01]  /*ef90*/  HMMA.16816.F32 R16, R8, R14, R132 ;  /* 0x0000000e0810723c */ /* 0x000fe20000001884 */
[----:B------:R-:W1:Y:S07]  /*efa0*/  LDSM.16.M88.4 R12, [R217+0x1800] ;  /* 0x00180000d90c783b */ /* 0x000e6e0000000200 */
        /* <DEDUP_REMOVED lines=11> */
[----:B------:R-:W-:-:S02]  /*f060*/  MOV R3, R133 ;  /* 0x0000008500037202 */ /* 0x000fc40000000f00 */
[----:B------:R-:W-:Y:S02]  /*f070*/  MOV R2, R134 ;  /* 0x0000008600027202 */ /* 0x000fe40000000f00 */
[----:B------:R-:W-:Y:S02]  /*f080*/  MOV R0, R135 ;  /* 0x0000008700007202 */ /* 0x000fe40000000f00 */
[C---:B------:R-:W-:Y:S01]  /*f090*/  HMMA.16816.F32 R132, R8.reuse, R14, R64 ;  /* 0x0000000e0884723c */ /* 0x040fe20000001840 */
[----:B------:R-:W1:Y:S07]  /*f0a0*/  LDSM.16.M88.4 R12, [R212+0xa800] ;  /* 0x00a80000d40c783b */ /* 0x000e6e0000000200 */
[-C--:B-1----:R-:W-:Y:S08]  /*f0b0*/  HMMA.16816.F32 R248, R8, R12.reuse, R60 ;  /* 0x0000000c08f8723c */ /* 0x082ff0000000183c */
[C---:B------:R-:W-:Y:S08]  /*f0c0*/  HMMA.16816.F32 R136, R4.reuse, R12, R40 ;  /* 0x0000000c0488723c */ /* 0x040ff00000001828 */
[-C--:B------:R-:W-:Y:S08]  /*f0d0*/  HMMA.16816.F32 R64, R4, R14.reuse, R32 ;  /* 0x0000000e0440723c */ /* 0x080ff00000001820 */
[C---:B------:R-:W-:Y:S01]  /*f0e0*/  HMMA.16816.F32 R60, R8.reuse, R14, R20 ;  /* 0x0000000e083c723c */ /* 0x040fe20000001814 */
[----:B------:R-:W1:Y:S07]  /*f0f0*/  LDSM.16.M88.4 R12, [R212+0xb000] ;  /* 0x00b00000d40c783b */ /* 0x000e6e0000000200 */
        /* <DEDUP_REMOVED lines=8> */
[----:B------:R-:W-:-:S02]  /*f180*/  MOV R49, R3 ;  /* 0x0000000300317202 */ /* 0x000fc40000000f00 */
[----:B------:R-:W-:Y:S02]  /*f190*/  MOV R50, R2 ;  /* 0x0000000200327202 */ /* 0x000fe40000000f00 */
[----:B------:R-:W-:-:S03]  /*f1a0*/  MOV R51, R0 ;  /* 0x0000000000337202 */ /* 0x000fc60000000f00 */
[-C--:B------:R-:W-:Y:S01]  /*f1b0*/  HMMA.16816.F32 R20, R4, R14.reuse, R52 ;  /* 0x0000000e0414723c */ /* 0x080fe20000001834 */
[----:B------:R-:W-:Y:S07]  /*f1c0*/  LDSM.16.M88.4 R4, [R220+0x6000] ;  /* 0x00600000dc04783b */ /* 0x000fee0000000200 */
[----:B------:R-:W-:Y:S01]  /*f1d0*/  HMMA.16816.F32 R16, R8, R14, R44 ;  /* 0x0000000e0810723c */ /* 0x000fe2000000182c */
[----:B------:R-:W1:Y:S04]  /*f1e0*/  LDSM.16.M88.4 R12, [R227] ;  /* 0x00000000e30c783b */ /* 0x000e680000000200 */
[----:B------:R-:W2:Y:S03]  /*f1f0*/  LDSM.16.M88.4 R8, [R220+0x4000] ;  /* 0x00400000dc08783b */ /* 0x000ea60000000200 */
[C---:B-1----:R-:W-:Y:S08]  /*f200*/  HMMA.16816.F32 R48, R4.reuse, R12, R48 ;  /* 0x0000000c0430723c */ /* 0x042ff00000001830 */
[-C--:B------:R-:W-:Y:S08]  /*f210*/  HMMA.16816.F32 R204, R4, R14.reuse, R204 ;  /* 0x0000000e04cc723c */ /* 0x080ff000000018cc */
[----:B--2---:R-:W-:Y:S08]  /*f220*/  HMMA.16816.F32 R132, R8, R14, R132 ;  /* 0x0000000e0884723c */ /* 0x004ff00000001884 */
[----:B------:R-:W-:Y:S01]  /*f230*/  IMAD.MOV.U32 R44, RZ, RZ, R48 ;  /* 0x000000ffff2c7224 */ /* 0x000fe200078e0030 */
[----:B------:R-:W-:-:S02]  /*f240*/  MOV R3, R49 ;  /* 0x0000003100037202 */ /* 0x000fc40000000f00 */
[----:B------:R-:W-:Y:S02]  /*f250*/  MOV R2, R50 ;  /* 0x0000003200027202 */ /* 0x000fe40000000f00 */
[----:B------:R-:W-:Y:S02]  /*f260*/  MOV R0, R51 ;  /* 0x0000003300007202 */ /* 0x000fe40000000f00 */
[C---:B------:R-:W-:Y:S01]  /*f270*/  HMMA.16816.F32 R48, R8.reuse, R12, R244 ;  /* 0x0000000c0830723c */ /* 0x040fe200000018f4 */
[----:B------:R-:W1:Y:S07]  /*f280*/  LDSM.16.M88.4 R12, [R226] ;  /* 0x00000000e20c783b */ /* 0x000e6e0000000200 */
[-C--:B-1----:R-:W-:Y:S08]  /*f290*/  HMMA.16816.F32 R248, R8, R12.reuse, R248 ;  /* 0x0000000c08f8723c */ /* 0x082ff000000018f8 */
[C---:B------:R-:W-:Y:S08]  /*f2a0*/  HMMA.16816.F32 R136, R4.reuse, R12, R136 ;  /* 0x0000000c0488723c */ /* 0x040ff00000001888 */
[-C--:B------:R-:W-:Y:S08]  /*f2b0*/  HMMA.16816.F32 R64, R4, R14.reuse, R64 ;  /* 0x0000000e0440723c */ /* 0x080ff00000001840 */
[C---:B------:R-:W-:Y:S01]  /*f2c0*/  HMMA.16816.F32 R60, R8.reuse, R14, R60 ;  /* 0x0000000e083c723c */ /* 0x040fe2000000183c */
[----:B------:R-:W1:Y:S07]  /*f2d0*/  LDSM.16.M88.4 R12, [R225] ;  /* 0x00000000e10c783b */ /* 0x000e6e0000000200 */
[-C--:B-1----:R-:W-:Y:S07]  /*f2e0*/  HMMA.16816.F32 R244, R8, R12.reuse, R208 ;  /* 0x0000000c08f4723c */ /* 0x082fee00000018d0 */
[----:B------:R-:W-:Y:S01]  /*f2f0*/  MOV R208, R44 ;  /* 0x0000002c00d07202 */ /* 0x000fe20000000f00 */
[----:B------:R-:W-:Y:S01]  /*f300*/  HMMA.16816.F32 R56, R4, R12, R40 ;  /* 0x0000000c0438723c */ /* 0x000fe20000001828 */
[----:B------:R-:W-:Y:S01]  /*f310*/  IMAD.MOV.U32 R209, RZ, RZ, R3 ;  /* 0x000000ffffd17224 */ /* 0x000fe200078e0003 */
[----:B------:R-:W-:-:S02]  /*f320*/  MOV R210, R2 ;  /* 0x0000000200d27202 */ /* 0x000fc40000000f00 */
[----:B------:R-:W-:-:S04]  /*f330*/  MOV R211, R0 ;  /* 0x0000000000d37202 */ /* 0x000fc80000000f00 */
        /* <DEDUP_REMOVED lines=15> */
[----:B------:R-:W-:Y:S01]  /*f430*/  MOV R0, R208 ;  /* 0x000000d000007202 */ /* 0x000fe20000000f00 */
[----:B------:R-:W-:Y:S01]  /*f440*/  IMAD.MOV.U32 R242, RZ, RZ, R210 ;  /* 0x000000fffff27224 */ /* 0x000fe200078e00d2 */
[----:B------:R-:W-:-:S02]  /*f450*/  MOV R243, R209 ;  /* 0x000000d100f37202 */ /* 0x000fc40000000f00 */
[----:B------:R-:W-:Y:S02]  /*f460*/  MOV R241, R211 ;  /* 0x000000d300f17202 */ /* 0x000fe40000000f00 */
[----:B------:R-:W-:Y:S01]  /*f470*/  MOV R51, R0 ;  /* 0x0000000000337202 */ /* 0x000fe20000000f00 */
[-C--:B-1----:R-:W-:Y:S08]  /*f480*/  HMMA.16816.F32 R208, R8, R12.reuse, R248 ;  /* 0x0000000c08d0723c */ /* 0x082ff000000018f8 */
[C---:B------:R-:W-:Y:S11]  /*f490*/  HMMA.16816.F32 R132, R4.reuse, R12, R136 ;  /* 0x0000000c0484723c */ /* 0x040ff60000001888 */
[----:B------:R-:W-:Y:S05]  /*f4a0*/  @!UPT UIADD3 URZ, URZ, URZ, URZ ;  /* 0x0000003f3f3ff290 */ /* 0x000fea000fffe03f */
[----:B------:R-:W-:Y:S01]  /*f4b0*/  MOV R231, R208 ;  /* 0x000000d000e77202 */ /* 0x000fe20000000f00 */
[----:B------:R-:W-:Y:S01]  /*f4c0*/  IMAD.MOV.U32 R2, RZ, RZ, R210 ;  /* 0x000000ffff027224 */ /* 0x000fe200078e00d2 */
[----:B------:R-:W-:Y:S02]  /*f4d0*/  MOV R3, R209 ;  /* 0x000000d100037202 */ /* 0x000fe40000000f00 */
[----:B------:R-:W-:Y:S02]  /*f4e0*/  MOV R0, R211 ;  /* 0x000000d300007202 */ /* 0x000fe40000000f00 */
[-C--:B------:R-:W-:Y:S08]  /*f4f0*/  HMMA.16816.F32 R208, R4, R14.reuse, R64 ;  /* 0x0000000e04d0723c */ /* 0x080ff00000001840 */
[C---:B------:R-:W-:Y:S01]  /*f500*/  HMMA.16816.F32 R64, R8.reuse, R14, R60 ;  /* 0x0000000e0840723c */ /* 0x040fe2000000183c */
[----:B------:R-:W1:Y:S07]  /*f510*/  LDSM.16.M88.4 R12, [R218+0xb000] ;  /* 0x00b00000da0c783b */ /* 0x000e6e0000000200 */
[-C--:B-1----:R-:W-:Y:S08]  /*f520*/  HMMA.16816.F32 R136, R8, R12.reuse, R244 ;  /* 0x0000000c0888723c */ /* 0x082ff000000018f4 */
[C---:B------:R-:W-:Y:S08]  /*f530*/  HMMA.16816.F32 R204, R4.reuse, R12, R56 ;  /* 0x0000000c04cc723c */ /* 0x040ff00000001838 */
[-C--:B------:R-:W-:Y:S07]  /*f540*/  HMMA.16816.F32 R248, R4, R14.reuse, R52 ;  /* 0x0000000e04f8723c */ /* 0x080fee0000001834 */
[----:B------:R-:W-:Y:S01]  /*f550*/  MOV R52, R51 ;  /* 0x0000003300347202 */ /* 0x000fe20000000f00 */
[----:B------:R-:W-:Y:S01]  /*f560*/  HMMA.16816.F32 R60, R8, R14, R44 ;  /* 0x0000000e083c723c */ /* 0x000fe2000000182c */
[----:B------:R-:W1:Y:S01]  /*f570*/  LDSM.16.M88.4 R12, [R218+0xb800] ;  /* 0x00b80000da0c783b */ /* 0x000e620000000200 */
        /* <DEDUP_REMOVED lines=9> */
[----:B------:R-:W2:Y:S02]  /*f610*/  LDSM.16.M88.4 R8, [R221+0x4000] ;  /* 0x00400000dd08783b */ /* 0x000ea40000000200 */
[----:B------:R-:W-:-:S02]  /*f620*/  MOV R16, R231 ;  /* 0x000000e700107202 */ /* 0x000fc40000000f00 */
[----:B------:R-:W-:Y:S02]  /*f630*/  MOV R17, R3 ;  /* 0x0000000300117202 */ /* 0x000fe40000000f00 */
[----:B------:R-:W-:Y:S02]  /*f640*/  MOV R18, R2 ;  /* 0x0000000200127202 */ /* 0x000fe40000000f00 */
[----:B------:R-:W-:Y:S01]  /*f650*/  MOV R19, R0 ;  /* 0x0000000000137202 */ /* 0x000fe20000000f00 */
[-C--:B-1----:R-:W-:Y:S08]  /*f660*/  HMMA.16816.F32 R52, R4, R12.reuse, R52 ;  /* 0x0000000c0434723c */ /* 0x082ff00000001834 */
[----:B--2---:R-:W-:Y:S08]  /*f670*/  HMMA.16816.F32 R40, R8, R12, R28 ;  /* 0x0000000c0828723c */ /* 0x004ff0000000181c */
[-C--:B------:R-:W-:Y:S08]  /*f680*/  HMMA.16816.F32 R36, R4, R14.reuse, R24 ;  /* 0x0000000e0424723c */ /* 0x080ff00000001818 */
[----:B------:R-:W-:Y:S01]  /*f690*/  HMMA.16816.F32 R32, R8, R14, R20 ;  /* 0x0000000e0820723c */ /* 0x000fe20000001814 */
[----:B------:R-:W1:Y:S07]  /*f6a0*/  LDSM.16.M88.4 R12, [R217+0x2800] ;  /* 0x00280000d90c783b */ /* 0x000e6e0000000200 */
[----:B------:R-:W-:-:S02]  /*f6b0*/  FMUL.FTZ R41, R41, c[0x0][0x2ec] ;  /* 0x0000bb0029297a20 */ /* 0x000fc40000410000 */
[----:B------:R-:W-:-:S06]  /*f6c0*/  FMUL.FTZ R43, R43, c[0x0][0x2ec] ;  /* 0x0000bb002b2b7a20 */ /* 0x000fcc0000410000 */
[----:B------:R-:W-:Y:S02]  /*f6d0*/  FMUL.FTZ R39, R39, c[0x0][0x2ec] ;  /* 0x0000bb0027277a20 */ /* 0x000fe40000410000 */
[----:B------:R-:W-:Y:S02]  /*f6e0*/  FMUL.FTZ R36, R36, c[0x0][0x2ec] ;  /* 0x0000bb0024247a20 */ /* 0x000fe40000410000 */
[----:B------:R-:W-:-:S04]  /*f6f0*/  FMUL.FTZ R37, R37, c[0x0][0x2ec] ;  /* 0x0000bb0025257a20 */ /* 0x000fc80000410000 */
[----:B------:R-:W-:Y:S02]  /*f700*/  FMUL.FTZ R34, R34, c[0x0][0x2ec] ;  /* 0x0000bb0022227a20 */ /* 0x000fe40000410000 */
[----:B------:R-:W-:Y:S02]  /*f710*/  FMUL.FTZ R35, R35, c[0x0][0x2ec] ;  /* 0x0000bb0023237a20 */ /* 0x000fe40000410000 */
[----:B------:R-:W-:Y:S02]  /*f720*/  FMUL.FTZ R33, R33, c[0x0][0x2ec] ;  /* 0x0000bb0021217a20 */ /* 0x000fe40000410000 */
[----:B------:R-:W-:Y:S01]  /*f730*/  FMUL.FTZ R32, R32, c[0x0][0x2ec] ;  /* 0x0000bb0020207a20 */ /* 0x000fe20000410000 */
[-C--:B-1----:R-:W-:Y:S08]  /*f740*/  HMMA.16816.F32 R28, R8, R12.reuse, R16 ;  /* 0x0000000c081c723c */ /* 0x082ff00000001810 */
[C---:B------:R-:W-:Y:S08]  /*f750*/  HMMA.16816.F32 R24, R4.reuse, R12, R132 ;  /* 0x0000000c0418723c */ /* 0x040ff00000001884 */
[-C--:B------:R-:W-:Y:S08]  /*f760*/  HMMA.16816.F32 R208, R4, R14.reuse, R208 ;  /* 0x0000000e04d0723c */ /* 0x080ff000000018d0 */
[----:B------:R-:W-:Y:S01]  /*f770*/  HMMA.16816.F32 R20, R8, R14, R64 ;  /* 0x0000000e0814723c */ /* 0x000fe20000001840 */
[----:B------:R-:W1:Y:S01]  /*f780*/  LDSM.16.M88.4 R12, [R217+0x3000] ;  /* 0x00300000d90c783b */ /* 0x000e620000000200 */
[----:B------:R2:W3:Y:S01]  /*f790*/  MUFU.TANH R64, R35 ;  /* 0x0000002300407308 */ /* 0x0004e20000002400 */
[----:B------:R-:W-:-:S02]  /*f7a0*/  FMUL.FTZ R28, R28, c[0x0][0x2ec] ;  /* 0x0000bb001c1c7a20 */ /* 0x000fc40000410000 */
[----:B------:R-:W-:Y:S02]  /*f7b0*/  FMUL.FTZ R29, R29, c[0x0][0x2ec] ;  /* 0x0000bb001d1d7a20 */ /* 0x000fe40000410000 */
[----:B------:R-:W-:Y:S02]  /*f7c0*/  FMUL.FTZ R30, R30, c[0x0][0x2ec] ;  /* 0x0000bb001e1e7a20 */ /* 0x000fe40000410000 */
[----:B------:R-:W-:Y:S01]  /*f7d0*/  FMUL.FTZ R31, R31, c[0x0][0x2ec] ;  /* 0x0000bb001f1f7a20 */ /* 0x000fe20000410000 */
[----:B------:R4:W1:Y:S01]  /*f7e0*/  MUFU.TANH R65, R33 ;  /* 0x0000002100417308 */ /* 0x0008620000002400 */
[----:B------:R-:W-:Y:S02]  /*f7f0*/  FMUL.FTZ R24, R24, c[0x0][0x2ec] ;  /* 0x0000bb0018187a20 */ /* 0x000fe40000410000 */
[----:B------:R-:W-:Y:S02]  /*f800*/  FMUL.FTZ R25, R25, c[0x0][0x2ec] ;  /* 0x0000bb0019197a20 */ /* 0x000fe40000410000 */
[----:B------:R-:W-:-:S02]  /*f810*/  FMUL.FTZ R26, R26, c[0x0][0x2ec] ;  /* 0x0000bb001a1a7a20 */ /* 0x000fc40000410000 */
[----:B------:R-:W-:Y:S02]  /*f820*/  FMUL.FTZ R27, R27, c[0x0][0x2ec] ;  /* 0x0000bb001b1b7a20 */ /* 0x000fe40000410000 */
[----:B--2---:R-:W-:-:S05]  /*f830*/  FMUL.FTZ R35, R208, c[0x0][0x2ec] ;  /* 0x0000bb00d0237a20 */ /* 0x004fca0000410000 */
[----:B------:R-:W-:Y:S01]  /*f840*/  FMUL.FTZ R20, R20, c[0x0][0x2ec] ;  /* 0x0000bb0014147a20 */ /* 0x000fe20000410000 */
[----:B------:R-:W2:Y:S01]  /*f850*/  MUFU.TANH R35, R35 ;  /* 0x0000002300237308 */ /* 0x000ea20000002400 */
[----:B----4-:R-:W-:Y:S02]  /*f860*/  FMUL.FTZ R33, R38, c[0x0][0x2ec] ;  /* 0x0000bb0026217a20 */ /* 0x010fe40000410000 */
[----:B------:R-:W-:Y:S02]  /*f870*/  FMUL.FTZ R21, R21, c[0x0][0x2ec] ;  /* 0x0000bb0015157a20 */ /* 0x000fe40000410000 */
[----:B------:R-:W-:Y:S02]  /*f880*/  FMUL.FTZ R22, R22, c[0x0][0x2ec] ;  /* 0x0000bb0016167a20 */ /* 0x000fe40000410000 */
[----:B------:R-:W-:Y:S01]  /*f890*/  FMUL.FTZ R23, R23, c[0x0][0x2ec] ;  /* 0x0000bb0017177a20 */ /* 0x000fe20000410000 */
[----:B------:R-:W4:Y:S01]  /*f8a0*/  MUFU.TANH R33, R33 ;  /* 0x0000002100217308 */ /* 0x000f220000002400 */
[-C--:B-1----:R-:W-:Y:S07]  /*f8b0*/  HMMA.16816.F32 R136, R8, R12.reuse, R136 ;  /* 0x0000000c0888723c */ /* 0x082fee0000001888 */
[----:B------:R-:W1:Y:S01]  /*f8c0*/  MUFU.TANH R38, R26 ;  /* 0x0000001a00267308 */ /* 0x000e620000002400 */
[C---:B------:R-:W-:Y:S08]  /*f8d0*/  HMMA.16816.F32 R204, R4.reuse, R12, R204 ;  /* 0x0000000c04cc723c */ /* 0x040ff000000018cc */
[-C--:B------:R-:W-:Y:S08]  /*f8e0*/  HMMA.16816.F32 R248, R4, R14.reuse, R248 ;  /* 0x0000000e04f8723c */ /* 0x080ff000000018f8 */
[----:B------:R-:W-:Y:S01]  /*f8f0*/  HMMA.16816.F32 R132, R8, R14, R60 ;  /* 0x0000000e0884723c */ /* 0x000fe2000000183c */
[----:B------:R-:W1:Y:S01]  /*f900*/  LDSM.16.M88.4 R12, [R217+0x3800] ;  /* 0x00380000d90c783b */ /* 0x000e620000000200 */
[----:B------:R2:W1:Y:S01]  /*f910*/  MUFU.TANH R60, R41 ;  /* 0x00000029003c7308 */ /* 0x0004620000002400 */
[----:B------:R-:W-:Y:S01]  /*f920*/  FMUL.FTZ R67, R139, c[0x0][0x2ec] ;  /* 0x0000bb008b437a20 */ /* 0x000fe20000410000 */
[----:B------:R-:W-:-:S04]  /*f930*/  DEPBAR.LE SB0, 0x0 ;  /* 0x000080000000791a */ /* 0x000fc80000000000 */
[----:B------:R-:W-:Y:S02]  /*f940*/  FMUL.FTZ R66, R205, c[0x0][0x2ec] ;  /* 0x0000bb00cd427a20 */ /* 0x000fe40000410000 */
[----:B------:R-:W1:Y:S06]  /*f950*/  MUFU.TANH R63, R37 ;  /* 0x00000025003f7308 */ /* 0x000e6c0000002400 */
[----:B------:R-:W-:Y:S02]  /*f960*/  FMUL.FTZ R231, R251, c[0x0][0x2ec] ;  /* 0x0000bb00fbe77a20 */ /* 0x000fe40000410000 */
[----:B--2---:R-:W-:Y:S01]  /*f970*/  FMUL.FTZ R41, R209, c[0x0][0x2ec] ;  /* 0x0000bb00d1297a20 */ /* 0x004fe20000410000 */
[----:B------:R-:W2:Y:S01]  /*f980*/  MUFU.TANH R62, R29 ;  /* 0x0000001d003e7308 */ /* 0x000ea20000002400 */
[----:B------:R-:W-:-:S04]  /*f990*/  FMUL.FTZ R209, R250, c[0x0][0x2ec] ;  /* 0x0000bb00fad17a20 */ /* 0x000fc80000410000 */
[----:B------:R-:W-:Y:S02]  /*f9a0*/  FMUL.FTZ R133, R133, c[0x0][0x2ec] ;  /* 0x0000bb0085857a20 */ /* 0x000fe40000410000 */
[----:B------:R-:W-:Y:S01]  /*f9b0*/  FMUL.FTZ R132, R132, c[0x0][0x2ec] ;  /* 0x0000bb0084847a20 */ /* 0x000fe20000410000 */
[----:B------:R-:W2:Y:S01]  /*f9c0*/  MUFU.TANH R61, R31 ;  /* 0x0000001f003d7308 */ /* 0x000ea20000002400 */
[----:B------:R-:W-:-:S07]  /*f9d0*/  FMUL.FTZ R135, R135, c[0x0][0x2ec] ;  /* 0x0000bb0087877a20 */ /* 0x000fce0000410000 */
[----:B------:R-:W2:Y:S01]  /*f9e0*/  MUFU.TANH R241, R135 ;  /* 0x0000008700f17308 */ /* 0x000ea20000002400 */
[-C--:B-1----:R-:W-:Y:S07]  /*f9f0*/  HMMA.16816.F32 R244, R8, R12.reuse, R244 ;  /* 0x0000000c08f4723c */ /* 0x082fee00000018f4 */
[----:B------:R-:W1:Y:S01]  /*fa00*/  MUFU.TANH R37, R20 ;  /* 0x0000001400257308 */ /* 0x000e620000002400 */
[C---:B------:R-:W-:Y:S07]  /*fa10*/  HMMA.16816.F32 R16, R4.reuse, R12, R56 ;  /* 0x0000000c0410723c */ /* 0x040fee0000001838 */
[----:B------:R1:W1:Y:S01]  /*fa20*/  MUFU.TANH R58, R39 ;  /* 0x00000027003a7308 */ /* 0x0002620000002400 */
[----:B------:R-:W-:Y:S01]  /*fa30*/  FMUL.FTZ R12, R40, c[0x0][0x2ec] ;  /* 0x0000bb00280c7a20 */ /* 0x000fe20000410000 */
[----:B------:R-:W-:Y:S01]  /*fa40*/  HMMA.16816.F32 R4, R4, R14, R48 ;  /* 0x0000000e0404723c */ /* 0x000fe20000001830 */
[----:B------:R-:W-:-:S05]  /*fa50*/  FMUL.FTZ R40, R211, c[0x0][0x2ec] ;  /* 0x0000bb00d3287a20 */ /* 0x000fca0000410000 */
[----:B------:R2:W2:Y:S01]  /*fa60*/  MUFU.TANH R48, R34 ;  /* 0x0000002200307308 */ /* 0x0004a20000002400 */
[----:B------:R-:W-:Y:S02]  /*fa70*/  FMUL.FTZ R13, R42, c[0x0][0x2ec] ;  /* 0x0000bb002a0d7a20 */ /* 0x000fe40000410000 */
[----:B------:R-:W-:Y:S01]  /*fa80*/  FMUL.FTZ R50, R55, c[0x0][0x2ec] ;  /* 0x0000bb0037327a20 */ /* 0x000fe20000410000 */
[----:B------:R-:W-:Y:S01]  /*fa90*/  HMMA.16816.F32 R8, R8, R14, R44 ;  /* 0x0000000e0808723c */ /* 0x000fe2000000182c */
[----:B------:R-:W-:-:S03]  /*faa0*/  FMUL.FTZ R51, R206, c[0x0][0x2ec] ;  /* 0x0000bb00ce337a20 */ /* 0x000fc60000410000 */
[----:B------:R-:W3:Y:S01]  /*fab0*/  MUFU.TANH R59, R43 ;  /* 0x0000002b003b7308 */ /* 0x000ee20000002400 */
[----:B-1----:R-:W-:Y:S02]  /*fac0*/  FMUL.FTZ R39, R136, c[0x0][0x2ec] ;  /* 0x0000bb0088277a20 */ /* 0x002fe40000410000 */
[----:B------:R-:W-:Y:S02]  /*fad0*/  FMUL.FTZ R136, R207, c[0x0][0x2ec] ;  /* 0x0000bb00cf887a20 */ /* 0x000fe40000410000 */
[----:B------:R-:W-:Y:S02]  /*fae0*/  FMUL.FTZ R15, R54, c[0x0][0x2ec] ;  /* 0x0000bb00360f7a20 */ /* 0x000fe40000410000 */
[----:B------:R-:W-:Y:S01]  /*faf0*/  FMUL.FTZ R46, R53, c[0x0][0x2ec] ;  /* 0x0000bb00352e7a20 */ /* 0x000fe20000410000 */
[----:B------:R-:W1:Y:S01]  /*fb00*/  MUFU.TANH R45, R36 ;  /* 0x00000024002d7308 */ /* 0x000e620000002400 */
[----:B------:R-:W-:Y:S02]  /*fb10*/  FMUL.FTZ R54, R137, c[0x0][0x2ec] ;  /* 0x0000bb0089367a20 */ /* 0x000fe40000410000 */
[----:B------:R-:W-:-:S02]  /*fb20*/  FMUL.FTZ R14, R52, c[0x0][0x2ec] ;  /* 0x0000bb00340e7a20 */ /* 0x000fc40000410000 */
[----:B--2---:R-:W-:Y:S02]  /*fb30*/  FMUL.FTZ R34, R210, c[0x0][0x2ec] ;  /* 0x0000bb00d2227a20 */ /* 0x004fe40000410000 */
[----:B------:R-:W-:Y:S01]  /*fb40*/  FMUL.FTZ R53, R138, c[0x0][0x2ec] ;  /* 0x0000bb008a357a20 */ /* 0x000fe20000410000 */
[----:B------:R2:W1:Y:S01]  /*fb50*/  MUFU.TANH R137, R133 ;  /* 0x0000008500897308 */ /* 0x0004620000002400 */
[----:B------:R-:W-:Y:S02]  /*fb60*/  FMUL.FTZ R52, R204, c[0x0][0x2ec] ;  /* 0x0000bb00cc347a20 */ /* 0x000fe40000410000 */
[----:B------:R-:W-:Y:S02]  /*fb70*/  FMUL.FTZ R207, R248, c[0x0][0x2ec] ;  /* 0x0000bb00f8cf7a20 */ /* 0x000fe40000410000 */
[----:B------:R-:W-:Y:S02]  /*fb80*/  FMUL.FTZ R210, R249, c[0x0][0x2ec] ;  /* 0x0000bb00f9d27a20 */ /* 0x000fe40000410000 */
[----:B------:R-:W-:Y:S01]  /*fb90*/  FMUL.FTZ R138, R244, c[0x0][0x2ec] ;  /* 0x0000bb00f48a7a20 */ /* 0x000fe20000410000 */
[----:B------:R-:W1:Y:S01]  /*fba0*/  MUFU.TANH R12, R12 ;  /* 0x0000000c000c7308 */ /* 0x000e620000002400 */
[----:B------:R-:W-:-:S02]  /*fbb0*/  FMUL.FTZ R139, R245, c[0x0][0x2ec] ;  /* 0x0000bb00f58b7a20 */ /* 0x000fc40000410000 */
[----:B------:R-:W-:Y:S02]  /*fbc0*/  FMUL.FTZ R208, R246, c[0x0][0x2ec] ;  /* 0x0000bb00f6d07a20 */ /* 0x000fe40000410000 */
[----:B------:R-:W-:Y:S02]  /*fbd0*/  FMUL.FTZ R211, R247, c[0x0][0x2ec] ;  /* 0x0000bb00f7d37a20 */ /* 0x000fe40000410000 */
[----:B------:R-:W-:Y:S01]  /*fbe0*/  FMUL.FTZ R16, R16, c[0x0][0x2ec] ;  /* 0x0000bb0010107a20 */ /* 0x000fe20000410000 */
[----:B------:R-:W1:Y:S01]  /*fbf0*/  MUFU.TANH R13, R13 ;  /* 0x0000000d000d7308 */ /* 0x000e620000002400 */
[----:B--2---:R-:W-:Y:S02]  /*fc00*/  FMUL.FTZ R133, R134, c[0x0][0x2ec] ;  /* 0x0000bb0086857a20 */ /* 0x004fe40000410000 */
        /* <DEDUP_REMOVED lines=13> */
[----:B------:R-:W1:Y:S08]  /*fce0*/  MUFU.TANH R15, R15 ;  /* 0x0000000f000f7308 */ /* 0x000e700000002400 */
[----:B------:R-:W1:Y:S08]  /*fcf0*/  MUFU.TANH R50, R50 ;  /* 0x0000003200327308 */ /* 0x000e700000002400 */
[----:B------:R1:W1:Y:S08]  /*fd00*/  MUFU.TANH R49, R32 ;  /* 0x0000002000317308 */ /* 0x0002700000002400 */
        /* <DEDUP_REMOVED lines=8> */
[----:B------:R-:W1:Y:S08]  /*fd90*/  MUFU.TANH R41, R41 ;  /* 0x0000002900297308 */ /* 0x000e700000002400 */
        /* <DEDUP_REMOVED lines=31> */
[----:B------:R1:W1:Y:S01]  /*ff90*/  MUFU.TANH R246, R7 ;  /* 0x0000000700f67308 */ /* 0x0002620000002400 */
[----:B------:R-:W-:Y:S06]  /*ffa0*/  BAR.SYNC.DEFER_BLOCKING 0x0 ;  /* 0x0000000000007b1d */ /* 0x000fec0000010000 */
[----:B------:R-:W-:Y:S05]  /*ffb0*/  @!P0 BRA `(.L_x_480) ;  /* 0x0000024000008947 */ /* 0x000fea0003800000 */
[----:B--234-:R-:W2:Y:S04]  /*ffc0*/  LDL.64 R2, [R1+0x60] ;  /* 0x0000600001027983 */ /* 0x01cea80000100a00 */
[----:B-1----:R-:W3:Y:S01]  /*ffd0*/  LDL.64 R28, [R1+0x58] ;  /* 0x00005800011c7983 */ /* 0x002ee20000100a00 */
        /* <DEDUP_REMOVED lines=34> */
.L_x_480:
[----:B-1234-:R-:W2:Y:S04]  /*10200*/  LDL.LU R2, [R1+0x38] ;  /* 0x0000380001027983 */ /* 0x01eea80000300800 */
[----:B------:R-:W3:Y:S04]  /*10210*/  LDL.LU R0, [R1+0x44] ;  /* 0x0000440001007983 */ /* 0x000ee80000300800 */
[----:B------:R-:W1:Y:S02]  /*10220*/  S2R R4, SR_TID.X ;  /* 0x0000000000047919 */ /* 0x000e640000002100 */
[----:B-1----:R-:W-:-:S05]  /*10230*/  IMAD.SHL.U32 R4, R4, 0x2, RZ ;  /* 0x0000000204047824 */ /* 0x002fca00078e00ff */
[----:B------:R-:W-:Y:S01]  /*10240*/  LOP3.LUT R4, R4, 0x6, RZ, 0xc0, !PT ;  /* 0x0000000604047812 */ /* 0x000fe200078ec0ff */
[----:B--2---:R-:W-:Y:S02]  /*10250*/  IMAD.MOV.U32 R3, RZ, RZ, R2 ;  /* 0x000000ffff037224 */ /* 0x004fe400078e0002 */
[----:B---3--:R-:W-:Y:S01]  /*10260*/  IMAD.MOV.U32 R2, RZ, RZ, R0 ;  /* 0x000000ffff027224 */ /* 0x008fe200078e0000 */
[----:B------:R-:W-:-:S05]  /*10270*/  MOV R0, UR15 ;  /* 0x0000000f00007c02 */ /* 0x000fca0008000f00 */
[----:B------:R-:W-:Y:S02]  /*10280*/  IMAD R0, R0, 0x40, R4 ;  /* 0x0000004000007824 */ /* 0x000fe400078e0204 */
[----:B------:R-:W-:-:S03]  /*10290*/  IMAD.MOV.U32 R4, RZ, RZ, R2 ;  /* 0x000000ffff047224 */ /* 0x000fc600078e0002 */
[C---:B------:R-:W-:Y:S02]  /*102a0*/  ISETP.GE.AND P6, PT, R0.reuse, R240, PT ;  /* 0x000000f00000720c */ /* 0x040fe40003fc6270 */
[C---:B------:R-:W-:Y:S02]  /*102b0*/  IADD3 R2, R0.reuse, 0x1, RZ ;  /* 0x0000000100027810 */ /* 0x040fe40007ffe0ff */
[----:B------:R-:W-:Y:S02]  /*102c0*/  ISETP.LT.OR P6, PT, R0, R236, P6 ;  /* 0x000000ec0000720c */ /* 0x000fe400037c1670 */
[----:B------:R-:W-:Y:S02]  /*102d0*/  ISETP.GE.AND P2, PT, R2, R240, PT ;  /* 0x000000f00200720c */ /* 0x000fe40003f46270 */
[----:B------:R-:W-:Y:S02]  /*102e0*/  FSEL R16, R12, -INF , !P6 ;  /* 0xff8000000c107808 */ /* 0x000fe40007000000 */
[----:B------:R-:W-:-:S02]  /*102f0*/  ISETP.GE.AND P0, PT, R2, R239, PT ;  /* 0x000000ef0200720c */ /* 0x000fc40003f06270 */
[CC--:B------:R-:W-:Y:S02]  /*10300*/  ISETP.GE.AND P5, PT, R2.reuse, R238.reuse, PT ;  /* 0x000000ee0200720c */ /* 0x0c0fe40003fa6270 */
[----:B------:R-:W-:Y:S02]  /*10310*/  ISETP.GE.AND P1, PT, R2, R237, PT ;  /* 0x000000ed0200720c */ /* 0x000fe40003f26270 */
[C---:B------:R-:W-:Y:S02]  /*10320*/  ISETP.GE.AND P4, PT, R0.reuse, R239, PT ;  /* 0x000000ef0000720c */ /* 0x040fe40003f86270 */
[C---:B------:R-:W-:Y:S02]  /*10330*/  ISETP.GE.AND P3, PT, R0.reuse, R238, PT ;  /* 0x000000ee0000720c */ /* 0x040fe40003f66270 */
[----:B------:R-:W-:Y:S02]  /*10340*/  ISETP.GE.AND P6, PT, R0, R237, PT ;  /* 0x000000ed0000720c */ /* 0x000fe40003fc6270 */
[----:B------:R-:W-:-:S02]  /*10350*/  ISETP.LT.OR P2, PT, R2, R236, P2 ;  /* 0x000000ec0200720c */ /* 0x000fc40001741670 */
[CC--:B------:R-:W-:Y:S02]  /*10360*/  ISETP.LT.OR P0, PT, R2.reuse, R235.reuse, P0 ;  /* 0x000000eb0200720c */ /* 0x0c0fe40000701670 */
[C---:B------:R-:W-:Y:S02]  /*10370*/  ISETP.LT.OR P5, PT, R2.reuse, R234, P5 ;  /* 0x000000ea0200720c */ /* 0x040fe40002fa1670 */
[----:B------:R-:W-:Y:S02]  /*10380*/  ISETP.LT.OR P1, PT, R2, R232, P1 ;  /* 0x000000e80200720c */ /* 0x000fe40000f21670 */
        /* <DEDUP_REMOVED lines=18> */
[C---:B------:R-:W-:Y:S02]  /*104b0*/  ISETP.GE.AND P1, PT, R2.reuse, R238, PT ;  /* 0x000000ee0200720c */ /* 0x040fe40003f26270 */
[----:B------:R-:W-:Y:S02]  /*104c0*/  FSEL R23, R59, -INF , !P0 ;  /* 0xff8000003b177808 */ /* 0x000fe40004000000 */
[----:B------:R-:W-:-:S02]  /*104d0*/  ISETP.LT.OR P1, PT, R2, R234, P1 ;  /* 0x000000ea0200720c */ /* 0x000fc40000f21670 */
[----:B------:R-:W-:Y:S02]  /*104e0*/  FSEL R27, R46, -INF , !P5 ;  /* 0xff8000002e1b7808 */ /* 0x000fe40006800000 */
[----:B------:R-:W-:Y:S02]  /*104f0*/  FSEL R30, R63, -INF , !P1 ;  /* 0xff8000003f1e7808 */ /* 0x000fe40004800000 */
[----:B------:R-:W2:Y:S01]  /*10500*/  LDL.LU R63, [R1+0x28] ;  /* 0x00002800013f7983 */ /* 0x000ea20000300800 */
[----:B------:R-:W-:Y:S02]  /*10510*/  FSEL R20, R49, -INF , !P4 ;  /* 0xff80000031147808 */ /* 0x000fe40006000000 */
[C---:B------:R-:W-:Y:S02]  /*10520*/  ISETP.GE.AND P0, PT, R2.reuse, R240, PT ;  /* 0x000000f00200720c */ /* 0x040fe40003f06270 */
[C---:B------:R-:W-:Y:S02]  /*10530*/  ISETP.GE.AND P5, PT, R2.reuse, R239, PT ;  /* 0x000000ef0200720c */ /* 0x040fe40003fa6270 */
[----:B------:R-:W-:-:S02]  /*10540*/  ISETP.GE.AND P4, PT, R2, R237, PT ;  /* 0x000000ed0200720c */ /* 0x000fc40003f86270 */
        /* <DEDUP_REMOVED lines=57> */
[----:B------:R-:W-:Y:S01]  /*108e0*/  FSEL R58, R35, -INF , !P0 ;  /* 0xff800000233a7808 */ /* 0x000fe20004000000 */
[----:B------:R-:W-:Y:S01]  /*108f0*/  IMAD.MOV.U32 R35, RZ, RZ, R5 ;  /* 0x000000ffff237224 */ /* 0x000fe200078e0005 */
[----:B------:R-:W-:Y:S01]  /*10900*/  FSEL R56, R34, -INF , !P5 ;  /* 0xff80000022387808 */ /* 0x000fe20006800000 */
[----:B------:R-:W3:Y:S01]  /*10910*/  LDL.LU R36, [R1+0x2c] ;  /* 0x00002c0001247983 */ /* 0x000ee20000300800 */
        /* <DEDUP_REMOVED lines=9> */
[----:B------:R-:W-:Y:S02]  /*109b0*/  FMNMX.FTZ R3, R252, R16, !PT ;  /* 0x00000010fc037209 */ /* 0x000fe40007810000 */
[----:B------:R-:W-:Y:S02]  /*109c0*/  IADD3 R2, R0, 0x21, RZ ;  /* 0x0000002100027810 */ /* 0x000fe40007ffe0ff */
[----:B------:R-:W-:Y:S02]  /*109d0*/  FSEL R43, R42, -INF , !P4 ;  /* 0xff8000002a2b7808 */ /* 0x000fe40006000000 */
[----:B------:R-:W-:Y:S02]  /*109e0*/  FSEL R42, R41, -INF , !P3 ;  /* 0xff800000292a7808 */ /* 0x000fe40005800000 */
[----:B------:R-:W-:-:S02]  /*109f0*/  FSEL R40, R40, -INF , !P6 ;  /* 0xff80000028287808 */ /* 0x000fc40007000000 */
[----:B------:R-:W-:Y:S02]  /*10a00*/  FSEL R13, R39, -INF , !P2 ;  /* 0xff800000270d7808 */ /* 0x000fe40005000000 */
[----:B------:R-:W-:Y:S02]  /*10a10*/  FMNMX.FTZ R3, R21, R3, !PT ;  /* 0x0000000315037209 */ /* 0x000fe40007810000 */
[C---:B------:R-:W-:Y:S02]  /*10a20*/  ISETP.GE.AND P4, PT, R2.reuse, R240, PT ;  /* 0x000000f00200720c */ /* 0x040fe40003f86270 */
[C---:B------:R-:W-:Y:S02]  /*10a30*/  ISETP.GE.AND P3, PT, R2.reuse, R239, PT ;  /* 0x000000ef0200720c */ /* 0x040fe40003f66270 */
[C---:B------:R-:W-:Y:S02]  /*10a40*/  ISETP.GE.AND P6, PT, R2.reuse, R238, PT ;  /* 0x000000ee0200720c */ /* 0x040fe40003fc6270 */
[----:B------:R-:W-:-:S02]  /*10a50*/  ISETP.GE.AND P2, PT, R2, R237, PT ;  /* 0x000000ed0200720c */ /* 0x000fc40003f46270 */
[----:B------:R-:W-:Y:S02]  /*10a60*/  FMNMX.FTZ R3, R20, R3, !PT ;  /* 0x0000000314037209 */ /* 0x000fe40007810000 */
[C---:B------:R-:W-:Y:S02]  /*10a70*/  ISETP.LT.OR P4, PT, R2.reuse, R236, P4 ;  /* 0x000000ec0200720c */ /* 0x040fe40002781670 */
[C---:B------:R-:W-:Y:S02]  /*10a80*/  ISETP.LT.OR P3, PT, R2.reuse, R235, P3 ;  /* 0x000000eb0200720c */ /* 0x040fe40001f61670 */
[C---:B------:R-:W-:Y:S02]  /*10a90*/  ISETP.LT.OR P6, PT, R2.reuse, R234, P6 ;  /* 0x000000ea0200720c */ /* 0x040fe400037c1670 */
[----:B------:R-:W-:Y:S02]  /*10aa0*/  ISETP.LT.OR P2, PT, R2, R232, P2 ;  /* 0x000000e80200720c */ /* 0x000fe40001741670 */
[----:B------:R-:W-:-:S02]  /*10ab0*/  IADD3 R2, R0, 0x28, RZ ;  /* 0x0000002800027810 */ /* 0x000fc40007ffe0ff */
[----:B------:R-:W-:Y:S02]  /*10ac0*/  FMNMX.FTZ R3, R19, R3, !PT ;  /* 0x0000000313037209 */ /* 0x000fe40007810000 */
[----:B------:R-:W-:Y:S02]  /*10ad0*/  FSEL R251, R53, -INF , !P0 ;  /* 0xff80000035fb7808 */ /* 0x000fe40004000000 */
[----:B------:R-:W-:Y:S02]  /*10ae0*/  FSEL R55, R52, -INF , !P5 ;  /* 0xff80000034377808 */ /* 0x000fe40006800000 */
[----:B------:R-:W-:Y:S02]  /*10af0*/  FSEL R49, R51, -INF , !P1 ;  /* 0xff80000033317808 */ /* 0x000fe40004800000 */
[----:B------:R-:W-:Y:S02]  /*10b00*/  FSEL R12, R54, -INF , !P4 ;  /* 0xff800000360c7808 */ /* 0x000fe40006000000 */
[----:B------:R-:W-:-:S02]  /*10b10*/  ISETP.GE.AND P0, PT, R2, R240, PT ;  /* 0x000000f00200720c */ /* 0x000fc40003f06270 */
[C---:B------:R-:W-:Y:S02]  /*10b20*/  ISETP.GE.AND P5, PT, R2.reuse, R239, PT ;  /* 0x000000ef0200720c */ /* 0x040fe40003fa6270 */
[C---:B------:R-:W-:Y:S02]  /*10b30*/  ISETP.GE.AND P1, PT, R2.reuse, R238, PT ;  /* 0x000000ee0200720c */ /* 0x040fe40003f26270 */
[----:B------:R-:W-:Y:S02]  /*10b40*/  ISETP.GE.AND P4, PT, R2, R237, PT ;  /* 0x000000ed0200720c */ /* 0x000fe40003f86270 */
[----:B------:R-:W-:Y:S02]  /*10b50*/  FMNMX.FTZ R3, R18, R3, !PT ;  /* 0x0000000312037209 */ /* 0x000fe40007810000 */
[C---:B------:R-:W-:Y:S02]  /*10b60*/  ISETP.LT.OR P0, PT, R2.reuse, R236, P0 ;  /* 0x000000ec0200720c */ /* 0x040fe40000701670 */
[----:B------:R-:W-:-:S02]  /*10b70*/  ISETP.LT.OR P5, PT, R2, R235, P5 ;  /* 0x000000eb0200720c */ /* 0x000fc40002fa1670 */
[C---:B------:R-:W-:Y:S02]  /*10b80*/  ISETP.LT.OR P1, PT, R2.reuse, R234, P1 ;  /* 0x000000ea0200720c */ /* 0x040fe40000f21670 */
[----:B------:R-:W-:Y:S02]  /*10b90*/  ISETP.LT.OR P4, PT, R2, R232, P4 ;  /* 0x000000e80200720c */ /* 0x000fe40002781670 */
[----:B------:R-:W-:Y:S02]  /*10ba0*/  IADD3 R2, R0, 0x29, RZ ;  /* 0x0000002900027810 */ /* 0x000fe40007ffe0ff */
[----:B------:R-:W-:Y:S02]  /*10bb0*/  FMNMX.FTZ R3, R17, R3, !PT ;  /* 0x0000000311037209 */ /* 0x000fe40007810000 */
        /* <DEDUP_REMOVED lines=13> */
[----:B------:R-:W-:-:S02]  /*10c90*/  FMNMX.FTZ R2, R14, R3, !PT ;  /* 0x000000030e027209 */ /* 0x000fc40007810000 */
[----:B------:R-:W-:Y:S02]  /*10ca0*/  MOV R59, R4 ;  /* 0x00000004003b7202 */ /* 0x000fe40000000f00 */
[C---:B------:R-:W-:Y:S02]  /*10cb0*/  IADD3 R4, R0.reuse, 0x30, RZ ;  /* 0x0000003000047810 */ /* 0x040fe40007ffe0ff */
[----:B------:R-:W-:Y:S02]  /*10cc0*/  FMNMX.FTZ R2, R13, R2, !PT ;  /* 0x000000020d027209 */ /* 0x000fe40007810000 */
[----:B------:R-:W-:Y:S02]  /*10cd0*/  FSEL R250, R133, -INF , !P5 ;  /* 0xff80000085fa7808 */ /* 0x000fe40006800000 */
[----:B------:R-:W-:Y:S02]  /*10ce0*/  IADD3 R3, R0, 0x31, RZ ;  /* 0x0000003100037810 */ /* 0x000fe40007ffe0ff */
[----:B------:R-:W-:-:S02]  /*10cf0*/  ISETP.GE.AND P5, PT, R4, R240, PT ;  /* 0x000000f00400720c */ /* 0x000fc40003fa6270 */
[----:B------:R-:W-:Y:S02]  /*10d00*/  FMNMX.FTZ R6, R12, R2, !PT ;  /* 0x000000020c067209 */ /* 0x000fe40007810000 */
[----:B------:R-:W-:Y:S02]  /*10d10*/  FSEL R10, R137, -INF , !P3 ;  /* 0xff800000890a7808 */ /* 0x000fe40005800000 */
[----:B------:R-:W-:Y:S02]  /*10d20*/  ISETP.GE.AND P3, PT, R3, R240, PT ;  /* 0x000000f00300720c */ /* 0x000fe40003f66270 */
[----:B------:R-:W-:Y:S02]  /*10d30*/  ISETP.LT.OR P5, PT, R4, R236, P5 ;  /* 0x000000ec0400720c */ /* 0x000fe40002fa1670 */
[C---:B------:R-:W-:Y:S02]  /*10d40*/  IADD3 R2, R0.reuse, 0x38, RZ ;  /* 0x0000003800027810 */ /* 0x040fe40007ffe0ff */
[----:B------:R-:W-:-:S02]  /*10d50*/  IADD3 R5, R0, 0x39, RZ ;  /* 0x0000003900057810 */ /* 0x000fc40007ffe0ff */
[----:B------:R-:W-:Y:S02]  /*10d60*/  FMNMX.FTZ R0, R11, R6, !PT ;  /* 0x000000060b007209 */ /* 0x000fe40007810000 */
[----:B------:R-:W-:Y:S02]  /*10d70*/  ISETP.LT.OR P3, PT, R3, R236, P3 ;  /* 0x000000ec0300720c */ /* 0x000fe40001f61670 */
[----:B------:R-:W-:Y:S02]  /*10d80*/  FSEL R9, R138, -INF , !P5 ;  /* 0xff8000008a097808 */ /* 0x000fe40006800000 */
[----:B------:R-:W-:Y:S02]  /*10d90*/  ISETP.GE.AND P5, PT, R2, R240, PT ;  /* 0x000000f00200720c */ /* 0x000fe40003fa6270 */
[----:B------:R-:W-:Y:S02]  /*10da0*/  FMNMX.FTZ R0, R10, R0, !PT ;  /* 0x000000000a007209 */ /* 0x000fe40007810000 */
[----:B------:R-:W-:-:S02]  /*10db0*/  FSEL R8, R139, -INF , !P3 ;  /* 0xff8000008b087808 */ /* 0x000fc40005800000 */
[----:B------:R-:W-:Y:S02]  /*10dc0*/  ISETP.GE.AND P3, PT, R5, R240, PT ;  /* 0x000000f00500720c */ /* 0x000fe40003f66270 */
[----:B------:R-:W-:Y:S02]  /*10dd0*/  ISETP.LT.OR P5, PT, R2, R236, P5 ;  /* 0x000000ec0200720c */ /* 0x000fe40002fa1670 */
[----:B------:R-:W-:Y:S02]  /*10de0*/  FMNMX.FTZ R0, R9, R0, !PT ;  /* 0x0000000009007209 */ /* 0x000fe40007810000 */
[----:B------:R-:W-:Y:S02]  /*10df0*/  ISETP.LT.OR P3, PT, R5, R236, P3 ;  /* 0x000000ec0500720c */ /* 0x000fe40001f61670 */
[----:B------:R-:W-:Y:S02]  /*10e00*/  FSEL R7, R134, -INF , !P5 ;  /* 0xff80000086077808 */ /* 0x000fe40006800000 */
[----:B------:R-:W-:-:S02]  /*10e10*/  FMNMX.FTZ R0, R8, R0, !PT ;  /* 0x0000000008007209 */ /* 0x000fc40007810000 */
[----:B------:R-:W-:Y:S02]  /*10e20*/  FSEL R6, R135, -INF , !P3 ;  /* 0xff80000087067808 */ /* 0x000fe40005800000 */
[----:B------:R-:W-:-:S04]  /*10e30*/  FMNMX.FTZ R135, R7, R0, !PT ;  /* 0x0000000007877209 */ /* 0x000fc80007810000 */
[----:B------:R-:W-:-:S05]  /*10e40*/  FMNMX.FTZ R135, R6, R135, !PT ;  /* 0x0000008706877209 */ /* 0x000fca0007810000 */
[----:B------:R-:W1:Y:S01]  /*10e50*/  SHFL.BFLY PT, R0, R135, 0x2, 0x1f ;  /* 0x0c401f0087007f89 */ /* 0x000e6200000e0000 */
[----:B------:R-:W-:Y:S02]  /*10e60*/  FSEL R249, R207, -INF , !P1 ;  /* 0xff800000cff97808 */ /* 0x000fe40004800000 */
[----:B------:R-:W-:Y:S02]  /*10e70*/  FSEL R44, R209, -INF , !P4 ;  /* 0xff800000d12c7808 */ /* 0x000fe40006000000 */
[----:B------:R-:W-:Y:S02]  /*10e80*/  FSEL R138, R241, -INF , !P6 ;  /* 0xff800000f18a7808 */ /* 0x000fe40007000000 */
[----:B------:R-:W-:Y:S02]  /*10e90*/  FSEL R207, R210, -INF , !P2 ;  /* 0xff800000d2cf7808 */ /* 0x000fe40005000000 */
[C---:B------:R-:W-:Y:S02]  /*10ea0*/  ISETP.GE.AND P4, PT, R3.reuse, R239, PT ;  /* 0x000000ef0300720c */ /* 0x040fe40003f86270 */
[----:B------:R-:W-:-:S02]  /*10eb0*/  ISETP.GE.AND P6, PT, R3, R238, PT ;  /* 0x000000ee0300720c */ /* 0x000fc40003fc6270 */
[C---:B------:R-:W-:Y:S02]  /*10ec0*/  ISETP.GE.AND P2, PT, R3.reuse, R237, PT ;  /* 0x000000ed0300720c */ /* 0x040fe40003f46270 */
[C---:B------:R-:W-:Y:S02]  /*10ed0*/  ISETP.LT.OR P4, PT, R3.reuse, R235, P4 ;  /* 0x000000eb0300720c */ /* 0x040fe40002781670 */
[C---:B------:R-:W-:Y:S02]  /*10ee0*/  ISETP.LT.OR P6, PT, R3.reuse, R234, P6 ;  /* 0x000000ea0300720c */ /* 0x040fe400037c1670 */
[----:B------:R-:W-:Y:S02]  /*10ef0*/  ISETP.LT.OR P2, PT, R3, R232, P2 ;  /* 0x000000e80300720c */ /* 0x000fe40001741670 */
[----:B-1----:R-:W-:Y:S02]  /*10f00*/  FMNMX.FTZ R135, R135, R0, !PT ;  /* 0x0000000087877209 */ /* 0x002fe40007810000 */
[----:B--2---:R-:W-:-:S03]  /*10f10*/  FMNMX.FTZ R0, R63, R22, !PT ;  /* 0x000000163f007209 */ /* 0x004fc60007810000 */
[----:B------:R-:W1:Y:S01]  /*10f20*/  SHFL.BFLY PT, R3, R135, 0x1, 0x1f ;  /* 0x0c201f0087037f89 */ /* 0x000e6200000e0000 */
[----:B------:R-:W-:-:S04]  /*10f30*/  FMNMX.FTZ R0, R23, R0, !PT ;  /* 0x0000000017007209 */ /* 0x000fc80007810000 */
[----:B------:R-:W-:-:S04]  /*10f40*/  FMNMX.FTZ R0, R24, R0, !PT ;  /* 0x0000000018007209 */ /* 0x000fc80007810000 */
[----:B------:R-:W-:Y:S02]  /*10f50*/  FMNMX.FTZ R0, R26, R0, !PT ;  /* 0x000000001a007209 */ /* 0x000fe40007810000 */
[C---:B------:R-:W-:Y:S02]  /*10f60*/  ISETP.GE.AND P5, PT, R4.reuse, R239, PT ;  /* 0x000000ef0400720c */ /* 0x040fe40003fa6270 */
[----:B------:R-:W-:Y:S02]  /*10f70*/  FMNMX.FTZ R0, R35, R0, !PT ;  /* 0x0000000023007209 */ /* 0x000fe40007810000 */
[----:B------:R-:W-:Y:S02]  /*10f80*/  ISETP.GE.AND P1, PT, R4, R238, PT ;  /* 0x000000ee0400720c */ /* 0x000fe40003f26270 */
[----:B------:R-:W-:Y:S02]  /*10f90*/  FMNMX.FTZ R0, R50, R0, !PT ;  /* 0x0000000032007209 */ /* 0x000fe40007810000 */
[----:B------:R-:W-:-:S02]  /*10fa0*/  ISETP.LT.OR P5, PT, R4, R235, P5 ;  /* 0x000000eb0400720c */ /* 0x000fc40002fa1670 */
[----:B------:R-:W-:Y:S02]  /*10fb0*/  ISETP.LT.OR P1, PT, R4, R234, P1 ;  /* 0x000000ea0400720c */ /* 0x000fe40000f21670 */
[----:B------:R-:W-:Y:S02]  /*10fc0*/  FSEL R53, R231, -INF , !P0 ;  /* 0xff800000e7357808 */ /* 0x000fe40004000000 */
[----:B------:R-:W-:Y:S02]  /*10fd0*/  FMNMX.FTZ R0, R46, R0, !PT ;  /* 0x000000002e007209 */ /* 0x000fe40007810000 */
[----:B------:R-:W-:Y:S02]  /*10fe0*/  ISETP.GE.AND P0, PT, R2, R239, PT ;  /* 0x000000ef0200720c */ /* 0x000fe40003f06270 */
[----:B------:R-:W-:Y:S02]  /*10ff0*/  FSEL R137, R208, -INF , !P5 ;  /* 0xff800000d0897808 */ /* 0x000fe40006800000 */
[----:B------:R-:W-:-:S02]  /*11000*/  FSEL R139, R206, -INF , !P1 ;  /* 0xff800000ce8b7808 */ /* 0x000fc40004800000 */
[C---:B------:R-:W-:Y:S02]  /*11010*/  ISETP.GE.AND P5, PT, R2.reuse, R238, PT ;  /* 0x000000ee0200720c */ /* 0x040fe40003fa6270 */
[C---:B------:R-:W-:Y:S02]  /*11020*/  ISETP.GE.AND P1, PT, R2.reuse, R237, PT ;  /* 0x000000ed0200720c */ /* 0x040fe40003f26270 */
[----:B-1----:R-:W-:Y:S02]  /*11030*/  FMNMX.FTZ R135, R135, R3, !PT ;  /* 0x0000000387877209 */ /* 0x002fe40007810000 */
[----:B------:R-:W-:Y:S02]  /*11040*/  FMNMX.FTZ R0, R43, R0, !PT ;  /* 0x000000002b007209 */ /* 0x000fe40007810000 */
[C---:B------:R-:W-:Y:S02]  /*11050*/  ISETP.LT.OR P0, PT, R2.reuse, R235, P0 ;  /* 0x000000eb0200720c */ /* 0x040fe40000701670 */
[----:B------:R-:W-:-:S02]  /*11060*/  ISETP.LT.OR P5, PT, R2, R234, P5 ;  /* 0x000000ea0200720c */ /* 0x000fc40002fa1670 */
[----:B------:R-:W-:Y:S02]  /*11070*/  ISETP.LT.OR P1, PT, R2, R232, P1 ;  /* 0x000000e80200720c */ /* 0x000fe40000f21670 */
[----:B------:R-:W-:Y:S01]  /*11080*/  FMNMX.FTZ R2, R251, R0, !PT ;  /* 0x00000000fb027209 */ /* 0x000fe20007810000 */
[----:B------:R-:W-:Y:S01]  /*11090*/  FMUL.FTZ R0, R135, c[0x0][0x23c] ;  /* 0x00008f0087007a20 */ /* 0x000fe20000410000 */
[----:B------:R-:W-:Y:S02]  /*110a0*/  FSEL R38, R205, -INF , !P0 ;  /* 0xff800000cd267808 */ /* 0x000fe40004000000 */
[----:B------:R-:W-:-:S04]  /*110b0*/  FSETP.NEU.FTZ.AND P0, PT, R135, -INF , PT ;  /* 0xff8000008700780b */ /* 0x000fc80003f1d000 */
[----:B------:R-:W-:-:S05]  /*110c0*/  FSEL R0, R0, RZ, P0 ;  /* 0x000000ff00007208 */ /* 0x000fca0000000000 */
[--C-:B------:R-:W-:Y:S02]  /*110d0*/  FFMA.FTZ R52, R15, c[0x0][0x23c], -R0.reuse ;  /* 0x00008f000f347a23 */ /* 0x100fe40000010800 */
[----:B------:R-:W-:Y:S02]  /*110e0*/  FFMA.FTZ R15, R7, c[0x0][0x23c], -R0 ;  /* 0x00008f00070f7a23 */ /* 0x000fe40000010800 */
[----:B------:R-:W2:Y:S01]  /*110f0*/  LDL.LU R7, [R1+0x24] ;  /* 0x0000240001077983 */ /* 0x000ea20000300800 */
[----:B------:R-:W-:-:S04]  /*11100*/  FMNMX.FTZ R2, R47, R2, !PT ;  /* 0x000000022f027209 */ /* 0x000fc80007810000 */
[----:B------:R-:W-:Y:S02]  /*11110*/  FMNMX.FTZ R2, R250, R2, !PT ;  /* 0x00000002fa027209 */ /* 0x000fe40007810000 */
[----:B------:R-:W-:Y:S02]  /*11120*/  FSEL R3, R135, RZ, P0 ;  /* 0x000000ff87037208 */ /* 0x000fe40000000000 */
[----:B------:R-:W-:Y:S02]  /*11130*/  FMNMX.FTZ R2, R138, R2, !PT ;  /* 0x000000028a027209 */ /* 0x000fe40007810000 */
[----:B------:R-:W-:Y:S01]  /*11140*/  ISETP.GE.AND P3, PT, R4, R237, PT ;  /* 0x000000ed0400720c */ /* 0x000fe20003f66270 */
[----:B------:R-:W-:Y:S01]  /*11150*/  FADD.FTZ R3, R252, -R3 ;  /* 0x80000003fc037221 */ /* 0x000fe20000010000 */
[----:B------:R-:W-:Y:S02]  /*11160*/  FSEL R136, R211, -INF , !P4 ;  /* 0xff800000d3887808 */ /* 0x000fe40006000000 */
[----:B------:R-:W-:-:S02]  /*11170*/  FMNMX.FTZ R2, R137, R2, !PT ;  /* 0x0000000289027209 */ /* 0x000fc40007810000 */
[----:B------:R-:W-:Y:S01]  /*11180*/  ISETP.LT.OR P3, PT, R4, R232, P3 ;  /* 0x000000e80400720c */ /* 0x000fe20001f61670 */
[----:B------:R-:W-:Y:S01]  /*11190*/  FFMA.FTZ R16, R16, c[0x0][0x23c], -R0 ;  /* 0x00008f0010107a23 */ /* 0x000fe20000010800 */
[----:B------:R-:W-:Y:S01]  /*111a0*/  FMNMX.FTZ R4, R136, R2, !PT ;  /* 0x0000000288047209 */ /* 0x000fe20007810000 */
[----:B------:R-:W-:Y:S01]  /*111b0*/  FMUL.FTZ R2, R3, c[0x0][0x23c] ;  /* 0x00008f0003027a20 */ /* 0x000fe20000410000 */
[----:B------:R-:W-:-:S03]  /*111c0*/  ISETP.GE.AND P4, PT, R5, R239, PT ;  /* 0x000000ef0500720c */ /* 0x000fc60003f86270 */
[----:B------:R-:W-:Y:S01]  /*111d0*/  MUFU.EX2 R16, R16 ;  /* 0x0000001000107308 */ /* 0x000fe20000000800 */
[----:B------:R-:W-:Y:S01]  /*111e0*/  ISETP.LT.OR P4, PT, R5, R235, P4 ;  /* 0x000000eb0500720c */ /* 0x000fe20002781670 */
[----:B------:R-:W-:-:S06]  /*111f0*/  FFMA.FTZ R54, R14, c[0x0][0x23c], -R0 ;  /* 0x00008f000e367a23 */ /* 0x000fcc0000010800 */
[----:B------:R-:W1:Y:S01]  /*11200*/  MUFU.EX2 R2, R2 ;  /* 0x0000000200027308 */ /* 0x000e620000000800 */
        /* <DEDUP_REMOVED lines=13> */
[----:B------:R-:W-:Y:S02]  /*112e0*/  FSEL R37, R204, -INF , !P4 ;  /* 0xff800000cc257808 */ /* 0x000fe40006000000 */
[----:B------:R-:W-:Y:S02]  /*112f0*/  FMNMX.FTZ R4, R38, R4, !PT ;  /* 0x0000000426047209 */ /* 0x000fe40007810000 */
[----:B------:R-:W-:Y:S02]  /*11300*/  FMNMX.FTZ R3, R27, R0, !PT ;  /* 0x000000001b037209 */ /* 0x000fe40007810000 */
[----:B------:R-:W-:Y:S01]  /*11310*/  FMNMX.FTZ R0, R37, R4, !PT ;  /* 0x0000000425007209 */ /* 0x000fe20007810000 */
[----:B-1----:R-:W-:Y:S01]  /*11320*/  FFMA.FTZ R204, R61, R2, R16 ;  /* 0x000000023dcc7223 */ /* 0x002fe20000010010 */
[----:B------:R-:W-:Y:S01]  /*11330*/  MOV R18, R64 ;  /* 0x0000004000127202 */ /* 0x000fe20000000f00 */
[----:B------:R-:W-:Y:S01]  /*11340*/  IMAD.MOV.U32 R134, RZ, RZ, R56 ;  /* 0x000000ffff867224 */ /* 0x000fe200078e0038 */
[----:B------:R-:W-:Y:S01]  /*11350*/  MOV R132, R57 ;  /* 0x0000003900847202 */ /* 0x000fe20000000f00 */
[----:B------:R-:W-:Y:S01]  /*11360*/  IMAD.MOV.U32 R17, RZ, RZ, R55 ;  /* 0x000000ffff117224 */ /* 0x000fe200078e0037 */
[----:B------:R-:W1:Y:S01]  /*11370*/  SHFL.BFLY PT, R4, R0, 0x2, 0x1f ;  /* 0x0c401f0000047f89 */ /* 0x000e6200000e0000 */
[----:B------:R-:W-:-:S02]  /*11380*/  IMAD.MOV.U32 R12, RZ, RZ, R65 ;  /* 0x000000ffff0c7224 */ /* 0x000fc400078e0041 */
[-C--:B------:R-:W-:Y:S02]  /*11390*/  FMUL.FTZ R56, R80, R2.reuse ;  /* 0x0000000250387220 */ /* 0x080fe40000410000 */
[----:B------:R-:W-:Y:S01]  /*113a0*/  FMUL.FTZ R61, R85, R2 ;  /* 0x00000002553d7220 */ /* 0x000fe20000410000 */
[----:B------:R-:W-:Y:S01]  /*113b0*/  MOV R85, R48 ;  /* 0x0000003000557202 */ /* 0x000fe20000000f00 */
[----:B------:R-:W-:Y:S02]  /*113c0*/  IMAD.MOV.U32 R55, RZ, RZ, R60 ;  /* 0x000000ffff377224 */ /* 0x000fe400078e003c */
[-C--:B------:R-:W-:Y:S02]  /*113d0*/  FMUL.FTZ R64, R140, R2.reuse ;  /* 0x000000028c407220 */ /* 0x080fe40000410000 */
[----:B------:R-:W-:Y:S02]  /*113e0*/  FMUL.FTZ R65, R141, R2 ;  /* 0x000000028d417220 */ /* 0x000fe40000410000 */
[----:B------:R-:W-:-:S02]  /*113f0*/  IMAD.MOV.U32 R80, RZ, RZ, R49 ;  /* 0x000000ffff507224 */ /* 0x000fc400078e0031 */
        /* <DEDUP_REMOVED lines=27> */
[----:B------:R-:W-:Y:S01]  /*115b0*/  FMUL.FTZ R209, R129, R2 ;  /* 0x0000000281d17220 */ /* 0x000fe20000410000 */
[----:B------:R-:W3:Y:S01]  /*115c0*/  LDL.LU R128, [R1+0x3c] ;  /* 0x00003c0001807983 */ /* 0x000ee20000300800 */
[C---:B------:R-:W-:Y:S01]  /*115d0*/  ISETP.GE.AND P4, PT, R5.reuse, R238, PT ;  /* 0x000000ee0500720c */ /* 0x040fe20003f86270 */
[----:B------:R-:W-:Y:S01]  /*115e0*/  IMAD.MOV.U32 R84, RZ, RZ, R40 ;  /* 0x000000ffff547224 */ /* 0x000fe200078e0028 */
[----:B------:R-:W-:-:S02]  /*115f0*/  ISETP.GE.AND P0, PT, R5, R237, PT ;  /* 0x000000ed0500720c */ /* 0x000fc40003f06270 */
[----:B-1----:R-:W-:Y:S02]  /*11600*/  FMNMX.FTZ R0, R0, R4, !PT ;  /* 0x0000000400007209 */ /* 0x002fe40007810000 */
[C---:B------:R-:W-:Y:S02]  /*11610*/  ISETP.LT.OR P4, PT, R5.reuse, R234, P4 ;  /* 0x000000ea0500720c */ /* 0x040fe40002781670 */
[----:B------:R-:W-:Y:S02]  /*11620*/  ISETP.LT.OR P0, PT, R5, R232, P0 ;  /* 0x000000e80500720c */ /* 0x000fe40000701670 */
[----:B------:R-:W1:Y:S01]  /*11630*/  SHFL.BFLY PT, R5, R0, 0x1, 0x1f ;  /* 0x0c201f0000057f89 */ /* 0x000e6200000e0000 */
[----:B------:R-:W-:Y:S02]  /*11640*/  FSEL R10, R247, -INF , !P3 ;  /* 0xff800000f70a7808 */ /* 0x000fe40005800000 */
[----:B------:R-:W-:Y:S02]  /*11650*/  FSEL R11, R248, -INF , !P2 ;  /* 0xff800000f80b7808 */ /* 0x000fe40005000000 */
[----:B------:R-:W-:-:S02]  /*11660*/  FSEL R245, R245, -INF , !P1 ;  /* 0xff800000f5f57808 */ /* 0x000fc40004800000 */
[----:B------:R-:W-:Y:S02]  /*11670*/  FSEL R246, R246, -INF , !P0 ;  /* 0xff800000f6f67808 */ /* 0x000fe40004000000 */
[----:B-1----:R-:W-:-:S04]  /*11680*/  FMNMX.FTZ R133, R0, R5, !PT ;  /* 0x0000000500857209 */ /* 0x002fc80007810000 */
[----:B------:R-:W-:Y:S01]  /*11690*/  FSETP.NEU.FTZ.AND P0, PT, R133, -INF , PT ;  /* 0xff8000008500780b */ /* 0x000fe20003f1d000 */
[----:B------:R-:W-:Y:S01]  /*116a0*/  IMAD.MOV.U32 R34, RZ, RZ, R58 ;  /* 0x000000ffff227224 */ /* 0x000fe200078e003a */
        /* <DEDUP_REMOVED lines=16> */
[----:B------:R-:W-:-:S05]  /*117b0*/  FSEL R0, R133, RZ, P0 ;  /* 0x000000ff85007208 */ /* 0x000fca0000000000 */
[----:B------:R-:W-:-:S04]  /*117c0*/  FADD.FTZ R0, R63, -R0 ;  /* 0x800000003f007221 */ /* 0x000fc80000010000 */
[----:B------:R-:W-:-:S06]  /*117d0*/  FMUL.FTZ R0, R0, c[0x0][0x23c] ;  /* 0x00008f0000007a20 */ /* 0x000fcc0000410000 */
[----:B------:R-:W1:Y:S02]  /*117e0*/  MUFU.EX2 R0, R0 ;  /* 0x0000000000007308 */ /* 0x000e640000000800 */
[----:B-1----:R-:W-:Y:S02]  /*117f0*/  FMUL.FTZ R58, R82, R0 ;  /* 0x00000000523a7220 */ /* 0x002fe40000410000 */
[----:B------:R-:W2:Y:S01]  /*11800*/  LDL.LU R82, [R1+0x40] ;  /* 0x0000400001527983 */ /* 0x000ea20000300800 */
[----:B------:R-:W-:Y:S01]  /*11810*/  FMNMX.FTZ R3, R29, R3, !PT ;  /* 0x000000031d037209 */ /* 0x000fe20007810000 */
[----:B------:R-:W-:-:S03]  /*11820*/  IMAD.MOV.U32 R41, RZ, RZ, R62 ;  /* 0x000000ffff297224 */ /* 0x000fc600078e003e */
        /* <DEDUP_REMOVED lines=9> */
[----:B------:R-:W-:Y:S02]  /*118c0*/  FSEL R117, R244, -INF , !P6 ;  /* 0xff800000f4757808 */ /* 0x000fe40007000000 */
[----:B------:R-:W-:Y:S02]  /*118d0*/  FMNMX.FTZ R3, R139, R3, !PT ;  /* 0x000000038b037209 */ /* 0x000fe40007810000 */
[----:B------:R-:W-:Y:S02]  /*118e0*/  FSEL R116, R242, -INF , !P5 ;  /* 0xff800000f2747808 */ /* 0x000fe40006800000 */
[----:B------:R-:W-:Y:S02]  /*118f0*/  FMNMX.FTZ R3, R117, R3, !PT ;  /* 0x0000000375037209 */ /* 0x000fe40007810000 */
[----:B------:R-:W-:-:S02]  /*11900*/  FSEL R40, R243, -INF , !P4 ;  /* 0xff800000f3287808 */ /* 0x000fc40006000000 */
[----:B------:R-:W-:-:S04]  /*11910*/  FMNMX.FTZ R3, R116, R3, !PT ;  /* 0x0000000374037209 */ /* 0x000fc80007810000 */
[----:B------:R-:W-:-:S05]  /*11920*/  FMNMX.FTZ R2, R40, R3, !PT ;  /* 0x0000000328027209 */ /* 0x000fca0007810000 */
[----:B------:R-:W1:Y:S04]  /*11930*/  SHFL.BFLY PT, R3, R2, 0x2, 0x1f ;  /* 0x0c401f0002037f89 */ /* 0x000e6800000e0000 */
[----:B------:R-:W4:Y:S01]  /*11940*/  SHFL.BFLY PT, R6, R4, 0x2, 0x1f ;  /* 0x0c401f0004067f89 */ /* 0x000f2200000e0000 */
[----:B-1----:R-:W-:Y:S01]  /*11950*/  FMNMX.FTZ R2, R2, R3, !PT ;  /* 0x0000000302027209 */ /* 0x002fe20007810000 */
[----:B------:R-:W-:-:S05]  /*11960*/  FMUL.FTZ R3, R133, c[0x0][0x23c] ;  /* 0x00008f0085037a20 */ /* 0x000fca0000410000 */
[----:B------:R-:W-:Y:S02]  /*11970*/  FSEL R3, R3, RZ, P0 ;  /* 0x000000ff03037208 */ /* 0x000fe40000000000 */
[----:B----4-:R-:W-:-:S03]  /*11980*/  FMNMX.FTZ R4, R4, R6, !PT ;  /* 0x0000000604047209 */ /* 0x010fc60007810000 */
[----:B------:R-:W-:Y:S01]  /*11990*/  FFMA.FTZ R5, R22, c[0x0][0x23c], -R3 ;  /* 0x00008f0016057a23 */ /* 0x000fe20000010803 */
[----:B------:R-:W1:Y:S03]  /*119a0*/  SHFL.BFLY PT, R6, R2, 0x1, 0x1f ;  /* 0x0c201f0002067f89 */ /* 0x000e6600000e0000 */
[----:B------:R4:W3:Y:S01]  /*119b0*/  MUFU.EX2 R9, R5 ;  /* 0x0000000500097308 */ /* 0x0008e20000000800 */
[----:B------:R-:W-:Y:S02]  /*119c0*/  IMAD.MOV.U32 R252, RZ, RZ, R50 ;  /* 0x000000fffffc7224 */ /* 0x000fe400078e0032 */
[----:B------:R-:W-:Y:S02]  /*119d0*/  IMAD.MOV.U32 R81, RZ, RZ, R59 ;  /* 0x000000ffff517224 */ /* 0x000fe400078e003b */
[-C--:B------:R-:W-:Y:S02]  /*119e0*/  FMUL.FTZ R66, R142, R0.reuse ;  /* 0x000000008e427220 */ /* 0x080fe40000410000 */
[----:B------:R-:W-:-:S02]  /*119f0*/  FMUL.FTZ R67, R143, R0 ;  /* 0x000000008f437220 */ /* 0x000fc40000410000 */
[-C--:B------:R-:W-:Y:S01]  /*11a00*/  FMUL.FTZ R50, R102, R0.reuse ;  /* 0x0000000066327220 */ /* 0x080fe20000410000 */
[----:B----4-:R-:W4:Y:S01]  /*11a10*/  SHFL.BFLY PT, R5, R4, 0x1, 0x1f ;  /* 0x0c201f0004057f89 */ /* 0x010f2200000e0000 */
        /* <DEDUP_REMOVED lines=28> */
[----:B---3--:R-:W-:-:S02]  /*11be0*/  FFMA.FTZ R102, R128, R0, R9 ;  /* 0x0000000080667223 */ /* 0x008fc40000010009 */
[----:B------:R-:W-:Y:S02]  /*11bf0*/  FFMA.FTZ R0, R23, c[0x0][0x23c], -R3 ;  /* 0x00008f0017007a23 */ /* 0x000fe40000010803 */
[----:B------:R-:W-:Y:S02]  /*11c00*/  IMAD.MOV.U32 R22, RZ, RZ, R55 ;  /* 0x000000ffff167224 */ /* 0x000fe400078e0037 */
[----:B------:R-:W-:Y:S01]  /*11c10*/  IMAD.MOV.U32 R247, RZ, RZ, R134 ;  /* 0x000000fffff77224 */ /* 0x000fe200078e0086 */
[----:B------:R3:W-:Y:S01]  /*11c20*/  MUFU.EX2 R55, R0 ;  /* 0x0000000000377308 */ /* 0x0007e20000000800 */
[----:B-1----:R-:W-:-:S04]  /*11c30*/  FMNMX.FTZ R134, R2, R6, !PT ;  /* 0x0000000602867209 */ /* 0x002fc80007810000 */
[----:B------:R-:W-:Y:S01]  /*11c40*/  FSETP.NEU.FTZ.AND P0, PT, R134, -INF , PT ;  /* 0xff8000008600780b */ /* 0x000fe20003f1d000 */
[----:B------:R-:W-:Y:S02]  /*11c50*/  IMAD.MOV.U32 R248, RZ, RZ, R132 ;  /* 0x000000fffff87224 */ /* 0x000fe400078e0084 */
[----:B---3--:R-:W-:-:S04]  /*11c60*/  FFMA.FTZ R0, R24, c[0x0][0x23c], -R3 ;  /* 0x00008f0018007a23 */ /* 0x008fc80000010803 */
[----:B------:R1:W-:Y:S01]  /*11c70*/  MUFU.EX2 R243, R0 ;  /* 0x0000000000f37308 */ /* 0x0003e20000000800 */
[----:B------:R-:W-:Y:S01]  /*11c80*/  FFMA.FTZ R2, R26, c[0x0][0x23c], -R3 ;  /* 0x00008f001a027a23 */ /* 0x000fe20000010803 */
[----:B----4-:R-:W-:Y:S02]  /*11c90*/  FMNMX.FTZ R132, R4, R5, !PT ;  /* 0x0000000504847209 */ /* 0x010fe40007810000 */
[----:B------:R-:W-:Y:S02]  /*11ca0*/  MOV R244, R252 ;  /* 0x000000fc00f47202 */ /* 0x000fe40000000f00 */
[C---:B------:R-:W-:Y:S01]  /*11cb0*/  FSEL R4, R134.reuse, RZ, P0 ;  /* 0x000000ff86047208 */ /* 0x040fe20000000000 */
[----:B-1----:R-:W-:Y:S01]  /*11cc0*/  FMUL.FTZ R0, R134, c[0x0][0x23c] ;  /* 0x00008f0086007a20 */ /* 0x002fe20000410000 */
[----:B------:R1:W-:Y:S04]  /*11cd0*/  MUFU.EX2 R252, R2 ;  /* 0x0000000200fc7308 */ /* 0x0003e80000000800 */
[----:B------:R-:W-:-:S02]  /*11ce0*/  FSEL R0, R0, RZ, P0 ;  /* 0x000000ff00007208 */ /* 0x000fc40000000000 */
[----:B------:R-:W-:Y:S01]  /*11cf0*/  FSETP.NEU.FTZ.AND P0, PT, R132, -INF , PT ;  /* 0xff8000008400780b */ /* 0x000fe20003f1d000 */
[----:B------:R-:W-:-:S03]  /*11d00*/  FADD.FTZ R6, R36, -R4 ;  /* 0x8000000424067221 */ /* 0x000fc60000010000 */
[----:B------:R-:W-:Y:S01]  /*11d10*/  FSEL R4, R132, RZ, P0 ;  /* 0x000000ff84047208 */ /* 0x000fe20000000000 */
[----:B-1----:R-:W-:-:S04]  /*11d20*/  FFMA.FTZ R2, R25, c[0x0][0x23c], -R0 ;  /* 0x00008f0019027a23 */ /* 0x002fc80000010800 */
[----:B------:R1:W-:Y:S01]  /*11d30*/  MUFU.EX2 R5, R2 ;  /* 0x0000000200057308 */ /* 0x0003e20000000800 */
[----:B------:R-:W-:Y:S02]  /*11d40*/  FADD.FTZ R7, R7, -R4 ;  /* 0x8000000407077221 */ /* 0x000fe40000010000 */
[--C-:B------:R-:W-:Y:S02]  /*11d50*/  FFMA.FTZ R4, R29, c[0x0][0x23c], -R0.reuse ;  /* 0x00008f001d047a23 */ /* 0x100fe40000010800 */
[----:B-1----:R-:W-:-:S04]  /*11d60*/  FFMA.FTZ R2, R27, c[0x0][0x23c], -R0 ;  /* 0x00008f001b027a23 */ /* 0x002fc80000010800 */
[----:B------:R1:W-:Y:S08]  /*11d70*/  MUFU.EX2 R36, R2 ;  /* 0x0000000200247308 */ /* 0x0003f00000000800 */
[----:B------:R3:W-:Y:S01]  /*11d80*/  MUFU.EX2 R131, R4 ;  /* 0x0000000400837308 */ /* 0x0007e20000000800 */
[----:B-1----:R-:W-:-:S05]  /*11d90*/  FMUL.FTZ R2, R132, c[0x0][0x23c] ;  /* 0x00008f0084027a20 */ /* 0x002fca0000410000 */
[----:B------:R-:W-:Y:S01]  /*11da0*/  FSEL R2, R2, RZ, P0 ;  /* 0x000000ff02027208 */ /* 0x000fe20000000000 */
[----:B---3--:R-:W-:Y:S01]  /*11db0*/  FFMA.FTZ R4, R30, c[0x0][0x23c], -R0 ;  /* 0x00008f001e047a23 */ /* 0x008fe20000010800 */
[----:B------:R1:W-:Y:S01]  /*11dc0*/  MUFU.EX2 R100, R21 ;  /* 0x0000001500647308 */ /* 0x0003e20000000800 */
[----:B------:R-:W-:Y:S01]  /*11dd0*/  MOV R24, R12 ;  /* 0x0000000c00187202 */ /* 0x000fe20000000f00 */
[----:B------:R-:W-:-:S06]  /*11de0*/  IMAD.MOV.U32 R87, RZ, RZ, R15 ;  /* 0x000000ffff577224 */ /* 0x000fcc00078e000f */
[----:B------:R3:W-:Y:S01]  /*11df0*/  MUFU.EX2 R242, R4 ;  /* 0x0000000400f27308 */ /* 0x0007e20000000800 */
[----:B-1----:R-:W-:-:S07]  /*11e00*/  MOV R21, R53 ;  /* 0x0000003500157202 */ /* 0x002fce0000000f00 */
[----:B------:R1:W-:Y:S01]  /*11e10*/  MUFU.EX2 R53, R19 ;  /* 0x0000001300357308 */ /* 0x0003e20000000800 */
[----:B---3--:R-:W-:Y:S02]  /*11e20*/  FFMA.FTZ R4, R28, c[0x0][0x23c], -R2 ;  /* 0x00008f001c047a23 */ /* 0x008fe40000010802 */
[----:B------:R-:W-:Y:S02]  /*11e30*/  IMAD.MOV.U32 R28, RZ, RZ, R22 ;  /* 0x000000ffff1c7224 */ /* 0x000fe400078e0016 */
[----:B------:R-:W-:Y:S02]  /*11e40*/  IMAD.MOV.U32 R22, RZ, RZ, R247 ;  /* 0x000000ffff167224 */ /* 0x000fe400078e00f7 */
[----:B------:R-:W-:Y:S02]  /*11e50*/  IMAD.MOV.U32 R247, RZ, RZ, R85 ;  /* 0x000000fffff77224 */ /* 0x000fe400078e0055 */
[----:B------:R-:W-:Y:S01]  /*11e60*/  IMAD.MOV.U32 R85, RZ, RZ, R13 ;  /* 0x000000ffff557224 */ /* 0x000fe200078e000d */
[----:B-1----:R-:W-:-:S02]  /*11e70*/  MOV R19, R244 ;  /* 0x000000f400137202 */ /* 0x002fc40000000f00 */
[----:B------:R-:W-:Y:S01]  /*11e80*/  MOV R244, R14 ;  /* 0x0000000e00f47202 */ /* 0x000fe20000000f00 */
[----:B------:R1:W-:Y:S01]  /*11e90*/  MUFU.EX2 R128, R4 ;  /* 0x0000000400807308 */ /* 0x0003e20000000800 */
[----:B------:R-:W3:Y:S01]  /*11ea0*/  LDSM.16.MT88.4 R12, [R213+0xc000] ;  /* 0x00c00000d50c783b */ /* 0x000ee20000004200 */
[----:B------:R-:W-:Y:S02]  /*11eb0*/  FMUL.FTZ R7, R7, c[0x0][0x23c] ;  /* 0x00008f0007077a20 */ /* 0x000fe40000410000 */
[----:B-1----:R-:W-:Y:S02]  /*11ec0*/  FMUL.FTZ R4, R6, c[0x0][0x23c] ;  /* 0x00008f0006047a20 */ /* 0x002fe40000410000 */
[----:B------:R-:W-:-:S04]  /*11ed0*/  FFMA.FTZ R6, R32, c[0x0][0x23c], -R2 ;  /* 0x00008f0020067a23 */ /* 0x000fc80000010802 */
[----:B------:R1:W-:Y:S08]  /*11ee0*/  MUFU.EX2 R129, R6 ;  /* 0x0000000600817308 */ /* 0x0003f00000000800 */
[----:B------:R-:W2:Y:S01]  /*11ef0*/  MUFU.EX2 R4, R4 ;  /* 0x0000000400047308 */ /* 0x000ea20000000800 */
[----:B-1----:R-:W-:-:S07]  /*11f00*/  FFMA.FTZ R6, R31, c[0x0][0x23c], -R2 ;  /* 0x00008f001f067a23 */ /* 0x002fce0000010802 */
[----:B------:R1:W-:Y:S08]  /*11f10*/  MUFU.EX2 R130, R6 ;  /* 0x0000000600827308 */ /* 0x0003f00000000800 */
[----:B------:R-:W4:Y:S01]  /*11f20*/  MUFU.EX2 R101, R20 ;  /* 0x0000001400657308 */ /* 0x000f220000000800 */
[----:B-1----:R-:W-:-:S07]  /*11f30*/  FFMA.FTZ R6, R33, c[0x0][0x23c], -R2 ;  /* 0x00008f0021067a23 */ /* 0x002fce0000010802 */
[----:B------:R-:W1:Y:S08]  /*11f40*/  MUFU.EX2 R20, R7 ;  /* 0x0000000700147308 */ /* 0x000e700000000800 */
[----:B------:R5:W1:Y:S01]  /*11f50*/  MUFU.EX2 R118, R6 ;  /* 0x0000000600767308 */ /* 0x000a620000000800 */
[-C--:B--2---:R-:W-:Y:S02]  /*11f60*/  FFMA.FTZ R30, R82, R4.reuse, R5 ;  /* 0x00000004521e7223 */ /* 0x084fe40000010005 */
        /* <DEDUP_REMOVED lines=32> */
[----:B------:R-:W-:Y:S01]  /*12170*/  F2FP.PACK_AB R4, R36, R5 ;  /* 0x000000052404723e */ /* 0x000fe200000000ff */
[----:B------:R-:W-:Y:S01]  /*12180*/  IMAD.MOV.U32 R119, RZ, RZ, R11 ;  /* 0x000000ffff777224 */ /* 0x000fe200078e000b */
[----:B------:R-:W-:Y:S01]  /*12190*/  F2FP.PACK_AB R9, R55, R9 ;  /* 0x000000093709723e */ /* 0x000fe200000000ff */
[----:B------:R-:W-:Y:S01]  /*121a0*/  IMAD.MOV.U32 R23, RZ, RZ, R10 ;  /* 0x000000ffff177224 */ /* 0x000fe200078e000a */
[----:B----4-:R-:W-:Y:S01]  /*121b0*/  F2FP.PACK_AB R10, R53, R101 ;  /* 0x00000065350a723e */ /* 0x010fe200000000ff */
[----:B------:R-:W-:Y:S01]  /*121c0*/  IMAD.MOV.U32 R86, RZ, RZ, R8 ;  /* 0x000000ffff567224 */ /* 0x000fe200078e0008 */
[----:B------:R-:W-:Y:S01]  /*121d0*/  F2FP.PACK_AB R8, R100, R16 ;  /* 0x000000106408723e */ /* 0x000fe200000000ff */
[-C--:B-1----:R-:W-:Y:S01]  /*121e0*/  FMUL.FTZ R174, R174, R20.reuse ;  /* 0x00000014aeae7220 */ /* 0x082fe20000410000 */
[----:B------:R-:W-:Y:S01]  /*121f0*/  F2FP.PACK_AB R11, R252, R243 ;  /* 0x000000f3fc0b723e */ /* 0x000fe200000000ff */
[-C--:B------:R-:W-:Y:S01]  /*12200*/  FMUL.FTZ R175, R175, R20.reuse ;  /* 0x00000014afaf7220 */ /* 0x080fe20000410000 */
[----:B-----5:R-:W-:Y:S01]  /*12210*/  F2FP.PACK_AB R6, R242, R131 ;  /* 0x00000083f206723e */ /* 0x020fe200000000ff */
[----:B------:R-:W-:Y:S01]  /*12220*/  FMUL.FTZ R182, R182, R20 ;  /* 0x00000014b6b67220 */ /* 0x000fe20000410000 */
[----:B------:R-:W-:Y:S01]  /*12230*/  F2FP.PACK_AB R5, R129, R128 ;  /* 0x000000808105723e */ /* 0x000fe200000000ff */
[----:B------:R-:W-:Y:S01]  /*12240*/  FMUL.FTZ R183, R183, R20 ;  /* 0x00000014b7b77220 */ /* 0x000fe20000410000 */
[----:B------:R-:W-:Y:S01]  /*12250*/  F2FP.PACK_AB R7, R118, R130 ;  /* 0x000000827607723e */ /* 0x000fe200000000ff */
[-C--:B---3--:R-:W-:Y:S08]  /*12260*/  HMMA.16816.F32 R168, R8, R12.reuse, R168 ;  /* 0x0000000c08a8723c */ /* 0x088ff000000018a8 */
        /* <DEDUP_REMOVED lines=31> */
[----:B------:R-:W-:Y:S02]  /*12460*/  IMAD.MOV.U32 R151, RZ, RZ, R87 ;  /* 0x000000ffff977224 */ /* 0x000fe400078e0057 */
[----:B------:R-:W-:Y:S02]  /*12470*/  IMAD.MOV.U32 R149, RZ, RZ, R85 ;  /* 0x000000ffff957224 */ /* 0x000fe400078e0055 */
[----:B------:R-:W-:-:S02]  /*12480*/  IMAD.MOV.U32 R148, RZ, RZ, R84 ;  /* 0x000000ffff947224 */ /* 0x000fc400078e0054 */
        /* <DEDUP_REMOVED lines=21> */
[----:B------:R-:W-:Y:S02]  /*125e0*/  IMAD.MOV.U32 R146, RZ, RZ, R19 ;  /* 0x000000ffff927224 */ /* 0x000fe400078e0013 */
        /* <DEDUP_REMOVED lines=20> */
[----:B------:R-:W-:Y:S02]  /*12730*/  IMAD.MOV.U32 R27, RZ, RZ, R34 ;  /* 0x000000ffff1b7224 */ /* 0x000fe400078e0022 */
[----:B------:R-:W-:-:S02]  /*12740*/  IMAD.MOV.U32 R144, RZ, RZ, R147 ;  /* 0x000000ffff907224 */ /* 0x000fc400078e0093 */
[----:B------:R-:W-:Y:S02]  /*12750*/  IMAD.MOV.U32 R147, RZ, RZ, R149 ;  /* 0x000000ffff937224 */ /* 0x000fe400078e0095 */
[----:B------:R-:W-:Y:S01]  /*12760*/  IMAD.MOV.U32 R149, RZ, RZ, R31 ;  /* 0x000000ffff957224 */ /* 0x000fe200078e001f */
[----:B------:R-:W-:Y:S01]  /*12770*/  MOV R31, R44 ;  /* 0x0000002c001f7202 */ /* 0x000fe20000000f00 */
[C---:B-1----:R-:W-:Y:S08]  /*12780*/  HMMA.16816.F32 R120, R4.reuse, R12, R120 ;  /* 0x0000000c0478723c */ /* 0x042ff00000001878 */
[----:B------:R-:W-:Y:S07]  /*12790*/  HMMA.16816.F32 R124, R4, R14, R124 ;  /* 0x0000000e047c723c */ /* 0x000fee000000187c */
[----:B------:R-:W-:Y:S01]  /*127a0*/  FFMA.FTZ R4, R29, c[0x0][0x23c], -R3 ;  /* 0x00008f001d047a23 */ /* 0x000fe20000010803 */
[----:B------:R-:W-:Y:S01]  /*127b0*/  MOV R29, R27 ;  /* 0x0000001b001d7202 */ /* 0x000fe20000000f00 */
[----:B------:R-:W-:-:S02]  /*127c0*/  IMAD.MOV.U32 R27, RZ, RZ, R42 ;  /* 0x000000ffff1b7224 */ /* 0x000fc400078e002a */
[----:B------:R1:W-:Y:S02]  /*127d0*/  MUFU.EX2 R42, R4 ;  /* 0x00000004002a7308 */ /* 0x0003e40000000800 */
[----:B-1----:R-:W-:-:S06]  /*127e0*/  FFMA.FTZ R4, R146, c[0x0][0x23c], -R3 ;  /* 0x00008f0092047a23 */ /* 0x002fcc0000010803 */
[----:B------:R1:W-:Y:S01]  /*127f0*/  MUFU.EX2 R44, R4 ;  /* 0x00000004002c7308 */ /* 0x0003e20000000800 */
[----:B------:R-:W-:Y:S02]  /*12800*/  IMAD.MOV.U32 R146, RZ, RZ, R150 ;  /* 0x000000ffff927224 */ /* 0x000fe400078e0096 */
[----:B------:R-:W-:Y:S01]  /*12810*/  IMAD.MOV.U32 R150, RZ, RZ, R53 ;  /* 0x000000ffff967224 */ /* 0x000fe200078e0035 */
[----:B------:R-:W-:Y:S01]  /*12820*/  MOV R26, R22 ;  /* 0x00000016001a7202 */ /* 0x000fe20000000f00 */
[----:B-1----:R-:W-:-:S04]  /*12830*/  FFMA.FTZ R4, R46, c[0x0][0x23c], -R3 ;  /* 0x00008f002e047a23 */ /* 0x002fc80000010803 */
[----:B------:R1:W-:Y:S01]  /*12840*/  MUFU.EX2 R46, R4 ;  /* 0x00000004002e7308 */ /* 0x0003e20000000800 */
[----:B------:R-:W-:-:S07]  /*12850*/  IMAD.MOV.U32 R22, RZ, RZ, R21 ;  /* 0x000000ffff167224 */ /* 0x000fce00078e0015 */
[----:B------:R-:W-:Y:S01]  /*12860*/  MUFU.EX2 R21, R39 ;  /* 0x0000002700157308 */ /* 0x000fe20000000800 */
[----:B-1----:R-:W-:-:S07]  /*12870*/  FFMA.FTZ R4, R43, c[0x0][0x23c], -R3 ;  /* 0x00008f002b047a23 */ /* 0x002fce0000010803 */
[----:B------:R1:W-:Y:S01]  /*12880*/  MUFU.EX2 R53, R4 ;  /* 0x0000000400357308 */ /* 0x0003e20000000800 */
[----:B------:R-:W-:Y:S01]  /*12890*/  HMMA.16816.F32 R112, R8, R12, R140 ;  /* 0x0000000c0870723c */ /* 0x000fe2000000188c */
[----:B------:R-:W-:Y:S01]  /*128a0*/  MOV R145, R148 ;  /* 0x0000009400917202 */ /* 0x000fe20000000f00 */
[----:B-1----:R-:W-:-:S05]  /*128b0*/  FFMA.FTZ R4, R28, c[0x0][0x23c], -R0 ;  /* 0x00008f001c047a23 */ /* 0x002fca0000010800 */
[----:B------:R1:W-:Y:S01]  /*128c0*/  MUFU.EX2 R39, R4 ;  /* 0x0000000400277308 */ /* 0x0003e20000000800 */
[----:B------:R-:W-:Y:S01]  /*128d0*/  HMMA.16816.F32 R32, R8, R14, R208 ;  /* 0x0000000e0820723c */ /* 0x000fe200000018d0 */
[----:B------:R-:W2:Y:S01]  /*128e0*/  LDSM.16.MT88.4 R12, [R213+0xc800] ;  /* 0x00c80000d50c783b */ /* 0x000ea20000004200 */
[----:B------:R-:W-:Y:S01]  /*128f0*/  MOV R143, R31 ;  /* 0x0000001f008f7202 */ /* 0x000fe20000000f00 */
[----:B------:R-:W-:Y:S01]  /*12900*/  IMAD.MOV.U32 R31, RZ, RZ, R119 ;  /* 0x000000ffff1f7224 */ /* 0x000fe200078e0077 */
[----:B------:R-:W-:Y:S01]  /*12910*/  MOV R148, R151 ;  /* 0x0000009700947202 */ /* 0x000fe20000000f00 */
[----:B------:R-:W-:Y:S02]  /*12920*/  IMAD.MOV.U32 R151, RZ, RZ, R26 ;  /* 0x000000ffff977224 */ /* 0x000fe400078e001a */
[----:B-1----:R-:W-:-:S04]  /*12930*/  FFMA.FTZ R4, R41, c[0x0][0x23c], -R0 ;  /* 0x00008f0029047a23 */ /* 0x002fc80000010800 */
[----:B------:R1:W-:Y:S01]  /*12940*/  MUFU.EX2 R41, R4 ;  /* 0x0000000400297308 */ /* 0x0003e20000000800 */
[----:B------:R-:W-:Y:S01]  /*12950*/  MOV R119, R103 ;  /* 0x0000006700777202 */ /* 0x000fe20000000f00 */
[--C-:B------:R-:W-:Y:S02]  /*12960*/  FFMA.FTZ R28, R47, c[0x0][0x23c], -R3.reuse ;  /* 0x00008f002f1c7a23 */ /* 0x100fe40000010803 */
[--C-:B------:R-:W-:Y:S02]  /*12970*/  FFMA.FTZ R26, R138, c[0x0][0x23c], -R3.reuse ;  /* 0x00008f008a1a7a23 */ /* 0x100fe40000010803 */
[--C-:B------:R-:W-:Y:S02]  /*12980*/  FFMA.FTZ R140, R137, c[0x0][0x23c], -R3.reuse ;  /* 0x00008f00898c7a23 */ /* 0x100fe40000010803 */
[--C-:B------:R-:W-:Y:S02]  /*12990*/  FFMA.FTZ R103, R136, c[0x0][0x23c], -R3.reuse ;  /* 0x00008f0088677a23 */ /* 0x100fe40000010803 */
[----:B------:R-:W-:-:S02]  /*129a0*/  FFMA.FTZ R5, R38, c[0x0][0x23c], -R3 ;  /* 0x00008f0026057a23 */ /* 0x000fc40000010803 */
[----:B-1----:R-:W-:Y:S02]  /*129b0*/  FFMA.FTZ R4, R29, c[0x0][0x23c], -R0 ;  /* 0x00008f001d047a23 */ /* 0x002fe40000010800 */
[--C-:B------:R-:W-:Y:S02]  /*129c0*/  FFMA.FTZ R29, R251, c[0x0][0x23c], -R3.reuse ;  /* 0x00008f00fb1d7a23 */ /* 0x100fe40000010803 */
[----:B------:R1:W-:Y:S01]  /*129d0*/  MUFU.EX2 R43, R4 ;  /* 0x00000004002b7308 */ /* 0x0003e20000000800 */
[----:B------:R-:W-:Y:S02]  /*129e0*/  FFMA.FTZ R6, R37, c[0x0][0x23c], -R3 ;  /* 0x00008f0025067a23 */ /* 0x000fe40000010803 */
[----:B------:R-:W-:Y:S01]  /*129f0*/  IMAD.MOV.U32 R7, RZ, RZ, R145 ;  /* 0x000000ffff077224 */ /* 0x000fe200078e0091 */
[----:B------:R-:W-:Y:S01]  /*12a00*/  MOV R145, R148 ;  /* 0x0000009400917202 */ /* 0x000fe20000000f00 */
[----:B------:R-:W-:Y:S02]  /*12a10*/  IMAD.MOV.U32 R141, RZ, RZ, R149 ;  /* 0x000000ffff8d7224 */ /* 0x000fe400078e0095 */
[----:B------:R-:W-:-:S02]  /*12a20*/  IMAD.MOV.U32 R142, RZ, RZ, R150 ;  /* 0x000000ffff8e7224 */ /* 0x000fc400078e0096 */
[----:B-1----:R-:W-:Y:S02]  /*12a30*/  FFMA.FTZ R4, R27, c[0x0][0x23c], -R0 ;  /* 0x00008f001b047a23 */ /* 0x002fe40000010800 */
[----:B------:R-:W-:Y:S02]  /*12a40*/  FFMA.FTZ R27, R250, c[0x0][0x23c], -R3 ;  /* 0x00008f00fa1b7a23 */ /* 0x000fe40000010803 */
[----:B------:R-:W-:Y:S01]  /*12a50*/  FFMA.FTZ R3, R24, c[0x0][0x23c], -R2 ;  /* 0x00008f0018037a23 */ /* 0x000fe20000010802 */
[----:B------:R1:W-:Y:S01]  /*12a60*/  MUFU.EX2 R47, R4 ;  /* 0x00000004002f7308 */ /* 0x0003e20000000800 */
[--C-:B------:R-:W-:Y:S02]  /*12a70*/  FFMA.FTZ R24, R23, c[0x0][0x23c], -R0.reuse ;  /* 0x00008f0017187a23 */ /* 0x100fe40000010800 */
[--C-:B------:R-:W-:Y:S02]  /*12a80*/  FFMA.FTZ R23, R22, c[0x0][0x23c], -R0.reuse ;  /* 0x00008f0016177a23 */ /* 0x100fe40000010800 */
[----:B------:R-:W-:-:S03]  /*12a90*/  FFMA.FTZ R22, R249, c[0x0][0x23c], -R0 ;  /* 0x00008f00f9167a23 */ /* 0x000fc60000010800 */
[----:B------:R3:W-:Y:S01]  /*12aa0*/  MUFU.EX2 R38, R3 ;  /* 0x0000000300267308 */ /* 0x0007e20000000800 */
[--C-:B------:R-:W-:Y:S02]  /*12ab0*/  FFMA.FTZ R150, R139, c[0x0][0x23c], -R0.reuse ;  /* 0x00008f008b967a23 */ /* 0x100fe40000010800 */
[--C-:B------:R-:W-:Y:S02]  /*12ac0*/  FFMA.FTZ R149, R117, c[0x0][0x23c], -R0.reuse ;  /* 0x00008f0075957a23 */ /* 0x100fe40000010800 */
[----:B------:R-:W-:Y:S02]  /*12ad0*/  FFMA.FTZ R148, R116, c[0x0][0x23c], -R0 ;  /* 0x00008f0074947a23 */ /* 0x000fe40000010800 */
[----:B-1----:R-:W-:Y:S02]  /*12ae0*/  FFMA.FTZ R4, R144, c[0x0][0x23c], -R2 ;  /* 0x00008f0090047a23 */ /* 0x002fe40000010802 */
[----:B------:R-:W-:Y:S02]  /*12af0*/  IMAD.MOV.U32 R144, RZ, RZ, R25 ;  /* 0x000000ffff907224 */ /* 0x000fe400078e0019 */
[----:B------:R-:W-:-:S02]  /*12b00*/  FFMA.FTZ R25, R207, c[0x0][0x23c], -R0 ;  /* 0x00008f00cf197a23 */ /* 0x000fc40000010800 */
[----:B---3--:R-:W-:Y:S02]  /*12b10*/  FFMA.FTZ R3, R151, c[0x0][0x23c], -R2 ;  /* 0x00008f0097037a23 */ /* 0x008fe40000010802 */
[----:B------:R-:W-:Y:S02]  /*12b20*/  FFMA.FTZ R151, R40, c[0x0][0x23c], -R0 ;  /* 0x00008f0028977a23 */ /* 0x000fe40000010800 */
[----:B------:R-:W-:Y:S01]  /*12b30*/  FFMA.FTZ R0, R7, c[0x0][0x23c], -R2 ;  /* 0x00008f0007007a23 */ /* 0x000fe20000010802 */
[----:B------:R-:W1:Y:S01]  /*12b40*/  MUFU.EX2 R45, R45 ;  /* 0x0000002d002d7308 */ /* 0x000e620000000800 */
[----:B------:R-:W-:-:S07]  /*12b50*/  IMAD.MOV.U32 R138, RZ, RZ, R144 ;  /* 0x000000ffff8a7224 */ /* 0x000fce00078e0090 */
[----:B------:R-:W-:Y:S08]  /*12b60*/  MUFU.EX2 R52, R52 ;  /* 0x0000003400347308 */ /* 0x000ff00000000800 */
[----:B------:R-:W3:Y:S08]  /*12b70*/  MUFU.EX2 R54, R54 ;  /* 0x0000003600367308 */ /* 0x000ef00000000800 */
[----:B------:R-:W4:Y:S08]  /*12b80*/  MUFU.EX2 R37, R4 ;  /* 0x0000000400257308 */ /* 0x000f300000000800 */
[----:B------:R5:W-:Y:S08]  /*12b90*/  MUFU.EX2 R40, R3 ;  /* 0x0000000300287308 */ /* 0x000bf00000000800 */
[----:B------:R2:W2:Y:S01]  /*12ba0*/  MUFU.EX2 R144, R0 ;  /* 0x0000000000907308 */ /* 0x0004a20000000800 */
[----:B------:R-:W-:-:S02]  /*12bb0*/  IMAD.MOV.U32 R137, RZ, RZ, R31 ;  /* 0x000000ffff897224 */ /* 0x000fc400078e001f */
[----:B------:R-:W-:Y:S01]  /*12bc0*/  FADD.FTZ R31, R55, R102 ;  /* 0x00000066371f7221 */ /* 0x000fe20000010000 */
[----:B-1----:R-:W-:Y:S01]  /*12bd0*/  F2FP.PACK_AB R8, R45, R21 ;  /* 0x000000152d08723e */ /* 0x002fe200000000ff */
[----:B------:R-:W-:Y:S01]  /*12be0*/  IMAD.MOV.U32 R55, RZ, RZ, R6 ;  /* 0x000000ffff377224 */ /* 0x000fe200078e0006 */
[----:B------:R-:W-:Y:S02]  /*12bf0*/  F2FP.PACK_AB R9, R44, R42 ;  /* 0x0000002a2c09723e */ /* 0x000fe400000000ff */
[----:B---3--:R-:W-:Y:S01]  /*12c00*/  F2FP.PACK_AB R10, R54, R52 ;  /* 0x00000034360a723e */ /* 0x008fe200000000ff */
[----:B-----5:R-:W-:Y:S01]  /*12c10*/  FADD.FTZ R3, R100, R204 ;  /* 0x000000cc64037221 */ /* 0x020fe20000010000 */
[----:B------:R-:W-:Y:S02]  /*12c20*/  F2FP.PACK_AB R11, R53, R46 ;  /* 0x0000002e350b723e */ /* 0x000fe400000000ff */
[----:B------:R-:W-:Y:S02]  /*12c30*/  F2FP.PACK_AB R4, R41, R39 ;  /* 0x000000272904723e */ /* 0x000fe400000000ff */
[----:B------:R-:W-:-:S02]  /*12c40*/  F2FP.PACK_AB R6, R47, R43 ;  /* 0x0000002b2f06723e */ /* 0x000fc400000000ff */
[----:B--2---:R-:W-:Y:S02]  /*12c50*/  MOV R0, R5 ;  /* 0x0000000500007202 */ /* 0x004fe40000000f00 */
[----:B----4-:R-:W-:Y:S02]  /*12c60*/  F2FP.PACK_AB R5, R38, R37 ;  /* 0x000000252605723e */ /* 0x010fe400000000ff */
[----:B------:R-:W-:Y:S01]  /*12c70*/  F2FP.PACK_AB R7, R144, R40 ;  /* 0x000000289007723e */ /* 0x000fe200000000ff */
[----:B------:R-:W-:Y:S01]  /*12c80*/  FADD.FTZ R30, R36, R30 ;  /* 0x0000001e241e7221 */ /* 0x000fe20000010000 */
[----:B------:R-:W-:Y:S01]  /*12c90*/  MOV R208, R119 ;  /* 0x0000007700d07202 */ /* 0x000fe20000000f00 */
[----:B------:R-:W-:Y:S01]  /*12ca0*/  FADD.FTZ R36, R101, R3 ;  /* 0x0000000365247221 */ /* 0x000fe20000010000 */
[----:B------:R-:W-:Y:S01]  /*12cb0*/  HMMA.16816.F32 R168, R8, R12, R168 ;  /* 0x0000000c08a8723c */ /* 0x000fe200000018a8 */
[----:B------:R-:W-:-:S07]  /*12cc0*/  IMAD.MOV.U32 R3, RZ, RZ, R118 ;  /* 0x000000ffff037224 */ /* 0x000fce00078e0076 */
        /* <DEDUP_REMOVED lines=9> */
[----:B------:R-:W-:-:S06]  /*12d60*/  IMAD.MOV.U32 R167, RZ, RZ, R103 ;  /* 0x000000ffffa77224 */ /* 0x000fcc00078e0067 */
        /* <DEDUP_REMOVED lines=18> */
[-C--:B-1----:R-:W-:Y:S08]  /*12e90*/  HMMA.16816.F32 R140, R8, R12.reuse, R68 ;  /* 0x0000000c088c723c */ /* 0x082ff00000001844 */
[C---:B------:R-:W-:Y:S08]  /*12ea0*/  HMMA.16816.F32 R72, R4.reuse, R12, R72 ;  /* 0x0000000c0448723c */ /* 0x040ff00000001848 */
[-C--:B------:R-:W-:Y:S08]  /*12eb0*/  HMMA.16816.F32 R76, R4, R14.reuse, R76 ;  /* 0x0000000e044c723c */ /* 0x080ff0000000184c */
[----:B------:R-:W-:Y:S01]  /*12ec0*/  HMMA.16816.F32 R244, R8, R14, R56 ;  /* 0x0000000e08f4723c */ /* 0x000fe20000001838 */
[----:B------:R-:W1:Y:S01]  /*12ed0*/  LDSM.16.MT88.4 R12, [R214+0xe800] ;  /* 0x00e80000d60c783b */ /* 0x000e620000004200 */
[----:B------:R-:W-:-:S06]  /*12ee0*/  IMAD.MOV.U32 R207, RZ, RZ, R248 ;  /* 0x000000ffffcf7224 */ /* 0x000fcc00078e00f8 */
[C---:B-1----:R-:W-:Y:S01]  /*12ef0*/  HMMA.16816.F32 R68, R8.reuse, R14, R16 ;  /* 0x0000000e0844723c */ /* 0x042fe20000001810 */
[----:B------:R-:W1:Y:S07]  /*12f00*/  LDSM.16.MT88.4 R16, [R216+0xe800] ;  /* 0x00e80000d810783b */ /* 0x000e6e0000004200 */
[-C--:B------:R-:W-:Y:S08]  /*12f10*/  HMMA.16816.F32 R248, R8, R12.reuse, R60 ;  /* 0x0000000c08f8723c */ /* 0x080ff0000000183c */
[C---:B------:R-:W-:Y:S08]  /*12f20*/  HMMA.16816.F32 R88, R4.reuse, R12, R88 ;  /* 0x0000000c0458723c */ /* 0x040ff00000001858 */
[----:B------:R-:W-:Y:S01]  /*12f30*/  HMMA.16816.F32 R92, R4, R14, R92 ;  /* 0x0000000e045c723c */ /* 0x000fe2000000185c */
[----:B------:R-:W2:Y:S01]  /*12f40*/  LDSM.16.MT88.4 R12, [R215+0xe800] ;  /* 0x00e80000d70c783b */ /* 0x000ea20000004200 */
[----:B------:R-:W-:-:S02]  /*12f50*/  IMAD.MOV.U32 R63, RZ, RZ, R165 ;  /* 0x000000ffff3f7224 */ /* 0x000fc400078e00a5 */
[----:B------:R-:W-:Y:S02]  /*12f60*/  IMAD.MOV.U32 R165, RZ, RZ, R167 ;  /* 0x000000ffffa57224 */ /* 0x000fe400078e00a7 */
[----:B------:R-:W-:Y:S02]  /*12f70*/  IMAD.MOV.U32 R167, RZ, RZ, R55 ;  /* 0x000000ffffa77224 */ /* 0x000fe400078e0037 */
[----:B------:R-:W-:Y:S01]  /*12f80*/  IMAD.MOV.U32 R55, RZ, RZ, R207 ;  /* 0x000000ffff377224 */ /* 0x000fe200078e00cf */
[----:B------:R-:W-:Y:S01]  /*12f90*/  MOV R164, R166 ;  /* 0x000000a600a47202 */ /* 0x000fe20000000f00 */
[----:B------:R-:W-:Y:S01]  /*12fa0*/  IMAD.MOV.U32 R62, RZ, RZ, R3 ;  /* 0x000000ffff3e7224 */ /* 0x000fe200078e0003 */
[----:B------:R-:W-:Y:S01]  /*12fb0*/  MOV R166, R0 ;  /* 0x0000000000a67202 */ /* 0x000fe20000000f00 */
[----:B------:R-:W-:Y:S02]  /*12fc0*/  FFMA.FTZ R3, R208, c[0x0][0x23c], -R2 ;  /* 0x00008f00d0037a23 */ /* 0x000fe40000010802 */
[----:B------:R-:W-:Y:S01]  /*12fd0*/  FFMA.FTZ R0, R55, R20, R128 ;  /* 0x0000001437007223 */ /* 0x000fe20000010080 */
[-C--:B-1----:R-:W-:Y:S01]  /*12fe0*/  HMMA.16816.F32 R64, R8, R16.reuse, R48 ;  /* 0x000000100840723c */ /* 0x082fe20000001830 */
[----:B------:R1:W-:Y:S07]  /*12ff0*/  MUFU.EX2 R55, R3 ;  /* 0x0000000300377308 */ /* 0x0003ee0000000800 */
[----:B------:R-:W-:Y:S07]  /*13000*/  HMMA.16816.F32 R104, R4, R16, R104 ;  /* 0x000000100468723c */ /* 0x000fee0000001868 */
[----:B------:R-:W-:-:S02]  /*13010*/  IMAD.MOV.U32 R17, RZ, RZ, R137 ;  /* 0x000000ffff117224 */ /* 0x000fc400078e0089 */
[----:B-1----:R-:W-:Y:S02]  /*13020*/  FADD.FTZ R3, R129, R0 ;  /* 0x0000000081037221 */ /* 0x002fe40000010000 */
[----:B------:R-:W-:Y:S01]  /*13030*/  FFMA.FTZ R0, R136, c[0x0][0x23c], -R2 ;  /* 0x00008f0088007a23 */ /* 0x000fe20000010802 */
[----:B--2---:R-:W-:Y:S01]  /*13040*/  HMMA.16816.F32 R120, R4, R12, R120 ;  /* 0x0000000c0478723c */ /* 0x004fe20000001878 */
[----:B------:R-:W-:-:S07]  /*13050*/  IMAD.MOV.U32 R137, RZ, RZ, R209 ;  /* 0x000000ffff897224 */ /* 0x000fce00078e00d1 */
[----:B------:R-:W-:Y:S08]  /*13060*/  HMMA.16816.F32 R124, R4, R14, R124 ;  /* 0x0000000e047c723c */ /* 0x000ff0000000187c */
[C---:B------:R-:W-:Y:S08]  /*13070*/  HMMA.16816.F32 R48, R8.reuse, R12, R112 ;  /* 0x0000000c0830723c */ /* 0x040ff00000001870 */
[----:B------:R-:W-:Y:S01]  /*13080*/  HMMA.16816.F32 R32, R8, R14, R32 ;  /* 0x0000000e0820723c */ /* 0x000fe20000001820 */
[----:B------:R-:W1:Y:S01]  /*13090*/  LDSM.16.MT88.4 R12, [R213+0xd000] ;  /* 0x00d00000d50c783b */ /* 0x000e620000004200 */
[----:B------:R2:W-:Y:S06]  /*130a0*/  MUFU.EX2 R136, R0 ;  /* 0x0000000000887308 */ /* 0x0005ec0000000800 */
[----:B------:R-:W-:Y:S07]  /*130b0*/  HMMA.16816.F32 R108, R4, R18, R108 ;  /* 0x00000012046c723c */ /* 0x000fee000000186c */
[----:B------:R-:W-:Y:S01]  /*130c0*/  MOV R7, R211 ;  /* 0x000000d300077202 */ /* 0x000fe20000000f00 */
[----:B--2---:R-:W-:-:S02]  /*130d0*/  FFMA.FTZ R0, R137, c[0x0][0x23c], -R2 ;  /* 0x00008f0089007a23 */ /* 0x004fc40000010802 */
[----:B------:R-:W-:Y:S02]  /*130e0*/  IMAD.MOV.U32 R6, RZ, RZ, R210 ;  /* 0x000000ffff067224 */ /* 0x000fe400078e00d2 */
[----:B------:R2:W-:Y:S01]  /*130f0*/  MUFU.EX2 R137, R0 ;  /* 0x0000000000897308 */ /* 0x0005e20000000800 */
[----:B------:R-:W-:Y:S01]  /*13100*/  FADD.FTZ R4, R243, R31 ;  /* 0x0000001ff3047221 */ /* 0x000fe20000010000 */
[----:B------:R-:W-:Y:S01]  /*13110*/  MOV R60, R139 ;  /* 0x0000008b003c7202 */ /* 0x000fe20000000f00 */
[----:B------:R-:W-:Y:S01]  /*13120*/  FADD.FTZ R31, R130, R3 ;  /* 0x00000003821f7221 */ /* 0x000fe20000010000 */
[----:B------:R-:W-:Y:S01]  /*13130*/  MOV R16, R138 ;  /* 0x0000008a00107202 */ /* 0x000fe20000000f00 */
[----:B------:R-:W-:Y:S02]  /*13140*/  IMAD.MOV.U32 R61, RZ, RZ, R204 ;  /* 0x000000ffff3d7224 */ /* 0x000fe400078e00cc */
[----:B------:R-:W-:Y:S01]  /*13150*/  FADD.FTZ R3, R6, R36 ;  /* 0x0000002406037221 */ /* 0x000fe20000010000 */
[----:B------:R-:W-:Y:S01]  /*13160*/  MUFU.EX2 R209, R231 ;  /* 0x000000e700d17308 */ /* 0x000fe20000000800 */
[----:B--2---:R-:W-:-:S07]  /*13170*/  FFMA.FTZ R0, R7, c[0x0][0x23c], -R2 ;  /* 0x00008f0007007a23 */ /* 0x004fce0000010802 */
        /* <DEDUP_REMOVED lines=8> */
[----:B------:R-:W2:Y:S08]  /*13200*/  MUFU.EX2 R139, R23 ;  /* 0x00000017008b7308 */ /* 0x000eb00000000800 */
[----:B------:R-:W-:Y:S08]  /*13210*/  MUFU.EX2 R206, R22 ;  /* 0x0000001600ce7308 */ /* 0x000ff00000000800 */
[----:B------:R-:W3:Y:S08]  /*13220*/  MUFU.EX2 R208, R25 ;  /* 0x0000001900d07308 */ /* 0x000ef00000000800 */
[----:B------:R-:W4:Y:S01]  /*13230*/  MUFU.EX2 R36, R0 ;  /* 0x0000000000247308 */ /* 0x000f220000000800 */
[----:B------:R-:W-:Y:S01]  /*13240*/  FADD.FTZ R5, R131, R30 ;  /* 0x0000001e83057221 */ /* 0x000fe20000010000 */
[----:B------:R-:W-:Y:S01]  /*13250*/  HMMA.16816.F32 R56, R8, R18, R96 ;  /* 0x000000120838723c */ /* 0x000fe20000001860 */
[----:B------:R-:W-:Y:S01]  /*13260*/  FADD.FTZ R30, R252, R4 ;  /* 0x00000004fc1e7221 */ /* 0x000fe20000010000 */
[----:B--2---:R-:W-:Y:S01]  /*13270*/  F2FP.PACK_AB R4, R139, R138 ;  /* 0x0000008a8b04723e */ /* 0x004fe200000000ff */
[----:B------:R-:W-:Y:S01]  /*13280*/  FADD.FTZ R28, R242, R5 ;  /* 0x00000005f21c7221 */ /* 0x000fe20000010000 */
[----:B------:R-:W-:-:S02]  /*13290*/  F2FP.PACK_AB R5, R136, R55 ;  /* 0x000000378805723e */ /* 0x000fc400000000ff */
[----:B---3--:R-:W-:Y:S02]  /*132a0*/  F2FP.PACK_AB R6, R208, R206 ;  /* 0x000000ced006723e */ /* 0x008fe400000000ff */
[----:B------:R-:W-:Y:S02]  /*132b0*/  F2FP.PACK_AB R8, R209, R205 ;  /* 0x000000cdd108723e */ /* 0x000fe400000000ff */
[----:B------:R-:W-:Y:S02]  /*132c0*/  F2FP.PACK_AB R9, R207, R204 ;  /* 0x000000cccf09723e */ /* 0x000fe400000000ff */
[----:B------:R-:W-:Y:S02]  /*132d0*/  F2FP.PACK_AB R10, R241, R211 ;  /* 0x000000d3f10a723e */ /* 0x000fe400000000ff */
[----:B------:R-:W-:Y:S02]  /*132e0*/  F2FP.PACK_AB R11, R231, R210 ;  /* 0x000000d2e70b723e */ /* 0x000fe400000000ff */
[----:B----4-:R-:W-:Y:S01]  /*132f0*/  F2FP.PACK_AB R7, R36, R137 ;  /* 0x000000892407723e */ /* 0x010fe200000000ff */
[----:B------:R-:W-:Y:S01]  /*13300*/  FADD.FTZ R29, R21, R3 ;  /* 0x00000003151d7221 */ /* 0x000fe20000010000 */
[----:B------:R-:W-:Y:S01]  /*13310*/  MOV R24, R60 ;  /* 0x0000003c00187202 */ /* 0x000fe20000000f00 */
[----:B------:R-:W-:Y:S01]  /*13320*/  IMAD.MOV.U32 R27, RZ, RZ, R16 ;  /* 0x000000ffff1b7224 */ /* 0x000fe200078e0010 */
[----:B------:R-:W-:Y:S01]  /*13330*/  MOV R243, R63 ;  /* 0x0000003f00f37202 */ /* 0x000fe20000000f00 */
[----:B------:R-:W-:Y:S01]  /*13340*/  IMAD.MOV.U32 R26, RZ, RZ, R17 ;  /* 0x000000ffff1a7224 */ /* 0x000fe200078e0011 */
[----:B------:R-:W2:Y:S01]  /*13350*/  LDSM.16.MT88.4 R20, [R214+0xd000] ;  /* 0x00d00000d614783b */ /* 0x000ea20000004200 */
[----:B------:R-:W-:Y:S01]  /*13360*/  IMAD.MOV.U32 R25, RZ, RZ, R61 ;  /* 0x000000ffff197224 */ /* 0x000fe200078e003d */
[-C--:B-1----:R-:W-:Y:S01]  /*13370*/  HMMA.16816.F32 R168, R8, R12.reuse, R168 ;  /* 0x0000000c08a8723c */ /* 0x082fe200000018a8 */
[----:B------:R-:W-:Y:S01]  /*13380*/  IMAD.MOV.U32 R129, RZ, RZ, R62 ;  /* 0x000000ffff817224 */ /* 0x000fe200078e003e */
[----:B------:R-:W1:Y:S06]  /*13390*/  LDSM.16.MT88.4 R16, [R216+0xd000] ;  /* 0x00d00000d810783b */ /* 0x000e6c0000004200 */
[C---:B------:R-:W-:Y:S08]  /*133a0*/  HMMA.16816.F32 R172, R4.reuse, R12, R172 ;  /* 0x0000000c04ac723c */ /* 0x040ff000000018ac */
[-C--:B------:R-:W-:Y:S08]  /*133b0*/  HMMA.16816.F32 R180, R4, R14.reuse, R180 ;  /* 0x0000000e04b4723c */ /* 0x080ff000000018b4 */
[C---:B------:R-:W-:Y:S01]  /*133c0*/  HMMA.16816.F32 R60, R8.reuse, R14, R116 ;  /* 0x0000000e083c723c */ /* 0x040fe20000001874 */
[----:B------:R-:W3:Y:S07]  /*133d0*/  LDSM.16.MT88.4 R12, [R215+0xd000] ;  /* 0x00d00000d70c783b */ /* 0x000eee0000004200 */
[-C--:B--2---:R-:W-:Y:S08]  /*133e0*/  HMMA.16816.F32 R160, R8, R20.reuse, R160 ;  /* 0x0000001408a0723c */ /* 0x084ff000000018a0 */
[C---:B------:R-:W-:Y:S08]  /*133f0*/  HMMA.16816.F32 R176, R4.reuse, R20, R176 ;  /* 0x0000001404b0723c */ /* 0x040ff000000018b0 */
[-C--:B------:R-:W-:Y:S08]  /*13400*/  HMMA.16816.F32 R188, R4, R22.reuse, R188 ;  /* 0x0000001604bc723c */ /* 0x080ff000000018bc */
[C---:B------:R-:W-:Y:S08]  /*13410*/  HMMA.16816.F32 R112, R8.reuse, R22, R156 ;  /* 0x000000160870723c */ /* 0x040ff0000000189c */
[-C--:B-1----:R-:W-:Y:S08]  /*13420*/  HMMA.16816.F32 R152, R8, R16.reuse, R152 ;  /* 0x000000100898723c */ /* 0x082ff00000001898 */
[C---:B------:R-:W-:Y:S08]  /*13430*/  HMMA.16816.F32 R184, R4.reuse, R16, R184 ;  /* 0x0000001004b8723c */ /* 0x040ff000000018b8 */
[-C--:B------:R-:W-:Y:S08]  /*13440*/  HMMA.16816.F32 R196, R4, R18.reuse, R196 ;  /* 0x0000001204c4723c */ /* 0x080ff000000018c4 */
[C---:B------:R-:W-:Y:S08]  /*13450*/  HMMA.16816.F32 R20, R8.reuse, R18, R100 ;  /* 0x000000120814723c */ /* 0x040ff00000001864 */
[----:B---3--:R-:W-:Y:S01]  /*13460*/  HMMA.16816.F32 R16, R8, R14, R80 ;  /* 0x0000000e0810723c */ /* 0x008fe20000001850 */
[----:B------:R-:W-:-:S02]  /*13470*/  IMAD.MOV.U32 R130, RZ, RZ, R146 ;  /* 0x000000ffff827224 */ /* 0x000fc400078e0092 */
        /* <DEDUP_REMOVED lines=8> */
[----:B------:R-:W-:-:S02]  /*13500*/  IMAD.MOV.U32 R131, RZ, RZ, R24 ;  /* 0x000000ffff837224 */ /* 0x000fc400078e0018 */
[----:B------:R-:W-:Y:S02]  /*13510*/  IMAD.MOV.U32 R130, RZ, RZ, R26 ;  /* 0x000000ffff827224 */ /* 0x000fe400078e001a */
        /* <DEDUP_REMOVED lines=10> */
[----:B------:R-:W-:Y:S01]  /*135c0*/  IMAD.MOV.U32 R113, RZ, RZ, R22 ;  /* 0x000000ffff717224 */ /* 0x000fe200078e0016 */
[----:B------:R-:W-:Y:S01]  /*135d0*/  MOV R81, R18 ;  /* 0x0000001200517202 */ /* 0x000fe20000000f00 */
[----:B------:R-:W-:Y:S01]  /*135e0*/  IMAD.MOV.U32 R83, RZ, RZ, R16 ;  /* 0x000000ffff537224 */ /* 0x000fe200078e0010 */
[----:B------:R-:W2:Y:S01]  /*135f0*/  LDSM.16.MT88.4 R20, [R214+0xf000] ;  /* 0x00f00000d614783b */ /* 0x000ea20000004200 */
[----:B------:R-:W-:-:S02]  /*13600*/  IMAD.MOV.U32 R82, RZ, RZ, R17 ;  /* 0x000000ffff527224 */ /* 0x000fc400078e0011 */
[----:B------:R-:W-:Y:S01]  /*13610*/  IMAD.MOV.U32 R80, RZ, RZ, R19 ;  /* 0x000000ffff507224 */ /* 0x000fe200078e0013 */
[C---:B------:R-:W-:Y:S01]  /*13620*/  HMMA.16816.F32 R192, R4.reuse, R12, R192 ;  /* 0x0000000c04c0723c */ /* 0x040fe200000018c0 */
[----:B------:R-:W3:Y:S07]  /*13630*/  LDSM.16.MT88.4 R16, [R216+0xf000] ;  /* 0x00f00000d810783b */ /* 0x000eee0000004200 */
[C---:B------:R-:W-:Y:S01]  /*13640*/  HMMA.16816.F32 R200, R4.reuse, R14, R200 ;  /* 0x0000000e04c8723c */ /* 0x040fe200000018c8 */
[----:B------:R-:W4:Y:S07]  /*13650*/  LDSM.16.MT88.4 R12, [R215+0xf000] ;  /* 0x00f00000d70c783b */ /* 0x000f2e0000004200 */
[-C--:B-1----:R-:W-:Y:S08]  /*13660*/  HMMA.16816.F32 R72, R4, R24.reuse, R72 ;  /* 0x000000180448723c */ /* 0x082ff00000001848 */
[C---:B------:R-:W-:Y:S01]  /*13670*/  HMMA.16816.F32 R100, R8.reuse, R24, R140 ;  /* 0x000000180864723c */ /* 0x040fe2000000188c */
[----:B------:R1:W-:Y:S01]  /*13680*/  MUFU.EX2 R25, R0 ;  /* 0x0000000000197308 */ /* 0x0003e20000000800 */
[----:B------:R-:W-:Y:S06]  /*13690*/  LDSM.16.MT88.4 R140, [R215+0xd800] ;  /* 0x00d80000d78c783b */ /* 0x000fec0000004200 */
[----:B------:R-:W-:Y:S01]  /*136a0*/  HMMA.16816.F32 R244, R8, R26, R244 ;  /* 0x0000001a08f4723c */ /* 0x000fe200000018f4 */
[----:B-1----:R-:W-:-:S07]  /*136b0*/  FFMA.FTZ R0, R252, c[0x0][0x23c], -R2 ;  /* 0x00008f00fc007a23 */ /* 0x002fce0000010802 */
[C---:B--2---:R-:W-:Y:S08]  /*136c0*/  HMMA.16816.F32 R248, R8.reuse, R20, R248 ;  /* 0x0000001408f8723c */ /* 0x044ff000000018f8 */
[C---:B------:R-:W-:Y:S08]  /*136d0*/  HMMA.16816.F32 R116, R8.reuse, R22, R68 ;  /* 0x000000160874723c */ /* 0x040ff00000001844 */
[C---:B---3--:R-:W-:Y:S08]  /*136e0*/  HMMA.16816.F32 R64, R8.reuse, R16, R64 ;  /* 0x000000100840723c */ /* 0x048ff00000001840 */
[C---:B------:R-:W-:Y:S08]  /*136f0*/  HMMA.16816.F32 R56, R8.reuse, R18, R56 ;  /* 0x000000120838723c */ /* 0x040ff00000001838 */
[C---:B----4-:R-:W-:Y:S08]  /*13700*/  HMMA.16816.F32 R48, R8.reuse, R12, R48 ;  /* 0x0000000c0830723c */ /* 0x050ff00000001830 */
[----:B------:R-:W-:Y:S01]  /*13710*/  HMMA.16816.F32 R32, R8, R14, R32 ;  /* 0x0000000e0820723c */ /* 0x000fe20000001820 */
[----:B------:R1:W-:Y:S07]  /*13720*/  MUFU.EX2 R9, R0 ;  /* 0x0000000000097308 */ /* 0x0003ee0000000800 */
[----:B------:R-:W-:Y:S01]  /*13730*/  HMMA.16816.F32 R88, R4, R20, R88 ;  /* 0x000000140458723c */ /* 0x000fe20000001858 */
[----:B------:R2:W-:Y:S01]  /*13740*/  MUFU.EX2 R20, R3 ;  /* 0x0000000300147308 */ /* 0x0005e20000000800 */
[----:B-1----:R-:W-:-:S06]  /*13750*/  FFMA.FTZ R0, R130, c[0x0][0x23c], -R2 ;  /* 0x00008f0082007a23 */ /* 0x002fcc0000010802 */
[----:B------:R-:W-:Y:S01]  /*13760*/  HMMA.16816.F32 R76, R4, R26, R76 ;  /* 0x0000001a044c723c */ /* 0x000fe2000000184c */
[----:B------:R1:W-:Y:S01]  /*13770*/  MUFU.EX2 R10, R0 ;  /* 0x00000000000a7308 */ /* 0x0003e20000000800 */
[----:B--2---:R-:W-:-:S06]  /*13780*/  FFMA.FTZ R3, R131, c[0x0][0x23c], -R2 ;  /* 0x00008f0083037a23 */ /* 0x004fcc0000010802 */
[C---:B------:R-:W-:Y:S08]  /*13790*/  HMMA.16816.F32 R92, R4.reuse, R22, R92 ;  /* 0x00000016045c723c */ /* 0x040ff0000000185c */
[----:B------:R-:W-:Y:S01]  /*137a0*/  HMMA.16816.F32 R104, R4, R16, R104 ;  /* 0x000000100468723c */ /* 0x000fe20000001868 */
[----:B-1----:R-:W-:-:S07]  /*137b0*/  FADD.FTZ R0, R129, R31 ;  /* 0x0000001f81007221 */ /* 0x002fce0000010000 */
[----:B------:R-:W-:Y:S01]  /*137c0*/  HMMA.16816.F32 R108, R4, R18, R108 ;  /* 0x00000012046c723c */ /* 0x000fe2000000186c */
[----:B------:R-:W-:-:S07]  /*137d0*/  FADD.FTZ R0, R37, R0 ;  /* 0x0000000025007221 */ /* 0x000fce0000010000 */
[----:B------:R-:W-:Y:S01]  /*137e0*/  HMMA.16816.F32 R120, R4, R12, R120 ;  /* 0x0000000c0478723c */ /* 0x000fe20000001878 */
[----:B------:R-:W-:-:S07]  /*137f0*/  FADD.FTZ R0, R38, R0 ;  /* 0x0000000026007221 */ /* 0x000fce0000010000 */
[----:B------:R-:W-:Y:S07]  /*13800*/  HMMA.16816.F32 R84, R4, R14, R124 ;  /* 0x0000000e0454723c */ /* 0x000fee000000187c */
[----:B------:R-:W-:Y:S02]  /*13810*/  FFMA.FTZ R5, R243, c[0x0][0x23c], -R2 ;  /* 0x00008f00f3057a23 */ /* 0x000fe40000010802 */
[----:B------:R-:W-:Y:S02]  /*13820*/  FADD.FTZ R2, R39, R28 ;  /* 0x0000001c27027221 */ /* 0x000fe40000010000 */
[----:B------:R-:W-:-:S02]  /*13830*/  FADD.FTZ R4, R45, R29 ;  /* 0x0000001d2d047221 */ /* 0x000fc40000010000 */
[----:B------:R-:W-:Y:S02]  /*13840*/  FADD.FTZ R2, R41, R2 ;  /* 0x0000000229027221 */ /* 0x000fe40000010000 */
[----:B------:R-:W-:Y:S01]  /*13850*/  FADD.FTZ R4, R52, R4 ;  /* 0x0000000434047221 */ /* 0x000fe20000010000 */
[----:B------:R1:W-:Y:S01]  /*13860*/  MUFU.EX2 R11, R3 ;  /* 0x00000003000b7308 */ /* 0x0003e20000000800 */
        /* <DEDUP_REMOVED lines=8> */
[----:B------:R-:W-:-:S02]  /*138f0*/  IMAD.MOV.U32 R71, RZ, RZ, R80 ;  /* 0x000000ffff477224 */ /* 0x000fc400078e0050 */
[----:B------:R-:W-:Y:S01]  /*13900*/  IMAD.MOV.U32 R29, RZ, RZ, R114 ;  /* 0x000000ffff1d7224 */ /* 0x000fe200078e0072 */
[----:B------:R-:W-:Y:S01]  /*13910*/  LDSM.16.MT88.4 R80, [R213+0xf800] ;  /* 0x00f80000d550783b */ /* 0x000fe20000004200 */
[----:B------:R-:W-:Y:S02]  /*13920*/  IMAD.MOV.U32 R40, RZ, RZ, R99 ;  /* 0x000000ffff287224 */ /* 0x000fe400078e0063 */
[----:B------:R-:W-:Y:S01]  /*13930*/  IMAD.MOV.U32 R41, RZ, RZ, R98 ;  /* 0x000000ffff297224 */ /* 0x000fe200078e0062 */
[----:B------:R-:W-:Y:S01]  /*13940*/  MUFU.EX2 R17, R164 ;  /* 0x000000a400117308 */ /* 0x000fe20000000800 */
[----:B-1----:R-:W-:Y:S01]  /*13950*/  FADD.FTZ R3, R42, R30 ;  /* 0x0000001e2a037221 */ /* 0x002fe20000010000 */
[----:B------:R-:W-:Y:S01]  /*13960*/  MOV R42, R97 ;  /* 0x00000061002a7202 */ /* 0x000fe20000000f00 */
[----:B------:R-:W-:Y:S02]  /*13970*/  IMAD.MOV.U32 R30, RZ, RZ, R113 ;  /* 0x000000ffff1e7224 */ /* 0x000fe400078e0071 */
[----:B------:R-:W-:Y:S01]  /*13980*/  IMAD.MOV.U32 R43, RZ, RZ, R96 ;  /* 0x000000ffff2b7224 */ /* 0x000fe200078e0060 */
[----:B------:R-:W-:Y:S01]  /*13990*/  LDSM.16.MT88.4 R112, [R216+0xf800] ;  /* 0x00f80000d870783b */ /* 0x000fe20000004200 */
[----:B------:R-:W-:Y:S01]  /*139a0*/  FADD.FTZ R26, R54, R4 ;  /* 0x00000004361a7221 */ /* 0x000fe20000010000 */
[----:B------:R-:W-:Y:S02]  /*139b0*/  MUFU.EX2 R21, R165 ;  /* 0x000000a500157308 */ /* 0x000fe40000000800 */
[----:B--2---:R-:W-:Y:S04]  /*139c0*/  LDSM.16.MT88.4 R156, [R214+0xd800] ;  /* 0x00d80000d69c783b */ /* 0x004fe80000004200 */
[----:B------:R-:W-:Y:S02]  /*139d0*/  LDSM.16.MT88.4 R96, [R214+0xf800] ;  /* 0x00f80000d660783b */ /* 0x000fe40000004200 */
        /* <DEDUP_REMOVED lines=9> */
[----:B-----5:R-:W5:Y:S03]  /*13a70*/  LDSM.16.MT88.4 R4, [R215+0xf800] ;  /* 0x00f80000d704783b */ /* 0x020f660000004200 */
[----:B------:R-:W1:Y:S01]  /*13a80*/  MUFU.EX2 R24, R242 ;  /* 0x000000f200187308 */ /* 0x000e620000000800 */
[----:B------:R-:W-:Y:S01]  /*13a90*/  FADD.FTZ R3, R44, R3 ;  /* 0x000000032c037221 */ /* 0x000fe20000010000 */
[----:B--2---:R-:W-:Y:S01]  /*13aa0*/  F2FP.PACK_AB R124, R16, R12 ;  /* 0x0000000c107c723e */ /* 0x004fe200000000ff */
[----:B------:R-:W-:Y:S01]  /*13ab0*/  IMAD.MOV.U32 R243, RZ, RZ, R128 ;  /* 0x000000fffff37224 */ /* 0x000fe200078e0080 */
[----:B----4-:R-:W-:-:S02]  /*13ac0*/  F2FP.PACK_AB R126, R13, R19 ;  /* 0x000000130d7e723e */ /* 0x010fc400000000ff */
[----:B------:R-:W-:Y:S02]  /*13ad0*/  F2FP.PACK_AB R125, R10, R9 ;  /* 0x000000090a7d723e */ /* 0x000fe400000000ff */
[----:B-1----:R-:W-:Y:S01]  /*13ae0*/  F2FP.PACK_AB R127, R8, R11 ;  /* 0x0000000b087f723e */ /* 0x002fe200000000ff */
[----:B------:R-:W-:Y:S01]  /*13af0*/  FADD.FTZ R3, R46, R3 ;  /* 0x000000032e037221 */ /* 0x000fe20000010000 */
[----:B------:R-:W-:Y:S02]  /*13b00*/  F2FP.PACK_AB R128, R20, R22 ;  /* 0x000000161480723e */ /* 0x000fe400000000ff */
[----:B------:R-:W-:Y:S02]  /*13b10*/  F2FP.PACK_AB R129, R21, R17 ;  /* 0x000000111581723e */ /* 0x000fe400000000ff */
[----:B------:R-:W-:Y:S02]  /*13b20*/  F2FP.PACK_AB R131, R23, R18 ;  /* 0x000000121783723e */ /* 0x000fe400000000ff */
[----:B------:R-:W-:Y:S01]  /*13b30*/  F2FP.PACK_AB R130, R25, R24 ;  /* 0x000000181982723e */ /* 0x000fe200000000ff */
[----:B------:R-:W-:Y:S01]  /*13b40*/  FADD.FTZ R15, R53, R3 ;  /* 0x00000003350f7221 */ /* 0x000fe20000010000 */
[----:B------:R-:W-:Y:S01]  /*13b50*/  HMMA.16816.F32 R172, R124, R164, R172 ;  /* 0x000000a47cac723c */ /* 0x000fe200000018ac */
[----:B------:R-:W-:-:S02]  /*13b60*/  FADD.FTZ R14, R47, R2 ;  /* 0x000000022f0e7221 */ /* 0x000fc40000010000 */
[----:B------:R-:W-:-:S05]  /*13b70*/  FADD.FTZ R0, R243, R0 ;  /* 0x00000000f3007221 */ /* 0x000fca0000010000 */
[----:B------:R-:W-:Y:S01]  /*13b80*/  HMMA.16816.F32 R180, R124, R166, R180 ;  /* 0x000000a67cb4723c */ /* 0x000fe200000018b4 */
[----:B------:R-:W-:Y:S02]  /*13b90*/  FADD.FTZ R3, R205, R26 ;  /* 0x0000001acd037221 */ /* 0x000fe40000010000 */
[----:B------:R-:W-:-:S05]  /*13ba0*/  FADD.FTZ R2, R204, R15 ;  /* 0x0000000fcc027221 */ /* 0x000fca0000010000 */
        /* <DEDUP_REMOVED lines=12> */
[----:B-----5:R-:W-:Y:S01]  /*13c70*/  HMMA.16816.F32 R120, R124, R4, R120 ;  /* 0x000000047c78723c */ /* 0x020fe20000001878 */
[----:B------:R-:W-:-:S07]  /*13c80*/  FADD.FTZ R2, R207, R2 ;  /* 0x00000002cf027221 */ /* 0x000fce0000010000 */
[----:B------:R-:W-:Y:S08]  /*13c90*/  HMMA.16816.F32 R124, R124, R6, R84 ;  /* 0x000000067c7c723c */ /* 0x000ff00000001854 */
[C---:B------:R-:W-:Y:S08]  /*13ca0*/  HMMA.16816.F32 R144, R128.reuse, R140, R144 ;  /* 0x0000008c8090723c */ /* 0x040ff00000001890 */
        /* <DEDUP_REMOVED lines=43> */
[----:B------:R-:W-:Y:S01]  /*13f60*/  FADD.FTZ R2, R13, R2 ;  /* 0x000000020d027221 */ /* 0x000fe20000010000 */
[----:B------:R1:W-:Y:S04]  /*13f70*/  STL [R1+0x38], R4 ;  /* 0x0000380401007387 */ /* 0x0003e80000100800 */
[----:B------:R1:W-:Y:S04]  /*13f80*/  STL [R1+0x3c], R3 ;  /* 0x00003c0301007387 */ /* 0x0003e80000100800 */
[----:B------:R1:W-:Y:S04]  /*13f90*/  STL [R1+0x44], R0 ;  /* 0x0000440001007387 */ /* 0x0003e80000100800 */
[----:B------:R1:W-:Y:S02]  /*13fa0*/  STL [R1+0x40], R2 ;  /* 0x0000400201007387 */ /* 0x0003e40000100800 */
.L_x_478:
[----:B------:R-:W-:-:S06]  /*13fb0*/  UISETP.GT.AND UP0, UPT, UR15, UR9, UPT ;  /* 0x000000090f00728c */ /* 0x000fcc000bf04270 */
[----:B------:R-:W-:-:S13]  /*13fc0*/  PLOP3.LUT P0, PT, PT, PT, UP0, 0x80, 0x0 ;  /* 0x000000000000781c */ /* 0x000fda0003f0f008 */
[----:B------:R-:W-:Y:S05]  /*13fd0*/  @!P0 BRA `(.L_x_481) ;  /* 0x0000573000008947 */ /* 0x000fea0003800000 */
[----:B------:R-:W2:Y:S01]  /*13fe0*/  LDL.LU.64 R6, [R1+0x70] ;  /* 0x0000700001067983 */ /* 0x000ea20000300a00 */
[----:B------:R-:W-:Y:S01]  /*13ff0*/  USHF.L.U64.HI UR6, UR4, 0x5, UR5 ;  /* 0x0000000504067899 */ /* 0x000fe20008010205 */
[----:B------:R-:W-:Y:S01]  /*14000*/  MOV R136, R133 ;  /* 0x0000008500887202 */ /* 0x000fe20000000f00 */
[----:B------:R-:W-:Y:S01]  /*14010*/  USHF.L.U32 UR7, UR4, 0x5, URZ ;  /* 0x0000000504077899 */ /* 0x000fe2000800063f */
[----:B-1----:R-:W2:Y:S01]  /*14020*/  LDL.LU.64 R4, [R1+0x78] ;  /* 0x0000780001047983 */ /* 0x002ea20000300a00 */
[----:B------:R-:W-:Y:S01]  /*14030*/  MOV R3, R135 ;  /* 0x0000008700037202 */ /* 0x000fe20000000f00 */
[----:B------:R-:W-:Y:S01]  /*14040*/  IMAD.MOV.U32 R138, RZ, RZ, R132 ;  /* 0x000000ffff8a7224 */ /* 0x000fe200078e0084 */
[----:B------:R-:W-:Y:S01]  /*14050*/  MOV R137, R134 ;  /* 0x0000008600897202 */ /* 0x000fe20000000f00 */
[----:B------:R-:W-:Y:S02]  /*14060*/  ULDC.64 UR4, c[0x0][0x1a0] ;  /* 0x0000680000047ab9 */ /* 0x000fe40000000a00 */
[----:B------:R-:W-:-:S02]  /*14070*/  USHF.L.U64.HI UR8, UR4, 0x5, UR5 ;  /* 0x0000000504087899 */ /* 0x000fc40008010205 */
[----:B------:R-:W-:Y:S01]  /*14080*/  USHF.L.U32 UR13, UR4, 0x5, URZ ;  /* 0x00000005040d7899 */ /* 0x000fe2000800063f */
[----:B--2---:R-:W-:-:S05]  /*14090*/  IMAD.MOV.U32 R5, RZ, RZ, R7 ;  /* 0x000000ffff057224 */ /* 0x004fca00078e0007 */
[----:B------:R1:W-:Y:S01]  /*140a0*/  STL.64 [R1+0x48], R4 ;  /* 0x0000480401007387 */ /* 0x0003e20000100a00 */
[----:B------:R-:W-:Y:S05]  /*140b0*/  BRA `(.L_x_482) ;  /* 0x0000023000007947 */ /* 0x000fea0003800000 */
.L_x_484:
        /* <DEDUP_REMOVED lines=35> */
.L_x_482:
[----:B------:R-:W2:Y:S01]  /*142f0*/  LDL.64 R6, [R1+0x48] ;  /* 0x0000480001067983 */ /* 0x000ea20000100a00 */
[----:B------:R-:W-:Y:S01]  /*14300*/  UIADD3 UR14, UR15, -0x1, URZ ;  /* 0xffffffff0f0e7890 */ /* 0x000fe2000fffe03f */
[----:B------:R-:W-:Y:S04]  /*14310*/  DEPBAR.LE SB0, 0x0 ;  /* 0x000080000000791a */ /* 0x000fe80000000000 */
[----:B------:R-:W-:Y:S01]  /*14320*/  BAR.SYNC.DEFER_BLOCKING 0x0 ;  /* 0x0000000000007b1d */ /* 0x000fe20000010000 */
[----:B-1----:R-:W-:Y:S01]  /*14330*/  MOV R4, UR14 ;  /* 0x0000000e00047c02 */ /* 0x002fe20008000f00 */
[----:B------:R-:W-:Y:S02]  /*14340*/  USHF.R.S32.HI UR5, URZ, 0x1f, UR14 ;  /* 0x0000001f3f057899 */ /* 0x000fe4000801140e */
[----:B------:R-:W-:Y:S02]  /*14350*/  UIMAD UR4, UR12, UR14, URZ ;  /* 0x0000000e0c0472a4 */ /* 0x000fe4000f8e023f */
        /* <DEDUP_REMOVED lines=12> */
[----:B------:R-:W-:Y:S04]  /*14420*/  IADD3 R4, P0, R6, UR13, RZ ;  /* 0x0000000d06047c10 */ /* 0x000fe8000ff1e0ff */
[----:B------:R-:W-:Y:S01]  /*14430*/  IADD3.X R5, R7, UR8, RZ, P0, !PT ;  /* 0x0000000807057c10 */ /* 0x000fe200087fe4ff */
[----:B------:R1:W-:Y:S01]  /*14440*/  LDGSTS.E.BYPASS.LTC128B.128 [R233+0xe000], [R8.64+0x80] ;  /* 0x0e00008008e97fae */ /* 0x0003e2000b901d52 */
[----:B------:R-:W-:Y:S04]  /*14450*/  IADD3 R10, P0, R4, UR13, RZ ;  /* 0x0000000d040a7c10 */ /* 0x000fe8000ff1e0ff */
[----:B------:R-:W-:Y:S02]  /*14460*/  IADD3.X R11, R5, UR8, RZ, P0, !PT ;  /* 0x00000008050b7c10 */ /* 0x000fe400087fe4ff */
[----:B------:R-:W-:Y:S01]  /*14470*/  PLOP3.LUT P0, PT, PT, PT, UP0, 0x80, 0x0 ;  /* 0x000000000000781c */ /* 0x000fe20003f0f008 */
[----:B------:R2:W-:Y:S08]  /*14480*/  LDGSTS.E.BYPASS.LTC128B.128 [R233+0xc800], [R6.64] ;  /* 0x0c80000006e97fae */ /* 0x0005f0000b901d52 */
[----:B------:R2:W-:Y:S08]  /*14490*/  LDGSTS.E.BYPASS.LTC128B.128 [R233+0xe800], [R6.64+0x80] ;  /* 0x0e80008006e97fae */ /* 0x0005f0000b901d52 */
[----:B------:R2:W-:Y:S08]  /*144a0*/  LDGSTS.E.BYPASS.LTC128B.128 [R233+0xd000], [R4.64] ;  /* 0x0d00000004e97fae */ /* 0x0005f0000b901d52 */
[----:B------:R2:W-:Y:S08]  /*144b0*/  LDGSTS.E.BYPASS.LTC128B.128 [R233+0xf000], [R4.64+0x80] ;  /* 0x0f00008004e97fae */ /* 0x0005f0000b901d52 */
[----:B------:R1:W-:Y:S08]  /*144c0*/  LDGSTS.E.BYPASS.LTC128B.128 [R233+0xd800], [R10.64] ;  /* 0x0d8000000ae97fae */ /* 0x0003f0000b901d52 */
[----:B------:R1:W-:Y:S08]  /*144d0*/  LDGSTS.E.BYPASS.LTC128B.128 [R233+0xf800], [R10.64+0x80] ;  /* 0x0f8000800ae97fae */ /* 0x0003f0000b901d52 */
[----:B-----5:R-:W-:Y:S08]  /*144e0*/  LDSM.16.M88.4 R64, [R219] ;  /* 0x00000000db40783b */ /* 0x020ff00000000200 */
[----:B------:R-:W2:Y:S08]  /*144f0*/  LDSM.16.M88.4 R16, [R212+0x8000] ;  /* 0x00800000d410783b */ /* 0x000eb00000000200 */
[----:B------:R-:W1:Y:S08]  /*14500*/  LDSM.16.M88.4 R60, [R219+0x2000] ;  /* 0x00200000db3c783b */ /* 0x000e700000000200 */
[----:B------:R-:W3:Y:S08]  /*14510*/  LDSM.16.M88.4 R32, [R212+0x8800] ;  /* 0x00880000d420783b */ /* 0x000ef00000000200 */
[----:B------:R-:W0:Y:S08]  /*14520*/  LDGDEPBAR ;  /* 0x00000000000079af */ /* 0x000e300000000000 */
[----:B------:R-:W4:Y:S01]  /*14530*/  LDSM.16.M88.4 R48, [R212+0x9000] ;  /* 0x00900000d430783b */ /* 0x000f220000000200 */
[-C--:B--2---:R-:W-:Y:S07]  /*14540*/  HMMA.16816.F32 R4, R64, R16.reuse, RZ ;  /* 0x000000104004723c */ /* 0x084fee00000018ff */
[----:B------:R-:W2:Y:S01]  /*14550*/  LDSM.16.M88.4 R132, [R212+0x9800] ;  /* 0x00980000d484783b */ /* 0x000ea20000000200 */
[C---:B-1----:R-:W-:Y:S07]  /*14560*/  HMMA.16816.F32 R8, R60.reuse, R16, RZ ;  /* 0x000000103c08723c */ /* 0x042fee00000018ff */
[----:B------:R-:W-:Y:S01]  /*14570*/  LDSM.16.M88.4 R204, [R220] ;  /* 0x00000000dccc783b */ /* 0x000fe20000000200 */
[-C--:B------:R-:W-:Y:S07]  /*14580*/  HMMA.16816.F32 R12, R60, R18.reuse, RZ ;  /* 0x000000123c0c723c */ /* 0x080fee00000018ff */
[----:B------:R-:W-:Y:S01]  /*14590*/  LDSM.16.M88.4 R208, [R220+0x2000] ;  /* 0x00200000dcd0783b */ /* 0x000fe20000000200 */
        /* <DEDUP_REMOVED lines=9> */
[-C--:B--2---:R-:W-:Y:S08]  /*14630*/  HMMA.16816.F32 R52, R64, R132.reuse, RZ ;  /* 0x000000844034723c */ /* 0x084ff000000018ff */
        /* <DEDUP_REMOVED lines=24> */
[----:B------:R-:W-:Y:S08]  /*147c0*/  LDSM.16.M88.4 R132, [R222] ;  /* 0x00000000de84783b */ /* 0x000ff00000000200 */
        /* <DEDUP_REMOVED lines=21> */
[----:B------:R-:W-:Y:S08]  /*14920*/  LDSM.16.M88.4 R132, [R221] ;  /* 0x00000000dd84783b */ /* 0x000ff00000000200 */
        /* <DEDUP_REMOVED lines=21> */
[----:B------:R-:W-:Y:S08]  /*14a80*/  LDSM.16.M88.4 R132, [R219+0x4000] ;  /* 0x00400000db84783b */ /* 0x000ff00000000200 */
        /* <DEDUP_REMOVED lines=82> */
[----:B------:R-:W-:Y:S02]  /*14fb0*/  FMUL.FTZ R13, R13, c[0x0][0x2ec] ;  /* 0x0000bb000d0d7a20 */ /* 0x000fe40000410000 */
[----:B------:R-:W-:Y:S02]  /*14fc0*/  FMUL.FTZ R14, R14, c[0x0][0x2ec] ;  /* 0x0000bb000e0e7a20 */ /* 0x000fe40000410000 */
[----:B------:R-:W-:Y:S01]  /*14fd0*/  FMUL.FTZ R18, R18, c[0x0][0x2ec] ;  /* 0x0000bb0012127a20 */ /* 0x000fe20000410000 */
[----:B-1----:R1:W-:Y:S01]  /*14fe0*/  STL [R1+0xc], R0 ;  /* 0x00000c0001007387 */ /* 0x0023e20000100800 */
[----:B------:R-:W-:Y:S02]  /*14ff0*/  FMUL.FTZ R15, R15, c[0x0][0x2ec] ;  /* 0x0000bb000f0f7a20 */ /* 0x000fe40000410000 */
[----:B------:R-:W-:Y:S01]  /*15000*/  MUFU.TANH R249, R18 ;  /* 0x0000001200f97308 */ /* 0x000fe20000002400 */
[----:B------:R-:W-:Y:S02]  /*15010*/  FMUL.FTZ R16, R16, c[0x0][0x2ec] ;  /* 0x0000bb0010107a20 */ /* 0x000fe40000410000 */
[----:B------:R-:W-:Y:S01]  /*15020*/  FMUL.FTZ R19, R19, c[0x0][0x2ec] ;  /* 0x0000bb0013137a20 */ /* 0x000fe20000410000 */
[----:B--2---:R2:W-:Y:S06]  /*15030*/  STL [R1+0x10], R2 ;  /* 0x0000100201007387 */ /* 0x0045ec0000100800 */
[----:B------:R3:W-:Y:S10]  /*15040*/  MUFU.TANH R252, R16 ;  /* 0x0000001000fc7308 */ /* 0x0007f40000002400 */
[----:B------:R-:W-:Y:S10]  /*15050*/  MUFU.TANH R247, R19 ;  /* 0x0000001300f77308 */ /* 0x000ff40000002400 */
[----:B-1----:R-:W1:Y:S01]  /*15060*/  MUFU.TANH R0, R6 ;  /* 0x0000000600007308 */ /* 0x002e620000002400 */
[----:B---3--:R-:W-:Y:S09]  /*15070*/  FMUL.FTZ R16, R17, c[0x0][0x2ec] ;  /* 0x0000bb0011107a20 */ /* 0x008ff20000410000 */
[----:B--2---:R2:W3:Y:S10]  /*15080*/  MUFU.TANH R2, R7 ;  /* 0x0000000700027308 */ /* 0x0044f40000002400 */
[----:B------:R-:W-:Y:S01]  /*15090*/  MUFU.TANH R16, R16 ;  /* 0x0000001000107308 */ /* 0x000fe20000002400 */
[----:B-1----:R1:W-:Y:S04]  /*150a0*/  STL [R1+0x8], R0 ;  /* 0x0000080001007387 */ /* 0x0023e80000100800 */
[----:B--2---:R-:W2:Y:S08]  /*150b0*/  LDSM.16.M88.4 R4, [R217+0x2800] ;  /* 0x00280000d904783b */ /* 0x004eb00000000200 */
[----:B---3--:R3:W-:Y:S01]  /*150c0*/  STL [R1+0x14], R2 ;  /* 0x0000140201007387 */ /* 0x0087e20000100800 */
[----:B-1----:R-:W1:Y:S10]  /*150d0*/  MUFU.TANH R0, R8 ;  /* 0x0000000800007308 */ /* 0x002e740000002400 */
[----:B---3--:R-:W3:Y:S01]  /*150e0*/  MUFU.TANH R2, R9 ;  /* 0x0000000900027308 */ /* 0x008ee20000002400 */
[----:B-1----:R1:W-:Y:S01]  /*150f0*/  STL [R1+0x4], R0 ;  /* 0x0000040001007387 */ /* 0x0023e20000100800 */
[-C--:B--2---:R-:W-:Y:S08]  /*15100*/  HMMA.16816.F32 R20, R132, R4.reuse, R20 ;  /* 0x000000048414723c */ /* 0x084ff00000001814 */
[C---:B------:R-:W-:Y:S08]  /*15110*/  HMMA.16816.F32 R24, R208.reuse, R4, R24 ;  /* 0x00000004d018723c */ /* 0x040ff00000001818 */
[-C--:B------:R-:W-:Y:S01]  /*15120*/  HMMA.16816.F32 R28, R208, R6.reuse, R28 ;  /* 0x00000006d01c723c */ /* 0x080fe2000000181c */
[----:B---3--:R2:W-:Y:S01]  /*15130*/  STL [R1+0x20], R2 ;  /* 0x0000200201007387 */ /* 0x0085e20000100800 */
[----:B-1----:R-:W1:Y:S06]  /*15140*/  MUFU.TANH R0, R10 ;  /* 0x0000000a00007308 */ /* 0x002e6c0000002400 */
[C---:B------:R-:W-:Y:S01]  /*15150*/  HMMA.16816.F32 R32, R132.reuse, R6, R32 ;  /* 0x000000068420723c */ /* 0x040fe20000001820 */
[----:B------:R-:W3:Y:S03]  /*15160*/  LDSM.16.M88.4 R4, [R217+0x3000] ;  /* 0x00300000d904783b */ /* 0x000ee60000000200 */
[----:B------:R-:W-:Y:S02]  /*15170*/  FMUL.FTZ R20, R20, c[0x0][0x2ec] ;  /* 0x0000bb0014147a20 */ /* 0x000fe40000410000 */
[----:B------:R-:W-:Y:S02]  /*15180*/  FMUL.FTZ R21, R21, c[0x0][0x2ec] ;  /* 0x0000bb0015157a20 */ /* 0x000fe40000410000 */
[----:B------:R-:W-:Y:S01]  /*15190*/  FMUL.FTZ R27, R27, c[0x0][0x2ec] ;  /* 0x0000bb001b1b7a20 */ /* 0x000fe20000410000 */
[----:B------:R-:W-:Y:S03]  /*151a0*/  MUFU.TANH R243, R20 ;  /* 0x0000001400f37308 */ /* 0x000fe60000002400 */
[----:B------:R-:W-:Y:S02]  /*151b0*/  FMUL.FTZ R23, R23, c[0x0][0x2ec] ;  /* 0x0000bb0017177a20 */ /* 0x000fe40000410000 */
[----:B------:R-:W-:Y:S02]  /*151c0*/  FMUL.FTZ R25, R25, c[0x0][0x2ec] ;  /* 0x0000bb0019197a20 */ /* 0x000fe40000410000 */
[----:B------:R-:W-:Y:S02]  /*151d0*/  FMUL.FTZ R31, R31, c[0x0][0x2ec] ;  /* 0x0000bb001f1f7a20 */ /* 0x000fe40000410000 */
[----:B------:R-:W-:Y:S01]  /*151e0*/  FMUL.FTZ R22, R22, c[0x0][0x2ec] ;  /* 0x0000bb0016167a20 */ /* 0x000fe20000410000 */
[----:B--2---:R-:W2:Y:S01]  /*151f0*/  MUFU.TANH R2, R11 ;  /* 0x0000000b00027308 */ /* 0x004ea20000002400 */
[----:B------:R-:W-:Y:S02]  /*15200*/  FMUL.FTZ R24, R24, c[0x0][0x2ec] ;  /* 0x0000bb0018187a20 */ /* 0x000fe40000410000 */
[----:B------:R-:W-:Y:S01]  /*15210*/  FMUL.FTZ R26, R26, c[0x0][0x2ec] ;  /* 0x0000bb001a1a7a20 */ /* 0x000fe20000410000 */
[----:B-1----:R1:W-:Y:S01]  /*15220*/  STL [R1], R0 ;  /* 0x0000000001007387 */ /* 0x0023e20000100800 */
[----:B------:R-:W-:Y:S02]  /*15230*/  FMUL.FTZ R34, R34, c[0x0][0x2ec] ;  /* 0x0000bb0022227a20 */ /* 0x000fe40000410000 */
[----:B------:R-:W-:Y:S02]  /*15240*/  FMUL.FTZ R35, R35, c[0x0][0x2ec] ;  /* 0x0000bb0023237a20 */ /* 0x000fe40000410000 */
[----:B------:R-:W-:Y:S01]  /*15250*/  FMUL.FTZ R28, R28, c[0x0][0x2ec] ;  /* 0x0000bb001c1c7a20 */ /* 0x000fe20000410000 */
[----:B------:R-:W-:Y:S01]  /*15260*/  MUFU.TANH R244, R21 ;  /* 0x0000001500f47308 */ /* 0x000fe20000002400 */
[----:B------:R-:W-:Y:S02]  /*15270*/  FMUL.FTZ R29, R29, c[0x0][0x2ec] ;  /* 0x0000bb001d1d7a20 */ /* 0x000fe40000410000 */
[----:B------:R-:W-:Y:S07]  /*15280*/  FMUL.FTZ R30, R30, c[0x0][0x2ec] ;  /* 0x0000bb001e1e7a20 */ /* 0x000fee0000410000 */
[----:B------:R4:W-:Y:S01]  /*15290*/  MUFU.TANH R246, R23 ;  /* 0x0000001700f67308 */ /* 0x0009e20000002400 */
[-C--:B---3--:R-:W-:Y:S01]  /*152a0*/  HMMA.16816.F32 R36, R132, R4.reuse, R36 ;  /* 0x000000048424723c */ /* 0x088fe20000001824 */
[----:B--2---:R2:W-:Y:S08]  /*152b0*/  STL [R1+0x34], R2 ;  /* 0x0000340201007387 */ /* 0x0045f00000100800 */
[----:B-1----:R-:W1:Y:S01]  /*152c0*/  MUFU.TANH R0, R12 ;  /* 0x0000000c00007308 */ /* 0x002e620000002400 */
[C---:B------:R-:W-:Y:S08]  /*152d0*/  HMMA.16816.F32 R40, R208.reuse, R4, R40 ;  /* 0x00000004d028723c */ /* 0x040ff00000001828 */
[-C--:B------:R-:W-:Y:S01]  /*152e0*/  HMMA.16816.F32 R44, R208, R6.reuse, R44 ;  /* 0x00000006d02c723c */ /* 0x080fe2000000182c */
[----:B------:R-:W-:Y:S03]  /*152f0*/  MUFU.TANH R12, R15 ;  /* 0x0000000f000c7308 */ /* 0x000fe60000002400 */
[----:B----4-:R-:W-:Y:S02]  /*15300*/  FMUL.FTZ R23, R33, c[0x0][0x2ec] ;  /* 0x0000bb0021177a20 */ /* 0x010fe40000410000 */
[----:B------:R-:W-:Y:S02]  /*15310*/  FMUL.FTZ R21, R36, c[0x0][0x2ec] ;  /* 0x0000bb0024157a20 */ /* 0x000fe40000410000 */
[C---:B------:R-:W-:Y:S01]  /*15320*/  HMMA.16816.F32 R48, R132.reuse, R6, R48 ;  /* 0x000000068430723c */ /* 0x040fe20000001830 */
[----:B------:R-:W3:Y:S01]  /*15330*/  LDSM.16.M88.4 R4, [R217+0x3800] ;  /* 0x00380000d904783b */ /* 0x000ee20000000200 */
[----:B------:R-:W-:Y:S04]  /*15340*/  DEPBAR.LE SB0, 0x0 ;  /* 0x000080000000791a */ /* 0x000fe80000000000 */
[----:B--2---:R-:W2:Y:S01]  /*15350*/  MUFU.TANH R2, R13 ;  /* 0x0000000d00027308 */ /* 0x004ea20000002400 */
[----:B------:R-:W-:Y:S02]  /*15360*/  FMUL.FTZ R20, R37, c[0x0][0x2ec] ;  /* 0x0000bb0025147a20 */ /* 0x000fe40000410000 */
[----:B-1----:R1:W-:Y:S03]  /*15370*/  STL [R1+0x18], R0 ;  /* 0x0000180001007387 */ /* 0x0023e60000100800 */
[----:B------:R-:W-:Y:S02]  /*15380*/  FMUL.FTZ R41, R41, c[0x0][0x2ec] ;  /* 0x0000bb0029297a20 */ /* 0x000fe40000410000 */
[----:B------:R-:W-:Y:S02]  /*15390*/  FMUL.FTZ R42, R42, c[0x0][0x2ec] ;  /* 0x0000bb002a2a7a20 */ /* 0x000fe40000410000 */
[----:B------:R4:W-:Y:S01]  /*153a0*/  MUFU.TANH R251, R25 ;  /* 0x0000001900fb7308 */ /* 0x0009e20000002400 */
        /* <DEDUP_REMOVED lines=8> */
[----:B--2---:R2:W-:Y:S01]  /*15430*/  STL [R1+0x1c], R2 ;  /* 0x00001c0201007387 */ /* 0x0045e20000100800 */
[----:B------:R-:W-:Y:S02]  /*15440*/  FMUL.FTZ R43, R43, c[0x0][0x2ec] ;  /* 0x0000bb002b2b7a20 */ /* 0x000fe40000410000 */
[----:B------:R-:W-:Y:S02]  /*15450*/  FMUL.FTZ R44, R44, c[0x0][0x2ec] ;  /* 0x0000bb002c2c7a20 */ /* 0x000fe40000410000 */
[----:B------:R-:W-:Y:S01]  /*15460*/  FMUL.FTZ R45, R45, c[0x0][0x2ec] ;  /* 0x0000bb002d2d7a20 */ /* 0x000fe20000410000 */
[----:B-1----:R-:W1:Y:S01]  /*15470*/  MUFU.TANH R0, R14 ;  /* 0x0000000e00007308 */ /* 0x002e620000002400 */
[----:B------:R-:W-:Y:S02]  /*15480*/  FMUL.FTZ R46, R46, c[0x0][0x2ec] ;  /* 0x0000bb002e2e7a20 */ /* 0x000fe40000410000 */
[----:B------:R-:W-:Y:S01]  /*15490*/  FMUL.FTZ R47, R47, c[0x0][0x2ec] ;  /* 0x0000bb002f2f7a20 */ /* 0x000fe20000410000 */
[-C--:B---3--:R-:W-:Y:S06]  /*154a0*/  HMMA.16816.F32 R52, R132, R4.reuse, R52 ;  /* 0x000000048434723c */ /* 0x088fec0000001834 */
[----:B------:R-:W3:Y:S01]  /*154b0*/  MUFU.TANH R27, R31 ;  /* 0x0000001f001b7308 */ /* 0x000ee20000002400 */
[----:B----4-:R-:W-:Y:S01]  /*154c0*/  FMUL.FTZ R25, R32, c[0x0][0x2ec] ;  /* 0x0000bb0020197a20 */ /* 0x010fe20000410000 */
[C---:B------:R-:W-:Y:S08]  /*154d0*/  HMMA.16816.F32 R56, R208.reuse, R4, R56 ;  /* 0x00000004d038723c */ /* 0x040ff00000001838 */
[----:B------:R4:W2:Y:S01]  /*154e0*/  MUFU.TANH R242, R34 ;  /* 0x0000002200f27308 */ /* 0x0008a20000002400 */
[-C--:B------:R-:W-:Y:S01]  /*154f0*/  HMMA.16816.F32 R60, R208, R6.reuse, R60 ;  /* 0x00000006d03c723c */ /* 0x080fe2000000183c */
[----:B-1----:R1:W-:Y:S07]  /*15500*/  STL [R1+0x30], R0 ;  /* 0x0000300001007387 */ /* 0x0023ee0000100800 */
[----:B------:R-:W-:Y:S01]  /*15510*/  HMMA.16816.F32 R64, R132, R6, R64 ;  /* 0x000000068440723c */ /* 0x000fe20000001840 */
[----:B------:R1:W1:Y:S03]  /*15520*/  MUFU.TANH R205, R35 ;  /* 0x0000002300cd7308 */ /* 0x0002660000002400 */
[----:B------:R-:W-:Y:S02]  /*15530*/  FMUL.FTZ R15, R52, c[0x0][0x2ec] ;  /* 0x0000bb00340f7a20 */ /* 0x000fe40000410000 */
[----:B------:R-:W-:Y:S02]  /*15540*/  FMUL.FTZ R14, R53, c[0x0][0x2ec] ;  /* 0x0000bb00350e7a20 */ /* 0x000fe40000410000 */
[----:B------:R-:W-:Y:S03]  /*15550*/  FMUL.FTZ R33, R55, c[0x0][0x2ec] ;  /* 0x0000bb0037217a20 */ /* 0x000fe60000410000 */
[----:B------:R-:W2:Y:S01]  /*15560*/  MUFU.TANH R241, R41 ;  /* 0x0000002900f17308 */ /* 0x000ea20000002400 */
[----:B------:R-:W-:Y:S02]  /*15570*/  FMUL.FTZ R50, R57, c[0x0][0x2ec] ;  /* 0x0000bb0039327a20 */ /* 0x000fe40000410000 */
[----:B------:R-:W-:Y:S02]  /*15580*/  FMUL.FTZ R58, R58, c[0x0][0x2ec] ;  /* 0x0000bb003a3a7a20 */ /* 0x000fe40000410000 */
[----:B----4-:R-:W-:Y:S02]  /*15590*/  FMUL.FTZ R34, R54, c[0x0][0x2ec] ;  /* 0x0000bb0036227a20 */ /* 0x010fe40000410000 */
[----:B------:R-:W-:Y:S02]  /*155a0*/  FMUL.FTZ R59, R59, c[0x0][0x2ec] ;  /* 0x0000bb003b3b7a20 */ /* 0x000fe40000410000 */
[----:B------:R-:W-:Y:S01]  /*155b0*/  FMUL.FTZ R49, R60, c[0x0][0x2ec] ;  /* 0x0000bb003c317a20 */ /* 0x000fe20000410000 */
[----:B------:R4:W2:Y:S01]  /*155c0*/  MUFU.TANH R41, R42 ;  /* 0x0000002a00297308 */ /* 0x0008a20000002400 */
[----:B------:R-:W-:Y:S02]  /*155d0*/  FMUL.FTZ R48, R61, c[0x0][0x2ec] ;  /* 0x0000bb003d307a20 */ /* 0x000fe40000410000 */
[----:B------:R-:W-:Y:S02]  /*155e0*/  FMUL.FTZ R62, R62, c[0x0][0x2ec] ;  /* 0x0000bb003e3e7a20 */ /* 0x000fe40000410000 */
[----:B-1----:R-:W-:Y:S02]  /*155f0*/  FMUL.FTZ R35, R51, c[0x0][0x2ec] ;  /* 0x0000bb0033237a20 */ /* 0x002fe40000410000 */
[----:B------:R-:W-:Y:S02]  /*15600*/  FMUL.FTZ R51, R56, c[0x0][0x2ec] ;  /* 0x0000bb0038337a20 */ /* 0x000fe40000410000 */
[----:B------:R-:W-:Y:S01]  /*15610*/  FMUL.FTZ R63, R63, c[0x0][0x2ec] ;  /* 0x0000bb003f3f7a20 */ /* 0x000fe20000410000 */
[----:B------:R1:W1:Y:S01]  /*15620*/  MUFU.TANH R245, R22 ;  /* 0x0000001600f57308 */ /* 0x0002620000002400 */
[----:B------:R-:W-:Y:S02]  /*15630*/  FMUL.FTZ R13, R64, c[0x0][0x2ec] ;  /* 0x0000bb00400d7a20 */ /* 0x000fe40000410000 */
[----:B------:R-:W-:Y:S02]  /*15640*/  FMUL.FTZ R31, R65, c[0x0][0x2ec] ;  /* 0x0000bb00411f7a20 */ /* 0x000fe40000410000 */
[----:B------:R-:W-:Y:S05]  /*15650*/  FMUL.FTZ R32, R66, c[0x0][0x2ec] ;  /* 0x0000bb0042207a20 */ /* 0x000fea0000410000 */
[----:B------:R1:W1:Y:S01]  /*15660*/  MUFU.TANH R248, R24 ;  /* 0x0000001800f87308 */ /* 0x0002620000002400 */
[----:B----4-:R-:W-:Y:S09]  /*15670*/  FMUL.FTZ R42, R67, c[0x0][0x2ec] ;  /* 0x0000bb00432a7a20 */ /* 0x010ff20000410000 */
        /* <DEDUP_REMOVED lines=8> */
[----:B------:R4:W1:Y:S10]  /*15700*/  MUFU.TANH R139, R38 ;  /* 0x00000026008b7308 */ /* 0x0008740000002400 */
[----:B------:R-:W1:Y:S10]  /*15710*/  MUFU.TANH R39, R39 ;  /* 0x0000002700277308 */ /* 0x000e740000002400 */
        /* <DEDUP_REMOVED lines=25> */
[----:B------:R-:W1:Y:S02]  /*158b0*/  MUFU.TANH R42, R42 ;  /* 0x0000002a002a7308 */ /* 0x000e640000002400 */
[----:B-1234-:R-:W-:-:S05]  /*158c0*/  @P0 BRA `(.L_x_484) ;  /* 0xffffe7f000000947 */ /* 0x01efca000383ffff */
.L_x_483:
[----:B-1----:R-:W2:Y:S01]  /*158d0*/  LDL.LU R4, [R1+0x20] ;  /* 0x0000200001047983 */ /* 0x002ea20000300800 */
[----:B------:R-:W-:Y:S01]  /*158e0*/  IMAD.MOV.U32 R43, RZ, RZ, R24 ;  /* 0x000000ffff2b7224 */ /* 0x000fe200078e0018 */
[----:B------:R-:W-:Y:S01]  /*158f0*/  MOV R40, R12 ;  /* 0x0000000c00287202 */ /* 0x000fe20000000f00 */
[----:B------:R-:W-:Y:S01]  /*15900*/  IMAD.U32 R0, RZ, RZ, UR14 ;  /* 0x0000000eff007e24 */ /* 0x000fe2000f8e00ff */
[----:B------:R-:W3:Y:S01]  /*15910*/  LDL.LU R10, [R1+0x1c] ;  /* 0x00001c00010a7983 */ /* 0x000ee20000300800 */
[----:B------:R-:W-:Y:S01]  /*15920*/  MOV R54, R28 ;  /* 0x0000001c00367202 */ /* 0x000fe20000000f00 */
[----:B------:R-:W-:Y:S01]  /*15930*/  IMAD.MOV.U32 R52, RZ, RZ, R29 ;  /* 0x000000ffff347224 */ /* 0x000fe200078e001d */
[----:B------:R-:W-:Y:S01]  /*15940*/  MOV R45, R43 ;  /* 0x0000002b002d7202 */ /* 0x000fe20000000f00 */
[----:B------:R-:W4:Y:S01]  /*15950*/  LDL.LU R9, [R1+0x34] ;  /* 0x0000340001097983 */ /* 0x000f220000300800 */
[----:B------:R-:W-:Y:S01]  /*15960*/  IMAD.MOV.U32 R43, RZ, RZ, R27 ;  /* 0x000000ffff2b7224 */ /* 0x000fe200078e001b */
[----:B------:R-:W-:Y:S01]  /*15970*/  LOP3.LUT R231, R231, 0xfffffffb, RZ, 0xc0, !PT ;  /* 0xfffffffbe7e77812 */ /* 0x000fe200078ec0ff */
[----:B------:R-:W-:Y:S01]  /*15980*/  IMAD.MOV.U32 R46, RZ, RZ, R40 ;  /* 0x000000ffff2e7224 */ /* 0x000fe200078e0028 */
[----:B------:R-:W2:Y:S01]  /*15990*/  LDL.LU R8, [R1+0x30] ;  /* 0x0000300001087983 */ /* 0x000ea20000300800 */
[----:B------:R-:W-:Y:S01]  /*159a0*/  IMAD.MOV.U32 R40, RZ, RZ, R26 ;  /* 0x000000ffff287224 */ /* 0x000fe200078e001a */
[----:B------:R-:W-:Y:S01]  /*159b0*/  UISETP.GT.AND UP0, UPT, UR14, UR9, UPT ;  /* 0x000000090e00728c */ /* 0x000fe2000bf04270 */
[----:B------:R-:W-:Y:S01]  /*159c0*/  IMAD.MOV.U32 R60, RZ, RZ, R45 ;  /* 0x000000ffff3c7224 */ /* 0x000fe200078e002d */
[----:B------:R-:W2:Y:S01]  /*159d0*/  LDL.LU R7, [R1+0x8] ;  /* 0x0000080001077983 */ /* 0x000ea20000300800 */
[----:B------:R-:W-:Y:S01]  /*159e0*/  IMAD.MOV.U32 R57, RZ, RZ, R46 ;  /* 0x000000ffff397224 */ /* 0x000fe200078e002e */
[----:B------:R-:W-:Y:S02]  /*159f0*/  UMOV UR15, UR14 ;  /* 0x0000000e000f7c82 */ /* 0x000fe40008000000 */
[----:B------:R-:W2:Y:S01]  /*15a00*/  LDL.LU R6, [R1+0x14] ;  /* 0x0000140001067983 */ /* 0x000ea20000300800 */
[----:B------:R-:W-:Y:S01]  /*15a10*/  MOV R65, R60 ;  /* 0x0000003c00417202 */ /* 0x000fe20000000f00 */
[----:B------:R-:W-:Y:S02]  /*15a20*/  IMAD.MOV.U32 R60, RZ, RZ, R43 ;  /* 0x000000ffff3c7224 */ /* 0x000fe400078e002b */
[----:B------:R-:W2:Y:S04]  /*15a30*/  LDL.LU R2, [R1+0x18] ;  /* 0x0000180001027983 */ /* 0x000ea80000300800 */
[----:B------:R-:W2:Y:S04]  /*15a40*/  LDL.LU R5, [R1+0xc] ;  /* 0x00000c0001057983 */ /* 0x000ea80000300800 */
        /* <DEDUP_REMOVED lines=9> */
[----:B------:R-:W2:Y:S04]  /*15ae0*/  LDL.LU R24, [R1+0x4] ;  /* 0x0000040001187983 */ /* 0x000ea80000300800 */
[----:B------:R-:W2:Y:S04]  /*15af0*/  LDL.LU R44, [R1] ;  /* 0x00000000012c7983 */ /* 0x000ea80000300800 */
[----:B------:R-:W1:Y:S02]  /*15b00*/  S2R R11, SR_TID.X ;  /* 0x00000000000b7919 */ /* 0x000e640000002100 */
[----:B-1----:R-:W-:Y:S05]  /*15b10*/  IMAD.SHL.U32 R11, R11, 0x2, RZ ;  /* 0x000000020b0b7824 */ /* 0x002fea00078e00ff */
[----:B------:R-:W-:Y:S05]  /*15b20*/  LOP3.LUT R11, R11, 0x6, RZ, 0xc0, !PT ;  /* 0x000000060b0b7812 */ /* 0x000fea00078ec0ff */
[----:B------:R-:W-:Y:S05]  /*15b30*/  IMAD R0, R0, 0x40, R11 ;  /* 0x0000004000007824 */ /* 0x000fea00078e020b */
[C---:B------:R-:W-:Y:S02]  /*15b40*/  ISETP.GE.AND P4, PT, R0.reuse, R236, PT ;  /* 0x000000ec0000720c */ /* 0x040fe40003f86270 */
[C---:B------:R-:W-:Y:S02]  /*15b50*/  ISETP.GE.AND P5, PT, R0.reuse, R235, PT ;  /* 0x000000eb0000720c */ /* 0x040fe40003fa6270 */
[C---:B------:R-:W-:Y:S02]  /*15b60*/  ISETP.GE.OR P4, PT, R0.reuse, R240, !P4 ;  /* 0x000000f00000720c */ /* 0x040fe40006786670 */
[C---:B------:R-:W-:Y:S01]  /*15b70*/  ISETP.GE.OR P5, PT, R0.reuse, R239, !P5 ;  /* 0x000000ef0000720c */ /* 0x040fe20006fa6670 */
[----:B---3--:R-:W-:Y:S02]  /*15b80*/  IMAD.MOV.U32 R47, RZ, RZ, R10 ;  /* 0x000000ffff2f7224 */ /* 0x008fe400078e000a */
[----:B------:R-:W-:Y:S02]  /*15b90*/  IMAD.MOV.U32 R10, RZ, RZ, R22 ;  /* 0x000000ffff0a7224 */ /* 0x000fe400078e0016 */
[----:B----4-:R-:W-:Y:S02]  /*15ba0*/  IMAD.MOV.U32 R30, RZ, RZ, R9 ;  /* 0x000000ffff1e7224 */ /* 0x010fe400078e0009 */
[----:B------:R-:W-:Y:S01]  /*15bb0*/  IMAD.MOV.U32 R67, RZ, RZ, R10 ;  /* 0x000000ffff437224 */ /* 0x000fe200078e000a */
[C---:B------:R-:W-:Y:S01]  /*15bc0*/  IADD3 R10, R0.reuse, 0x28, RZ ;  /* 0x00000028000a7810 */ /* 0x040fe20007ffe0ff */
[----:B--2---:R-:W-:Y:S02]  /*15bd0*/  IMAD.MOV.U32 R36, RZ, RZ, R8 ;  /* 0x000000ffff247224 */ /* 0x004fe400078e0008 */
[----:B------:R-:W-:Y:S02]  /*15be0*/  IMAD.MOV.U32 R8, RZ, RZ, R18 ;  /* 0x000000ffff087224 */ /* 0x000fe400078e0012 */
[----:B------:R-:W2:Y:S01]  /*15bf0*/  LDL.LU R18, [R1+0x10] ;  /* 0x0000100001127983 */ /* 0x000ea20000300800 */
[----:B------:R-:W-:Y:S02]  /*15c00*/  IMAD.MOV.U32 R12, RZ, RZ, R7 ;  /* 0x000000ffff0c7224 */ /* 0x000fe400078e0007 */
[----:B------:R-:W-:Y:S02]  /*15c10*/  IMAD.MOV.U32 R53, RZ, RZ, R36 ;  /* 0x000000ffff357224 */ /* 0x000fe400078e0024 */
[----:B------:R-:W-:Y:S01]  /*15c20*/  IMAD.MOV.U32 R9, RZ, RZ, R6 ;  /* 0x000000ffff097224 */ /* 0x000fe200078e0006 */
[C---:B------:R-:W-:Y:S01]  /*15c30*/  IADD3 R6, R0.reuse, 0x9, RZ ;  /* 0x0000000900067810 */ /* 0x040fe20007ffe0ff */
[----:B------:R-:W-:Y:S01]  /*15c40*/  IMAD.MOV.U32 R55, RZ, RZ, R30 ;  /* 0x000000ffff377224 */ /* 0x000fe200078e001e */
[----:B------:R-:W-:Y:S01]  /*15c50*/  MOV R56, R53 ;  /* 0x0000003500387202 */ /* 0x000fe20000000f00 */
[----:B------:R-:W-:Y:S01]  /*15c60*/  IMAD.MOV.U32 R7, RZ, RZ, R2 ;  /* 0x000000ffff077224 */ /* 0x000fe200078e0002 */
[----:B------:R-:W-:Y:S01]  /*15c70*/  IADD3 R2, R0, 0x1, RZ ;  /* 0x0000000100027810 */ /* 0x000fe20007ffe0ff */
[----:B------:R-:W-:Y:S01]  /*15c80*/  IMAD.MOV.U32 R53, RZ, RZ, R38 ;  /* 0x000000ffff357224 */ /* 0x000fe200078e0026 */
[----:B------:R-:W-:Y:S01]  /*15c90*/  FSEL R11, R5, -INF , !P4 ;  /* 0xff800000050b7808 */ /* 0x000fe20006000000 */
[----:B------:R-:W-:Y:S01]  /*15ca0*/  IMAD.MOV.U32 R61, RZ, RZ, R55 ;  /* 0x000000ffff3d7224 */ /* 0x000fe200078e0037 */
[C---:B------:R-:W-:Y:S01]  /*15cb0*/  ISETP.GE.AND P0, PT, R2.reuse, R236, PT ;  /* 0x000000ec0200720c */ /* 0x040fe20003f06270 */
[----:B------:R-:W-:Y:S01]  /*15cc0*/  IMAD.MOV.U32 R55, RZ, RZ, R8 ;  /* 0x000000ffff377224 */ /* 0x000fe200078e0008 */
[C---:B------:R-:W-:Y:S01]  /*15cd0*/  ISETP.GE.AND P3, PT, R2.reuse, R235, PT ;  /* 0x000000eb0200720c */ /* 0x040fe20003f66270 */
[----:B------:R-:W-:Y:S01]  /*15ce0*/  IMAD.MOV.U32 R36, RZ, RZ, R4 ;  /* 0x000000ffff247224 */ /* 0x000fe200078e0004 */
[C---:B------:R-:W-:Y:S01]  /*15cf0*/  ISETP.GE.AND P1, PT, R2.reuse, R234, PT ;  /* 0x000000ea0200720c */ /* 0x040fe20003f26270 */
[----:B------:R-:W-:Y:S01]  /*15d00*/  IMAD.MOV.U32 R64, RZ, RZ, R55 ;  /* 0x000000ffff407224 */ /* 0x000fe200078e0037 */
[C---:B------:R-:W-:Y:S01]  /*15d10*/  ISETP.GE.AND P2, PT, R2.reuse, R232, PT ;  /* 0x000000e80200720c */ /* 0x040fe20003f46270 */
[----:B------:R-:W-:Y:S01]  /*15d20*/  IMAD.MOV.U32 R55, RZ, RZ, R41 ;  /* 0x000000ffff377224 */ /* 0x000fe200078e0029 */
[C---:B------:R-:W-:Y:S01]  /*15d30*/  ISETP.GE.OR P0, PT, R2.reuse, R240, !P0 ;  /* 0x000000f00200720c */ /* 0x040fe20004706670 */
[----:B------:R-:W-:Y:S01]  /*15d40*/  IMAD.MOV.U32 R66, RZ, RZ, R61 ;  /* 0x000000ffff427224 */ /* 0x000fe200078e003d */
[C---:B------:R-:W-:Y:S01]  /*15d50*/  ISETP.GE.OR P3, PT, R2.reuse, R239, !P3 ;  /* 0x000000ef0200720c */ /* 0x040fe20005f66670 */
[----:B------:R-:W-:Y:S01]  /*15d60*/  IMAD.MOV.U32 R61, RZ, RZ, R40 ;  /* 0x000000ffff3d7224 */ /* 0x000fe200078e0028 */
[C---:B------:R-:W-:Y:S02]  /*15d70*/  ISETP.GE.OR P1, PT, R2.reuse, R238, !P1 ;  /* 0x000000ee0200720c */ /* 0x040fe40004f26670 */
[-C--:B------:R-:W-:Y:S02]  /*15d80*/  ISETP.GE.OR P6, PT, R2, R237.reuse, !P2 ;  /* 0x000000ed0200720c */ /* 0x080fe400057c6670 */
[C---:B------:R-:W-:Y:S02]  /*15d90*/  ISETP.GE.AND P2, PT, R0.reuse, R234, PT ;  /* 0x000000ea0000720c */ /* 0x040fe40003f46270 */
[C---:B------:R-:W-:Y:S02]  /*15da0*/  IADD3 R2, R0.reuse, 0x8, RZ ;  /* 0x0000000800027810 */ /* 0x040fe40007ffe0ff */
[C---:B------:R-:W-:Y:S02]  /*15db0*/  ISETP.GE.OR P2, PT, R0.reuse, R238, !P2 ;  /* 0x000000ee0000720c */ /* 0x040fe40005746670 */
[C---:B------:R-:W-:Y:S02]  /*15dc0*/  IADD3 R5, R0.reuse, 0x10, RZ ;  /* 0x0000001000057810 */ /* 0x040fe40007ffe0ff */
[----:B------:R-:W-:Y:S02]  /*15dd0*/  ISETP.GE.AND P4, PT, R0, R232, PT ;  /* 0x000000e80000720c */ /* 0x000fe40003f86270 */
[----:B------:R-:W-:Y:S02]  /*15de0*/  FSEL R12, R12, -INF , !P5 ;  /* 0xff8000000c0c7808 */ /* 0x000fe40006800000 */
[----:B------:R-:W-:Y:S02]  /*15df0*/  ISETP.GE.AND P5, PT, R2, R236, PT ;  /* 0x000000ec0200720c */ /* 0x000fe40003fa6270 */
[----:B------:R-:W-:Y:S02]  /*15e00*/  ISETP.GE.OR P4, PT, R0, R237, !P4 ;  /* 0x000000ed0000720c */ /* 0x000fe40006786670 */
[----:B------:R-:W-:Y:S02]  /*15e10*/  ISETP.GE.OR P5, PT, R2, R240, !P5 ;  /* 0x000000f00200720c */ /* 0x000fe40006fa6670 */
[----:B------:R-:W-:Y:S02]  /*15e20*/  IADD3 R8, R0, 0x20, RZ ;  /* 0x0000002000087810 */ /* 0x000fe40007ffe0ff */
[----:B------:R-:W-:Y:S02]  /*15e30*/  FSEL R22, R252, -INF , !P5 ;  /* 0xff800000fc167808 */ /* 0x000fe40006800000 */
[----:B------:R-:W-:Y:S02]  /*15e40*/  FSEL R24, R24, -INF , !P2 ;  /* 0xff80000018187808 */ /* 0x000fe40005000000 */
[----:B------:R-:W-:Y:S02]  /*15e50*/  ISETP.GE.AND P2, PT, R6, R236, PT ;  /* 0x000000ec0600720c */ /* 0x000fe40003f46270 */
[----:B------:R-:W-:Y:S02]  /*15e60*/  FSEL R44, R44, -INF , !P4 ;  /* 0xff8000002c2c7808 */ /* 0x000fe40006000000 */
[----:B------:R-:W-:Y:S02]  /*15e70*/  ISETP.GE.OR P2, PT, R6, R240, !P2 ;  /* 0x000000f00600720c */ /* 0x000fe40005746670 */
[----:B------:R-:W-:Y:S02]  /*15e80*/  ISETP.GE.AND P4, PT, R2, R235, PT ;  /* 0x000000eb0200720c */ /* 0x000fe40003f86270 */
[----:B------:R-:W-:Y:S02]  /*15e90*/  FSEL R28, R16, -INF , !P2 ;  /* 0xff800000101c7808 */ /* 0x000fe40005000000 */
[----:B------:R-:W-:Y:S02]  /*15ea0*/  FSEL R16, R9, -INF , !P3 ;  /* 0xff80000009107808 */ /* 0x000fe40005800000 */
[----:B------:R-:W-:Y:S02]  /*15eb0*/  IADD3 R9, R0, 0x19, RZ ;  /* 0x0000001900097810 */ /* 0x000fe40007ffe0ff */
[C---:B------:R-:W-:Y:S02]  /*15ec0*/  ISETP.GE.AND P2, PT, R5.reuse, R236, PT ;  /* 0x000000ec0500720c */ /* 0x040fe40003f46270 */
[C---:B------:R-:W-:Y:S02]  /*15ed0*/  ISETP.GE.AND P5, PT, R2.reuse, R232, PT ;  /* 0x000000e80200720c */ /* 0x040fe40003fa6270 */
[----:B------:R-:W-:Y:S02]  /*15ee0*/  ISETP.GE.OR P2, PT, R5, R240, !P2 ;  /* 0x000000f00500720c */ /* 0x000fe40005746670 */
[C---:B------:R-:W-:Y:S02]  /*15ef0*/  ISETP.GE.OR P4, PT, R2.reuse, R239, !P4 ;  /* 0x000000ef0200720c */ /* 0x040fe40006786670 */
[----:B------:R-:W-:Y:S02]  /*15f00*/  ISETP.GE.OR P5, PT, R2, R237, !P5 ;  /* 0x000000ed0200720c */ /* 0x000fe40006fa6670 */
[----:B------:R-:W-:Y:S02]  /*15f10*/  FSEL R27, R243, -INF , !P2 ;  /* 0xff800000f31b7808 */ /* 0x000fe40005000000 */
[----:B------:R-:W-:Y:S02]  /*15f20*/  FSEL R29, R249, -INF , !P4 ;  /* 0xff800000f91d7808 */ /* 0x000fe40006000000 */
[----:B------:R-:W-:Y:S02]  /*15f30*/  ISETP.GE.AND P2, PT, R6, R235, PT ;  /* 0x000000eb0600720c */ /* 0x000fe40003f46270 */
[----:B------:R-:W-:Y:S02]  /*15f40*/  IADD3 R4, R0, 0x11, RZ ;  /* 0x0000001100047810 */ /* 0x000fe40007ffe0ff */
[----:B------:R-:W-:Y:S02]  /*15f50*/  ISETP.GE.OR P2, PT, R6, R239, !P2 ;  /* 0x000000ef0600720c */ /* 0x000fe40005746670 */
[----:B------:R-:W-:Y:S02]  /*15f60*/  FSEL R36, R36, -INF , !P1 ;  /* 0xff80000024247808 */ /* 0x000fe40004800000 */
[----:B------:R-:W-:Y:S02]  /*15f70*/  FSEL R30, R247, -INF , !P2 ;  /* 0xff800000f71e7808 */ /* 0x000fe40005000000 */
[C---:B------:R-:W-:Y:S02]  /*15f80*/  ISETP.GE.AND P2, PT, R6.reuse, R234, PT ;  /* 0x000000ea0600720c */ /* 0x040fe40003f46270 */
[C---:B------:R-:W-:Y:S02]  /*15f90*/  ISETP.GE.AND P1, PT, R9.reuse, R236, PT ;  /* 0x000000ec0900720c */ /* 0x040fe40003f26270 */
[----:B------:R-:W-:Y:S02]  /*15fa0*/  ISETP.GE.OR P2, PT, R6, R238, !P2 ;  /* 0x000000ee0600720c */ /* 0x000fe40005746670 */
[C---:B------:R-:W-:Y:S02]  /*15fb0*/  ISETP.GE.AND P3, PT, R4.reuse, R236, PT ;  /* 0x000000ec0400720c */ /* 0x040fe40003f66270 */
[-C--:B------:R-:W-:Y:S02]  /*15fc0*/  ISETP.GE.OR P1, PT, R9, R240.reuse, !P1 ;  /* 0x000000f00900720c */ /* 0x080fe40004f26670 */
[----:B------:R-:W-:Y:S02]  /*15fd0*/  ISETP.GE.OR P3, PT, R4, R240, !P3 ;  /* 0x000000f00400720c */ /* 0x000fe40005f66670 */
[----:B------:R-:W-:Y:S02]  /*15fe0*/  FSEL R23, R23, -INF , !P1 ;  /* 0xff80000017177808 */ /* 0x000fe40004800000 */
[----:B------:R-:W-:Y:S02]  /*15ff0*/  FSEL R26, R244, -INF , !P3 ;  /* 0xff800000f41a7808 */ /* 0x000fe40005800000 */
[----:B------:R-:W-:Y:S02]  /*16000*/  ISETP.GE.AND P3, PT, R5, R235, PT ;  /* 0x000000eb0500720c */ /* 0x000fe40003f66270 */
[----:B------:R-:W-:Y:S02]  /*16010*/  @P6 LOP3.LUT R231, R231, 0x4, RZ, 0xfc, !PT ;  /* 0x00000004e7e76812 */ /* 0x000fe400078efcff */
[C---:B------:R-:W-:Y:S02]  /*16020*/  ISETP.GE.AND P6, PT, R5.reuse, R232, PT ;  /* 0x000000e80500720c */ /* 0x040fe40003fc6270 */
[C---:B------:R-:W-:Y:S02]  /*16030*/  ISETP.GE.AND P1, PT, R8.reuse, R236, PT ;  /* 0x000000ec0800720c */ /* 0x040fe40003f26270 */
[C---:B------:R-:W-:Y:S02]  /*16040*/  ISETP.GE.OR P3, PT, R5.reuse, R239, !P3 ;  /* 0x000000ef0500720c */ /* 0x040fe40005f66670 */
[----:B------:R-:W-:Y:S02]  /*16050*/  ISETP.GE.OR P6, PT, R5, R237, !P6 ;  /* 0x000000ed0500720c */ /* 0x000fe400077c6670 */
[----:B------:R-:W-:Y:S02]  /*16060*/  ISETP.GE.OR P1, PT, R8, R240, !P1 ;  /* 0x000000f00800720c */ /* 0x000fe40004f26670 */
[----:B------:R-:W-:Y:S02]  /*16070*/  LOP3.LUT R231, R231, 0xfffffffd, RZ, 0xc0, !PT ;  /* 0xfffffffde7e77812 */ /* 0x000fe400078ec0ff */
[----:B------:R-:W-:Y:S02]  /*16080*/  FSEL R21, R21, -INF , !P1 ;  /* 0xff80000015157808 */ /* 0x000fe40004800000 */
[----:B------:R-:W-:Y:S02]  /*16090*/  FSEL R46, R245, -INF , !P3 ;  /* 0xff800000f52e7808 */ /* 0x000fe40005800000 */
[C---:B------:R-:W-:Y:S02]  /*160a0*/  ISETP.GE.AND P3, PT, R4.reuse, R235, PT ;  /* 0x000000eb0400720c */ /* 0x040fe40003f66270 */
[----:B------:R-:W-:Y:S02]  /*160b0*/  @P5 LOP3.LUT R231, R231, 0x2, RZ, 0xfc, !PT ;  /* 0x00000002e7e75812 */ /* 0x000fe400078efcff */
[CC--:B------:R-:W-:Y:S02]  /*160c0*/  ISETP.GE.AND P5, PT, R4.reuse, R232.reuse, PT ;  /* 0x000000e80400720c */ /* 0x0c0fe40003fa6270 */
[C---:B------:R-:W-:Y:S02]  /*160d0*/  ISETP.GE.OR P3, PT, R4.reuse, R239, !P3 ;  /* 0x000000ef0400720c */ /* 0x040fe40005f66670 */
[-C--:B------:R-:W-:Y:S02]  /*160e0*/  ISETP.GE.OR P5, PT, R4, R237.reuse, !P5 ;  /* 0x000000ed0400720c */ /* 0x080fe40006fa6670 */
[----:B------:R-:W-:Y:S02]  /*160f0*/  LOP3.LUT R231, R231, 0xfffffffe, RZ, 0xc0, !PT ;  /* 0xfffffffee7e77812 */ /* 0x000fe400078ec0ff */
[----:B------:R-:W-:Y:S02]  /*16100*/  FSEL R45, R246, -INF , !P3 ;  /* 0xff800000f62d7808 */ /* 0x000fe40005800000 */
[----:B------:R-:W-:Y:S02]  /*16110*/  ISETP.GE.AND P3, PT, R9, R232, PT ;  /* 0x000000e80900720c */ /* 0x000fe40003f66270 */
[----:B------:R-:W-:Y:S02]  /*16120*/  FSEL R47, R47, -INF , !P2 ;  /* 0xff8000002f2f7808 */ /* 0x000fe40005000000 */
[----:B------:R-:W-:Y:S02]  /*16130*/  ISETP.GE.OR P3, PT, R9, R237, !P3 ;  /* 0x000000ed0900720c */ /* 0x000fe40005f66670 */
[----:B--2---:R-:W-:Y:S02]  /*16140*/  FSEL R18, R18, -INF , !P0 ;  /* 0xff80000012127808 */ /* 0x004fe40004000000 */
[C---:B------:R-:W-:Y:S04]  /*16150*/  ISETP.GE.AND P0, PT, R2.reuse, R234, PT ;  /* 0x000000ea0200720c */ /* 0x040fe80003f06270 */
[----:B------:R-:W-:Y:S02]  /*16160*/  ISETP.GE.OR P0, PT, R2, R238, !P0 ;  /* 0x000000ee0200720c */ /* 0x000fe40004706670 */
[----:B------:R-:W-:Y:S02]  /*16170*/  IADD3 R2, R0, 0x18, RZ ;  /* 0x0000001800027810 */ /* 0x000fe40007ffe0ff */
[----:B------:R-:W-:Y:S02]  /*16180*/  FSEL R38, R7, -INF , !P0 ;  /* 0xff80000007267808 */ /* 0x000fe40004000000 */
[C---:B------:R-:W-:Y:S02]  /*16190*/  ISETP.GE.AND P0, PT, R5.reuse, R234, PT ;  /* 0x000000ea0500720c */ /* 0x040fe40003f06270 */
[C---:B------:R-:W-:Y:S02]  /*161a0*/  ISETP.GE.AND P4, PT, R2.reuse, R236, PT ;  /* 0x000000ec0200720c */ /* 0x040fe40003f86270 */
[----:B------:R-:W-:Y:S02]  /*161b0*/  ISETP.GE.OR P0, PT, R5, R238, !P0 ;  /* 0x000000ee0500720c */ /* 0x000fe40004706670 */
[----:B------:R-:W-:Y:S02]  /*161c0*/  ISETP.GE.OR P4, PT, R2, R240, !P4 ;  /* 0x000000f00200720c */ /* 0x000fe40006786670 */
[----:B------:R-:W-:Y:S02]  /*161d0*/  FSEL R248, R248, -INF , !P0 ;  /* 0xff800000f8f87808 */ /* 0x000fe40004000000 */
[----:B------:R-:W-:Y:S02]  /*161e0*/  ISETP.GE.AND P0, PT, R9, R235, PT ;  /* 0x000000eb0900720c */ /* 0x000fe40003f06270 */
[----:B------:R-:W-:Y:S02]  /*161f0*/  FSEL R25, R25, -INF , !P4 ;  /* 0xff80000019197808 */ /* 0x000fe40006000000 */
[----:B------:R-:W-:Y:S02]  /*16200*/  ISETP.GE.OR P0, PT, R9, R239, !P0 ;  /* 0x000000ef0900720c */ /* 0x000fe40004706670 */
[----:B------:R-:W-:Y:S02]  /*16210*/  ISETP.GE.AND P4, PT, R6, R232, PT ;  /* 0x000000e80600720c */ /* 0x000fe40003f86270 */
[----:B------:R-:W-:Y:S02]  /*16220*/  FSEL R41, R205, -INF , !P0 ;  /* 0xff800000cd297808 */ /* 0x000fe40004000000 */
[----:B------:R-:W-:Y:S02]  /*16230*/  ISETP.GE.AND P0, PT, R10, R236, PT ;  /* 0x000000ec0a00720c */ /* 0x000fe40003f06270 */
[----:B------:R-:W-:Y:S02]  /*16240*/  ISETP.GE.OR P4, PT, R6, R237, !P4 ;  /* 0x000000ed0600720c */ /* 0x000fe40006786670 */
[----:B------:R-:W-:Y:S02]  /*16250*/  ISETP.GE.OR P0, PT, R10, R240, !P0 ;  /* 0x000000f00a00720c */ /* 0x000fe40004706670 */
[----:B------:R-:W-:Y:S02]  /*16260*/  IADD3 R6, R0, 0x29, RZ ;  /* 0x0000002900067810 */ /* 0x000fe40007ffe0ff */
[----:B------:R-:W-:Y:S02]  /*16270*/  FSEL R19, R19, -INF , !P0 ;  /* 0xff80000013137808 */ /* 0x000fe40004000000 */
[----:B------:R-:W-:Y:S02]  /*16280*/  ISETP.GE.AND P0, PT, R8, R235, PT ;  /* 0x000000eb0800720c */ /* 0x000fe40003f06270 */
[----:B------:R-:W-:Y:S02]  /*16290*/  IADD3 R7, R0, 0x21, RZ ;  /* 0x0000002100077810 */ /* 0x000fe40007ffe0ff */
[----:B------:R-:W-:Y:S02]  /*162a0*/  ISETP.GE.OR P0, PT, R8, R239, !P0 ;  /* 0x000000ef0800720c */ /* 0x000fe40004706670 */
[----:B------:R-:W-:Y:S02]  /*162b0*/  IADD3 R5, R0, 0x30, RZ ;  /* 0x0000003000057810 */ /* 0x000fe40007ffe0ff */
[----:B------:R-:W-:Y:S02]  /*162c0*/  FSEL R40, R139, -INF , !P0 ;  /* 0xff8000008b287808 */ /* 0x000fe40004000000 */
[----:B------:R-:W-:Y:S02]  /*162d0*/  ISETP.GE.AND P0, PT, R6, R236, PT ;  /* 0x000000ec0600720c */ /* 0x000fe40003f06270 */
[----:B------:R-:W-:Y:S02]  /*162e0*/  ISETP.GE.AND P1, PT, R2, R235, PT ;  /* 0x000000eb0200720c */ /* 0x000fe40003f26270 */
[----:B------:R-:W-:Y:S02]  /*162f0*/  ISETP.GE.OR P0, PT, R6, R240, !P0 ;  /* 0x000000f00600720c */ /* 0x000fe40004706670 */
[----:B------:R-:W-:Y:S02]  /*16300*/  ISETP.GE.OR P1, PT, R2, R239, !P1 ;  /* 0x000000ef0200720c */ /* 0x000fe40004f26670 */
[----:B------:R-:W-:Y:S02]  /*16310*/  FSEL R17, R17, -INF , !P0 ;  /* 0xff80000011117808 */ /* 0x000fe40004000000 */
[C---:B------:R-:W-:Y:S02]  /*16320*/  ISETP.GE.AND P0, PT, R7.reuse, R235, PT ;  /* 0x000000eb0700720c */ /* 0x040fe40003f06270 */
[----:B------:R-:W-:Y:S02]  /*16330*/  FSEL R43, R242, -INF , !P1 ;  /* 0xff800000f22b7808 */ /* 0x000fe40004800000 */
[----:B------:R-:W-:Y:S02]  /*16340*/  ISETP.GE.OR P0, PT, R7, R239, !P0 ;  /* 0x000000ef0700720c */ /* 0x000fe40004706670 */
[C---:B------:R-:W-:Y:S02]  /*16350*/  ISETP.GE.AND P1, PT, R4.reuse, R234, PT ;  /* 0x000000ea0400720c */ /* 0x040fe40003f26270 */
[----:B------:R-:W-:Y:S02]  /*16360*/  FSEL R39, R39, -INF , !P0 ;  /* 0xff80000027277808 */ /* 0x000fe40004000000 */
[C---:B------:R-:W-:Y:S02]  /*16370*/  ISETP.GE.AND P0, PT, R5.reuse, R236, PT ;  /* 0x000000ec0500720c */ /* 0x040fe40003f06270 */
[----:B------:R-:W-:Y:S02]  /*16380*/  ISETP.GE.OR P1, PT, R4, R238, !P1 ;  /* 0x000000ee0400720c */ /* 0x000fe40004f26670 */
[----:B------:R-:W-:Y:S02]  /*16390*/  ISETP.GE.OR P0, PT, R5, R240, !P0 ;  /* 0x000000f00500720c */ /* 0x000fe40004706670 */
[----:B------:R-:W-:Y:S02]  /*163a0*/  IADD3 R4, R0, 0x31, RZ ;  /* 0x0000003100047810 */ /* 0x000fe40007ffe0ff */
[----:B------:R-:W-:Y:S02]  /*163b0*/  FSEL R15, R15, -INF , !P0 ;  /* 0xff8000000f0f7808 */ /* 0x000fe40004000000 */
[C---:B------:R-:W-:Y:S02]  /*163c0*/  ISETP.GE.AND P0, PT, R10.reuse, R235, PT ;  /* 0x000000eb0a00720c */ /* 0x040fe40003f06270 */
[----:B------:R-:W-:Y:S02]  /*163d0*/  FSEL R251, R251, -INF , !P1 ;  /* 0xff800000fbfb7808 */ /* 0x000fe40004800000 */
[----:B------:R-:W-:Y:S02]  /*163e0*/  ISETP.GE.OR P0, PT, R10, R239, !P0 ;  /* 0x000000ef0a00720c */ /* 0x000fe40004706670 */
[----:B------:R-:W-:Y:S02]  /*163f0*/  ISETP.GE.AND P1, PT, R2, R234, PT ;  /* 0x000000ea0200720c */ /* 0x000fe40003f26270 */
[----:B------:R-:W-:Y:S02]  /*16400*/  FSEL R37, R37, -INF , !P0 ;  /* 0xff80000025257808 */ /* 0x000fe40004000000 */
[C---:B------:R-:W-:Y:S02]  /*16410*/  ISETP.GE.AND P0, PT, R4.reuse, R236, PT ;  /* 0x000000ec0400720c */ /* 0x040fe40003f06270 */
[----:B------:R-:W-:Y:S02]  /*16420*/  @P4 LOP3.LUT R231, R231, 0x1, RZ, 0xfc, !PT ;  /* 0x00000001e7e74812 */ /* 0x000fe400078efcff */
[----:B------:R-:W-:Y:S02]  /*16430*/  ISETP.GE.OR P0, PT, R4, R240, !P0 ;  /* 0x000000f00400720c */ /* 0x000fe40004706670 */
[----:B------:R-:W-:Y:S02]  /*16440*/  ISETP.GE.AND P4, PT, R2, R232, PT ;  /* 0x000000e80200720c */ /* 0x000fe40003f86270 */
[----:B------:R-:W-:Y:S02]  /*16450*/  FSEL R14, R14, -INF , !P0 ;  /* 0xff8000000e0e7808 */ /* 0x000fe40004000000 */
[----:B------:R-:W-:Y:S02]  /*16460*/  ISETP.GE.AND P0, PT, R6, R235, PT ;  /* 0x000000eb0600720c */ /* 0x000fe40003f06270 */
[----:B------:R-:W-:Y:S02]  /*16470*/  ISETP.GE.OR P1, PT, R2, R238, !P1 ;  /* 0x000000ee0200720c */ /* 0x000fe40004f26670 */
[----:B------:R-:W-:Y:S02]  /*16480*/  ISETP.GE.OR P0, PT, R6, R239, !P0 ;  /* 0x000000ef0600720c */ /* 0x000fe40004706670 */
[----:B------:R-:W-:Y:S02]  /*16490*/  ISETP.GE.OR P4, PT, R2, R237, !P4 ;  /* 0x000000ed0200720c */ /* 0x000fe40006786670 */
[----:B------:R-:W-:Y:S02]  /*164a0*/  FSEL R35, R35, -INF , !P0 ;  /* 0xff80000023237808 */ /* 0x000fe40004000000 */
[----:B------:R-:W-:Y:S02]  /*164b0*/  ISETP.GE.AND P0, PT, R7, R234, PT ;  /* 0x000000ea0700720c */ /* 0x000fe40003f06270 */
[C---:B------:R-:W-:Y:S02]  /*164c0*/  IADD3 R2, R0.reuse, 0x38, RZ ;  /* 0x0000003800027810 */ /* 0x040fe40007ffe0ff */
[----:B------:R-:W-:Y:S02]  /*164d0*/  LOP3.LUT R231, R231, 0xffffffef, RZ, 0xc0, !PT ;  /* 0xffffffefe7e77812 */ /* 0x000fe400078ec0ff */
[----:B------:R-:W-:Y:S02]  /*164e0*/  IADD3 R0, R0, 0x39, RZ ;  /* 0x0000003900007810 */ /* 0x000fe40007ffe0ff */
[----:B------:R-:W-:Y:S02]  /*164f0*/  @P6 LOP3.LUT R231, R231, 0x10, RZ, 0xfc, !PT ;  /* 0x00000010e7e76812 */ /* 0x000fe400078efcff */
[----:B------:R-:W-:Y:S02]  /*16500*/  ISETP.GE.OR P6, PT, R7, R238, !P0 ;  /* 0x000000ee0700720c */ /* 0x000fe400047c6670 */
        /* <DEDUP_REMOVED lines=8> */
[----:B------:R-:W-:Y:S02]  /*16590*/  FSEL R247, R241, -INF , !P6 ;  /* 0xff800000f1f77808 */ /* 0x000fe40007000000 */
[----:B------:R-:W-:Y:S02]  /*165a0*/  FSEL R34, R34, -INF , !P0 ;  /* 0xff80000022227808 */ /* 0x000fe40004000000 */
[C---:B------:R-:W-:Y:S02]  /*165b0*/  ISETP.GE.AND P0, PT, R0.reuse, R236, PT ;  /* 0x000000ec0000720c */ /* 0x040fe40003f06270 */
[----:B------:R-:W-:Y:S02]  /*165c0*/  LOP3.LUT R231, R231, 0xffffffdf, RZ, 0xc0, !PT ;  /* 0xffffffdfe7e77812 */ /* 0x000fe400078ec0ff */
[----:B------:R-:W-:Y:S02]  /*165d0*/  ISETP.GE.OR P0, PT, R0, R240, !P0 ;  /* 0x000000f00000720c */ /* 0x000fe40004706670 */
[----:B------:R-:W-:Y:S02]  /*165e0*/  @P5 LOP3.LUT R231, R231, 0x20, RZ, 0xfc, !PT ;  /* 0x00000020e7e75812 */ /* 0x000fe400078efcff */
        /* <DEDUP_REMOVED lines=9> */
[----:B------:R-:W-:Y:S02]  /*16680*/  FSEL R242, R67, -INF , !P1 ;  /* 0xff80000043f27808 */ /* 0x000fe40004800000 */
[----:B------:R-:W-:Y:S02]  /*16690*/  FSEL R33, R33, -INF , !P0 ;  /* 0xff80000021217808 */ /* 0x000fe40004000000 */
[-C--:B------:R-:W-:Y:S02]  /*166a0*/  ISETP.GE.AND P0, PT, R6, R234.reuse, PT ;  /* 0x000000ea0600720c */ /* 0x080fe40003f06270 */
[----:B------:R-:W-:Y:S02]  /*166b0*/  ISETP.GE.AND P1, PT, R8, R234, PT ;  /* 0x000000ea0800720c */ /* 0x000fe40003f26270 */
        /* <DEDUP_REMOVED lines=9> */
[----:B------:R-:W-:Y:S02]  /*16750*/  LOP3.LUT P6, RZ, R231, 0x2, RZ, 0xc0, !PT ;  /* 0x00000002e7ff7812 */ /* 0x000fe400078cc0ff */
[----:B------:R-:W-:Y:S02]  /*16760*/  ISETP.GE.OR P0, PT, R5, R238, !P0 ;  /* 0x000000ee0500720c */ /* 0x000fe40004706670 */
[----:B------:R-:W-:Y:S02]  /*16770*/  FSEL R56, R56, -INF , !P6 ;  /* 0xff80000038387808 */ /* 0x000fe40007000000 */
[----:B------:R-:W-:Y:S02]  /*16780*/  FSEL R244, R51, -INF , !P0 ;  /* 0xff80000033f47808 */ /* 0x000fe40004000000 */
[C---:B------:R-:W-:Y:S02]  /*16790*/  ISETP.GE.AND P0, PT, R0.reuse, R235, PT ;  /* 0x000000eb0000720c */ /* 0x040fe40003f06270 */
[----:B------:R-:W-:Y:S02]  /*167a0*/  LOP3.LUT P6, RZ, R231, 0x10, RZ, 0xc0, !PT ;  /* 0x00000010e7ff7812 */ /* 0x000fe400078cc0ff */
[----:B------:R-:W-:Y:S02]  /*167b0*/  ISETP.GE.OR P0, PT, R0, R239, !P0 ;  /* 0x000000ef0000720c */ /* 0x000fe40004706670 */
[----:B------:R-:W-:Y:S02]  /*167c0*/  FSEL R209, R65, -INF , !P6 ;  /* 0xff80000041d17808 */ /* 0x000fe40007000000 */
[----:B------:R-:W-:Y:S02]  /*167d0*/  FSEL R31, R42, -INF , !P0 ;  /* 0xff8000002a1f7808 */ /* 0x000fe40004000000 */
[----:B------:R-:W-:Y:S02]  /*167e0*/  ISETP.GE.AND P0, PT, R4, R234, PT ;  /* 0x000000ea0400720c */ /* 0x000fe40003f06270 */
[----:B------:R-:W-:Y:S02]  /*167f0*/  ISETP.GE.AND P6, PT, R6, R232, PT ;  /* 0x000000e80600720c */ /* 0x000fe40003fc6270 */
[----:B------:R-:W-:Y:S02]  /*16800*/  ISETP.GE.OR P0, PT, R4, R238, !P0 ;  /* 0x000000ee0400720c */ /* 0x000fe40004706670 */
[-C--:B------:R-:W-:Y:S02]  /*16810*/  ISETP.GE.OR P6, PT, R6, R237.reuse, !P6 ;  /* 0x000000ed0600720c */ /* 0x080fe400077c6670 */
[----:B------:R-:W-:Y:S02]  /*16820*/  FSEL R243, R50, -INF , !P0 ;  /* 0xff80000032f37808 */ /* 0x000fe40004000000 */
[----:B------:R-:W-:Y:S02]  /*16830*/  ISETP.GE.AND P0, PT, R2, R234, PT ;  /* 0x000000ea0200720c */ /* 0x000fe40003f06270 */
[----:B------:R-:W-:Y:S02]  /*16840*/  FMNMX.FTZ R6, R12, R136, !PT ;  /* 0x000000880c067209 */ /* 0x000fe40007810000 */
[----:B------:R-:W-:Y:S02]  /*16850*/  ISETP.GE.OR P0, PT, R2, R238, !P0 ;  /* 0x000000ee0200720c */ /* 0x000fe40004706670 */
[----:B------:R-:W-:Y:S02]  /*16860*/  FSEL R249, R204, -INF , !P1 ;  /* 0xff800000ccf97808 */ /* 0x000fe40004800000 */
[----:B------:R-:W-:Y:S02]  /*16870*/  FSEL R241, R49, -INF , !P0 ;  /* 0xff80000031f17808 */ /* 0x000fe40004000000 */
[C---:B------:R-:W-:Y:S02]  /*16880*/  ISETP.GE.AND P0, PT, R0.reuse, R234, PT ;  /* 0x000000ea0000720c */ /* 0x040fe40003f06270 */
[----:B------:R-:W-:Y:S02]  /*16890*/  ISETP.GE.AND P1, PT, R7, R232, PT ;  /* 0x000000e80700720c */ /* 0x000fe40003f26270 */
[----:B------:R-:W-:Y:S02]  /*168a0*/  ISETP.GE.OR P0, PT, R0, R238, !P0 ;  /* 0x000000ee0000720c */ /* 0x000fe40004706670 */
[----:B------:R-:W-:Y:S02]  /*168b0*/  FMNMX.FTZ R6, R16, R6, !PT ;  /* 0x0000000610067209 */ /* 0x000fe40007810000 */
[----:B------:R-:W-:Y:S02]  /*168c0*/  FSEL R211, R48, -INF , !P0 ;  /* 0xff80000030d37808 */ /* 0x000fe40004000000 */
[----:B------:R-:W-:Y:S02]  /*168d0*/  LOP3.LUT P0, RZ, R231, 0x1, RZ, 0xc0, !PT ;  /* 0x00000001e7ff7812 */ /* 0x000fe4000780c0ff */
[----:B------:R-:W-:Y:S02]  /*168e0*/  ISETP.GE.OR P1, PT, R7, R237, !P1 ;  /* 0x000000ed0700720c */ /* 0x000fe40004f26670 */
[----:B------:R-:W-:Y:S02]  /*168f0*/  FSEL R57, R57, -INF , !P0 ;  /* 0xff80000039397808 */ /* 0x000fe40004000000 */
[C---:B------:R-:W-:Y:S02]  /*16900*/  ISETP.GE.AND P0, PT, R10.reuse, R232, PT ;  /* 0x000000e80a00720c */ /* 0x040fe40003f06270 */
[----:B------:R-:W-:Y:S02]  /*16910*/  FMNMX.FTZ R7, R11, R3, !PT ;  /* 0x000000030b077209 */ /* 0x000fe40007810000 */
[----:B------:R-:W-:Y:S02]  /*16920*/  ISETP.GE.OR P0, PT, R10, R237, !P0 ;  /* 0x000000ed0a00720c */ /* 0x000fe40004706670 */
[----:B------:R-:W-:Y:S02]  /*16930*/  FMNMX.FTZ R6, R29, R6, !PT ;  /* 0x000000061d067209 */ /* 0x000fe40007810000 */
[----:B------:R-:W-:Y:S02]  /*16940*/  P2R R8, PR, RZ, 0x1 ;  /* 0x00000001ff087803 */ /* 0x000fe40000000000 */
[C---:B------:R-:W-:Y:S02]  /*16950*/  ISETP.GE.AND P0, PT, R5.reuse, R232, PT ;  /* 0x000000e80500720c */ /* 0x040fe40003f06270 */
        /* <DEDUP_REMOVED lines=18> */
[----:B------:R-:W-:Y:S02]  /*16a80*/  FMNMX.FTZ R5, R249, R5, !PT ;  /* 0x00000005f9057209 */ /* 0x000fe40007810000 */
[----:B------:R-:W-:Y:S02]  /*16a90*/  ISETP.GE.AND P4, PT, R4, R232, PT ;  /* 0x000000e80400720c */ /* 0x000fe40003f86270 */
[----:B------:R-:W-:Y:S02]  /*16aa0*/  FMNMX.FTZ R5, R247, R5, !PT ;  /* 0x00000005f7057209 */ /* 0x000fe40007810000 */
[----:B------:R-:W-:Y:S02]  /*16ab0*/  FMNMX.FTZ R7, R26, R7, !PT ;  /* 0x000000071a077209 */ /* 0x000fe40007810000 */
[----:B------:R-:W-:Y:S02]  /*16ac0*/  FMNMX.FTZ R6, R41, R6, !PT ;  /* 0x0000000629067209 */ /* 0x000fe40007810000 */
[----:B------:R-:W-:Y:S02]  /*16ad0*/  LOP3.LUT P5, RZ, R231, 0x4, RZ, 0xc0, !PT ;  /* 0x00000004e7ff7812 */ /* 0x000fe400078ac0ff */
[----:B------:R-:W-:Y:S02]  /*16ae0*/  ISETP.GE.OR P4, PT, R4, R237, !P4 ;  /* 0x000000ed0400720c */ /* 0x000fe40006786670 */
[----:B------:R-:W-:Y:S02]  /*16af0*/  FMNMX.FTZ R4, R246, R5, !PT ;  /* 0x00000005f6047209 */ /* 0x000fe40007810000 */
[----:B------:R-:W-:Y:S02]  /*16b00*/  FMNMX.FTZ R135, R25, R7, !PT ;  /* 0x0000000719877209 */ /* 0x000fe40007810000 */
[----:B------:R-:W-:Y:S02]  /*16b10*/  FMNMX.FTZ R6, R40, R6, !PT ;  /* 0x0000000628067209 */ /* 0x000fe40007810000 */
[----:B------:R-:W-:Y:S02]  /*16b20*/  FSEL R42, R66, -INF , !P5 ;  /* 0xff800000422a7808 */ /* 0x000fe40006800000 */
[----:B------:R-:W-:Y:S02]  /*16b30*/  FMNMX.FTZ R4, R245, R4, !PT ;  /* 0x00000004f5047209 */ /* 0x000fe40007810000 */
[----:B------:R-:W-:Y:S02]  /*16b40*/  LOP3.LUT P5, RZ, R231, 0x20, RZ, 0xc0, !PT ;  /* 0x00000020e7ff7812 */ /* 0x000fe400078ac0ff */
[----:B------:R-:W-:Y:S02]  /*16b50*/  FMNMX.FTZ R135, R23, R135, !PT ;  /* 0x0000008717877209 */ /* 0x000fe40007810000 */
[----:B------:R-:W-:Y:S02]  /*16b60*/  FMNMX.FTZ R6, R39, R6, !PT ;  /* 0x0000000627067209 */ /* 0x000fe40007810000 */
[----:B------:R-:W-:Y:S02]  /*16b70*/  FMNMX.FTZ R5, R244, R4, !PT ;  /* 0x00000004f4057209 */ /* 0x000fe40007810000 */
[----:B------:R-:W-:Y:S02]  /*16b80*/  FSEL R210, R64, -INF , !P5 ;  /* 0xff80000040d27808 */ /* 0x000fe40006800000 */
[C---:B------:R-:W-:Y:S02]  /*16b90*/  ISETP.GE.AND P5, PT, R2.reuse, R232, PT ;  /* 0x000000e80200720c */ /* 0x040fe40003fa6270 */
        /* <DEDUP_REMOVED lines=18> */
[----:B------:R-:W-:Y:S01]  /*16cc0*/  FSEL R139, R60, -INF , !P3 ;  /* 0xff8000003c8b7808 */ /* 0x000fe20005800000 */
[----:B------:R-:W2:Y:S01]  /*16cd0*/  SHFL.BFLY PT, R6, R4, 0x2, 0x1f ;  /* 0x0c401f0004067f89 */ /* 0x000ea200000e0000 */
[----:B------:R-:W-:Y:S02]  /*16ce0*/  FMNMX.FTZ R135, R9, R135, !PT ;  /* 0x0000008709877209 */ /* 0x000fe40007810000 */
[C---:B------:R-:W-:Y:S02]  /*16cf0*/  ISETP.GE.AND P3, PT, R0.reuse, R232, PT ;  /* 0x000000e80000720c */ /* 0x040fe40003f66270 */
[----:B------:R-:W-:Y:S02]  /*16d00*/  FSEL R51, R55, -INF , !P2 ;  /* 0xff80000037337808 */ /* 0x000fe40005000000 */
[----:B------:R-:W-:Y:S01]  /*16d10*/  ISETP.GE.OR P3, PT, R0, R237, !P3 ;  /* 0x000000ed0000720c */ /* 0x000fe20005f66670 */
[----:B------:R-:W3:Y:S01]  /*16d20*/  SHFL.BFLY PT, R7, R135, 0x2, 0x1f ;  /* 0x0c401f0087077f89 */ /* 0x000ee200000e0000 */
[----:B------:R-:W-:Y:S02]  /*16d30*/  FSEL R55, R54, -INF , !P1 ;  /* 0xff80000036377808 */ /* 0x000fe40004800000 */
[----:B------:R-:W-:Y:S02]  /*16d40*/  ISETP.NE.AND P2, PT, R8, RZ, PT ;  /* 0x000000ff0800720c */ /* 0x000fe40003f45270 */
[----:B-1----:R-:W-:Y:S02]  /*16d50*/  FMNMX.FTZ R2, R2, R5, !PT ;  /* 0x0000000502027209 */ /* 0x002fe40007810000 */
[----:B------:R-:W-:Y:S02]  /*16d60*/  FMNMX.FTZ R5, R44, R138, !PT ;  /* 0x0000008a2c057209 */ /* 0x000fe40007810000 */
[----:B------:R-:W-:Y:S01]  /*16d70*/  FSEL R67, R53, -INF , !P2 ;  /* 0xff80000035437808 */ /* 0x000fe20005000000 */
[----:B------:R-:W1:Y:S01]  /*16d80*/  SHFL.BFLY PT, R134, R2, 0x1, 0x1f ;  /* 0x0c201f0002867f89 */ /* 0x000e6200000e0000 */
[----:B------:R-:W-:Y:S02]  /*16d90*/  FMNMX.FTZ R5, R42, R5, !PT ;  /* 0x000000052a057209 */ /* 0x000fe40007810000 */
[----:B------:R-:W-:Y:S02]  /*16da0*/  FSEL R66, R52, -INF , !P6 ;  /* 0xff80000034427808 */ /* 0x000fe40007000000 */
[----:B------:R-:W-:Y:S02]  /*16db0*/  FMNMX.FTZ R5, R56, R5, !PT ;  /* 0x0000000538057209 */ /* 0x000fe40007810000 */
[----:B--2---:R-:W-:Y:S02]  /*16dc0*/  FMNMX.FTZ R4, R4, R6, !PT ;  /* 0x0000000604047209 */ /* 0x004fe40007810000 */
[----:B------:R-:W-:Y:S02]  /*16dd0*/  FMNMX.FTZ R0, R57, R5, !PT ;  /* 0x0000000539007209 */ /* 0x000fe40007810000 */
[----:B------:R-:W-:Y:S01]  /*16de0*/  FSEL R219, R58, -INF , !P0 ;  /* 0xff8000003adb7808 */ /* 0x000fe20004000000 */
[----:B------:R-:W2:Y:S01]  /*16df0*/  SHFL.BFLY PT, R133, R4, 0x1, 0x1f ;  /* 0x0c201f0004857f89 */ /* 0x000ea200000e0000 */
[----:B------:R-:W-:Y:S02]  /*16e00*/  FMNMX.FTZ R0, R209, R0, !PT ;  /* 0x00000000d1007209 */ /* 0x000fe40007810000 */
[----:B---3--:R-:W-:Y:S02]  /*16e10*/  FMNMX.FTZ R135, R135, R7, !PT ;  /* 0x0000000787877209 */ /* 0x008fe40007810000 */
[----:B------:R-:W-:Y:S02]  /*16e20*/  FMNMX.FTZ R0, R210, R0, !PT ;  /* 0x00000000d2007209 */ /* 0x000fe40007810000 */
[----:B------:R-:W-:Y:S01]  /*16e30*/  FSEL R218, R59, -INF , !P4 ;  /* 0xff8000003bda7808 */ /* 0x000fe20006000000 */
[----:B------:R-:W3:Y:S01]  /*16e40*/  SHFL.BFLY PT, R6, R135, 0x1, 0x1f ;  /* 0x0c201f0087067f89 */ /* 0x000ee200000e0000 */
[----:B------:R-:W-:Y:S02]  /*16e50*/  FMNMX.FTZ R0, R208, R0, !PT ;  /* 0x00000000d0007209 */ /* 0x000fe40007810000 */
[----:B------:R-:W-:Y:S02]  /*16e60*/  FSEL R217, R62, -INF , !P5 ;  /* 0xff8000003ed97808 */ /* 0x000fe40006800000 */
[----:B------:R-:W-:Y:S02]  /*16e70*/  FMNMX.FTZ R0, R139, R0, !PT ;  /* 0x000000008b007209 */ /* 0x000fe40007810000 */
[----:B-1----:R-:W-:Y:S02]  /*16e80*/  FMNMX.FTZ R134, R2, R134, !PT ;  /* 0x0000008602867209 */ /* 0x002fe40007810000 */
[----:B------:R-:W-:Y:S02]  /*16e90*/  FMNMX.FTZ R0, R51, R0, !PT ;  /* 0x0000000033007209 */ /* 0x000fe40007810000 */
[----:B------:R-:W-:Y:S02]  /*16ea0*/  FSETP.NEU.FTZ.AND P0, PT, R134, -INF , PT ;  /* 0xff8000008600780b */ /* 0x000fe40003f1d000 */
[----:B------:R-:W-:Y:S02]  /*16eb0*/  FMNMX.FTZ R0, R55, R0, !PT ;  /* 0x0000000037007209 */ /* 0x000fe40007810000 */
[----:B--2---:R-:W-:Y:S02]  /*16ec0*/  FMNMX.FTZ R133, R4, R133, !PT ;  /* 0x0000008504857209 */ /* 0x004fe40007810000 */
[----:B------:R-:W-:Y:S02]  /*16ed0*/  FMNMX.FTZ R0, R67, R0, !PT ;  /* 0x0000000043007209 */ /* 0x000fe40007810000 */
[C---:B------:R-:W-:Y:S01]  /*16ee0*/  FSETP.NEU.FTZ.AND P1, PT, R133.reuse, -INF , PT ;  /* 0xff8000008500780b */ /* 0x040fe20003f3d000 */
[----:B------:R-:W-:Y:S01]  /*16ef0*/  FMUL.FTZ R7, R133, c[0x0][0x23c] ;  /* 0x00008f0085077a20 */ /* 0x000fe20000410000 */
[----:B------:R-:W-:Y:S02]  /*16f00*/  FMNMX.FTZ R4, R66, R0, !PT ;  /* 0x0000000042047209 */ /* 0x000fe40007810000 */
[----:B---3--:R-:W-:Y:S02]  /*16f10*/  FMNMX.FTZ R135, R135, R6, !PT ;  /* 0x0000000687877209 */ /* 0x008fe40007810000 */
[----:B------:R-:W-:Y:S02]  /*16f20*/  FSEL R0, R133, RZ, P1 ;  /* 0x000000ff85007208 */ /* 0x000fe40000800000 */
[----:B------:R-:W-:Y:S02]  /*16f30*/  FMNMX.FTZ R6, R219, R4, !PT ;  /* 0x00000004db067209 */ /* 0x000fe40007810000 */
[C---:B------:R-:W-:Y:S01]  /*16f40*/  FSETP.NEU.FTZ.AND P2, PT, R135.reuse, -INF , PT ;  /* 0xff8000008700780b */ /* 0x040fe20003f5d000 */
[----:B------:R-:W-:Y:S01]  /*16f50*/  FADD.FTZ R5, -R0, R136 ;  /* 0x0000008800057221 */ /* 0x000fe20000010100 */
[----:B------:R-:W-:Y:S01]  /*16f60*/  FMNMX.FTZ R0, R218, R6, !PT ;  /* 0x00000006da007209 */ /* 0x000fe20007810000 */
[----:B------:R-:W-:Y:S01]  /*16f70*/  FMUL.FTZ R6, R135, c[0x0][0x23c] ;  /* 0x00008f0087067a20 */ /* 0x000fe20000410000 */
[----:B------:R-:W-:Y:S02]  /*16f80*/  FSEL R7, R7, RZ, P1 ;  /* 0x000000ff07077208 */ /* 0x000fe40000800000 */
[----:B------:R-:W-:Y:S02]  /*16f90*/  FSEL R2, R135, RZ, P2 ;  /* 0x000000ff87027208 */ /* 0x000fe40001000000 */
[----:B------:R-:W-:Y:S01]  /*16fa0*/  FSEL R6, R6, RZ, P2 ;  /* 0x000000ff06067208 */ /* 0x000fe20001000000 */
[----:B------:R-:W-:Y:S01]  /*16fb0*/  FFMA.FTZ R224, R33, c[0x0][0x23c], -R7 ;  /* 0x00008f0021e07a23 */ /* 0x000fe20000010807 */
[----:B------:R-:W-:Y:S01]  /*16fc0*/  FMNMX.FTZ R0, R217, R0, !PT ;  /* 0x00000000d9007209 */ /* 0x000fe20007810000 */
[----:B------:R-:W-:Y:S01]  /*16fd0*/  FADD.FTZ R4, -R2, R3 ;  /* 0x0000000302047221 */ /* 0x000fe20000010100 */
[----:B------:R-:W-:Y:S01]  /*16fe0*/  FSEL R136, R63, -INF , !P3 ;  /* 0xff8000003f887808 */ /* 0x000fe20005800000 */
[--C-:B------:R-:W-:Y:S01]  /*16ff0*/  FFMA.FTZ R8, R11, c[0x0][0x23c], -R6.reuse ;  /* 0x00008f000b087a23 */ /* 0x100fe20000010806 */
[----:B------:R-:W-:Y:S01]  /*17000*/  FSEL R2, R134, RZ, P0 ;  /* 0x000000ff86027208 */ /* 0x000fe20000000000 */
[--C-:B------:R-:W-:Y:S01]  /*17010*/  FFMA.FTZ R222, R9, c[0x0][0x23c], -R6.reuse ;  /* 0x00008f0009de7a23 */ /* 0x100fe20000010806 */
[----:B------:R-:W-:Y:S01]  /*17020*/  FMNMX.FTZ R0, R136, R0, !PT ;  /* 0x0000000088007209 */ /* 0x000fe20007810000 */
[----:B------:R1:W-:Y:S01]  /*17030*/  MUFU.EX2 R11, R8 ;  /* 0x00000008000b7308 */ /* 0x0003e20000000800 */
[--C-:B------:R-:W-:Y:S02]  /*17040*/  FFMA.FTZ R58, R25, c[0x0][0x23c], -R6.reuse ;  /* 0x00008f00193a7a23 */ /* 0x100fe40000010806 */
[----:B------:R-:W-:Y:S02]  /*17050*/  FADD.FTZ R3, -R2, R137 ;  /* 0x0000008902037221 */ /* 0x000fe40000010100 */
[----:B------:R-:W2:Y:S01]  /*17060*/  SHFL.BFLY PT, R2, R0, 0x2, 0x1f ;  /* 0x0c401f0000027f89 */ /* 0x000ea200000e0000 */
[----:B------:R-:W-:Y:S02]  /*17070*/  FMUL.FTZ R137, R134, c[0x0][0x23c] ;  /* 0x00008f0086897a20 */ /* 0x000fe40000410000 */
[--C-:B------:R-:W-:Y:S02]  /*17080*/  FFMA.FTZ R59, R23, c[0x0][0x23c], -R6.reuse ;  /* 0x00008f00173b7a23 */ /* 0x100fe40000010806 */
[--C-:B------:R-:W-:Y:S01]  /*17090*/  FFMA.FTZ R25, R19, c[0x0][0x23c], -R6.reuse ;  /* 0x00008f0013197a23 */ /* 0x100fe20000010806 */
[----:B------:R-:W-:Y:S01]  /*170a0*/  FSEL R137, R137, RZ, P0 ;  /* 0x000000ff89897208 */ /* 0x000fe20000000000 */
[--C-:B------:R-:W-:Y:S02]  /*170b0*/  FFMA.FTZ R223, R13, c[0x0][0x23c], -R6.reuse ;  /* 0x00008f000ddf7a23 */ /* 0x100fe40000010806 */
[--C-:B------:R-:W-:Y:S02]  /*170c0*/  FFMA.FTZ R60, R27, c[0x0][0x23c], -R6.reuse ;  /* 0x00008f001b3c7a23 */ /* 0x100fe40000010806 */
[--C-:B------:R-:W-:Y:S02]  /*170d0*/  FFMA.FTZ R27, R14, c[0x0][0x23c], -R6.reuse ;  /* 0x00008f000e1b7a23 */ /* 0x100fe40000010806 */
[--C-:B------:R-:W-:Y:S02]  /*170e0*/  FFMA.FTZ R61, R26, c[0x0][0x23c], -R6.reuse ;  /* 0x00008f001a3d7a23 */ /* 0x100fe40000010806 */
[--C-:B------:R-:W-:Y:S02]  /*170f0*/  FFMA.FTZ R212, R15, c[0x0][0x23c], -R6.reuse ;  /* 0x00008f000fd47a23 */ /* 0x100fe40000010806 */
[--C-:B------:R-:W-:Y:S02]  /*17100*/  FFMA.FTZ R62, R21, c[0x0][0x23c], -R6.reuse ;  /* 0x00008f00153e7a23 */ /* 0x100fe40000010806 */
[--C-:B-1----:R-:W-:Y:S02]  /*17110*/  FFMA.FTZ R8, R12, c[0x0][0x23c], -R7.reuse ;  /* 0x00008f000c087a23 */ /* 0x102fe40000010807 */
[--C-:B------:R-:W-:Y:S02]  /*17120*/  FFMA.FTZ R63, R20, c[0x0][0x23c], -R6.reuse ;  /* 0x00008f00143f7a23 */ /* 0x100fe40000010806 */
[----:B------:R1:W-:Y:S01]  /*17130*/  MUFU.EX2 R10, R8 ;  /* 0x00000008000a7308 */ /* 0x0003e20000000800 */
[----:B--2---:R-:W-:Y:S01]  /*17140*/  FMNMX.FTZ R0, R0, R2, !PT ;  /* 0x0000000200007209 */ /* 0x004fe20007810000 */
[--C-:B------:R-:W-:Y:S02]  /*17150*/  FFMA.FTZ R2, R28, c[0x0][0x23c], -R6.reuse ;  /* 0x00008f001c027a23 */ /* 0x100fe40000010806 */
[--C-:B------:R-:W-:Y:S02]  /*17160*/  FFMA.FTZ R54, R17, c[0x0][0x23c], -R6.reuse ;  /* 0x00008f0011367a23 */ /* 0x100fe40000010806 */
[----:B------:R-:W-:Y:S02]  /*17170*/  FMUL.FTZ R3, R3, c[0x0][0x23c] ;  /* 0x00008f0003037a20 */ /* 0x000fe40000410000 */
[--C-:B------:R-:W-:Y:S02]  /*17180*/  FFMA.FTZ R221, R32, c[0x0][0x23c], -R7.reuse ;  /* 0x00008f0020dd7a23 */ /* 0x100fe40000010807 */
[--C-:B------:R-:W-:Y:S02]  /*17190*/  FFMA.FTZ R12, R37, c[0x0][0x23c], -R7.reuse ;  /* 0x00008f00250c7a23 */ /* 0x100fe40000010807 */
[--C-:B------:R-:W-:Y:S02]  /*171a0*/  FFMA.FTZ R26, R34, c[0x0][0x23c], -R7.reuse ;  /* 0x00008f00221a7a23 */ /* 0x100fe40000010807 */
[--C-:B------:R-:W-:Y:S02]  /*171b0*/  FFMA.FTZ R43, R43, c[0x0][0x23c], -R7.reuse ;  /* 0x00008f002b2b7a23 */ /* 0x100fe40000010807 */
[--C-:B------:R-:W-:Y:S02]  /*171c0*/  FFMA.FTZ R41, R41, c[0x0][0x23c], -R7.reuse ;  /* 0x00008f0029297a23 */ /* 0x100fe40000010807 */
[--C-:B------:R-:W-:Y:S02]  /*171d0*/  FFMA.FTZ R40, R40, c[0x0][0x23c], -R7.reuse ;  /* 0x00008f0028287a23 */ /* 0x100fe40000010807 */
[--C-:B------:R-:W-:Y:S02]  /*171e0*/  FFMA.FTZ R220, R31, c[0x0][0x23c], -R7.reuse ;  /* 0x00008f001fdc7a23 */ /* 0x100fe40000010807 */
[--C-:B------:R-:W-:Y:S02]  /*171f0*/  FFMA.FTZ R46, R46, c[0x0][0x23c], -R7.reuse ;  /* 0x00008f002e2e7a23 */ /* 0x100fe40000010807 */
[--C-:B-1----:R-:W-:Y:S02]  /*17200*/  FFMA.FTZ R8, R18, c[0x0][0x23c], -R6.reuse ;  /* 0x00008f0012087a23 */ /* 0x102fe40000010806 */
[----:B------:R-:W2:Y:S01]  /*17210*/  LDL.LU R18, [R1+0x38] ;  /* 0x0000380001127983 */ /* 0x000ea20000300800 */
[--C-:B------:R-:W-:Y:S01]  /*17220*/  FFMA.FTZ R45, R45, c[0x0][0x23c], -R7.reuse ;  /* 0x00008f002d2d7a23 */ /* 0x100fe20000010807 */
[----:B------:R1:W-:Y:S01]  /*17230*/  MUFU.EX2 R206, R8 ;  /* 0x0000000800ce7308 */ /* 0x0003e20000000800 */
[--C-:B------:R-:W-:Y:S02]  /*17240*/  FFMA.FTZ R28, R39, c[0x0][0x23c], -R7.reuse ;  /* 0x00008f00271c7a23 */ /* 0x100fe40000010807 */
[----:B------:R-:W-:Y:S02]  /*17250*/  FFMA.FTZ R13, R35, c[0x0][0x23c], -R7 ;  /* 0x00008f00230d7a23 */ /* 0x000fe40000010807 */
[----:B------:R-:W-:Y:S06]  /*17260*/  FFMA.FTZ R243, R243, c[0x0][0x23c], -R137 ;  /* 0x00008f00f3f37a23 */ /* 0x000fec0000010889 */
[----:B------:R-:W-:Y:S01]  /*17270*/  MUFU.EX2 R243, R243 ;  /* 0x000000f300f37308 */ /* 0x000fe20000000800 */
[--C-:B-1----:R-:W-:Y:S09]  /*17280*/  FFMA.FTZ R8, R16, c[0x0][0x23c], -R7.reuse ;  /* 0x00008f0010087a23 */ /* 0x102ff20000010807 */
[----:B------:R1:W-:Y:S02]  /*17290*/  MUFU.EX2 R207, R8 ;  /* 0x0000000800cf7308 */ /* 0x0003e40000000800 */
[----:B-1----:R-:W-:Y:S08]  /*172a0*/  FFMA.FTZ R8, R22, c[0x0][0x23c], -R6 ;  /* 0x00008f0016087a23 */ /* 0x002ff00000010806 */
[----:B------:R1:W-:Y:S01]  /*172b0*/  MUFU.EX2 R22, R2 ;  /* 0x0000000200167308 */ /* 0x0003e20000000800 */
[--C-:B------:R-:W-:Y:S09]  /*172c0*/  FFMA.FTZ R6, R29, c[0x0][0x23c], -R7.reuse ;  /* 0x00008f001d067a23 */ /* 0x100ff20000010807 */
[----:B------:R-:W-:Y:S10]  /*172d0*/  MUFU.EX2 R50, R8 ;  /* 0x0000000800327308 */ /* 0x000ff40000000800 */
[----:B------:R3:W-:Y:S01]  /*172e0*/  MUFU.EX2 R14, R6 ;  /* 0x00000006000e7308 */ /* 0x0007e20000000800 */
[----:B-1----:R-:W1:Y:S01]  /*172f0*/  SHFL.BFLY PT, R2, R0, 0x1, 0x1f ;  /* 0x0c201f0000027f89 */ /* 0x002e6200000e0000 */
[----:B---3--:R-:W-:Y:S01]  /*17300*/  FFMA.FTZ R6, R30, c[0x0][0x23c], -R7 ;  /* 0x00008f001e067a23 */ /* 0x008fe20000010807 */
[----:B------:R-:W-:Y:S02]  /*17310*/  MOV R30, R67 ;  /* 0x00000043001e7202 */ /* 0x000fe40000000f00 */
[----:B-1----:R-:W-:Y:S01]  /*17320*/  FMNMX.FTZ R132, R0, R2, !PT ;  /* 0x0000000200847209 */ /* 0x002fe20007810000 */
[--C-:B------:R-:W-:Y:S04]  /*17330*/  FFMA.FTZ R0, R36, c[0x0][0x23c], -R137.reuse ;  /* 0x00008f0024007a23 */ /* 0x100fe80000010889 */
[----:B------:R1:W-:Y:S01]  /*17340*/  MUFU.EX2 R23, R6 ;  /* 0x0000000600177308 */ /* 0x0003e20000000800 */
[--C-:B------:R-:W-:Y:S01]  /*17350*/  FFMA.FTZ R2, R38, c[0x0][0x23c], -R137.reuse ;  /* 0x00008f0026027a23 */ /* 0x100fe20000010889 */
[----:B------:R-:W-:Y:S08]  /*17360*/  FSETP.NEU.FTZ.AND P0, PT, R132, -INF , PT ;  /* 0xff8000008400780b */ /* 0x000ff00003f1d000 */
[----:B------:R3:W-:Y:S10]  /*17370*/  MUFU.EX2 R205, R0 ;  /* 0x0000000000cd7308 */ /* 0x0007f40000000800 */
[----:B------:R-:W-:Y:S01]  /*17380*/  MUFU.EX2 R9, R2 ;  /* 0x0000000200097308 */ /* 0x000fe20000000800 */
[--C-:B-1----:R-:W-:Y:S09]  /*17390*/  FFMA.FTZ R6, R24, c[0x0][0x23c], -R137.reuse ;  /* 0x00008f0018067a23 */ /* 0x102ff20000010889 */
[----:B------:R-:W-:Y:S01]  /*173a0*/  MUFU.EX2 R204, R6 ;  /* 0x0000000600cc7308 */ /* 0x000fe20000000800 */
[----:B---3--:R-:W-:Y:S05]  /*173b0*/  FSEL R0, R132, RZ, P0 ;  /* 0x000000ff84007208 */ /* 0x008fea0000000000 */
[----:B------:R-:W-:Y:S02]  /*173c0*/  FADD.FTZ R8, -R0, R138 ;  /* 0x0000008a00087221 */ /* 0x000fe40000010100 */
[----:B------:R-:W-:Y:S02]  /*173d0*/  FMUL.FTZ R0, R4, c[0x0][0x23c] ;  /* 0x00008f0004007a20 */ /* 0x000fe40000410000 */
[----:B------:R-:W-:Y:S02]  /*173e0*/  FMUL.FTZ R138, R132, c[0x0][0x23c] ;  /* 0x00008f00848a7a20 */ /* 0x000fe40000410000 */
[----:B------:R1:W3:Y:S03]  /*173f0*/  MUFU.EX2 R2, R0 ;  /* 0x0000000000027308 */ /* 0x0002e60000000800 */
[----:B------:R-:W-:Y:S02]  /*17400*/  FSEL R138, R138, RZ, P0 ;  /* 0x000000ff8a8a7208 */ /* 0x000fe40000000000 */
[----:B------:R-:W-:Y:S01]  /*17410*/  PLOP3.LUT P0, PT, PT, PT, UP0, 0x80, 0x0 ;  /* 0x000000000000781c */ /* 0x000fe20003f0f008 */
[----:B-1----:R-:W-:Y:S02]  /*17420*/  FFMA.FTZ R0, R47, c[0x0][0x23c], -R137 ;  /* 0x00008f002f007a23 */ /* 0x002fe40000010889 */
[C---:B---3--:R-:W-:Y:S02]  /*17430*/  FMUL.FTZ R48, R2.reuse, R148 ;  /* 0x0000009402307220 */ /* 0x048fe40000410000 */
[----:B------:R1:W-:Y:S01]  /*17440*/  MUFU.EX2 R29, R0 ;  /* 0x00000000001d7308 */ /* 0x0003e20000000800 */
[C---:B------:R-:W-:Y:S02]  /*17450*/  FMUL.FTZ R49, R2.reuse, R149 ;  /* 0x0000009502317220 */ /* 0x040fe40000410000 */
[C---:B------:R-:W-:Y:S01]  /*17460*/  FMUL.FTZ R4, R2.reuse, R168 ;  /* 0x000000a802047220 */ /* 0x040fe20000410000 */
[----:B------:R-:W-:Y:S01]  /*17470*/  MOV R168, R30 ;  /* 0x0000001e00a87202 */ /* 0x000fe20000000f00 */
[C---:B------:R-:W-:Y:S02]  /*17480*/  FMUL.FTZ R16, R2.reuse, R164 ;  /* 0x000000a402107220 */ /* 0x040fe40000410000 */
[C---:B------:R-:W-:Y:S01]  /*17490*/  FMUL.FTZ R17, R2.reuse, R165 ;  /* 0x000000a502117220 */ /* 0x040fe20000410000 */
[----:B------:R-:W-:Y:S01]  /*174a0*/  MOV R165, R27 ;  /* 0x0000001b00a57202 */ /* 0x000fe20000000f00 */
[C---:B------:R-:W-:Y:S02]  /*174b0*/  FMUL.FTZ R20, R2.reuse, R160 ;  /* 0x000000a002147220 */ /* 0x040fe40000410000 */
[C---:B------:R-:W-:Y:S02]  /*174c0*/  FMUL.FTZ R21, R2.reuse, R161 ;  /* 0x000000a102157220 */ /* 0x040fe40000410000 */
[C---:B------:R-:W-:Y:S02]  /*174d0*/  FMUL.FTZ R32, R2.reuse, R156 ;  /* 0x0000009c02207220 */ /* 0x040fe40000410000 */
[C---:B------:R-:W-:Y:S02]  /*174e0*/  FMUL.FTZ R33, R2.reuse, R157 ;  /* 0x0000009d02217220 */ /* 0x040fe40000410000 */
[C---:B------:R-:W-:Y:S02]  /*174f0*/  FMUL.FTZ R36, R2.reuse, R152 ;  /* 0x0000009802247220 */ /* 0x040fe40000410000 */
[C---:B------:R-:W-:Y:S02]  /*17500*/  FMUL.FTZ R37, R2.reuse, R153 ;  /* 0x0000009902257220 */ /* 0x040fe40000410000 */
[C---:B------:R-:W-:Y:S01]  /*17510*/  FMUL.FTZ R52, R2.reuse, R144 ;  /* 0x0000009002347220 */ /* 0x040fe20000410000 */
[----:B------:R-:W-:Y:S01]  /*17520*/  F2FP.PACK_AB R144, R205, R204 ;  /* 0x000000cccd90723e */ /* 0x000fe200000000ff */
[----:B------:R-:W-:Y:S02]  /*17530*/  FMUL.FTZ R53, R2, R145 ;  /* 0x0000009102357220 */ /* 0x000fe40000410000 */
[--C-:B-1----:R-:W-:Y:S02]  /*17540*/  FFMA.FTZ R0, R44, c[0x0][0x23c], -R138.reuse ;  /* 0x00008f002c007a23 */ /* 0x102fe4000001088a */
[----:B------:R-:W-:Y:S01]  /*17550*/  FMUL.FTZ R64, R2, R140 ;  /* 0x0000008c02407220 */ /* 0x000fe20000410000 */
[----:B------:R-:W-:Y:S01]  /*17560*/  F2FP.PACK_AB R140, R206, R11 ;  /* 0x0000000bce8c723e */ /* 0x000fe200000000ff */
        /* <DEDUP_REMOVED lines=14> */
[----:B-1----:R-:W-:Y:S02]  /*17650*/  FFMA.FTZ R0, R42, c[0x0][0x23c], -R138 ;  /* 0x00008f002a007a23 */ /* 0x002fe4000001088a */
[C---:B------:R-:W-:Y:S02]  /*17660*/  FMUL.FTZ R113, R2.reuse, R113 ;  /* 0x0000007102717220 */ /* 0x040fe40000410000 */
[----:B------:R1:W3:Y:S01]  /*17670*/  MUFU.EX2 R15, R0 ;  /* 0x00000000000f7308 */ /* 0x0002e20000000800 */
[C---:B------:R-:W-:Y:S02]  /*17680*/  FMUL.FTZ R116, R2.reuse, R116 ;  /* 0x0000007402747220 */ /* 0x040fe40000410000 */
[C---:B------:R-:W-:Y:S02]  /*17690*/  FMUL.FTZ R117, R2.reuse, R117 ;  /* 0x0000007502757220 */ /* 0x040fe40000410000 */
[C---:B------:R-:W-:Y:S02]  /*176a0*/  FMUL.FTZ R128, R2.reuse, R128 ;  /* 0x0000008002807220 */ /* 0x040fe40000410000 */
[C---:B------:R-:W-:Y:S02]  /*176b0*/  FMUL.FTZ R129, R2.reuse, R129 ;  /* 0x0000008102817220 */ /* 0x040fe40000410000 */
[----:B------:R-:W-:Y:S02]  /*176c0*/  IMAD.MOV.U32 R161, RZ, RZ, R22 ;  /* 0x000000ffffa17224 */ /* 0x000fe400078e0016 */
[----:B------:R-:W-:Y:S02]  /*176d0*/  IMAD.MOV.U32 R164, RZ, RZ, R26 ;  /* 0x000000ffffa47224 */ /* 0x000fe400078e001a */
[----:B------:R-:W-:Y:S02]  /*176e0*/  IMAD.MOV.U32 R160, RZ, RZ, R23 ;  /* 0x000000ffffa07224 */ /* 0x000fe400078e0017 */
[----:B------:R-:W-:Y:S02]  /*176f0*/  IMAD.MOV.U32 R153, RZ, RZ, R50 ;  /* 0x000000ffff997224 */ /* 0x000fe400078e0032 */
[----:B-1----:R-:W-:Y:S02]  /*17700*/  FMUL.FTZ R0, R5, c[0x0][0x23c] ;  /* 0x00008f0005007a20 */ /* 0x002fe40000410000 */
[----:B------:R-:W-:Y:S02]  /*17710*/  FMUL.FTZ R5, R2, R169 ;  /* 0x000000a902057220 */ /* 0x000fe40000410000 */
[----:B---3--:R-:W-:Y:S02]  /*17720*/  IMAD.MOV.U32 R152, RZ, RZ, R15 ;  /* 0x000000ffff987224 */ /* 0x008fe400078e000f */
[----:B------:R-:W1:Y:S01]  /*17730*/  MUFU.EX2 R0, R0 ;  /* 0x0000000000007308 */ /* 0x000e620000000800 */
[----:B------:R-:W-:Y:S02]  /*17740*/  IMAD.MOV.U32 R15, RZ, RZ, R51 ;  /* 0x000000ffff0f7224 */ /* 0x000fe400078e0033 */
[----:B------:R-:W-:Y:S01]  /*17750*/  F2FP.PACK_AB R145, R152, R252 ;  /* 0x000000fc9891723e */ /* 0x000fe200000000ff */
[C---:B-1----:R-:W-:Y:S02]  /*17760*/  FMUL.FTZ R22, R0.reuse, R162 ;  /* 0x000000a200167220 */ /* 0x042fe40000410000 */
[----:B------:R-:W-:Y:S02]  /*17770*/  FMUL.FTZ R23, R0, R163 ;  /* 0x000000a300177220 */ /* 0x000fe40000410000 */
[----:B------:R-:W-:Y:S02]  /*17780*/  IMAD.MOV.U32 R163, RZ, RZ, R15 ;  /* 0x000000ffffa37224 */ /* 0x000fe400078e000f */
[----:B------:R-:W-:Y:S02]  /*17790*/  IMAD.MOV.U32 R15, RZ, RZ, R25 ;  /* 0x000000ffff0f7224 */ /* 0x000fe400078e0019 */
[----:B------:R-:W1:Y:S01]  /*177a0*/  LDSM.16.MT88.4 R24, [R213+0xc000] ;  /* 0x00c00000d518783b */ /* 0x000e620000004200 */
[----:B--2---:R-:W-:Y:S02]  /*177b0*/  FFMA.FTZ R157, R2, R18, R11 ;  /* 0x00000012029d7223 */ /* 0x004fe4000001000b */
[----:B------:R2:W3:Y:S01]  /*177c0*/  MUFU.EX2 R2, R3 ;  /* 0x0000000300027308 */ /* 0x0004e20000000800 */
[C---:B------:R-:W-:Y:S02]  /*177d0*/  FMUL.FTZ R50, R0.reuse, R150 ;  /* 0x0000009600327220 */ /* 0x040fe40000410000 */
[C---:B------:R-:W-:Y:S02]  /*177e0*/  FMUL.FTZ R51, R0.reuse, R151 ;  /* 0x0000009700337220 */ /* 0x040fe40000410000 */
[C---:B------:R-:W-:Y:S01]  /*177f0*/  FMUL.FTZ R18, R0.reuse, R166 ;  /* 0x000000a600127220 */ /* 0x040fe20000410000 */
[----:B------:R-:W-:Y:S01]  /*17800*/  LDSM.16.MT88.4 R148, [R215+0xc000] ;  /* 0x00c00000d794783b */ /* 0x000fe20000004200 */
[C---:B------:R-:W-:Y:S01]  /*17810*/  FMUL.FTZ R19, R0.reuse, R167 ;  /* 0x000000a700137220 */ /* 0x040fe20000410000 */
[----:B------:R-:W-:Y:S01]  /*17820*/  MOV R167, R29 ;  /* 0x0000001d00a77202 */ /* 0x000fe20000000f00 */
[C---:B------:R-:W-:Y:S02]  /*17830*/  FMUL.FTZ R34, R0.reuse, R158 ;  /* 0x0000009e00227220 */ /* 0x040fe40000410000 */
[----:B------:R-:W-:Y:S02]  /*17840*/  IMAD.MOV.U32 R158, RZ, RZ, R9 ;  /* 0x000000ffff9e7224 */ /* 0x000fe400078e0009 */
[C---:B------:R-:W-:Y:S02]  /*17850*/  FMUL.FTZ R35, R0.reuse, R159 ;  /* 0x0000009f00237220 */ /* 0x040fe40000410000 */
[----:B------:R-:W-:Y:S02]  /*17860*/  IMAD.MOV.U32 R159, RZ, RZ, R14 ;  /* 0x000000ffff9f7224 */ /* 0x000fe400078e000e */
[C---:B------:R-:W-:Y:S02]  /*17870*/  FMUL.FTZ R67, R0.reuse, R143 ;  /* 0x0000008f00437220 */ /* 0x040fe40000410000 */
[----:B------:R-:W-:Y:S01]  /*17880*/  FMUL.FTZ R70, R0, R70 ;  /* 0x0000004600467220 */ /* 0x000fe20000410000 */
[----:B------:R-:W-:Y:S01]  /*17890*/  F2FP.PACK_AB R143, R160, R159 ;  /* 0x0000009fa08f723e */ /* 0x000fe200000000ff */
[C---:B------:R-:W-:Y:S02]  /*178a0*/  FMUL.FTZ R71, R0.reuse, R71 ;  /* 0x0000004700477220 */ /* 0x040fe40000410000 */
[C---:B------:R-:W-:Y:S01]  /*178b0*/  FMUL.FTZ R82, R0.reuse, R82 ;  /* 0x0000005200527220 */ /* 0x040fe20000410000 */
[----:B--2---:R-:W2:Y:S01]  /*178c0*/  LDL.LU R3, [R1+0x3c] ;  /* 0x00003c0001037983 */ /* 0x004ea20000300800 */
        /* <DEDUP_REMOVED lines=12> */
[----:B------:R-:W-:Y:S01]  /*17990*/  MOV R170, R60 ;  /* 0x0000003c00aa7202 */ /* 0x000fe20000000f00 */
[C---:B------:R-:W-:Y:S02]  /*179a0*/  FMUL.FTZ R7, R0.reuse, R171 ;  /* 0x000000ab00077220 */ /* 0x040fe40000410000 */
[----:B------:R-:W-:Y:S02]  /*179b0*/  IMAD.MOV.U32 R29, RZ, RZ, R66 ;  /* 0x000000ffff1d7224 */ /* 0x000fe400078e0042 */
[C---:B------:R-:W-:Y:S01]  /*179c0*/  FMUL.FTZ R66, R0.reuse, R142 ;  /* 0x0000008e00427220 */ /* 0x040fe20000410000 */
[----:B------:R-:W-:Y:S01]  /*179d0*/  F2FP.PACK_AB R142, R161, R153 ;  /* 0x00000099a18e723e */ /* 0x000fe200000000ff */
[----:B------:R-:W-:Y:S01]  /*179e0*/  IMAD.MOV.U32 R9, RZ, RZ, R55 ;  /* 0x000000ffff097224 */ /* 0x000fe200078e0037 */
[----:B------:R-:W-:Y:S01]  /*179f0*/  MUFU.EX2 R170, R170 ;  /* 0x000000aa00aa7308 */ /* 0x000fe20000000800 */
[C---:B------:R-:W-:Y:S02]  /*17a00*/  FMUL.FTZ R55, R0.reuse, R147 ;  /* 0x0000009300377220 */ /* 0x040fe40000410000 */
[----:B------:R-:W-:Y:S02]  /*17a10*/  IMAD.MOV.U32 R14, RZ, RZ, R54 ;  /* 0x000000ffff0e7224 */ /* 0x000fe400078e0036 */
[-C--:B-1----:R-:W-:Y:S01]  /*17a20*/  HMMA.16816.F32 R4, R140, R24.reuse, R4 ;  /* 0x000000188c04723c */ /* 0x082fe20000001804 */
[C---:B------:R-:W-:Y:S01]  /*17a30*/  FMUL.FTZ R54, R0.reuse, R146 ;  /* 0x0000009200367220 */ /* 0x040fe20000410000 */
[----:B------:R-:W-:Y:S01]  /*17a40*/  F2FP.PACK_AB R146, R167, R158 ;  /* 0x0000009ea792723e */ /* 0x000fe200000000ff */
[C---:B------:R-:W-:Y:S02]  /*17a50*/  FMUL.FTZ R38, R0.reuse, R154 ;  /* 0x0000009a00267220 */ /* 0x040fe40000410000 */
[C---:B------:R-:W-:Y:S02]  /*17a60*/  FMUL.FTZ R39, R0.reuse, R155 ;  /* 0x0000009b00277220 */ /* 0x040fe40000410000 */
[C---:B------:R-:W-:Y:S02]  /*17a70*/  FMUL.FTZ R130, R0.reuse, R130 ;  /* 0x0000008200827220 */ /* 0x040fe40000410000 */
[----:B------:R-:W-:Y:S03]  /*17a80*/  FMUL.FTZ R131, R0, R131 ;  /* 0x0000008300837220 */ /* 0x000fe60000410000 */
[----:B------:R-:W-:Y:S02]  /*17a90*/  IMAD.MOV.U32 R166, RZ, RZ, R212 ;  /* 0x000000ffffa67224 */ /* 0x000fe400078e00d4 */
[----:B------:R-:W-:Y:S02]  /*17aa0*/  IMAD.MOV.U32 R171, RZ, RZ, R9 ;  /* 0x000000ffffab7224 */ /* 0x000fe400078e0009 */
[C---:B---3--:R-:W-:Y:S02]  /*17ab0*/  FMUL.FTZ R9, R2.reuse, R173 ;  /* 0x000000ad02097220 */ /* 0x048fe40000410000 */
[----:B------:R-:W-:Y:S02]  /*17ac0*/  IMAD.MOV.U32 R169, RZ, RZ, R29 ;  /* 0x000000ffffa97224 */ /* 0x000fe400078e001d */
[C---:B------:R-:W-:Y:S02]  /*17ad0*/  FMUL.FTZ R29, R2.reuse, R189 ;  /* 0x000000bd021d7220 */ /* 0x040fe40000410000 */
[C---:B------:R-:W-:Y:S02]  /*17ae0*/  FMUL.FTZ R44, R2.reuse, R196 ;  /* 0x000000c4022c7220 */ /* 0x040fe40000410000 */
[----:B------:R-:W-:Y:S02]  /*17af0*/  IMAD.MOV.U32 R155, RZ, RZ, R63 ;  /* 0x000000ffff9b7224 */ /* 0x000fe400078e003f */
[----:B------:R-:W-:Y:S02]  /*17b00*/  IMAD.MOV.U32 R154, RZ, RZ, R62 ;  /* 0x000000ffff9a7224 */ /* 0x000fe400078e003e */
[C---:B------:R-:W-:Y:S02]  /*17b10*/  FMUL.FTZ R60, R2.reuse, R200 ;  /* 0x000000c8023c7220 */ /* 0x040fe40000410000 */
        /* <DEDUP_REMOVED lines=19> */
[----:B--2---:R-:W-:Y:S02]  /*17c50*/  FFMA.FTZ R156, R0, R3, R10 ;  /* 0x00000003009c7223 */ /* 0x004fe4000001000a */
[----:B------:R-:W-:Y:S02]  /*17c60*/  FFMA.FTZ R3, R56, c[0x0][0x23c], -R138 ;  /* 0x00008f0038037a23 */ /* 0x000fe4000001088a */
        /* <DEDUP_REMOVED lines=8> */
[----:B------:R-:W1:Y:S01]  /*17cf0*/  MUFU.EX2 R212, R3 ;  /* 0x0000000300d47308 */ /* 0x000e620000000800 */
[C---:B--2---:R-:W-:Y:S02]  /*17d00*/  FMUL.FTZ R10, R0.reuse, R174 ;  /* 0x000000ae000a7220 */ /* 0x044fe40000410000 */
[----:B------:R-:W-:Y:S02]  /*17d10*/  FMUL.FTZ R11, R0, R175 ;  /* 0x000000af000b7220 */ /* 0x000fe40000410000 */
[----:B------:R-:W-:Y:S02]  /*17d20*/  IMAD.MOV.U32 R175, RZ, RZ, R12 ;  /* 0x000000ffffaf7224 */ /* 0x000fe400078e000c */
[----:B------:R-:W-:Y:S02]  /*17d30*/  FMUL.FTZ R12, R2, R180 ;  /* 0x000000b4020c7220 */ /* 0x000fe40000410000 */
[----:B------:R-:W-:Y:S02]  /*17d40*/  IMAD.MOV.U32 R180, RZ, RZ, R41 ;  /* 0x000000ffffb47224 */ /* 0x000fe400078e0029 */
[C---:B------:R-:W-:Y:S02]  /*17d50*/  FMUL.FTZ R30, R0.reuse, R190 ;  /* 0x000000be001e7220 */ /* 0x040fe40000410000 */
[C---:B------:R-:W-:Y:S02]  /*17d60*/  FMUL.FTZ R31, R0.reuse, R191 ;  /* 0x000000bf001f7220 */ /* 0x040fe40000410000 */
[C---:B------:R-:W-:Y:S01]  /*17d70*/  FMUL.FTZ R46, R0.reuse, R198 ;  /* 0x000000c6002e7220 */ /* 0x040fe20000410000 */
[----:B------:R-:W-:Y:S01]  /*17d80*/  MUFU.EX2 R180, R180 ;  /* 0x000000b400b47308 */ /* 0x000fe20000000800 */
[----:B------:R-:W-:Y:S02]  /*17d90*/  FMUL.FTZ R47, R0, R199 ;  /* 0x000000c7002f7220 */ /* 0x000fe40000410000 */
[----:B------:R-:W-:Y:S01]  /*17da0*/  IMAD.MOV.U32 R174, RZ, RZ, R45 ;  /* 0x000000ffffae7224 */ /* 0x000fe200078e002d */
[----:B-1----:R-:W-:Y:S01]  /*17db0*/  F2FP.PACK_AB R147, R212, R162 ;  /* 0x000000a2d493723e */ /* 0x002fe200000000ff */
[----:B------:R-:W-:Y:S02]  /*17dc0*/  FMUL.FTZ R45, R2, R197 ;  /* 0x000000c5022d7220 */ /* 0x000fe40000410000 */
[C---:B------:R-:W-:Y:S02]  /*17dd0*/  FMUL.FTZ R62, R0.reuse, R202 ;  /* 0x000000ca003e7220 */ /* 0x040fe40000410000 */
[----:B------:R-:W-:Y:S01]  /*17de0*/  FMUL.FTZ R63, R0, R203 ;  /* 0x000000cb003f7220 */ /* 0x000fe20000410000 */
[----:B------:R-:W-:Y:S01]  /*17df0*/  MUFU.EX2 R174, R174 ;  /* 0x000000ae00ae7308 */ /* 0x000fe20000000800 */
[C---:B------:R-:W-:Y:S01]  /*17e00*/  HMMA.16816.F32 R8, R144.reuse, R24, R8 ;  /* 0x000000189008723c */ /* 0x040fe20000001808 */
[----:B------:R-:W-:Y:S02]  /*17e10*/  IMAD.MOV.U32 R3, RZ, RZ, R13 ;  /* 0x000000ffff037224 */ /* 0x000fe400078e000d */
[----:B------:R-:W-:Y:S02]  /*17e20*/  FMUL.FTZ R13, R2, R181 ;  /* 0x000000b5020d7220 */ /* 0x000fe40000410000 */
[----:B------:R-:W-:Y:S01]  /*17e30*/  IMAD.MOV.U32 R181, RZ, RZ, R14 ;  /* 0x000000ffffb57224 */ /* 0x000fe200078e000e */
[----:B------:R-:W-:Y:S01]  /*17e40*/  MOV R190, R3 ;  /* 0x0000000300be7202 */ /* 0x000fe20000000f00 */
[C---:B------:R-:W-:Y:S02]  /*17e50*/  FMUL.FTZ R14, R0.reuse, R182 ;  /* 0x000000b6000e7220 */ /* 0x040fe40000410000 */
[----:B------:R-:W-:Y:S01]  /*17e60*/  IMAD.MOV.U32 R182, RZ, RZ, R15 ;  /* 0x000000ffffb67224 */ /* 0x000fe200078e000f */
[----:B------:R-:W-:Y:S02]  /*17e70*/  MUFU.EX2 R200, R190 ;  /* 0x000000be00c87308 */ /* 0x000fe40000000800 */
[----:B------:R-:W-:Y:S02]  /*17e80*/  FMUL.FTZ R15, R0, R183 ;  /* 0x000000b7000f7220 */ /* 0x000fe40000410000 */
[----:B------:R-:W-:Y:S02]  /*17e90*/  IMAD.MOV.U32 R183, RZ, RZ, R40 ;  /* 0x000000ffffb77224 */ /* 0x000fe400078e0028 */
[C---:B------:R-:W-:Y:S02]  /*17ea0*/  FMUL.FTZ R25, R2.reuse, R177 ;  /* 0x000000b102197220 */ /* 0x040fe40000410000 */
[----:B------:R-:W-:Y:S01]  /*17eb0*/  IMAD.MOV.U32 R177, RZ, RZ, R58 ;  /* 0x000000ffffb17224 */ /* 0x000fe200078e003a */
[-C--:B------:R-:W-:Y:S01]  /*17ec0*/  HMMA.16816.F32 R12, R144, R26.reuse, R12 ;  /* 0x0000001a900c723c */ /* 0x080fe2000000180c */
[C---:B------:R-:W-:Y:S01]  /*17ed0*/  FMUL.FTZ R24, R2.reuse, R176 ;  /* 0x000000b002187220 */ /* 0x040fe20000410000 */
[----:B------:R-:W-:Y:S01]  /*17ee0*/  MOV R176, R28 ;  /* 0x0000001c00b07202 */ /* 0x000fe20000000f00 */
[----:B------:R-:W-:Y:S02]  /*17ef0*/  FMUL.FTZ R28, R2, R188 ;  /* 0x000000bc021c7220 */ /* 0x000fe40000410000 */
[C---:B------:R-:W-:Y:S01]  /*17f00*/  FMUL.FTZ R74, R0.reuse, R74 ;  /* 0x0000004a004a7220 */ /* 0x040fe20000410000 */
[----:B------:R-:W-:Y:S01]  /*17f10*/  MUFU.EX2 R177, R177 ;  /* 0x000000b100b17308 */ /* 0x000fe20000000800 */
[C---:B------:R-:W-:Y:S01]  /*17f20*/  FMUL.FTZ R75, R0.reuse, R75 ;  /* 0x0000004b004b7220 */ /* 0x040fe20000410000 */
[C---:B------:R-:W-:Y:S01]  /*17f30*/  HMMA.16816.F32 R16, R140.reuse, R26, R16 ;  /* 0x0000001a8c10723c */ /* 0x040fe20000001810 */
[C---:B------:R-:W-:Y:S03]  /*17f40*/  FMUL.FTZ R78, R0.reuse, R78 ;  /* 0x0000004e004e7220 */ /* 0x040fe60000410000 */
[C---:B------:R-:W-:Y:S02]  /*17f50*/  FMUL.FTZ R79, R0.reuse, R79 ;  /* 0x0000004f004f7220 */ /* 0x040fe40000410000 */
[C---:B------:R-:W-:Y:S02]  /*17f60*/  FMUL.FTZ R90, R0.reuse, R90 ;  /* 0x0000005a005a7220 */ /* 0x040fe40000410000 */
[C---:B------:R-:W-:Y:S04]  /*17f70*/  FMUL.FTZ R26, R0.reuse, R178 ;  /* 0x000000b2001a7220 */ /* 0x040fe80000410000 */
[----:B------:R-:W-:Y:S02]  /*17f80*/  IMAD.MOV.U32 R178, RZ, RZ, R43 ;  /* 0x000000ffffb27224 */ /* 0x000fe400078e002b */
[----:B------:R-:W1:Y:S01]  /*17f90*/  LDSM.16.MT88.4 R40, [R214+0xc000] ;  /* 0x00c00000d628783b */ /* 0x000e620000004200 */
[C---:B------:R-:W-:Y:S01]  /*17fa0*/  FMUL.FTZ R27, R0.reuse, R179 ;  /* 0x000000b3001b7220 */ /* 0x040fe20000410000 */
[----:B------:R-:W-:Y:S01]  /*17fb0*/  MOV R179, R59 ;  /* 0x0000003b00b37202 */ /* 0x000fe20000000f00 */
[C---:B------:R-:W-:Y:S01]  /*17fc0*/  FMUL.FTZ R91, R0.reuse, R91 ;  /* 0x0000005b005b7220 */ /* 0x040fe20000410000 */
[----:B------:R-:W-:Y:S01]  /*17fd0*/  MUFU.EX2 R178, R178 ;  /* 0x000000b200b27308 */ /* 0x000fe20000000800 */
[C---:B------:R-:W-:Y:S02]  /*17fe0*/  FMUL.FTZ R94, R0.reuse, R94 ;  /* 0x0000005e005e7220 */ /* 0x040fe40000410000 */
[C---:B------:R-:W-:Y:S01]  /*17ff0*/  FMUL.FTZ R95, R0.reuse, R95 ;  /* 0x0000005f005f7220 */ /* 0x040fe20000410000 */
[----:B------:R-:W2:Y:S01]  /*18000*/  LDSM.16.MT88.4 R56, [R216+0xc000] ;  /* 0x00c00000d838783b */ /* 0x000ea20000004200 */
[C---:B------:R-:W-:Y:S02]  /*18010*/  FMUL.FTZ R106, R0.reuse, R106 ;  /* 0x0000006a006a7220 */ /* 0x040fe40000410000 */
[C---:B------:R-:W-:Y:S02]  /*18020*/  FMUL.FTZ R107, R0.reuse, R107 ;  /* 0x0000006b006b7220 */ /* 0x040fe40000410000 */
[C---:B------:R-:W-:Y:S01]  /*18030*/  FMUL.FTZ R110, R0.reuse, R110 ;  /* 0x0000006e006e7220 */ /* 0x040fe20000410000 */
[----:B------:R-:W-:Y:S01]  /*18040*/  MUFU.EX2 R179, R179 ;  /* 0x000000b300b37308 */ /* 0x000fe20000000800 */
[C---:B------:R-:W-:Y:S02]  /*18050*/  FMUL.FTZ R111, R0.reuse, R111 ;  /* 0x0000006f006f7220 */ /* 0x040fe40000410000 */
[C---:B------:R-:W-:Y:S02]  /*18060*/  FMUL.FTZ R122, R0.reuse, R122 ;  /* 0x0000007a007a7220 */ /* 0x040fe40000410000 */
[----:B------:R-:W-:Y:S02]  /*18070*/  FMUL.FTZ R123, R0, R123 ;  /* 0x0000007b007b7220 */ /* 0x000fe40000410000 */
[----:B------:R-:W-:Y:S02]  /*18080*/  FFMA.FTZ R3, R248, c[0x0][0x23c], -R137 ;  /* 0x00008f00f8037a23 */ /* 0x000fe40000010889 */
[C---:B------:R-:W-:Y:S01]  /*18090*/  FMUL.FTZ R126, R0.reuse, R126 ;  /* 0x0000007e007e7220 */ /* 0x040fe20000410000 */
[----:B------:R-:W-:Y:S01]  /*180a0*/  MUFU.EX2 R248, R224 ;  /* 0x000000e000f87308 */ /* 0x000fe20000000800 */
[----:B------:R-:W-:Y:S02]  /*180b0*/  FMUL.FTZ R127, R0, R127 ;  /* 0x0000007f007f7220 */ /* 0x000fe40000410000 */
[----:B------:R-:W-:Y:S02]  /*180c0*/  IMAD.MOV.U32 R198, RZ, RZ, R171 ;  /* 0x000000ffffc67224 */ /* 0x000fe400078e00ab */
[----:B------:R-:W-:Y:S02]  /*180d0*/  IMAD.MOV.U32 R189, RZ, RZ, R175 ;  /* 0x000000ffffbd7224 */ /* 0x000fe400078e00af */
[----:B------:R-:W-:Y:S02]  /*180e0*/  IMAD.MOV.U32 R196, RZ, RZ, R176 ;  /* 0x000000ffffc47224 */ /* 0x000fe400078e00b0 */
[----:B------:R-:W-:Y:S01]  /*180f0*/  IMAD.MOV.U32 R191, RZ, RZ, R168 ;  /* 0x000000ffffbf7224 */ /* 0x000fe200078e00a8 */
[----:B------:R3:W-:Y:S01]  /*18100*/  MUFU.EX2 R171, R3 ;  /* 0x0000000300ab7308 */ /* 0x0007e20000000800 */
[----:B------:R-:W-:Y:S02]  /*18110*/  IMAD.MOV.U32 R197, RZ, RZ, R181 ;  /* 0x000000ffffc57224 */ /* 0x000fe400078e00b5 */
[----:B------:R-:W-:Y:S02]  /*18120*/  IMAD.MOV.U32 R181, RZ, RZ, R153 ;  /* 0x000000ffffb57224 */ /* 0x000fe400078e0099 */
[----:B------:R-:W-:Y:S01]  /*18130*/  FFMA.FTZ R153, R245, c[0x0][0x23c], -R137 ;  /* 0x00008f00f5997a23 */ /* 0x000fe20000010889 */
[-C--:B-1----:R-:W-:Y:S01]  /*18140*/  HMMA.16816.F32 R20, R140, R40.reuse, R20 ;  /* 0x000000288c14723c */ /* 0x082fe20000001814 */
[----:B------:R-:W-:Y:S02]  /*18150*/  IMAD.MOV.U32 R199, RZ, RZ, R197 ;  /* 0x000000ffffc77224 */ /* 0x000fe400078e00c5 */
[----:B------:R-:W-:Y:S01]  /*18160*/  IMAD.MOV.U32 R197, RZ, RZ, R155 ;  /* 0x000000ffffc57224 */ /* 0x000fe200078e009b */
[----:B------:R-:W-:Y:S01]  /*18170*/  MUFU.EX2 R201, R153 ;  /* 0x0000009900c97308 */ /* 0x000fe20000000800 */
[----:B------:R-:W-:Y:S02]  /*18180*/  IMAD.MOV.U32 R188, RZ, RZ, R182 ;  /* 0x000000ffffbc7224 */ /* 0x000fe400078e00b6 */
[----:B------:R-:W-:Y:S01]  /*18190*/  IMAD.MOV.U32 R182, RZ, RZ, R152 ;  /* 0x000000ffffb67224 */ /* 0x000fe200078e0098 */
[C---:B------:R-:W-:Y:S01]  /*181a0*/  HMMA.16816.F32 R24, R144.reuse, R40, R24 ;  /* 0x000000289018723c */ /* 0x040fe20000001818 */
[--C-:B------:R-:W-:Y:S05]  /*181b0*/  FFMA.FTZ R152, R249, c[0x0][0x23c], -R137.reuse ;  /* 0x00008f00f9987a23 */ /* 0x100fea0000010889 */
[----:B------:R-:W-:Y:S01]  /*181c0*/  MUFU.EX2 R249, R223 ;  /* 0x000000df00f97308 */ /* 0x000fe20000000800 */
[C---:B------:R-:W-:Y:S01]  /*181d0*/  FMUL.FTZ R40, R2.reuse, R184 ;  /* 0x000000b802287220 */ /* 0x040fe20000410000 */
[-C--:B------:R-:W-:Y:S01]  /*181e0*/  HMMA.16816.F32 R28, R144, R42.reuse, R28 ;  /* 0x0000002a901c723c */ /* 0x080fe2000000181c */
[----:B------:R-:W-:Y:S03]  /*181f0*/  FMUL.FTZ R41, R2, R185 ;  /* 0x000000b902297220 */ /* 0x000fe60000410000 */
[----:B---3--:R-:W-:Y:S01]  /*18200*/  FFMA.FTZ R3, R251, c[0x0][0x23c], -R137 ;  /* 0x00008f00fb037a23 */ /* 0x008fe20000010889 */
[----:B------:R-:W-:Y:S03]  /*18210*/  MOV R184, R169 ;  /* 0x000000a900b87202 */ /* 0x000fe60000000f00 */
[C---:B------:R-:W-:Y:S01]  /*18220*/  HMMA.16816.F32 R32, R140.reuse, R42, R32 ;  /* 0x0000002a8c20723c */ /* 0x040fe20000001820 */
[----:B------:R-:W-:Y:S06]  /*18230*/  MUFU.EX2 R251, R220 ;  /* 0x000000dc00fb7308 */ /* 0x000fec0000000800 */
[C---:B------:R-:W-:Y:S01]  /*18240*/  FMUL.FTZ R42, R0.reuse, R186 ;  /* 0x000000ba002a7220 */ /* 0x040fe20000410000 */
[-C--:B--2---:R-:W-:Y:S01]  /*18250*/  HMMA.16816.F32 R36, R140, R56.reuse, R36 ;  /* 0x000000388c24723c */ /* 0x084fe20000001824 */
[----:B------:R-:W-:Y:S02]  /*18260*/  FMUL.FTZ R43, R0, R187 ;  /* 0x000000bb002b7220 */ /* 0x000fe40000410000 */
[----:B------:R-:W-:Y:S01]  /*18270*/  MUFU.EX2 R245, R164 ;  /* 0x000000a400f57308 */ /* 0x000fe20000000800 */
[----:B------:R-:W-:Y:S04]  /*18280*/  IMAD.MOV.U32 R187, RZ, RZ, R163 ;  /* 0x000000ffffbb7224 */ /* 0x000fe800078e00a3 */
[C---:B------:R-:W-:Y:S05]  /*18290*/  HMMA.16816.F32 R40, R144.reuse, R56, R40 ;  /* 0x000000389028723c */ /* 0x040fea0000001828 */
[----:B------:R1:W-:Y:S02]  /*182a0*/  MUFU.EX2 R175, R3 ;  /* 0x0000000300af7308 */ /* 0x0003e40000000800 */
[C---:B------:R-:W-:Y:S01]  /*182b0*/  FMUL.FTZ R56, R2.reuse, R192 ;  /* 0x000000c002387220 */ /* 0x040fe20000410000 */
[-C--:B------:R-:W-:Y:S01]  /*182c0*/  HMMA.16816.F32 R44, R144, R58.reuse, R44 ;  /* 0x0000003a902c723c */ /* 0x080fe2000000182c */
[----:B------:R-:W-:Y:S03]  /*182d0*/  IMAD.MOV.U32 R192, RZ, RZ, R183 ;  /* 0x000000ffffc07224 */ /* 0x000fe600078e00b7 */
[----:B------:R-:W-:Y:S01]  /*182e0*/  FMUL.FTZ R57, R2, R193 ;  /* 0x000000c102397220 */ /* 0x000fe20000410000 */
[----:B------:R-:W-:Y:S01]  /*182f0*/  MOV R193, R154 ;  /* 0x0000009a00c17202 */ /* 0x000fe20000000f00 */
[----:B------:R-:W-:Y:S01]  /*18300*/  FADD.FTZ R154, R206, R157 ;  /* 0x0000009dce9a7221 */ /* 0x000fe20000010000 */
[----:B------:R-:W-:Y:S01]  /*18310*/  MUFU.EX2 R197, R197 ;  /* 0x000000c500c57308 */ /* 0x000fe20000000800 */
[C---:B------:R-:W-:Y:S07]  /*18320*/  HMMA.16816.F32 R48, R140.reuse, R58, R48 ;  /* 0x0000003a8c30723c */ /* 0x040fee0000001830 */
[C---:B------:R-:W-:Y:S01]  /*18330*/  FMUL.FTZ R58, R0.reuse, R194 ;  /* 0x000000c2003a7220 */ /* 0x040fe20000410000 */
[-C--:B------:R-:W-:Y:S01]  /*18340*/  HMMA.16816.F32 R52, R140, R148.reuse, R52 ;  /* 0x000000948c34723c */ /* 0x080fe20000001834 */
[----:B------:R-:W-:Y:S01]  /*18350*/  FMUL.FTZ R59, R0, R195 ;  /* 0x000000c3003b7220 */ /* 0x000fe20000410000 */
[----:B------:R-:W-:Y:S02]  /*18360*/  MUFU.EX2 R194, R193 ;  /* 0x000000c100c27308 */ /* 0x000fe40000000800 */
[--C-:B-1----:R-:W-:Y:S04]  /*18370*/  FFMA.FTZ R3, R250, c[0x0][0x23c], -R137.reuse ;  /* 0x00008f00fa037a23 */ /* 0x102fe80000010889 */
[C---:B------:R-:W-:Y:S04]  /*18380*/  HMMA.16816.F32 R56, R144.reuse, R148, R56 ;  /* 0x000000949038723c */ /* 0x040fe80000001838 */
[----:B------:R-:W-:Y:S04]  /*18390*/  MUFU.EX2 R250, R221 ;  /* 0x000000dd00fa7308 */ /* 0x000fe80000000800 */
[-C--:B------:R-:W-:Y:S06]  /*183a0*/  HMMA.16816.F32 R60, R144, R150.reuse, R60 ;  /* 0x00000096903c723c */ /* 0x080fec000000183c */
[----:B------:R1:W-:Y:S02]  /*183b0*/  MUFU.EX2 R176, R3 ;  /* 0x0000000300b07308 */ /* 0x0003e40000000800 */
[C---:B------:R-:W-:Y:S01]  /*183c0*/  HMMA.16816.F32 R64, R140.reuse, R150, R64 ;  /* 0x000000968c40723c */ /* 0x040fe20000001840 */
[----:B------:R-:W2:Y:S07]  /*183d0*/  LDSM.16.MT88.4 R148, [R213+0xe000] ;  /* 0x00e00000d594783b */ /* 0x000eae0000004200 */
[----:B------:R-:W-:Y:S10]  /*183e0*/  MUFU.EX2 R193, R192 ;  /* 0x000000c000c17308 */ /* 0x000ff40000000800 */
[----:B------:R-:W-:Y:S01]  /*183f0*/  MUFU.EX2 R192, R152 ;  /* 0x0000009800c07308 */ /* 0x000fe20000000800 */
[--C-:B-1----:R-:W-:Y:S02]  /*18400*/  FFMA.FTZ R3, R242, c[0x0][0x23c], -R137.reuse ;  /* 0x00008f00f2037a23 */ /* 0x102fe40000010889 */
[--C-:B------:R-:W-:Y:S07]  /*18410*/  FFMA.FTZ R242, R241, c[0x0][0x23c], -R137.reuse ;  /* 0x00008f00f1f27a23 */ /* 0x100fee0000010889 */
[----:B------:R1:W-:Y:S10]  /*18420*/  MUFU.EX2 R186, R3 ;  /* 0x0000000300ba7308 */ /* 0x0003f40000000800 */
[----:B------:R-:W-:Y:S01]  /*18430*/  MUFU.EX2 R196, R196 ;  /* 0x000000c400c47308 */ /* 0x000fe20000000800 */
[-C--:B--2---:R-:W-:Y:S09]  /*18440*/  HMMA.16816.F32 R68, R140, R148.reuse, R68 ;  /* 0x000000948c44723c */ /* 0x084ff20000001844 */
[----:B------:R-:W-:Y:S01]  /*18450*/  MUFU.EX2 R188, R188 ;  /* 0x000000bc00bc7308 */ /* 0x000fe20000000800 */
[C---:B------:R-:W-:Y:S02]  /*18460*/  HMMA.16816.F32 R72, R144.reuse, R148, R72 ;  /* 0x000000949048723c */ /* 0x040fe40000001848 */
[--C-:B-1----:R-:W-:Y:S06]  /*18470*/  FFMA.FTZ R3, R209, c[0x0][0x23c], -R138.reuse ;  /* 0x00008f00d1037a23 */ /* 0x102fec000001088a */
[-C--:B------:R-:W-:Y:S01]  /*18480*/  HMMA.16816.F32 R76, R144, R150.reuse, R76 ;  /* 0x00000096904c723c */ /* 0x080fe2000000184c */
[----:B------:R1:W-:Y:S07]  /*18490*/  MUFU.EX2 R169, R3 ;  /* 0x0000000300a97308 */ /* 0x0003ee0000000800 */
[C---:B------:R-:W-:Y:S01]  /*184a0*/  HMMA.16816.F32 R80, R140.reuse, R150, R80 ;  /* 0x000000968c50723c */ /* 0x040fe20000001850 */
[----:B------:R-:W2:Y:S02]  /*184b0*/  LDSM.16.MT88.4 R148, [R214+0xe000] ;  /* 0x00e00000d694783b */ /* 0x000ea40000004200 */
[----:B------:R-:W-:Y:S10]  /*184c0*/  MUFU.EX2 R199, R199 ;  /* 0x000000c700c77308 */ /* 0x000ff40000000800 */
[----:B------:R-:W-:Y:S01]  /*184d0*/  MUFU.EX2 R189, R189 ;  /* 0x000000bd00bd7308 */ /* 0x000fe20000000800 */
[--C-:B-1----:R-:W-:Y:S09]  /*184e0*/  FFMA.FTZ R3, R210, c[0x0][0x23c], -R138.reuse ;  /* 0x00008f00d2037a23 */ /* 0x102ff2000001088a */
[----:B------:R1:W-:Y:S10]  /*184f0*/  MUFU.EX2 R163, R3 ;  /* 0x0000000300a37308 */ /* 0x0003f40000000800 */
[----:B------:R-:W-:Y:S01]  /*18500*/  MUFU.EX2 R242, R242 ;  /* 0x000000f200f27308 */ /* 0x000fe20000000800 */
[-C--:B--2---:R-:W-:Y:S01]  /*18510*/  HMMA.16816.F32 R84, R140, R148.reuse, R84 ;  /* 0x000000948c54723c */ /* 0x084fe20000001854 */
[--C-:B-1----:R-:W-:Y:S07]  /*18520*/  FFMA.FTZ R3, R208, c[0x0][0x23c], -R138.reuse ;  /* 0x00008f00d0037a23 */ /* 0x102fee000001088a */
[C---:B------:R-:W-:Y:S01]  /*18530*/  HMMA.16816.F32 R88, R144.reuse, R148, R88 ;  /* 0x000000949058723c */ /* 0x040fe20000001858 */
[----:B------:R1:W-:Y:S07]  /*18540*/  MUFU.EX2 R168, R3 ;  /* 0x0000000300a87308 */ /* 0x0003ee0000000800 */
[-C--:B------:R-:W-:Y:S08]  /*18550*/  HMMA.16816.F32 R92, R144, R150.reuse, R92 ;  /* 0x00000096905c723c */ /* 0x080ff0000000185c */
[C---:B------:R-:W-:Y:S01]  /*18560*/  HMMA.16816.F32 R96, R140.reuse, R150, R96 ;  /* 0x000000968c60723c */ /* 0x040fe20000001860 */
[----:B------:R-:W2:Y:S03]  /*18570*/  LDSM.16.MT88.4 R148, [R216+0xe000] ;  /* 0x00e00000d894783b */ /* 0x000ea60000004200 */
[----:B-1----:R-:W-:Y:S02]  /*18580*/  FFMA.FTZ R3, R139, c[0x0][0x23c], -R138 ;  /* 0x00008f008b037a23 */ /* 0x002fe4000001088a */
[--C-:B------:R-:W-:Y:S02]  /*18590*/  FFMA.FTZ R139, R247, c[0x0][0x23c], -R137.reuse ;  /* 0x00008f00f78b7a23 */ /* 0x100fe40000010889 */
[----:B------:R-:W-:Y:S10]  /*185a0*/  MUFU.EX2 R247, R165 ;  /* 0x000000a500f77308 */ /* 0x000ff40000000800 */
[----:B------:R1:W-:Y:S10]  /*185b0*/  MUFU.EX2 R185, R3 ;  /* 0x0000000300b97308 */ /* 0x0003f40000000800 */
[----:B------:R3:W-:Y:S01]  /*185c0*/  MUFU.EX2 R195, R139 ;  /* 0x0000008b00c37308 */ /* 0x0007e20000000800 */
[-C--:B--2---:R-:W-:Y:S08]  /*185d0*/  HMMA.16816.F32 R100, R140, R148.reuse, R100 ;  /* 0x000000948c64723c */ /* 0x084ff00000001864 */
[C---:B------:R-:W-:Y:S01]  /*185e0*/  HMMA.16816.F32 R104, R144.reuse, R148, R104 ;  /* 0x000000949068723c */ /* 0x040fe20000001868 */
[--C-:B-1----:R-:W-:Y:S03]  /*185f0*/  FFMA.FTZ R3, R246, c[0x0][0x23c], -R137.reuse ;  /* 0x00008f00f6037a23 */ /* 0x102fe60000010889 */
[--C-:B------:R-:W-:Y:S01]  /*18600*/  FFMA.FTZ R246, R244, c[0x0][0x23c], -R137.reuse ;  /* 0x00008f00f4f67a23 */ /* 0x100fe20000010889 */
[----:B------:R1:W-:Y:S01]  /*18610*/  MUFU.EX2 R190, R3 ;  /* 0x0000000300be7308 */ /* 0x0003e20000000800 */
[----:B------:R-:W-:Y:S02]  /*18620*/  FFMA.FTZ R137, R211, c[0x0][0x23c], -R137 ;  /* 0x00008f00d3897a23 */ /* 0x000fe40000010889 */
[-C--:B------:R-:W-:Y:S01]  /*18630*/  HMMA.16816.F32 R108, R144, R150.reuse, R108 ;  /* 0x00000096906c723c */ /* 0x080fe2000000186c */
[----:B---3--:R-:W-:Y:S06]  /*18640*/  FADD.FTZ R139, R181, R154 ;  /* 0x0000009ab58b7221 */ /* 0x008fec0000010000 */
[----:B------:R-:W-:Y:S01]  /*18650*/  MUFU.EX2 R244, R166 ;  /* 0x000000a600f47308 */ /* 0x000fe20000000800 */
[C---:B------:R-:W-:Y:S01]  /*18660*/  HMMA.16816.F32 R112, R140.reuse, R150, R112 ;  /* 0x000000968c70723c */ /* 0x040fe20000001870 */
[----:B------:R-:W2:Y:S03]  /*18670*/  LDSM.16.MT88.4 R148, [R215+0xe000] ;  /* 0x00e00000d794783b */ /* 0x000ea60000004200 */
[----:B------:R-:W-:Y:S05]  /*18680*/  FADD.FTZ R161, R161, R139 ;  /* 0x0000008ba1a17221 */ /* 0x000fea0000010000 */
[----:B------:R-:W3:Y:S03]  /*18690*/  MUFU.EX2 R241, R137 ;  /* 0x0000008900f17308 */ /* 0x000ee60000000800 */
[----:B-1----:R-:W-:Y:S04]  /*186a0*/  FADD.FTZ R3, R159, R156 ;  /* 0x0000009c9f037221 */ /* 0x002fe80000010000 */
[----:B------:R-:W-:Y:S03]  /*186b0*/  FADD.FTZ R160, R160, R3 ;  /* 0x00000003a0a07221 */ /* 0x000fe60000010000 */
[----:B------:R-:W1:Y:S01]  /*186c0*/  MUFU.EX2 R246, R246 ;  /* 0x000000f600f67308 */ /* 0x000e620000000800 */
[----:B---3--:R-:W-:Y:S01]  /*186d0*/  F2FP.PACK_AB R206, R241, R242 ;  /* 0x000000f2f1ce723e */ /* 0x008fe200000000ff */
[-C--:B--2---:R-:W-:Y:S08]  /*186e0*/  HMMA.16816.F32 R116, R140, R148.reuse, R116 ;  /* 0x000000948c74723c */ /* 0x084ff00000001874 */
[C---:B------:R-:W-:Y:S01]  /*186f0*/  HMMA.16816.F32 R120, R144.reuse, R148, R120 ;  /* 0x000000949078723c */ /* 0x040fe20000001878 */
[----:B------:R-:W2:Y:S04]  /*18700*/  LDL.LU R148, [R1+0x40] ;  /* 0x0000400001947983 */ /* 0x000ea80000300800 */
[----:B------:R-:W3:Y:S02]  /*18710*/  LDL.LU R183, [R1+0x44] ;  /* 0x0000440001b77983 */ /* 0x000ee40000300800 */
[----:B------:R-:W-:Y:S01]  /*18720*/  F2FP.PACK_AB R149, R163, R169 ;  /* 0x000000a9a395723e */ /* 0x000fe200000000ff */
[-C--:B------:R-:W-:Y:S01]  /*18730*/  HMMA.16816.F32 R124, R144, R150.reuse, R124 ;  /* 0x00000096907c723c */ /* 0x080fe2000000187c */
[----:B------:R-:W4:Y:S07]  /*18740*/  LDSM.16.MT88.4 R144, [R213+0xc800] ;  /* 0x00c80000d590783b */ /* 0x000f2e0000004200 */
[----:B------:R-:W-:Y:S01]  /*18750*/  HMMA.16816.F32 R128, R140, R150, R128 ;  /* 0x000000968c80723c */ /* 0x000fe20000001880 */
[----:B------:R1:W5:Y:S04]  /*18760*/  LDL.LU R224, [R1+0xb4] ;  /* 0x0000b40001e07983 */ /* 0x0003680000300800 */
[----:B------:R1:W5:Y:S02]  /*18770*/  LDL.LU R223, [R1+0xb0] ;  /* 0x0000b00001df7983 */ /* 0x0003640000300800 */
[----:B------:R-:W-:Y:S02]  /*18780*/  F2FP.PACK_AB R140, R173, R170 ;  /* 0x000000aaad8c723e */ /* 0x000fe400000000ff */
[----:B------:R-:W-:Y:S03]  /*18790*/  F2FP.PACK_AB R141, R174, R172 ;  /* 0x000000acae8d723e */ /* 0x000fe600000000ff */
[----:B------:R-:W-:Y:S02]  /*187a0*/  F2FP.PACK_AB R142, R179, R177 ;  /* 0x000000b1b38e723e */ /* 0x000fe400000000ff */
[----:B------:R-:W-:Y:S02]  /*187b0*/  F2FP.PACK_AB R143, R180, R178 ;  /* 0x000000b2b48f723e */ /* 0x000fe400000000ff */
[----:B------:R-:W-:Y:S02]  /*187c0*/  F2FP.PACK_AB R150, R186, R176 ;  /* 0x000000b0ba96723e */ /* 0x000fe400000000ff */
[----:B------:R-:W-:Y:S03]  /*187d0*/  F2FP.PACK_AB R151, R185, R168 ;  /* 0x000000a8b997723e */ /* 0x000fe600000000ff */
[-C--:B----4-:R-:W-:Y:S01]  /*187e0*/  HMMA.16816.F32 R4, R140, R144.reuse, R4 ;  /* 0x000000908c04723c */ /* 0x090fe20000001804 */
[----:B--2---:R-:W-:Y:S01]  /*187f0*/  FFMA.FTZ R2, R2, R148, R204 ;  /* 0x0000009402027223 */ /* 0x004fe200000100cc */
[----:B------:R-:W-:Y:S02]  /*18800*/  F2FP.PACK_AB R148, R175, R171 ;  /* 0x000000abaf94723e */ /* 0x000fe400000000ff */
[----:B-1----:R-:W-:Y:S01]  /*18810*/  F2FP.PACK_AB R204, R243, R246 ;  /* 0x000000f6f3cc723e */ /* 0x002fe200000000ff */
[----:B------:R-:W-:Y:S02]  /*18820*/  FADD.FTZ R155, R205, R2 ;  /* 0x00000002cd9b7221 */ /* 0x000fe40000010000 */
[----:B---3--:R-:W-:Y:S02]  /*18830*/  FFMA.FTZ R0, R0, R183, R252 ;  /* 0x000000b700007223 */ /* 0x008fe400000100fc */
[C---:B------:R-:W-:Y:S01]  /*18840*/  HMMA.16816.F32 R8, R148.reuse, R144, R8 ;  /* 0x000000909408723c */ /* 0x040fe20000001808 */
[----:B------:R1:W-:Y:S02]  /*18850*/  MUFU.EX2 R252, R222 ;  /* 0x000000de00fc7308 */ /* 0x0003e40000000800 */
[----:B------:R-:W-:Y:S02]  /*18860*/  FADD.FTZ R0, R182, R0 ;  /* 0x00000000b6007221 */ /* 0x000fe40000010000 */
[----:B------:R-:W-:Y:S02]  /*18870*/  FFMA.FTZ R2, R187, c[0x0][0x23c], -R138 ;  /* 0x00008f00bb027a23 */ /* 0x000fe4000001088a */
[----:B------:R-:W-:Y:S01]  /*18880*/  FADD.FTZ R162, R162, R0 ;  /* 0x00000000a2a27221 */ /* 0x000fe20000010000 */
[-C--:B------:R-:W-:Y:S01]  /*18890*/  HMMA.16816.F32 R12, R148, R146.reuse, R12 ;  /* 0x00000092940c723c */ /* 0x080fe2000000180c */
[----:B------:R-:W-:Y:S02]  /*188a0*/  FFMA.FTZ R0, R219, c[0x0][0x23c], -R138 ;  /* 0x00008f00db007a23 */ /* 0x000fe4000001088a */
[----:B------:R2:W-:Y:S01]  /*188b0*/  MUFU.EX2 R187, R2 ;  /* 0x0000000200bb7308 */ /* 0x0005e20000000800 */
[----:B------:R-:W-:Y:S04]  /*188c0*/  FADD.FTZ R3, R212, R162 ;  /* 0x000000a2d4037221 */ /* 0x000fe80000010000 */
[C---:B------:R-:W-:Y:S01]  /*188d0*/  HMMA.16816.F32 R16, R140.reuse, R146, R16 ;  /* 0x000000928c10723c */ /* 0x040fe20000001810 */
[----:B------:R-:W3:Y:S03]  /*188e0*/  LDSM.16.MT88.4 R144, [R214+0xc800] ;  /* 0x00c80000d690783b */ /* 0x000ee60000004200 */
[----:B------:R-:W-:Y:S01]  /*188f0*/  FADD.FTZ R3, R169, R3 ;  /* 0x00000003a9037221 */ /* 0x000fe20000010000 */
[----:B------:R4:W-:Y:S04]  /*18900*/  MUFU.EX2 R210, R0 ;  /* 0x0000000000d27308 */ /* 0x0009e80000000800 */
[----:B-1----:R1:W5:Y:S04]  /*18910*/  LDL.LU R222, [R1+0xac] ;  /* 0x0000ac0001de7983 */ /* 0x0023680000300800 */
[----:B------:R1:W5:Y:S04]  /*18920*/  LDL.LU R221, [R1+0xa8] ;  /* 0x0000a80001dd7983 */ /* 0x0003680000300800 */
[----:B------:R1:W5:Y:S01]  /*18930*/  LDL.LU R220, [R1+0xa4] ;  /* 0x0000a40001dc7983 */ /* 0x0003620000300800 */
[--C-:B--2---:R-:W-:Y:S03]  /*18940*/  FFMA.FTZ R2, R198, c[0x0][0x23c], -R138.reuse ;  /* 0x00008f00c6027a23 */ /* 0x104fe6000001088a */
[----:B------:R1:W5:Y:S01]  /*18950*/  LDL.LU R219, [R1+0xa0] ;  /* 0x0000a00001db7983 */ /* 0x0003620000300800 */
[----:B------:R2:W-:Y:S01]  /*18960*/  MUFU.EX2 R198, R2 ;  /* 0x0000000200c67308 */ /* 0x0005e20000000800 */
[--C-:B----4-:R-:W-:Y:S02]  /*18970*/  FFMA.FTZ R0, R218, c[0x0][0x23c], -R138.reuse ;  /* 0x00008f00da007a23 */ /* 0x110fe4000001088a */
[----:B------:R1:W5:Y:S07]  /*18980*/  LDL.LU R218, [R1+0x9c] ;  /* 0x00009c0001da7983 */ /* 0x00036e0000300800 */
[----:B------:R4:W1:Y:S01]  /*18990*/  MUFU.EX2 R211, R0 ;  /* 0x0000000000d37308 */ /* 0x0008620000000800 */
[-C--:B---3--:R-:W-:Y:S01]  /*189a0*/  HMMA.16816.F32 R20, R140, R144.reuse, R20 ;  /* 0x000000908c14723c */ /* 0x088fe20000001814 */
[--C-:B--2---:R-:W-:Y:S07]  /*189b0*/  FFMA.FTZ R2, R191, c[0x0][0x23c], -R138.reuse ;  /* 0x00008f00bf027a23 */ /* 0x104fee000001088a */
[C---:B------:R-:W-:Y:S01]  /*189c0*/  HMMA.16816.F32 R24, R148.reuse, R144, R24 ;  /* 0x000000909418723c */ /* 0x040fe20000001818 */
[----:B------:R2:W-:Y:S07]  /*189d0*/  MUFU.EX2 R191, R2 ;  /* 0x0000000200bf7308 */ /* 0x0005ee0000000800 */
[-C--:B------:R-:W-:Y:S01]  /*189e0*/  HMMA.16816.F32 R28, R148, R146.reuse, R28 ;  /* 0x00000092941c723c */ /* 0x080fe2000000181c */
[--C-:B----4-:R-:W-:Y:S02]  /*189f0*/  FFMA.FTZ R0, R217, c[0x0][0x23c], -R138.reuse ;  /* 0x00008f00d9007a23 */ /* 0x110fe4000001088a */
[----:B------:R3:W5:Y:S01]  /*18a00*/  LDL.LU R217, [R1+0x98] ;  /* 0x0000980001d97983 */ /* 0x0007620000300800 */
[----:B-1----:R-:W-:Y:S01]  /*18a10*/  F2FP.PACK_AB R205, R211, R210 ;  /* 0x000000d2d3cd723e */ /* 0x002fe200000000ff */
[----:B------:R1:W-:Y:S02]  /*18a20*/  MUFU.EX2 R209, R0 ;  /* 0x0000000000d17308 */ /* 0x0003e40000000800 */
[----:B------:R3:W5:Y:S01]  /*18a30*/  LDL.LU R212, [R1+0x94] ;  /* 0x0000940001d47983 */ /* 0x0007620000300800 */
[C---:B------:R-:W-:Y:S03]  /*18a40*/  HMMA.16816.F32 R32, R140.reuse, R146, R32 ;  /* 0x000000928c20723c */ /* 0x040fe60000001820 */
[----:B------:R-:W4:Y:S01]  /*18a50*/  LDSM.16.MT88.4 R144, [R216+0xc800] ;  /* 0x00c80000d890783b */ /* 0x000f220000004200 */
[--C-:B--2---:R-:W-:Y:S02]  /*18a60*/  FFMA.FTZ R2, R184, c[0x0][0x23c], -R138.reuse ;  /* 0x00008f00b8027a23 */ /* 0x104fe4000001088a */
[----:B------:R-:W-:Y:S02]  /*18a70*/  FFMA.FTZ R138, R136, c[0x0][0x23c], -R138 ;  /* 0x00008f00888a7a23 */ /* 0x000fe4000001088a */
[----:B------:R2:W-:Y:S01]  /*18a80*/  MUFU.EX2 R202, R2 ;  /* 0x0000000200ca7308 */ /* 0x0005e20000000800 */
[----:B-1----:R-:W-:Y:S04]  /*18a90*/  FADD.FTZ R0, R172, R160 ;  /* 0x000000a0ac007221 */ /* 0x002fe80000010000 */
[----:B------:R-:W-:Y:S05]  /*18aa0*/  FADD.FTZ R136, R174, R0 ;  /* 0x00000000ae887221 */ /* 0x000fea0000010000 */
[----:B------:R1:W1:Y:S01]  /*18ab0*/  MUFU.EX2 R208, R138 ;  /* 0x0000008a00d07308 */ /* 0x0002620000000800 */
[----:B------:R-:W-:Y:S04]  /*18ac0*/  FADD.FTZ R0, R163, R3 ;  /* 0x00000003a3007221 */ /* 0x000fe80000010000 */
[----:B------:R-:W-:Y:S02]  /*18ad0*/  FADD.FTZ R0, R168, R0 ;  /* 0x00000000a8007221 */ /* 0x000fe40000010000 */
[----:B--2---:R-:W-:Y:S02]  /*18ae0*/  FADD.FTZ R2, R158, R155 ;  /* 0x0000009b9e027221 */ /* 0x004fe40000010000 */
[----:B------:R-:W-:Y:S01]  /*18af0*/  LDSM.16.MT88.4 R152, [R214+0xd000] ;  /* 0x00d00000d698783b */ /* 0x000fe20000004200 */
[-C--:B----4-:R-:W-:Y:S01]  /*18b00*/  HMMA.16816.F32 R36, R140, R144.reuse, R36 ;  /* 0x000000908c24723c */ /* 0x090fe20000001824 */
[----:B------:R-:W-:Y:S02]  /*18b10*/  FADD.FTZ R139, R167, R2 ;  /* 0x00000002a78b7221 */ /* 0x000fe40000010000 */
[----:B------:R-:W-:Y:S02]  /*18b20*/  FADD.FTZ R2, R170, R161 ;  /* 0x000000a1aa027221 */ /* 0x000fe40000010000 */
[----:B------:R-:W-:Y:S02]  /*18b30*/  FADD.FTZ R139, R171, R139 ;  /* 0x0000008bab8b7221 */ /* 0x000fe40000010000 */
[----:B------:R-:W-:Y:S01]  /*18b40*/  LDSM.16.MT88.4 R156, [R216+0xd000] ;  /* 0x00d00000d89c783b */ /* 0x000fe20000004200 */
[C---:B------:R-:W-:Y:S01]  /*18b50*/  HMMA.16816.F32 R40, R148.reuse, R144, R40 ;  /* 0x000000909428723c */ /* 0x040fe20000001828 */
[----:B------:R-:W-:Y:S03]  /*18b60*/  FADD.FTZ R137, R173, R2 ;  /* 0x00000002ad897221 */ /* 0x000fe60000010000 */
[----:B------:R-:W-:Y:S01]  /*18b70*/  FADD.FTZ R2, R175, R139 ;  /* 0x0000008baf027221 */ /* 0x000fe20000010000 */
[----:B-1----:R-:W-:Y:S01]  /*18b80*/  F2FP.PACK_AB R138, R252, R249 ;  /* 0x000000f9fc8a723e */ /* 0x002fe200000000ff */
[----:B------:R-:W-:Y:S01]  /*18b90*/  FADD.FTZ R3, R177, R137 ;  /* 0x00000089b1037221 */ /* 0x000fe20000010000 */
[----:B------:R-:W-:Y:S01]  /*18ba0*/  LDSM.16.MT88.4 R164, [R213+0xd800] ;  /* 0x00d80000d5a4783b */ /* 0x000fe20000004200 */
[-C--:B------:R-:W-:Y:S01]  /*18bb0*/  HMMA.16816.F32 R44, R148, R146.reuse, R44 ;  /* 0x00000092942c723c */ /* 0x080fe2000000182c */
[----:B------:R-:W-:Y:S03]  /*18bc0*/  F2FP.PACK_AB R137, R248, R245 ;  /* 0x000000f5f889723e */ /* 0x000fe600000000ff */
[----:B------:R-:W-:Y:S01]  /*18bd0*/  F2FP.PACK_AB R139, R251, R250 ;  /* 0x000000fafb8b723e */ /* 0x000fe200000000ff */
[----:B------:R-:W-:Y:S01]  /*18be0*/  FADD.FTZ R184, R179, R3 ;  /* 0x00000003b3b87221 */ /* 0x000fe20000010000 */
[----:B------:R-:W-:Y:S01]  /*18bf0*/  F2FP.PACK_AB R207, R208, R209 ;  /* 0x000000d1d0cf723e */ /* 0x000fe200000000ff */
[----:B------:R-:W-:Y:S01]  /*18c00*/  FADD.FTZ R2, R176, R2 ;  /* 0x00000002b0027221 */ /* 0x000fe20000010000 */
        /* <DEDUP_REMOVED lines=34> */
[-C--:B------:R-:W-:Y:S03]  /*18e30*/  F2FP.PACK_AB R147, R202, R191.reuse ;  /* 0x000000bfca93723e */ /* 0x080fe600000000ff */
        /* <DEDUP_REMOVED lines=37> */
[-C--:B------:R-:W-:Y:S07]  /*19090*/  HMMA.16816.F32 R124, R144, R154.reuse, R124 ;  /* 0x0000009a907c723c */ /* 0x080fee000000187c */
[----:B------:R-:W-:Y:S01]  /*190a0*/  FADD.FTZ R144, R178, R136 ;  /* 0x00000088b2907221 */ /* 0x000fe20000010000 */
[----:B------:R-:W-:Y:S01]  /*190b0*/  HMMA.16816.F32 R128, R140, R154, R128 ;  /* 0x0000009a8c80723c */ /* 0x000fe20000001880 */
[----:B------:R-:W-:Y:S01]  /*190c0*/  F2FP.PACK_AB R136, R247, R244 ;  /* 0x000000f4f788723e */ /* 0x000fe200000000ff */
[----:B------:R-:W2:Y:S02]  /*190d0*/  LDSM.16.MT88.4 R140, [R215+0xd800] ;  /* 0x00d80000d78c783b */ /* 0x000ea40000004200 */
        /* <DEDUP_REMOVED lines=14> */
[----:B------:R-:W-:Y:S01]  /*191c0*/  IMAD.MOV.U32 R21, RZ, RZ, R200 ;  /* 0x000000ffff157224 */ /* 0x000fe200078e00c8 */
[----:B------:R-:W-:Y:S01]  /*191d0*/  MOV R27, R191 ;  /* 0x000000bf001b7202 */ /* 0x000fe20000000f00 */
[----:B------:R-:W-:Y:S04]  /*191e0*/  IMAD.MOV.U32 R26, RZ, RZ, R190 ;  /* 0x000000ffff1a7224 */ /* 0x000fe800078e00be */
[----:B------:R-:W-:Y:S02]  /*191f0*/  IMAD.MOV.U32 R25, RZ, RZ, R189 ;  /* 0x000000ffff197224 */ /* 0x000fe400078e00bd */
[----:B------:R-:W-:Y:S02]  /*19200*/  IMAD.MOV.U32 R24, RZ, RZ, R188 ;  /* 0x000000ffff187224 */ /* 0x000fe400078e00bc */
[-C--:B------:R-:W-:Y:S07]  /*19210*/  HMMA.16816.F32 R188, R204, R158.reuse, R28 ;  /* 0x0000009eccbc723c */ /* 0x080fee000000181c */
[----:B------:R-:W-:Y:S01]  /*19220*/  IMAD.MOV.U32 R31, RZ, RZ, R198 ;  /* 0x000000ffff1f7224 */ /* 0x000fe200078e00c6 */
[C---:B------:R-:W-:Y:S01]  /*19230*/  HMMA.16816.F32 R156, R136.reuse, R158, R32 ;  /* 0x0000009e889c723c */ /* 0x040fe20000001820 */
[----:B------:R-:W-:Y:S03]  /*19240*/  IMAD.MOV.U32 R30, RZ, RZ, R195 ;  /* 0x000000ffff1e7224 */ /* 0x000fe600078e00c3 */
[----:B------:R-:W-:Y:S01]  /*19250*/  MOV R28, R197 ;  /* 0x000000c5001c7202 */ /* 0x000fe20000000f00 */
[----:B------:R-:W-:Y:S02]  /*19260*/  IMAD.MOV.U32 R29, RZ, RZ, R196 ;  /* 0x000000ffff1d7224 */ /* 0x000fe400078e00c4 */
[----:B------:R-:W-:Y:S01]  /*19270*/  IMAD.MOV.U32 R35, RZ, RZ, R187 ;  /* 0x000000ffff237224 */ /* 0x000fe200078e00bb */
[-C--:B-1----:R-:W-:Y:S01]  /*19280*/  HMMA.16816.F32 R152, R136, R148.reuse, R36 ;  /* 0x000000948898723c */ /* 0x082fe20000001824 */
[----:B------:R-:W-:Y:S03]  /*19290*/  IMAD.MOV.U32 R32, RZ, RZ, R194 ;  /* 0x000000ffff207224 */ /* 0x000fe600078e00c2 */
[----:B------:R-:W-:Y:S01]  /*192a0*/  MOV R34, R192 ;  /* 0x000000c000227202 */ /* 0x000fe20000000f00 */
[----:B------:R-:W-:Y:S02]  /*192b0*/  IMAD.MOV.U32 R33, RZ, RZ, R193 ;  /* 0x000000ffff217224 */ /* 0x000fe400078e00c1 */
[----:B------:R-:W-:Y:S02]  /*192c0*/  IMAD.MOV.U32 R39, RZ, RZ, R184 ;  /* 0x000000ffff277224 */ /* 0x000fe400078e00b8 */
[----:B------:R-:W-:Y:S03]  /*192d0*/  IMAD.MOV.U32 R37, RZ, RZ, R186 ;  /* 0x000000ffff257224 */ /* 0x000fe600078e00ba */
[----:B------:R-:W-:Y:S02]  /*192e0*/  IMAD.MOV.U32 R38, RZ, RZ, R185 ;  /* 0x000000ffff267224 */ /* 0x000fe400078e00b9 */
[C---:B------:R-:W-:Y:S01]  /*192f0*/  HMMA.16816.F32 R184, R204.reuse, R148, R40 ;  /* 0x00000094ccb8723c */ /* 0x040fe20000001828 */
[----:B------:R-:W-:Y:S02]  /*19300*/  FADD.FTZ R2, R37, R2 ;  /* 0x0000000225027221 */ /* 0x000fe40000010000 */
[----:B------:R-:W-:Y:S02]  /*19310*/  FADD.FTZ R0, R38, R0 ;  /* 0x0000000026007221 */ /* 0x000fe40000010000 */
[----:B------:R-:W-:Y:S02]  /*19320*/  FADD.FTZ R2, R34, R2 ;  /* 0x0000000222027221 */ /* 0x000fe40000010000 */
[----:B------:R-:W-:Y:S01]  /*19330*/  FADD.FTZ R0, R35, R0 ;  /* 0x0000000023007221 */ /* 0x000fe20000010000 */
[-C--:B------:R-:W-:Y:S01]  /*19340*/  HMMA.16816.F32 R196, R204, R150.reuse, R44 ;  /* 0x00000096ccc4723c */ /* 0x080fe2000000182c */
[----:B------:R-:W-:Y:S07]  /*19350*/  FADD.FTZ R3, R33, R3 ;  /* 0x0000000321037221 */ /* 0x000fee0000010000 */
[C---:B------:R-:W-:Y:S08]  /*19360*/  HMMA.16816.F32 R148, R136.reuse, R150, R48 ;  /* 0x000000968894723c */ /* 0x040ff00000001830 */
[-C--:B--2---:R-:W-:Y:S08]  /*19370*/  HMMA.16816.F32 R144, R136, R140.reuse, R52 ;  /* 0x0000008c8890723c */ /* 0x084ff00000001834 */
[C---:B------:R-:W-:Y:S08]  /*19380*/  HMMA.16816.F32 R192, R204.reuse, R140, R56 ;  /* 0x0000008cccc0723c */ /* 0x040ff00000001838 */
[-C--:B------:R-:W-:Y:S08]  /*19390*/  HMMA.16816.F32 R200, R204, R142.reuse, R60 ;  /* 0x0000008eccc8723c */ /* 0x080ff0000000183c */
[C---:B------:R-:W-:Y:S08]  /*193a0*/  HMMA.16816.F32 R140, R136.reuse, R142, R64 ;  /* 0x0000008e888c723c */ /* 0x040ff00000001840 */
[-C--:B------:R-:W-:Y:S08]  /*193b0*/  HMMA.16816.F32 R68, R136, R4.reuse, R68 ;  /* 0x000000048844723c */ /* 0x080ff00000001844 */
[C---:B------:R-:W-:Y:S07]  /*193c0*/  HMMA.16816.F32 R72, R204.reuse, R4, R72 ;  /* 0x00000004cc48723c */ /* 0x040fee0000001848 */
[----:B------:R-:W-:Y:S01]  /*193d0*/  FADD.FTZ R5, R30, R2 ;  /* 0x000000021e057221 */ /* 0x000fe20000010000 */
[-C--:B------:R-:W-:Y:S01]  /*193e0*/  HMMA.16816.F32 R76, R204, R6.reuse, R76 ;  /* 0x00000006cc4c723c */ /* 0x080fe2000000184c */
[----:B------:R-:W-:Y:S07]  /*193f0*/  FADD.FTZ R4, R32, R39 ;  /* 0x0000002720047221 */ /* 0x000fee0000010000 */
        /* <DEDUP_REMOVED lines=37> */
[----:B------:R1:W-:Y:S01]  /*19650*/  STL [R1+0x3c], R3 ;  /* 0x00003c0301007387 */ /* 0x0003e20000100800 */
[C---:B------:R-:W-:Y:S01]  /*19660*/  HMMA.16816.F32 R120, R204.reuse, R16, R120 ;  /* 0x00000010cc78723c */ /* 0x040fe20000001878 */
[----:B------:R-:W-:Y:S05]  /*19670*/  FADD.FTZ R2, R241, R2 ;  /* 0x00000002f1027221 */ /* 0x000fea0000010000 */
[----:B------:R3:W-:Y:S02]  /*19680*/  STL [R1+0x40], R2 ;  /* 0x0000400201007387 */ /* 0x0007e40000100800 */
[-C--:B------:R-:W-:Y:S02]  /*19690*/  HMMA.16816.F32 R124, R204, R18.reuse, R124 ;  /* 0x00000012cc7c723c */ /* 0x080fe4000000187c */
[----:B------:R3:W-:Y:S06]  /*196a0*/  STL [R1+0x44], R0 ;  /* 0x0000440001007387 */ /* 0x0007ec0000100800 */
[----:B------:R-:W-:Y:S07]  /*196b0*/  HMMA.16816.F32 R128, R136, R18, R128 ;  /* 0x000000128880723c */ /* 0x000fee0000001880 */
[----:B------:R-:W-:Y:S01]  /*196c0*/  IMAD.MOV.U32 R136, RZ, RZ, R133 ;  /* 0x000000ffff887224 */ /* 0x000fe200078e0085 */
[----:B------:R-:W-:Y:S01]  /*196d0*/  MOV R138, R132 ;  /* 0x00000084008a7202 */ /* 0x000fe20000000f00 */
[----:B-1----:R-:W-:Y:S03]  /*196e0*/  IMAD.MOV.U32 R3, RZ, RZ, R135 ;  /* 0x000000ffff037224 */ /* 0x002fe600078e0087 */
[----:B------:R-:W-:Y:S01]  /*196f0*/  IMAD.MOV.U32 R137, RZ, RZ, R134 ;  /* 0x000000ffff897224 */ /* 0x000fe200078e0086 */
[----:B---3-5:R-:W-:-:S05]  /*19700*/  @P0 BRA `(.L_x_482) ;  /* 0xffffabe000000947 */ /* 0x028fca000383ffff */
.L_x_481:
[----:B-1----:R-:W2:Y:S01]  /*19710*/  LDL.LU R2, [R1+0x38] ;  /* 0x0000380001027983 */ /* 0x002ea20000300800 */
        /* <DEDUP_REMOVED lines=439> */
.L_x_486:
[----:B--234-:R-:W-:Y:S05]  /*1b290*/  BSYNC B0 ;  /* 0x0000000000007941 */ /* 0x01cfea0003800000 */
.L_x_485:
        /* <DEDUP_REMOVED lines=27> */
.L_x_488:
[----:B-1----:R-:W-:Y:S05]  /*1b450*/  BSYNC B0 ;  /* 0x0000000000007941 */ /* 0x002fea0003800000 */
.L_x_487:
        /* <DEDUP_REMOVED lines=16> */
.L_x_490:
[----:B------:R-:W-:Y:S05]  /*1b560*/  BSYNC B0 ;  /* 0x0000000000007941 */ /* 0x000fea0003800000 */
.L_x_489:
        /* <DEDUP_REMOVED lines=16> */
.L_x_492:
[----:B------:R-:W-:Y:S05]  /*1b670*/  BSYNC B0 ;  /* 0x0000000000007941 */ /* 0x000fea0003800000 */
.L_x_491:
        /* <DEDUP_REMOVED lines=16> */
.L_x_494:
[----:B------:R-:W-:Y:S05]  /*1b780*/  BSYNC B0 ;  /* 0x0000000000007941 */ /* 0x000fea0003800000 */
.L_x_493:
        /* <DEDUP_REMOVED lines=16> */
.L_x_496:
[----:B------:R-:W-:Y:S05]  /*1b890*/  BSYNC B0 ;  /* 0x0000000000007941 */ /* 0x000fea0003800000 */
.L_x_495:
        /* <DEDUP_REMOVED lines=16> */
.L_x_498:
[----:B------:R-:W-:Y:S05]  /*1b9a0*/  BSYNC B0 ;  /* 0x0000000000007941 */ /* 0x000fea0003800000 */
.L_x_497:
        /* <DEDUP_REMOVED lines=16> */
.L_x_500:
[----:B------:R-:W-:Y:S05]  /*1bab0*/  BSYNC B0 ;  /* 0x0000000000007941 */ /* 0x000fea0003800000 */
.L_x_499:
        /* <DEDUP_REMOVED lines=16> */
.L_x_501:
        /* <DEDUP_REMOVED lines=12> */
.L_x_2381:


//--------------------- .text._ZN5flash16flash_fwd_kernelI23Flash_fwd_kernel_traitsILi128ELi128ELi64ELi4ELb0ELb0EN7cutlass6half_tE19Flash_kernel_traitsILi128ELi128ELi64ELi4ES3_EELb0ELb0ELb1ELb0ELb0ELb0ELb0ELb0EEEvNS_16Flash_fwd_paramsE --------------------------
	.section	.text._ZN5flash16flash_fwd_kernelI23Flash_fwd_kernel_traitsILi128ELi128ELi64ELi4ELb0ELb0EN7cutlass6half_tE19Flash_kernel_traitsILi128ELi128ELi64ELi4ES3_EELb0ELb0ELb1ELb0ELb0ELb0ELb0ELb0EEEvNS_16Flash_fwd_paramsE,"ax",@progbits
	.sectioninfo	@"SHI_REGISTERS=255"
	.align	128
        .global         _ZN5flash16flash_fwd_kernelI23Flash_fwd_kernel_traitsILi128ELi128ELi64ELi4ELb0ELb0EN7cutlass6half_tE19Flash_kernel_traitsILi128ELi128ELi64ELi4ES3_EELb0ELb0ELb1ELb0ELb0ELb0ELb0ELb0EEEvNS_16Flash_fwd_paramsE
        .type           _ZN5flash16flash_fwd_kernelI23Flash_fwd_kernel_traitsILi128ELi128ELi64ELi4ELb0ELb0EN7cutlass6half_tE19Flash_kernel_traitsILi128ELi128ELi64ELi4ES3_EELb0ELb0ELb1ELb0ELb0ELb0ELb0ELb0EEEvNS_16Flash_fwd_paramsE,@function
        .size           _ZN5flash16flash_fwd_kernelI23Flash_fwd_kernel_traitsILi128ELi128ELi64ELi4ELb0ELb0EN7cutlass6half_tE19Flash_kernel_traitsILi128ELi128ELi64ELi4ES3_EELb0ELb0ELb1ELb0ELb0ELb0ELb0ELb0EEEvNS_16Flash_fwd_paramsE,(.L_x_2382 - _ZN5flash16flash_fwd_kernelI23Flash_fwd_kernel_traitsILi128ELi128ELi64ELi4ELb0ELb0EN7cutlass6half_tE19Flash_kernel_traitsILi128ELi128ELi64ELi4ES3_EELb0ELb0ELb1ELb0ELb0ELb0ELb0ELb0EEEvNS_16Flash_fwd_paramsE)
        .other          _ZN5flash16flash_fwd_kernelI23Flash_fwd_kernel_traitsILi128ELi128ELi64ELi4ELb0ELb0EN7cutlass6half_tE19Flash_kernel_traitsILi128ELi128ELi64ELi4ES3_EELb0ELb0ELb1ELb0ELb0ELb0ELb0ELb0EEEvNS_16Flash_fwd_paramsE,@"STO_CUDA_ENTRY STV_DEFAULT"
_ZN5flash16flash_fwd_kernelI23Flash_fwd_kernel_traitsILi128ELi128ELi64ELi4ELb0ELb0EN7cutlass6half_tE19Flash_kernel_traitsILi128ELi128ELi64ELi4ES3_EELb0ELb0ELb1ELb0ELb0ELb0ELb0ELb0EEEvNS_16Flash_fwd_paramsE:
.text._ZN5flash16flash_fwd_kernelI23Flash_fwd_kernel_traitsILi128ELi128ELi64ELi4ELb0ELb0EN7cutlass6half_tE19Flash_kernel_traitsILi128ELi128ELi64ELi4ES3_EELb0ELb0ELb1ELb0ELb0ELb0ELb0ELb0EEEvNS_16Flash_fwd_paramsE:
        /* <DEDUP_REMOVED lines=56> */
.L_x_502:
[----:B------:R-:W-:Y:S02]  /*0380*/  ULDC UR6, c[0x0][0x218] ;  /* 0x0000860000067ab9 */ /* 0x000fe40000000800 */
.L_x_503:
        /* <DEDUP_REMOVED lines=52> */
[----:B------:R-:W-:Y:S01]  /*06d0*/  IMAD.U32 R6, RZ, RZ, UR14 ;  /* 0x0000000eff067e24 */ /* 0x000fe2000f8e00ff */
[----:B------:R-:W-:Y:S01]  /*06e0*/  ULDC.U8 UR16, c[0x0][0x328] ;  /* 0x0000ca0000107ab9 */ /* 0x000fe20000000000 */
        /* <DEDUP_REMOVED lines=9> */
[----:B------:R-:W-:Y:S01]  /*0780*/  @!UP0 UIMAD.WIDE.U32 UR20, UR12, UR6, URZ ;  /* 0x000000060c1482a5 */ /* 0x000fe2000f8e003f */
[----:B------:R-:W-:Y:S01]  /*0790*/  IMAD.SHL.U32 R14, R15, 0x8, RZ ;  /* 0x000000080f0e7824 */ /* 0x000fe200078e00ff */
[----:B------:R-:W-:-:S02]  /*07a0*/  ULDC.64 UR4, c[0x0][0x1f0] ;  /* 0x00007c0000047ab9 */ /* 0x000fc40000000a00 */
[----:B------:R-:W-:Y:S01]  /*07b0*/  UIMAD UR4, UR9, UR4, URZ ;  /* 0x00000004090472a4 */ /* 0x000fe2000f8e023f */
[----:B------:R-:W-:Y:S01]  /*07c0*/  IMAD.WIDE R6, R6, 0x80, R8 ;  /* 0x0000008006067825 */ /* 0x000fe200078e0208 */
[----:B------:R-:W-:Y:S01]  /*07d0*/  @!UP0 UIMAD UR9, UR10, UR6, URZ ;  /* 0x000000060a0982a4 */ /* 0x000fe2000f8e023f */
[----:B------:R-:W-:Y:S01]  /*07e0*/  IADD3 R23, R14, 0x40, RZ ;  /* 0x000000400e177810 */ /* 0x000fe20007ffe0ff */
[----:B------:R-:W-:Y:S02]  /*07f0*/  UIMAD UR5, UR13, UR5, UR4 ;  /* 0x000000050d0572a4 */ /* 0x000fe4000f8e0204 */
[----:B------:R-:W-:Y:S02]  /*0800*/  ULDC.U8 UR10, c[0x0][0x329] ;  /* 0x0000ca40000a7ab9 */ /* 0x000fe40000000000 */
[----:B------:R-:W-:Y:S02]  /*0810*/  UISETP.NE.AND UP1, UPT, UR10, URZ, UPT ;  /* 0x0000003f0a00728c */ /* 0x000fe4000bf25270 */
[----:B------:R-:W-:-:S02]  /*0820*/  @!UP0 UIMAD UR9, UR12, UR7, UR9 ;  /* 0x000000070c0982a4 */ /* 0x000fc4000f8e0209 */
[----:B------:R-:W-:Y:S02]  /*0830*/  UISETP.NE.OR UP3, UPT, UR10, URZ, !UP2 ;  /* 0x0000003f0a00728c */ /* 0x000fe4000d765670 */
[----:B------:R-:W-:Y:S02]  /*0840*/  ULDC UR7, c[0x0][0x214] ;  /* 0x0000850000077ab9 */ /* 0x000fe40000000800 */
[----:B------:R-:W-:Y:S02]  /*0850*/  ULDC UR6, c[0x0][0x234] ;  /* 0x00008d0000067ab9 */ /* 0x000fe40000000800 */
[----:B------:R-:W-:Y:S02]  /*0860*/  ULDC UR4, c[0x0][0x1c0] ;  /* 0x0000700000047ab9 */ /* 0x000fe40000000800 */
[----:B------:R-:W-:Y:S02]  /*0870*/  @UP1 ULDC UR16, c[0x0][0x210] ;  /* 0x0000840000101ab9 */ /* 0x000fe40000000800 */
[----:B------:R-:W-:-:S02]  /*0880*/  @UP1 UIMAD UR16, UR16, UR7, URZ ;  /* 0x00000007101012a4 */ /* 0x000fc4000f8e023f */
[----:B------:R-:W-:Y:S02]  /*0890*/  @!UP1 USEL UR16, UR7, UR6, !UP2 ;  /* 0x0000000607109287 */ /* 0x000fe4000d000000 */
[----:B------:R-:W-:Y:S02]  /*08a0*/  @UP0 UMOV UR10, UR22 ;  /* 0x00000016000a0c82 */ /* 0x000fe40008000000 */
[----:B------:R-:W-:Y:S02]  /*08b0*/  @UP1 UMOV UR22, 0x1 ;  /* 0x0000000100161882 */ /* 0x000fe40000000000 */
[----:B------:R-:W-:Y:S02]  /*08c0*/  @!UP1 UIMAD UR22, UR16, UR4, URZ ;  /* 0x00000004101692a4 */ /* 0x000fe4000f8e023f */
[----:B------:R-:W-:Y:S02]  /*08d0*/  @!UP0 UMOV UR10, UR20 ;  /* 0x00000014000a8c82 */ /* 0x000fe40008000000 */
[----:B------:R-:W-:Y:S01]  /*08e0*/  @!UP0 UIADD3 UR8, UR21, UR9, URZ ;  /* 0x0000000915088290 */ /* 0x000fe2000fffe03f */
[----:B------:R-:W-:Y:S01]  /*08f0*/  IADD3 R2, P0, R14, UR10, RZ ;  /* 0x0000000a0e027c10 */ /* 0x000fe2000ff1e0ff */
[----:B------:R-:W-:-:S02]  /*0900*/  UIADD3 UR17, -UR15, UR17, URZ ;  /* 0x000000110f117290 */ /* 0x000fc4000fffe13f */
[----:B------:R-:W-:Y:S02]  /*0910*/  @!UP3 UIMAD UR20, UR12, UR7, URZ ;  /* 0x000000070c14b2a4 */ /* 0x000fe4000f8e023f */
[----:B------:R-:W-:Y:S01]  /*0920*/  UIMAD UR22, UR12, UR22, URZ ;  /* 0x000000160c1672a4 */ /* 0x000fe2000f8e023f */
[----:B------:R-:W-:Y:S01]  /*0930*/  LEA.HI.X.SX32 R3, R14, UR8, 0x1, P0 ;  /* 0x000000080e037c11 */ /* 0x000fe200080f0eff */
[----:B------:R-:W-:Y:S01]  /*0940*/  @!UP3 USEL UR20, UR20, UR11, !UP0 ;  /* 0x0000000b1414b287 */ /* 0x000fe2000c000000 */
[----:B------:R-:W-:Y:S01]  /*0950*/  ISETP.GE.AND P0, PT, R8, UR17, PT ;  /* 0x0000001108007c0c */ /* 0x000fe2000bf06270 */
[----:B------:R-:W-:Y:S02]  /*0960*/  USEL UR22, UR22, URZ, UP3 ;  /* 0x0000003f16167287 */ /* 0x000fe40009800000 */
[----:B------:R-:W-:Y:S01]  /*0970*/  @UP1 ULDC UR23, c[0x0][0x210] ;  /* 0x0000840000171ab9 */ /* 0x000fe20000000800 */
[----:B-1----:R-:W-:Y:S01]  /*0980*/  IMAD.WIDE.U32 R12, R12, c[0x0][0x1f0], R2 ;  /* 0x00007c000c0c7a25 */ /* 0x002fe200078e0002 */
[----:B------:R-:W-:-:S02]  /*0990*/  @!UP1 UMOV UR23, 0x1 ;  /* 0x0000000100179882 */ /* 0x000fc40000000000 */
[----:B------:R-:W-:Y:S02]  /*09a0*/  UIMAD UR13, UR13, UR16, UR22 ;  /* 0x000000100d0d72a4 */ /* 0x000fe4000f8e0216 */
[----:B------:R-:W-:Y:S01]  /*09b0*/  UIMAD UR15, UR15, UR23, URZ ;  /* 0x000000170f0f72a4 */ /* 0x000fe2000f8e023f */
[----:B------:R-:W-:Y:S01]  /*09c0*/  IADD3 R11, R13, UR5, RZ ;  /* 0x000000050d0b7c10 */ /* 0x000fe2000fffe0ff */
[----:B------:R-:W-:Y:S02]  /*09d0*/  UMOV UR24, URZ ;  /* 0x0000003f00187c82 */ /* 0x000fe40008000000 */
[----:B------:R-:W-:Y:S02]  /*09e0*/  @!UP3 UMOV UR24, UR20 ;  /* 0x000000140018bc82 */ /* 0x000fe40008000000 */
[----:B------:R-:W-:Y:S02]  /*09f0*/  UMOV UR25, URZ ;  /* 0x0000003f00197c82 */ /* 0x000fe40008000000 */
[----:B------:R-:W-:-:S02]  /*0a00*/  USHF.R.S32.HI UR6, URZ, 0x1f, UR13 ;  /* 0x0000001f3f067899 */ /* 0x000fc4000801140d */
[----:B------:R-:W-:Y:S02]  /*0a10*/  @!UP3 USHF.R.S32.HI UR25, URZ, 0x1f, UR20 ;  /* 0x0000001f3f19b899 */ /* 0x000fe40008011414 */
        /* <DEDUP_REMOVED lines=15> */
.L_x_506:
[----:B------:R-:W-:Y:S05]  /*0b10*/  BSYNC B0 ;  /* 0x0000000000007941 */ /* 0x000fea0003800000 */
.L_x_505:
        /* <DEDUP_REMOVED lines=18> */
.L_x_508:
[----:B------:R-:W-:Y:S05]  /*0c40*/  BSYNC B0 ;  /* 0x0000000000007941 */ /* 0x000fea0003800000 */
.L_x_507:
        /* <DEDUP_REMOVED lines=18> */
.L_x_510:
[----:B------:R-:W-:Y:S05]  /*0d70*/  BSYNC B0 ;  /* 0x0000000000007941 */ /* 0x000fea0003800000 */
.L_x_509:
        /* <DEDUP_REMOVED lines=18> */
.L_x_512:
[----:B------:R-:W-:Y:S05]  /*0ea0*/  BSYNC B0 ;  /* 0x0000000000007941 */ /* 0x000fea0003800000 */
.L_x_511:
        /* <DEDUP_REMOVED lines=18> */
.L_x_514:
[----:B------:R-:W-:Y:S05]  /*0fd0*/  BSYNC B0 ;  /* 0x0000000000007941 */ /* 0x000fea0003800000 */
.L_x_513:
        /* <DEDUP_REMOVED lines=18> */
.L_x_516:
[----:B------:R-:W-:Y:S05]  /*1100*/  BSYNC B0 ;  /* 0x0000000000007941 */ /* 0x000fea0003800000 */
.L_x_515:
        /* <DEDUP_REMOVED lines=18> */
.L_x_518:
[----:B------:R-:W-:Y:S05]  /*1230*/  BSYNC B0 ;  /* 0x0000000000007941 */ /* 0x000fea0003800000 */
.L_x_517:
        /* <DEDUP_REMOVED lines=18> */
.L_x_520:
[----:B------:R-:W-:Y:S05]  /*1360*/  BSYNC B0 ;  /* 0x0000000000007941 */ /* 0x000fea0003800000 */
.L_x_519:
        /* <DEDUP_REMOVED lines=67> */
.L_x_504:
        /* <DEDUP_REMOVED lines=32> */
.L_x_521:
        /* <DEDUP_REMOVED lines=19> */
[----:B------:R-:W-:Y:S01]  /*1ad0*/  IMAD.HI.U32 R0, R3, R0, R2 ;  /* 0x0000000003007227 */ /* 0x000fe200078e0002 */
[----:B------:R-:W-:-:S05]  /*1ae0*/  MOV R3, R5 ;  /* 0x0000000500037202 */ /* 0x000fca0000000f00 */
[----:B------:R-:W-:-:S04]  /*1af0*/  IMAD.HI.U32 R0, R0, R3, RZ ;  /* 0x0000000300007227 */ /* 0x000fc800078e00ff */
[----:B------:R-:W-:-:S04]  /*1b00*/  IMAD.MOV R2, RZ, RZ, -R0 ;  /* 0x000000ffff027224 */ /* 0x000fc800078e0a00 */
[----:B------:R-:W-:-:S05]  /*1b10*/  IMAD R2, R4, R2, R3 ;  /* 0x0000000204027224 */ /* 0x000fca00078e0203 */
[----:B------:R-:W-:-:S13]  /*1b20*/  ISETP.GT.U32.AND P2, PT, R4, R2, PT ;  /* 0x000000020400720c */ /* 0x000fda0003f44070 */
[----:B------:R-:W-:Y:S01]  /*1b30*/  @!P2 IMAD.IADD R2, R2, 0x1, -R4 ;  /* 0x000000010202a824 */ /* 0x000fe200078e0a04 */
[----:B------:R-:W-:Y:S02]  /*1b40*/  @!P2 IADD3 R0, R0, 0x1, RZ ;  /* 0x000000010000a810 */ /* 0x000fe40007ffe0ff */
[----:B------:R-:W-:Y:S02]  /*1b50*/  ISETP.NE.AND P2, PT, RZ, c[0x0][0x1c8], PT ;  /* 0x00007200ff007a0c */ /* 0x000fe40003f45270 */
[----:B------:R-:W-:-:S13]  /*1b60*/  ISETP.GE.U32.AND P3, PT, R2, R4, PT ;  /* 0x000000040200720c */ /* 0x000fda0003f66070 */
[----:B------:R-:W-:-:S04]  /*1b70*/  @P3 IADD3 R0, R0, 0x1, RZ ;  /* 0x0000000100003810 */ /* 0x000fc80007ffe0ff */
        /* <DEDUP_REMOVED lines=15> */
.L_x_522:
[----:B------:R-:W-:Y:S01]  /*1c70*/  SHF.R.S32.HI R12, RZ, 0x1f, R25 ;  /* 0x0000001fff0c7819 */ /* 0x000fe20000011419 */
[----:B------:R-:W1:Y:S01]  /*1c80*/  S2R R16, SR_CTAID.Z ;  /* 0x0000000000107919 */ /* 0x000e620000002700 */
[----:B------:R-:W-:Y:S01]  /*1c90*/  ULDC.64 UR4, c[0x0][0x1a8] ;  /* 0x00006a0000047ab9 */ /* 0x000fe20000000a00 */
[----:B------:R-:W-:Y:S01]  /*1ca0*/  IMAD.U32 R7, RZ, RZ, UR14 ;  /* 0x0000000eff077e24 */ /* 0x000fe2000f8e00ff */
[CC--:B------:R-:W-:Y:S01]  /*1cb0*/  LEA.HI R2, R12.reuse, R25.reuse, RZ, 0x3 ;  /* 0x000000190c027211 */ /* 0x0c0fe200078f18ff */
[----:B------:R-:W-:Y:S01]  /*1cc0*/  UIMAD UR4, UR22, UR4, URZ ;  /* 0x00000004160472a4 */ /* 0x000fe2000f8e023f */
[----:B------:R-:W-:Y:S01]  /*1cd0*/  LEA.HI R21, R12, R25, RZ, 0x4 ;  /* 0x000000190c157211 */ /* 0x000fe200078f20ff */
[----:B------:R-:W-:Y:S01]  /*1ce0*/  BSSY B0, `(.L_x_523) ;  /* 0x0000058000007945 */ /* 0x000fe20003800000 */
[----:B------:R-:W-:Y:S01]  /*1cf0*/  SHF.R.S32.HI R14, RZ, 0x3, R2 ;  /* 0x00000003ff0e7819 */ /* 0x000fe20000011402 */
[----:B------:R-:W-:Y:S01]  /*1d00*/  UIMAD UR4, UR13, UR5, UR4 ;  /* 0x000000050d0472a4 */ /* 0x000fe2000f8e0204 */
[----:B------:R-:W-:-:S02]  /*1d10*/  LOP3.LUT R2, R2, 0xfffffff8, RZ, 0xc0, !PT ;  /* 0xfffffff802027812 */ /* 0x000fc400078ec0ff */
[----:B------:R-:W-:Y:S01]  /*1d20*/  LOP3.LUT R3, R21, 0xfffffff0, RZ, 0xc0, !PT ;  /* 0xfffffff015037812 */ /* 0x000fe200078ec0ff */
[----:B------:R-:W-:Y:S01]  /*1d30*/  IMAD.SHL.U32 R4, R14, 0x40, RZ ;  /* 0x000000400e047824 */ /* 0x000fe200078e00ff */
[----:B------:R-:W-:Y:S01]  /*1d40*/  LEA.HI R6, R12, R25, RZ, 0x6 ;  /* 0x000000190c067211 */ /* 0x000fe200078f30ff */
[C---:B------:R-:W-:Y:S01]  /*1d50*/  IMAD.IADD R22, R25.reuse, 0x1, -R2 ;  /* 0x0000000119167824 */ /* 0x040fe200078e0a02 */
[----:B------:R-:W-:Y:S01]  /*1d60*/  SHF.R.S32.HI R15, RZ, 0x1f, R14 ;  /* 0x0000001fff0f7819 */ /* 0x000fe2000001140e */
[----:B------:R-:W-:Y:S01]  /*1d70*/  IMAD.IADD R2, R25, 0x1, -R3 ;  /* 0x0000000119027824 */ /* 0x000fe200078e0a03 */
[----:B------:R-:W-:Y:S01]  /*1d80*/  LOP3.LUT R3, R4, 0x1c0, RZ, 0xc0, !PT ;  /* 0x000001c004037812 */ /* 0x000fe200078ec0ff */
[----:B------:R-:W-:Y:S02]  /*1d90*/  IMAD.SHL.U32 R178, R22, 0x8, RZ ;  /* 0x0000000816b27824 */ /* 0x000fe400078e00ff */
[----:B------:R-:W-:Y:S01]  /*1da0*/  IMAD R11, R15, c[0x0][0x1a0], RZ ;  /* 0x000068000f0b7a24 */ /* 0x000fe200078e02ff */
[----:B------:R-:W-:-:S02]  /*1db0*/  SHF.R.S32.HI R5, RZ, 0x1f, R2 ;  /* 0x0000001fff057819 */ /* 0x000fc40000011402 */
[----:B------:R-:W-:Y:S02]  /*1dc0*/  LOP3.LUT R4, R3, 0x38, R178, 0xf8, !PT ;  /* 0x0000003803047812 */ /* 0x000fe400078ef8b2 */
[----:B------:R-:W-:Y:S02]  /*1dd0*/  SHF.R.U32.HI R3, RZ, 0x3, R3 ;  /* 0x00000003ff037819 */ /* 0x000fe40000011603 */
[----:B------:R-:W-:Y:S01]  /*1de0*/  LEA.HI R24, R5, R2, RZ, 0x3 ;  /* 0x0000000205187211 */ /* 0x000fe200078f18ff */
[----:B------:R-:W-:Y:S01]  /*1df0*/  IMAD.SHL.U32 R5, R6, 0x8, RZ ;  /* 0x0000000806057824 */ /* 0x000fe200078e00ff */
[----:B------:R-:W-:Y:S01]  /*1e00*/  LOP3.LUT R4, R4, R3, RZ, 0x3c, !PT ;  /* 0x0000000304047212 */ /* 0x000fe200078e3cff */
[----:B------:R-:W-:Y:S01]  /*1e10*/  IMAD.WIDE R6, R7, 0x80, R14 ;  /* 0x0000008007067825 */ /* 0x000fe200078e020e */
[----:B------:R-:W-:Y:S02]  /*1e20*/  LOP3.LUT R3, R24, 0xfffffff8, RZ, 0xc0, !PT ;  /* 0xfffffff818037812 */ /* 0x000fe400078ec0ff */
[----:B------:R-:W-:-:S02]  /*1e30*/  SHF.R.S32.HI R179, RZ, 0x1f, R178 ;  /* 0x0000001fffb37819 */ /* 0x000fc400000114b2 */
        /* <DEDUP_REMOVED lines=11> */
[----:B------:R-:W-:-:S03]  /*1ef0*/  IMAD.WIDE.U32 R4, R14, c[0x0][0x1a0], R178 ;  /* 0x000068000e047a25 */ /* 0x000fc600078e00b2 */
[----:B------:R-:W-:Y:S01]  /*1f00*/  IADD3.X R9, R9, UR7, R10, P0, !PT ;  /* 0x0000000709097c10 */ /* 0x000fe200087fe40a */
[----:B-1----:R-:W-:Y:S01]  /*1f10*/  IMAD.WIDE.U32 R16, R16, c[0x0][0x1a8], R2 ;  /* 0x00006a0010107a25 */ /* 0x002fe200078e0002 */
[----:B------:R-:W-:Y:S02]  /*1f20*/  SHF.R.S32.HI R3, RZ, 0x1f, R0 ;  /* 0x0000001fff037819 */ /* 0x000fe40000011400 */
[----:B------:R-:W-:Y:S01]  /*1f30*/  IADD3 R2, P0, R4, UR26, RZ ;  /* 0x0000001a04027c10 */ /* 0x000fe2000ff1e0ff */
[----:B------:R-:W-:Y:S01]  /*1f40*/  IMAD R10, R14, c[0x0][0x1a4], R11 ;  /* 0x000069000e0a7a24 */ /* 0x000fe200078e020b */
[----:B------:R-:W-:Y:S01]  /*1f50*/  IADD3 R13, R17, UR4, RZ ;  /* 0x00000004110d7c10 */ /* 0x000fe2000fffe0ff */
[----:B------:R-:W-:Y:S01]  /*1f60*/  IMAD R11, R3, c[0x0][0x1b0], RZ ;  /* 0x00006c00030b7a24 */ /* 0x000fe200078e02ff */
[----:B------:R-:W-:Y:S01]  /*1f70*/  R2P PR, R23, 0x6 ;  /* 0x0000000617007804 */ /* 0x000fe20000000000 */
[----:B------:R-:W-:Y:S01]  /*1f80*/  IMAD R4, R3, c[0x0][0x1b8], RZ ;  /* 0x00006e0003047a24 */ /* 0x000fe200078e02ff */
[----:B------:R-:W-:Y:S01]  /*1f90*/  IADD3.X R3, R5, UR23, R10, P0, !PT ;  /* 0x0000001705037c10 */ /* 0x000fe200087fe40a */
[----:B------:R-:W-:Y:S01]  /*1fa0*/  IMAD R11, R0, c[0x0][0x1b4], R11 ;  /* 0x00006d00000b7a24 */ /* 0x000fe200078e020b */
[----:B------:R-:W-:Y:S01]  /*1fb0*/  ISETP.GE.AND P0, PT, R14, UR6, PT ;  /* 0x000000060e007c0c */ /* 0x000fe2000bf06270 */
[----:B------:R-:W-:-:S02]  /*1fc0*/  IMAD R5, R0, c[0x0][0x1bc], R4 ;  /* 0x00006f0000057a24 */ /* 0x000fc400078e0204 */
        /* <DEDUP_REMOVED lines=10> */
[----:B------:R-:W-:-:S02]  /*2070*/  IMAD.MOV.U32 R3, RZ, RZ, 0x20 ;  /* 0x00000020ff037424 */ /* 0x000fc400078e00ff */
[----:B------:R-:W-:Y:S01]  /*2080*/  IMAD.IADD R20, R25, 0x1, -R0 ;  /* 0x0000000119147824 */ /* 0x000fe200078e0a00 */
[----:B------:R2:W-:Y:S01]  /*2090*/  STL [R1+0x40], R171 ;  /* 0x000040ab01007387 */ /* 0x0005e20000100800 */
[----:B------:R-:W-:Y:S01]  /*20a0*/  IMAD.SHL.U32 R243, R243, 0x2, RZ ;  /* 0x00000002f3f37824 */ /* 0x000fe200078e00ff */
[----:B------:R-:W-:Y:S02]  /*20b0*/  SEL R4, R4, 0xfffffff0, !P1 ;  /* 0xfffffff004047807 */ /* 0x000fe40004800000 */
[----:B------:R2:W-:Y:S01]  /*20c0*/  STL [R1+0x2c], R29 ;  /* 0x00002c1d01007387 */ /* 0x0005e20000100800 */
[----:B------:R-:W-:-:S03]  /*20d0*/  SEL R2, R3, 0xffffffe0, !P2 ;  /* 0xffffffe003027807 */ /* 0x000fc60005000000 */
[----:B------:R2:W-:Y:S01]  /*20e0*/  STL [R1+0x5c], R33 ;  /* 0x00005c2101007387 */ /* 0x0005e20000100800 */
[----:B------:R-:W-:Y:S05]  /*20f0*/  @P0 BRA `(.L_x_524) ;  /* 0x0000016000000947 */ /* 0x000fea0003800000 */
[----:B------:R-:W-:Y:S01]  /*2100*/  ISETP.GE.AND P2, PT, R178, c[0x0][0x220], PT ;  /* 0x00008800b2007a0c */ /* 0x000fe20003f46270 */
[----:B------:R-:W-:Y:S01]  /*2110*/  IMAD R0, R7, c[0x0][0x190], RZ ;  /* 0x0000640007007a24 */ /* 0x000fe200078e02ff */
[----:B------:R-:W-:Y:S01]  /*2120*/  ISETP.GE.AND P1, PT, R171, c[0x0][0x220], PT ;  /* 0x00008800ab007a0c */ /* 0x000fe20003f26270 */
[----:B------:R-:W-:Y:S02]  /*2130*/  IMAD.MOV.U32 R12, RZ, RZ, R16 ;  /* 0x000000ffff0c7224 */ /* 0x000fe400078e0010 */
[C---:B------:R-:W-:Y:S02]  /*2140*/  IMAD R0, R6.reuse, c[0x0][0x194], R0 ;  /* 0x0000650006007a24 */ /* 0x040fe400078e0200 */
        /* <DEDUP_REMOVED lines=17> */
.L_x_524:
[----:B------:R-:W-:Y:S05]  /*2260*/  BSYNC B0 ;  /* 0x0000000000007941 */ /* 0x000fea0003800000 */
.L_x_523:
[----:B------:R-:W-:Y:S01]  /*2270*/  IADD3 R19, R14, 0x10, RZ ;  /* 0x000000100e137810 */ /* 0x000fe20007ffe0ff */
[----:B------:R-:W-:Y:S03]  /*2280*/  BSSY B0, `(.L_x_525) ;  /* 0x000001c000007945 */ /* 0x000fe60003800000 */
[----:B------:R-:W-:-:S13]  /*2290*/  ISETP.GE.AND P0, PT, R19, UR6, PT ;  /* 0x0000000613007c0c */ /* 0x000fda000bf06270 */
[----:B------:R-:W-:Y:S05]  /*22a0*/  @P0 BRA `(.L_x_526) ;  /* 0x0000019000000947 */ /* 0x000fea0003800000 */
[----:B------:R-:W-:Y:S01]  /*22b0*/  IADD3 R0, P0, R6, 0x10, RZ ;  /* 0x0000001006007810 */ /* 0x000fe20007f1e0ff */
[----:B-1----:R-:W-:Y:S01]  /*22c0*/  IMAD.MOV.U32 R8, RZ, RZ, R16 ;  /* 0x000000ffff087224 */ /* 0x002fe200078e0010 */
        /* <DEDUP_REMOVED lines=23> */
.L_x_526:
[----:B------:R-:W-:Y:S05]  /*2440*/  BSYNC B0 ;  /* 0x0000000000007941 */ /* 0x000fea0003800000 */
.L_x_525:
        /* <DEDUP_REMOVED lines=29> */
.L_x_528:
[----:B------:R-:W-:Y:S05]  /*2620*/  BSYNC B0 ;  /* 0x0000000000007941 */ /* 0x000fea0003800000 */
.L_x_527:
        /* <DEDUP_REMOVED lines=29> */
.L_x_530:
[----:B------:R-:W-:Y:S05]  /*2800*/  BSYNC B0 ;  /* 0x0000000000007941 */ /* 0x000fea0003800000 */
.L_x_529:
        /* <DEDUP_REMOVED lines=29> */
.L_x_532:
[----:B------:R-:W-:Y:S05]  /*29e0*/  BSYNC B0 ;  /* 0x0000000000007941 */ /* 0x000fea0003800000 */
.L_x_531:
        /* <DEDUP_REMOVED lines=29> */
.L_x_534:
[----:B------:R-:W-:Y:S05]  /*2bc0*/  BSYNC B0 ;  /* 0x0000000000007941 */ /* 0x000fea0003800000 */
.L_x_533:
        /* <DEDUP_REMOVED lines=29> */
.L_x_536:
[----:B------:R-:W-:Y:S05]  /*2da0*/  BSYNC B0 ;  /* 0x0000000000007941 */ /* 0x000fea0003800000 */
.L_x_535:
[----:B------:R-:W-:Y:S01]  /*2db0*/  IADD3 R0, R14, 0x70, RZ ;  /* 0x000000700e007810 */ /* 0x000fe20007ffe0ff */
[----:B------:R-:W-:Y:S01]  /*2dc0*/  UMOV UR13, 0x6 ;  /* 0x00000006000d7882 */ /* 0x000fe20000000000 */
[----:B------:R-:W-:Y:S01]  /*2dd0*/  BSSY B0, `(.L_x_537) ;  /* 0x000001f000007945 */ /* 0x000fe20003800000 */
[----:B------:R-:W-:Y:S01]  /*2de0*/  ULDC.64 UR4, c[0x0][0x198] ;  /* 0x0000660000047ab9 */ /* 0x000fe20000000a00 */
[----:B------:R-:W-:Y:S01]  /*2df0*/  ISETP.GE.AND P0, PT, R0, UR6, PT ;  /* 0x0000000600007c0c */ /* 0x000fe2000bf06270 */
[----:B------:R-:W-:Y:S02]  /*2e00*/  USHF.L.U64.HI UR24, UR4, UR13, UR5 ;  /* 0x0000000d04187299 */ /* 0x000fe40008010205 */
[----:B------:R-:W-:-:S10]  /*2e10*/  USHF.L.U32 UR25, UR4, 0x6, URZ ;  /* 0x0000000604197899 */ /* 0x000fd4000800063f */
[----:B------:R-:W-:Y:S05]  /*2e20*/  @P0 BRA `(.L_x_538) ;  /* 0x0000019000000947 */ /* 0x000fea0003800000 */
[----:B------:R-:W-:Y:S02]  /*2e30*/  IADD3 R0, P0, R6, 0x70, RZ ;  /* 0x0000007006007810 */ /* 0x000fe40007f1e0ff */
[----:B------:R-:W-:-:S03]  /*2e40*/  ISETP.GE.AND P1, PT, R178, c[0x0][0x220], PT ;  /* 0x00008800b2007a0c */ /* 0x000fc60003f26270 */
[----:B------:R-:W-:Y:S01]  /*2e50*/  IMAD.X R6, RZ, RZ, R7, P0 ;  /* 0x000000ffff067224 */ /* 0x000fe200000e0607 */
[----:B------:R-:W-:Y:S02]  /*2e60*/  MOV R7, R13 ;  /* 0x0000000d00077202 */ /* 0x000fe40000000f00 */
[----:B------:R-:W-:Y:S01]  /*2e70*/  ISETP.GE.AND P0, PT, R171, c[0x0][0x220], PT ;  /* 0x00008800ab007a0c */ /* 0x000fe20003f06270 */
[----:B------:R-:W-:Y:S02]  /*2e80*/  IMAD R3, R6, c[0x0][0x190], RZ ;  /* 0x0000640006037a24 */ /* 0x000fe400078e02ff */
[----:B------:R-:W-:-:S04]  /*2e90*/  IMAD.MOV.U32 R6, RZ, RZ, R16 ;  /* 0x000000ffff067224 */ /* 0x000fc800078e0010 */
[C---:B-1----:R-:W-:Y:S01]  /*2ea0*/  IMAD.WIDE.U32 R8, R0.reuse, c[0x0][0x190], R6 ;  /* 0x0000640000087a25 */ /* 0x042fe200078e0006 */
        /* <DEDUP_REMOVED lines=17> */
.L_x_538:
[----:B------:R-:W-:Y:S05]  /*2fc0*/  BSYNC B0 ;  /* 0x0000000000007941 */ /* 0x000fea0003800000 */
.L_x_537:
[----:B------:R-:W-:Y:S01]  /*2fd0*/  IMAD.MOV.U32 R176, RZ, RZ, R32 ;  /* 0x000000ffffb07224 */ /* 0x000fe200078e0020 */
[----:B------:R-:W-:Y:S01]  /*2fe0*/  UIADD3 UR23, UR8, -0x1, URZ ;  /* 0xffffffff08177890 */ /* 0x000fe2000fffe03f */
        /* <DEDUP_REMOVED lines=9> */
[----:B-1----:R-:W-:Y:S01]  /*3080*/  IMAD.WIDE.U32 R6, R170, UR23, R176 ;  /* 0x00000017aa067c25 */ /* 0x002fe2000f8e00b0 */
        /* <DEDUP_REMOVED lines=20> */
.L_x_540:
[----:B------:R-:W-:Y:S05]  /*31d0*/  BSYNC B0 ;  /* 0x0000000000007941 */ /* 0x000fea0003800000 */
.L_x_539:
        /* <DEDUP_REMOVED lines=10> */
[C---:B-1----:R-:W-:Y:S01]  /*3280*/  @!P1 LEA R10, P2, R0.reuse, c[0x0][0x168], 0x1 ;  /* 0x00005a00000a9a11 */ /* 0x042fe200078408ff */
        /* <DEDUP_REMOVED lines=14> */
.L_x_542:
[----:B------:R-:W-:Y:S05]  /*3370*/  BSYNC B0 ;  /* 0x0000000000007941 */ /* 0x000fea0003800000 */
.L_x_541:
[----:B------:R-:W-:Y:S01]  /*3380*/  ISETP.GE.AND P0, PT, R18, UR22, PT ;  /* 0x0000001612007c0c */ /* 0x000fe2000bf06270 */
[----:B------:R-:W-:-:S12]  /*3390*/  BSSY B0, `(.L_x_543) ;  /* 0x0000017000007945 */ /* 0x000fd80003800000 */
        /* <DEDUP_REMOVED lines=22> */
.L_x_544:
[----:B------:R-:W-:Y:S05]  /*3500*/  BSYNC B0 ;  /* 0x0000000000007941 */ /* 0x000fea0003800000 */
.L_x_543:
[----:B------:R-:W-:Y:S01]  /*3510*/  ISETP.GE.AND P0, PT, R5, UR22, PT ;  /* 0x0000001605007c0c */ /* 0x000fe2000bf06270 */
[----:B------:R-:W-:Y:S01]  /*3520*/  ULDC.64 UR4, c[0x0][0x1a0] ;  /* 0x0000680000047ab9 */ /* 0x000fe20000000a00 */
[----:B------:R-:W-:Y:S01]  /*3530*/  BSSY B0, `(.L_x_545) ;  /* 0x000001b000007945 */ /* 0x000fe20003800000 */
[----:B------:R-:W-:Y:S02]  /*3540*/  USHF.L.U64.HI UR13, UR4, UR13, UR5 ;  /* 0x0000000d040d7299 */ /* 0x000fe40008010205 */
[----:B------:R-:W-:-:S08]  /*3550*/  USHF.L.U32 UR20, UR4, 0x6, URZ ;  /* 0x0000000604147899 */ /* 0x000fd0000800063f */
        /* <DEDUP_REMOVED lines=24> */
.L_x_546:
[----:B------:R-:W-:Y:S05]  /*36e0*/  BSYNC B0 ;  /* 0x0000000000007941 */ /* 0x000fea0003800000 */
.L_x_545:
[----:B------:R-:W0:Y:S01]  /*36f0*/  LDGDEPBAR ;  /* 0x00000000000079af */ /* 0x000e220000000000 */
[----:B------:R-:W-:Y:S01]  /*3700*/  ISETP.GE.AND P0, PT, R14, UR22, PT ;  /* 0x000000160e007c0c */ /* 0x000fe2000bf06270 */
[----:B-1----:R-:W-:Y:S01]  /*3710*/  IMAD.MOV.U32 R10, RZ, RZ, R28 ;  /* 0x000000ffff0a7224 */ /* 0x002fe200078e001c */
[----:B------:R-:W-:Y:S01]  /*3720*/  UIMAD UR5, UR13, UR23, URZ ;  /* 0x000000170d0572a4 */ /* 0x000fe2000f8e023f */
[----:B------:R-:W-:Y:S01]  /*3730*/  IMAD.MOV.U32 R11, RZ, RZ, R29 ;  /* 0x000000ffff0b7224 */ /* 0x000fe200078e001d */
[----:B------:R-:W-:Y:S01]  /*3740*/  SHF.R.S32.HI R0, RZ, 0x1f, R20 ;  /* 0x0000001fff007819 */ /* 0x000fe20000011414 */
[----:B------:R-:W-:Y:S01]  /*3750*/  IMAD.MOV.U32 R10, RZ, RZ, R26 ;  /* 0x000000ffff0a7224 */ /* 0x000fe200078e001a */
[----:B------:R-:W-:Y:S01]  /*3760*/  UIMAD UR5, UR21, UR20, UR5 ;  /* 0x00000014150572a4 */ /* 0x000fe2000f8e0205 */
[----:B----4-:R-:W-:Y:S01]  /*3770*/  IMAD.U32 R6, RZ, RZ, UR23 ;  /* 0x00000017ff067e24 */ /* 0x010fe2000f8e00ff */
[----:B------:R-:W-:Y:S01]  /*3780*/  LEA.HI R0, R0, R20, RZ, 0x2 ;  /* 0x0000001400007211 */ /* 0x000fe200078f10ff */
[----:B------:R-:W-:Y:S01]  /*3790*/  IMAD.SHL.U32 R25, R25, 0x2, RZ ;  /* 0x0000000219197824 */ /* 0x000fe200078e00ff */
[----:B------:R1:W-:Y:S01]  /*37a0*/  STL.64 [R1+0x28], R10 ;  /* 0x0000280a01007387 */ /* 0x0003e20000100a00 */
[----:B------:R-:W-:Y:S01]  /*37b0*/  IMAD.WIDE.U32 R6, R6, UR20, R10 ;  /* 0x0000001406067c25 */ /* 0x000fe2000f8e000a */
[----:B------:R-:W-:Y:S01]  /*37c0*/  BSSY B0, `(.L_x_547) ;  /* 0x000001a000007945 */ /* 0x000fe20003800000 */
[----:B------:R-:W-:-:S02]  /*37d0*/  SHF.R.S32.HI R157, RZ, 0x2, R0 ;  /* 0x00000002ff9d7819 */ /* 0x000fc40000011400 */
[----:B------:R-:W-:Y:S02]  /*37e0*/  LOP3.LUT R158, R25, 0x6, RZ, 0xc0, !PT ;  /* 0x00000006199e7812 */ /* 0x000fe400078ec0ff */
[----:B------:R-:W-:Y:S01]  /*37f0*/  IADD3 R9, R7, UR5, RZ ;  /* 0x0000000507097c10 */ /* 0x000fe2000fffe0ff */
[----:B------:R-:W-:-:S04]  /*3800*/  DEPBAR.LE SB0, 0x0 ;  /* 0x000080000000791a */ /* 0x000fc80000000000 */
[----:B------:R-:W-:Y:S06]  /*3810*/  BAR.SYNC.DEFER_BLOCKING 0x0 ;  /* 0x0000000000007b1d */ /* 0x000fec0000010000 */
[----:B------:R1:W-:Y:S04]  /*3820*/  @P0 STS.128 [R243+0xc000], RZ ;  /* 0x00c000fff3000388 */ /* 0x0003e80000000c00 */
[----:B------:R1:W-:Y:S01]  /*3830*/  @P0 STS.128 [R243+0xe000], RZ ;  /* 0x00e000fff3000388 */ /* 0x0003e20000000c00 */
[----:B------:R-:W-:Y:S05]  /*3840*/  @P0 BRA `(.L_x_548) ;  /* 0x0000011000000947 */ /* 0x000fea0003800000 */
[----:B------:R-:W-:Y:S02]  /*3850*/  ISETP.GE.AND P1, PT, R178, c[0x0][0x220], PT ;  /* 0x00008800b2007a0c */ /* 0x000fe40003f26270 */
[----:B------:R-:W-:-:S11]  /*3860*/  ISETP.GE.AND P0, PT, R171, c[0x0][0x220], PT ;  /* 0x00008800ab007a0c */ /* 0x000fd60003f06270 */
        /* <DEDUP_REMOVED lines=15> */
.L_x_548:
[----:B------:R-:W-:Y:S05]  /*3960*/  BSYNC B0 ;  /* 0x0000000000007941 */ /* 0x000fea0003800000 */
.L_x_547:
[----:B------:R-:W-:Y:S01]  /*3970*/  ISETP.GE.AND P0, PT, R19, UR22, PT ;  /* 0x0000001613007c0c */ /* 0x000fe2000bf06270 */
[----:B------:R-:W-:Y:S01]  /*3980*/  ULDC UR5, c[0x0][0x1a4] ;  /* 0x0000690000057ab9 */ /* 0x000fe20000000800 */
[----:B------:R-:W-:Y:S01]  /*3990*/  BSSY B0, `(.L_x_549) ;  /* 0x0000019000007945 */ /* 0x000fe20003800000 */
[----:B------:R-:W-:Y:S02]  /*39a0*/  USHF.L.U32 UR21, UR4, 0x4, URZ ;  /* 0x0000000404157899 */ /* 0x000fe4000800063f */
[----:B------:R-:W-:-:S08]  /*39b0*/  USHF.L.U64.HI UR10, UR4, UR10, UR5 ;  /* 0x0000000a040a7299 */ /* 0x000fd00008010205 */
[----:B------:R4:W-:Y:S04]  /*39c0*/  @P0 STS.128 [R243+0xc800], RZ ;  /* 0x00c800fff3000388 */ /* 0x0009e80000000c00 */
[----:B------:R4:W-:Y:S01]  /*39d0*/  @P0 STS.128 [R243+0xe800], RZ ;  /* 0x00e800fff3000388 */ /* 0x0009e20000000c00 */
        /* <DEDUP_REMOVED lines=20> */
.L_x_550:
[----:B------:R-:W-:Y:S05]  /*3b20*/  BSYNC B0 ;  /* 0x0000000000007941 */ /* 0x000fea0003800000 */
.L_x_549:
        /* <DEDUP_REMOVED lines=26> */
.L_x_552:
[----:B------:R-:W-:Y:S05]  /*3cd0*/  BSYNC B0 ;  /* 0x0000000000007941 */ /* 0x000fea0003800000 */
.L_x_551:
[----:B------:R-:W-:Y:S01]  /*3ce0*/  ISETP.GE.AND P0, PT, R5, UR22, PT ;  /* 0x0000001605007c0c */ /* 0x000fe2000bf06270 */
[----:B------:R-:W-:-:S12]  /*3cf0*/  BSSY B0, `(.L_x_553) ;  /* 0x000001b000007945 */ /* 0x000fd80003800000 */
[----:B------:R1:W-:Y:S04]  /*3d00*/  @P0 STS.128 [R243+0xd800], RZ ;  /* 0x00d800fff3000388 */ /* 0x0003e80000000c00 */
[----:B------:R1:W-:Y:S01]  /*3d10*/  @P0 STS.128 [R243+0xf800], RZ ;  /* 0x00f800fff3000388 */ /* 0x0003e20000000c00 */
[----:B------:R-:W-:Y:S05]  /*3d20*/  @P0 BRA `(.L_x_554) ;  /* 0x0000017000000947 */ /* 0x000fea0003800000 */
[----:B------:R-:W-:Y:S01]  /*3d30*/  ISETP.GE.AND P1, PT, R178, c[0x0][0x220], PT ;  /* 0x00008800b2007a0c */ /* 0x000fe20003f26270 */
[----:B------:R-:W-:Y:S01]  /*3d40*/  IMAD.MOV.U32 R0, RZ, RZ, c[0x0][0x1a0] ;  /* 0x00006800ff007624 */ /* 0x000fe200078e00ff */
[----:B------:R-:W-:Y:S01]  /*3d50*/  ULDC UR4, c[0x0][0x1a4] ;  /* 0x0000690000047ab9 */ /* 0x000fe20000000800 */
[----:B------:R-:W-:Y:S01]  /*3d60*/  IMAD.MOV.U32 R8, RZ, RZ, R6 ;  /* 0x000000ffff087224 */ /* 0x000fe200078e0006 */
[----:B------:R-:W-:Y:S01]  /*3d70*/  UIMAD UR4, UR4, 0x30, URZ ;  /* 0x00000030040478a4 */ /* 0x000fe2000f8e023f */
[----:B------:R-:W-:-:S02]  /*3d80*/  ISETP.GE.AND P0, PT, R171, c[0x0][0x220], PT ;  /* 0x00008800ab007a0c */ /* 0x000fc40003f06270 */
        /* <DEDUP_REMOVED lines=17> */
.L_x_554:
[----:B------:R-:W-:Y:S05]  /*3ea0*/  BSYNC B0 ;  /* 0x0000000000007941 */ /* 0x000fea0003800000 */
.L_x_553:
[----:B-1----:R-:W-:Y:S01]  /*3eb0*/  SHF.R.S32.HI R7, RZ, 0x4, R21 ;  /* 0x00000004ff077819 */ /* 0x002fe20000011415 */
[C---:B------:R-:W-:Y:S01]  /*3ec0*/  IMAD.SHL.U32 R6, R22.reuse, 0x40, RZ ;  /* 0x0000004016067824 */ /* 0x040fe200078e00ff */
[----:B------:R-:W-:Y:S01]  /*3ed0*/  R2P PR, R22, 0x6 ;  /* 0x0000000616007804 */ /* 0x000fe20000000000 */
[----:B------:R-:W-:Y:S01]  /*3ee0*/  IMAD.SHL.U32 R3, R23, 0x40, RZ ;  /* 0x0000004017037824 */ /* 0x000fe200078e00ff */
[----:B------:R-:W-:Y:S01]  /*3ef0*/  LEA.HI R0, R21, R7, RZ, 0x1 ;  /* 0x0000000715007211 */ /* 0x000fe200078f08ff */
[----:B------:R-:W-:Y:S01]  /*3f00*/  IMAD.SHL.U32 R8, R24, 0x40, RZ ;  /* 0x0000004018087824 */ /* 0x000fe200078e00ff */
[----:B------:R-:W-:Y:S01]  /*3f10*/  UIADD3 UR22, UR16, 0x1, -UR17 ;  /* 0x0000000110167890 */ /* 0x000fe2000fffe811 */
[----:B------:R-:W-:Y:S01]  /*3f20*/  IMAD.SHL.U32 R5, R14, 0x8, RZ ;  /* 0x000000080e057824 */ /* 0x000fe200078e00ff */
[----:B------:R-:W-:Y:S01]  /*3f30*/  LOP3.LUT R0, R0, 0xfffffffe, RZ, 0xc0, !PT ;  /* 0xfffffffe00007812 */ /* 0x000fe200078ec0ff */
[----:B------:R-:W-:Y:S01]  /*3f40*/  ULDC UR5, c[0x0][0x2e4] ;  /* 0x0000b90000057ab9 */ /* 0x000fe20000000800 */
[----:B------:R-:W-:Y:S01]  /*3f50*/  LOP3.LUT R3, R3, 0x1c0, RZ, 0xc0, !PT ;  /* 0x000001c003037812 */ /* 0x000fe200078ec0ff */
[----:B------:R-:W-:Y:S01]  /*3f60*/  ULDC UR4, c[0x0][0x2e8] ;  /* 0x0000ba0000047ab9 */ /* 0x000fe20000000800 */
[----:B------:R-:W-:Y:S01]  /*3f70*/  LOP3.LUT R169, R8, 0xfffffe00, RZ, 0xc0, !PT ;  /* 0xfffffe0008a97812 */ /* 0x000fe200078ec0ff */
[----:B------:R-:W-:Y:S01]  /*3f80*/  IMAD.IADD R7, R7, 0x1, -R0 ;  /* 0x0000000107077824 */ /* 0x000fe200078e0a00 */
[----:B------:R-:W-:Y:S01]  /*3f90*/  LOP3.LUT R0, R6, 0x1c0, RZ, 0xc0, !PT ;  /* 0x000001c006007812 */ /* 0x000fe200078ec0ff */
[----:B------:R-:W-:Y:S01]  /*3fa0*/  UIADD3 UR5, UR16, -UR5, -UR17 ;  /* 0x8000000510057290 */ /* 0x000fe2000fffe811 */
[----:B------:R-:W0:Y:S01]  /*3fb0*/  LDGDEPBAR ;  /* 0x00000000000079af */ /* 0x000e220000000000 */
[----:B------:R-:W-:Y:S01]  /*3fc0*/  IMAD.SHL.U32 R6, R7, 0x8, RZ ;  /* 0x0000000807067824 */ /* 0x000fe200078e00ff */
[----:B------:R-:W-:Y:S01]  /*3fd0*/  LOP3.LUT R8, R0, 0x8, R5, 0xf8, !PT ;  /* 0x0000000800087812 */ /* 0x000fe200078ef805 */
[----:B------:R-:W-:Y:S01]  /*3fe0*/  UIADD3 UR4, UR22, UR4, URZ ;  /* 0x0000000416047290 */ /* 0x000fe2000fffe03f */
[----:B------:R-:W-:Y:S01]  /*3ff0*/  SHF.R.U32.HI R0, RZ, 0x3, R0 ;  /* 0x00000003ff007819 */ /* 0x000fe20000011600 */
[----:B------:R-:W-:Y:S01]  /*4000*/  UISETP.GT.AND UP0, UPT, UR23, UR9, UPT ;  /* 0x000000091700728c */ /* 0x000fe2000bf04270 */
[----:B------:R-:W-:-:S02]  /*4010*/  LOP3.LUT R6, R3, 0x8, R6, 0xf8, !PT ;  /* 0x0000000803067812 */ /* 0x000fc400078ef806 */
[----:B------:R-:W-:Y:S01]  /*4020*/  SHF.R.U32.HI R5, RZ, 0x3, R3 ;  /* 0x00000003ff057819 */ /* 0x000fe20000011603 */
[----:B------:R-:W-:Y:S01]  /*4030*/  IMAD R3, R156, 0x400, R169 ;  /* 0x000004009c037824 */ /* 0x000fe200078e02a9 */
[----:B------:R-:W-:Y:S02]  /*4040*/  LOP3.LUT R0, R8, R0, RZ, 0x3c, !PT ;  /* 0x0000000008007212 */ /* 0x000fe400078e3cff */
[----:B------:R-:W-:-:S03]  /*4050*/  LOP3.LUT R168, R6, R5, RZ, 0x3c, !PT ;  /* 0x0000000506a87212 */ /* 0x000fc600078e3cff */
[----:B------:R-:W-:Y:S02]  /*4060*/  IMAD R0, R7, 0x200, R0 ;  /* 0x0000020007007824 */ /* 0x000fe400078e0200 */
[----:B------:R-:W-:Y:S02]  /*4070*/  IMAD.IADD R3, R168, 0x1, R3 ;  /* 0x00000001a8037824 */ /* 0x000fe400078e0203 */
[----:B------:R-:W-:Y:S02]  /*4080*/  IMAD.SHL.U32 R224, R0, 0x2, RZ ;  /* 0x0000000200e07824 */ /* 0x000fe400078e00ff */
[----:B------:R-:W-:Y:S01]  /*4090*/  IMAD.SHL.U32 R231, R3, 0x2, RZ ;  /* 0x0000000203e77824 */ /* 0x000fe200078e00ff */
[----:B------:R-:W-:Y:S02]  /*40a0*/  LEA R3, R156, UR15, 0x4 ;  /* 0x0000000f9c037c11 */ /* 0x000fe4000f8e20ff */
[----:B--2---:R-:W-:Y:S01]  /*40b0*/  LDSM.16.M88.4 R24, [R224+0x8000] ;  /* 0x00800000e018783b */ /* 0x004fe20000000200 */
[----:B------:R-:W-:Y:S01]  /*40c0*/  IADD3 R0, R224, 0x8000, RZ ;  /* 0x00008000e0007810 */ /* 0x000fe20007ffe0ff */
[----:B------:R-:W-:Y:S01]  /*40d0*/  IMAD R232, R4, 0x2, R231 ;  /* 0x0000000204e87824 */ /* 0x000fe200078e02e7 */
[----:B------:R-:W-:Y:S01]  /*40e0*/  IADD3 R235, R224, 0x8020, RZ ;  /* 0x00008020e0eb7810 */ /* 0x000fe20007ffe0ff */
[----:B------:R-:W1:Y:S01]  /*40f0*/  LDSM.16.M88.4 R12, [R231+0x2000] ;  /* 0x00200000e70c783b */ /* 0x000e620000000200 */
[----:B------:R-:W-:Y:S01]  /*4100*/  @P1 IADD3 R235, R0, -0x20, RZ ;  /* 0xffffffe000eb1810 */ /* 0x000fe20007ffe0ff */
[----:B------:R-:W-:-:S02]  /*4110*/  IMAD.MOV.U32 R0, RZ, RZ, 0x40 ;  /* 0x00000040ff007424 */ /* 0x000fc400078e00ff */
[----:B------:R-:W2:Y:S01]  /*4120*/  LDSM.16.M88.4 R36, [R224+0x8800] ;  /* 0x00880000e024783b */ /* 0x000ea20000000200 */
[C---:B------:R-:W-:Y:S01]  /*4130*/  IMAD R234, R2.reuse, 0x2, R231 ;  /* 0x0000000202ea7824 */ /* 0x040fe200078e02e7 */
[----:B------:R-:W-:Y:S01]  /*4140*/  IADD3 R242, R235, 0x800, RZ ;  /* 0x00000800ebf27810 */ /* 0x000fe20007ffe0ff */
[----:B------:R-:W-:Y:S01]  /*4150*/  IMAD R233, R2, 0x2, R232 ;  /* 0x0000000202e97824 */ /* 0x000fe200078e02e8 */
[----:B------:R-:W5:Y:S01]  /*4160*/  LDSM.16.M88.4 R32, [R224+0x9000] ;  /* 0x00900000e020783b */ /* 0x000f620000000200 */
[----:B------:R-:W-:Y:S01]  /*4170*/  SEL R0, R0, 0xffffffc0, !P2 ;  /* 0xffffffc000007807 */ /* 0x000fe20005000000 */
[----:B------:R-:W-:Y:S01]  /*4180*/  IMAD.IADD R3, R157, 0x1, R3 ;  /* 0x000000019d037824 */ /* 0x000fe200078e0203 */
[C---:B------:R-:W-:Y:S01]  /*4190*/  IADD3 R241, R235.reuse, 0x1000, RZ ;  /* 0x00001000ebf17810 */ /* 0x040fe20007ffe0ff */
[----:B------:R-:W3:Y:S01]  /*41a0*/  LDSM.16.M88.4 R28, [R224+0x9800] ;  /* 0x00980000e01c783b */ /* 0x000ee20000000200 */
[----:B------:R-:W-:Y:S01]  /*41b0*/  IADD3 R240, R235, 0x1800, RZ ;  /* 0x00001800ebf07810 */ /* 0x000fe20007ffe0ff */
[----:B------:R-:W-:Y:S01]  /*41c0*/  IMAD.IADD R230, R224, 0x1, R0 ;  /* 0x00000001e0e67824 */ /* 0x000fe200078e0200 */
[----:B------:R-:W-:Y:S01]  /*41d0*/  IADD3 R7, R3, 0x8, RZ ;  /* 0x0000000803077810 */ /* 0x000fe20007ffe0ff */
[----:B------:R-:W4:Y:S01]  /*41e0*/  LDSM.16.M88.4 R16, [R231] ;  /* 0x00000000e710783b */ /* 0x000f220000000200 */
[----:B------:R-:W-:Y:S01]  /*41f0*/  IMAD.IADD R229, R0, 0x1, R235 ;  /* 0x0000000100e57824 */ /* 0x000fe200078e02eb */
[----:B------:R-:W-:-:S02]  /*4200*/  SHF.R.S32.HI R0, RZ, 0x1f, R156 ;  /* 0x0000001fff007819 */ /* 0x000fc4000001149c */
[----:B------:R-:W-:Y:S01]  /*4210*/  LDSM.16.M88.4 R56, [R235+0x1800] ;  /* 0x00180000eb38783b */ /* 0x000fe20000000200 */
[----:B------:R-:W-:Y:S02]  /*4220*/  IADD3 R6, R3, 0x40, RZ ;  /* 0x0000004003067810 */ /* 0x000fe40007ffe0ff */
[----:B------:R-:W-:Y:S01]  /*4230*/  LEA.HI R0, R0, R156, RZ, 0x2 ;  /* 0x0000009c00007211 */ /* 0x000fe200078f10ff */
[----:B------:R-:W3:Y:S01]  /*4240*/  LDSM.16.M88.4 R20, [R232] ;  /* 0x00000000e814783b */ /* 0x000ee20000000200 */
[C---:B------:R-:W-:Y:S02]  /*4250*/  IADD3 R239, R235.reuse, 0x2000, RZ ;  /* 0x00002000ebef7810 */ /* 0x040fe40007ffe0ff */
[----:B------:R-:W-:Y:S01]  /*4260*/  LOP3.LUT R5, R0, 0xfffffffc, RZ, 0xc0, !PT ;  /* 0xfffffffc00057812 */ /* 0x000fe200078ec0ff */
[----:B------:R-:W3:Y:S01]  /*4270*/  LDSM.16.M88.4 R48, [R235+0x800] ;  /* 0x00080000eb30783b */ /* 0x000ee20000000200 */
[----:B------:R-:W-:Y:S01]  /*4280*/  IMAD.U32 R0, RZ, RZ, UR23 ;  /* 0x00000017ff007e24 */ /* 0x000fe2000f8e00ff */
[----:B------:R-:W-:-:S02]  /*4290*/  IADD3 R238, R235, 0x2800, RZ ;  /* 0x00002800ebee7810 */ /* 0x000fc40007ffe0ff */
[----:B------:R-:W3:Y:S01]  /*42a0*/  LDSM.16.M88.4 R8, [R232+0x2000] ;  /* 0x00200000e808783b */ /* 0x000ee20000000200 */
[----:B------:R-:W-:Y:S01]  /*42b0*/  IMAD.IADD R5, R156, 0x1, -R5 ;  /* 0x000000019c057824 */ /* 0x000fe200078e0a05 */
[C---:B------:R-:W-:Y:S01]  /*42c0*/  IADD3 R237, R235.reuse, 0x3000, RZ ;  /* 0x00003000ebed7810 */ /* 0x040fe20007ffe0ff */
[----:B------:R-:W-:Y:S01]  /*42d0*/  IMAD R0, R0, 0x40, R158 ;  /* 0x0000004000007824 */ /* 0x000fe200078e029e */
[----:B------:R-:W4:Y:S01]  /*42e0*/  LDSM.16.M88.4 R44, [R235] ;  /* 0x00000000eb2c783b */ /* 0x000f220000000200 */
[----:B------:R-:W-:Y:S01]  /*42f0*/  IADD3 R236, R235, 0x3800, RZ ;  /* 0x00003800ebec7810 */ /* 0x000fe20007ffe0ff */
[C---:B-1----:R-:W-:Y:S02]  /*4300*/  HMMA.16816.F32 R88, R12.reuse, R24, RZ ;  /* 0x000000180c58723c */ /* 0x042fe400000018ff */
[----:B------:R-:W1:Y:S04]  /*4310*/  LDSM.16.M88.4 R52, [R235+0x1000] ;  /* 0x00100000eb34783b */ /* 0x000e680000000200 */
[----:B------:R3:W-:Y:S02]  /*4320*/  STL [R1+0x68], R5 ;  /* 0x0000680501007387 */ /* 0x0007e40000100800 */
[C---:B------:R-:W-:Y:S08]  /*4330*/  HMMA.16816.F32 R84, R12.reuse, R26, RZ ;  /* 0x0000001a0c54723c */ /* 0x040ff000000018ff */
[C---:B--2---:R-:W-:Y:S08]  /*4340*/  HMMA.16816.F32 R80, R12.reuse, R36, RZ ;  /* 0x000000240c50723c */ /* 0x044ff000000018ff */
[----:B-----5:R-:W-:Y:S01]  /*4350*/  HMMA.16816.F32 R72, R12, R32, RZ ;  /* 0x000000200c48723c */ /* 0x020fe200000018ff */
[----:B---3--:R-:W-:-:S07]  /*4360*/  IADD3 R5, R3, 0x48, RZ ;  /* 0x0000004803057810 */ /* 0x008fce0007ffe0ff */
[C---:B------:R-:W-:Y:S08]  /*4370*/  HMMA.16816.F32 R64, R12.reuse, R28, RZ ;  /* 0x0000001c0c40723c */ /* 0x040ff000000018ff */
[C---:B------:R-:W-:Y:S08]  /*4380*/  HMMA.16816.F32 R76, R12.reuse, R38, RZ ;  /* 0x000000260c4c723c */ /* 0x040ff000000018ff */
[C---:B------:R-:W-:Y:S08]  /*4390*/  HMMA.16816.F32 R68, R12.reuse, R34, RZ ;  /* 0x000000220c44723c */ /* 0x040ff000000018ff */
[----:B------:R-:W-:Y:S08]  /*43a0*/  HMMA.16816.F32 R60, R12, R30, RZ ;  /* 0x0000001e0c3c723c */ /* 0x000ff000000018ff */
[C---:B----4-:R-:W-:Y:S08]  /*43b0*/  HMMA.16816.F32 R12, R16.reuse, R28, RZ ;  /* 0x0000001c100c723c */ /* 0x050ff000000018ff */
[C---:B------:R-:W-:Y:S08]  /*43c0*/  HMMA.16816.F32 R40, R16.reuse, R36, RZ ;  /* 0x000000241028723c */ /* 0x040ff000000018ff */
[C---:B------:R-:W-:Y:S08]  /*43d0*/  HMMA.16816.F32 R92, R16.reuse, R24, RZ ;  /* 0x00000018105c723c */ /* 0x040ff000000018ff */
[C---:B------:R-:W-:Y:S08]  /*43e0*/  HMMA.16816.F32 R104, R16.reuse, R26, RZ ;  /* 0x0000001a1068723c */ /* 0x040ff000000018ff */
[----:B------:R-:W-:Y:S01]  /*43f0*/  HMMA.16816.F32 R100, R16, R38, RZ ;  /* 0x000000261064723c */ /* 0x000fe200000018ff */
[----:B------:R-:W-:Y:S07]  /*4400*/  LDSM.16.M88.4 R36, [R230+0x8800] ;  /* 0x00880000e624783b */ /* 0x000fee0000000200 */
[----:B------:R-:W-:Y:S01]  /*4410*/  HMMA.16816.F32 R136, R20, R56, R12 ;  /* 0x000000381488723c */ /* 0x000fe2000000180c */
[----:B------:R-:W2:Y:S07]  /*4420*/  LDSM.16.M88.4 R12, [R234+0x2000] ;  /* 0x00200000ea0c783b */ /* 0x000eae0000000200 */
[C---:B------:R-:W-:Y:S08]  /*4430*/  HMMA.16816.F32 R24, R16.reuse, R32, RZ ;  /* 0x000000201018723c */ /* 0x040ff000000018ff */
[C---:B------:R-:W-:Y:S01]  /*4440*/  HMMA.16816.F32 R108, R16.reuse, R34, RZ ;  /* 0x00000022106c723c */ /* 0x040fe200000018ff */
[----:B------:R-:W-:Y:S07]  /*4450*/  LDSM.16.M88.4 R32, [R230+0x9000] ;  /* 0x00900000e620783b */ /* 0x000fee0000000200 */
[----:B------:R-:W-:Y:S01]  /*4460*/  HMMA.16816.F32 R96, R16, R30, RZ ;  /* 0x0000001e1060723c */ /* 0x000fe200000018ff */
[----:B------:R-:W-:Y:S04]  /*4470*/  LDSM.16.M88.4 R28, [R230+0x9800] ;  /* 0x00980000e61c783b */ /* 0x000fe80000000200 */
[----:B------:R-:W-:Y:S03]  /*4480*/  LDSM.16.M88.4 R16, [R234] ;  /* 0x00000000ea10783b */ /* 0x000fe60000000200 */
[-C--:B------:R-:W-:Y:S01]  /*4490*/  HMMA.16816.F32 R124, R20, R48.reuse, R40 ;  /* 0x00000030147c723c */ /* 0x080fe20000001828 */
[----:B------:R-:W3:Y:S07]  /*44a0*/  LDSM.16.M88.4 R40, [R230+0x8000] ;  /* 0x00800000e628783b */ /* 0x000eee0000000200 */
[C---:B------:R-:W-:Y:S08]  /*44b0*/  HMMA.16816.F32 R80, R8.reuse, R48, R80 ;  /* 0x000000300850723c */ /* 0x040ff00000001850 */
[C---:B------:R-:W-:Y:S08]  /*44c0*/  HMMA.16816.F32 R112, R8.reuse, R44, R88 ;  /* 0x0000002c0870723c */ /* 0x040ff00000001858 */
[C---:B-1----:R-:W-:Y:S01]  /*44d0*/  HMMA.16816.F32 R144, R8.reuse, R52, R72 ;  /* 0x000000340890723c */ /* 0x042fe20000001848 */
[----:B------:R-:W-:Y:S07]  /*44e0*/  LDSM.16.M88.4 R72, [R229+0x1800] ;  /* 0x00180000e548783b */ /* 0x000fee0000000200 */
[C---:B------:R-:W-:Y:S08]  /*44f0*/  HMMA.16816.F32 R132, R8.reuse, R56, R64 ;  /* 0x000000380884723c */ /* 0x040ff00000001840 */
[C---:B------:R-:W-:Y:S08]  /*4500*/  HMMA.16816.F32 R152, R8.reuse, R46, R84 ;  /* 0x0000002e0898723c */ /* 0x040ff00000001854 */
[C---:B------:R-:W-:Y:S08]  /*4510*/  HMMA.16816.F32 R148, R8.reuse, R50, R76 ;  /* 0x000000320894723c */ /* 0x040ff0000000184c */
[C---:B------:R-:W-:Y:S08]  /*4520*/  HMMA.16816.F32 R140, R8.reuse, R54, R68 ;  /* 0x00000036088c723c */ /* 0x040ff00000001844 */
[----:B------:R-:W-:Y:S01]  /*4530*/  HMMA.16816.F32 R120, R8, R58, R60 ;  /* 0x0000003a0878723c */ /* 0x000fe2000000183c */
[----:B------:R-:W-:Y:S07]  /*4540*/  LDSM.16.M88.4 R8, [R233+0x2000] ;  /* 0x00200000e908783b */ /* 0x000fee0000000200 */
[C---:B------:R-:W-:Y:S08]  /*4550*/  HMMA.16816.F32 R116, R20.reuse, R44, R92 ;  /* 0x0000002c1474723c */ /* 0x040ff0000000185c */
[C---:B------:R-:W-:Y:S01]  /*4560*/  HMMA.16816.F32 R92, R20.reuse, R46, R104 ;  /* 0x0000002e145c723c */ /* 0x040fe20000001868 */
[----:B------:R-:W-:Y:S07]  /*4570*/  LDSM.16.M88.4 R44, [R229+0x800] ;  /* 0x00080000e52c783b */ /* 0x000fee0000000200 */
[C---:B------:R-:W-:Y:S01]  /*4580*/  HMMA.16816.F32 R128, R20.reuse, R52, R24 ;  /* 0x000000341480723c */ /* 0x040fe20000001818 */
[----:B------:R-:W-:Y:S07]  /*4590*/  LDSM.16.M88.4 R24, [R229] ;  /* 0x00000000e518783b */ /* 0x000fee0000000200 */
[C---:B------:R-:W-:Y:S01]  /*45a0*/  HMMA.16816.F32 R100, R20.reuse, R50, R100 ;  /* 0x000000321464723c */ /* 0x040fe20000001864 */
[----:B------:R-:W-:Y:S07]  /*45b0*/  LDSM.16.M88.4 R48, [R229+0x1000] ;  /* 0x00100000e530783b */ /* 0x000fee0000000200 */
[C---:B------:R-:W-:Y:S08]  /*45c0*/  HMMA.16816.F32 R108, R20.reuse, R54, R108 ;  /* 0x00000036146c723c */ /* 0x040ff0000000186c */
[----:B------:R-:W-:Y:S01]  /*45d0*/  HMMA.16816.F32 R88, R20, R58, R96 ;  /* 0x0000003a1458723c */ /* 0x000fe20000001860 */
[----:B------:R-:W1:Y:S07]  /*45e0*/  LDSM.16.M88.4 R20, [R233] ;  /* 0x00000000e914783b */ /* 0x000e6e0000000200 */
[C---:B--2---:R-:W-:Y:S08]  /*45f0*/  HMMA.16816.F32 R76, R12.reuse, R36, R80 ;  /* 0x000000240c4c723c */ /* 0x044ff00000001850 */
[C---:B---3--:R-:W-:Y:S08]  /*4600*/  HMMA.16816.F32 R84, R12.reuse, R40, R112 ;  /* 0x000000280c54723c */ /* 0x048ff00000001870 */
        /* <DEDUP_REMOVED lines=9> */
[C---:B------:R-:W-:Y:S01]  /*46a0*/  HMMA.16816.F32 R92, R16.reuse, R36, R124 ;  /* 0x00000024105c723c */ /* 0x040fe2000000187c */
[----:B------:R-:W-:Y:S07]  /*46b0*/  LDSM.16.M88.4 R36, [R224+0xa000] ;  /* 0x00a00000e024783b */ /* 0x000fee0000000200 */
[C---:B------:R-:W-:Y:S08]  /*46c0*/  HMMA.16816.F32 R100, R16.reuse, R32, R128 ;  /* 0x000000201064723c */ /* 0x040ff00000001880 */
[----:B------:R-:W-:Y:S01]  /*46d0*/  HMMA.16816.F32 R108, R16, R34, R108 ;  /* 0x00000022106c723c */ /* 0x000fe2000000186c */
[----:B------:R-:W-:Y:S07]  /*46e0*/  LDSM.16.M88.4 R32, [R224+0xa800] ;  /* 0x00a80000e020783b */ /* 0x000fee0000000200 */
[----:B-1----:R-:W-:Y:S01]  /*46f0*/  HMMA.16816.F32 R112, R20, R24, R12 ;  /* 0x000000181470723c */ /* 0x002fe2000000180c */
[----:B------:R-:W1:Y:S07]  /*4700*/  LDSM.16.M88.4 R12, [R231+0x6000] ;  /* 0x00600000e70c783b */ /* 0x000e6e0000000200 */
[C---:B------:R-:W-:Y:S08]  /*4710*/  HMMA.16816.F32 R152, R16.reuse, R28, R136 ;  /* 0x0000001c1098723c */ /* 0x040ff00000001888 */
[----:B------:R-:W-:Y:S01]  /*4720*/  HMMA.16816.F32 R148, R16, R30, R88 ;  /* 0x0000001e1094723c */ /* 0x000fe20000001858 */
[----:B------:R-:W2:Y:S04]  /*4730*/  LDSM.16.M88.4 R28, [R224+0xb000] ;  /* 0x00b00000e01c783b */ /* 0x000ea80000000200 */
[----:B------:R-:W-:Y:S03]  /*4740*/  LDSM.16.M88.4 R16, [R231+0x4000] ;  /* 0x00400000e710783b */ /* 0x000fe60000000200 */
[C---:B------:R-:W-:Y:S08]  /*4750*/  HMMA.16816.F32 R144, R8.reuse, R24, R84 ;  /* 0x000000180890723c */ /* 0x040ff00000001854 */
[-C--:B------:R-:W-:Y:S08]  /*4760*/  HMMA.16816.F32 R140, R8, R26.reuse, R80 ;  /* 0x0000001a088c723c */ /* 0x080ff00000001850 */
[----:B------:R-:W-:Y:S01]  /*4770*/  HMMA.16816.F32 R104, R20, R26, R40 ;  /* 0x0000001a1468723c */ /* 0x000fe20000001828 */
[----:B------:R-:W3:Y:S04]  /*4780*/  LDSM.16.M88.4 R24, [R224+0xb800] ;  /* 0x00b80000e018783b */ /* 0x000ee80000000200 */
[----:B------:R-:W-:Y:S03]  /*4790*/  LDSM.16.M88.4 R40, [R235+0x3000] ;  /* 0x00300000eb28783b */ /* 0x000fe60000000200 */
[C---:B------:R-:W-:Y:S08]  /*47a0*/  HMMA.16816.F32 R128, R8.reuse, R48, R64 ;  /* 0x000000300880723c */ /* 0x040ff00000001840 */
[C---:B------:R-:W-:Y:S08]  /*47b0*/  HMMA.16816.F32 R124, R8.reuse, R50, R60 ;  /* 0x00000032087c723c */ /* 0x040ff0000000183c */
[C---:B------:R-:W-:Y:S08]  /*47c0*/  HMMA.16816.F32 R120, R8.reuse, R72, R56 ;  /* 0x000000480878723c */ /* 0x040ff00000001838 */
[C---:B------:R-:W-:Y:S08]  /*47d0*/  HMMA.16816.F32 R136, R8.reuse, R44, R76 ;  /* 0x0000002c0888723c */ /* 0x040ff0000000184c */
[C---:B------:R-:W-:Y:S01]  /*47e0*/  HMMA.16816.F32 R132, R8.reuse, R46, R68 ;  /* 0x0000002e0884723c */ /* 0x040fe20000001844 */
[----:B------:R-:W-:Y:S07]  /*47f0*/  LDSM.16.M88.4 R68, [R235+0x3800] ;  /* 0x00380000eb44783b */ /* 0x000fee0000000200 */
[----:B------:R-:W-:Y:S01]  /*4800*/  HMMA.16816.F32 R116, R8, R74, R52 ;  /* 0x0000004a0874723c */ /* 0x000fe20000001834 */
[----:B------:R-:W-:Y:S07]  /*4810*/  LDSM.16.M88.4 R8, [R232+0x6000] ;  /* 0x00600000e808783b */ /* 0x000fee0000000200 */
[C---:B------:R-:W-:Y:S08]  /*4820*/  HMMA.16816.F32 R84, R20.reuse, R48, R100 ;  /* 0x000000301454723c */ /* 0x040ff00000001864 */
[C---:B------:R-:W-:Y:S01]  /*4830*/  HMMA.16816.F32 R80, R20.reuse, R50, R108 ;  /* 0x000000321450723c */ /* 0x040fe2000000186c */
[----:B------:R-:W4:Y:S07]  /*4840*/  LDSM.16.M88.4 R48, [R235+0x2000] ;  /* 0x00200000eb30783b */ /* 0x000f2e0000000200 */
[C---:B------:R-:W-:Y:S08]  /*4850*/  HMMA.16816.F32 R92, R20.reuse, R44, R92 ;  /* 0x0000002c145c723c */ /* 0x040ff0000000185c */
[C---:B------:R-:W-:Y:S01]  /*4860*/  HMMA.16816.F32 R88, R20.reuse, R46, R96 ;  /* 0x0000002e1458723c */ /* 0x040fe20000001860 */
[----:B------:R-:W5:Y:S07]  /*4870*/  LDSM.16.M88.4 R44, [R235+0x2800] ;  /* 0x00280000eb2c783b */ /* 0x000f6e0000000200 */
[C---:B------:R-:W-:Y:S08]  /*4880*/  HMMA.16816.F32 R76, R20.reuse, R72, R152 ;  /* 0x00000048144c723c */ /* 0x040ff00000001898 */
[----:B------:R-:W-:Y:S08]  /*4890*/  HMMA.16816.F32 R72, R20, R74, R148 ;  /* 0x0000004a1448723c */ /* 0x000ff00000001894 */
[C---:B-1----:R-:W-:Y:S08]  /*48a0*/  HMMA.16816.F32 R64, R12.reuse, R36, R144 ;  /* 0x000000240c40723c */ /* 0x042ff00000001890 */
[C---:B--2---:R-:W-:Y:S08]  /*48b0*/  HMMA.16816.F32 R20, R12.reuse, R28, R128 ;  /* 0x0000001c0c14723c */ /* 0x044ff00000001880 */
[C---:B------:R-:W-:Y:S08]  /*48c0*/  HMMA.16816.F32 R96, R12.reuse, R30, R124 ;  /* 0x0000001e0c60723c */ /* 0x040ff0000000187c */
[C---:B---3--:R-:W-:Y:S08]  /*48d0*/  HMMA.16816.F32 R108, R12.reuse, R24, R120 ;  /* 0x000000180c6c723c */ /* 0x048ff00000001878 */
[C---:B------:R-:W-:Y:S08]  /*48e0*/  HMMA.16816.F32 R60, R12.reuse, R38, R140 ;  /* 0x000000260c3c723c */ /* 0x040ff0000000188c */
[C---:B------:R-:W-:Y:S08]  /*48f0*/  HMMA.16816.F32 R56, R12.reuse, R32, R136 ;  /* 0x000000200c38723c */ /* 0x040ff00000001888 */
[C---:B------:R-:W-:Y:S08]  /*4900*/  HMMA.16816.F32 R52, R12.reuse, R34, R132 ;  /* 0x000000220c34723c */ /* 0x040ff00000001884 */
[----:B------:R-:W-:Y:S01]  /*4910*/  HMMA.16816.F32 R120, R12, R26, R116 ;  /* 0x0000001a0c78723c */ /* 0x000fe20000001874 */
[----:B------:R-:W1:Y:S07]  /*4920*/  LDSM.16.M88.4 R12, [R232+0x4000] ;  /* 0x00400000e80c783b */ /* 0x000e6e0000000200 */
[C---:B------:R-:W-:Y:S08]  /*4930*/  HMMA.16816.F32 R128, R16.reuse, R36, R112 ;  /* 0x000000241080723c */ /* 0x040ff00000001870 */
[C---:B------:R-:W-:Y:S01]  /*4940*/  HMMA.16816.F32 R124, R16.reuse, R38, R104 ;  /* 0x00000026107c723c */ /* 0x040fe20000001868 */
[----:B------:R-:W-:Y:S07]  /*4950*/  LDSM.16.M88.4 R36, [R230+0xa800] ;  /* 0x00a80000e624783b */ /* 0x000fee0000000200 */
[C---:B------:R-:W-:Y:S08]  /*4960*/  HMMA.16816.F32 R116, R16.reuse, R32, R92 ;  /* 0x000000201074723c */ /* 0x040ff0000000185c */
[C---:B------:R-:W-:Y:S08]  /*4970*/  HMMA.16816.F32 R112, R16.reuse, R34, R88 ;  /* 0x000000221070723c */ /* 0x040ff00000001858 */
[C---:B------:R-:W-:Y:S08]  /*4980*/  HMMA.16816.F32 R104, R16.reuse, R28, R84 ;  /* 0x0000001c1068723c */ /* 0x040ff00000001854 */
[C---:B------:R-:W-:Y:S08]  /*4990*/  HMMA.16816.F32 R100, R16.reuse, R30, R80 ;  /* 0x0000001e1064723c */ /* 0x040ff00000001850 */
[C---:B------:R-:W-:Y:S08]  /*49a0*/  HMMA.16816.F32 R28, R16.reuse, R24, R76 ;  /* 0x00000018101c723c */ /* 0x040ff0000000184c */
[----:B------:R-:W-:Y:S01]  /*49b0*/  HMMA.16816.F32 R92, R16, R26, R72 ;  /* 0x0000001a105c723c */ /* 0x000fe20000001848 */
[----:B------:R-:W-:Y:S04]  /*49c0*/  LDSM.16.M88.4 R24, [R230+0xa000] ;  /* 0x00a00000e618783b */ /* 0x000fe80000000200 */
[----:B------:R-:W-:Y:S03]  /*49d0*/  LDSM.16.M88.4 R16, [R234+0x4000] ;  /* 0x00400000ea10783b */ /* 0x000fe60000000200 */
[C---:B----4-:R-:W-:Y:S08]  /*49e0*/  HMMA.16816.F32 R32, R8.reuse, R48, R64 ;  /* 0x000000300820723c */ /* 0x050ff00000001840 */
[C---:B------:R-:W-:Y:S01]  /*49f0*/  HMMA.16816.F32 R76, R8.reuse, R40, R20 ;  /* 0x00000028084c723c */ /* 0x040fe20000001814 */
[----:B------:R-:W2:Y:S07]  /*4a00*/  LDSM.16.M88.4 R20, [R234+0x6000] ;  /* 0x00600000ea14783b */ /* 0x000eae0000000200 */
[C---:B------:R-:W-:Y:S01]  /*4a10*/  HMMA.16816.F32 R72, R8.reuse, R42, R96 ;  /* 0x0000002a0848723c */ /* 0x040fe20000001860 */
[----:B------:R-:W3:Y:S07]  /*4a20*/  LDSM.16.M88.4 R96, [R230+0xb000] ;  /* 0x00b00000e660783b */ /* 0x000eee0000000200 */
[C---:B------:R-:W-:Y:S01]  /*4a30*/  HMMA.16816.F32 R64, R8.reuse, R68, R108 ;  /* 0x000000440840723c */ /* 0x040fe2000000186c */
[----:B------:R-:W4:Y:S07]  /*4a40*/  LDSM.16.M88.4 R108, [R230+0xb800] ;  /* 0x00b80000e66c783b */ /* 0x000f2e0000000200 */
[C---:B-----5:R-:W-:Y:S08]  /*4a50*/  HMMA.16816.F32 R84, R8.reuse, R44, R56 ;  /* 0x0000002c0854723c */ /* 0x060ff00000001838 */
[C---:B------:R-:W-:Y:S08]  /*4a60*/  HMMA.16816.F32 R88, R8.reuse, R50, R60 ;  /* 0x000000320858723c */ /* 0x040ff0000000183c */
[C---:B------:R-:W-:Y:S08]  /*4a70*/  HMMA.16816.F32 R80, R8.reuse, R46, R52 ;  /* 0x0000002e0850723c */ /* 0x040ff00000001834 */
[----:B------:R-:W-:Y:S01]  /*4a80*/  HMMA.16816.F32 R56, R8, R70, R120 ;  /* 0x000000460838723c */ /* 0x000fe20000001878 */
[----:B------:R-:W-:Y:S07]  /*4a90*/  LDSM.16.M88.4 R8, [R233+0x6000] ;  /* 0x00600000e908783b */ /* 0x000fee0000000200 */
[C---:B-1----:R-:W-:Y:S08]  /*4aa0*/  HMMA.16816.F32 R52, R12.reuse, R48, R128 ;  /* 0x000000300c34723c */ /* 0x042ff00000001880 */
[C---:B------:R-:W-:Y:S08]  /*4ab0*/  HMMA.16816.F32 R60, R12.reuse, R50, R124 ;  /* 0x000000320c3c723c */ /* 0x040ff0000000187c */
[C---:B------:R-:W-:Y:S08]  /*4ac0*/  HMMA.16816.F32 R48, R12.reuse, R44, R116 ;  /* 0x0000002c0c30723c */ /* 0x040ff00000001874 */
[C---:B------:R-:W-:Y:S08]  /*4ad0*/  HMMA.16816.F32 R44, R12.reuse, R46, R112 ;  /* 0x0000002e0c2c723c */ /* 0x040ff00000001870 */
[C---:B------:R-:W-:Y:S08]  /*4ae0*/  HMMA.16816.F32 R104, R12.reuse, R40, R104 ;  /* 0x000000280c68723c */ /* 0x040ff00000001868 */
[C---:B------:R-:W-:Y:S08]  /*4af0*/  HMMA.16816.F32 R112, R12.reuse, R42, R100 ;  /* 0x0000002a0c70723c */ /* 0x040ff00000001864 */
[C---:B------:R-:W-:Y:S01]  /*4b00*/  HMMA.16816.F32 R124, R12.reuse, R68, R28 ;  /* 0x000000440c7c723c */ /* 0x040fe2000000181c */
[----:B------:R-:W1:Y:S07]  /*4b10*/  LDSM.16.M88.4 R28, [R229+0x2000] ;  /* 0x00200000e51c783b */ /* 0x000e6e0000000200 */
[----:B------:R-:W-:Y:S01]  /*4b20*/  HMMA.16816.F32 R128, R12, R70, R92 ;  /* 0x000000460c80723c */ /* 0x000fe2000000185c */
[----:B------:R-:W5:Y:S07]  /*4b30*/  LDSM.16.M88.4 R12, [R233+0x4000] ;  /* 0x00400000e90c783b */ /* 0x000f6e0000000200 */
[C---:B--2---:R-:W-:Y:S08]  /*4b40*/  HMMA.16816.F32 R32, R20.reuse, R24, R32 ;  /* 0x000000181420723c */ /* 0x044ff00000001820 */
[C---:B------:R-:W-:Y:S08]  /*4b50*/  HMMA.16816.F32 R40, R20.reuse, R26, R88 ;  /* 0x0000001a1428723c */ /* 0x040ff00000001858 */
[C---:B------:R-:W-:Y:S08]  /*4b60*/  HMMA.16816.F32 R84, R20.reuse, R36, R84 ;  /* 0x000000241454723c */ /* 0x040ff00000001854 */
[C---:B------:R-:W-:Y:S08]  /*4b70*/  HMMA.16816.F32 R80, R20.reuse, R38, R80 ;  /* 0x000000261450723c */ /* 0x040ff00000001850 */
[C---:B---3--:R-:W-:Y:S08]  /*4b80*/  HMMA.16816.F32 R92, R20.reuse, R96, R76 ;  /* 0x00000060145c723c */ /* 0x048ff0000000184c */
[C---:B------:R-:W-:Y:S08]  /*4b90*/  HMMA.16816.F32 R100, R20.reuse, R98, R72 ;  /* 0x000000621464723c */ /* 0x040ff00000001848 */
[C---:B----4-:R-:W-:Y:S08]  /*4ba0*/  HMMA.16816.F32 R120, R20.reuse, R108, R64 ;  /* 0x0000006c1478723c */ /* 0x050ff00000001840 */
[----:B------:R-:W-:Y:S08]  /*4bb0*/  HMMA.16816.F32 R116, R20, R110, R56 ;  /* 0x0000006e1474723c */ /* 0x000ff00000001838 */
[C---:B------:R-:W-:Y:S08]  /*4bc0*/  HMMA.16816.F32 R20, R16.reuse, R24, R52 ;  /* 0x000000181014723c */ /* 0x040ff00000001834 */
[----:B------:R-:W-:Y:S08]  /*4bd0*/  HMMA.16816.F32 R60, R16, R26, R60 ;  /* 0x0000001a103c723c */ /* 0x000ff0000000183c */
[-C--:B-1----:R-:W-:Y:S08]  /*4be0*/  HMMA.16816.F32 R32, R8, R28.reuse, R32 ;  /* 0x0000001c0820723c */ /* 0x082ff00000001820 */
[----:B-----5:R-:W-:Y:S07]  /*4bf0*/  HMMA.16816.F32 R24, R12, R28, R20 ;  /* 0x0000001c0c18723c */ /* 0x020fee0000001814 */
[C---:B------:R-:W-:Y:S01]  /*4c00*/  IADD3 R20, R3.reuse, UR5, RZ ;  /* 0x0000000503147c10 */ /* 0x040fe2000fffe0ff */
[----:B------:R-:W-:Y:S01]  /*4c10*/  HMMA.16816.F32 R48, R16, R36, R48 ;  /* 0x000000241030723c */ /* 0x000fe20000001830 */
[----:B------:R-:W-:-:S02]  /*4c20*/  IADD3 R21, R3, UR4, RZ ;  /* 0x0000000403157c10 */ /* 0x000fc4000fffe0ff */
[----:B------:R-:W-:Y:S02]  /*4c30*/  IMNMX R248, RZ, R20, !PT ;  /* 0x00000014fff87217 */ /* 0x000fe40007800200 */
[----:B------:R-:W-:Y:S02]  /*4c40*/  IMNMX R252, R21, UR16, PT ;  /* 0x0000001015fc7c17 */ /* 0x000fe4000b800200 */
[----:B------:R-:W-:Y:S01]  /*4c50*/  IADD3 R20, R7, UR5, RZ ;  /* 0x0000000507147c10 */ /* 0x000fe2000fffe0ff */
[----:B------:R-:W-:Y:S01]  /*4c60*/  HMMA.16816.F32 R40, R8, R30, R40 ;  /* 0x0000001e0828723c */ /* 0x000fe20000001828 */
[----:B------:R-:W-:Y:S02]  /*4c70*/  IADD3 R21, R6, UR5, RZ ;  /* 0x0000000506157c10 */ /* 0x000fe4000fffe0ff */
[----:B------:R-:W-:Y:S02]  /*4c80*/  IADD3 R22, R5, UR5, RZ ;  /* 0x0000000505167c10 */ /* 0x000fe4000fffe0ff */
[----:B------:R-:W-:-:S02]  /*4c90*/  IMNMX R247, RZ, R20, !PT ;  /* 0x00000014fff77217 */ /* 0x000fc40007800200 */
[----:B------:R-:W-:Y:S01]  /*4ca0*/  IMNMX R246, RZ, R21, !PT ;  /* 0x00000015fff67217 */ /* 0x000fe20007800200 */
[----:B------:R-:W-:Y:S01]  /*4cb0*/  HMMA.16816.F32 R28, R12, R30, R60 ;  /* 0x0000001e0c1c723c */ /* 0x000fe2000000183c */
[----:B------:R-:W-:Y:S02]  /*4cc0*/  IMNMX R245, RZ, R22, !PT ;  /* 0x00000016fff57217 */ /* 0x000fe40007800200 */
[----:B------:R-:W1:Y:S01]  /*4cd0*/  LDSM.16.M88.4 R20, [R229+0x2800] ;  /* 0x00280000e514783b */ /* 0x000e620000000200 */
[----:B------:R-:W-:Y:S02]  /*4ce0*/  IADD3 R7, R7, UR4, RZ ;  /* 0x0000000407077c10 */ /* 0x000fe4000fffe0ff */
[----:B------:R-:W-:Y:S02]  /*4cf0*/  IADD3 R3, R0, 0x1, RZ ;  /* 0x0000000100037810 */ /* 0x000fe40007ffe0ff */
[----:B------:R-:W-:Y:S01]  /*4d00*/  IMNMX R251, R7, UR16, PT ;  /* 0x0000001007fb7c17 */ /* 0x000fe2000b800200 */
[----:B------:R-:W-:Y:S01]  /*4d10*/  HMMA.16816.F32 R44, R16, R38, R44 ;  /* 0x00000026102c723c */ /* 0x000fe2000000182c */
[----:B------:R-:W-:-:S02]  /*4d20*/  IADD3 R6, R6, UR4, RZ ;  /* 0x0000000406067c10 */ /* 0x000fc4000fffe0ff */
[----:B------:R-:W-:Y:S02]  /*4d30*/  IADD3 R5, R5, UR4, RZ ;  /* 0x0000000405057c10 */ /* 0x000fe4000fffe0ff */
[CC--:B------:R-:W-:Y:S02]  /*4d40*/  ISETP.GE.AND P6, PT, R0.reuse, R252.reuse, PT ;  /* 0x000000fc0000720c */ /* 0x0c0fe40003fc6270 */
[C---:B------:R-:W-:Y:S01]  /*4d50*/  ISETP.GE.AND P5, PT, R3.reuse, R252, PT ;  /* 0x000000fc0300720c */ /* 0x040fe20003fa6270 */
[----:B------:R-:W-:Y:S01]  /*4d60*/  HMMA.16816.F32 R36, R16, R96, R104 ;  /* 0x000000601024723c */ /* 0x000fe20000001868 */
[-C--:B------:R-:W-:Y:S02]  /*4d70*/  ISETP.GE.AND P4, PT, R3, R251.reuse, PT ;  /* 0x000000fb0300720c */ /* 0x080fe40003f86270 */
[----:B------:R-:W-:Y:S02]  /*4d80*/  ISETP.GE.AND P1, PT, R0, R251, PT ;  /* 0x000000fb0000720c */ /* 0x000fe40003f26270 */
[----:B------:R-:W-:-:S02]  /*4d90*/  IMNMX R250, R6, UR16, PT ;  /* 0x0000001006fa7c17 */ /* 0x000fc4000b800200 */
[----:B------:R-:W-:Y:S02]  /*4da0*/  IMNMX R249, R5, UR16, PT ;  /* 0x0000001005f97c17 */ /* 0x000fe4000b800200 */
[CC--:B------:R-:W-:Y:S02]  /*4db0*/  ISETP.LT.OR P5, PT, R3.reuse, R248.reuse, P5 ;  /* 0x000000f80300720c */ /* 0x0c0fe40002fa1670 */
[CC--:B------:R-:W-:Y:S02]  /*4dc0*/  ISETP.LT.OR P4, PT, R3.reuse, R247.reuse, P4 ;  /* 0x000000f70300720c */ /* 0x0c0fe40002781670 */
[C---:B------:R-:W-:Y:S02]  /*4dd0*/  ISETP.LT.OR P6, PT, R0.reuse, R248, P6 ;  /* 0x000000f80000720c */ /* 0x040fe400037c1670 */
[----:B------:R-:W-:Y:S02]  /*4de0*/  ISETP.LT.OR P1, PT, R0, R247, P1 ;  /* 0x000000f70000720c */ /* 0x000fe40000f21670 */
[----:B------:R-:W-:-:S02]  /*4df0*/  ISETP.GE.AND P3, PT, R3, R250, PT ;  /* 0x000000fa0300720c */ /* 0x000fc40003f66270 */
[----:B------:R-:W-:Y:S02]  /*4e00*/  ISETP.GE.AND P0, PT, R3, R249, PT ;  /* 0x000000f90300720c */ /* 0x000fe40003f06270 */
[----:B------:R-:W-:Y:S02]  /*4e10*/  ISETP.GE.AND P2, PT, R0, R250, PT ;  /* 0x000000fa0000720c */ /* 0x000fe40003f46270 */
[----:B------:R-:W-:Y:S02]  /*4e20*/  FSEL R61, R24, -INF , !P6 ;  /* 0xff800000183d7808 */ /* 0x000fe40007000000 */
[----:B------:R-:W-:Y:S01]  /*4e30*/  FSEL R71, R26, -INF , !P1 ;  /* 0xff8000001a477808 */ /* 0x000fe20004800000 */
[----:B-1----:R-:W-:Y:S01]  /*4e40*/  HMMA.16816.F32 R48, R12, R20, R48 ;  /* 0x000000140c30723c */ /* 0x002fe20000001830 */
[----:B------:R-:W-:Y:S02]  /*4e50*/  FSEL R59, R25, -INF , !P5 ;  /* 0xff800000193b7808 */ /* 0x000fe40006800000 */
[----:B------:R-:W-:-:S02]  /*4e60*/  FSEL R69, R27, -INF , !P4 ;  /* 0xff8000001b457808 */ /* 0x000fc40006000000 */
[----:B------:R-:W1:Y:S01]  /*4e70*/  LDSM.16.M88.4 R24, [R229+0x3000] ;  /* 0x00300000e518783b */ /* 0x000e620000000200 */
[CC--:B------:R-:W-:Y:S02]  /*4e80*/  ISETP.LT.OR P3, PT, R3.reuse, R246.reuse, P3 ;  /* 0x000000f60300720c */ /* 0x0c0fe40001f61670 */
[----:B------:R-:W-:Y:S01]  /*4e90*/  ISETP.LT.OR P0, PT, R3, R245, P0 ;  /* 0x000000f50300720c */ /* 0x000fe20000701670 */
[----:B------:R-:W-:Y:S01]  /*4ea0*/  HMMA.16816.F32 R52, R12, R22, R44 ;  /* 0x000000160c34723c */ /* 0x000fe2000000182c */
[C---:B------:R-:W-:Y:S02]  /*4eb0*/  ISETP.LT.OR P2, PT, R0.reuse, R246, P2 ;  /* 0x000000f60000720c */ /* 0x040fe40001741670 */
[C---:B------:R-:W-:Y:S02]  /*4ec0*/  IADD3 R3, R0.reuse, 0x8, RZ ;  /* 0x0000000800037810 */ /* 0x040fe40007ffe0ff */
[----:B------:R-:W-:Y:S02]  /*4ed0*/  ISETP.GE.AND P6, PT, R0, R249, PT ;  /* 0x000000f90000720c */ /* 0x000fe40003fc6270 */
[----:B------:R-:W-:Y:S01]  /*4ee0*/  FSEL R89, R32, -INF , !P2 ;  /* 0xff80000020597808 */ /* 0x000fe20005000000 */
[----:B------:R-:W-:Y:S01]  /*4ef0*/  HMMA.16816.F32 R44, R16, R98, R112 ;  /* 0x00000062102c723c */ /* 0x000fe20000001870 */
[----:B------:R-:W-:-:S02]  /*4f00*/  ISETP.GE.AND P1, PT, R3, R252, PT ;  /* 0x000000fc0300720c */ /* 0x000fc40003f26270 */
[C---:B------:R-:W-:Y:S02]  /*4f10*/  ISETP.GE.AND P2, PT, R3.reuse, R251, PT ;  /* 0x000000fb0300720c */ /* 0x040fe40003f46270 */
[C---:B------:R-:W-:Y:S02]  /*4f20*/  ISETP.LT.OR P6, PT, R0.reuse, R245, P6 ;  /* 0x000000f50000720c */ /* 0x040fe400037c1670 */
[C---:B------:R-:W-:Y:S02]  /*4f30*/  ISETP.LT.OR P1, PT, R3.reuse, R248, P1 ;  /* 0x000000f80300720c */ /* 0x040fe40000f21670 */
[----:B------:R-:W-:Y:S02]  /*4f40*/  ISETP.LT.OR P2, PT, R3, R247, P2 ;  /* 0x000000f70300720c */ /* 0x000fe40001741670 */
[----:B------:R-:W-:Y:S02]  /*4f50*/  IADD3 R5, R0, 0x9, RZ ;  /* 0x0000000900057810 */ /* 0x000fe40007ffe0ff */
[----:B------:R-:W-:-:S02]  /*4f60*/  FSEL R91, R34, -INF , !P6 ;  /* 0xff800000225b7808 */ /* 0x000fc40007000000 */
[----:B------:R-:W-:Y:S02]  /*4f70*/  FSEL R88, R33, -INF , !P3 ;  /* 0xff80000021587808 */ /* 0x000fe40005800000 */
[C---:B------:R-:W-:Y:S02]  /*4f80*/  ISETP.GE.AND P6, PT, R3.reuse, R250, PT ;  /* 0x000000fa0300720c */ /* 0x040fe40003fc6270 */
[----:B------:R-:W-:Y:S02]  /*4f90*/  ISETP.GE.AND P3, PT, R3, R249, PT ;  /* 0x000000f90300720c */ /* 0x000fe40003f66270 */
[----:B------:R-:W-:Y:S02]  /*4fa0*/  FSEL R60, R28, -INF , !P1 ;  /* 0xff8000001c3c7808 */ /* 0x000fe40004800000 */
[----:B------:R-:W-:Y:S02]  /*4fb0*/  FSEL R70, R30, -INF , !P2 ;  /* 0xff8000001e467808 */ /* 0x000fe40005000000 */
[----:B------:R-:W-:-:S02]  /*4fc0*/  FSEL R90, R35, -INF , !P0 ;  /* 0xff800000235a7808 */ /* 0x000fc40004000000 */
[C---:B------:R-:W-:Y:S01]  /*4fd0*/  ISETP.GE.AND P1, PT, R5.reuse, R250, PT ;  /* 0x000000fa0500720c */ /* 0x040fe20003f26270 */
[----:B------:R-:W-:Y:S01]  /*4fe0*/  HMMA.16816.F32 R32, R8, R20, R84 ;  /* 0x000000140820723c */ /* 0x000fe20000001854 */
[----:B------:R-:W-:Y:S02]  /*4ff0*/  ISETP.GE.AND P2, PT, R5, R249, PT ;  /* 0x000000f90500720c */ /* 0x000fe40003f46270 */
[CC--:B------:R-:W-:Y:S02]  /*5000*/  ISETP.LT.OR P6, PT, R3.reuse, R246.reuse, P6 ;  /* 0x000000f60300720c */ /* 0x0c0fe400037c1670 */
[----:B------:R-:W-:Y:S02]  /*5010*/  ISETP.LT.OR P3, PT, R3, R245, P3 ;  /* 0x000000f50300720c */ /* 0x000fe40001f61670 */
[----:B------:R-:W-:Y:S01]  /*5020*/  IADD3 R3, R0, 0x10, RZ ;  /* 0x0000001000037810 */ /* 0x000fe20007ffe0ff */
[----:B-1----:R-:W-:Y:S01]  /*5030*/  HMMA.16816.F32 R36, R12, R24, R36 ;  /* 0x000000180c24723c */ /* 0x002fe20000001824 */
[----:B------:R-:W-:-:S02]  /*5040*/  ISETP.LT.OR P1, PT, R5, R246, P1 ;  /* 0x000000f60500720c */ /* 0x000fc40000f21670 */
[C---:B------:R-:W-:Y:S02]  /*5050*/  ISETP.LT.OR P2, PT, R5.reuse, R245, P2 ;  /* 0x000000f50500720c */ /* 0x040fe40001741670 */
[-C--:B------:R-:W-:Y:S02]  /*5060*/  ISETP.GE.AND P5, PT, R5, R252.reuse, PT ;  /* 0x000000fc0500720c */ /* 0x080fe40003fa6270 */
[----:B------:R-:W-:Y:S02]  /*5070*/  ISETP.GE.AND P0, PT, R3, R252, PT ;  /* 0x000000fc0300720c */ /* 0x000fe40003f06270 */
[----:B------:R-:W-:Y:S02]  /*5080*/  ISETP.GE.AND P4, PT, R5, R251, PT ;  /* 0x000000fb0500720c */ /* 0x000fe40003f86270 */
[----:B------:R-:W-:Y:S02]  /*5090*/  FSEL R74, R40, -INF , !P6 ;  /* 0xff800000284a7808 */ /* 0x000fe40007000000 */
[----:B------:R-:W-:-:S02]  /*50a0*/  FSEL R79, R42, -INF , !P3 ;  /* 0xff8000002a4f7808 */ /* 0x000fc40005800000 */
        /* <DEDUP_REMOVED lines=9> */
[C---:B------:R-:W-:Y:S02]  /*5140*/  ISETP.GE.AND P6, PT, R3.reuse, R251, PT ;  /* 0x000000fb0300720c */ /* 0x040fe40003fc6270 */
[C---:B------:R-:W-:Y:S02]  /*5150*/  ISETP.GE.AND P3, PT, R3.reuse, R250, PT ;  /* 0x000000fa0300720c */ /* 0x040fe40003f66270 */
[----:B------:R-:W-:Y:S02]  /*5160*/  ISETP.GE.AND P1, PT, R3, R249, PT ;  /* 0x000000f90300720c */ /* 0x000fe40003f26270 */
[----:B------:R-:W-:-:S02]  /*5170*/  IADD3 R5, R0, 0x11, RZ ;  /* 0x0000001100057810 */ /* 0x000fc40007ffe0ff */
[C---:B------:R-:W-:Y:S02]  /*5180*/  ISETP.LT.OR P6, PT, R3.reuse, R247, P6 ;  /* 0x000000f70300720c */ /* 0x040fe400037c1670 */
[C---:B------:R-:W-:Y:S02]  /*5190*/  ISETP.LT.OR P3, PT, R3.reuse, R246, P3 ;  /* 0x000000f60300720c */ /* 0x040fe40001f61670 */
[----:B------:R-:W-:Y:S02]  /*51a0*/  ISETP.LT.OR P1, PT, R3, R245, P1 ;  /* 0x000000f50300720c */ /* 0x000fe40000f21670 */
[----:B------:R-:W-:Y:S02]  /*51b0*/  FSEL R66, R31, -INF , !P4 ;  /* 0xff8000001f427808 */ /* 0x000fe40006000000 */
[----:B------:R-:W-:Y:S02]  /*51c0*/  FSEL R57, R48, -INF , !P0 ;  /* 0xff80000030397808 */ /* 0x000fe40004000000 */
[----:B------:R-:W-:-:S02]  /*51d0*/  IADD3 R3, R0, 0x18, RZ ;  /* 0x0000001800037810 */ /* 0x000fc40007ffe0ff */
[C---:B------:R-:W-:Y:S02]  /*51e0*/  ISETP.GE.AND P4, PT, R5.reuse, R250, PT ;  /* 0x000000fa0500720c */ /* 0x040fe40003f86270 */
[----:B------:R-:W-:Y:S02]  /*51f0*/  ISETP.GE.AND P0, PT, R5, R249, PT ;  /* 0x000000f90500720c */ /* 0x000fe40003f06270 */
[----:B------:R-:W-:Y:S02]  /*5200*/  FSEL R58, R29, -INF , !P5 ;  /* 0xff8000001d3a7808 */ /* 0x000fe40006800000 */
[----:B------:R-:W-:Y:S01]  /*5210*/  FSEL R64, R50, -INF , !P6 ;  /* 0xff80000032407808 */ /* 0x000fe20007000000 */
[----:B------:R-:W-:Y:S01]  /*5220*/  HMMA.16816.F32 R28, R8, R24, R92 ;  /* 0x00000018081c723c */ /* 0x000fe2000000185c */
[C---:B------:R-:W-:Y:S02]  /*5230*/  ISETP.GE.AND P2, PT, R5.reuse, R252, PT ;  /* 0x000000fc0500720c */ /* 0x040fe40003f46270 */
[----:B------:R-:W-:-:S02]  /*5240*/  ISETP.GE.AND P5, PT, R5, R251, PT ;  /* 0x000000fb0500720c */ /* 0x000fc40003fa6270 */
[C---:B------:R-:W-:Y:S02]  /*5250*/  ISETP.LT.OR P4, PT, R5.reuse, R246, P4 ;  /* 0x000000f60500720c */ /* 0x040fe40002781670 */
[----:B------:R-:W-:Y:S02]  /*5260*/  ISETP.LT.OR P0, PT, R5, R245, P0 ;  /* 0x000000f50500720c */ /* 0x000fe40000701670 */
[----:B------:R-:W-:Y:S02]  /*5270*/  ISETP.GE.AND P6, PT, R3, R252, PT ;  /* 0x000000fc0300720c */ /* 0x000fe40003fc6270 */
[C---:B------:R-:W-:Y:S02]  /*5280*/  ISETP.LT.OR P2, PT, R5.reuse, R248, P2 ;  /* 0x000000f80500720c */ /* 0x040fe40001741670 */
[----:B------:R-:W-:Y:S02]  /*5290*/  ISETP.LT.OR P5, PT, R5, R247, P5 ;  /* 0x000000f70500720c */ /* 0x000fe40002fa1670 */
[----:B------:R-:W-:-:S02]  /*52a0*/  FSEL R68, R32, -INF , !P3 ;  /* 0xff80000020447808 */ /* 0x000fc40005800000 */
[----:B------:R-:W-:Y:S02]  /*52b0*/  FSEL R73, R34, -INF , !P1 ;  /* 0xff80000022497808 */ /* 0x000fe40004800000 */
[----:B------:R-:W-:Y:S02]  /*52c0*/  ISETP.LT.OR P6, PT, R3, R248, P6 ;  /* 0x000000f80300720c */ /* 0x000fe400037c1670 */
[----:B------:R-:W-:Y:S02]  /*52d0*/  FSEL R65, R33, -INF , !P4 ;  /* 0xff80000021417808 */ /* 0x000fe40006000000 */
[----:B------:R-:W-:Y:S02]  /*52e0*/  FSEL R76, R35, -INF , !P0 ;  /* 0xff800000234c7808 */ /* 0x000fe40004000000 */
[----:B------:R-:W-:Y:S01]  /*52f0*/  IADD3 R5, R0, 0x19, RZ ;  /* 0x0000001900057810 */ /* 0x000fe20007ffe0ff */
[----:B------:R-:W-:Y:S01]  /*5300*/  HMMA.16816.F32 R32, R16, R108, R124 ;  /* 0x0000006c1020723c */ /* 0x000fe2000000187c */
[----:B------:R-:W-:-:S02]  /*5310*/  FSEL R56, R49, -INF , !P2 ;  /* 0xff80000031387808 */ /* 0x000fc40005000000 */
[----:B------:R-:W-:Y:S02]  /*5320*/  FSEL R52, R52, -INF , !P6 ;  /* 0xff80000034347808 */ /* 0x000fe40007000000 */
[C---:B------:R-:W-:Y:S02]  /*5330*/  ISETP.GE.AND P3, PT, R3.reuse, R251, PT ;  /* 0x000000fb0300720c */ /* 0x040fe40003f66270 */
[CC--:B------:R-:W-:Y:S02]  /*5340*/  ISETP.GE.AND P1, PT, R3.reuse, R250.reuse, PT ;  /* 0x000000fa0300720c */ /* 0x0c0fe40003f26270 */
[----:B------:R-:W-:Y:S02]  /*5350*/  ISETP.GE.AND P2, PT, R3, R249, PT ;  /* 0x000000f90300720c */ /* 0x000fe40003f46270 */
[----:B------:R-:W-:Y:S02]  /*5360*/  ISETP.GE.AND P6, PT, R5, R250, PT ;  /* 0x000000fa0500720c */ /* 0x000fe40003fc6270 */
[----:B------:R-:W-:-:S02]  /*5370*/  FSEL R62, R51, -INF , !P5 ;  /* 0xff800000333e7808 */ /* 0x000fc40006800000 */
[-C--:B------:R-:W-:Y:S01]  /*5380*/  HMMA.16816.F32 R48, R12, R26.reuse, R44 ;  /* 0x0000001a0c30723c */ /* 0x080fe2000000182c */
[C---:B------:R-:W-:Y:S02]  /*5390*/  ISETP.LT.OR P3, PT, R3.reuse, R247, P3 ;  /* 0x000000f70300720c */ /* 0x040fe40001f61670 */
[CC--:B------:R-:W-:Y:S02]  /*53a0*/  ISETP.LT.OR P1, PT, R3.reuse, R246.reuse, P1 ;  /* 0x000000f60300720c */ /* 0x0c0fe40000f21670 */
[----:B------:R-:W-:Y:S02]  /*53b0*/  ISETP.LT.OR P2, PT, R3, R245, P2 ;  /* 0x000000f50300720c */ /* 0x000fe40001741670 */
[----:B------:R-:W-:Y:S01]  /*53c0*/  ISETP.LT.OR P6, PT, R5, R246, P6 ;  /* 0x000000f60500720c */ /* 0x000fe200037c1670 */
[----:B------:R-:W-:Y:S01]  /*53d0*/  HMMA.16816.F32 R44, R8, R26, R100 ;  /* 0x0000001a082c723c */ /* 0x000fe20000001864 */
[----:B------:R-:W-:Y:S02]  /*53e0*/  IADD3 R3, R0, 0x20, RZ ;  /* 0x0000002000037810 */ /* 0x000fe40007ffe0ff */
[----:B------:R-:W-:-:S02]  /*53f0*/  FSEL R54, R54, -INF , !P3 ;  /* 0xff80000036367808 */ /* 0x000fc40005800000 */
[----:B------:R-:W-:Y:S02]  /*5400*/  FSEL R63, R40, -INF , !P1 ;  /* 0xff800000283f7808 */ /* 0x000fe40004800000 */
[----:B------:R-:W-:Y:S01]  /*5410*/  FSEL R75, R42, -INF , !P2 ;  /* 0xff8000002a4b7808 */ /* 0x000fe20005000000 */
[----:B-1----:R-:W-:Y:S01]  /*5420*/  HMMA.16816.F32 R24, R12, R20, R32 ;  /* 0x000000140c18723c */ /* 0x002fe20000001820 */
[----:B------:R-:W-:Y:S02]  /*5430*/  FSEL R67, R41, -INF , !P6 ;  /* 0xff80000029437808 */ /* 0x000fe40007000000 */
[-C--:B------:R-:W-:Y:S02]  /*5440*/  ISETP.GE.AND P5, PT, R5, R252.reuse, PT ;  /* 0x000000fc0500720c */ /* 0x080fe40003fa6270 */
[----:B------:R-:W-:Y:S02]  /*5450*/  ISETP.GE.AND P0, PT, R3, R252, PT ;  /* 0x000000fc0300720c */ /* 0x000fe40003f06270 */
[----:B------:R-:W-:-:S02]  /*5460*/  ISETP.GE.AND P4, PT, R5, R251, PT ;  /* 0x000000fb0500720c */ /* 0x000fc40003f86270 */
[----:B------:R-:W-:Y:S02]  /*5470*/  ISETP.GE.AND P3, PT, R5, R249, PT ;  /* 0x000000f90500720c */ /* 0x000fe40003f66270 */
[C---:B------:R-:W-:Y:S02]  /*5480*/  ISETP.GE.AND P1, PT, R3.reuse, R251, PT ;  /* 0x000000fb0300720c */ /* 0x040fe40003f26270 */
[C---:B------:R-:W-:Y:S02]  /*5490*/  ISETP.GE.AND P2, PT, R3.reuse, R250, PT ;  /* 0x000000fa0300720c */ /* 0x040fe40003f46270 */
[----:B------:R-:W-:Y:S02]  /*54a0*/  ISETP.GE.AND P6, PT, R3, R249, PT ;  /* 0x000000f90300720c */ /* 0x000fe40003fc6270 */
[C---:B------:R-:W-:Y:S02]  /*54b0*/  ISETP.LT.OR P5, PT, R5.reuse, R248, P5 ;  /* 0x000000f80500720c */ /* 0x040fe40002fa1670 */
[----:B------:R-:W-:-:S02]  /*54c0*/  ISETP.LT.OR P4, PT, R5, R247, P4 ;  /* 0x000000f70500720c */ /* 0x000fc40002781670 */
[----:B------:R-:W-:Y:S02]  /*54d0*/  ISETP.LT.OR P3, PT, R5, R245, P3 ;  /* 0x000000f50500720c */ /* 0x000fe40001f61670 */
[C---:B------:R-:W-:Y:S02]  /*54e0*/  ISETP.LT.OR P0, PT, R3.reuse, R248, P0 ;  /* 0x000000f80300720c */ /* 0x040fe40000701670 */
[C---:B------:R-:W-:Y:S02]  /*54f0*/  ISETP.LT.OR P1, PT, R3.reuse, R247, P1 ;  /* 0x000000f70300720c */ /* 0x040fe40000f21670 */
[C---:B------:R-:W-:Y:S02]  /*5500*/  ISETP.LT.OR P2, PT, R3.reuse, R246, P2 ;  /* 0x000000f60300720c */ /* 0x040fe40001741670 */
[----:B------:R-:W-:Y:S02]  /*5510*/  ISETP.LT.OR P6, PT, R3, R245, P6 ;  /* 0x000000f50300720c */ /* 0x000fe400037c1670 */
[----:B------:R-:W-:-:S02]  /*5520*/  IADD3 R5, R0, 0x21, RZ ;  /* 0x0000002100057810 */ /* 0x000fc40007ffe0ff */
[----:B------:R-:W-:Y:S02]  /*5530*/  IADD3 R3, R0, 0x28, RZ ;  /* 0x0000002800037810 */ /* 0x000fe40007ffe0ff */
[----:B------:R-:W-:Y:S02]  /*5540*/  FSEL R77, R43, -INF , !P3 ;  /* 0xff8000002b4d7808 */ /* 0x000fe40005800000 */
[----:B------:R-:W-:Y:S01]  /*5550*/  FSEL R53, R53, -INF , !P5 ;  /* 0xff80000035357808 */ /* 0x000fe20006800000 */
[----:B------:R-:W-:Y:S01]  /*5560*/  HMMA.16816.F32 R40, R16, R110, R128 ;  /* 0x0000006e1028723c */ /* 0x000fe20000001880 */
[----:B------:R-:W-:Y:S02]  /*5570*/  FSEL R55, R55, -INF , !P4 ;  /* 0xff80000037377808 */ /* 0x000fe40006000000 */
[----:B------:R-:W-:Y:S02]  /*5580*/  FSEL R180, R36, -INF , !P0 ;  /* 0xff80000024b47808 */ /* 0x000fe40004000000 */
[----:B------:R-:W-:-:S02]  /*5590*/  FSEL R174, R38, -INF , !P1 ;  /* 0xff80000026ae7808 */ /* 0x000fc40004800000 */
[C---:B------:R-:W-:Y:S01]  /*55a0*/  ISETP.GE.AND P4, PT, R5.reuse, R252, PT ;  /* 0x000000fc0500720c */ /* 0x040fe20003f86270 */
[C---:B------:R-:W-:Y:S01]  /*55b0*/  HMMA.16816.F32 R16, R8.reuse, R20, R120 ;  /* 0x000000140810723c */ /* 0x040fe20000001878 */
[C---:B------:R-:W-:Y:S02]  /*55c0*/  ISETP.GE.AND P5, PT, R5.reuse, R251, PT ;  /* 0x000000fb0500720c */ /* 0x040fe40003fa6270 */
[C---:B------:R-:W-:Y:S02]  /*55d0*/  ISETP.GE.AND P3, PT, R5.reuse, R250, PT ;  /* 0x000000fa0500720c */ /* 0x040fe40003f66270 */
[----:B------:R-:W-:Y:S02]  /*55e0*/  ISETP.GE.AND P0, PT, R5, R249, PT ;  /* 0x000000f90500720c */ /* 0x000fe40003f06270 */
[----:B------:R-:W-:Y:S01]  /*55f0*/  ISETP.GE.AND P1, PT, R3, R252, PT ;  /* 0x000000fc0300720c */ /* 0x000fe20003f26270 */
[----:B------:R-:W-:Y:S01]  /*5600*/  HMMA.16816.F32 R8, R8, R22, R116 ;  /* 0x000000160808723c */ /* 0x000fe20000001874 */
[----:B------:R-:W-:-:S02]  /*5610*/  ISETP.LT.OR P4, PT, R5, R248, P4 ;  /* 0x000000f80500720c */ /* 0x000fc40002781670 */
[C---:B------:R-:W-:Y:S02]  /*5620*/  ISETP.LT.OR P5, PT, R5.reuse, R247, P5 ;  /* 0x000000f70500720c */ /* 0x040fe40002fa1670 */
[C---:B------:R-:W-:Y:S02]  /*5630*/  ISETP.LT.OR P3, PT, R5.reuse, R246, P3 ;  /* 0x000000f60500720c */ /* 0x040fe40001f61670 */
[----:B------:R-:W-:Y:S01]  /*5640*/  ISETP.LT.OR P0, PT, R5, R245, P0 ;  /* 0x000000f50500720c */ /* 0x000fe20000701670 */
[----:B------:R-:W-:Y:S01]  /*5650*/  HMMA.16816.F32 R12, R12, R22, R40 ;  /* 0x000000160c0c723c */ /* 0x000fe20000001828 */
[----:B------:R-:W-:Y:S02]  /*5660*/  ISETP.LT.OR P1, PT, R3, R248, P1 ;  /* 0x000000f80300720c */ /* 0x000fe40000f21670 */
[----:B------:R-:W-:Y:S02]  /*5670*/  IADD3 R5, R0, 0x29, RZ ;  /* 0x0000002900057810 */ /* 0x000fe40007ffe0ff */
[----:B------:R-:W-:-:S02]  /*5680*/  FSEL R175, R28, -INF , !P2 ;  /* 0xff8000001caf7808 */ /* 0x000fc40005000000 */
[----:B------:R-:W-:Y:S02]  /*5690*/  FSEL R181, R30, -INF , !P6 ;  /* 0xff8000001eb57808 */ /* 0x000fe40007000000 */
[----:B------:R-:W-:Y:S02]  /*56a0*/  FSEL R172, R37, -INF , !P4 ;  /* 0xff80000025ac7808 */ /* 0x000fe40006000000 */
[----:B------:R-:W-:Y:S02]  /*56b0*/  FSEL R166, R39, -INF , !P5 ;  /* 0xff80000027a67808 */ /* 0x000fe40006800000 */
[----:B------:R-:W-:Y:S02]  /*56c0*/  FSEL R167, R29, -INF , !P3 ;  /* 0xff8000001da77808 */ /* 0x000fe40005800000 */
[----:B------:R-:W-:Y:S02]  /*56d0*/  FSEL R173, R31, -INF , !P0 ;  /* 0xff8000001fad7808 */ /* 0x000fe40004000000 */
[----:B------:R-:W-:-:S02]  /*56e0*/  FSEL R162, R48, -INF , !P1 ;  /* 0xff80000030a27808 */ /* 0x000fc40004800000 */
[C---:B------:R-:W-:Y:S02]  /*56f0*/  ISETP.GE.AND P2, PT, R3.reuse, R251, PT ;  /* 0x000000fb0300720c */ /* 0x040fe40003f46270 */
[C---:B------:R-:W-:Y:S02]  /*5700*/  ISETP.GE.AND P6, PT, R3.reuse, R250, PT ;  /* 0x000000fa0300720c */ /* 0x040fe40003fc6270 */
[----:B------:R-:W-:Y:S02]  /*5710*/  ISETP.GE.AND P4, PT, R3, R249, PT ;  /* 0x000000f90300720c */ /* 0x000fe40003f86270 */
[C---:B------:R-:W-:Y:S02]  /*5720*/  ISETP.GE.AND P5, PT, R5.reuse, R252, PT ;  /* 0x000000fc0500720c */ /* 0x040fe40003fa6270 */
[C---:B------:R-:W-:Y:S02]  /*5730*/  ISETP.GE.AND P3, PT, R5.reuse, R251, PT ;  /* 0x000000fb0500720c */ /* 0x040fe40003f66270 */
[----:B------:R-:W-:-:S02]  /*5740*/  ISETP.GE.AND P0, PT, R5, R250, PT ;  /* 0x000000fa0500720c */ /* 0x000fc40003f06270 */
[----:B------:R-:W-:Y:S02]  /*5750*/  ISETP.GE.AND P1, PT, R5, R249, PT ;  /* 0x000000f90500720c */ /* 0x000fe40003f26270 */
[C---:B------:R-:W-:Y:S02]  /*5760*/  ISETP.LT.OR P2, PT, R3.reuse, R247, P2 ;  /* 0x000000f70300720c */ /* 0x040fe40001741670 */
[C---:B------:R-:W-:Y:S02]  /*5770*/  ISETP.LT.OR P6, PT, R3.reuse, R246, P6 ;  /* 0x000000f60300720c */ /* 0x040fe400037c1670 */
[----:B------:R-:W-:Y:S02]  /*5780*/  ISETP.LT.OR P4, PT, R3, R245, P4 ;  /* 0x000000f50300720c */ /* 0x000fe40002781670 */
[C---:B------:R-:W-:Y:S02]  /*5790*/  ISETP.LT.OR P5, PT, R5.reuse, R248, P5 ;  /* 0x000000f80500720c */ /* 0x040fe40002fa1670 */
[----:B------:R-:W-:-:S02]  /*57a0*/  ISETP.LT.OR P3, PT, R5, R247, P3 ;  /* 0x000000f70500720c */ /* 0x000fc40001f61670 */
[C---:B------:R-:W-:Y:S02]  /*57b0*/  ISETP.LT.OR P0, PT, R5.reuse, R246, P0 ;  /* 0x000000f60500720c */ /* 0x040fe40000701670 */
[----:B------:R-:W-:Y:S02]  /*57c0*/  ISETP.LT.OR P1, PT, R5, R245, P1 ;  /* 0x000000f50500720c */ /* 0x000fe40000f21670 */
[C---:B------:R-:W-:Y:S02]  /*57d0*/  IADD3 R3, R0.reuse, 0x30, RZ ;  /* 0x0000003000037810 */ /* 0x040fe40007ffe0ff */
[----:B------:R-:W-:Y:S02]  /*57e0*/  IADD3 R5, R0, 0x31, RZ ;  /* 0x0000003100057810 */ /* 0x000fe40007ffe0ff */
[----:B------:R-:W-:Y:S02]  /*57f0*/  FSEL R159, R50, -INF , !P2 ;  /* 0xff800000329f7808 */ /* 0x000fe40005000000 */
[----:B------:R-:W-:-:S02]  /*5800*/  FSEL R161, R44, -INF , !P6 ;  /* 0xff8000002ca17808 */ /* 0x000fc40007000000 */
[----:B------:R-:W-:Y:S02]  /*5810*/  FSEL R165, R46, -INF , !P4 ;  /* 0xff8000002ea57808 */ /* 0x000fe40006000000 */
[----:B------:R-:W-:Y:S02]  /*5820*/  FSEL R160, R45, -INF , !P0 ;  /* 0xff8000002da07808 */ /* 0x000fe40004000000 */
[----:B------:R-:W-:Y:S02]  /*5830*/  FSEL R163, R47, -INF , !P1 ;  /* 0xff8000002fa37808 */ /* 0x000fe40004800000 */
[C---:B------:R-:W-:Y:S02]  /*5840*/  ISETP.GE.AND P2, PT, R3.reuse, R252, PT ;  /* 0x000000fc0300720c */ /* 0x040fe40003f46270 */
[C---:B------:R-:W-:Y:S02]  /*5850*/  ISETP.GE.AND P6, PT, R3.reuse, R251, PT ;  /* 0x000000fb0300720c */ /* 0x040fe40003fc6270 */
[----:B------:R-:W-:-:S02]  /*5860*/  ISETP.GE.AND P4, PT, R3, R250, PT ;  /* 0x000000fa0300720c */ /* 0x000fc40003f86270 */
[----:B------:R-:W-:Y:S02]  /*5870*/  ISETP.GE.AND P0, PT, R3, R249, PT ;  /* 0x000000f90300720c */ /* 0x000fe40003f06270 */
[----:B------:R-:W-:Y:S02]  /*5880*/  ISETP.GE.AND P1, PT, R5, R252, PT ;  /* 0x000000fc0500720c */ /* 0x000fe40003f26270 */
[C---:B------:R-:W-:Y:S02]  /*5890*/  ISETP.LT.OR P2, PT, R3.reuse, R248, P2 ;  /* 0x000000f80300720c */ /* 0x040fe40001741670 */
[C---:B------:R-:W-:Y:S02]  /*58a0*/  ISETP.LT.OR P6, PT, R3.reuse, R247, P6 ;  /* 0x000000f70300720c */ /* 0x040fe400037c1670 */
[C---:B------:R-:W-:Y:S02]  /*58b0*/  ISETP.LT.OR P4, PT, R3.reuse, R246, P4 ;  /* 0x000000f60300720c */ /* 0x040fe40002781670 */
[----:B------:R-:W-:-:S02]  /*58c0*/  ISETP.LT.OR P0, PT, R3, R245, P0 ;  /* 0x000000f50300720c */ /* 0x000fc40000701670 */
[----:B------:R-:W-:Y:S02]  /*58d0*/  ISETP.LT.OR P1, PT, R5, R248, P1 ;  /* 0x000000f80500720c */ /* 0x000fe40000f21670 */
[----:B------:R-:W-:Y:S02]  /*58e0*/  IADD3 R3, R0, 0x38, RZ ;  /* 0x0000003800037810 */ /* 0x000fe40007ffe0ff */
[----:B------:R-:W-:Y:S02]  /*58f0*/  FSEL R207, R18, -INF , !P0 ;  /* 0xff80000012cf7808 */ /* 0x000fe40004000000 */
[----:B------:R-:W-:Y:S02]  /*5900*/  FSEL R156, R25, -INF , !P1 ;  /* 0xff800000199c7808 */ /* 0x000fe40004800000 */
[C---:B------:R-:W-:Y:S02]  /*5910*/  ISETP.GE.AND P0, PT, R3.reuse, R250, PT ;  /* 0x000000fa0300720c */ /* 0x040fe40003f06270 */
[----:B------:R-:W-:-:S02]  /*5920*/  ISETP.GE.AND P1, PT, R3, R249, PT ;  /* 0x000000f90300720c */ /* 0x000fc40003f26270 */
[----:B------:R-:W-:Y:S02]  /*5930*/  FSEL R158, R26, -INF , !P6 ;  /* 0xff8000001a9e7808 */ /* 0x000fe40007000000 */
[----:B------:R-:W-:Y:S02]  /*5940*/  FSEL R164, R16, -INF , !P4 ;  /* 0xff80000010a47808 */ /* 0x000fe40006000000 */
[C---:B------:R-:W-:Y:S02]  /*5950*/  ISETP.GE.AND P6, PT, R3.reuse, R252, PT ;  /* 0x000000fc0300720c */ /* 0x040fe40003fc6270 */
[C---:B------:R-:W-:Y:S02]  /*5960*/  ISETP.GE.AND P4, PT, R3.reuse, R251, PT ;  /* 0x000000fb0300720c */ /* 0x040fe40003f86270 */
[C---:B------:R-:W-:Y:S02]  /*5970*/  ISETP.LT.OR P0, PT, R3.reuse, R246, P0 ;  /* 0x000000f60300720c */ /* 0x040fe40000701670 */
[----:B------:R-:W-:-:S02]  /*5980*/  ISETP.LT.OR P1, PT, R3, R245, P1 ;  /* 0x000000f50300720c */ /* 0x000fc40000f21670 */
[----:B------:R-:W-:Y:S02]  /*5990*/  IADD3 R0, R0, 0x39, RZ ;  /* 0x0000003900007810 */ /* 0x000fe40007ffe0ff */
[C---:B------:R-:W-:Y:S02]  /*59a0*/  ISETP.LT.OR P6, PT, R3.reuse, R248, P6 ;  /* 0x000000f80300720c */ /* 0x040fe400037c1670 */
[----:B------:R-:W-:Y:S02]  /*59b0*/  ISETP.LT.OR P4, PT, R3, R247, P4 ;  /* 0x000000f70300720c */ /* 0x000fe40002781670 */
[----:B------:R-:W-:Y:S02]  /*59c0*/  FSEL R146, R8, -INF , !P0 ;  /* 0xff80000008927808 */ /* 0x000fe40004000000 */
[----:B------:R-:W-:Y:S02]  /*59d0*/  FSEL R3, R10, -INF , !P1 ;  /* 0xff8000000a037808 */ /* 0x000fe40004800000 */
[----:B------:R-:W-:-:S02]  /*59e0*/  ISETP.GE.AND P0, PT, R0, R249, PT ;  /* 0x000000f90000720c */ /* 0x000fc40003f06270 */
[----:B------:R-:W-:Y:S01]  /*59f0*/  FSEL R138, R49, -INF , !P5 ;  /* 0xff800000318a7808 */ /* 0x000fe20006800000 */
[----:B------:R1:W-:Y:S01]  /*5a00*/  STL [R1+0x8], R3 ;  /* 0x0000080301007387 */ /* 0x0003e20000100800 */
[----:B------:R-:W-:Y:S02]  /*5a10*/  ISETP.LT.OR P0, PT, R0, R245, P0 ;  /* 0x000000f50000720c */ /* 0x000fe40000701670 */
[----:B------:R-:W-:Y:S02]  /*5a20*/  FSEL R144, R51, -INF , !P3 ;  /* 0xff80000033907808 */ /* 0x000fe40005800000 */
[----:B------:R-:W-:Y:S02]  /*5a30*/  FSEL R157, R24, -INF , !P2 ;  /* 0xff800000189d7808 */ /* 0x000fe40005000000 */
[C---:B------:R-:W-:Y:S02]  /*5a40*/  ISETP.GE.AND P5, PT, R5.reuse, R251, PT ;  /* 0x000000fb0500720c */ /* 0x040fe40003fa6270 */
[----:B------:R-:W-:-:S02]  /*5a50*/  ISETP.GE.AND P3, PT, R5, R250, PT ;  /* 0x000000fa0500720c */ /* 0x000fc40003f66270 */
[----:B------:R-:W-:Y:S02]  /*5a60*/  ISETP.GE.AND P2, PT, R5, R249, PT ;  /* 0x000000f90500720c */ /* 0x000fe40003f46270 */
[----:B------:R-:W-:Y:S02]  /*5a70*/  FSEL R244, R11, -INF , !P0 ;  /* 0xff8000000bf47808 */ /* 0x000fe40004000000 */
[----:B------:R-:W-:Y:S02]  /*5a80*/  PLOP3.LUT P0, PT, PT, PT, UP0, 0x80, 0x0 ;  /* 0x000000000000781c */ /* 0x000fe40003f0f008 */
[C---:B------:R-:W-:Y:S02]  /*5a90*/  ISETP.LT.OR P5, PT, R5.reuse, R247, P5 ;  /* 0x000000f70500720c */ /* 0x040fe40002fa1670 */
[C---:B------:R-:W-:Y:S02]  /*5aa0*/  ISETP.LT.OR P3, PT, R5.reuse, R246, P3 ;  /* 0x000000f60500720c */ /* 0x040fe40001f61670 */
[----:B------:R-:W-:-:S02]  /*5ab0*/  ISETP.LT.OR P2, PT, R5, R245, P2 ;  /* 0x000000f50500720c */ /* 0x000fc40001741670 */
[----:B------:R-:W-:Y:S02]  /*5ac0*/  FSEL R139, R27, -INF , !P5 ;  /* 0xff8000001b8b7808 */ /* 0x000fe40006800000 */
[----:B------:R-:W-:Y:S02]  /*5ad0*/  FSEL R147, R17, -INF , !P3 ;  /* 0xff80000011937808 */ /* 0x000fe40005800000 */
[----:B------:R-:W-:Y:S02]  /*5ae0*/  FSEL R189, R19, -INF , !P2 ;  /* 0xff80000013bd7808 */ /* 0x000fe40005000000 */
[C---:B------:R-:W-:Y:S02]  /*5af0*/  ISETP.GE.AND P5, PT, R0.reuse, R252, PT ;  /* 0x000000fc0000720c */ /* 0x040fe40003fa6270 */
[C---:B------:R-:W-:Y:S02]  /*5b00*/  ISETP.GE.AND P3, PT, R0.reuse, R251, PT ;  /* 0x000000fb0000720c */ /* 0x040fe40003f66270 */
[----:B------:R-:W-:-:S02]  /*5b10*/  ISETP.GE.AND P2, PT, R0, R250, PT ;  /* 0x000000fa0000720c */ /* 0x000fc40003f46270 */
[C---:B------:R-:W-:Y:S02]  /*5b20*/  ISETP.LT.OR P5, PT, R0.reuse, R248, P5 ;  /* 0x000000f80000720c */ /* 0x040fe40002fa1670 */
[C---:B------:R-:W-:Y:S02]  /*5b30*/  ISETP.LT.OR P3, PT, R0.reuse, R247, P3 ;  /* 0x000000f70000720c */ /* 0x040fe40001f61670 */
[----:B------:R-:W-:Y:S02]  /*5b40*/  ISETP.LT.OR P2, PT, R0, R246, P2 ;  /* 0x000000f60000720c */ /* 0x000fe40001741670 */
[----:B------:R-:W-:Y:S02]  /*5b50*/  LOP3.LUT R0, R168, R169, RZ, 0xfc, !PT ;  /* 0x000000a9a8007212 */ /* 0x000fe400078efcff */
[----:B------:R-:W-:Y:S02]  /*5b60*/  FSEL R145, R9, -INF , !P2 ;  /* 0xff80000009917808 */ /* 0x000fe40005000000 */
[----:B------:R-:W-:-:S02]  /*5b70*/  FSEL R23, R12, -INF , !P6 ;  /* 0xff8000000c177808 */ /* 0x000fc40007000000 */
[----:B------:R-:W-:Y:S02]  /*5b80*/  FSEL R133, R14, -INF , !P4 ;  /* 0xff8000000e857808 */ /* 0x000fe40006000000 */
[----:B------:R-:W-:Y:S02]  /*5b90*/  FSEL R22, R13, -INF , !P5 ;  /* 0xff8000000d167808 */ /* 0x000fe40006800000 */
[----:B------:R-:W-:Y:S01]  /*5ba0*/  FSEL R132, R15, -INF , !P3 ;  /* 0xff8000000f847808 */ /* 0x000fe20005800000 */
[----:B------:R-:W-:Y:S05]  /*5bb0*/  @!P0 BRA `(.L_x_555) ;  /* 0x000004a000008947 */ /* 0x000fea0003800000 */
[----:B-1----:R-:W-:Y:S01]  /*5bc0*/  UIADD3 UR5, UR8, -0x2, URZ ;  /* 0xfffffffe08057890 */ /* 0x002fe2000fffe03f */
        /* <DEDUP_REMOVED lines=71> */
.L_x_557:
[----:B------:R-:W-:Y:S05]  /*6040*/  BSYNC B0 ;  /* 0x0000000000007941 */ /* 0x000fea0003800000 */
.L_x_556:
[----:B------:R-:W0:Y:S02]  /*6050*/  LDGDEPBAR ;  /* 0x00000000000079af */ /* 0x000e240000000000 */
.L_x_555:
[----:B-1----:R-:W-:Y:S04]  /*6060*/  STL [R1+0xbc], R249 ;  /* 0x0000bcf901007387 */ /* 0x002fe80000100800 */
[----:B------:R-:W-:Y:S04]  /*6070*/  STL [R1+0xb8], R248 ;  /* 0x0000b8f801007387 */ /* 0x000fe80000100800 */
[----:B------:R-:W-:Y:S04]  /*6080*/  STL [R1+0xb4], R247 ;  /* 0x0000b4f701007387 */ /* 0x000fe80000100800 */
[----:B------:R-:W-:Y:S04]  /*6090*/  STL [R1+0xb0], R246 ;  /* 0x0000b0f601007387 */ /* 0x000fe80000100800 */
[----:B------:R-:W-:Y:S04]  /*60a0*/  STL [R1+0xac], R245 ;  /* 0x0000acf501007387 */ /* 0x000fe80000100800 */
[----:B------:R1:W-:Y:S04]  /*60b0*/  STL [R1+0xa8], R243 ;  /* 0x0000a8f301007387 */ /* 0x0003e80000100800 */
[----:B-1----:R-:W2:Y:S01]  /*60c0*/  LDL.LU R243, [R1+0x8] ;  /* 0x0000080001f37983 */ /* 0x002ea20000300800 */
        /* <DEDUP_REMOVED lines=34> */
[----:B------:R-:W-:Y:S01]  /*62f0*/  SHF.L.U32 R225, R0, 0x1, RZ ;  /* 0x0000000100e17819 */ /* 0x000fe200000006ff */
[----:B------:R-:W-:Y:S01]  /*6300*/  STL [R1+0x78], R231 ;  /* 0x000078e701007387 */ /* 0x000fe20000100800 */
[----:B------:R-:W-:-:S02]  /*6310*/  FMNMX.FTZ R137, R156, R137, !PT ;  /* 0x000000899c897209 */ /* 0x000fc40007810000 */
[----:B------:R-:W-:Y:S01]  /*6320*/  LEA R228, R2, R225, 0x1 ;  /* 0x000000e102e47211 */ /* 0x000fe200078e08ff */
[----:B------:R-:W-:Y:S01]  /*6330*/  STL [R1+0x74], R230 ;  /* 0x000074e601007387 */ /* 0x000fe20000100800 */
[----:B------:R-:W-:Y:S01]  /*6340*/  FMNMX.FTZ R137, R23, R137, !PT ;  /* 0x0000008917897209 */ /* 0x000fe20007810000 */
[----:B------:R-:W-:Y:S02]  /*6350*/  IMAD R226, R4, 0x2, R225 ;  /* 0x0000000204e27824 */ /* 0x000fe400078e02e1 */
[----:B------:R-:W-:Y:S01]  /*6360*/  STL [R1+0x70], R229 ;  /* 0x000070e501007387 */ /* 0x000fe20000100800 */
[----:B------:R-:W-:Y:S01]  /*6370*/  FMNMX.FTZ R137, R22, R137, !PT ;  /* 0x0000008916897209 */ /* 0x000fe20007810000 */
[----:B------:R-:W-:Y:S02]  /*6380*/  IMAD R227, R2, 0x2, R226 ;  /* 0x0000000202e37824 */ /* 0x000fe400078e02e2 */
[----:B------:R-:W-:Y:S04]  /*6390*/  STL [R1+0x6c], R224 ;  /* 0x00006ce001007387 */ /* 0x000fe80000100800 */
[----:B------:R-:W1:Y:S04]  /*63a0*/  SHFL.BFLY PT, R5, R137, 0x2, 0x1f ;  /* 0x0c401f0089057f89 */ /* 0x000e6800000e0000 */
[----:B------:R-:W-:Y:S04]  /*63b0*/  LDSM.16.MT88.4 R24, [R226+0xc000] ;  /* 0x00c00000e218783b */ /* 0x000fe80000004200 */
[----:B------:R-:W-:Y:S04]  /*63c0*/  LDSM.16.MT88.4 R40, [R225+0xc000] ;  /* 0x00c00000e128783b */ /* 0x000fe80000004200 */
[----:B------:R-:W-:Y:S04]  /*63d0*/  LDSM.16.MT88.4 R80, [R228+0xe000] ;  /* 0x00e00000e450783b */ /* 0x000fe80000004200 */
[----:B------:R-:W-:Y:S04]  /*63e0*/  LDSM.16.MT88.4 R84, [R227+0xe000] ;  /* 0x00e00000e354783b */ /* 0x000fe80000004200 */
[----:B------:R-:W-:Y:S01]  /*63f0*/  LDSM.16.MT88.4 R44, [R225+0xc800] ;  /* 0x00c80000e12c783b */ /* 0x000fe20000004200 */
[----:B-1----:R-:W-:-:S03]  /*6400*/  FMNMX.FTZ R137, R137, R5, !PT ;  /* 0x0000000589897209 */ /* 0x002fc60007810000 */
[----:B------:R-:W-:Y:S01]  /*6410*/  LDSM.16.MT88.4 R36, [R227+0xc000] ;  /* 0x00c00000e324783b */ /* 0x000fe20000004200 */
        /* <DEDUP_REMOVED lines=21> */
[--C-:B------:R-:W-:Y:S02]  /*6570*/  FFMA.FTZ R5, R61, c[0x0][0x23c], -R20.reuse ;  /* 0x00008f003d057a23 */ /* 0x100fe40000010814 */
[--C-:B------:R-:W-:Y:S02]  /*6580*/  FFMA.FTZ R6, R60, c[0x0][0x23c], -R20.reuse ;  /* 0x00008f003c067a23 */ /* 0x100fe40000010814 */
[----:B------:R1:W-:Y:S01]  /*6590*/  MUFU.EX2 R191, R5 ;  /* 0x0000000500bf7308 */ /* 0x0003e20000000800 */
[----:B------:R-:W3:Y:S01]  /*65a0*/  SHFL.BFLY PT, R8, R136, 0x1, 0x1f ;  /* 0x0c201f0088087f89 */ /* 0x000ee200000e0000 */
[----:B------:R-:W-:-:S06]  /*65b0*/  FFMA.FTZ R2, R180, c[0x0][0x23c], -R20 ;  /* 0x00008f00b4027a23 */ /* 0x000fcc0000010814 */
[----:B------:R4:W-:Y:S01]  /*65c0*/  MUFU.EX2 R183, R6 ;  /* 0x0000000600b77308 */ /* 0x0009e20000000800 */
[----:B-1----:R-:W-:-:S07]  /*65d0*/  FFMA.FTZ R5, R59, c[0x0][0x23c], -R20 ;  /* 0x00008f003b057a23 */ /* 0x002fce0000010814 */
[----:B------:R1:W1:Y:S01]  /*65e0*/  MUFU.EX2 R204, R5 ;  /* 0x0000000500cc7308 */ /* 0x0002620000000800 */
[----:B----4-:R-:W-:Y:S01]  /*65f0*/  FFMA.FTZ R6, R58, c[0x0][0x23c], -R20 ;  /* 0x00008f003a067a23 */ /* 0x010fe20000010814 */
[----:B---3--:R-:W-:-:S06]  /*6600*/  FMNMX.FTZ R136, R136, R8, !PT ;  /* 0x0000000888887209 */ /* 0x008fcc0007810000 */
[----:B------:R3:W4:Y:S01]  /*6610*/  MUFU.EX2 R230, R6 ;  /* 0x0000000600e67308 */ /* 0x0007220000000800 */
[----:B------:R-:W-:Y:S02]  /*6620*/  FSETP.NEU.FTZ.AND P1, PT, R136, -INF , PT ;  /* 0xff8000008800780b */ /* 0x000fe40003f3d000 */
[----:B-1----:R-:W-:Y:S02]  /*6630*/  FMNMX.FTZ R5, R160, R3, !PT ;  /* 0x00000003a0057209 */ /* 0x002fe40007810000 */
[----:B------:R-:W-:Y:S02]  /*6640*/  FMNMX.FTZ R3, R91, R90, !PT ;  /* 0x0000005a5b037209 */ /* 0x000fe40007810000 */
[----:B------:R-:W-:Y:S02]  /*6650*/  FMNMX.FTZ R5, R164, R5, !PT ;  /* 0x00000005a4057209 */ /* 0x000fe40007810000 */
[----:B------:R-:W-:Y:S02]  /*6660*/  FMNMX.FTZ R3, R79, R3, !PT ;  /* 0x000000034f037209 */ /* 0x000fe40007810000 */
[----:B------:R-:W-:Y:S01]  /*6670*/  FMNMX.FTZ R135, R147, R5, !PT ;  /* 0x0000000593877209 */ /* 0x000fe20007810000 */
[--C-:B------:R-:W-:Y:S01]  /*6680*/  FFMA.FTZ R5, R57, c[0x0][0x23c], -R20.reuse ;  /* 0x00008f0039057a23 */ /* 0x100fe20000010814 */
[----:B------:R-:W-:Y:S01]  /*6690*/  FMNMX.FTZ R3, R78, R3, !PT ;  /* 0x000000034e037209 */ /* 0x000fe20007810000 */
[----:B---3--:R-:W-:Y:S01]  /*66a0*/  FFMA.FTZ R6, R53, c[0x0][0x23c], -R20 ;  /* 0x00008f0035067a23 */ /* 0x008fe20000010814 */
[----:B------:R-:W-:Y:S01]  /*66b0*/  FMNMX.FTZ R135, R146, R135, !PT ;  /* 0x0000008792877209 */ /* 0x000fe20007810000 */
[----:B------:R1:W-:Y:S01]  /*66c0*/  MUFU.EX2 R248, R5 ;  /* 0x0000000500f87308 */ /* 0x0003e20000000800 */
[----:B------:R-:W-:-:S02]  /*66d0*/  FMNMX.FTZ R3, R73, R3, !PT ;  /* 0x0000000349037209 */ /* 0x000fc40007810000 */
[----:B------:R-:W-:Y:S02]  /*66e0*/  FMNMX.FTZ R135, R145, R135, !PT ;  /* 0x0000008791877209 */ /* 0x000fe40007810000 */
[----:B------:R-:W-:Y:S02]  /*66f0*/  FMNMX.FTZ R3, R76, R3, !PT ;  /* 0x000000034c037209 */ /* 0x000fe40007810000 */
[----:B------:R-:W-:Y:S01]  /*6700*/  F2FP.PACK_AB R16, R204, R191 ;  /* 0x000000bfcc10723e */ /* 0x000fe200000000ff */
[----:B------:R-:W3:Y:S01]  /*6710*/  SHFL.BFLY PT, R7, R135, 0x2, 0x1f ;  /* 0x0c401f0087077f89 */ /* 0x000ee200000e0000 */
[----:B------:R-:W-:Y:S01]  /*6720*/  FMNMX.FTZ R3, R75, R3, !PT ;  /* 0x000000034b037209 */ /* 0x000fe20007810000 */
[----:B------:R-:W-:Y:S01]  /*6730*/  MUFU.EX2 R224, R6 ;  /* 0x0000000600e07308 */ /* 0x000fe20000000800 */
[----:B----4-:R-:W-:Y:S01]  /*6740*/  F2FP.PACK_AB R18, R230, R183 ;  /* 0x000000b7e612723e */ /* 0x010fe200000000ff */
[----:B-1----:R-:W-:Y:S02]  /*6750*/  FFMA.FTZ R5, R56, c[0x0][0x23c], -R20 ;  /* 0x00008f0038057a23 */ /* 0x002fe40000010814 */
[----:B------:R-:W-:Y:S04]  /*6760*/  LDSM.16.MT88.4 R56, [R228+0xc000] ;  /* 0x00c00000e438783b */ /* 0x000fe80000004200 */
[----:B------:R1:W4:Y:S01]  /*6770*/  MUFU.EX2 R192, R5 ;  /* 0x0000000500c07308 */ /* 0x0003220000000800 */
[----:B---3--:R-:W-:-:S02]  /*6780*/  FMNMX.FTZ R135, R135, R7, !PT ;  /* 0x0000000787877209 */ /* 0x008fc40007810000 */
[----:B-1----:R-:W-:Y:S01]  /*6790*/  FMNMX.FTZ R5, R77, R3, !PT ;  /* 0x000000034d057209 */ /* 0x002fe20007810000 */
[----:B------:R-:W-:Y:S02]  /*67a0*/  FFMA.FTZ R3, R52, c[0x0][0x23c], -R20 ;  /* 0x00008f0034037a23 */ /* 0x000fe40000010814 */
[----:B------:R-:W1:Y:S01]  /*67b0*/  SHFL.BFLY PT, R6, R135, 0x1, 0x1f ;  /* 0x0c201f0087067f89 */ /* 0x000e6200000e0000 */
[----:B----4-:R-:W-:Y:S02]  /*67c0*/  F2FP.PACK_AB R8, R192, R248 ;  /* 0x000000f8c008723e */ /* 0x010fe400000000ff */
[----:B------:R-:W-:Y:S01]  /*67d0*/  FMNMX.FTZ R5, R181, R5, !PT ;  /* 0x00000005b5057209 */ /* 0x000fe20007810000 */
[----:B------:R3:W4:Y:S03]  /*67e0*/  MUFU.EX2 R247, R3 ;  /* 0x0000000300f77308 */ /* 0x0007260000000800 */
[----:B------:R-:W-:-:S04]  /*67f0*/  FMNMX.FTZ R5, R173, R5, !PT ;  /* 0x00000005ad057209 */ /* 0x000fc80007810000 */
[----:B------:R-:W-:-:S04]  /*6800*/  FMNMX.FTZ R5, R165, R5, !PT ;  /* 0x00000005a5057209 */ /* 0x000fc80007810000 */
[----:B------:R-:W-:-:S04]  /*6810*/  FMNMX.FTZ R134, R163, R5, !PT ;  /* 0x00000005a3867209 */ /* 0x000fc80007810000 */
[----:B------:R-:W-:Y:S01]  /*6820*/  FMNMX.FTZ R134, R207, R134, !PT ;  /* 0x00000086cf867209 */ /* 0x000fe20007810000 */
[----:B---3--:R-:W-:Y:S01]  /*6830*/  FMUL.FTZ R3, R136, c[0x0][0x23c] ;  /* 0x00008f0088037a20 */ /* 0x008fe20000410000 */
[----:B----4-:R-:W-:Y:S02]  /*6840*/  F2FP.PACK_AB R10, R224, R247 ;  /* 0x000000f7e00a723e */ /* 0x010fe400000000ff */
[----:B------:R-:W-:Y:S02]  /*6850*/  FMNMX.FTZ R134, R189, R134, !PT ;  /* 0x00000086bd867209 */ /* 0x000fe40007810000 */
[----:B------:R-:W-:Y:S02]  /*6860*/  FSEL R3, R3, RZ, P1 ;  /* 0x000000ff03037208 */ /* 0x000fe40000800000 */
[----:B-1----:R-:W-:-:S03]  /*6870*/  FMNMX.FTZ R135, R135, R6, !PT ;  /* 0x0000000687877209 */ /* 0x002fc60007810000 */
[--C-:B------:R-:W-:Y:S01]  /*6880*/  FFMA.FTZ R5, R71, c[0x0][0x23c], -R3.reuse ;  /* 0x00008f0047057a23 */ /* 0x100fe20000010803 */
[C---:B------:R-:W-:Y:S01]  /*6890*/  FSETP.NEU.FTZ.AND P1, PT, R135.reuse, -INF , PT ;  /* 0xff8000008700780b */ /* 0x040fe20003f3d000 */
[----:B------:R-:W-:Y:S02]  /*68a0*/  FMUL.FTZ R21, R135, c[0x0][0x23c] ;  /* 0x00008f0087157a20 */ /* 0x000fe40000410000 */
[----:B------:R1:W-:Y:S03]  /*68b0*/  MUFU.EX2 R239, R5 ;  /* 0x0000000500ef7308 */ /* 0x0003e60000000800 */
[----:B------:R-:W-:Y:S01]  /*68c0*/  FSEL R21, R21, RZ, P1 ;  /* 0x000000ff15157208 */ /* 0x000fe20000800000 */
[----:B-1----:R-:W-:-:S04]  /*68d0*/  FFMA.FTZ R5, R69, c[0x0][0x23c], -R3 ;  /* 0x00008f0045057a23 */ /* 0x002fc80000010803 */
[----:B------:R1:W3:Y:S02]  /*68e0*/  MUFU.EX2 R240, R5 ;  /* 0x0000000500f07308 */ /* 0x0002e40000000800 */
[----:B-1----:R-:W-:Y:S01]  /*68f0*/  FFMA.FTZ R5, R70, c[0x0][0x23c], -R3 ;  /* 0x00008f0046057a23 */ /* 0x002fe20000010803 */
[----:B---3--:R-:W-:-:S05]  /*6900*/  F2FP.PACK_AB R17, R240, R239 ;  /* 0x000000eff011723e */ /* 0x008fca00000000ff */
[----:B------:R1:W-:Y:S01]  /*6910*/  MUFU.EX2 R233, R5 ;  /* 0x0000000500e97308 */ /* 0x0003e20000000800 */
[----:B--2---:R-:W-:-:S04]  /*6920*/  FMNMX.FTZ R134, R243, R134, !PT ;  /* 0x00000086f3867209 */ /* 0x004fc80007810000 */
[----:B------:R-:W-:-:S05]  /*6930*/  FMNMX.FTZ R134, R244, R134, !PT ;  /* 0x00000086f4867209 */ /* 0x000fca0007810000 */
[----:B------:R-:W2:Y:S01]  /*6940*/  SHFL.BFLY PT, R7, R134, 0x2, 0x1f ;  /* 0x0c401f0086077f89 */ /* 0x000ea200000e0000 */
[----:B-1----:R-:W-:-:S04]  /*6950*/  FFMA.FTZ R5, R66, c[0x0][0x23c], -R3 ;  /* 0x00008f0042057a23 */ /* 0x002fc80000010803 */
[----:B------:R1:W3:Y:S01]  /*6960*/  MUFU.EX2 R229, R5 ;  /* 0x0000000500e57308 */ /* 0x0002e20000000800 */
[----:B--2---:R-:W-:Y:S01]  /*6970*/  FMNMX.FTZ R134, R134, R7, !PT ;  /* 0x0000000786867209 */ /* 0x004fe20007810000 */
[----:B-1----:R-:W-:Y:S01]  /*6980*/  FFMA.FTZ R5, R64, c[0x0][0x23c], -R3 ;  /* 0x00008f0040057a23 */ /* 0x002fe20000010803 */
[----:B---3--:R-:W-:-:S05]  /*6990*/  F2FP.PACK_AB R19, R229, R233 ;  /* 0x000000e9e513723e */ /* 0x008fca00000000ff */
[----:B------:R1:W-:Y:S01]  /*69a0*/  MUFU.EX2 R190, R5 ;  /* 0x0000000500be7308 */ /* 0x0003e20000000800 */
[----:B------:R-:W2:Y:S01]  /*69b0*/  SHFL.BFLY PT, R6, R134, 0x1, 0x1f ;  /* 0x0c201f0086067f89 */ /* 0x000ea200000e0000 */
[C---:B------:R-:W-:Y:S08]  /*69c0*/  HMMA.16816.F32 R32, R16.reuse, R24, RZ ;  /* 0x000000181020723c */ /* 0x040ff000000018ff */
[----:B------:R-:W-:Y:S01]  /*69d0*/  HMMA.16816.F32 R100, R16, R80, RZ ;  /* 0x000000501064723c */ /* 0x000fe200000018ff */
[----:B-1----:R-:W-:-:S04]  /*69e0*/  FFMA.FTZ R5, R62, c[0x0][0x23c], -R3 ;  /* 0x00008f003e057a23 */ /* 0x002fc80000010803 */
[----:B------:R1:W3:Y:S03]  /*69f0*/  MUFU.EX2 R193, R5 ;  /* 0x0000000500c17308 */ /* 0x0002e60000000800 */
[----:B------:R-:W-:Y:S01]  /*6a00*/  HMMA.16816.F32 R92, R16, R84, RZ ;  /* 0x00000054105c723c */ /* 0x000fe200000018ff */
[----:B--2---:R-:W-:-:S04]  /*6a10*/  FMNMX.FTZ R134, R134, R6, !PT ;  /* 0x0000000686867209 */ /* 0x004fc80007810000 */
[C---:B------:R-:W-:Y:S01]  /*6a20*/  FSETP.NEU.FTZ.AND P1, PT, R134.reuse, -INF , PT ;  /* 0xff8000008600780b */ /* 0x040fe20003f3d000 */
[----:B------:R-:W-:Y:S02]  /*6a30*/  FMUL.FTZ R6, R134, c[0x0][0x23c] ;  /* 0x00008f0086067a20 */ /* 0x000fe40000410000 */
[----:B------:R-:W-:Y:S03]  /*6a40*/  HMMA.16816.F32 R140, R16, R56, RZ ;  /* 0x00000038108c723c */ /* 0x000fe600000018ff */
[----:B------:R-:W-:Y:S01]  /*6a50*/  FSEL R0, R6, RZ, P1 ;  /* 0x000000ff06007208 */ /* 0x000fe20000800000 */
[----:B-1----:R-:W-:Y:S01]  /*6a60*/  FFMA.FTZ R5, R54, c[0x0][0x23c], -R3 ;  /* 0x00008f0036057a23 */ /* 0x002fe20000010803 */
[----:B---3--:R-:W-:-:S03]  /*6a70*/  F2FP.PACK_AB R9, R193, R190 ;  /* 0x000000bec109723e */ /* 0x008fc600000000ff */
[----:B------:R-:W-:Y:S01]  /*6a80*/  HMMA.16816.F32 R124, R16, R36, RZ ;  /* 0x00000024107c723c */ /* 0x000fe200000018ff */
[----:B------:R1:W-:Y:S01]  /*6a90*/  MUFU.EX2 R246, R5 ;  /* 0x0000000500f67308 */ /* 0x0003e20000000800 */
[----:B------:R-:W-:-:S07]  /*6aa0*/  FFMA.FTZ R4, R79, c[0x0][0x23c], -R0 ;  /* 0x00008f004f047a23 */ /* 0x000fce0000010800 */
[----:B------:R2:W-:Y:S01]  /*6ab0*/  MUFU.EX2 R220, R4 ;  /* 0x0000000400dc7308 */ /* 0x0005e20000000800 */
[----:B-1----:R-:W-:Y:S02]  /*6ac0*/  FFMA.FTZ R5, R55, c[0x0][0x23c], -R3 ;  /* 0x00008f0037057a23 */ /* 0x002fe40000010803 */
[----:B------:R-:W1:Y:S05]  /*6ad0*/  LDSM.16.MT88.4 R52, [R226+0xc800] ;  /* 0x00c80000e234783b */ /* 0x000e6a0000004200 */
[----:B------:R3:W4:Y:S01]  /*6ae0*/  MUFU.EX2 R221, R5 ;  /* 0x0000000500dd7308 */ /* 0x0007220000000800 */
[----:B--2---:R-:W-:-:S07]  /*6af0*/  FFMA.FTZ R4, R78, c[0x0][0x23c], -R0 ;  /* 0x00008f004e047a23 */ /* 0x004fce0000010800 */
[----:B------:R2:W2:Y:S01]  /*6b00*/  MUFU.EX2 R249, R4 ;  /* 0x0000000400f97308 */ /* 0x0004a20000000800 */
[----:B---3--:R-:W-:Y:S01]  /*6b10*/  FFMA.FTZ R5, R89, c[0x0][0x23c], -R21 ;  /* 0x00008f0059057a23 */ /* 0x008fe20000010815 */
[----:B----4-:R-:W-:-:S06]  /*6b20*/  F2FP.PACK_AB R11, R221, R246 ;  /* 0x000000f6dd0b723e */ /* 0x010fcc00000000ff */
[----:B------:R3:W-:Y:S01]  /*6b30*/  MUFU.EX2 R237, R5 ;  /* 0x0000000500ed7308 */ /* 0x0007e20000000800 */
[----:B--2---:R-:W-:Y:S01]  /*6b40*/  FFMA.FTZ R4, R67, c[0x0][0x23c], -R21 ;  /* 0x00008f0043047a23 */ /* 0x004fe20000010815 */
[----:B------:R-:W-:-:S06]  /*6b50*/  F2FP.PACK_AB R15, R249, R220 ;  /* 0x000000dcf90f723e */ /* 0x000fcc00000000ff */
[----:B------:R2:W-:Y:S01]  /*6b60*/  MUFU.EX2 R231, R4 ;  /* 0x0000000400e77308 */ /* 0x0005e20000000800 */
[----:B---3--:R-:W-:Y:S01]  /*6b70*/  FFMA.FTZ R5, R88, c[0x0][0x23c], -R21 ;  /* 0x00008f0058057a23 */ /* 0x008fe20000010815 */
[----:B-1----:R-:W-:Y:S01]  /*6b80*/  HMMA.16816.F32 R176, R8, R52, R32 ;  /* 0x0000003408b0723c */ /* 0x002fe20000001820 */
[----:B------:R-:W1:Y:S05]  /*6b90*/  LDSM.16.MT88.4 R32, [R228+0xc800] ;  /* 0x00c80000e420783b */ /* 0x000e6a0000004200 */
[----:B------:R3:W4:Y:S01]  /*6ba0*/  MUFU.EX2 R238, R5 ;  /* 0x0000000500ee7308 */ /* 0x0007220000000800 */
[----:B--2---:R-:W-:-:S07]  /*6bb0*/  FFMA.FTZ R4, R73, c[0x0][0x23c], -R0 ;  /* 0x00008f0049047a23 */ /* 0x004fce0000010800 */
[----:B------:R2:W-:Y:S01]  /*6bc0*/  MUFU.EX2 R245, R4 ;  /* 0x0000000400f57308 */ /* 0x0005e20000000800 */
[----:B---3--:R-:W-:Y:S01]  /*6bd0*/  FFMA.FTZ R5, R74, c[0x0][0x23c], -R21 ;  /* 0x00008f004a057a23 */ /* 0x008fe20000010815 */
[----:B----4-:R-:W-:-:S06]  /*6be0*/  F2FP.PACK_AB R12, R238, R237 ;  /* 0x000000edee0c723e */ /* 0x010fcc00000000ff */
[----:B------:R3:W-:Y:S01]  /*6bf0*/  MUFU.EX2 R232, R5 ;  /* 0x0000000500e87308 */ /* 0x0007e20000000800 */
[----:B--2---:R-:W-:-:S07]  /*6c00*/  FFMA.FTZ R4, R76, c[0x0][0x23c], -R0 ;  /* 0x00008f004c047a23 */ /* 0x004fce0000010800 */
[----:B------:R2:W-:Y:S01]  /*6c10*/  MUFU.EX2 R195, R4 ;  /* 0x0000000400c37308 */ /* 0x0005e20000000800 */
[--C-:B---3--:R-:W-:Y:S01]  /*6c20*/  FFMA.FTZ R5, R72, c[0x0][0x23c], -R21.reuse ;  /* 0x00008f0048057a23 */ /* 0x108fe20000010815 */
[----:B-1----:R-:W-:Y:S06]  /*6c30*/  HMMA.16816.F32 R140, R8, R32, R140 ;  /* 0x00000020088c723c */ /* 0x002fec000000188c */
[----:B------:R1:W3:Y:S01]  /*6c40*/  MUFU.EX2 R205, R5 ;  /* 0x0000000500cd7308 */ /* 0x0002e20000000800 */
[--C-:B--2---:R-:W-:Y:S02]  /*6c50*/  FFMA.FTZ R4, R75, c[0x0][0x23c], -R0.reuse ;  /* 0x00008f004b047a23 */ /* 0x104fe40000010800 */
[----:B------:R-:W2:Y:S05]  /*6c60*/  LDSM.16.MT88.4 R72, [R227+0xe800] ;  /* 0x00e80000e348783b */ /* 0x000eaa0000004200 */
[----:B------:R4:W-:Y:S01]  /*6c70*/  MUFU.EX2 R242, R4 ;  /* 0x0000000400f27308 */ /* 0x0009e20000000800 */
[----:B-1----:R-:W-:Y:S01]  /*6c80*/  FFMA.FTZ R5, R68, c[0x0][0x23c], -R21 ;  /* 0x00008f0044057a23 */ /* 0x002fe20000010815 */
[----:B---3--:R-:W-:Y:S01]  /*6c90*/  F2FP.PACK_AB R14, R205, R232 ;  /* 0x000000e8cd0e723e */ /* 0x008fe200000000ff */
[----:B------:R-:W-:Y:S05]  /*6ca0*/  LDSM.16.MT88.4 R68, [R225+0xe000] ;  /* 0x00e00000e144783b */ /* 0x000fea0000004200 */
[----:B------:R1:W-:Y:S01]  /*6cb0*/  MUFU.EX2 R206, R5 ;  /* 0x0000000500ce7308 */ /* 0x0003e20000000800 */
[----:B----4-:R-:W-:-:S02]  /*6cc0*/  FFMA.FTZ R4, R77, c[0x0][0x23c], -R0 ;  /* 0x00008f004d047a23 */ /* 0x010fc40000010800 */
[----:B------:R-:W3:Y:S05]  /*6cd0*/  LDSM.16.MT88.4 R76, [R228+0xe800] ;  /* 0x00e80000e44c783b */ /* 0x000eea0000004200 */
[----:B------:R-:W4:Y:S01]  /*6ce0*/  MUFU.EX2 R182, R4 ;  /* 0x0000000400b67308 */ /* 0x000f220000000800 */
[--C-:B-1----:R-:W-:Y:S02]  /*6cf0*/  FFMA.FTZ R5, R65, c[0x0][0x23c], -R21.reuse ;  /* 0x00008f0041057a23 */ /* 0x102fe40000010815 */
[----:B------:R-:W1:Y:S05]  /*6d00*/  LDSM.16.MT88.4 R64, [R226+0xe000] ;  /* 0x00e00000e240783b */ /* 0x000e6a0000004200 */
[----:B------:R2:W2:Y:S01]  /*6d10*/  MUFU.EX2 R194, R5 ;  /* 0x0000000500c27308 */ /* 0x0004a20000000800 */
[----:B----4-:R-:W-:Y:S01]  /*6d20*/  F2FP.PACK_AB R7, R182, R242 ;  /* 0x000000f2b607723e */ /* 0x010fe200000000ff */
[----:B--2---:R-:W-:Y:S01]  /*6d30*/  HMMA.16816.F32 R92, R8, R72, R92 ;  /* 0x00000048085c723c */ /* 0x004fe2000000185c */
[----:B------:R-:W-:Y:S01]  /*6d40*/  FFMA.FTZ R5, R63, c[0x0][0x23c], -R21 ;  /* 0x00008f003f057a23 */ /* 0x000fe20000010815 */
[----:B------:R-:W-:-:S06]  /*6d50*/  F2FP.PACK_AB R4, R194, R206 ;  /* 0x000000cec204723e */ /* 0x000fcc00000000ff */
[----:B------:R-:W-:Y:S01]  /*6d60*/  HMMA.16816.F32 R60, R16, R40, RZ ;  /* 0x00000028103c723c */ /* 0x000fe200000018ff */
[----:B------:R2:W4:Y:S07]  /*6d70*/  MUFU.EX2 R188, R5 ;  /* 0x0000000500bc7308 */ /* 0x00052e0000000800 */
[----:B---3--:R-:W-:Y:S08]  /*6d80*/  HMMA.16816.F32 R216, R8, R76, R100 ;  /* 0x0000004c08d8723c */ /* 0x008ff00000001864 */
[----:B------:R-:W-:Y:S01]  /*6d90*/  HMMA.16816.F32 R116, R16, R68, RZ ;  /* 0x000000441074723c */ /* 0x000fe200000018ff */
[----:B--2---:R-:W-:Y:S01]  /*6da0*/  FFMA.FTZ R5, R91, c[0x0][0x23c], -R0 ;  /* 0x00008f005b057a23 */ /* 0x004fe20000010800 */
[----:B----4-:R-:W-:-:S03]  /*6db0*/  F2FP.PACK_AB R6, R231, R188 ;  /* 0x000000bce706723e */ /* 0x010fc600000000ff */
[----:B------:R2:W-:Y:S03]  /*6dc0*/  MUFU.EX2 R235, R5 ;  /* 0x0000000500eb7308 */ /* 0x0005e60000000800 */
[----:B------:R-:W-:Y:S01]  /*6dd0*/  HMMA.16816.F32 R148, R8, R44, R60 ;  /* 0x0000002c0894723c */ /* 0x000fe2000000183c */
[----:B------:R-:W-:Y:S07]  /*6de0*/  LDSM.16.MT88.4 R60, [R226+0xe800] ;  /* 0x00e80000e23c783b */ /* 0x000fee0000004200 */
[----:B-1----:R-:W-:Y:S01]  /*6df0*/  HMMA.16816.F32 R108, R16, R64, RZ ;  /* 0x00000040106c723c */ /* 0x002fe200000018ff */
[----:B--2---:R-:W-:-:S04]  /*6e00*/  FFMA.FTZ R5, R90, c[0x0][0x23c], -R0 ;  /* 0x00008f005a057a23 */ /* 0x004fc80000010800 */
[----:B------:R-:W1:Y:S02]  /*6e10*/  MUFU.EX2 R236, R5 ;  /* 0x0000000500ec7308 */ /* 0x000e640000000800 */
[----:B-1----:R-:W-:Y:S02]  /*6e20*/  F2FP.PACK_AB R13, R236, R235 ;  /* 0x000000ebec0d723e */ /* 0x002fe400000000ff */
[----:B------:R-:W-:-:S05]  /*6e30*/  F2FP.PACK_AB R5, R195, R245 ;  /* 0x000000f5c305723e */ /* 0x000fca00000000ff */
[C---:B------:R-:W-:Y:S08]  /*6e40*/  HMMA.16816.F32 R48, R12.reuse, R40, RZ ;  /* 0x000000280c30723c */ /* 0x040ff000000018ff */
[C---:B------:R-:W-:Y:S08]  /*6e50*/  HMMA.16816.F32 R28, R12.reuse, R24, RZ ;  /* 0x000000180c1c723c */ /* 0x040ff000000018ff */
[----:B------:R-:W-:Y:S07]  /*6e60*/  HMMA.16816.F32 R128, R12, R56, RZ ;  /* 0x000000380c80723c */ /* 0x000fee00000018ff */
[----:B------:R-:W-:Y:S01]  /*6e70*/  MOV R57, R94 ;  /* 0x0000005e00397202 */ /* 0x000fe20000000f00 */
[----:B------:R-:W-:Y:S01]  /*6e80*/  HMMA.16816.F32 R152, R4, R44, R48 ;  /* 0x0000002c0498723c */ /* 0x000fe20000001830 */
[----:B------:R-:W1:Y:S01]  /*6e90*/  LDSM.16.MT88.4 R48, [R225+0xe800] ;  /* 0x00e80000e130783b */ /* 0x000e620000004200 */
[----:B------:R-:W-:-:S06]  /*6ea0*/  IMAD.MOV.U32 R56, RZ, RZ, R95 ;  /* 0x000000ffff387224 */ /* 0x000fcc00078e005f */
[C---:B------:R-:W-:Y:S07]  /*6eb0*/  HMMA.16816.F32 R112, R12.reuse, R68, RZ ;  /* 0x000000440c70723c */ /* 0x040fee00000018ff */
[----:B------:R-:W-:Y:S01]  /*6ec0*/  MOV R69, R216 ;  /* 0x000000d800457202 */ /* 0x000fe20000000f00 */
[----:B------:R-:W-:Y:S01]  /*6ed0*/  HMMA.16816.F32 R104, R12, R64, RZ ;  /* 0x000000400c68723c */ /* 0x000fe200000018ff */
[----:B------:R-:W-:-:S06]  /*6ee0*/  IMAD.MOV.U32 R68, RZ, RZ, R217 ;  /* 0x000000ffff447224 */ /* 0x000fcc00078e00d9 */
[----:B------:R-:W-:Y:S01]  /*6ef0*/  MOV R65, R218 ;  /* 0x000000da00417202 */ /* 0x000fe20000000f00 */
[----:B------:R-:W-:Y:S01]  /*6f00*/  HMMA.16816.F32 R96, R12, R80, RZ ;  /* 0x000000500c60723c */ /* 0x000fe200000018ff */
[----:B------:R-:W-:-:S07]  /*6f10*/  IMAD.MOV.U32 R64, RZ, RZ, R219 ;  /* 0x000000ffff407224 */ /* 0x000fce00078e00db */
[----:B------:R-:W-:Y:S07]  /*6f20*/  HMMA.16816.F32 R88, R12, R84, RZ ;  /* 0x000000540c58723c */ /* 0x000fee00000018ff */
[----:B------:R-:W-:Y:S01]  /*6f30*/  MOV R85, R92 ;  /* 0x0000005c00557202 */ /* 0x000fe20000000f00 */
[----:B------:R-:W-:Y:S01]  /*6f40*/  HMMA.16816.F32 R168, R4, R52, R28 ;  /* 0x0000003404a8723c */ /* 0x000fe2000000181c */
[----:B------:R-:W2:Y:S01]  /*6f50*/  LDSM.16.MT88.4 R28, [R227+0xc800] ;  /* 0x00c80000e31c783b */ /* 0x000ea20000004200 */
[----:B------:R-:W-:-:S06]  /*6f60*/  IMAD.MOV.U32 R84, RZ, RZ, R93 ;  /* 0x000000ffff547224 */ /* 0x000fcc00078e005d */
[C---:B------:R-:W-:Y:S07]  /*6f70*/  HMMA.16816.F32 R128, R4.reuse, R32, R128 ;  /* 0x000000200480723c */ /* 0x040fee0000001880 */
[----:B------:R-:W-:Y:S01]  /*6f80*/  MOV R33, R221 ;  /* 0x000000dd00217202 */ /* 0x000fe20000000f00 */
[----:B------:R-:W-:Y:S01]  /*6f90*/  IMAD.MOV.U32 R32, RZ, RZ, R220 ;  /* 0x000000ffff207224 */ /* 0x000fe200078e00dc */
[----:B-1----:R-:W-:Y:S08]  /*6fa0*/  HMMA.16816.F32 R184, R4, R48, R112 ;  /* 0x0000003004b8723c */ /* 0x002ff00000001870 */
[-C--:B------:R-:W-:Y:S08]  /*6fb0*/  HMMA.16816.F32 R212, R8, R60.reuse, R108 ;  /* 0x0000003c08d4723c */ /* 0x080ff0000000186c */
[C---:B------:R-:W-:Y:S08]  /*6fc0*/  HMMA.16816.F32 R208, R4.reuse, R60, R104 ;  /* 0x0000003c04d0723c */ /* 0x040ff00000001868 */
[C---:B------:R-:W-:Y:S08]  /*6fd0*/  HMMA.16816.F32 R216, R4.reuse, R76, R96 ;  /* 0x0000004c04d8723c */ /* 0x040ff00000001860 */
        /* <DEDUP_REMOVED lines=10> */
[C---:B--2---:R-:W-:Y:S08]  /*7080*/  HMMA.16816.F32 R196, R8.reuse, R28, R124 ;  /* 0x0000001c08c4723c */ /* 0x044ff0000000187c */
[----:B------:R-:W-:Y:S08]  /*7090*/  HMMA.16816.F32 R200, R8, R48, R116 ;  /* 0x0000003008c8723c */ /* 0x000ff00000001874 */
[C---:B------:R-:W-:Y:S07]  /*70a0*/  HMMA.16816.F32 R120, R4.reuse, R28, R120 ;  /* 0x0000001c0478723c */ /* 0x040fee0000001878 */
[--C-:B------:R-:W-:Y:S01]  /*70b0*/  FFMA.FTZ R28, R23, c[0x0][0x23c], -R20.reuse ;  /* 0x00008f00171c7a23 */ /* 0x100fe20000010814 */
[----:B------:R-:W-:Y:S01]  /*70c0*/  HMMA.16816.F32 R112, R4, R46, R112 ;  /* 0x0000002e0470723c */ /* 0x000fe20000001870 */
[----:B------:R-:W-:-:S02]  /*70d0*/  FFMA.FTZ R29, R156, c[0x0][0x23c], -R20 ;  /* 0x00008f009c1d7a23 */ /* 0x000fc40000010814 */
[----:B------:R-:W-:-:S05]  /*70e0*/  FFMA.FTZ R23, R132, c[0x0][0x23c], -R3 ;  /* 0x00008f0084177a23 */ /* 0x000fca0000010803 */
[C---:B------:R-:W-:Y:S08]  /*70f0*/  HMMA.16816.F32 R108, R4.reuse, R54, R108 ;  /* 0x00000036046c723c */ /* 0x040ff0000000186c */
[C---:B------:R-:W-:Y:S08]  /*7100*/  HMMA.16816.F32 R104, R4.reuse, R34, R104 ;  /* 0x000000220468723c */ /* 0x040ff00000001868 */
[C---:B------:R-:W-:Y:S08]  /*7110*/  HMMA.16816.F32 R100, R4.reuse, R30, R100 ;  /* 0x0000001e0464723c */ /* 0x040ff00000001864 */
[C---:B------:R-:W-:Y:S08]  /*7120*/  HMMA.16816.F32 R96, R4.reuse, R50, R96 ;  /* 0x000000320460723c */ /* 0x040ff00000001860 */
[C---:B------:R-:W-:Y:S08]  /*7130*/  HMMA.16816.F32 R92, R4.reuse, R62, R92 ;  /* 0x0000003e045c723c */ /* 0x040ff0000000185c */
[C---:B------:R-:W-:Y:S07]  /*7140*/  HMMA.16816.F32 R116, R4.reuse, R78, R88 ;  /* 0x0000004e0474723c */ /* 0x040fee0000001858 */
[----:B------:R-:W-:Y:S01]  /*7150*/  IMAD.MOV.U32 R88, RZ, RZ, R191 ;  /* 0x000000ffff587224 */ /* 0x000fe200078e00bf */
[----:B------:R-:W-:Y:S01]  /*7160*/  HMMA.16816.F32 R124, R4, R74, R12 ;  /* 0x0000004a047c723c */ /* 0x000fe2000000180c */
[----:B------:R-:W1:Y:S01]  /*7170*/  LDSM.16.MT88.4 R12, [R225+0xd000] ;  /* 0x00d00000e10c783b */ /* 0x000e620000004200 */
[----:B------:R-:W-:-:S06]  /*7180*/  MOV R90, R189 ;  /* 0x000000bd005a7202 */ /* 0x000fcc0000000f00 */
[C---:B------:R-:W-:Y:S08]  /*7190*/  HMMA.16816.F32 R40, R16.reuse, R42, RZ ;  /* 0x0000002a1028723c */ /* 0x040ff000000018ff */
[C---:B------:R-:W-:Y:S07]  /*71a0*/  HMMA.16816.F32 R4, R16.reuse, R58, RZ ;  /* 0x0000003a1004723c */ /* 0x040fee00000018ff */
[----:B------:R-:W-:Y:S01]  /*71b0*/  MOV R59, R204 ;  /* 0x000000cc003b7202 */ /* 0x000fe20000000f00 */
[C---:B------:R-:W-:Y:S08]  /*71c0*/  HMMA.16816.F32 R24, R16.reuse, R26, RZ ;  /* 0x0000001a1018723c */ /* 0x040ff000000018ff */
[----:B------:R-:W-:Y:S08]  /*71d0*/  HMMA.16816.F32 R36, R16, R38, RZ ;  /* 0x000000261024723c */ /* 0x000ff000000018ff */
[C---:B------:R-:W-:Y:S08]  /*71e0*/  HMMA.16816.F32 R40, R8.reuse, R46, R40 ;  /* 0x0000002e0828723c */ /* 0x040ff00000001828 */
[----:B------:R-:W-:Y:S07]  /*71f0*/  HMMA.16816.F32 R44, R8, R34, R4 ;  /* 0x00000022082c723c */ /* 0x000fee0000001804 */
[----:B------:R-:W-:Y:S01]  /*7200*/  MOV R35, R242 ;  /* 0x000000f200237202 */ /* 0x000fe20000000f00 */
[----:B------:R-:W-:Y:S01]  /*7210*/  HMMA.16816.F32 R4, R16, R70, RZ ;  /* 0x000000461004723c */ /* 0x000fe200000018ff */
[----:B------:R-:W-:-:S07]  /*7220*/  IMAD.MOV.U32 R34, RZ, RZ, R205 ;  /* 0x000000ffff227224 */ /* 0x000fce00078e00cd */
[C---:B------:R-:W-:Y:S07]  /*7230*/  HMMA.16816.F32 R52, R8.reuse, R54, R24 ;  /* 0x000000360834723c */ /* 0x040fee0000001818 */
[----:B------:R-:W-:Y:S01]  /*7240*/  MOV R24, R183 ;  /* 0x000000b700187202 */ /* 0x000fe20000000f00 */
[----:B------:R-:W-:Y:S01]  /*7250*/  HMMA.16816.F32 R36, R8, R30, R36 ;  /* 0x0000001e0824723c */ /* 0x000fe20000001824 */
[----:B------:R2:W-:Y:S01]  /*7260*/  MUFU.EX2 R183, R2 ;  /* 0x0000000200b77308 */ /* 0x0005e20000000800 */
[----:B------:R-:W-:-:S02]  /*7270*/  FFMA.FTZ R25, R139, c[0x0][0x23c], -R3 ;  /* 0x00008f008b197a23 */ /* 0x000fc40000010803 */
[----:B------:R-:W-:Y:S02]  /*7280*/  FFMA.FTZ R27, R22, c[0x0][0x23c], -R20 ;  /* 0x00008f00161b7a23 */ /* 0x000fe40000010814 */
[----:B------:R-:W-:Y:S02]  /*7290*/  FFMA.FTZ R26, R158, c[0x0][0x23c], -R3 ;  /* 0x00008f009e1a7a23 */ /* 0x000fe40000010803 */
[----:B------:R-:W-:Y:S01]  /*72a0*/  IMAD.MOV.U32 R31, RZ, RZ, R188 ;  /* 0x000000ffff1f7224 */ /* 0x000fe200078e00bc */
[----:B------:R-:W-:Y:S01]  /*72b0*/  HMMA.16816.F32 R48, R8, R50, R4 ;  /* 0x000000320830723c */ /* 0x000fe20000001804 */
[--C-:B------:R-:W-:Y:S02]  /*72c0*/  FFMA.FTZ R30, R157, c[0x0][0x23c], -R20.reuse ;  /* 0x00008f009d1e7a23 */ /* 0x100fe40000010814 */
[----:B------:R-:W-:Y:S02]  /*72d0*/  FFMA.FTZ R22, R164, c[0x0][0x23c], -R21 ;  /* 0x00008f00a4167a23 */ /* 0x000fe40000010815 */
[----:B------:R-:W-:Y:S01]  /*72e0*/  IMAD.MOV.U32 R132, RZ, RZ, R31 ;  /* 0x000000ffff847224 */ /* 0x000fe200078e001f */
[----:B------:R-:W-:Y:S01]  /*72f0*/  MOV R31, R190 ;  /* 0x000000be001f7202 */ /* 0x000fe20000000f00 */
[--C-:B--2---:R-:W-:Y:S01]  /*7300*/  FFMA.FTZ R2, R172, c[0x0][0x23c], -R20.reuse ;  /* 0x00008f00ac027a23 */ /* 0x104fe20000010814 */
[----:B------:R-:W-:Y:S03]  /*7310*/  HMMA.16816.F32 R4, R16, R66, RZ ;  /* 0x000000421004723c */ /* 0x000fe600000018ff */
[----:B------:R2:W3:Y:S02]  /*7320*/  MUFU.EX2 R242, R2 ;  /* 0x0000000200f27308 */ /* 0x0004e40000000800 */
[----:B--2---:R-:W-:-:S06]  /*7330*/  FFMA.FTZ R2, R162, c[0x0][0x23c], -R20 ;  /* 0x00008f00a2027a23 */ /* 0x004fcc0000010814 */
[----:B------:R2:W-:Y:S11]  /*7340*/  MUFU.EX2 R188, R2 ;  /* 0x0000000200bc7308 */ /* 0x0005f60000000800 */
[----:B------:R-:W-:Y:S02]  /*7350*/  @!UPT UIADD3 URZ, URZ, URZ, URZ ;  /* 0x0000003f3f3ff290 */ /* 0x000fe4000fffe03f */
[----:B------:R-:W-:Y:S08]  /*7360*/  HMMA.16816.F32 R60, R8, R62, R4 ;  /* 0x0000003e083c723c */ /* 0x000ff00000001804 */
[----:B------:R-:W-:Y:S01]  /*7370*/  HMMA.16816.F32 R4, R16, R82, RZ ;  /* 0x000000521004723c */ /* 0x000fe200000018ff */
[----:B--2---:R-:W-:-:S07]  /*7380*/  FFMA.FTZ R2, R138, c[0x0][0x23c], -R20 ;  /* 0x00008f008a027a23 */ /* 0x004fce0000010814 */
[----:B------:R-:W-:Y:S01]  /*7390*/  HMMA.16816.F32 R16, R16, R86, RZ ;  /* 0x000000561010723c */ /* 0x000fe200000018ff */
[----:B------:R-:W-:Y:S01]  /*73a0*/  FFMA.FTZ R20, R147, c[0x0][0x23c], -R21 ;  /* 0x00008f0093147a23 */ /* 0x000fe20000010815 */
[----:B------:R-:W-:Y:S01]  /*73b0*/  MOV R82, R194 ;  /* 0x000000c200527202 */ /* 0x000fe20000000f00 */
[----:B------:R2:W4:Y:S01]  /*73c0*/  MUFU.EX2 R204, R2 ;  /* 0x0000000200cc7308 */ /* 0x0005220000000800 */
[----:B------:R-:W-:Y:S11]  /*73d0*/  IMAD.MOV.U32 R83, RZ, RZ, R193 ;  /* 0x000000ffff537224 */ /* 0x000ff600078e00c1 */
[----:B------:R-:W-:Y:S01]  /*73e0*/  @!UPT UIADD3 URZ, URZ, URZ, URZ ;  /* 0x0000003f3f3ff290 */ /* 0x000fe2000fffe03f */
[----:B------:R-:W-:Y:S01]  /*73f0*/  HMMA.16816.F32 R76, R8, R78, R4 ;  /* 0x0000004e084c723c */ /* 0x000fe20000001804 */
[----:B--2---:R-:W-:-:S04]  /*7400*/  FFMA.FTZ R2, R174, c[0x0][0x23c], -R3 ;  /* 0x00008f00ae027a23 */ /* 0x004fc80000010803 */
[----:B------:R2:W-:Y:S02]  /*7410*/  MUFU.EX2 R234, R2 ;  /* 0x0000000200ea7308 */ /* 0x0005e40000000800 */
[----:B------:R-:W-:Y:S01]  /*7420*/  FFMA.FTZ R4, R181, c[0x0][0x23c], -R0 ;  /* 0x00008f00b5047a23 */ /* 0x000fe20000010800 */
[----:B------:R-:W-:Y:S01]  /*7430*/  HMMA.16816.F32 R72, R8, R74, R16 ;  /* 0x0000004a0848723c */ /* 0x000fe20000001810 */
[----:B------:R-:W-:Y:S04]  /*7440*/  LDSM.16.MT88.4 R16, [R228+0xf000] ;  /* 0x00f00000e410783b */ /* 0x000fe80000004200 */
[----:B------:R-:W-:Y:S02]  /*7450*/  MUFU.EX2 R241, R4 ;  /* 0x0000000400f17308 */ /* 0x000fe40000000800 */
[----:B---3--:R-:W-:-:S02]  /*7460*/  F2FP.PACK_AB R8, R242, R183 ;  /* 0x000000b7f208723e */ /* 0x008fc400000000ff */
[----:B----4-:R-:W-:Y:S01]  /*7470*/  F2FP.PACK_AB R10, R204, R188 ;  /* 0x000000bccc0a723e */ /* 0x010fe200000000ff */
[----:B--2---:R-:W-:-:S04]  /*7480*/  FFMA.FTZ R2, R166, c[0x0][0x23c], -R3 ;  /* 0x00008f00a6027a23 */ /* 0x004fc80000010803 */
[----:B------:R2:W3:Y:S02]  /*7490*/  MUFU.EX2 R91, R2 ;  /* 0x00000002005b7308 */ /* 0x0004e40000000800 */
[----:B--2---:R-:W-:Y:S01]  /*74a0*/  FFMA.FTZ R2, R159, c[0x0][0x23c], -R3 ;  /* 0x00008f009f027a23 */ /* 0x004fe20000010803 */
[----:B---3--:R-:W-:-:S05]  /*74b0*/  F2FP.PACK_AB R9, R91, R234 ;  /* 0x000000ea5b09723e */ /* 0x008fca00000000ff */
[----:B------:R2:W-:Y:S02]  /*74c0*/  MUFU.EX2 R191, R2 ;  /* 0x0000000200bf7308 */ /* 0x0005e40000000800 */
[----:B--2---:R-:W-:-:S06]  /*74d0*/  FFMA.FTZ R2, R144, c[0x0][0x23c], -R3 ;  /* 0x00008f0090027a23 */ /* 0x004fcc0000010803 */
[----:B------:R2:W3:Y:S02]  /*74e0*/  MUFU.EX2 R205, R2 ;  /* 0x0000000200cd7308 */ /* 0x0004e40000000800 */
[----:B--2---:R-:W-:Y:S01]  /*74f0*/  FFMA.FTZ R2, R175, c[0x0][0x23c], -R21 ;  /* 0x00008f00af027a23 */ /* 0x004fe20000010815 */
[----:B---3--:R-:W-:-:S05]  /*7500*/  F2FP.PACK_AB R11, R205, R191 ;  /* 0x000000bfcd0b723e */ /* 0x008fca00000000ff */
[----:B------:R2:W-:Y:S02]  /*7510*/  MUFU.EX2 R89, R2 ;  /* 0x0000000200597308 */ /* 0x0005e40000000800 */
[----:B-1----:R-:W-:Y:S01]  /*7520*/  HMMA.16816.F32 R148, R8, R12, R148 ;  /* 0x0000000c0894723c */ /* 0x002fe20000001894 */
[----:B--2---:R-:W-:-:S05]  /*7530*/  FFMA.FTZ R2, R167, c[0x0][0x23c], -R21 ;  /* 0x00008f00a7027a23 */ /* 0x004fca0000010815 */
[----:B------:R1:W2:Y:S02]  /*7540*/  MUFU.EX2 R81, R2 ;  /* 0x0000000200517308 */ /* 0x0002a40000000800 */
[----:B-1----:R-:W-:Y:S01]  /*7550*/  FFMA.FTZ R2, R161, c[0x0][0x23c], -R21 ;  /* 0x00008f00a1027a23 */ /* 0x002fe20000010815 */
[----:B--2---:R-:W-:-:S05]  /*7560*/  F2FP.PACK_AB R4, R81, R89 ;  /* 0x000000595104723e */ /* 0x004fca00000000ff */
[----:B------:R1:W-:Y:S02]  /*7570*/  MUFU.EX2 R80, R2 ;  /* 0x0000000200507308 */ /* 0x0003e40000000800 */
[----:B-1----:R-:W-:-:S06]  /*7580*/  FFMA.FTZ R2, R160, c[0x0][0x23c], -R21 ;  /* 0x00008f00a0027a23 */ /* 0x002fcc0000010815 */
[----:B------:R1:W2:Y:S02]  /*7590*/  MUFU.EX2 R58, R2 ;  /* 0x00000002003a7308 */ /* 0x0002a40000000800 */
[----:B-1----:R-:W-:Y:S02]  /*75a0*/  FFMA.FTZ R2, R173, c[0x0][0x23c], -R0 ;  /* 0x00008f00ad027a23 */ /* 0x002fe40000010800 */
[----:B--2---:R-:W-:Y:S01]  /*75b0*/  IMAD.MOV.U32 R139, RZ, RZ, R58 ;  /* 0x000000ffff8b7224 */ /* 0x004fe200078e003a */
[----:B------:R-:W-:-:S03]  /*75c0*/  MOV R58, R24 ;  /* 0x00000018003a7202 */ /* 0x000fc60000000f00 */
[----:B------:R1:W2:Y:S01]  /*75d0*/  MUFU.EX2 R189, R2 ;  /* 0x0000000200bd7308 */ /* 0x0002a20000000800 */
[----:B------:R-:W-:Y:S01]  /*75e0*/  FFMA.FTZ R24, R133, c[0x0][0x23c], -R3 ;  /* 0x00008f0085187a23 */ /* 0x000fe20000010803 */
[----:B------:R-:W-:Y:S01]  /*75f0*/  F2FP.PACK_AB R6, R139, R80 ;  /* 0x000000508b06723e */ /* 0x000fe200000000ff */
[----:B------:R-:W-:Y:S02]  /*7600*/  FFMA.FTZ R3, R145, c[0x0][0x23c], -R21 ;  /* 0x00008f0091037a23 */ /* 0x000fe40000010815 */
[----:B-1----:R-:W-:Y:S01]  /*7610*/  FFMA.FTZ R2, R165, c[0x0][0x23c], -R0 ;  /* 0x00008f00a5027a23 */ /* 0x002fe20000010800 */
[----:B--2---:R-:W-:-:S03]  /*7620*/  F2FP.PACK_AB R5, R189, R241 ;  /* 0x000000f1bd05723e */ /* 0x004fc600000000ff */
[----:B------:R1:W-:Y:S02]  /*7630*/  MUFU.EX2 R138, R2 ;  /* 0x00000002008a7308 */ /* 0x0003e40000000800 */
[----:B-1----:R-:W-:-:S06]  /*7640*/  FFMA.FTZ R2, R163, c[0x0][0x23c], -R0 ;  /* 0x00008f00a3027a23 */ /* 0x002fcc0000010800 */
[----:B------:R-:W1:Y:S02]  /*7650*/  MUFU.EX2 R133, R2 ;  /* 0x0000000200857308 */ /* 0x000e640000000800 */
[----:B-1----:R-:W-:Y:S01]  /*7660*/  F2FP.PACK_AB R7, R133, R138 ;  /* 0x0000008a8507723e */ /* 0x002fe200000000ff */
[----:B------:R-:W-:Y:S01]  /*7670*/  FFMA.FTZ R2, R146, c[0x0][0x23c], -R21 ;  /* 0x00008f0092027a23 */ /* 0x000fe20000010815 */
[----:B------:R-:W-:-:S05]  /*7680*/  MOV R21, R34 ;  /* 0x0000002200157202 */ /* 0x000fca0000000f00 */
[C---:B------:R-:W-:Y:S07]  /*7690*/  HMMA.16816.F32 R156, R4.reuse, R14, R112 ;  /* 0x0000000e049c723c */ /* 0x040fee0000001870 */
[----:B------:R-:W-:Y:S01]  /*76a0*/  IMAD.MOV.U32 R114, RZ, RZ, R35 ;  /* 0x000000ffff727224 */ /* 0x000fe200078e0023 */
[----:B------:R-:W-:Y:S01]  /*76b0*/  MOV R113, R32 ;  /* 0x0000002000717202 */ /* 0x000fe20000000f00 */
[----:B------:R-:W-:Y:S01]  /*76c0*/  IMAD.MOV.U32 R112, RZ, RZ, R33 ;  /* 0x000000ffff707224 */ /* 0x000fe200078e0021 */
[----:B------:R-:W-:Y:S01]  /*76d0*/  HMMA.16816.F32 R144, R4, R12, R152 ;  /* 0x0000000c0490723c */ /* 0x000fe20000001898 */
[----:B------:R-:W-:-:S06]  /*76e0*/  IMAD.MOV.U32 R115, RZ, RZ, R195 ;  /* 0x000000ffff737224 */ /* 0x000fcc00078e00c3 */
[----:B------:R-:W-:Y:S01]  /*76f0*/  IMAD.MOV.U32 R153, RZ, RZ, R189 ;  /* 0x000000ffff997224 */ /* 0x000fe200078e00bd */
[----:B------:R-:W-:Y:S01]  /*7700*/  HMMA.16816.F32 R32, R8, R14, R40 ;  /* 0x0000000e0820723c */ /* 0x000fe20000001828 */
[----:B------:R-:W1:Y:S01]  /*7710*/  LDSM.16.MT88.4 R12, [R226+0xd000] ;  /* 0x00d00000e20c783b */ /* 0x000e620000004200 */
[----:B------:R-:W-:Y:S01]  /*7720*/  MOV R152, R188 ;  /* 0x000000bc00987202 */ /* 0x000fe20000000f00 */
[----:B------:R-:W-:Y:S02]  /*7730*/  IMAD.MOV.U32 R155, RZ, RZ, R89 ;  /* 0x000000ffff9b7224 */ /* 0x000fe400078e0059 */
[----:B------:R-:W-:-:S03]  /*7740*/  IMAD.MOV.U32 R154, RZ, RZ, R91 ;  /* 0x000000ffff9a7224 */ /* 0x000fc600078e005b */
[-C--:B-1----:R-:W-:Y:S08]  /*7750*/  HMMA.16816.F32 R164, R8, R12.reuse, R176 ;  /* 0x0000000c08a4723c */ /* 0x082ff000000018b0 */
[C---:B------:R-:W-:Y:S07]  /*7760*/  HMMA.16816.F32 R160, R4.reuse, R12, R168 ;  /* 0x0000000c04a0723c */ /* 0x040fee00000018a8 */
[----:B------:R-:W-:Y:S01]  /*7770*/  IMAD.MOV.U32 R169, RZ, RZ, R183 ;  /* 0x000000ffffa97224 */ /* 0x000fe200078e00b7 */
[----:B------:R-:W-:Y:S01]  /*7780*/  HMMA.16816.F32 R172, R4, R14, R108 ;  /* 0x0000000e04ac723c */ /* 0x000fe2000000186c */
[----:B------:R-:W-:Y:S01]  /*7790*/  MOV R170, R182 ;  /* 0x000000b600aa7202 */ /* 0x000fe20000000f00 */
[----:B------:R-:W-:Y:S01]  /*77a0*/  IMAD.MOV.U32 R168, RZ, RZ, R191 ;  /* 0x000000ffffa87224 */ /* 0x000fe200078e00bf */
[----:B------:R-:W-:-:S05]  /*77b0*/  MOV R171, R58 ;  /* 0x0000003a00ab7202 */ /* 0x000fca0000000f00 */
[----:B------:R-:W-:Y:S01]  /*77c0*/  HMMA.16816.F32 R40, R8, R14, R52 ;  /* 0x0000000e0828723c */ /* 0x000fe20000001834 */
[----:B------:R-:W1:Y:S07]  /*77d0*/  LDSM.16.MT88.4 R12, [R228+0xd000] ;  /* 0x00d00000e40c783b */ /* 0x000e6e0000004200 */
[----:B------:R-:W-:Y:S08]  /*77e0*/  HMMA.16816.F32 R108, R4, R18, R116 ;  /* 0x00000012046c723c */ /* 0x000ff00000001874 */
[-C--:B-1----:R-:W-:Y:S07]  /*77f0*/  HMMA.16816.F32 R180, R8, R12.reuse, R140 ;  /* 0x0000000c08b4723c */ /* 0x082fee000000188c */
[----:B------:R-:W-:Y:S01]  /*7800*/  IMAD.MOV.U32 R140, RZ, RZ, R206 ;  /* 0x000000ffff8c7224 */ /* 0x000fe200078e00ce */
[----:B------:R-:W-:Y:S01]  /*7810*/  HMMA.16816.F32 R176, R4, R12, R128 ;  /* 0x0000000c04b0723c */ /* 0x000fe20000001880 */
[----:B------:R-:W-:Y:S01]  /*7820*/  MOV R143, R205 ;  /* 0x000000cd008f7202 */ /* 0x000fe20000000f00 */
[----:B------:R-:W-:Y:S01]  /*7830*/  IMAD.MOV.U32 R142, RZ, RZ, R204 ;  /* 0x000000ffff8e7224 */ /* 0x000fe200078e00cc */
[----:B------:R-:W-:-:S02]  /*7840*/  MOV R141, R80 ;  /* 0x00000050008d7202 */ /* 0x000fc40000000f00 */
[----:B------:R-:W-:Y:S02]  /*7850*/  MOV R80, R192 ;  /* 0x000000c000507202 */ /* 0x000fe40000000f00 */
[----:B------:R-:W-:Y:S01]  /*7860*/  MOV R128, R207 ;  /* 0x000000cf00807202 */ /* 0x000fe20000000f00 */
[----:B------:R-:W-:Y:S01]  /*7870*/  HMMA.16816.F32 R188, R4, R14, R104 ;  /* 0x0000000e04bc723c */ /* 0x000fe20000001868 */
[----:B------:R-:W-:Y:S01]  /*7880*/  IMAD.MOV.U32 R131, RZ, RZ, R59 ;  /* 0x000000ffff837224 */ /* 0x000fe200078e003b */
[----:B------:R-:W-:Y:S02]  /*7890*/  MOV R130, R88 ;  /* 0x0000005800827202 */ /* 0x000fe40000000f00 */
[----:B------:R-:W-:-:S04]  /*78a0*/  MOV R129, R90 ;  /* 0x0000005a00817202 */ /* 0x000fc80000000f00 */
[----:B------:R-:W-:Y:S01]  /*78b0*/  HMMA.16816.F32 R44, R8, R14, R44 ;  /* 0x0000000e082c723c */ /* 0x000fe2000000182c */
[----:B------:R-:W1:Y:S07]  /*78c0*/  LDSM.16.MT88.4 R12, [R227+0xd000] ;  /* 0x00d00000e30c783b */ /* 0x000e6e0000004200 */
[C---:B------:R-:W-:Y:S08]  /*78d0*/  HMMA.16816.F32 R104, R4.reuse, R16, R216 ;  /* 0x000000100468723c */ /* 0x040ff000000018d8 */
[----:B-1----:R-:W-:Y:S07]  /*78e0*/  HMMA.16816.F32 R204, R4, R14, R100 ;  /* 0x0000000e04cc723c */ /* 0x002fee0000001864 */
[----:B------:R-:W-:Y:S01]  /*78f0*/  IMAD.MOV.U32 R102, RZ, RZ, R65 ;  /* 0x000000ffff667224 */ /* 0x000fe200078e0041 */
[----:B------:R-:W-:Y:S01]  /*7900*/  MOV R103, R64 ;  /* 0x0000004000677202 */ /* 0x000fe20000000f00 */
[----:B------:R-:W-:Y:S01]  /*7910*/  HMMA.16816.F32 R196, R8, R12, R196 ;  /* 0x0000000c08c4723c */ /* 0x000fe200000018c4 */
[----:B------:R-:W-:Y:S01]  /*7920*/  IMAD.MOV.U32 R100, RZ, RZ, R69 ;  /* 0x000000ffff647224 */ /* 0x000fe200078e0045 */
[----:B------:R-:W-:-:S06]  /*7930*/  MOV R101, R68 ;  /* 0x0000004400657202 */ /* 0x000fcc0000000f00 */
[----:B------:R-:W-:Y:S08]  /*7940*/  HMMA.16816.F32 R192, R4, R12, R120 ;  /* 0x0000000c04c0723c */ /* 0x000ff00000001878 */
[C---:B------:R-:W-:Y:S01]  /*7950*/  HMMA.16816.F32 R64, R8.reuse, R14, R36 ;  /* 0x0000000e0840723c */ /* 0x040fe20000001824 */
[----:B------:R-:W1:Y:S07]  /*7960*/  LDSM.16.MT88.4 R12, [R225+0xf000] ;  /* 0x00f00000e10c783b */ /* 0x000e6e0000004200 */
[C---:B------:R-:W-:Y:S08]  /*7970*/  HMMA.16816.F32 R100, R8.reuse, R16, R100 ;  /* 0x000000100864723c */ /* 0x040ff00000001864 */
[-C--:B-1----:R-:W-:Y:S07]  /*7980*/  HMMA.16816.F32 R68, R8, R12.reuse, R200 ;  /* 0x0000000c0844723c */ /* 0x082fee00000018c8 */
[----:B------:R-:W-:Y:S01]  /*7990*/  IMAD.MOV.U32 R202, RZ, RZ, R57 ;  /* 0x000000ffffca7224 */ /* 0x000fe200078e0039 */
[----:B------:R-:W-:Y:S01]  /*79a0*/  MOV R203, R56 ;  /* 0x0000003800cb7202 */ /* 0x000fe20000000f00 */
[----:B------:R-:W-:Y:S01]  /*79b0*/  HMMA.16816.F32 R36, R4, R12, R184 ;  /* 0x0000000c0424723c */ /* 0x000fe200000018b8 */
[----:B------:R-:W-:Y:S01]  /*79c0*/  IMAD.MOV.U32 R200, RZ, RZ, R85 ;  /* 0x000000ffffc87224 */ /* 0x000fe200078e0055 */
[----:B------:R-:W-:-:S05]  /*79d0*/  MOV R201, R84 ;  /* 0x0000005400c97202 */ /* 0x000fca0000000f00 */
[----:B------:R-:W-:Y:S01]  /*79e0*/  IMAD.MOV.U32 R184, RZ, RZ, R200 ;  /* 0x000000ffffb87224 */ /* 0x000fe200078e00c8 */
        /* <DEDUP_REMOVED lines=9> */
[----:B------:R-:W1:Y:S01]  /*7a80*/  LDSM.16.MT88.4 R12, [R226+0xf000] ;  /* 0x00f00000e20c783b */ /* 0x000e620000004200 */
[----:B------:R-:W-:Y:S01]  /*7a90*/  IMAD.MOV.U32 R130, RZ, RZ, R21 ;  /* 0x000000ffff827224 */ /* 0x000fe200078e0015 */
[----:B------:R-:W-:Y:S01]  /*7aa0*/  MOV R131, R114 ;  /* 0x0000007200837202 */ /* 0x000fe20000000f00 */
[----:B------:R-:W-:-:S02]  /*7ab0*/  IMAD.MOV.U32 R128, RZ, RZ, R171 ;  /* 0x000000ffff807224 */ /* 0x000fc400078e00ab */
[----:B------:R-:W-:Y:S02]  /*7ac0*/  IMAD.MOV.U32 R129, RZ, RZ, R113 ;  /* 0x000000ffff817224 */ /* 0x000fe400078e0071 */
[----:B-1----:R-:W-:Y:S01]  /*7ad0*/  HMMA.16816.F32 R84, R8, R12, R212 ;  /* 0x0000000c0854723c */ /* 0x002fe200000018d4 */
[----:B------:R-:W-:-:S07]  /*7ae0*/  IMAD.MOV.U32 R113, RZ, RZ, R249 ;  /* 0x000000ffff717224 */ /* 0x000fce00078e00f9 */
[C---:B------:R-:W-:Y:S08]  /*7af0*/  HMMA.16816.F32 R88, R4.reuse, R12, R208 ;  /* 0x0000000c0458723c */ /* 0x040ff000000018d0 */
[-C--:B------:R-:W-:Y:S08]  /*7b00*/  HMMA.16816.F32 R92, R4, R14.reuse, R92 ;  /* 0x0000000e045c723c */ /* 0x080ff0000000185c */
[C---:B------:R-:W-:Y:S01]  /*7b10*/  HMMA.16816.F32 R60, R8.reuse, R14, R60 ;  /* 0x0000000e083c723c */ /* 0x040fe2000000183c */
[----:B------:R-:W1:Y:S01]  /*7b20*/  LDSM.16.MT88.4 R12, [R227+0xf000] ;  /* 0x00f00000e30c783b */ /* 0x000e620000004200 */
[----:B------:R-:W-:Y:S01]  /*7b30*/  MOV R114, R248 ;  /* 0x000000f800727202 */ /* 0x000fe20000000f00 */
[----:B------:R-:W-:Y:S01]  /*7b40*/  IMAD.MOV.U32 R21, RZ, RZ, R247 ;  /* 0x000000ffff157224 */ /* 0x000fe200078e00f7 */
[----:B------:R-:W-:Y:S01]  /*7b50*/  MOV R171, R112 ;  /* 0x0000007000ab7202 */ /* 0x000fe20000000f00 */
[----:B------:R-:W-:Y:S01]  /*7b60*/  MUFU.EX2 R30, R30 ;  /* 0x0000001e001e7308 */ /* 0x000fe20000000800 */
[----:B------:R-:W-:Y:S01]  /*7b70*/  MOV R112, R132 ;  /* 0x0000008400707202 */ /* 0x000fe20000000f00 */
[----:B------:R2:W5:Y:S01]  /*7b80*/  LDL.LU R249, [R1+0xbc] ;  /* 0x0000bc0001f97983 */ /* 0x0005620000300800 */
[-C--:B-1----:R-:W-:Y:S08]  /*7b90*/  HMMA.16816.F32 R116, R8, R12.reuse, R184 ;  /* 0x0000000c0874723c */ /* 0x082ff000000018b8 */
[C---:B------:R-:W-:Y:S01]  /*7ba0*/  HMMA.16816.F32 R120, R4.reuse, R12, R220 ;  /* 0x0000000c0478723c */ /* 0x040fe200000018dc */
[----:B------:R-:W-:Y:S01]  /*7bb0*/  IMAD.MOV.U32 R185, RZ, RZ, R200 ;  /* 0x000000ffffb97224 */ /* 0x000fe200078e00c8 */
[----:B------:R-:W-:Y:S01]  /*7bc0*/  MOV R200, R203 ;  /* 0x000000cb00c87202 */ /* 0x000fe20000000f00 */
[----:B------:R-:W-:Y:S01]  /*7bd0*/  IMAD.MOV.U32 R203, RZ, RZ, R130 ;  /* 0x000000ffffcb7224 */ /* 0x000fe200078e0082 */
[----:B------:R-:W-:Y:S01]  /*7be0*/  MOV R186, R201 ;  /* 0x000000c900ba7202 */ /* 0x000fe20000000f00 */
[----:B------:R-:W-:Y:S01]  /*7bf0*/  IMAD.MOV.U32 R187, RZ, RZ, R202 ;  /* 0x000000ffffbb7224 */ /* 0x000fe200078e00ca */
[----:B------:R-:W-:Y:S01]  /*7c00*/  MOV R130, R31 ;  /* 0x0000001f00827202 */ /* 0x000fe20000000f00 */
[----:B------:R-:W-:Y:S01]  /*7c10*/  MUFU.EX2 R29, R29 ;  /* 0x0000001d001d7308 */ /* 0x000fe20000000800 */
[----:B------:R-:W-:Y:S01]  /*7c20*/  IMAD.MOV.U32 R201, RZ, RZ, R128 ;  /* 0x000000ffffc97224 */ /* 0x000fe200078e0080 */
[----:B------:R-:W-:Y:S01]  /*7c30*/  MOV R202, R129 ;  /* 0x0000008100ca7202 */ /* 0x000fe20000000f00 */
[----:B------:R-:W-:Y:S01]  /*7c40*/  HMMA.16816.F32 R48, R4, R14, R124 ;  /* 0x0000000e0430723c */ /* 0x000fe2000000187c */
[----:B------:R-:W-:Y:S01]  /*7c50*/  MOV R132, R246 ;  /* 0x000000f600847202 */ /* 0x000fe20000000f00 */
[----:B------:R2:W5:Y:S03]  /*7c60*/  LDL.LU R248, [R1+0xb8] ;  /* 0x0000b80001f87983 */ /* 0x0005660000300800 */
[----:B------:R-:W-:Y:S01]  /*7c70*/  MUFU.EX2 R31, R28 ;  /* 0x0000001c001f7308 */ /* 0x000fe20000000800 */
[----:B------:R-:W-:Y:S01]  /*7c80*/  MOV R128, R113 ;  /* 0x0000007100807202 */ /* 0x000fe20000000f00 */
[----:B------:R-:W-:Y:S01]  /*7c90*/  IMAD.MOV.U32 R129, RZ, RZ, R114 ;  /* 0x000000ffff817224 */ /* 0x000fe200078e0072 */
[----:B------:R-:W-:Y:S01]  /*7ca0*/  HMMA.16816.F32 R16, R8, R18, R76 ;  /* 0x000000120810723c */ /* 0x000fe2000000184c */
[----:B------:R-:W-:-:S04]  /*7cb0*/  FADD.FTZ R6, R239, R240 ;  /* 0x000000f0ef067221 */ /* 0x000fc80000010000 */
[----:B------:R-:W-:Y:S01]  /*7cc0*/  MUFU.EX2 R26, R26 ;  /* 0x0000001a001a7308 */ /* 0x000fe20000000800 */
[----:B------:R-:W-:-:S07]  /*7cd0*/  FADD.FTZ R7, R237, R238 ;  /* 0x000000eeed077221 */ /* 0x000fce0000010000 */
[----:B------:R-:W-:Y:S01]  /*7ce0*/  MUFU.EX2 R25, R25 ;  /* 0x0000001900197308 */ /* 0x000fe20000000800 */
[----:B------:R-:W-:Y:S07]  /*7cf0*/  HMMA.16816.F32 R12, R8, R14, R72 ;  /* 0x0000000e080c723c */ /* 0x000fee0000001848 */
[----:B------:R-:W-:Y:S01]  /*7d00*/  MUFU.EX2 R22, R22 ;  /* 0x0000001600167308 */ /* 0x000fe20000000800 */
[----:B------:R-:W-:Y:S01]  /*7d10*/  MOV R221, R112 ;  /* 0x0000007000dd7202 */ /* 0x000fe20000000f00 */
[----:B------:R2:W5:Y:S06]  /*7d20*/  LDL.LU R247, [R1+0xb4] ;  /* 0x0000b40001f77983 */ /* 0x00056c0000300800 */
[----:B------:R-:W-:Y:S01]  /*7d30*/  MUFU.EX2 R28, R23 ;  /* 0x00000017001c7308 */ /* 0x000fe20000000800 */
[----:B------:R-:W-:Y:S01]  /*7d40*/  MOV R114, R21 ;  /* 0x0000001500727202 */ /* 0x000fe20000000f00 */
[----:B------:R-:W-:Y:S01]  /*7d50*/  FADD.FTZ R8, R235, R236 ;  /* 0x000000eceb087221 */ /* 0x000fe20000010000 */
[----:B------:R2:W5:Y:S05]  /*7d60*/  LDL.LU R246, [R1+0xb0] ;  /* 0x0000b00001f67983 */ /* 0x00056a0000300800 */
[----:B------:R1:W-:Y:S02]  /*7d70*/  MUFU.EX2 R23, R2 ;  /* 0x0000000200177308 */ /* 0x0003e40000000800 */
        /* <DEDUP_REMOVED lines=28> */
[----:B------:R-:W1:Y:S01]  /*7f40*/  MUFU.EX2 R21, R20 ;  /* 0x0000001400157308 */ /* 0x000e620000000800 */
        /* <DEDUP_REMOVED lines=17> */
[----:B---3--:R-:W-:Y:S01]  /*8060*/  FADD.FTZ R2, R97, R5 ;  /* 0x0000000561027221 */ /* 0x008fe20000010000 */
        /* <DEDUP_REMOVED lines=21> */
[----:B------:R3:W4:Y:S01]  /*81c0*/  MUFU.EX2 R11, R4 ;  /* 0x00000004000b7308 */ /* 0x0007220000000800 */
        /* <DEDUP_REMOVED lines=9> */
[----:B------:R-:W-:Y:S01]  /*8260*/  MUFU.EX2 R132, R27 ;  /* 0x0000001b00847308 */ /* 0x000fe20000000800 */
[----:B------:R-:W-:Y:S01]  /*8270*/  MOV R98, R187 ;  /* 0x000000bb00627202 */ /* 0x000fe20000000f00 */
[----:B------:R-:W-:Y:S01]  /*8280*/  IMAD.MOV.U32 R187, RZ, RZ, R128 ;  /* 0x000000ffffbb7224 */ /* 0x000fe200078e0080 */
[----:B------:R-:W-:Y:S01]  /*8290*/  MOV R99, R200 ;  /* 0x000000c800637202 */ /* 0x000fe20000000f00 */
[----:B------:R-:W-:Y:S01]  /*82a0*/  FADD.FTZ R2, R230, R2 ;  /* 0x00000002e6027221 */ /* 0x000fe20000010000 */
[----:B------:R-:W-:Y:S01]  /*82b0*/  LDSM.16.MT88.4 R152, [R225+0xd800] ;  /* 0x00d80000e198783b */ /* 0x000fe20000004200 */
[----:B---3--:R-:W-:Y:S01]  /*82c0*/  FADD.FTZ R4, R213, R6 ;  /* 0x00000006d5047221 */ /* 0x008fe20000010000 */
[----:B------:R-:W-:Y:S01]  /*82d0*/  MOV R213, R97 ;  /* 0x0000006100d57202 */ /* 0x000fe20000000f00 */
[----:B------:R-:W-:Y:S01]  /*82e0*/  MUFU.EX2 R27, R24 ;  /* 0x00000018001b7308 */ /* 0x000fe20000000800 */
[----:B------:R-:W-:Y:S01]  /*82f0*/  MOV R185, R202 ;  /* 0x000000ca00b97202 */ /* 0x000fe20000000f00 */
[----:B------:R-:W-:Y:S01]  /*8300*/  IMAD.MOV.U32 R202, RZ, RZ, R168 ;  /* 0x000000ffffca7224 */ /* 0x000fe200078e00a8 */
[----:B------:R-:W-:-:S02]  /*8310*/  MOV R186, R203 ;  /* 0x000000cb00ba7202 */ /* 0x000fc40000000f00 */
[----:B------:R-:W-:Y:S01]  /*8320*/  MOV R200, R129 ;  /* 0x0000008100c87202 */ /* 0x000fe20000000f00 */
[----:B------:R-:W-:Y:S01]  /*8330*/  IMAD.MOV.U32 R129, RZ, RZ, R171 ;  /* 0x000000ffff817224 */ /* 0x000fe200078e00ab */
[----:B------:R-:W-:Y:S01]  /*8340*/  MOV R203, R169 ;  /* 0x000000a900cb7202 */ /* 0x000fe20000000f00 */
[----:B------:R3:W1:Y:S01]  /*8350*/  MUFU.EX2 R24, R3 ;  /* 0x0000000300187308 */ /* 0x0006620000000800 */
[----:B------:R-:W-:Y:S01]  /*8360*/  MOV R128, R170 ;  /* 0x000000aa00807202 */ /* 0x000fe20000000f00 */
[----:B------:R-:W-:Y:S01]  /*8370*/  FADD.FTZ R5, R229, R5 ;  /* 0x00000005e5057221 */ /* 0x000fe20000010000 */
[----:B------:R-:W1:Y:S01]  /*8380*/  LDSM.16.MT88.4 R168, [R226+0xd800] ;  /* 0x00d80000e2a8783b */ /* 0x000e620000004200 */
[----:B------:R-:W-:Y:S01]  /*8390*/  MOV R210, R214 ;  /* 0x000000d600d27202 */ /* 0x000fe20000000f00 */
[----:B------:R-:W-:Y:S01]  /*83a0*/  IMAD.MOV.U32 R211, RZ, RZ, R215 ;  /* 0x000000ffffd37224 */ /* 0x000fe200078e00d7 */
[----:B------:R-:W-:Y:S01]  /*83b0*/  MOV R209, R213 ;  /* 0x000000d500d17202 */ /* 0x000fe20000000f00 */
[----:B------:R-:W-:-:S02]  /*83c0*/  IMAD.MOV.U32 R208, RZ, RZ, R212 ;  /* 0x000000ffffd07224 */ /* 0x000fc400078e00d4 */
[----:B------:R-:W-:Y:S02]  /*83d0*/  FADD.FTZ R8, R210, R7 ;  /* 0x00000007d2087221 */ /* 0x000fe40000010000 */
[--C-:B---3--:R-:W-:Y:S02]  /*83e0*/  FFMA.FTZ R3, R243, c[0x0][0x23c], -R0.reuse ;  /* 0x00008f00f3037a23 */ /* 0x108fe40000010800 */
[----:B------:R-:W-:Y:S02]  /*83f0*/  FFMA.FTZ R0, R244, c[0x0][0x23c], -R0 ;  /* 0x00008f00f4007a23 */ /* 0x000fe40000010800 */
[----:B------:R3:W-:Y:S08]  /*8400*/  MUFU.EX2 R9, R3 ;  /* 0x0000000300097308 */ /* 0x0007f00000000800 */
[----:B------:R1:W1:Y:S01]  /*8410*/  MUFU.EX2 R10, R0 ;  /* 0x00000000000a7308 */ /* 0x0002620000000800 */
[----:B---3--:R-:W-:-:S02]  /*8420*/  FADD.FTZ R3, R211, R2 ;  /* 0x00000002d3037221 */ /* 0x008fc40000010000 */
[----:B------:R-:W-:Y:S02]  /*8430*/  FADD.FTZ R2, R208, R5 ;  /* 0x00000005d0027221 */ /* 0x000fe40000010000 */
[----:B-1----:R-:W-:Y:S02]  /*8440*/  FADD.FTZ R0, R209, R4 ;  /* 0x00000004d1007221 */ /* 0x002fe40000010000 */
[----:B------:R-:W1:Y:S01]  /*8450*/  LDSM.16.MT88.4 R4, [R227+0xf800] ;  /* 0x00f80000e304783b */ /* 0x000e620000004200 */
        /* <DEDUP_REMOVED lines=11> */
[----:B------:R-:W-:Y:S01]  /*8510*/  IMAD.MOV.U32 R96, RZ, RZ, R200 ;  /* 0x000000ffff607224 */ /* 0x000fe200078e00c8 */
[----:B------:R-:W-:Y:S02]  /*8520*/  MOV R211, R98 ;  /* 0x0000006200d37202 */ /* 0x000fe40000000f00 */
[----:B------:R-:W-:-:S02]  /*8530*/  F2FP.PACK_AB R124, R21, R22 ;  /* 0x00000016157c723e */ /* 0x000fc400000000ff */
[----:B----4-:R-:W-:Y:S02]  /*8540*/  F2FP.PACK_AB R125, R11, R20 ;  /* 0x000000140b7d723e */ /* 0x010fe400000000ff */
[----:B------:R-:W-:Y:S01]  /*8550*/  F2FP.PACK_AB R126, R24, R23 ;  /* 0x00000017187e723e */ /* 0x000fe200000000ff */
        /* <DEDUP_REMOVED lines=8> */
[----:B------:R-:W3:Y:S01]  /*85e0*/  LDSM.16.MT88.4 R184, [R228+0xd800] ;  /* 0x00d80000e4b8783b */ /* 0x000ee20000004200 */
[----:B------:R-:W-:-:S02]  /*85f0*/  MOV R201, R129 ;  /* 0x0000008100c97202 */ /* 0x000fc40000000f00 */
[----:B------:R-:W-:Y:S01]  /*8600*/  MOV R203, R131 ;  /* 0x0000008300cb7202 */ /* 0x000fe20000000f00 */
[----:B------:R2:W5:Y:S01]  /*8610*/  LDL.LU R245, [R1+0xac] ;  /* 0x0000ac0001f57983 */ /* 0x0005620000300800 */
[----:B------:R-:W-:Y:S02]  /*8620*/  F2FP.PACK_AB R128, R29, R30 ;  /* 0x0000001e1d80723e */ /* 0x000fe400000000ff */
[----:B------:R-:W-:Y:S02]  /*8630*/  F2FP.PACK_AB R129, R25, R26 ;  /* 0x0000001a1981723e */ /* 0x000fe400000000ff */
[----:B------:R-:W-:Y:S02]  /*8640*/  F2FP.PACK_AB R130, R132, R31 ;  /* 0x0000001f8482723e */ /* 0x000fe400000000ff */
[----:B------:R-:W-:Y:S02]  /*8650*/  F2FP.PACK_AB R131, R28, R27 ;  /* 0x0000001b1c83723e */ /* 0x000fe400000000ff */
[----:B------:R-:W-:-:S02]  /*8660*/  F2FP.PACK_AB R127, R10, R9 ;  /* 0x000000090a7f723e */ /* 0x000fc400000000ff */
[----:B------:R-:W-:Y:S01]  /*8670*/  MOV R220, R113 ;  /* 0x0000007100dc7202 */ /* 0x000fe20000000f00 */
[----:B------:R-:W-:Y:S01]  /*8680*/  IMAD.MOV.U32 R222, RZ, RZ, R203 ;  /* 0x000000ffffde7224 */ /* 0x000fe200078e00cb */
[----:B------:R-:W-:Y:S01]  /*8690*/  MOV R223, R202 ;  /* 0x000000ca00df7202 */ /* 0x000fe20000000f00 */
[-C--:B------:R-:W-:Y:S01]  /*86a0*/  HMMA.16816.F32 R164, R128, R168.reuse, R164 ;  /* 0x000000a880a4723c */ /* 0x080fe200000018a4 */
[----:B------:R-:W-:Y:S02]  /*86b0*/  MOV R216, R201 ;  /* 0x000000c900d87202 */ /* 0x000fe40000000f00 */
[----:B------:R-:W-:Y:S01]  /*86c0*/  MOV R218, R99 ;  /* 0x0000006300da7202 */ /* 0x000fe20000000f00 */
[----:B------:R-:W-:Y:S01]  /*86d0*/  IMAD.MOV.U32 R217, RZ, RZ, R200 ;  /* 0x000000ffffd97224 */ /* 0x000fe200078e00c8 */
[----:B------:R-:W-:Y:S01]  /*86e0*/  MOV R219, R98 ;  /* 0x0000006200db7202 */ /* 0x000fe20000000f00 */
[----:B------:R-:W-:Y:S01]  /*86f0*/  IMAD.MOV.U32 R208, RZ, RZ, R97 ;  /* 0x000000ffffd07224 */ /* 0x000fe200078e0061 */
[----:B------:R-:W-:Y:S01]  /*8700*/  MOV R209, R96 ;  /* 0x0000006000d17202 */ /* 0x000fe20000000f00 */
[C---:B------:R-:W-:Y:S01]  /*8710*/  HMMA.16816.F32 R160, R124.reuse, R168, R160 ;  /* 0x000000a87ca0723c */ /* 0x040fe200000018a0 */
[----:B------:R-:W4:Y:S04]  /*8720*/  LDSM.16.MT88.4 R200, [R227+0xd800] ;  /* 0x00d80000e3c8783b */ /* 0x000f280000004200 */
[----:B------:R-:W-:Y:S03]  /*8730*/  LDSM.16.MT88.4 R96, [R226+0xf800] ;  /* 0x00f80000e260783b */ /* 0x000fe60000004200 */
[----:B------:R-:W-:Y:S01]  /*8740*/  HMMA.16816.F32 R172, R124, R170, R172 ;  /* 0x000000aa7cac723c */ /* 0x000fe200000018ac */
[----:B------:R2:W5:Y:S04]  /*8750*/  LDL.LU R243, [R1+0xa8] ;  /* 0x0000a80001f37983 */ /* 0x0005680000300800 */
[----:B------:R2:W5:Y:S03]  /*8760*/  LDL.LU R242, [R1+0xa4] ;  /* 0x0000a40001f27983 */ /* 0x0005660000300800 */
[-C--:B------:R-:W-:Y:S01]  /*8770*/  HMMA.16816.F32 R148, R128, R152.reuse, R148 ;  /* 0x000000988094723c */ /* 0x080fe20000001894 */
[----:B------:R2:W5:Y:S04]  /*8780*/  LDL.LU R241, [R1+0xa0] ;  /* 0x0000a00001f17983 */ /* 0x0005680000300800 */
[----:B------:R2:W5:Y:S03]  /*8790*/  LDL.LU R240, [R1+0x9c] ;  /* 0x00009c0001f07983 */ /* 0x0005660000300800 */
[C---:B------:R-:W-:Y:S01]  /*87a0*/  HMMA.16816.F32 R144, R124.reuse, R152, R144 ;  /* 0x000000987c90723c */ /* 0x040fe20000001890 */
[----:B------:R2:W5:Y:S04]  /*87b0*/  LDL.LU R239, [R1+0x98] ;  /* 0x0000980001ef7983 */ /* 0x0005680000300800 */
[----:B------:R2:W5:Y:S03]  /*87c0*/  LDL.LU R238, [R1+0x94] ;  /* 0x0000940001ee7983 */ /* 0x0005660000300800 */
[----:B------:R-:W-:Y:S01]  /*87d0*/  HMMA.16816.F32 R156, R124, R154, R156 ;  /* 0x0000009a7c9c723c */ /* 0x000fe2000000189c */
[----:B------:R2:W5:Y:S04]  /*87e0*/  LDL.LU R237, [R1+0x90] ;  /* 0x0000900001ed7983 */ /* 0x0005680000300800 */
[----:B------:R2:W5:Y:S03]  /*87f0*/  LDL.LU R236, [R1+0x8c] ;  /* 0x00008c0001ec7983 */ /* 0x0005660000300800 */
[C---:B------:R-:W-:Y:S01]  /*8800*/  HMMA.16816.F32 R168, R128.reuse, R170, R40 ;  /* 0x000000aa80a8723c */ /* 0x040fe20000001828 */
[----:B------:R2:W5:Y:S04]  /*8810*/  LDL.LU R235, [R1+0x88] ;  /* 0x0000880001eb7983 */ /* 0x0005680000300800 */
[----:B------:R2:W5:Y:S02]  /*8820*/  LDL.LU R234, [R1+0x84] ;  /* 0x0000840001ea7983 */ /* 0x0005640000300800 */
[----:B------:R-:W-:Y:S01]  /*8830*/  MOV R43, R81 ;  /* 0x00000051002b7202 */ /* 0x000fe20000000f00 */
[----:B------:R-:W-:Y:S01]  /*8840*/  HMMA.16816.F32 R152, R128, R154, R32 ;  /* 0x0000009a8098723c */ /* 0x000fe20000001820 */
[----:B------:R2:W5:Y:S04]  /*8850*/  LDL.LU R233, [R1+0x80] ;  /* 0x0000800001e97983 */ /* 0x0005680000300800 */
[----:B------:R2:W5:Y:S02]  /*8860*/  LDL.LU R232, [R1+0x7c] ;  /* 0x00007c0001e87983 */ /* 0x0005640000300800 */
[----:B------:R-:W-:Y:S01]  /*8870*/  MOV R32, R80 ;  /* 0x0000005000207202 */ /* 0x000fe20000000f00 */
[----:B------:R-:W-:Y:S01]  /*8880*/  IMAD.MOV.U32 R33, RZ, RZ, R83 ;  /* 0x000000ffff217224 */ /* 0x000fe200078e0053 */
[----:B------:R-:W-:Y:S01]  /*8890*/  MOV R34, R82 ;  /* 0x0000005200227202 */ /* 0x000fe20000000f00 */
[----:B-1----:R-:W-:Y:S01]  /*88a0*/  HMMA.16816.F32 R120, R124, R4, R120 ;  /* 0x000000047c78723c */ /* 0x002fe20000001878 */
[----:B------:R-:W-:Y:S01]  /*88b0*/  MOV R35, R115 ;  /* 0x0000007300237202 */ /* 0x000fe20000000f00 */
[----:B------:R-:W-:Y:S01]  /*88c0*/  FADD.FTZ R3, R32, R3 ;  /* 0x0000000320037221 */ /* 0x000fe20000010000 */
[----:B------:R-:W1:Y:S01]  /*88d0*/  LDSM.16.MT88.4 R80, [R225+0xf800] ;  /* 0x00f80000e150783b */ /* 0x000e620000004200 */
[----:B------:R-:W-:-:S04]  /*88e0*/  FADD.FTZ R2, R33, R2 ;  /* 0x0000000221027221 */ /* 0x000fc80000010000 */
[----:B------:R-:W-:Y:S01]  /*88f0*/  HMMA.16816.F32 R116, R128, R4, R116 ;  /* 0x000000048074723c */ /* 0x000fe20000001874 */
[----:B------:R-:W-:Y:S01]  /*8900*/  FADD.FTZ R0, R34, R0 ;  /* 0x0000000022007221 */ /* 0x000fe20000010000 */
[----:B------:R-:W1:Y:S04]  /*8910*/  LDSM.16.MT88.4 R112, [R228+0xf800] ;  /* 0x00f80000e470783b */ /* 0x000e680000004200 */
        /* <DEDUP_REMOVED lines=50> */
[-C--:B---3--:R-:W-:Y:S08]  /*8c40*/  HMMA.16816.F32 R180, R128, R184.reuse, R180 ;  /* 0x000000b880b4723c */ /* 0x088ff000000018b4 */
[C---:B------:R-:W-:Y:S08]  /*8c50*/  HMMA.16816.F32 R176, R124.reuse, R184, R176 ;  /* 0x000000b87cb0723c */ /* 0x040ff000000018b0 */
[C---:B------:R-:W-:Y:S08]  /*8c60*/  HMMA.16816.F32 R188, R124.reuse, R186, R188 ;  /* 0x000000ba7cbc723c */ /* 0x040ff000000018bc */
[C---:B----4-:R-:W-:Y:S08]  /*8c70*/  HMMA.16816.F32 R192, R124.reuse, R200, R192 ;  /* 0x000000c87cc0723c */ /* 0x050ff000000018c0 */
[C---:B------:R-:W-:Y:S08]  /*8c80*/  HMMA.16816.F32 R204, R124.reuse, R202, R204 ;  /* 0x000000ca7ccc723c */ /* 0x040ff000000018cc */
[C---:B-1----:R-:W-:Y:S08]  /*8c90*/  HMMA.16816.F32 R72, R124.reuse, R80, R36 ;  /* 0x000000507c48723c */ /* 0x042ff00000001824 */
        /* <DEDUP_REMOVED lines=17> */
[----:B--2---:R-:W2:Y:S04]  /*8db0*/  LDL.64 R140, [R1+0x50] ;  /* 0x00005000018c7983 */ /* 0x004ea80000100a00 */
[----:B------:R-:W3:Y:S04]  /*8dc0*/  LDL R139, [R1+0x40] ;  /* 0x00004000018b7983 */ /* 0x000ee80000100800 */
[----:B------:R-:W4:Y:S01]  /*8dd0*/  LDL.64 R142, [R1+0x28] ;  /* 0x00002800018e7983 */ /* 0x000f220000100a00 */
[----:B------:R-:W-:Y:S01]  /*8de0*/  UIADD3 UR23, UR8, -0x2, URZ ;  /* 0xfffffffe08177890 */ /* 0x000fe2000fffe03f */
[----:B------:R-:W-:-:S04]  /*8df0*/  DEPBAR.LE SB0, 0x0 ;  /* 0x000080000000791a */ /* 0x000fc80000000000 */
[----:B------:R-:W-:Y:S01]  /*8e00*/  USHF.R.S32.HI UR5, URZ, 0x1f, UR23 ;  /* 0x0000001f3f057899 */ /* 0x000fe20008011417 */
[----:B------:R-:W-:Y:S01]  /*8e10*/  IMAD.U32 R2, RZ, RZ, UR23 ;  /* 0x00000017ff027e24 */ /* 0x000fe2000f8e00ff */
[----:B------:R-:W-:Y:S02]  /*8e20*/  UIMAD UR4, UR13, UR23, URZ ;  /* 0x000000170d0472a4 */ /* 0x000fe4000f8e023f */
[----:B------:R-:W-:Y:S02]  /*8e30*/  UISETP.GT.AND UP0, UPT, UR23, UR9, UPT ;  /* 0x000000091700728c */ /* 0x000fe4000bf04270 */
[----:B------:R-:W-:Y:S01]  /*8e40*/  UIMAD UR4, UR5, UR20, UR4 ;  /* 0x00000014050472a4 */ /* 0x000fe2000f8e0204 */
[----:B------:R-:W-:Y:S01]  /*8e50*/  BAR.SYNC.DEFER_BLOCKING 0x0 ;  /* 0x0000000000007b1d */ /* 0x000fe20000010000 */
[----:B--2---:R-:W-:Y:S02]  /*8e60*/  ISETP.GE.AND P3, PT, R140, c[0x0][0x220], PT ;  /* 0x000088008c007a0c */ /* 0x004fe40003f66270 */
[----:B---3--:R-:W-:Y:S01]  /*8e70*/  ISETP.GE.AND P2, PT, R139, c[0x0][0x220], PT ;  /* 0x000088008b007a0c */ /* 0x008fe20003f46270 */
[----:B----4-:R-:W-:-:S05]  /*8e80*/  IMAD.WIDE.U32 R2, R2, UR20, R142 ;  /* 0x0000001402027c25 */ /* 0x010fca000f8e008e */
[----:B------:R-:W-:-:S05]  /*8e90*/  IADD3 R0, R3, UR4, RZ ;  /* 0x0000000403007c10 */ /* 0x000fca000fffe0ff */
[----:B-----5:R-:W-:Y:S01]  /*8ea0*/  @P3 STS.128 [R243+0xc000], RZ ;  /* 0x00c000fff3003388 */ /* 0x020fe20000000c00 */
[C---:B------:R-:W-:Y:S02]  /*8eb0*/  @!P3 LEA R4, P4, R2.reuse, c[0x0][0x170], 0x1 ;  /* 0x00005c000204ba11 */ /* 0x040fe400078808ff */
[C---:B------:R-:W-:Y:S02]  /*8ec0*/  @!P2 LEA R16, P0, R2.reuse, c[0x0][0x170], 0x1 ;  /* 0x00005c000210aa11 */ /* 0x040fe400078008ff */
[C---:B------:R-:W-:Y:S02]  /*8ed0*/  IADD3 R3, P1, R2.reuse, UR21, RZ ;  /* 0x0000001502037c10 */ /* 0x040fe4000ff3e0ff */
[C-C-:B------:R-:W-:Y:S02]  /*8ee0*/  @!P3 LEA.HI.X R5, R2.reuse, c[0x0][0x174], R0.reuse, 0x1, P4 ;  /* 0x00005d000205ba11 */ /* 0x140fe400020f0c00 */
[----:B------:R-:W-:Y:S02]  /*8ef0*/  @!P2 LEA.HI.X R17, R2, c[0x0][0x174], R0, 0x1, P0 ;  /* 0x00005d000211aa11 */ /* 0x000fe400000f0c00 */
[----:B------:R-:W-:Y:S01]  /*8f00*/  IADD3.X R2, R0, UR10, RZ, P1, !PT ;  /* 0x0000000a00027c10 */ /* 0x000fe20008ffe4ff */
[----:B------:R-:W-:Y:S01]  /*8f10*/  @!PT LDS RZ, [RZ] ;  /* 0x00000000fffff984 */ /* 0x000fe20000000800 */
[----:B------:R-:W-:Y:S01]  /*8f20*/  @!PT LDS RZ, [RZ] ;  /* 0x00000000fffff984 */ /* 0x000fe20000000800 */
[----:B------:R-:W-:Y:S01]  /*8f30*/  @!PT LDS RZ, [RZ] ;  /* 0x00000000fffff984 */ /* 0x000fe20000000800 */
[----:B------:R1:W-:Y:S01]  /*8f40*/  @!P3 LDGSTS.E.BYPASS.LTC128B.128 [R243+0xc000], [R4.64] ;  /* 0x0c00000004f3bfae */ /* 0x0003e2000b901d52 */
[----:B------:R-:W-:-:S02]  /*8f50*/  @!P3 LEA R14, P4, R3, c[0x0][0x170], 0x1 ;  /* 0x00005c00030eba11 */ /* 0x000fc400078808ff */
[C---:B------:R-:W-:Y:S01]  /*8f60*/  @!P2 LEA R12, P0, R3.reuse, c[0x0][0x170], 0x1 ;  /* 0x00005c00030caa11 */ /* 0x040fe200078008ff */
[----:B------:R-:W-:Y:S01]  /*8f70*/  @P2 STS.128 [R243+0xe000], RZ ;  /* 0x00e000fff3002388 */ /* 0x000fe20000000c00 */
[C---:B------:R-:W-:Y:S02]  /*8f80*/  IADD3 R0, P1, R3.reuse, UR21, RZ ;  /* 0x0000001503007c10 */ /* 0x040fe4000ff3e0ff */
[C-C-:B------:R-:W-:Y:S01]  /*8f90*/  @!P3 LEA.HI.X R15, R3.reuse, c[0x0][0x174], R2.reuse, 0x1, P4 ;  /* 0x00005d00030fba11 */ /* 0x140fe200020f0c02 */
[----:B------:R-:W-:Y:S01]  /*8fa0*/  @!PT LDS RZ, [RZ] ;  /* 0x00000000fffff984 */ /* 0x000fe20000000800 */
[----:B------:R-:W-:Y:S01]  /*8fb0*/  @!PT LDS RZ, [RZ] ;  /* 0x00000000fffff984 */ /* 0x000fe20000000800 */
[----:B------:R-:W-:Y:S01]  /*8fc0*/  @!PT LDS RZ, [RZ] ;  /* 0x00000000fffff984 */ /* 0x000fe20000000800 */
[----:B------:R2:W-:Y:S01]  /*8fd0*/  @!P2 LDGSTS.E.BYPASS.LTC128B.128 [R243+0xe000], [R16.64+0x80] ;  /* 0x0e00008010f3afae */ /* 0x0005e2000b901d52 */
[----:B------:R-:W-:Y:S02]  /*8fe0*/  @!P2 LEA.HI.X R13, R3, c[0x0][0x174], R2, 0x1, P0 ;  /* 0x00005d00030daa11 */ /* 0x000fe400000f0c02 */
[----:B------:R-:W-:Y:S01]  /*8ff0*/  IADD3.X R3, R2, UR10, RZ, P1, !PT ;  /* 0x0000000a02037c10 */ /* 0x000fe20008ffe4ff */
[----:B------:R-:W-:Y:S01]  /*9000*/  @P3 STS.128 [R243+0xc800], RZ ;  /* 0x00c800fff3003388 */ /* 0x000fe20000000c00 */
[----:B------:R-:W-:-:S02]  /*9010*/  IADD3 R2, P0, R0, UR21, RZ ;  /* 0x0000001500027c10 */ /* 0x000fc4000ff1e0ff */
[C---:B------:R-:W-:Y:S01]  /*9020*/  @!P3 LEA R10, P5, R0.reuse, c[0x0][0x170], 0x1 ;  /* 0x00005c00000aba11 */ /* 0x040fe200078a08ff */
[----:B------:R-:W-:Y:S01]  /*9030*/  @!PT LDS RZ, [RZ] ;  /* 0x00000000fffff984 */ /* 0x000fe20000000800 */
[----:B------:R-:W-:Y:S01]  /*9040*/  @!PT LDS RZ, [RZ] ;  /* 0x00000000fffff984 */ /* 0x000fe20000000800 */
[----:B------:R-:W-:Y:S01]  /*9050*/  @!PT LDS RZ, [RZ] ;  /* 0x00000000fffff984 */ /* 0x000fe20000000800 */
[----:B------:R3:W-:Y:S01]  /*9060*/  @!P3 LDGSTS.E.BYPASS.LTC128B.128 [R243+0xc800], [R14.64] ;  /* 0x0c8000000ef3bfae */ /* 0x0007e2000b901d52 */
[----:B------:R-:W-:Y:S02]  /*9070*/  @!P2 LEA R6, P1, R0, c[0x0][0x170], 0x1 ;  /* 0x00005c000006aa11 */ /* 0x000fe400078208ff */
[----:B------:R-:W-:Y:S01]  /*9080*/  @!P3 LEA R8, P4, R2, c[0x0][0x170], 0x1 ;  /* 0x00005c000208ba11 */ /* 0x000fe200078808ff */
[----:B------:R-:W-:Y:S01]  /*9090*/  @P2 STS.128 [R243+0xe800], RZ ;  /* 0x00e800fff3002388 */ /* 0x000fe20000000c00 */
[C-C-:B------:R-:W-:Y:S02]  /*90a0*/  @!P3 LEA.HI.X R11, R0.reuse, c[0x0][0x174], R3.reuse, 0x1, P5 ;  /* 0x00005d00000bba11 */ /* 0x140fe400028f0c03 */
[----:B------:R-:W-:Y:S01]  /*90b0*/  @!P2 LEA.HI.X R7, R0, c[0x0][0x174], R3, 0x1, P1 ;  /* 0x00005d000007aa11 */ /* 0x000fe200008f0c03 */
[----:B------:R-:W-:Y:S01]  /*90c0*/  @!PT LDS RZ, [RZ] ;  /* 0x00000000fffff984 */ /* 0x000fe20000000800 */
[----:B------:R-:W-:Y:S01]  /*90d0*/  @!PT LDS RZ, [RZ] ;  /* 0x00000000fffff984 */ /* 0x000fe20000000800 */
[----:B------:R-:W-:Y:S01]  /*90e0*/  @!PT LDS RZ, [RZ] ;  /* 0x00000000fffff984 */ /* 0x000fe20000000800 */
[----:B------:R3:W-:Y:S01]  /*90f0*/  @!P2 LDGSTS.E.BYPASS.LTC128B.128 [R243+0xe800], [R12.64+0x80] ;  /* 0x0e8000800cf3afae */ /* 0x0007e2000b901d52 */
[----:B-1----:R-:W-:-:S03]  /*9100*/  IADD3.X R5, R3, UR10, RZ, P0, !PT ;  /* 0x0000000a03057c10 */ /* 0x002fc600087fe4ff */
[----:B------:R-:W-:Y:S01]  /*9110*/  @P3 STS.128 [R243+0xd000], RZ ;  /* 0x00d000fff3003388 */ /* 0x000fe20000000c00 */
[C---:B------:R-:W-:Y:S02]  /*9120*/  @!P2 LEA R4, P0, R2.reuse, c[0x0][0x170], 0x1 ;  /* 0x00005c000204aa11 */ /* 0x040fe400078008ff */
[C-C-:B------:R-:W-:Y:S01]  /*9130*/  @!P3 LEA.HI.X R9, R2.reuse, c[0x0][0x174], R5.reuse, 0x1, P4 ;  /* 0x00005d000209ba11 */ /* 0x140fe200020f0c05 */
[----:B------:R-:W-:Y:S01]  /*9140*/  @!PT LDS RZ, [RZ] ;  /* 0x00000000fffff984 */ /* 0x000fe20000000800 */
[----:B------:R-:W-:Y:S01]  /*9150*/  @!PT LDS RZ, [RZ] ;  /* 0x00000000fffff984 */ /* 0x000fe20000000800 */
[----:B------:R-:W-:Y:S01]  /*9160*/  @!PT LDS RZ, [RZ] ;  /* 0x00000000fffff984 */ /* 0x000fe20000000800 */
[----:B------:R1:W-:Y:S01]  /*9170*/  @!P3 LDGSTS.E.BYPASS.LTC128B.128 [R243+0xd000], [R10.64] ;  /* 0x0d0000000af3bfae */ /* 0x0003e2000b901d52 */
[----:B------:R-:W-:-:S03]  /*9180*/  @!P2 LEA.HI.X R5, R2, c[0x0][0x174], R5, 0x1, P0 ;  /* 0x00005d000205aa11 */ /* 0x000fc600000f0c05 */
[----:B------:R-:W-:Y:S04]  /*9190*/  @P2 STS.128 [R243+0xf000], RZ ;  /* 0x00f000fff3002388 */ /* 0x000fe80000000c00 */
[----:B------:R-:W-:Y:S01]  /*91a0*/  @!PT LDS RZ, [RZ] ;  /* 0x00000000fffff984 */ /* 0x000fe20000000800 */
[----:B------:R-:W-:Y:S01]  /*91b0*/  @!PT LDS RZ, [RZ] ;  /* 0x00000000fffff984 */ /* 0x000fe20000000800 */
[----:B------:R-:W-:Y:S01]  /*91c0*/  @!PT LDS RZ, [RZ] ;  /* 0x00000000fffff984 */ /* 0x000fe20000000800 */
[----:B------:R4:W-:Y:S04]  /*91d0*/  @!P2 LDGSTS.E.BYPASS.LTC128B.128 [R243+0xf000], [R6.64+0x80] ;  /* 0x0f00008006f3afae */ /* 0x0009e8000b901d52 */
[----:B------:R-:W-:Y:S04]  /*91e0*/  @P3 STS.128 [R243+0xd800], RZ ;  /* 0x00d800fff3003388 */ /* 0x000fe80000000c00 */
[----:B------:R-:W-:Y:S01]  /*91f0*/  @!PT LDS RZ, [RZ] ;  /* 0x00000000fffff984 */ /* 0x000fe20000000800 */
[----:B------:R-:W-:Y:S01]  /*9200*/  @!PT LDS RZ, [RZ] ;  /* 0x00000000fffff984 */ /* 0x000fe20000000800 */
[----:B------:R-:W-:Y:S01]  /*9210*/  @!PT LDS RZ, [RZ] ;  /* 0x00000000fffff984 */ /* 0x000fe20000000800 */
[----:B------:R1:W-:Y:S04]  /*9220*/  @!P3 LDGSTS.E.BYPASS.LTC128B.128 [R243+0xd800], [R8.64] ;  /* 0x0d80000008f3bfae */ /* 0x0003e8000b901d52 */
[----:B------:R-:W-:Y:S04]  /*9230*/  @P2 STS.128 [R243+0xf800], RZ ;  /* 0x00f800fff3002388 */ /* 0x000fe80000000c00 */
[----:B------:R-:W-:Y:S01]  /*9240*/  @!PT LDS RZ, [RZ] ;  /* 0x00000000fffff984 */ /* 0x000fe20000000800 */
[----:B------:R-:W-:Y:S01]  /*9250*/  @!PT LDS RZ, [RZ] ;  /* 0x00000000fffff984 */ /* 0x000fe20000000800 */
[----:B------:R-:W-:Y:S01]  /*9260*/  @!PT LDS RZ, [RZ] ;  /* 0x00000000fffff984 */ /* 0x000fe20000000800 */
[----:B------:R4:W-:Y:S04]  /*9270*/  @!P2 LDGSTS.E.BYPASS.LTC128B.128 [R243+0xf800], [R4.64+0x80] ;  /* 0x0f80008004f3afae */ /* 0x0009e8000b901d52 */
[----:B--2---:R-:W-:Y:S04]  /*9280*/  LDSM.16.M88.4 R16, [R231] ;  /* 0x00000000e710783b */ /* 0x004fe80000000200 */
[----:B------:R-:W2:Y:S04]  /*9290*/  LDSM.16.M88.4 R44, [R224+0x8800] ;  /* 0x00880000e02c783b */ /* 0x000ea80000000200 */
[----:B---3--:R-:W-:Y:S04]  /*92a0*/  LDSM.16.M88.4 R12, [R231+0x2000] ;  /* 0x00200000e70c783b */ /* 0x008fe80000000200 */
[----:B------:R-:W3:Y:S04]  /*92b0*/  LDSM.16.M88.4 R40, [R224+0x9000] ;  /* 0x00900000e028783b */ /* 0x000ee80000000200 */
[----:B------:R-:W3:Y:S04]  /*92c0*/  LDSM.16.M88.4 R48, [R224+0x8000] ;  /* 0x00800000e030783b */ /* 0x000ee80000000200 */
[----:B-1----:R-:W-:Y:S04]  /*92d0*/  LDSM.16.M88.4 R8, [R232] ;  /* 0x00000000e808783b */ /* 0x002fe80000000200 */
[----:B------:R-:W1:Y:S04]  /*92e0*/  LDSM.16.M88.4 R28, [R242] ;  /* 0x00000000f21c783b */ /* 0x000e680000000200 */
[----:B----4-:R-:W-:Y:S04]  /*92f0*/  LDSM.16.M88.4 R4, [R232+0x2000] ;  /* 0x00200000e804783b */ /* 0x010fe80000000200 */
[----:B------:R-:W4:Y:S04]  /*9300*/  LDSM.16.M88.4 R24, [R241] ;  /* 0x00000000f118783b */ /* 0x000f280000000200 */
[----:B------:R-:W1:Y:S04]  /*9310*/  LDSM.16.M88.4 R36, [R224+0x9800] ;  /* 0x00980000e024783b */ /* 0x000e680000000200 */
[----:B------:R-:W4:Y:S01]  /*9320*/  LDSM.16.M88.4 R32, [R235] ;  /* 0x00000000eb20783b */ /* 0x000f220000000200 */
[----:B--2---:R-:W-:Y:S03]  /*9330*/  HMMA.16816.F32 R208, R16, R44, RZ ;  /* 0x0000002c10d0723c */ /* 0x004fe600000018ff */
[----:B------:R-:W2:Y:S04]  /*9340*/  LDSM.16.M88.4 R20, [R240] ;  /* 0x00000000f014783b */ /* 0x000ea80000000200 */
[----:B------:R-:W0:Y:S01]  /*9350*/  LDGDEPBAR ;  /* 0x00000000000079af */ /* 0x000e220000000000 */
[----:B---3--:R-:W-:Y:S08]  /*9360*/  HMMA.16816.F32 R60, R12, R40, RZ ;  /* 0x000000280c3c723c */ /* 0x008ff000000018ff */
[-C--:B------:R-:W-:Y:S08]  /*9370*/  HMMA.16816.F32 R216, R16, R48.reuse, RZ ;  /* 0x0000003010d8723c */ /* 0x080ff000000018ff */
[----:B------:R-:W-:Y:S08]  /*9380*/  HMMA.16816.F32 R212, R12, R48, RZ ;  /* 0x000000300cd4723c */ /* 0x000ff000000018ff */
[----:B-1----:R-:W-:Y:S08]  /*9390*/  HMMA.16816.F32 R220, R8, R28, R208 ;  /* 0x0000001c08dc723c */ /* 0x002ff000000018d0 */
[----:B------:R-:W-:Y:S08]  /*93a0*/  HMMA.16816.F32 R140, R12, R44, RZ ;  /* 0x0000002c0c8c723c */ /* 0x000ff000000018ff */
[----:B------:R-:W-:Y:S08]  /*93b0*/  HMMA.16816.F32 R64, R16, R40, RZ ;  /* 0x000000281040723c */ /* 0x000ff000000018ff */
[----:B----4-:R-:W-:Y:S01]  /*93c0*/  HMMA.16816.F32 R60, R4, R24, R60 ;  /* 0x00000018043c723c */ /* 0x010fe2000000183c */
[----:B------:R-:W-:-:S02]  /*93d0*/  IMAD.MOV.U32 R41, RZ, RZ, R222 ;  /* 0x000000ffff297224 */ /* 0x000fc400078e00de */
[----:B------:R-:W-:-:S05]  /*93e0*/  IMAD.MOV.U32 R40, RZ, RZ, R223 ;  /* 0x000000ffff287224 */ /* 0x000fca00078e00df */
[-C--:B------:R-:W-:Y:S08]  /*93f0*/  HMMA.16816.F32 R56, R16, R36.reuse, RZ ;  /* 0x000000241038723c */ /* 0x080ff000000018ff */
[----:B------:R-:W-:Y:S08]  /*9400*/  HMMA.16816.F32 R52, R12, R36, RZ ;  /* 0x000000240c34723c */ /* 0x000ff000000018ff */
[-C--:B------:R-:W-:Y:S08]  /*9410*/  HMMA.16816.F32 R216, R8, R32.reuse, R216 ;  /* 0x0000002008d8723c */ /* 0x080ff000000018d8 */
[----:B------:R-:W-:Y:S07]  /*9420*/  HMMA.16816.F32 R212, R4, R32, R212 ;  /* 0x0000002004d4723c */ /* 0x000fee00000018d4 */
[----:B------:R-:W-:Y:S01]  /*9430*/  IMAD.MOV.U32 R32, RZ, RZ, R220 ;  /* 0x000000ffff207224 */ /* 0x000fe200078e00dc */
[----:B------:R-:W-:Y:S01]  /*9440*/  HMMA.16816.F32 R64, R8, R24, R64 ;  /* 0x000000180840723c */ /* 0x000fe20000001840 */
[----:B------:R-:W-:-:S06]  /*9450*/  IMAD.MOV.U32 R33, RZ, RZ, R221 ;  /* 0x000000ffff217224 */ /* 0x000fcc00078e00dd */
[----:B------:R-:W-:Y:S01]  /*9460*/  IMAD.MOV.U32 R25, RZ, RZ, R62 ;  /* 0x000000ffff197224 */ /* 0x000fe200078e003e */
[----:B------:R-:W-:Y:S01]  /*9470*/  HMMA.16816.F32 R220, R4, R28, R140 ;  /* 0x0000001c04dc723c */ /* 0x000fe2000000188c */
[----:B------:R-:W-:-:S06]  /*9480*/  IMAD.MOV.U32 R24, RZ, RZ, R63 ;  /* 0x000000ffff187224 */ /* 0x000fcc00078e003f */
[----:B------:R-:W-:Y:S01]  /*9490*/  IMAD.MOV.U32 R29, RZ, RZ, R60 ;  /* 0x000000ffff1d7224 */ /* 0x000fe200078e003c */
[----:B--2---:R-:W-:Y:S01]  /*94a0*/  HMMA.16816.F32 R56, R8, R20, R56 ;  /* 0x000000140838723c */ /* 0x004fe20000001838 */
[----:B------:R-:W-:-:S07]  /*94b0*/  IMAD.MOV.U32 R28, RZ, RZ, R61 ;  /* 0x000000ffff1c7224 */ /* 0x000fce00078e003d */
[----:B------:R-:W-:Y:S01]  /*94c0*/  HMMA.16816.F32 R60, R12, R50, RZ ;  /* 0x000000320c3c723c */ /* 0x000fe200000018ff */
[----:B------:R-:W-:Y:S02]  /*94d0*/  IMAD.MOV.U32 R132, RZ, RZ, R64 ;  /* 0x000000ffff847224 */ /* 0x000fe400078e0040 */
[----:B------:R-:W-:Y:S02]  /*94e0*/  IMAD.MOV.U32 R3, RZ, RZ, R65 ;  /* 0x000000ffff037224 */ /* 0x000fe400078e0041 */
[----:B------:R-:W-:Y:S02]  /*94f0*/  IMAD.MOV.U32 R2, RZ, RZ, R66 ;  /* 0x000000ffff027224 */ /* 0x000fe400078e0042 */
[----:B------:R-:W-:Y:S01]  /*9500*/  IMAD.MOV.U32 R0, RZ, RZ, R67 ;  /* 0x000000ffff007224 */ /* 0x000fe200078e0043 */
[----:B------:R-:W-:Y:S08]  /*9510*/  HMMA.16816.F32 R52, R4, R20, R52 ;  /* 0x000000140434723c */ /* 0x000ff00000001834 */
[----:B------:R-:W-:Y:S01]  /*9520*/  HMMA.16816.F32 R48, R16, R50, RZ ;  /* 0x000000321030723c */ /* 0x000fe200000018ff */
[----:B------:R-:W-:-:S02]  /*9530*/  IMAD.MOV.U32 R138, RZ, RZ, R56 ;  /* 0x000000ffff8a7224 */ /* 0x000fc400078e0038 */
[----:B------:R-:W-:Y:S02]  /*9540*/  IMAD.MOV.U32 R133, RZ, RZ, R57 ;  /* 0x000000ffff857224 */ /* 0x000fe400078e0039 */
[----:B------:R-:W-:Y:S02]  /*9550*/  IMAD.MOV.U32 R37, RZ, RZ, R58 ;  /* 0x000000ffff257224 */ /* 0x000fe400078e003a */
[----:B------:R-:W-:Y:S01]  /*9560*/  IMAD.MOV.U32 R36, RZ, RZ, R59 ;  /* 0x000000ffff247224 */ /* 0x000fe200078e003b */
[----:B------:R-:W-:Y:S08]  /*9570*/  HMMA.16816.F32 R60, R4, R34, R60 ;  /* 0x00000022043c723c */ /* 0x000ff0000000183c */
[----:B------:R-:W-:Y:S01]  /*9580*/  IMAD.MOV.U32 R244, RZ, RZ, R52 ;  /* 0x000000fffff47224 */ /* 0x000fe200078e0034 */
[----:B------:R-:W-:Y:S01]  /*9590*/  HMMA.16816.F32 R56, R12, R46, RZ ;  /* 0x0000002e0c38723c */ /* 0x000fe200000018ff */
[----:B------:R-:W-:-:S02]  /*95a0*/  IMAD.MOV.U32 R139, RZ, RZ, R53 ;  /* 0x000000ffff8b7224 */ /* 0x000fc400078e0035 */
[----:B------:R-:W-:Y:S02]  /*95b0*/  IMAD.MOV.U32 R21, RZ, RZ, R54 ;  /* 0x000000ffff157224 */ /* 0x000fe400078e0036 */
[----:B------:R-:W-:-:S03]  /*95c0*/  IMAD.MOV.U32 R20, RZ, RZ, R55 ;  /* 0x000000ffff147224 */ /* 0x000fc600078e0037 */
[----:B------:R-:W-:Y:S07]  /*95d0*/  HMMA.16816.F32 R48, R8, R34, R48 ;  /* 0x000000220830723c */ /* 0x000fee0000001830 */
[----:B------:R-:W-:Y:S01]  /*95e0*/  IMAD.MOV.U32 R34, RZ, RZ, R41 ;  /* 0x000000ffff227224 */ /* 0x000fe200078e0029 */
[----:B------:R-:W-:Y:S01]  /*95f0*/  HMMA.16816.F32 R52, R12, R42, RZ ;  /* 0x0000002a0c34723c */ /* 0x000fe200000018ff */
[----:B------:R-:W-:-:S07]  /*9600*/  IMAD.MOV.U32 R35, RZ, RZ, R40 ;  /* 0x000000ffff237224 */ /* 0x000fce00078e0028 */
        /* <DEDUP_REMOVED lines=18> */
[C---:B--2---:R-:W-:Y:S07]  /*9730*/  HMMA.16816.F32 R44, R8.reuse, R12, R216 ;  /* 0x0000000c082c723c */ /* 0x044fee00000018d8 */
[----:B------:R-:W-:Y:S01]  /*9740*/  IMAD.MOV.U32 R218, RZ, RZ, R37 ;  /* 0x000000ffffda7224 */ /* 0x000fe200078e0025 */
[----:B------:R-:W-:Y:S01]  /*9750*/  HMMA.16816.F32 R20, R8, R14, R48 ;  /* 0x0000000e0814723c */ /* 0x000fe20000001830 */
[----:B------:R-:W-:-:S02]  /*9760*/  IMAD.MOV.U32 R219, RZ, RZ, R36 ;  /* 0x000000ffffdb7224 */ /* 0x000fc400078e0024 */
[----:B------:R-:W-:Y:S02]  /*9770*/  IMAD.MOV.U32 R216, RZ, RZ, R138 ;  /* 0x000000ffffd87224 */ /* 0x000fe400078e008a */
[----:B------:R-:W-:-:S03]  /*9780*/  IMAD.MOV.U32 R217, RZ, RZ, R133 ;  /* 0x000000ffffd97224 */ /* 0x000fc600078e0085 */
[----:B------:R-:W-:Y:S01]  /*9790*/  HMMA.16816.F32 R36, R4, R14, R60 ;  /* 0x0000000e0424723c */ /* 0x000fe2000000183c */
[----:B------:R-:W1:Y:S06]  /*97a0*/  LDSM.16.M88.4 R12, [R230+0x8800] ;  /* 0x00880000e60c783b */ /* 0x000e6c0000000200 */
[----:B------:R-:W-:Y:S02]  /*97b0*/  IMAD.MOV.U32 R60, RZ, RZ, R29 ;  /* 0x000000ffff3c7224 */ /* 0x000fe400078e001d */
[----:B------:R-:W-:Y:S02]  /*97c0*/  IMAD.MOV.U32 R61, RZ, RZ, R28 ;  /* 0x000000ffff3d7224 */ /* 0x000fe400078e001c */
[----:B------:R-:W-:-:S02]  /*97d0*/  IMAD.MOV.U32 R62, RZ, RZ, R25 ;  /* 0x000000ffff3e7224 */ /* 0x000fc400078e0019 */
        /* <DEDUP_REMOVED lines=30> */
[C---:B-1----:R-:W-:Y:S08]  /*99c0*/  HMMA.16816.F32 R220, R8.reuse, R12, R44 ;  /* 0x0000000c08dc723c */ /* 0x042ff0000000182c */
[----:B------:R-:W-:Y:S08]  /*99d0*/  HMMA.16816.F32 R44, R8, R14, R20 ;  /* 0x0000000e082c723c */ /* 0x000ff00000001814 */
[----:B--2---:R-:W-:Y:S07]  /*99e0*/  HMMA.16816.F32 R212, R4, R12, R52 ;  /* 0x0000000c04d4723c */ /* 0x004fee0000001834 */
[----:B------:R-:W-:-:S02]  /*99f0*/  IMAD.MOV.U32 R53, RZ, RZ, R42 ;  /* 0x000000ffff357224 */ /* 0x000fc400078e002a */
[----:B------:R-:W-:Y:S02]  /*9a00*/  IMAD.MOV.U32 R54, RZ, RZ, R41 ;  /* 0x000000ffff367224 */ /* 0x000fe400078e0029 */
[----:B------:R-:W-:Y:S11]  /*9a10*/  IMAD.MOV.U32 R55, RZ, RZ, R40 ;  /* 0x000000ffff377224 */ /* 0x000ff600078e0028 */
[----:B------:R-:W-:Y:S02]  /*9a20*/  @!UPT UIADD3 URZ, URZ, URZ, URZ ;  /* 0x0000003f3f3ff290 */ /* 0x000fe4000fffe03f */
[----:B------:R-:W-:Y:S02]  /*9a30*/  IMAD.MOV.U32 R52, RZ, RZ, R212 ;  /* 0x000000ffff347224 */ /* 0x000fe400078e00d4 */
[----:B------:R-:W-:Y:S02]  /*9a40*/  IMAD.MOV.U32 R3, RZ, RZ, R213 ;  /* 0x000000ffff037224 */ /* 0x000fe400078e00d5 */
[----:B------:R-:W-:Y:S02]  /*9a50*/  IMAD.MOV.U32 R2, RZ, RZ, R214 ;  /* 0x000000ffff027224 */ /* 0x000fe400078e00d6 */
[----:B------:R-:W-:Y:S02]  /*9a60*/  IMAD.MOV.U32 R0, RZ, RZ, R215 ;  /* 0x000000ffff007224 */ /* 0x000fe400078e00d7 */
[----:B------:R-:W-:Y:S01]  /*9a70*/  HMMA.16816.F32 R212, R4, R14, R36 ;  /* 0x0000000e04d4723c */ /* 0x000fe20000001824 */
[----:B------:R-:W1:Y:S07]  /*9a80*/  LDSM.16.M88.4 R12, [R229+0x800] ;  /* 0x00080000e50c783b */ /* 0x000e6e0000000200 */
[-C--:B-1----:R-:W-:Y:S08]  /*9a90*/  HMMA.16816.F32 R32, R8, R12.reuse, R32 ;  /* 0x0000000c0820723c */ /* 0x082ff00000001820 */
[----:B------:R-:W-:Y:S08]  /*9aa0*/  HMMA.16816.F32 R40, R4, R12, R28 ;  /* 0x0000000c0428723c */ /* 0x000ff0000000181c */
[----:B------:R-:W-:Y:S07]  /*9ab0*/  HMMA.16816.F32 R20, R8, R14, R48 ;  /* 0x0000000e0814723c */ /* 0x000fee0000001830 */
[----:B------:R-:W-:-:S02]  /*9ac0*/  IMAD.MOV.U32 R48, RZ, RZ, R53 ;  /* 0x000000ffff307224 */ /* 0x000fc400078e0035 */
        /* <DEDUP_REMOVED lines=9> */
[----:B-1----:R-:W-:Y:S07]  /*9b60*/  HMMA.16816.F32 R24, R4, R14, R140 ;  /* 0x0000000e0418723c */ /* 0x002fee000000188c */
[----:B------:R-:W-:Y:S01]  /*9b70*/  IMAD.MOV.U32 R140, RZ, RZ, R19 ;  /* 0x000000ffff8c7224 */ /* 0x000fe200078e0013 */
[----:B------:R-:W-:Y:S01]  /*9b80*/  HMMA.16816.F32 R36, R8, R12, R56 ;  /* 0x0000000c0824723c */ /* 0x000fe20000001838 */
[----:B------:R-:W-:-:S02]  /*9b90*/  IMAD.MOV.U32 R141, RZ, RZ, R18 ;  /* 0x000000ffff8d7224 */ /* 0x000fc400078e0012 */
[----:B------:R-:W-:Y:S02]  /*9ba0*/  IMAD.MOV.U32 R142, RZ, RZ, R17 ;  /* 0x000000ffff8e7224 */ /* 0x000fe400078e0011 */
[----:B------:R-:W-:Y:S02]  /*9bb0*/  IMAD.MOV.U32 R143, RZ, RZ, R16 ;  /* 0x000000ffff8f7224 */ /* 0x000fe400078e0010 */
[----:B------:R-:W-:Y:S01]  /*9bc0*/  IMAD.MOV.U32 R56, RZ, RZ, R139 ;  /* 0x000000ffff387224 */ /* 0x000fe200078e008b */
[----:B------:R-:W-:Y:S01]  /*9bd0*/  HMMA.16816.F32 R28, R4, R12, R60 ;  /* 0x0000000c041c723c */ /* 0x000fe2000000183c */
[----:B------:R-:W-:Y:S02]  /*9be0*/  IMAD.MOV.U32 R57, RZ, RZ, R138 ;  /* 0x000000ffff397224 */ /* 0x000fe400078e008a */
        /* <DEDUP_REMOVED lines=8> */
[C---:B-1----:R-:W-:Y:S08]  /*9c70*/  HMMA.16816.F32 R60, R4.reuse, R12, R56 ;  /* 0x0000000c043c723c */ /* 0x042ff00000001838 */
[----:B------:R-:W-:Y:S01]  /*9c80*/  HMMA.16816.F32 R56, R4, R14, R48 ;  /* 0x0000000e0438723c */ /* 0x000fe20000001830 */
[----:B------:R-:W-:Y:S07]  /*9c90*/  LDSM.16.M88.4 R4, [R231+0x6000] ;  /* 0x00600000e704783b */ /* 0x000fee0000000200 */
[C---:B------:R-:W-:Y:S08]  /*9ca0*/  HMMA.16816.F32 R52, R8.reuse, R12, R216 ;  /* 0x0000000c0834723c */ /* 0x040ff000000018d8 */
        /* <DEDUP_REMOVED lines=10> */
[----:B------:R-:W-:Y:S08]  /*9d50*/  HMMA.16816.F32 R216, R8, R12, R220 ;  /* 0x0000000c08d8723c */ /* 0x000ff000000018dc */
[----:B------:R-:W-:Y:S01]  /*9d60*/  HMMA.16816.F32 R220, R4, R14, R212 ;  /* 0x0000000e04dc723c */ /* 0x000fe200000018d4 */
[----:B------:R-:W1:Y:S07]  /*9d70*/  LDSM.16.M88.4 R12, [R224+0xa800] ;  /* 0x00a80000e00c783b */ /* 0x000e6e0000000200 */
[-C--:B-1----:R-:W-:Y:S08]  /*9d80*/  HMMA.16816.F32 R140, R8, R12.reuse, R140 ;  /* 0x0000000c088c723c */ /* 0x082ff0000000188c */
[----:B------:R-:W-:Y:S07]  /*9d90*/  HMMA.16816.F32 R212, R4, R12, R40 ;  /* 0x0000000c04d4723c */ /* 0x000fee0000001828 */
[----:B------:R-:W-:-:S02]  /*9da0*/  IMAD.MOV.U32 R40, RZ, RZ, R67 ;  /* 0x000000ffff287224 */ /* 0x000fc400078e0043 */
[----:B------:R-:W-:Y:S02]  /*9db0*/  IMAD.MOV.U32 R41, RZ, RZ, R66 ;  /* 0x000000ffff297224 */ /* 0x000fe400078e0042 */
[----:B------:R-:W-:Y:S02]  /*9dc0*/  IMAD.MOV.U32 R42, RZ, RZ, R65 ;  /* 0x000000ffff2a7224 */ /* 0x000fe400078e0041 */
[----:B------:R-:W-:Y:S02]  /*9dd0*/  IMAD.MOV.U32 R43, RZ, RZ, R64 ;  /* 0x000000ffff2b7224 */ /* 0x000fe400078e0040 */
[----:B------:R-:W-:Y:S01]  /*9de0*/  HMMA.16816.F32 R64, R8, R14, R20 ;  /* 0x0000000e0840723c */ /* 0x000fe20000001814 */
[----:B------:R-:W-:Y:S02]  /*9df0*/  IMAD.MOV.U32 R132, RZ, RZ, R140 ;  /* 0x000000ffff847224 */ /* 0x000fe400078e008c */
[----:B------:R-:W-:Y:S02]  /*9e00*/  IMAD.MOV.U32 R3, RZ, RZ, R141 ;  /* 0x000000ffff037224 */ /* 0x000fe400078e008d */
[----:B------:R-:W-:-:S02]  /*9e10*/  IMAD.MOV.U32 R2, RZ, RZ, R142 ;  /* 0x000000ffff027224 */ /* 0x000fc400078e008e */
[----:B------:R-:W-:Y:S02]  /*9e20*/  IMAD.MOV.U32 R0, RZ, RZ, R143 ;  /* 0x000000ffff007224 */ /* 0x000fe400078e008f */
[----:B------:R-:W-:Y:S01]  /*9e30*/  HMMA.16816.F32 R140, R4, R14, R32 ;  /* 0x0000000e048c723c */ /* 0x000fe20000001820 */
[----:B------:R-:W1:Y:S07]  /*9e40*/  LDSM.16.M88.4 R12, [R224+0xb000] ;  /* 0x00b00000e00c783b */ /* 0x000e6e0000000200 */
[-C--:B-1----:R-:W-:Y:S08]  /*9e50*/  HMMA.16816.F32 R36, R8, R12.reuse, R36 ;  /* 0x0000000c0824723c */ /* 0x082ff00000001824 */
[C---:B------:R-:W-:Y:S11]  /*9e60*/  HMMA.16816.F32 R44, R4.reuse, R12, R28 ;  /* 0x0000000c042c723c */ /* 0x040ff6000000181c */
[----:B------:R-:W-:Y:S05]  /*9e70*/  @!UPT UIADD3 URZ, URZ, URZ, URZ ;  /* 0x0000003f3f3ff290 */ /* 0x000fea000fffe03f */
[----:B------:R-:W-:Y:S02]  /*9e80*/  IMAD.MOV.U32 R23, RZ, RZ, R36 ;  /* 0x000000ffff177224 */ /* 0x000fe400078e0024 */
[----:B------:R-:W-:Y:S02]  /*9e90*/  IMAD.MOV.U32 R22, RZ, RZ, R37 ;  /* 0x000000ffff167224 */ /* 0x000fe400078e0025 */
[----:B------:R-:W-:Y:S02]  /*9ea0*/  IMAD.MOV.U32 R21, RZ, RZ, R38 ;  /* 0x000000ffff157224 */ /* 0x000fe400078e0026 */
[----:B------:R-:W-:Y:S02]  /*9eb0*/  IMAD.MOV.U32 R20, RZ, RZ, R39 ;  /* 0x000000ffff147224 */ /* 0x000fe400078e0027 */
[-C--:B------:R-:W-:Y:S08]  /*9ec0*/  HMMA.16816.F32 R36, R4, R14.reuse, R24 ;  /* 0x0000000e0424723c */ /* 0x080ff00000001818 */
        /* <DEDUP_REMOVED lines=11> */
[----:B------:R-:W1:Y:S04]  /*9f80*/  LDSM.16.M88.4 R12, [R239] ;  /* 0x00000000ef0c783b */ /* 0x000e680000000200 */
[----:B------:R-:W2:Y:S02]  /*9f90*/  LDSM.16.M88.4 R8, [R232+0x4000] ;  /* 0x00400000e808783b */ /* 0x000ea40000000200 */
[----:B------:R-:W-:-:S02]  /*9fa0*/  IMAD.MOV.U32 R48, RZ, RZ, R132 ;  /* 0x000000ffff307224 */ /* 0x000fc400078e0084 */
[----:B------:R-:W-:Y:S02]  /*9fb0*/  IMAD.MOV.U32 R49, RZ, RZ, R3 ;  /* 0x000000ffff317224 */ /* 0x000fe400078e0003 */
[----:B------:R-:W-:Y:S02]  /*9fc0*/  IMAD.MOV.U32 R50, RZ, RZ, R2 ;  /* 0x000000ffff327224 */ /* 0x000fe400078e0002 */
[----:B------:R-:W-:Y:S01]  /*9fd0*/  IMAD.MOV.U32 R51, RZ, RZ, R0 ;  /* 0x000000ffff337224 */ /* 0x000fe200078e0000 */
[C---:B-1----:R-:W-:Y:S08]  /*9fe0*/  HMMA.16816.F32 R40, R4.reuse, R12, R40 ;  /* 0x0000000c0428723c */ /* 0x042ff00000001828 */
[-C--:B------:R-:W-:Y:S08]  /*9ff0*/  HMMA.16816.F32 R220, R4, R14.reuse, R220 ;  /* 0x0000000e04dc723c */ /* 0x080ff000000018dc */
[----:B--2---:R-:W-:Y:S08]  /*a000*/  HMMA.16816.F32 R52, R8, R14, R208 ;  /* 0x0000000e0834723c */ /* 0x004ff000000018d0 */
[----:B------:R-:W-:-:S02]  /*a010*/  IMAD.MOV.U32 R59, RZ, RZ, R40 ;  /* 0x000000ffff3b7224 */ /* 0x000fc400078e0028 */
[----:B------:R-:W-:Y:S02]  /*a020*/  IMAD.MOV.U32 R58, RZ, RZ, R41 ;  /* 0x000000ffff3a7224 */ /* 0x000fe400078e0029 */
[----:B------:R-:W-:Y:S02]  /*a030*/  IMAD.MOV.U32 R57, RZ, RZ, R42 ;  /* 0x000000ffff397224 */ /* 0x000fe400078e002a */
[----:B------:R-:W-:Y:S02]  /*a040*/  IMAD.MOV.U32 R56, RZ, RZ, R43 ;  /* 0x000000ffff387224 */ /* 0x000fe400078e002b */
[C---:B------:R-:W-:Y:S01]  /*a050*/  HMMA.16816.F32 R40, R8.reuse, R12, R216 ;  /* 0x0000000c0828723c */ /* 0x040fe200000018d8 */
[----:B------:R-:W1:Y:S07]  /*a060*/  LDSM.16.M88.4 R12, [R238] ;  /* 0x00000000ee0c783b */ /* 0x000e6e0000000200 */
[-C--:B-1----:R-:W-:Y:S11]  /*a070*/  HMMA.16816.F32 R216, R8, R12.reuse, R48 ;  /* 0x0000000c08d8723c */ /* 0x082ff60000001830 */
[----:B------:R-:W-:Y:S11]  /*a080*/  @!UPT UIADD3 URZ, URZ, URZ, URZ ;  /* 0x0000003f3f3ff290 */ /* 0x000ff6000fffe03f */
[----:B------:R-:W-:Y:S02]  /*a090*/  @!UPT UIADD3 URZ, URZ, URZ, URZ ;  /* 0x0000003f3f3ff290 */ /* 0x000fe4000fffe03f */
[----:B------:R-:W-:Y:S02]  /*a0a0*/  IMAD.MOV.U32 R51, RZ, RZ, R216 ;  /* 0x000000ffff337224 */ /* 0x000fe400078e00d8 */
[----:B------:R-:W-:Y:S02]  /*a0b0*/  IMAD.MOV.U32 R50, RZ, RZ, R217 ;  /* 0x000000ffff327224 */ /* 0x000fe400078e00d9 */
[----:B------:R-:W-:Y:S02]  /*a0c0*/  IMAD.MOV.U32 R49, RZ, RZ, R218 ;  /* 0x000000ffff317224 */ /* 0x000fe400078e00da */
[----:B------:R-:W-:Y:S02]  /*a0d0*/  IMAD.MOV.U32 R48, RZ, RZ, R219 ;  /* 0x000000ffff307224 */ /* 0x000fe400078e00db */
[C---:B------:R-:W-:Y:S08]  /*a0e0*/  HMMA.16816.F32 R216, R4.reuse, R12, R212 ;  /* 0x0000000c04d8723c */ /* 0x040ff000000018d4 */
[-C--:B------:R-:W-:Y:S08]  /*a0f0*/  HMMA.16816.F32 R212, R4, R14.reuse, R140 ;  /* 0x0000000e04d4723c */ /* 0x080ff0000000188c */
[C---:B------:R-:W-:Y:S01]  /*a100*/  HMMA.16816.F32 R140, R8.reuse, R14, R64 ;  /* 0x0000000e088c723c */ /* 0x040fe20000001840 */
[----:B------:R-:W1:Y:S07]  /*a110*/  LDSM.16.M88.4 R12, [R237] ;  /* 0x00000000ed0c783b */ /* 0x000e6e0000000200 */
[-C--:B-1----:R-:W-:Y:S08]  /*a120*/  HMMA.16816.F32 R60, R8, R12.reuse, R60 ;  /* 0x0000000c083c723c */ /* 0x082ff0000000183c */
[C---:B------:R-:W-:Y:S08]  /*a130*/  HMMA.16816.F32 R208, R4.reuse, R12, R44 ;  /* 0x0000000c04d0723c */ /* 0x040ff0000000182c */
[----:B------:R-:W-:Y:S07]  /*a140*/  HMMA.16816.F32 R64, R4, R14, R36 ;  /* 0x0000000e0440723c */ /* 0x000fee0000001824 */
[----:B------:R-:W-:-:S02]  /*a150*/  IMAD.MOV.U32 R36, RZ, RZ, R59 ;  /* 0x000000ffff247224 */ /* 0x000fc400078e003b */
[----:B------:R-:W-:Y:S02]  /*a160*/  IMAD.MOV.U32 R132, RZ, RZ, R60 ;  /* 0x000000ffff847224 */ /* 0x000fe400078e003c */
[----:B------:R-:W-:Y:S02]  /*a170*/  IMAD.MOV.U32 R3, RZ, RZ, R61 ;  /* 0x000000ffff037224 */ /* 0x000fe400078e003d */
[----:B------:R-:W-:Y:S02]  /*a180*/  IMAD.MOV.U32 R2, RZ, RZ, R62 ;  /* 0x000000ffff027224 */ /* 0x000fe400078e003e */
[----:B------:R-:W-:Y:S02]  /*a190*/  IMAD.MOV.U32 R0, RZ, RZ, R63 ;  /* 0x000000ffff007224 */ /* 0x000fe400078e003f */
[----:B------:R-:W-:Y:S01]  /*a1a0*/  HMMA.16816.F32 R60, R8, R14, R24 ;  /* 0x0000000e083c723c */ /* 0x000fe20000001818 */
[----:B------:R-:W1:Y:S01]  /*a1b0*/  LDSM.16.M88.4 R12, [R236] ;  /* 0x00000000ec0c783b */ /* 0x000e620000000200 */
        /* <DEDUP_REMOVED lines=8> */
[----:B------:R-:W-:-:S03]  /*a240*/  IMAD.MOV.U32 R35, RZ, RZ, R48 ;  /* 0x000000ffff237224 */ /* 0x000fc600078e0030 */
[----:B------:R-:W-:Y:S01]  /*a250*/  HMMA.16816.F32 R48, R4, R12, R28 ;  /* 0x0000000c0430723c */ /* 0x000fe2000000181c */
[----:B------:R-:W-:Y:S07]  /*a260*/  LDSM.16.M88.4 R4, [R234+0x6000] ;  /* 0x00600000ea04783b */ /* 0x000fee0000000200 */
[----:B------:R-:W-:Y:S01]  /*a270*/  HMMA.16816.F32 R16, R8, R14, R16 ;  /* 0x0000000e0810723c */ /* 0x000fe20000001810 */
[----:B------:R-:W1:Y:S04]  /*a280*/  LDSM.16.M88.4 R12, [R230+0xa000] ;  /* 0x00a00000e60c783b */ /* 0x000e680000000200 */
[----:B------:R-:W2:Y:S03]  /*a290*/  LDSM.16.M88.4 R8, [R234+0x4000] ;  /* 0x00400000ea08783b */ /* 0x000ea60000000200 */
[-C--:B-1----:R-:W-:Y:S08]  /*a2a0*/  HMMA.16816.F32 R24, R4, R12.reuse, R36 ;  /* 0x0000000c0418723c */ /* 0x082ff00000001824 */
[----:B--2---:R-:W-:Y:S08]  /*a2b0*/  HMMA.16816.F32 R40, R8, R12, R40 ;  /* 0x0000000c0828723c */ /* 0x004ff00000001828 */
        /* <DEDUP_REMOVED lines=22> */
[C---:B------:R-:W-:Y:S01]  /*a420*/  HMMA.16816.F32 R28, R4.reuse, R14, R212 ;  /* 0x0000000e041c723c */ /* 0x040fe200000018d4 */
[----:B------:R-:W1:Y:S01]  /*a430*/  LDSM.16.M88.4 R12, [R230+0xb000] ;  /* 0x00b00000e60c783b */ /* 0x000e620000000200 */
[----:B------:R-:W-:Y:S02]  /*a440*/  IMAD.MOV.U32 R140, RZ, RZ, R132 ;  /* 0x000000ffff8c7224 */ /* 0x000fe400078e0084 */
[----:B------:R-:W-:Y:S02]  /*a450*/  IMAD.MOV.U32 R141, RZ, RZ, R3 ;  /* 0x000000ffff8d7224 */ /* 0x000fe400078e0003 */
[----:B------:R-:W-:Y:S02]  /*a460*/  IMAD.MOV.U32 R142, RZ, RZ, R2 ;  /* 0x000000ffff8e7224 */ /* 0x000fe400078e0002 */
[----:B------:R-:W-:Y:S01]  /*a470*/  IMAD.MOV.U32 R143, RZ, RZ, R0 ;  /* 0x000000ffff8f7224 */ /* 0x000fe200078e0000 */
[-C--:B-1----:R-:W-:Y:S08]  /*a480*/  HMMA.16816.F32 R208, R4, R12.reuse, R208 ;  /* 0x0000000c04d0723c */ /* 0x082ff000000018d0 */
[C---:B------:R-:W-:Y:S08]  /*a490*/  HMMA.16816.F32 R52, R8.reuse, R12, R220 ;  /* 0x0000000c0834723c */ /* 0x040ff000000018dc */
[----:B------:R-:W-:Y:S08]  /*a4a0*/  HMMA.16816.F32 R220, R8, R14, R60 ;  /* 0x0000000e08dc723c */ /* 0x000ff0000000183c */
[----:B------:R-:W-:-:S02]  /*a4b0*/  IMAD.MOV.U32 R132, RZ, RZ, R208 ;  /* 0x000000ffff847224 */ /* 0x000fc400078e00d0 */
[----:B------:R-:W-:Y:S02]  /*a4c0*/  IMAD.MOV.U32 R3, RZ, RZ, R209 ;  /* 0x000000ffff037224 */ /* 0x000fe400078e00d1 */
[----:B------:R-:W-:Y:S02]  /*a4d0*/  IMAD.MOV.U32 R2, RZ, RZ, R210 ;  /* 0x000000ffff027224 */ /* 0x000fe400078e00d2 */
[----:B------:R-:W-:Y:S02]  /*a4e0*/  IMAD.MOV.U32 R0, RZ, RZ, R211 ;  /* 0x000000ffff007224 */ /* 0x000fe400078e00d3 */
[C---:B------:R-:W-:Y:S01]  /*a4f0*/  HMMA.16816.F32 R208, R4.reuse, R14, R64 ;  /* 0x0000000e04d0723c */ /* 0x040fe20000001840 */
[----:B------:R-:W1:Y:S11]  /*a500*/  LDSM.16.M88.4 R12, [R230+0xb800] ;  /* 0x00b80000e60c783b */ /* 0x000e760000000200 */
[----:B------:R-:W-:Y:S11]  /*a510*/  @!UPT UIADD3 URZ, URZ, URZ, URZ ;  /* 0x0000003f3f3ff290 */ /* 0x000ff6000fffe03f */
[----:B------:R-:W-:Y:S01]  /*a520*/  @!UPT UIADD3 URZ, URZ, URZ, URZ ;  /* 0x0000003f3f3ff290 */ /* 0x000fe2000fffe03f */
[----:B------:R-:W-:Y:S02]  /*a530*/  IMAD.MOV.U32 R67, RZ, RZ, R208 ;  /* 0x000000ffff437224 */ /* 0x000fe400078e00d0 */
[----:B------:R-:W-:Y:S02]  /*a540*/  IMAD.MOV.U32 R66, RZ, RZ, R209 ;  /* 0x000000ffff427224 */ /* 0x000fe400078e00d1 */
[----:B------:R-:W-:Y:S02]  /*a550*/  IMAD.MOV.U32 R65, RZ, RZ, R210 ;  /* 0x000000ffff417224 */ /* 0x000fe400078e00d2 */
[----:B------:R-:W-:Y:S01]  /*a560*/  IMAD.MOV.U32 R64, RZ, RZ, R211 ;  /* 0x000000ffff407224 */ /* 0x000fe200078e00d3 */
        /* <DEDUP_REMOVED lines=8> */
[----:B------:R-:W-:Y:S02]  /*a5f0*/  IMAD.MOV.U32 R44, RZ, RZ, R61 ;  /* 0x000000ffff2c7224 */ /* 0x000fe400078e003d */
[----:B------:R-:W-:Y:S02]  /*a600*/  IMAD.MOV.U32 R45, RZ, RZ, R60 ;  /* 0x000000ffff2d7224 */ /* 0x000fe400078e003c */
[----:B------:R-:W-:Y:S01]  /*a610*/  IMAD.MOV.U32 R46, RZ, RZ, R13 ;  /* 0x000000ffff2e7224 */ /* 0x000fe200078e000d */
[----:B------:R-:W-:Y:S01]  /*a620*/  HMMA.16816.F32 R60, R8, R14, R16 ;  /* 0x0000000e083c723c */ /* 0x000fe20000001810 */
[----:B------:R-:W-:Y:S01]  /*a630*/  IMAD.MOV.U32 R47, RZ, RZ, R12 ;  /* 0x000000ffff2f7224 */ /* 0x000fe200078e000c */
[----:B------:R-:W-:Y:S01]  /*a640*/  LDSM.16.M88.4 R8, [R233+0x4000] ;  /* 0x00400000e908783b */ /* 0x000fe20000000200 */
[----:B------:R-:W-:-:S02]  /*a650*/  IMAD.MOV.U32 R51, RZ, RZ, R64 ;  /* 0x000000ffff337224 */ /* 0x000fc400078e0040 */
[----:B------:R-:W-:Y:S01]  /*a660*/  IMAD.MOV.U32 R48, RZ, RZ, R67 ;  /* 0x000000ffff307224 */ /* 0x000fe200078e0043 */
[----:B------:R-:W1:Y:S01]  /*a670*/  LDSM.16.M88.4 R12, [R229+0x2000] ;  /* 0x00200000e50c783b */ /* 0x000e620000000200 */
[----:B------:R-:W-:Y:S02]  /*a680*/  IMAD.MOV.U32 R17, RZ, RZ, R3 ;  /* 0x000000ffff117224 */ /* 0x000fe400078e0003 */
[----:B------:R-:W-:Y:S02]  /*a690*/  IMAD.MOV.U32 R18, RZ, RZ, R2 ;  /* 0x000000ffff127224 */ /* 0x000fe400078e0002 */
[----:B------:R-:W-:Y:S02]  /*a6a0*/  IMAD.MOV.U32 R19, RZ, RZ, R0 ;  /* 0x000000ffff137224 */ /* 0x000fe400078e0000 */
[----:B------:R-:W-:Y:S02]  /*a6b0*/  IMAD.MOV.U32 R16, RZ, RZ, R132 ;  /* 0x000000ffff107224 */ /* 0x000fe400078e0084 */
[----:B------:R-:W-:-:S02]  /*a6c0*/  IMAD.MOV.U32 R49, RZ, RZ, R66 ;  /* 0x000000ffff317224 */ /* 0x000fc400078e0042 */
[----:B------:R-:W-:Y:S01]  /*a6d0*/  IMAD.MOV.U32 R50, RZ, RZ, R65 ;  /* 0x000000ffff327224 */ /* 0x000fe200078e0041 */
[-C--:B-1----:R-:W-:Y:S08]  /*a6e0*/  HMMA.16816.F32 R208, R4, R12.reuse, R216 ;  /* 0x0000000c04d0723c */ /* 0x082ff000000018d8 */
[----:B------:R-:W-:Y:S08]  /*a6f0*/  HMMA.16816.F32 R216, R8, R12, R40 ;  /* 0x0000000c08d8723c */ /* 0x000ff00000001828 */
[----:B------:R-:W-:Y:S08]  /*a700*/  HMMA.16816.F32 R36, R4, R14, R36 ;  /* 0x0000000e0424723c */ /* 0x000ff00000001824 */
[----:B------:R-:W-:-:S02]  /*a710*/  IMAD.MOV.U32 R64, RZ, RZ, R208 ;  /* 0x000000ffff407224 */ /* 0x000fc400078e00d0 */
[----:B------:R-:W-:Y:S02]  /*a720*/  IMAD.MOV.U32 R2, RZ, RZ, R210 ;  /* 0x000000ffff027224 */ /* 0x000fe400078e00d2 */
[----:B------:R-:W-:Y:S02]  /*a730*/  IMAD.MOV.U32 R0, RZ, RZ, R209 ;  /* 0x000000ffff007224 */ /* 0x000fe400078e00d1 */
[----:B------:R-:W-:Y:S02]  /*a740*/  IMAD.MOV.U32 R3, RZ, RZ, R211 ;  /* 0x000000ffff037224 */ /* 0x000fe400078e00d3 */
[----:B------:R-:W-:Y:S01]  /*a750*/  HMMA.16816.F32 R208, R8, R14, R24 ;  /* 0x0000000e08d0723c */ /* 0x000fe20000001818 */
[----:B------:R-:W1:Y:S01]  /*a760*/  LDSM.16.M88.4 R12, [R229+0x2800] ;  /* 0x00280000e50c783b */ /* 0x000e620000000200 */
[----:B------:R-:W-:Y:S02]  /*a770*/  IMAD.MOV.U32 R40, RZ, RZ, R0 ;  /* 0x000000ffff287224 */ /* 0x000fe400078e0000 */
[----:B------:R-:W-:-:S03]  /*a780*/  IMAD.U32 R0, RZ, RZ, UR23 ;  /* 0x00000017ff007e24 */ /* 0x000fc6000f8e00ff */
[----:B------:R-:W-:Y:S02]  /*a790*/  IMAD.MOV.U32 R26, RZ, RZ, R64 ;  /* 0x000000ffff1a7224 */ /* 0x000fe400078e0040 */
[----:B------:R-:W-:Y:S02]  /*a7a0*/  IMAD.MOV.U32 R244, RZ, RZ, R36 ;  /* 0x000000fffff47224 */ /* 0x000fe400078e0024 */
[----:B------:R-:W-:Y:S02]  /*a7b0*/  IMAD.MOV.U32 R41, RZ, RZ, R38 ;  /* 0x000000ffff297224 */ /* 0x000fe400078e0026 */
[----:B------:R-:W-:Y:S02]  /*a7c0*/  IMAD.MOV.U32 R139, RZ, RZ, R37 ;  /* 0x000000ffff8b7224 */ /* 0x000fe400078e0025 */
[----:B------:R-:W-:Y:S02]  /*a7d0*/  IMAD.MOV.U32 R42, RZ, RZ, R39 ;  /* 0x000000ffff2a7224 */ /* 0x000fe400078e0027 */
[----:B------:R-:W-:-:S02]  /*a7e0*/  IMAD.MOV.U32 R27, RZ, RZ, R2 ;  /* 0x000000ffff1b7224 */ /* 0x000fc400078e0002 */
[----:B------:R-:W2:Y:S01]  /*a7f0*/  S2R R2, SR_TID.X ;  /* 0x0000000000027919 */ /* 0x000ea20000002100 */
[----:B-1----:R-:W-:Y:S01]  /*a800*/  HMMA.16816.F32 R36, R8, R12, R140 ;  /* 0x0000000c0824723c */ /* 0x002fe2000000188c */
[----:B--2---:R-:W-:-:S05]  /*a810*/  IMAD.SHL.U32 R2, R2, 0x2, RZ ;  /* 0x0000000202027824 */ /* 0x004fca00078e00ff */
[----:B------:R-:W-:Y:S02]  /*a820*/  LOP3.LUT R2, R2, 0x6, RZ, 0xc0, !PT ;  /* 0x0000000602027812 */ /* 0x000fe400078ec0ff */
[----:B------:R-:W-:Y:S03]  /*a830*/  HMMA.16816.F32 R140, R4, R12, R32 ;  /* 0x0000000c048c723c */ /* 0x000fe60000001820 */
[----:B------:R-:W-:-:S05]  /*a840*/  IMAD R0, R0, 0x40, R2 ;  /* 0x0000004000007824 */ /* 0x000fca00078e0202 */
[-C--:B------:R-:W-:Y:S01]  /*a850*/  HMMA.16816.F32 R64, R4, R14.reuse, R28 ;  /* 0x0000000e0440723c */ /* 0x080fe2000000181c */
[C---:B------:R-:W-:Y:S02]  /*a860*/  ISETP.GE.AND P0, PT, R0.reuse, R250, PT ;  /* 0x000000fa0000720c */ /* 0x040fe40003f06270 */
[C---:B------:R-:W-:Y:S02]  /*a870*/  ISETP.GE.AND P1, PT, R0.reuse, R249, PT ;  /* 0x000000f90000720c */ /* 0x040fe40003f26270 */
[C---:B------:R-:W-:Y:S02]  /*a880*/  IADD3 R2, R0.reuse, 0x1, RZ ;  /* 0x0000000100027810 */ /* 0x040fe40007ffe0ff */
[C---:B------:R-:W-:Y:S01]  /*a890*/  ISETP.LT.OR P0, PT, R0.reuse, R246, P0 ;  /* 0x000000f60000720c */ /* 0x040fe20000701670 */
[----:B------:R-:W-:Y:S01]  /*a8a0*/  IMAD.MOV.U32 R138, RZ, RZ, R36 ;  /* 0x000000ffff8a7224 */ /* 0x000fe200078e0024 */
[----:B------:R-:W-:Y:S01]  /*a8b0*/  ISETP.LT.OR P1, PT, R0, R245, P1 ;  /* 0x000000f50000720c */ /* 0x000fe20000f21670 */
[----:B------:R-:W-:Y:S01]  /*a8c0*/  IMAD.MOV.U32 R133, RZ, RZ, R38 ;  /* 0x000000ffff857224 */ /* 0x000fe200078e0026 */
[C---:B------:R-:W-:Y:S01]  /*a8d0*/  ISETP.GE.AND P4, PT, R2.reuse, R250, PT ;  /* 0x000000fa0200720c */ /* 0x040fe20003f86270 */
[----:B------:R-:W-:Y:S01]  /*a8e0*/  IMAD.MOV.U32 R132, RZ, RZ, R37 ;  /* 0x000000ffff847224 */ /* 0x000fe200078e0025 */
[----:B------:R-:W-:Y:S01]  /*a8f0*/  FSEL R24, R27, -INF , !P1 ;  /* 0xff8000001b187808 */ /* 0x000fe20004800000 */
[----:B------:R-:W-:Y:S01]  /*a900*/  IMAD.MOV.U32 R43, RZ, RZ, R39 ;  /* 0x000000ffff2b7224 */ /* 0x000fe200078e0027 */
[C---:B------:R-:W-:Y:S01]  /*a910*/  ISETP.LT.OR P4, PT, R2.reuse, R246, P4 ;  /* 0x000000f60200720c */ /* 0x040fe20002781670 */
[----:B------:R-:W-:Y:S01]  /*a920*/  HMMA.16816.F32 R36, R8, R14, R20 ;  /* 0x0000000e0824723c */ /* 0x000fe20000001814 */
[----:B------:R-:W1:Y:S01]  /*a930*/  LDSM.16.M88.4 R12, [R229+0x3000] ;  /* 0x00300000e50c783b */ /* 0x000e620000000200 */
[----:B------:R-:W-:-:S02]  /*a940*/  ISETP.GE.AND P6, PT, R2, R252, PT ;  /* 0x000000fc0200720c */ /* 0x000fc40003fc6270 */
[----:B------:R-:W-:Y:S02]  /*a950*/  ISETP.GE.AND P5, PT, R2, R251, PT ;  /* 0x000000fb0200720c */ /* 0x000fe40003fa6270 */
[----:B------:R-:W-:Y:S02]  /*a960*/  ISETP.GE.AND P1, PT, R0, R252, PT ;  /* 0x000000fc0000720c */ /* 0x000fe40003f26270 */
[----:B------:R-:W-:Y:S02]  /*a970*/  FSEL R22, R26, -INF , !P0 ;  /* 0xff8000001a167808 */ /* 0x000fe40004000000 */
[----:B------:R-:W-:Y:S02]  /*a980*/  ISETP.GE.AND P0, PT, R2, R249, PT ;  /* 0x000000f90200720c */ /* 0x000fe40003f06270 */
[----:B------:R-:W-:Y:S02]  /*a990*/  FSEL R26, R40, -INF , !P4 ;  /* 0xff800000281a7808 */ /* 0x000fe40006000000 */
[----:B------:R-:W-:-:S02]  /*a9a0*/  ISETP.LT.OR P0, PT, R2, R245, P0 ;  /* 0x000000f50200720c */ /* 0x000fc40000701670 */
[CC--:B------:R-:W-:Y:S02]  /*a9b0*/  ISETP.LT.OR P6, PT, R2.reuse, R248.reuse, P6 ;  /* 0x000000f80200720c */ /* 0x0c0fe400037c1670 */
[----:B------:R-:W-:Y:S02]  /*a9c0*/  ISETP.LT.OR P5, PT, R2, R247, P5 ;  /* 0x000000f70200720c */ /* 0x000fe40002fa1670 */
[C---:B------:R-:W-:Y:S02]  /*a9d0*/  ISETP.LT.OR P1, PT, R0.reuse, R248, P1 ;  /* 0x000000f80000720c */ /* 0x040fe40000f21670 */
[----:B------:R-:W-:Y:S02]  /*a9e0*/  FSEL R40, R3, -INF , !P0 ;  /* 0xff80000003287808 */ /* 0x000fe40004000000 */
[C---:B------:R-:W-:Y:S02]  /*a9f0*/  IADD3 R3, R0.reuse, 0x8, RZ ;  /* 0x0000000800037810 */ /* 0x040fe40007ffe0ff */
[----:B------:R-:W-:-:S02]  /*aa00*/  IADD3 R2, R0, 0x9, RZ ;  /* 0x0000000900027810 */ /* 0x000fc40007ffe0ff */
[----:B------:R-:W-:Y:S02]  /*aa10*/  FSEL R21, R219, -INF , !P5 ;  /* 0xff800000db157808 */ /* 0x000fe40006800000 */
[C---:B------:R-:W-:Y:S02]  /*aa20*/  ISETP.GE.AND P4, PT, R0.reuse, R251, PT ;  /* 0x000000fb0000720c */ /* 0x040fe40003f86270 */
[C---:B------:R-:W-:Y:S02]  /*aa30*/  ISETP.GE.AND P0, PT, R3.reuse, R250, PT ;  /* 0x000000fa0300720c */ /* 0x040fe40003f06270 */
[C---:B------:R-:W-:Y:S02]  /*aa40*/  ISETP.GE.AND P5, PT, R3.reuse, R249, PT ;  /* 0x000000f90300720c */ /* 0x040fe40003fa6270 */
[----:B------:R-:W-:Y:S02]  /*aa50*/  ISETP.LT.OR P4, PT, R0, R247, P4 ;  /* 0x000000f70000720c */ /* 0x000fe40002781670 */
[----:B------:R-:W-:-:S02]  /*aa60*/  ISETP.LT.OR P0, PT, R3, R246, P0 ;  /* 0x000000f60300720c */ /* 0x000fc40000701670 */
[----:B------:R-:W-:Y:S01]  /*aa70*/  ISETP.LT.OR P5, PT, R3, R245, P5 ;  /* 0x000000f50300720c */ /* 0x000fe20002fa1670 */
[-C--:B-1----:R-:W-:Y:S01]  /*aa80*/  HMMA.16816.F32 R52, R8, R12.reuse, R52 ;  /* 0x0000000c0834723c */ /* 0x082fe20000001834 */
[----:B------:R-:W-:Y:S02]  /*aa90*/  FSEL R25, R244, -INF , !P0 ;  /* 0xff800000f4197808 */ /* 0x000fe40004000000 */
[----:B------:R-:W-:Y:S02]  /*aaa0*/  FSEL R41, R41, -INF , !P5 ;  /* 0xff80000029297808 */ /* 0x000fe40006800000 */
[C---:B------:R-:W-:Y:S02]  /*aab0*/  ISETP.GE.AND P0, PT, R2.reuse, R249, PT ;  /* 0x000000f90200720c */ /* 0x040fe40003f06270 */
[C---:B------:R-:W-:Y:S01]  /*aac0*/  ISETP.GE.AND P5, PT, R2.reuse, R252, PT ;  /* 0x000000fc0200720c */ /* 0x040fe20003fa6270 */
[----:B------:R-:W-:Y:S01]  /*aad0*/  HMMA.16816.F32 R32, R4, R12, R16 ;  /* 0x0000000c0420723c */ /* 0x000fe20000001810 */
[----:B------:R-:W-:-:S02]  /*aae0*/  ISETP.LT.OR P0, PT, R2, R245, P0 ;  /* 0x000000f50200720c */ /* 0x000fc40000701670 */
[----:B------:R-:W-:Y:S02]  /*aaf0*/  ISETP.LT.OR P5, PT, R2, R248, P5 ;  /* 0x000000f80200720c */ /* 0x000fe40002fa1670 */
[----:B------:R-:W-:-:S03]  /*ab00*/  FSEL R42, R42, -INF , !P0 ;  /* 0xff8000002a2a7808 */ /* 0x000fc60004000000 */
[-C--:B------:R-:W-:Y:S08]  /*ab10*/  HMMA.16816.F32 R48, R4, R14.reuse, R48 ;  /* 0x0000000e0430723c */ /* 0x080ff00000001830 */
[----:B------:R-:W-:Y:S01]  /*ab20*/  HMMA.16816.F32 R28, R8, R14, R220 ;  /* 0x0000000e081c723c */ /* 0x000fe200000018dc */
[----:B------:R-:W1:Y:S01]  /*ab30*/  LDSM.16.M88.4 R12, [R229+0x3800] ;  /* 0x00380000e50c783b */ /* 0x000e620000000200 */
[----:B------:R-:W-:-:S06]  /*ab40*/  DEPBAR.LE SB0, 0x0 ;  /* 0x000080000000791a */ /* 0x000fcc0000000000 */
[C---:B-1----:R-:W-:Y:S08]  /*ab50*/  HMMA.16816.F32 R44, R4.reuse, R12, R44 ;  /* 0x0000000c042c723c */ /* 0x042ff0000000182c */
[----:B------:R-:W-:Y:S07]  /*ab60*/  HMMA.16816.F32 R16, R4, R14, R212 ;  /* 0x0000000e0410723c */ /* 0x000fee00000018d4 */
[----:B------:R-:W-:Y:S01]  /*ab70*/  FSEL R7, R216, -INF , !P1 ;  /* 0xff800000d8077808 */ /* 0x000fe20004800000 */
[----:B------:R-:W-:Y:S01]  /*ab80*/  HMMA.16816.F32 R56, R8, R12, R56 ;  /* 0x0000000c0838723c */ /* 0x000fe20000001838 */
[----:B------:R-:W-:Y:S01]  /*ab90*/  BAR.SYNC.DEFER_BLOCKING 0x0 ;  /* 0x0000000000007b1d */ /* 0x000fe20000010000 */
[----:B------:R-:W-:-:S04]  /*aba0*/  ISETP.GE.AND P1, PT, R2, R250, PT ;  /* 0x000000fa0200720c */ /* 0x000fc80003f26270 */
[----:B------:R-:W-:Y:S02]  /*abb0*/  ISETP.LT.OR P1, PT, R2, R246, P1 ;  /* 0x000000f60200720c */ /* 0x000fe40000f21670 */
[----:B------:R-:W-:Y:S01]  /*abc0*/  HMMA.16816.F32 R8, R8, R14, R60 ;  /* 0x0000000e0808723c */ /* 0x000fe2000000183c */
[----:B------:R-:W-:Y:S02]  /*abd0*/  FSEL R13, R217, -INF , !P6 ;  /* 0xff800000d90d7808 */ /* 0x000fe40007000000 */
[----:B------:R-:W-:Y:S02]  /*abe0*/  FSEL R27, R139, -INF , !P1 ;  /* 0xff8000008b1b7808 */ /* 0x000fe40004800000 */
[C---:B------:R-:W-:Y:S02]  /*abf0*/  ISETP.GE.AND P6, PT, R3.reuse, R252, PT ;  /* 0x000000fc0300720c */ /* 0x040fe40003fc6270 */
[----:B------:R-:W-:Y:S02]  /*ac00*/  FSEL R14, R218, -INF , !P4 ;  /* 0xff800000da0e7808 */ /* 0x000fe40006000000 */
[----:B------:R-:W-:-:S02]  /*ac10*/  ISETP.GE.AND P4, PT, R3, R251, PT ;  /* 0x000000fb0300720c */ /* 0x000fc40003f86270 */
[C---:B------:R-:W-:Y:S02]  /*ac20*/  ISETP.GE.AND P1, PT, R2.reuse, R251, PT ;  /* 0x000000fb0200720c */ /* 0x040fe40003f26270 */
[C---:B------:R-:W-:Y:S02]  /*ac30*/  ISETP.LT.OR P6, PT, R3.reuse, R248, P6 ;  /* 0x000000f80300720c */ /* 0x040fe400037c1670 */
[-C--:B------:R-:W-:Y:S02]  /*ac40*/  ISETP.LT.OR P4, PT, R3, R247.reuse, P4 ;  /* 0x000000f70300720c */ /* 0x080fe40002781670 */
[----:B------:R-:W-:Y:S02]  /*ac50*/  ISETP.LT.OR P1, PT, R2, R247, P1 ;  /* 0x000000f70200720c */ /* 0x000fe40000f21670 */
[C---:B------:R-:W-:Y:S02]  /*ac60*/  IADD3 R3, R0.reuse, 0x10, RZ ;  /* 0x0000001000037810 */ /* 0x040fe40007ffe0ff */
[----:B------:R-:W-:-:S02]  /*ac70*/  IADD3 R2, R0, 0x11, RZ ;  /* 0x0000001100027810 */ /* 0x000fc40007ffe0ff */
[----:B------:R-:W-:Y:S02]  /*ac80*/  FSEL R12, R208, -INF , !P6 ;  /* 0xff800000d00c7808 */ /* 0x000fe40007000000 */
[----:B------:R-:W-:Y:S02]  /*ac90*/  FSEL R20, R210, -INF , !P4 ;  /* 0xff800000d2147808 */ /* 0x000fe40006000000 */
[CC--:B------:R-:W-:Y:S02]  /*aca0*/  ISETP.GE.AND P6, PT, R3.reuse, R252.reuse, PT ;  /* 0x000000fc0300720c */ /* 0x0c0fe40003fc6270 */
[----:B------:R-:W-:Y:S02]  /*acb0*/  ISETP.GE.AND P4, PT, R3, R251, PT ;  /* 0x000000fb0300720c */ /* 0x000fe40003f86270 */
[----:B------:R-:W-:Y:S02]  /*acc0*/  ISETP.GE.AND P0, PT, R2, R252, PT ;  /* 0x000000fc0200720c */ /* 0x000fe40003f06270 */
[----:B------:R-:W-:-:S02]  /*acd0*/  FSEL R15, R209, -INF , !P5 ;  /* 0xff800000d10f7808 */ /* 0x000fc40006800000 */
[----:B------:R-:W-:Y:S02]  /*ace0*/  FSEL R23, R211, -INF , !P1 ;  /* 0xff800000d3177808 */ /* 0x000fe40004800000 */
[C---:B------:R-:W-:Y:S02]  /*acf0*/  ISETP.GE.AND P5, PT, R3.reuse, R250, PT ;  /* 0x000000fa0300720c */ /* 0x040fe40003fa6270 */
[C---:B------:R-:W-:Y:S02]  /*ad00*/  ISETP.GE.AND P1, PT, R3.reuse, R249, PT ;  /* 0x000000f90300720c */ /* 0x040fe40003f26270 */
[CC--:B------:R-:W-:Y:S02]  /*ad10*/  ISETP.LT.OR P6, PT, R3.reuse, R248.reuse, P6 ;  /* 0x000000f80300720c */ /* 0x0c0fe400037c1670 */
[----:B------:R-:W-:Y:S02]  /*ad20*/  ISETP.LT.OR P4, PT, R3, R247, P4 ;  /* 0x000000f70300720c */ /* 0x000fe40002781670 */
[----:B------:R-:W-:-:S02]  /*ad30*/  ISETP.LT.OR P0, PT, R2, R248, P0 ;  /* 0x000000f80200720c */ /* 0x000fc40000701670 */
[C---:B------:R-:W-:Y:S02]  /*ad40*/  ISETP.LT.OR P5, PT, R3.reuse, R246, P5 ;  /* 0x000000f60300720c */ /* 0x040fe40002fa1670 */
[----:B------:R-:W-:Y:S02]  /*ad50*/  ISETP.LT.OR P1, PT, R3, R245, P1 ;  /* 0x000000f50300720c */ /* 0x000fe40000f21670 */
[----:B------:R-:W-:Y:S02]  /*ad60*/  FSEL R3, R138, -INF , !P6 ;  /* 0xff8000008a037808 */ /* 0x000fe40007000000 */
[----:B------:R-:W-:Y:S02]  /*ad70*/  FSEL R62, R133, -INF , !P4 ;  /* 0xff800000853e7808 */ /* 0x000fe40006000000 */
[----:B------:R-:W-:Y:S01]  /*ad80*/  FSEL R132, R132, -INF , !P0 ;  /* 0xff80000084847808 */ /* 0x000fe20004000000 */
[----:B------:R1:W-:Y:S01]  /*ad90*/  STL [R1], R3 ;  /* 0x0000000301007387 */ /* 0x0003e20000100800 */
[----:B------:R-:W-:-:S02]  /*ada0*/  ISETP.GE.AND P6, PT, R2, R251, PT ;  /* 0x000000fb0200720c */ /* 0x000fc40003fc6270 */
[C---:B------:R-:W-:Y:S02]  /*adb0*/  ISETP.GE.AND P4, PT, R2.reuse, R250, PT ;  /* 0x000000fa0200720c */ /* 0x040fe40003f86270 */
[C---:B------:R-:W-:Y:S02]  /*adc0*/  ISETP.GE.AND P0, PT, R2.reuse, R249, PT ;  /* 0x000000f90200720c */ /* 0x040fe40003f06270 */
[C---:B------:R-:W-:Y:S02]  /*add0*/  ISETP.LT.OR P6, PT, R2.reuse, R247, P6 ;  /* 0x000000f70200720c */ /* 0x040fe400037c1670 */
[C---:B------:R-:W-:Y:S02]  /*ade0*/  ISETP.LT.OR P4, PT, R2.reuse, R246, P4 ;  /* 0x000000f60200720c */ /* 0x040fe40002781670 */
[----:B------:R-:W-:Y:S02]  /*adf0*/  ISETP.LT.OR P0, PT, R2, R245, P0 ;  /* 0x000000f50200720c */ /* 0x000fe40000701670 */
[----:B------:R-:W-:-:S02]  /*ae00*/  IADD3 R2, R0, 0x19, RZ ;  /* 0x0000001900027810 */ /* 0x000fc40007ffe0ff */
[----:B------:R-:W-:Y:S02]  /*ae10*/  FSEL R133, R140, -INF , !P5 ;  /* 0xff8000008c857808 */ /* 0x000fe40006800000 */
[----:B------:R-:W-:Y:S02]  /*ae20*/  FSEL R60, R142, -INF , !P1 ;  /* 0xff8000008e3c7808 */ /* 0x000fe40004800000 */
[----:B------:R-:W-:Y:S02]  /*ae30*/  FSEL R61, R143, -INF , !P0 ;  /* 0xff8000008f3d7808 */ /* 0x000fe40004000000 */
[----:B------:R-:W-:Y:S02]  /*ae40*/  ISETP.GE.AND P1, PT, R2, R250, PT ;  /* 0x000000fa0200720c */ /* 0x000fe40003f26270 */
[----:B------:R-:W-:Y:S02]  /*ae50*/  FSEL R139, R43, -INF , !P6 ;  /* 0xff8000002b8b7808 */ /* 0x000fe40007000000 */
[----:B-1----:R-:W-:-:S02]  /*ae60*/  IADD3 R3, R0, 0x18, RZ ;  /* 0x0000001800037810 */ /* 0x002fc40007ffe0ff */
[----:B------:R-:W-:Y:S02]  /*ae70*/  ISETP.LT.OR P1, PT, R2, R246, P1 ;  /* 0x000000f60200720c */ /* 0x000fe40000f21670 */
[C---:B------:R-:W-:Y:S02]  /*ae80*/  ISETP.GE.AND P0, PT, R3.reuse, R250, PT ;  /* 0x000000fa0300720c */ /* 0x040fe40003f06270 */
[C---:B------:R-:W-:Y:S02]  /*ae90*/  ISETP.GE.AND P5, PT, R3.reuse, R249, PT ;  /* 0x000000f90300720c */ /* 0x040fe40003fa6270 */
[C---:B------:R-:W-:Y:S02]  /*aea0*/  ISETP.LT.OR P0, PT, R3.reuse, R246, P0 ;  /* 0x000000f60300720c */ /* 0x040fe40000701670 */
[----:B------:R-:W-:Y:S02]  /*aeb0*/  ISETP.LT.OR P5, PT, R3, R245, P5 ;  /* 0x000000f50300720c */ /* 0x000fe40002fa1670 */
[----:B------:R-:W-:-:S02]  /*aec0*/  FSEL R140, R64, -INF , !P0 ;  /* 0xff800000408c7808 */ /* 0x000fc40004000000 */
[----:B------:R-:W-:Y:S02]  /*aed0*/  FSEL R138, R66, -INF , !P5 ;  /* 0xff800000428a7808 */ /* 0x000fe40006800000 */
[----:B------:R-:W-:Y:S02]  /*aee0*/  FSEL R6, R65, -INF , !P1 ;  /* 0xff80000041067808 */ /* 0x000fe40004800000 */
[C---:B------:R-:W-:Y:S02]  /*aef0*/  ISETP.GE.AND P0, PT, R2.reuse, R249, PT ;  /* 0x000000f90200720c */ /* 0x040fe40003f06270 */
[C---:B------:R-:W-:Y:S02]  /*af00*/  ISETP.GE.AND P5, PT, R2.reuse, R252, PT ;  /* 0x000000fc0200720c */ /* 0x040fe40003fa6270 */
[----:B------:R-:W-:Y:S02]  /*af10*/  ISETP.GE.AND P1, PT, R2, R251, PT ;  /* 0x000000fb0200720c */ /* 0x000fe40003f26270 */
[----:B------:R-:W-:-:S02]  /*af20*/  FSEL R43, R141, -INF , !P4 ;  /* 0xff8000008d2b7808 */ /* 0x000fc40006000000 */
[C---:B------:R-:W-:Y:S02]  /*af30*/  ISETP.GE.AND P6, PT, R3.reuse, R252, PT ;  /* 0x000000fc0300720c */ /* 0x040fe40003fc6270 */
[----:B------:R-:W-:Y:S02]  /*af40*/  ISETP.GE.AND P4, PT, R3, R251, PT ;  /* 0x000000fb0300720c */ /* 0x000fe40003f86270 */
[C---:B------:R-:W-:Y:S02]  /*af50*/  ISETP.LT.OR P0, PT, R2.reuse, R245, P0 ;  /* 0x000000f50200720c */ /* 0x040fe40000701670 */
[C---:B------:R-:W-:Y:S02]  /*af60*/  ISETP.LT.OR P5, PT, R2.reuse, R248, P5 ;  /* 0x000000f80200720c */ /* 0x040fe40002fa1670 */
[----:B------:R-:W-:Y:S02]  /*af70*/  ISETP.LT.OR P1, PT, R2, R247, P1 ;  /* 0x000000f70200720c */ /* 0x000fe40000f21670 */
[----:B------:R-:W-:-:S02]  /*af80*/  IADD3 R2, R0, 0x21, RZ ;  /* 0x0000002100027810 */ /* 0x000fc40007ffe0ff */
[C---:B------:R-:W-:Y:S02]  /*af90*/  ISETP.LT.OR P6, PT, R3.reuse, R248, P6 ;  /* 0x000000f80300720c */ /* 0x040fe400037c1670 */
[----:B------:R-:W-:Y:S02]  /*afa0*/  ISETP.LT.OR P4, PT, R3, R247, P4 ;  /* 0x000000f70300720c */ /* 0x000fe40002781670 */
[----:B------:R-:W-:Y:S02]  /*afb0*/  FSEL R63, R67, -INF , !P0 ;  /* 0xff800000433f7808 */ /* 0x000fe40004000000 */
[----:B------:R-:W-:Y:S02]  /*afc0*/  IADD3 R3, R0, 0x20, RZ ;  /* 0x0000002000037810 */ /* 0x000fe40007ffe0ff */
[----:B------:R-:W-:Y:S02]  /*afd0*/  ISETP.GE.AND P0, PT, R2, R252, PT ;  /* 0x000000fc0200720c */ /* 0x000fe40003f06270 */
[----:B------:R-:W-:-:S02]  /*afe0*/  FSEL R217, R36, -INF , !P6 ;  /* 0xff80000024d97808 */ /* 0x000fc40007000000 */
[----:B------:R-:W-:Y:S02]  /*aff0*/  FSEL R220, R38, -INF , !P4 ;  /* 0xff80000026dc7808 */ /* 0x000fe40006000000 */
[C---:B------:R-:W-:Y:S02]  /*b000*/  ISETP.GE.AND P6, PT, R3.reuse, R252, PT ;  /* 0x000000fc0300720c */ /* 0x040fe40003fc6270 */
[C---:B------:R-:W-:Y:S02]  /*b010*/  ISETP.GE.AND P4, PT, R3.reuse, R251, PT ;  /* 0x000000fb0300720c */ /* 0x040fe40003f86270 */
[-C--:B------:R-:W-:Y:S02]  /*b020*/  ISETP.LT.OR P0, PT, R2, R248.reuse, P0 ;  /* 0x000000f80200720c */ /* 0x080fe40000701670 */
[C---:B------:R-:W-:Y:S02]  /*b030*/  ISETP.LT.OR P6, PT, R3.reuse, R248, P6 ;  /* 0x000000f80300720c */ /* 0x040fe400037c1670 */
[----:B------:R-:W-:-:S02]  /*b040*/  ISETP.LT.OR P4, PT, R3, R247, P4 ;  /* 0x000000f70300720c */ /* 0x000fc40002781670 */
[----:B------:R-:W-:Y:S02]  /*b050*/  FSEL R36, R37, -INF , !P5 ;  /* 0xff80000025247808 */ /* 0x000fe40006800000 */
[----:B------:R-:W-:Y:S02]  /*b060*/  FSEL R218, R39, -INF , !P1 ;  /* 0xff80000027da7808 */ /* 0x000fe40004800000 */
[----:B------:R-:W-:Y:S02]  /*b070*/  FSEL R221, R53, -INF , !P0 ;  /* 0xff80000035dd7808 */ /* 0x000fe40004000000 */
[C---:B------:R-:W-:Y:S02]  /*b080*/  ISETP.GE.AND P5, PT, R3.reuse, R250, PT ;  /* 0x000000fa0300720c */ /* 0x040fe40003fa6270 */
[-C--:B------:R-:W-:Y:S02]  /*b090*/  ISETP.GE.AND P1, PT, R3, R249.reuse, PT ;  /* 0x000000f90300720c */ /* 0x080fe40003f26270 */
        /* <DEDUP_REMOVED lines=9> */
[C---:B------:R-:W-:Y:S02]  /*b130*/  ISETP.LT.OR P6, PT, R2.reuse, R247, P6 ;  /* 0x000000f70200720c */ /* 0x040fe400037c1670 */
[----:B------:R-:W-:Y:S02]  /*b140*/  ISETP.LT.OR P4, PT, R2, R246, P4 ;  /* 0x000000f60200720c */ /* 0x000fe40002781670 */
[----:B------:R-:W-:Y:S02]  /*b150*/  FSEL R66, R35, -INF , !P0 ;  /* 0xff80000023427808 */ /* 0x000fe40004000000 */
[----:B------:R-:W-:-:S02]  /*b160*/  IADD3 R2, R0, 0x29, RZ ;  /* 0x0000002900027810 */ /* 0x000fc40007ffe0ff */
[CC--:B------:R-:W-:Y:S02]  /*b170*/  ISETP.GE.AND P0, PT, R3.reuse, R250.reuse, PT ;  /* 0x000000fa0300720c */ /* 0x0c0fe40003f06270 */
[----:B------:R-:W-:Y:S02]  /*b180*/  FSEL R65, R32, -INF , !P5 ;  /* 0xff80000020417808 */ /* 0x000fe40006800000 */
[----:B------:R-:W-:Y:S02]  /*b190*/  FSEL R64, R34, -INF , !P1 ;  /* 0xff80000022407808 */ /* 0x000fe40004800000 */
[C---:B------:R-:W-:Y:S02]  /*b1a0*/  ISETP.GE.AND P5, PT, R3.reuse, R249, PT ;  /* 0x000000f90300720c */ /* 0x040fe40003fa6270 */
[----:B------:R-:W-:Y:S02]  /*b1b0*/  ISETP.GE.AND P1, PT, R2, R250, PT ;  /* 0x000000fa0200720c */ /* 0x000fe40003f26270 */
[----:B------:R-:W-:-:S02]  /*b1c0*/  ISETP.LT.OR P0, PT, R3, R246, P0 ;  /* 0x000000f60300720c */ /* 0x000fc40000701670 */
[----:B------:R-:W-:Y:S02]  /*b1d0*/  ISETP.LT.OR P5, PT, R3, R245, P5 ;  /* 0x000000f50300720c */ /* 0x000fe40002fa1670 */
[----:B------:R-:W-:Y:S02]  /*b1e0*/  ISETP.LT.OR P1, PT, R2, R246, P1 ;  /* 0x000000f60200720c */ /* 0x000fe40000f21670 */
[----:B------:R-:W-:Y:S02]  /*b1f0*/  FSEL R52, R48, -INF , !P0 ;  /* 0xff80000030347808 */ /* 0x000fe40004000000 */
[----:B------:R-:W-:Y:S02]  /*b200*/  ISETP.GE.AND P0, PT, R2, R249, PT ;  /* 0x000000f90200720c */ /* 0x000fe40003f06270 */
[----:B------:R-:W-:Y:S02]  /*b210*/  FSEL R50, R50, -INF , !P5 ;  /* 0xff80000032327808 */ /* 0x000fe40006800000 */
[----:B------:R-:W-:-:S02]  /*b220*/  FSEL R143, R49, -INF , !P1 ;  /* 0xff800000318f7808 */ /* 0x000fc40004800000 */
[C---:B------:R-:W-:Y:S02]  /*b230*/  ISETP.GE.AND P5, PT, R2.reuse, R252, PT ;  /* 0x000000fc0200720c */ /* 0x040fe40003fa6270 */
[C---:B------:R-:W-:Y:S02]  /*b240*/  ISETP.GE.AND P1, PT, R2.reuse, R251, PT ;  /* 0x000000fb0200720c */ /* 0x040fe40003f26270 */
[C---:B------:R-:W-:Y:S02]  /*b250*/  ISETP.LT.OR P0, PT, R2.reuse, R245, P0 ;  /* 0x000000f50200720c */ /* 0x040fe40000701670 */
[C---:B------:R-:W-:Y:S02]  /*b260*/  ISETP.LT.OR P5, PT, R2.reuse, R248, P5 ;  /* 0x000000f80200720c */ /* 0x040fe40002fa1670 */
[----:B------:R-:W-:Y:S02]  /*b270*/  ISETP.LT.OR P1, PT, R2, R247, P1 ;  /* 0x000000f70200720c */ /* 0x000fe40000f21670 */
[----:B------:R-:W-:-:S02]  /*b280*/  FSEL R244, R55, -INF , !P6 ;  /* 0xff80000037f47808 */ /* 0x000fc40007000000 */
[----:B------:R-:W-:Y:S02]  /*b290*/  FSEL R67, R33, -INF , !P4 ;  /* 0xff80000021437808 */ /* 0x000fe40006000000 */
[----:B------:R-:W-:Y:S02]  /*b2a0*/  FSEL R2, R51, -INF , !P0 ;  /* 0xff80000033027808 */ /* 0x000fe40004000000 */
[C---:B------:R-:W-:Y:S02]  /*b2b0*/  ISETP.GE.AND P6, PT, R3.reuse, R252, PT ;  /* 0x000000fc0300720c */ /* 0x040fe40003fc6270 */
[C---:B------:R-:W-:Y:S01]  /*b2c0*/  ISETP.GE.AND P4, PT, R3.reuse, R251, PT ;  /* 0x000000fb0300720c */ /* 0x040fe20003f86270 */
[----:B------:R1:W-:Y:S01]  /*b2d0*/  STL [R1+0x4], R2 ;  /* 0x0000040201007387 */ /* 0x0003e20000100800 */
[C---:B------:R-:W-:Y:S02]  /*b2e0*/  ISETP.LT.OR P6, PT, R3.reuse, R248, P6 ;  /* 0x000000f80300720c */ /* 0x040fe400037c1670 */
[----:B------:R-:W-:-:S02]  /*b2f0*/  ISETP.LT.OR P4, PT, R3, R247, P4 ;  /* 0x000000f70300720c */ /* 0x000fc40002781670 */
[----:B------:R-:W-:Y:S02]  /*b300*/  IADD3 R3, R0, 0x30, RZ ;  /* 0x0000003000037810 */ /* 0x000fe40007ffe0ff */
[----:B------:R-:W-:Y:S02]  /*b310*/  FSEL R34, R28, -INF , !P6 ;  /* 0xff8000001c227808 */ /* 0x000fe40007000000 */
[----:B------:R-:W-:Y:S02]  /*b320*/  FSEL R33, R29, -INF , !P5 ;  /* 0xff8000001d217808 */ /* 0x000fe40006800000 */
[----:B------:R-:W-:Y:S02]  /*b330*/  FSEL R210, R31, -INF , !P1 ;  /* 0xff8000001fd27808 */ /* 0x000fe40004800000 */
[C---:B------:R-:W-:Y:S02]  /*b340*/  ISETP.GE.AND P5, PT, R3.reuse, R252, PT ;  /* 0x000000fc0300720c */ /* 0x040fe40003fa6270 */
[----:B------:R-:W-:-:S02]  /*b350*/  ISETP.GE.AND P1, PT, R3, R251, PT ;  /* 0x000000fb0300720c */ /* 0x000fc40003f26270 */
[C---:B------:R-:W-:Y:S02]  /*b360*/  ISETP.LT.OR P5, PT, R3.reuse, R248, P5 ;  /* 0x000000f80300720c */ /* 0x040fe40002fa1670 */
[----:B------:R-:W-:Y:S02]  /*b370*/  ISETP.LT.OR P1, PT, R3, R247, P1 ;  /* 0x000000f70300720c */ /* 0x000fe40000f21670 */
[----:B------:R-:W-:Y:S02]  /*b380*/  FSEL R211, R30, -INF , !P4 ;  /* 0xff8000001ed37808 */ /* 0x000fe40006000000 */
[----:B------:R-:W-:Y:S02]  /*b390*/  FSEL R31, R56, -INF , !P5 ;  /* 0xff800000381f7808 */ /* 0x000fe40006800000 */
[----:B-1----:R-:W-:Y:S02]  /*b3a0*/  IADD3 R2, R0, 0x31, RZ ;  /* 0x0000003100027810 */ /* 0x002fe40007ffe0ff */
[----:B------:R-:W-:-:S02]  /*b3b0*/  FSEL R214, R58, -INF , !P1 ;  /* 0xff8000003ad67808 */ /* 0x000fc40004800000 */
[C---:B------:R-:W-:Y:S02]  /*b3c0*/  ISETP.GE.AND P6, PT, R2.reuse, R252, PT ;  /* 0x000000fc0200720c */ /* 0x040fe40003fc6270 */
[----:B------:R-:W-:Y:S02]  /*b3d0*/  ISETP.GE.AND P0, PT, R3, R250, PT ;  /* 0x000000fa0300720c */ /* 0x000fe40003f06270 */
[C---:B------:R-:W-:Y:S02]  /*b3e0*/  ISETP.LT.OR P6, PT, R2.reuse, R248, P6 ;  /* 0x000000f80200720c */ /* 0x040fe400037c1670 */
[C---:B------:R-:W-:Y:S02]  /*b3f0*/  ISETP.GE.AND P5, PT, R2.reuse, R251, PT ;  /* 0x000000fb0200720c */ /* 0x040fe40003fa6270 */
[----:B------:R-:W-:Y:S02]  /*b400*/  FSEL R30, R57, -INF , !P6 ;  /* 0xff800000391e7808 */ /* 0x000fe40007000000 */
[----:B------:R-:W-:-:S02]  /*b410*/  ISETP.GE.AND P1, PT, R2, R250, PT ;  /* 0x000000fa0200720c */ /* 0x000fc40003f26270 */
[C---:B------:R-:W-:Y:S02]  /*b420*/  ISETP.GE.AND P6, PT, R2.reuse, R249, PT ;  /* 0x000000f90200720c */ /* 0x040fe40003fc6270 */
[-C--:B------:R-:W-:Y:S02]  /*b430*/  ISETP.LT.OR P0, PT, R3, R246.reuse, P0 ;  /* 0x000000f60300720c */ /* 0x080fe40000701670 */
[C---:B------:R-:W-:Y:S02]  /*b440*/  ISETP.LT.OR P5, PT, R2.reuse, R247, P5 ;  /* 0x000000f70200720c */ /* 0x040fe40002fa1670 */
[C---:B------:R-:W-:Y:S02]  /*b450*/  ISETP.LT.OR P1, PT, R2.reuse, R246, P1 ;  /* 0x000000f60200720c */ /* 0x040fe40000f21670 */
[----:B------:R-:W-:Y:S02]  /*b460*/  ISETP.LT.OR P6, PT, R2, R245, P6 ;  /* 0x000000f50200720c */ /* 0x000fe400037c1670 */
[----:B------:R-:W-:-:S02]  /*b470*/  IADD3 R2, R0, 0x38, RZ ;  /* 0x0000003800027810 */ /* 0x000fc40007ffe0ff */
[----:B------:R-:W-:Y:S02]  /*b480*/  FSEL R215, R44, -INF , !P0 ;  /* 0xff8000002cd77808 */ /* 0x000fe40004000000 */
[----:B------:R-:W-:Y:S02]  /*b490*/  ISETP.GE.AND P0, PT, R2, R252, PT ;  /* 0x000000fc0200720c */ /* 0x000fe40003f06270 */
[----:B------:R-:W-:Y:S02]  /*b4a0*/  IADD3 R0, R0, 0x39, RZ ;  /* 0x0000003900007810 */ /* 0x000fe40007ffe0ff */
[----:B------:R-:W-:Y:S02]  /*b4b0*/  ISETP.LT.OR P0, PT, R2, R248, P0 ;  /* 0x000000f80200720c */ /* 0x000fe40000701670 */
[----:B------:R-:W-:Y:S02]  /*b4c0*/  ISETP.GE.AND P4, PT, R3, R249, PT ;  /* 0x000000f90300720c */ /* 0x000fe40003f86270 */
[----:B------:R-:W-:-:S02]  /*b4d0*/  FSEL R29, R8, -INF , !P0 ;  /* 0xff800000081d7808 */ /* 0x000fc40004000000 */
[C---:B------:R-:W-:Y:S02]  /*b4e0*/  ISETP.GE.AND P0, PT, R0.reuse, R250, PT ;  /* 0x000000fa0000720c */ /* 0x040fe40003f06270 */
[----:B------:R-:W-:Y:S02]  /*b4f0*/  ISETP.LT.OR P4, PT, R3, R245, P4 ;  /* 0x000000f50300720c */ /* 0x000fe40002781670 */
[----:B------:R-:W-:Y:S02]  /*b500*/  ISETP.LT.OR P0, PT, R0, R246, P0 ;  /* 0x000000f60000720c */ /* 0x000fe40000701670 */
[----:B------:R-:W-:Y:S02]  /*b510*/  FSEL R223, R46, -INF , !P4 ;  /* 0xff8000002edf7808 */ /* 0x000fe40006000000 */
[----:B------:R-:W-:Y:S02]  /*b520*/  FSEL R213, R45, -INF , !P1 ;  /* 0xff8000002dd57808 */ /* 0x000fe40004800000 */
[----:B------:R-:W-:-:S02]  /*b530*/  ISETP.GE.AND P4, PT, R2, R250, PT ;  /* 0x000000fa0200720c */ /* 0x000fc40003f86270 */
[C---:B------:R-:W-:Y:S02]  /*b540*/  ISETP.GE.AND P1, PT, R2.reuse, R249, PT ;  /* 0x000000f90200720c */ /* 0x040fe40003f26270 */
[----:B------:R-:W-:Y:S02]  /*b550*/  FSEL R38, R17, -INF , !P0 ;  /* 0xff80000011267808 */ /* 0x000fe40004000000 */
[----:B------:R-:W-:Y:S02]  /*b560*/  PLOP3.LUT P0, PT, PT, PT, UP0, 0x80, 0x0 ;  /* 0x000000000000781c */ /* 0x000fe40003f0f008 */
[C---:B------:R-:W-:Y:S02]  /*b570*/  ISETP.LT.OR P4, PT, R2.reuse, R246, P4 ;  /* 0x000000f60200720c */ /* 0x040fe40002781670 */
[----:B------:R-:W-:Y:S02]  /*b580*/  ISETP.LT.OR P1, PT, R2, R245, P1 ;  /* 0x000000f50200720c */ /* 0x000fe40000f21670 */
[----:B------:R-:W-:-:S02]  /*b590*/  FSEL R209, R59, -INF , !P5 ;  /* 0xff8000003bd17808 */ /* 0x000fc40006800000 */
[----:B------:R-:W-:Y:S02]  /*b5a0*/  FSEL R219, R47, -INF , !P6 ;  /* 0xff8000002fdb7808 */ /* 0x000fe40007000000 */
[----:B------:R-:W-:Y:S02]  /*b5b0*/  FSEL R208, R16, -INF , !P4 ;  /* 0xff80000010d07808 */ /* 0x000fe40006000000 */
[----:B------:R-:W-:Y:S02]  /*b5c0*/  FSEL R216, R18, -INF , !P1 ;  /* 0xff80000012d87808 */ /* 0x000fe40004800000 */
[-C--:B------:R-:W-:Y:S02]  /*b5d0*/  ISETP.GE.AND P5, PT, R2, R251.reuse, PT ;  /* 0x000000fb0200720c */ /* 0x080fe40003fa6270 */
[C---:B------:R-:W-:Y:S02]  /*b5e0*/  ISETP.GE.AND P6, PT, R0.reuse, R252, PT ;  /* 0x000000fc0000720c */ /* 0x040fe40003fc6270 */
[----:B------:R-:W-:-:S02]  /*b5f0*/  ISETP.GE.AND P4, PT, R0, R251, PT ;  /* 0x000000fb0000720c */ /* 0x000fc40003f86270 */
[----:B------:R-:W-:Y:S02]  /*b600*/  ISETP.GE.AND P1, PT, R0, R249, PT ;  /* 0x000000f90000720c */ /* 0x000fe40003f26270 */
[-C--:B------:R-:W-:Y:S02]  /*b610*/  ISETP.LT.OR P5, PT, R2, R247.reuse, P5 ;  /* 0x000000f70200720c */ /* 0x080fe40002fa1670 */
[C---:B------:R-:W-:Y:S02]  /*b620*/  ISETP.LT.OR P6, PT, R0.reuse, R248, P6 ;  /* 0x000000f80000720c */ /* 0x040fe400037c1670 */
[C---:B------:R-:W-:Y:S02]  /*b630*/  ISETP.LT.OR P4, PT, R0.reuse, R247, P4 ;  /* 0x000000f70000720c */ /* 0x040fe40002781670 */
[----:B------:R-:W-:Y:S02]  /*b640*/  ISETP.LT.OR P1, PT, R0, R245, P1 ;  /* 0x000000f50000720c */ /* 0x000fe40000f21670 */
[----:B------:R-:W-:-:S02]  /*b650*/  FSEL R37, R10, -INF , !P5 ;  /* 0xff8000000a257808 */ /* 0x000fc40006800000 */
[----:B------:R-:W-:Y:S02]  /*b660*/  FSEL R212, R19, -INF , !P1 ;  /* 0xff80000013d47808 */ /* 0x000fe40004800000 */
[----:B------:R-:W-:Y:S02]  /*b670*/  FSEL R28, R9, -INF , !P6 ;  /* 0xff800000091c7808 */ /* 0x000fe40007000000 */
[----:B------:R-:W-:Y:S01]  /*b680*/  FSEL R32, R11, -INF , !P4 ;  /* 0xff8000000b207808 */ /* 0x000fe20006000000 */
[----:B------:R-:W-:Y:S05]  /*b690*/  @!P0 BRA `(.L_x_559) ;  /* 0x0000050000008947 */ /* 0x000fea0003800000 */
[----:B------:R-:W2:Y:S04]  /*b6a0*/  LDL.64 R48, [R1+0x60] ;  /* 0x0000600001307983 */ /* 0x000ea80000100a00 */
[----:B------:R-:W3:Y:S01]  /*b6b0*/  LDL.64 R4, [R1+0x58] ;  /* 0x0000580001047983 */ /* 0x000ee20000100a00 */
[----:B------:R-:W-:Y:S01]  /*b6c0*/  UIADD3 UR16, UR8, -0x3, URZ ;  /* 0xfffffffd08107890 */ /* 0x000fe2000fffe03f */
[----:B------:R-:W-:Y:S01]  /*b6d0*/  BSSY B0, `(.L_x_560) ;  /* 0x000004b000007945 */ /* 0x000fe20003800000 */
[----:B------:R-:W-:Y:S01]  /*b6e0*/  ULDC.64 UR4, c[0x0][0x198] ;  /* 0x0000660000047ab9 */ /* 0x000fe20000000a00 */
[----:B------:R1:W-:Y:S01]  /*b6f0*/  @P3 STS.128 [R243+0x8000], RZ ;  /* 0x008000fff3003388 */ /* 0x0003e20000000c00 */
[----:B------:R-:W-:-:S02]  /*b700*/  USHF.R.S32.HI UR15, URZ, 0x1f, UR16 ;  /* 0x0000001f3f0f7899 */ /* 0x000fc40008011410 */
[----:B------:R-:W-:Y:S02]  /*b710*/  UIMAD.WIDE.U32 UR24, UR16, UR4, URZ ;  /* 0x00000004101872a5 */ /* 0x000fe4000f8e003f */
[----:B------:R-:W-:-:S04]  /*b720*/  UIMAD UR15, UR15, UR4, URZ ;  /* 0x000000040f0f72a4 */ /* 0x000fc8000f8e023f */
[----:B------:R-:W-:Y:S01]  /*b730*/  UIMAD UR5, UR16, UR5, UR15 ;  /* 0x00000005100572a4 */ /* 0x000fe2000f8e020f */
[----:B------:R-:W-:Y:S02]  /*b740*/  IMAD.U32 R0, RZ, RZ, UR24 ;  /* 0x00000018ff007e24 */ /* 0x000fe4000f8e00ff */
[----:B------:R-:W-:Y:S01]  /*b750*/  IMAD.U32 R3, RZ, RZ, UR24 ;  /* 0x00000018ff037e24 */ /* 0x000fe2000f8e00ff */
[----:B------:R-:W-:-:S06]  /*b760*/  UIADD3 UR5, UR25, UR5, URZ ;  /* 0x0000000519057290 */ /* 0x000fcc000fffe03f */
[----:B------:R-:W-:Y:S01]  /*b770*/  IMAD.U32 R2, RZ, RZ, UR5 ;  /* 0x00000005ff027e24 */ /* 0x000fe2000f8e00ff */
[----:B--2---:R-:W-:-:S04]  /*b780*/  LEA R0, P1, R0, R48, 0x6 ;  /* 0x0000003000007211 */ /* 0x004fc800078230ff */
[----:B---3--:R-:W-:Y:S02]  /*b790*/  LEA.HI.X R2, R3, R5, R2, 0x6, P1 ;  /* 0x0000000503027211 */ /* 0x008fe400008f3402 */
[----:B------:R-:W-:-:S04]  /*b7a0*/  @!P3 LEA R4, P1, R0, c[0x0][0x168], 0x1 ;  /* 0x00005a000004ba11 */ /* 0x000fc800078208ff */
[----:B------:R-:W-:-:S05]  /*b7b0*/  @!P3 LEA.HI.X R5, R0, c[0x0][0x16c], R2, 0x1, P1 ;  /* 0x00005b000005ba11 */ /* 0x000fca00008f0c02 */
[----:B------:R-:W-:Y:S01]  /*b7c0*/  @!PT LDS RZ, [RZ] ;  /* 0x00000000fffff984 */ /* 0x000fe20000000800 */
[----:B------:R-:W-:Y:S01]  /*b7d0*/  @!PT LDS RZ, [RZ] ;  /* 0x00000000fffff984 */ /* 0x000fe20000000800 */
[----:B------:R-:W-:Y:S01]  /*b7e0*/  @!PT LDS RZ, [RZ] ;  /* 0x00000000fffff984 */ /* 0x000fe20000000800 */
[----:B------:R2:W-:Y:S04]  /*b7f0*/  @!P3 LDGSTS.E.BYPASS.LTC128B.128 [R243+0x8000], [R4.64] ;  /* 0x0800000004f3bfae */ /* 0x0005e8000b901d52 */
[----:B------:R1:W-:Y:S01]  /*b800*/  @P2 STS.128 [R243+0xa000], RZ ;  /* 0x00a000fff3002388 */ /* 0x0003e20000000c00 */
[----:B--2---:R-:W-:-:S04]  /*b810*/  @!P2 LEA R4, P1, R0, c[0x0][0x168], 0x1 ;  /* 0x00005a000004aa11 */ /* 0x004fc800078208ff */
[C---:B------:R-:W-:Y:S02]  /*b820*/  @!P2 LEA.HI.X R5, R0.reuse, c[0x0][0x16c], R2, 0x1, P1 ;  /* 0x00005b000005aa11 */ /* 0x040fe400008f0c02 */
[----:B------:R-:W-:-:S03]  /*b830*/  IADD3 R0, P1, R0, UR7, RZ ;  /* 0x0000000700007c10 */ /* 0x000fc6000ff3e0ff */
[----:B------:R-:W-:Y:S01]  /*b840*/  @!PT LDS RZ, [RZ] ;  /* 0x00000000fffff984 */ /* 0x000fe20000000800 */
[----:B------:R-:W-:Y:S01]  /*b850*/  @!PT LDS RZ, [RZ] ;  /* 0x00000000fffff984 */ /* 0x000fe20000000800 */
[----:B------:R-:W-:Y:S01]  /*b860*/  @!PT LDS RZ, [RZ] ;  /* 0x00000000fffff984 */ /* 0x000fe20000000800 */
[----:B------:R2:W-:Y:S01]  /*b870*/  @!P2 LDGSTS.E.BYPASS.LTC128B.128 [R243+0xa000], [R4.64+0x80] ;  /* 0x0a00008004f3afae */ /* 0x0005e2000b901d52 */
[----:B------:R-:W-:-:S03]  /*b880*/  IADD3.X R2, R2, UR12, RZ, P1, !PT ;  /* 0x0000000c02027c10 */ /* 0x000fc60008ffe4ff */
[----:B------:R1:W-:Y:S01]  /*b890*/  @P3 STS.128 [R243+0x8800], RZ ;  /* 0x008800fff3003388 */ /* 0x0003e20000000c00 */
[----:B--2---:R-:W-:-:S04]  /*b8a0*/  @!P3 LEA R4, P1, R0, c[0x0][0x168], 0x1 ;  /* 0x00005a000004ba11 */ /* 0x004fc800078208ff */
        /* <DEDUP_REMOVED lines=28> */
[----:B------:R2:W-:Y:S04]  /*ba70*/  @!P2 LDGSTS.E.BYPASS.LTC128B.128 [R243+0xb000], [R4.64+0x80] ;  /* 0x0b00008004f3afae */ /* 0x0005e8000b901d52 */
[----:B------:R1:W-:Y:S01]  /*ba80*/  @P3 STS.128 [R243+0x9800], RZ ;  /* 0x009800fff3003388 */ /* 0x0003e20000000c00 */
[----:B--2---:R-:W-:Y:S02]  /*ba90*/  IADD3.X R4, R2, UR12, RZ, P1, !PT ;  /* 0x0000000c02047c10 */ /* 0x004fe40008ffe4ff */
        /* <DEDUP_REMOVED lines=14> */
.L_x_561:
[----:B------:R-:W-:Y:S05]  /*bb80*/  BSYNC B0 ;  /* 0x0000000000007941 */ /* 0x000fea0003800000 */
.L_x_560:
[----:B------:R-:W0:Y:S02]  /*bb90*/  LDGDEPBAR ;  /* 0x00000000000079af */ /* 0x000e240000000000 */
.L_x_559:
[----:B------:R2:W-:Y:S04]  /*bba0*/  STL [R1+0x7c], R232 ;  /* 0x00007ce801007387 */ /* 0x0005e80000100800 */
[----:B--2---:R-:W2:Y:S01]  /*bbb0*/  LDL.LU R232, [R1] ;  /* 0x0000000001e87983 */ /* 0x004ea20000300800 */
[----:B------:R-:W-:Y:S01]  /*bbc0*/  MOV R47, R133 ;  /* 0x00000085002f7202 */ /* 0x000fe20000000f00 */
[----:B------:R-:W-:Y:S01]  /*bbd0*/  IMAD.MOV.U32 R49, RZ, RZ, R6 ;  /* 0x000000ffff317224 */ /* 0x000fe200078e0006 */
[----:B------:R-:W-:Y:S01]  /*bbe0*/  MOV R48, R43 ;  /* 0x0000002b00307202 */ /* 0x000fe20000000f00 */
[----:B------:R-:W-:Y:S01]  /*bbf0*/  STL [R1+0x78], R231 ;  /* 0x000078e701007387 */ /* 0x000fe20000100800 */
[----:B------:R-:W-:-:S03]  /*bc00*/  MOV R35, R138 ;  /* 0x0000008a00237202 */ /* 0x000fc60000000f00 */
[----:B------:R-:W-:Y:S04]  /*bc10*/  STL [R1+0x74], R230 ;  /* 0x000074e601007387 */ /* 0x000fe80000100800 */
[----:B------:R3:W-:Y:S04]  /*bc20*/  STL [R1+0x70], R229 ;  /* 0x000070e501007387 */ /* 0x0007e80000100800 */
[----:B------:R-:W-:Y:S04]  /*bc30*/  STL [R1+0x6c], R224 ;  /* 0x00006ce001007387 */ /* 0x000fe80000100800 */
[----:B------:R-:W4:Y:S04]  /*bc40*/  LDL.LU R18, [R1+0x20] ;  /* 0x0000200001127983 */ /* 0x000f280000300800 */
[----:B---3--:R-:W3:Y:S01]  /*bc50*/  LDL.LU R229, [R1+0x4] ;  /* 0x0000040001e57983 */ /* 0x008ee20000300800 */
[----:B------:R-:W-:-:S04]  /*bc60*/  FMNMX.FTZ R0, R137, R7, !PT ;  /* 0x0000000789007209 */ /* 0x000fc80007810000 */
[----:B------:R-:W-:-:S04]  /*bc70*/  FMNMX.FTZ R0, R13, R0, !PT ;  /* 0x000000000d007209 */ /* 0x000fc80007810000 */
[----:B------:R-:W-:-:S04]  /*bc80*/  FMNMX.FTZ R0, R12, R0, !PT ;  /* 0x000000000c007209 */ /* 0x000fc80007810000 */
[----:B------:R-:W-:-:S04]  /*bc90*/  FMNMX.FTZ R0, R15, R0, !PT ;  /* 0x000000000f007209 */ /* 0x000fc80007810000 */
        /* <DEDUP_REMOVED lines=13> */
[----:B------:R-:W-:-:S04]  /*bd70*/  FMNMX.FTZ R0, R20, R0, !PT ;  /* 0x0000000014007209 */ /* 0x000fc80007810000 */
[----:B------:R-:W-:Y:S02]  /*bd80*/  FMNMX.FTZ R2, R23, R0, !PT ;  /* 0x0000000017027209 */ /* 0x000fe40007810000 */
[----:B------:R-:W-:Y:S02]  /*bd90*/  FMNMX.FTZ R0, R28, R3, !PT ;  /* 0x000000031c007209 */ /* 0x000fe40007810000 */
[----:B------:R-:W-:-:S03]  /*bda0*/  FMNMX.FTZ R2, R62, R2, !PT ;  /* 0x000000023e027209 */ /* 0x000fc60007810000 */
[----:B------:R-:W1:Y:S01]  /*bdb0*/  SHFL.BFLY PT, R5, R0, 0x2, 0x1f ;  /* 0x0c401f0000057f89 */ /* 0x000e6200000e0000 */
        /* <DEDUP_REMOVED lines=12> */
[----:B-1----:R-:W-:Y:S02]  /*be80*/  FMNMX.FTZ R2, R0, R5, !PT ;  /* 0x0000000500027209 */ /* 0x002fe40007810000 */
        /* <DEDUP_REMOVED lines=17> */
[----:B------:R-:W2:Y:S01]  /*bfa0*/  SHFL.BFLY PT, R4, R0, 0x2, 0x1f ;  /* 0x0c401f0000047f89 */ /* 0x000ea200000e0000 */
        /* <DEDUP_REMOVED lines=10> */
[----:B------:R-:W-:Y:S01]  /*c050*/  STL [R1+0x10], R138 ;  /* 0x0000108a01007387 */ /* 0x000fe20000100800 */
[----:B------:R-:W-:Y:S02]  /*c060*/  FSETP.NEU.FTZ.AND P6, PT, R138, -INF , PT ;  /* 0xff8000008a00780b */ /* 0x000fe40003fdd000 */
[----:B------:R-:W-:Y:S01]  /*c070*/  FMNMX.FTZ R3, R50, R3, !PT ;  /* 0x0000000332037209 */ /* 0x000fe20007810000 */
[----:B------:R-:W1:Y:S01]  /*c080*/  SHFL.BFLY PT, R6, R5, 0x2, 0x1f ;  /* 0x0c401f0005067f89 */ /* 0x000e6200000e0000 */
[----:B--2---:R-:W-:-:S02]  /*c090*/  FMNMX.FTZ R0, R0, R4, !PT ;  /* 0x0000000400007209 */ /* 0x004fc40007810000 */
[----:B---3--:R-:W-:Y:S01]  /*c0a0*/  FMNMX.FTZ R2, R229, R3, !PT ;  /* 0x00000003e5027209 */ /* 0x008fe20007810000 */
[----:B------:R-:W-:Y:S02]  /*c0b0*/  FMUL.FTZ R3, R138, c[0x0][0x23c] ;  /* 0x00008f008a037a20 */ /* 0x000fe40000410000 */
[----:B------:R-:W2:Y:S01]  /*c0c0*/  SHFL.BFLY PT, R8, R0, 0x1, 0x1f ;  /* 0x0c201f0000087f89 */ /* 0x000ea200000e0000 */
[----:B------:R-:W-:Y:S02]  /*c0d0*/  FMNMX.FTZ R2, R223, R2, !PT ;  /* 0x00000002df027209 */ /* 0x000fe40007810000 */
[----:B------:R-:W-:Y:S02]  /*c0e0*/  FSEL R3, R3, RZ, P6 ;  /* 0x000000ff03037208 */ /* 0x000fe40003000000 */
[----:B------:R-:W-:-:S04]  /*c0f0*/  FMNMX.FTZ R2, R219, R2, !PT ;  /* 0x00000002db027209 */ /* 0x000fc80007810000 */
[----:B------:R-:W-:-:S04]  /*c100*/  FMNMX.FTZ R2, R216, R2, !PT ;  /* 0x00000002d8027209 */ /* 0x000fc80007810000 */
[----:B------:R-:W-:Y:S01]  /*c110*/  FMNMX.FTZ R4, R212, R2, !PT ;  /* 0x00000002d4047209 */ /* 0x000fe20007810000 */
[----:B------:R-:W-:Y:S01]  /*c120*/  FFMA.FTZ R2, R7, c[0x0][0x23c], -R3 ;  /* 0x00008f0007027a23 */ /* 0x000fe20000010803 */
[----:B-1----:R-:W-:-:S03]  /*c130*/  FMNMX.FTZ R5, R5, R6, !PT ;  /* 0x0000000605057209 */ /* 0x002fc60007810000 */
[----:B------:R1:W-:Y:S01]  /*c140*/  MUFU.EX2 R10, R2 ;  /* 0x00000002000a7308 */ /* 0x0003e20000000800 */
[----:B------:R-:W3:Y:S04]  /*c150*/  SHFL.BFLY PT, R6, R4, 0x2, 0x1f ;  /* 0x0c401f0004067f89 */ /* 0x000ee800000e0000 */
[----:B------:R-:W4:Y:S01]  /*c160*/  SHFL.BFLY PT, R7, R5, 0x1, 0x1f ;  /* 0x0c201f0005077f89 */ /* 0x000f2200000e0000 */
[----:B--2---:R-:W-:Y:S01]  /*c170*/  FMNMX.FTZ R19, R0, R8, !PT ;  /* 0x0000000800137209 */ /* 0x004fe20007810000 */
[----:B------:R-:W-:-:S03]  /*c180*/  FFMA.FTZ R0, R12, c[0x0][0x23c], -R3 ;  /* 0x00008f000c007a23 */ /* 0x000fc60000010803 */
[----:B------:R-:W-:Y:S01]  /*c190*/  FSETP.NEU.FTZ.AND P5, PT, R19, -INF , PT ;  /* 0xff8000001300780b */ /* 0x000fe20003fbd000 */
[----:B------:R2:W-:Y:S01]  /*c1a0*/  MUFU.EX2 R17, R0 ;  /* 0x0000000000117308 */ /* 0x0005e20000000800 */
[----:B------:R-:W-:Y:S01]  /*c1b0*/  STL [R1+0x1c], R19 ;  /* 0x00001c1301007387 */ /* 0x000fe20000100800 */
[----:B-1----:R-:W-:-:S06]  /*c1c0*/  FFMA.FTZ R2, R13, c[0x0][0x23c], -R3 ;  /* 0x00008f000d027a23 */ /* 0x002fcc0000010803 */
[----:B------:R1:W-:Y:S01]  /*c1d0*/  MUFU.EX2 R11, R2 ;  /* 0x00000002000b7308 */ /* 0x0003e20000000800 */
[----:B---3--:R-:W-:Y:S01]  /*c1e0*/  FMNMX.FTZ R4, R4, R6, !PT ;  /* 0x0000000604047209 */ /* 0x008fe20007810000 */
[----:B--2---:R-:W-:Y:S01]  /*c1f0*/  FFMA.FTZ R0, R15, c[0x0][0x23c], -R3 ;  /* 0x00008f000f007a23 */ /* 0x004fe20000010803 */
[----:B----4-:R-:W-:-:S03]  /*c200*/  FMNMX.FTZ R53, R5, R7, !PT ;  /* 0x0000000705357209 */ /* 0x010fc60007810000 */
[----:B------:R-:W2:Y:S02]  /*c210*/  SHFL.BFLY PT, R6, R4, 0x1, 0x1f ;  /* 0x0c201f0004067f89 */ /* 0x000ea400000e0000 */
[----:B------:R3:W-:Y:S01]  /*c220*/  MUFU.EX2 R141, R0 ;  /* 0x00000000008d7308 */ /* 0x0007e20000000800 */
[----:B------:R-:W-:Y:S01]  /*c230*/  FSETP.NEU.FTZ.AND P4, PT, R53, -INF , PT ;  /* 0xff8000003500780b */ /* 0x000fe20003f9d000 */
[----:B------:R-:W-:Y:S01]  /*c240*/  STL [R1+0x18], R53 ;  /* 0x0000183501007387 */ /* 0x000fe20000100800 */
[----:B-1----:R-:W-:-:S05]  /*c250*/  FMUL.FTZ R2, R19, c[0x0][0x23c] ;  /* 0x00008f0013027a20 */ /* 0x002fca0000410000 */
[----:B------:R-:W-:-:S05]  /*c260*/  FSEL R2, R2, RZ, P5 ;  /* 0x000000ff02027208 */ /* 0x000fca0002800000 */
[--C-:B------:R-:W-:Y:S02]  /*c270*/  FFMA.FTZ R5, R20, c[0x0][0x23c], -R2.reuse ;  /* 0x00008f0014057a23 */ /* 0x100fe40000010802 */
[----:B---3--:R-:W-:Y:S02]  /*c280*/  FFMA.FTZ R0, R14, c[0x0][0x23c], -R2 ;  /* 0x00008f000e007a23 */ /* 0x008fe40000010802 */
[----:B------:R1:W-:Y:S01]  /*c290*/  MUFU.EX2 R45, R5 ;  /* 0x00000005002d7308 */ /* 0x0003e20000000800 */
[----:B--2---:R-:W-:-:S07]  /*c2a0*/  FMNMX.FTZ R46, R4, R6, !PT ;  /* 0x00000006042e7209 */ /* 0x004fce0007810000 */
[----:B------:R2:W-:Y:S01]  /*c2b0*/  MUFU.EX2 R9, R0 ;  /* 0x0000000000097308 */ /* 0x0005e20000000800 */
[----:B------:R-:W-:Y:S01]  /*c2c0*/  STL [R1+0x14], R46 ;  /* 0x0000142e01007387 */ /* 0x000fe20000100800 */
[C---:B------:R-:W-:Y:S01]  /*c2d0*/  FMUL.FTZ R12, R46.reuse, c[0x0][0x23c] ;  /* 0x00008f002e0c7a20 */ /* 0x040fe20000410000 */
[----:B------:R-:W-:-:S04]  /*c2e0*/  FSETP.NEU.FTZ.AND P1, PT, R46, -INF , PT ;  /* 0xff8000002e00780b */ /* 0x000fc80003f3d000 */
[----:B------:R-:W-:Y:S01]  /*c2f0*/  FSEL R12, R12, RZ, P1 ;  /* 0x000000ff0c0c7208 */ /* 0x000fe20000800000 */
[----:B-1----:R-:W-:-:S04]  /*c300*/  FFMA.FTZ R5, R23, c[0x0][0x23c], -R2 ;  /* 0x00008f0017057a23 */ /* 0x002fc80000010802 */
[----:B------:R-:W-:Y:S01]  /*c310*/  MUFU.EX2 R16, R5 ;  /* 0x0000000500107308 */ /* 0x000fe20000000800 */
[----:B--2---:R-:W-:-:S07]  /*c320*/  FFMA.FTZ R0, R21, c[0x0][0x23c], -R2 ;  /* 0x00008f0015007a23 */ /* 0x004fce0000010802 */
[----:B------:R1:W-:Y:S02]  /*c330*/  MUFU.EX2 R43, R0 ;  /* 0x00000000002b7308 */ /* 0x0003e40000000800 */
[----:B-1----:R-:W-:-:S05]  /*c340*/  FMUL.FTZ R0, R53, c[0x0][0x23c] ;  /* 0x00008f0035007a20 */ /* 0x002fca0000410000 */
[----:B------:R-:W-:-:S05]  /*c350*/  FSEL R0, R0, RZ, P4 ;  /* 0x000000ff00007208 */ /* 0x000fca0002000000 */
[--C-:B------:R-:W-:Y:S02]  /*c360*/  FFMA.FTZ R5, R22, c[0x0][0x23c], -R0.reuse ;  /* 0x00008f0016057a23 */ /* 0x100fe40000010800 */
[----:B------:R-:W-:Y:S02]  /*c370*/  FFMA.FTZ R4, R26, c[0x0][0x23c], -R0 ;  /* 0x00008f001a047a23 */ /* 0x000fe40000010800 */
[----:B------:R1:W-:Y:S08]  /*c380*/  MUFU.EX2 R15, R5 ;  /* 0x00000005000f7308 */ /* 0x0003f00000000800 */
[----:B------:R2:W-:Y:S01]  /*c390*/  MUFU.EX2 R231, R4 ;  /* 0x0000000400e77308 */ /* 0x0005e20000000800 */
[----:B-1----:R-:W-:-:S05]  /*c3a0*/  FSEL R5, R138, RZ, P6 ;  /* 0x000000ff8a057208 */ /* 0x002fca0003000000 */
[----:B------:R-:W-:Y:S01]  /*c3b0*/  FADD.FTZ R5, R137, -R5 ;  /* 0x8000000589057221 */ /* 0x000fe20000010000 */
[----:B------:R-:W-:Y:S01]  /*c3c0*/  MOV R137, R53 ;  /* 0x0000003500897202 */ /* 0x000fe20000000f00 */
[--C-:B--2---:R-:W-:Y:S02]  /*c3d0*/  FFMA.FTZ R4, R25, c[0x0][0x23c], -R0.reuse ;  /* 0x00008f0019047a23 */ /* 0x104fe40000010800 */
[----:B------:R-:W-:Y:S02]  /*c3e0*/  FMUL.FTZ R5, R5, c[0x0][0x23c] ;  /* 0x00008f0005057a20 */ /* 0x000fe40000410000 */
[----:B------:R1:W-:Y:S08]  /*c3f0*/  MUFU.EX2 R44, R4 ;  /* 0x00000004002c7308 */ /* 0x0003f00000000800 */
[----:B------:R-:W2:Y:S01]  /*c400*/  MUFU.EX2 R5, R5 ;  /* 0x0000000500057308 */ /* 0x000ea20000000800 */
[----:B-1----:R-:W-:-:S07]  /*c410*/  FFMA.FTZ R4, R27, c[0x0][0x23c], -R0 ;  /* 0x00008f001b047a23 */ /* 0x002fce0000010800 */
[----:B------:R1:W-:Y:S01]  /*c420*/  MUFU.EX2 R51, R4 ;  /* 0x0000000400337308 */ /* 0x0003e20000000800 */
[----:B--2---:R-:W-:Y:S02]  /*c430*/  FFMA.FTZ R224, R18, R5, R10 ;  /* 0x0000000512e07223 */ /* 0x004fe4000001000a */
[----:B------:R-:W2:Y:S01]  /*c440*/  LDL.LU R18, [R1+0x38] ;  /* 0x0000380001127983 */ /* 0x000ea20000300800 */
[----:B-1----:R-:W-:-:S04]  /*c450*/  FFMA.FTZ R4, R24, c[0x0][0x23c], -R12 ;  /* 0x00008f0018047a23 */ /* 0x002fc8000001080c */
[----:B------:R1:W-:Y:S01]  /*c460*/  MUFU.EX2 R39, R4 ;  /* 0x0000000400277308 */ /* 0x0003e20000000800 */
[-C--:B------:R-:W-:Y:S02]  /*c470*/  FMUL.FTZ R148, R148, R5.reuse ;  /* 0x0000000594947220 */ /* 0x080fe40000410000 */
[-C--:B------:R-:W-:Y:S02]  /*c480*/  FMUL.FTZ R149, R149, R5.reuse ;  /* 0x0000000595957220 */ /* 0x080fe40000410000 */
[-C--:B------:R-:W-:Y:S02]  /*c490*/  FMUL.FTZ R152, R152, R5.reuse ;  /* 0x0000000598987220 */ /* 0x080fe40000410000 */
[-C--:B------:R-:W-:Y:S02]  /*c4a0*/  FMUL.FTZ R153, R153, R5.reuse ;  /* 0x0000000599997220 */ /* 0x080fe40000410000 */
[----:B------:R-:W-:Y:S02]  /*c4b0*/  FMUL.FTZ R164, R164, R5 ;  /* 0x00000005a4a47220 */ /* 0x000fe40000410000 */
[----:B-1----:R-:W-:-:S02]  /*c4c0*/  FFMA.FTZ R4, R40, c[0x0][0x23c], -R12 ;  /* 0x00008f0028047a23 */ /* 0x002fc4000001080c */
[-C--:B------:R-:W-:Y:S02]  /*c4d0*/  FMUL.FTZ R165, R165, R5.reuse ;  /* 0x00000005a5a57220 */ /* 0x080fe40000410000 */
[----:B------:R1:W-:Y:S01]  /*c4e0*/  MUFU.EX2 R133, R4 ;  /* 0x0000000400857308 */ /* 0x0003e20000000800 */
        /* <DEDUP_REMOVED lines=8> */
[----:B-1----:R-:W-:Y:S02]  /*c570*/  FFMA.FTZ R4, R41, c[0x0][0x23c], -R12 ;  /* 0x00008f0029047a23 */ /* 0x002fe4000001080c */
[-C--:B------:R-:W-:Y:S02]  /*c580*/  FMUL.FTZ R200, R200, R5.reuse ;  /* 0x00000005c8c87220 */ /* 0x080fe40000410000 */
[-C--:B------:R-:W-:Y:S01]  /*c590*/  FMUL.FTZ R201, R201, R5.reuse ;  /* 0x00000005c9c97220 */ /* 0x080fe20000410000 */
[----:B------:R1:W-:Y:S01]  /*c5a0*/  MUFU.EX2 R142, R4 ;  /* 0x00000004008e7308 */ /* 0x0003e20000000800 */
[----:B------:R-:W-:-:S02]  /*c5b0*/  FMUL.FTZ R68, R68, R5 ;  /* 0x0000000544447220 */ /* 0x000fc40000410000 */
[-C--:B------:R-:W-:Y:S02]  /*c5c0*/  FMUL.FTZ R69, R69, R5.reuse ;  /* 0x0000000545457220 */ /* 0x080fe40000410000 */
[-C--:B------:R-:W-:Y:S02]  /*c5d0*/  FMUL.FTZ R80, R80, R5.reuse ;  /* 0x0000000550507220 */ /* 0x080fe40000410000 */
[-C--:B------:R-:W-:Y:S02]  /*c5e0*/  FMUL.FTZ R81, R81, R5.reuse ;  /* 0x0000000551517220 */ /* 0x080fe40000410000 */
[-C--:B------:R-:W-:Y:S02]  /*c5f0*/  FMUL.FTZ R84, R84, R5.reuse ;  /* 0x0000000554547220 */ /* 0x080fe40000410000 */
[-C--:B------:R-:W-:Y:S02]  /*c600*/  FMUL.FTZ R85, R85, R5.reuse ;  /* 0x0000000555557220 */ /* 0x080fe40000410000 */
[----:B------:R-:W-:-:S02]  /*c610*/  FMUL.FTZ R96, R96, R5 ;  /* 0x0000000560607220 */ /* 0x000fc40000410000 */
[-C--:B------:R-:W-:Y:S01]  /*c620*/  FMUL.FTZ R97, R97, R5.reuse ;  /* 0x0000000561617220 */ /* 0x080fe20000410000 */
[----:B-1----:R-:W-:Y:S01]  /*c630*/  FSEL R4, R19, RZ, P5 ;  /* 0x000000ff13047208 */ /* 0x002fe20002800000 */
[-C--:B------:R-:W-:Y:S02]  /*c640*/  FMUL.FTZ R100, R100, R5.reuse ;  /* 0x0000000564647220 */ /* 0x080fe40000410000 */
[-C--:B------:R-:W-:Y:S02]  /*c650*/  FMUL.FTZ R101, R101, R5.reuse ;  /* 0x0000000565657220 */ /* 0x080fe40000410000 */
[-C--:B------:R-:W-:Y:S02]  /*c660*/  FMUL.FTZ R112, R112, R5.reuse ;  /* 0x0000000570707220 */ /* 0x080fe40000410000 */
[-C--:B------:R-:W-:Y:S02]  /*c670*/  FMUL.FTZ R113, R113, R5.reuse ;  /* 0x0000000571717220 */ /* 0x080fe40000410000 */
[----:B------:R-:W-:-:S02]  /*c680*/  FMUL.FTZ R116, R116, R5 ;  /* 0x0000000574747220 */ /* 0x000fc40000410000 */
[-C--:B------:R-:W-:Y:S02]  /*c690*/  FMUL.FTZ R117, R117, R5.reuse ;  /* 0x0000000575757220 */ /* 0x080fe40000410000 */
[-C--:B------:R-:W-:Y:S02]  /*c6a0*/  FMUL.FTZ R40, R128, R5.reuse ;  /* 0x0000000580287220 */ /* 0x080fe40000410000 */
[----:B------:R-:W-:Y:S02]  /*c6b0*/  FMUL.FTZ R41, R129, R5 ;  /* 0x0000000581297220 */ /* 0x000fe40000410000 */
[----:B------:R-:W-:Y:S02]  /*c6c0*/  FFMA.FTZ R5, R42, c[0x0][0x23c], -R12 ;  /* 0x00008f002a057a23 */ /* 0x000fe4000001080c */
[----:B------:R-:W-:Y:S02]  /*c6d0*/  IMAD.MOV.U32 R42, RZ, RZ, R11 ;  /* 0x000000ffff2a7224 */ /* 0x000fe400078e000b */
[----:B------:R-:W3:Y:S01]  /*c6e0*/  LDL.LU R11, [R1+0x24] ;  /* 0x00002400010b7983 */ /* 0x000ee20000300800 */
[----:B------:R-:W-:Y:S01]  /*c6f0*/  FADD.FTZ R6, R136, -R4 ;  /* 0x8000000488067221 */ /* 0x000fe20000010000 */
[----:B------:R-:W-:-:S03]  /*c700*/  FSEL R4, R137, RZ, P4 ;  /* 0x000000ff89047208 */ /* 0x000fc60002000000 */
[----:B------:R-:W-:Y:S02]  /*c710*/  FMUL.FTZ R14, R6, c[0x0][0x23c] ;  /* 0x00008f00060e7a20 */ /* 0x000fe40000410000 */
[----:B------:R-:W-:Y:S01]  /*c720*/  FADD.FTZ R6, R135, -R4 ;  /* 0x8000000487067221 */ /* 0x000fe20000010000 */
[----:B------:R-:W-:-:S03]  /*c730*/  FSEL R4, R46, RZ, P1 ;  /* 0x000000ff2e047208 */ /* 0x000fc60000800000 */
[----:B------:R-:W-:Y:S01]  /*c740*/  FMUL.FTZ R7, R6, c[0x0][0x23c] ;  /* 0x00008f0006077a20 */ /* 0x000fe20000410000 */
[----:B------:R-:W-:Y:S01]  /*c750*/  MOV R129, R17 ;  /* 0x0000001100817202 */ /* 0x000fe20000000f00 */
[----:B------:R-:W-:Y:S01]  /*c760*/  FADD.FTZ R6, R134, -R4 ;  /* 0x8000000486067221 */ /* 0x000fe20000010000 */
[----:B------:R-:W-:Y:S01]  /*c770*/  MOV R136, R16 ;  /* 0x0000001000887202 */ /* 0x000fe20000000f00 */
[----:B------:R-:W1:Y:S02]  /*c780*/  MUFU.EX2 R4, R7 ;  /* 0x0000000700047308 */ /* 0x000e640000000800 */
[----:B------:R-:W-:-:S06]  /*c790*/  FMUL.FTZ R6, R6, c[0x0][0x23c] ;  /* 0x00008f0006067a20 */ /* 0x000fcc0000410000 */
[----:B------:R-:W4:Y:S08]  /*c7a0*/  MUFU.EX2 R14, R14 ;  /* 0x0000000e000e7308 */ /* 0x000f300000000800 */
[----:B------:R-:W4:Y:S08]  /*c7b0*/  MUFU.EX2 R13, R6 ;  /* 0x00000006000d7308 */ /* 0x000f300000000800 */
[----:B------:R4:W4:Y:S01]  /*c7c0*/  MUFU.EX2 R128, R5 ;  /* 0x0000000500807308 */ /* 0x0009220000000800 */
[----:B-1----:R-:W-:-:S02]  /*c7d0*/  FMUL.FTZ R144, R144, R4 ;  /* 0x0000000490907220 */ /* 0x002fc40000410000 */
        /* <DEDUP_REMOVED lines=32> */
[-C--:B----4-:R-:W-:Y:S01]  /*c9e0*/  FMUL.FTZ R150, R150, R14.reuse ;  /* 0x0000000e96967220 */ /* 0x090fe20000410000 */
[----:B------:R-:W-:Y:S01]  /*c9f0*/  F2FP.PACK_AB R10, R141, R129 ;  /* 0x000000818d0a723e */ /* 0x000fe200000000ff */
[----:B------:R-:W-:Y:S01]  /*ca00*/  FMUL.FTZ R151, R151, R14 ;  /* 0x0000000e97977220 */ /* 0x000fe20000410000 */
[----:B------:R-:W-:Y:S01]  /*ca10*/  F2FP.PACK_AB R5, R133, R39 ;  /* 0x000000278505723e */ /* 0x000fe200000000ff */
[-C--:B------:R-:W-:Y:S01]  /*ca20*/  FMUL.FTZ R146, R146, R13.reuse ;  /* 0x0000000d92927220 */ /* 0x080fe20000410000 */
[----:B------:R-:W-:Y:S01]  /*ca30*/  F2FP.PACK_AB R7, R128, R142 ;  /* 0x0000008e8007723e */ /* 0x000fe200000000ff */
[-C--:B------:R-:W-:Y:S02]  /*ca40*/  FMUL.FTZ R147, R147, R13.reuse ;  /* 0x0000000d93937220 */ /* 0x080fe40000410000 */
[----:B------:R-:W-:-:S02]  /*ca50*/  FMUL.FTZ R158, R158, R13 ;  /* 0x0000000d9e9e7220 */ /* 0x000fc40000410000 */
[-C--:B------:R-:W-:Y:S02]  /*ca60*/  FMUL.FTZ R159, R159, R13.reuse ;  /* 0x0000000d9f9f7220 */ /* 0x080fe40000410000 */
[-C--:B------:R-:W-:Y:S02]  /*ca70*/  FMUL.FTZ R154, R154, R14.reuse ;  /* 0x0000000e9a9a7220 */ /* 0x080fe40000410000 */
[-C--:B------:R-:W-:Y:S02]  /*ca80*/  FMUL.FTZ R155, R155, R14.reuse ;  /* 0x0000000e9b9b7220 */ /* 0x080fe40000410000 */
[-C--:B------:R-:W-:Y:S02]  /*ca90*/  FMUL.FTZ R162, R162, R13.reuse ;  /* 0x0000000da2a27220 */ /* 0x080fe40000410000 */
[----:B------:R-:W-:Y:S02]  /*caa0*/  FMUL.FTZ R163, R163, R13 ;  /* 0x0000000da3a37220 */ /* 0x000fe40000410000 */
[----:B------:R-:W-:-:S02]  /*cab0*/  FMUL.FTZ R166, R166, R14 ;  /* 0x0000000ea6a67220 */ /* 0x000fc40000410000 */
[----:B------:R-:W-:Y:S02]  /*cac0*/  FMUL.FTZ R167, R167, R14 ;  /* 0x0000000ea7a77220 */ /* 0x000fe40000410000 */
[-C--:B------:R-:W-:Y:S02]  /*cad0*/  FMUL.FTZ R174, R174, R13.reuse ;  /* 0x0000000daeae7220 */ /* 0x080fe40000410000 */
[----:B------:R-:W-:Y:S02]  /*cae0*/  FMUL.FTZ R175, R175, R13 ;  /* 0x0000000dafaf7220 */ /* 0x000fe40000410000 */
[----:B--2---:R-:W-:Y:S02]  /*caf0*/  FFMA.FTZ R134, R18, R4, R15 ;  /* 0x0000000412867223 */ /* 0x004fe4000001000f */
[----:B------:R-:W1:Y:S01]  /*cb00*/  LDSM.16.MT88.4 R16, [R225+0xc000] ;  /* 0x00c00000e110783b */ /* 0x000e620000004200 */
[----:B------:R-:W-:Y:S02]  /*cb10*/  F2FP.PACK_AB R4, R231, R15 ;  /* 0x0000000fe704723e */ /* 0x000fe400000000ff */
[----:B------:R-:W-:-:S04]  /*cb20*/  MOV R15, R51 ;  /* 0x00000033000f7202 */ /* 0x000fc80000000f00 */
[----:B------:R-:W-:-:S07]  /*cb30*/  F2FP.PACK_AB R6, R15, R44 ;  /* 0x0000002c0f06723e */ /* 0x000fce00000000ff */
[C---:B-1----:R-:W-:Y:S08]  /*cb40*/  HMMA.16816.F32 R144, R4.reuse, R16, R144 ;  /* 0x000000100490723c */ /* 0x042ff00000001890 */
[----:B------:R-:W-:Y:S01]  /*cb50*/  HMMA.16816.F32 R156, R4, R18, R156 ;  /* 0x00000012049c723c */ /* 0x000fe2000000189c */
[----:B---3--:R-:W-:Y:S01]  /*cb60*/  FFMA.FTZ R230, R11, R14, R9 ;  /* 0x0000000e0be67223 */ /* 0x008fe20000010009 */
[----:B------:R-:W-:-:S02]  /*cb70*/  F2FP.PACK_AB R9, R43, R9 ;  /* 0x000000092b09723e */ /* 0x000fc400000000ff */
[----:B------:R-:W-:-:S07]  /*cb80*/  F2FP.PACK_AB R11, R136, R45 ;  /* 0x0000002d880b723e */ /* 0x000fce00000000ff */
[C---:B------:R-:W-:Y:S08]  /*cb90*/  HMMA.16816.F32 R148, R8.reuse, R16, R148 ;  /* 0x000000100894723c */ /* 0x040ff00000001894 */
[----:B------:R-:W-:Y:S01]  /*cba0*/  HMMA.16816.F32 R56, R8, R18, R152 ;  /* 0x000000120838723c */ /* 0x000fe20000001898 */
[----:B------:R-:W1:Y:S01]  /*cbb0*/  LDSM.16.MT88.4 R16, [R226+0xc000] ;  /* 0x00c00000e210783b */ /* 0x000e620000004200 */
[----:B------:R-:W-:-:S02]  /*cbc0*/  FMUL.FTZ R170, R170, R14 ;  /* 0x0000000eaaaa7220 */ /* 0x000fc40000410000 */
[----:B------:R-:W-:Y:S01]  /*cbd0*/  FMUL.FTZ R171, R171, R14 ;  /* 0x0000000eabab7220 */ /* 0x000fe20000410000 */
[----:B------:R-:W-:Y:S01]  /*cbe0*/  MOV R27, R65 ;  /* 0x00000041001b7202 */ /* 0x000fe20000000f00 */
[----:B------:R-:W-:Y:S01]  /*cbf0*/  IMAD.MOV.U32 R26, RZ, RZ, R67 ;  /* 0x000000ffff1a7224 */ /* 0x000fe200078e0043 */
[----:B------:R-:W-:Y:S01]  /*cc00*/  MOV R20, R66 ;  /* 0x0000004200147202 */ /* 0x000fe20000000f00 */
[----:B------:R-:W-:Y:S01]  /*cc10*/  IMAD.MOV.U32 R23, RZ, RZ, R64 ;  /* 0x000000ffff177224 */ /* 0x000fe200078e0040 */
[----:B------:R-:W-:Y:S01]  /*cc20*/  MOV R25, R52 ;  /* 0x0000003400197202 */ /* 0x000fe20000000f00 */
[----:B------:R-:W-:Y:S01]  /*cc30*/  IMAD.MOV.U32 R152, RZ, RZ, R54 ;  /* 0x000000ffff987224 */ /* 0x000fe200078e0036 */
[----:B------:R-:W-:Y:S02]  /*cc40*/  MOV R22, R63 ;  /* 0x0000003f00167202 */ /* 0x000fe40000000f00 */
[----:B------:R-:W-:Y:S01]  /*cc50*/  MOV R135, R62 ;  /* 0x0000003e00877202 */ /* 0x000fe20000000f00 */
[-C--:B-1----:R-:W-:Y:S07]  /*cc60*/  HMMA.16816.F32 R64, R4, R16.reuse, R160 ;  /* 0x000000100440723c */ /* 0x082fee00000018a0 */
[----:B------:R-:W-:Y:S01]  /*cc70*/  MOV R160, R61 ;  /* 0x0000003d00a07202 */ /* 0x000fe20000000f00 */
[----:B------:R-:W-:Y:S01]  /*cc80*/  HMMA.16816.F32 R164, R8, R16, R164 ;  /* 0x0000001008a4723c */ /* 0x000fe200000018a4 */
[----:B------:R-:W-:-:S07]  /*cc90*/  MOV R163, R60 ;  /* 0x0000003c00a37202 */ /* 0x000fce0000000f00 */
[-C--:B------:R-:W-:Y:S08]  /*cca0*/  HMMA.16816.F32 R60, R4, R18.reuse, R172 ;  /* 0x00000012043c723c */ /* 0x080ff000000018ac */
[----:B------:R-:W-:Y:S01]  /*ccb0*/  HMMA.16816.F32 R52, R8, R18, R168 ;  /* 0x000000120834723c */ /* 0x000fe200000018a8 */
[----:B------:R-:W1:Y:S01]  /*ccc0*/  LDSM.16.MT88.4 R16, [R228+0xc000] ;  /* 0x00c00000e410783b */ /* 0x000e620000004200 */
[----:B------:R-:W-:-:S02]  /*ccd0*/  FMUL.FTZ R182, R182, R14 ;  /* 0x0000000eb6b67220 */ /* 0x000fc40000410000 */
[-C--:B------:R-:W-:Y:S02]  /*cce0*/  FMUL.FTZ R183, R183, R14.reuse ;  /* 0x0000000eb7b77220 */ /* 0x080fe40000410000 */
[-C--:B------:R-:W-:Y:S02]  /*ccf0*/  FMUL.FTZ R178, R178, R13.reuse ;  /* 0x0000000db2b27220 */ /* 0x080fe40000410000 */
[-C--:B------:R-:W-:Y:S02]  /*cd00*/  FMUL.FTZ R179, R179, R13.reuse ;  /* 0x0000000db3b37220 */ /* 0x080fe40000410000 */
[-C--:B------:R-:W-:Y:S02]  /*cd10*/  FMUL.FTZ R190, R190, R13.reuse ;  /* 0x0000000dbebe7220 */ /* 0x080fe40000410000 */
[----:B------:R-:W-:Y:S02]  /*cd20*/  FMUL.FTZ R191, R191, R13 ;  /* 0x0000000dbfbf7220 */ /* 0x000fe40000410000 */
[----:B------:R-:W-:-:S02]  /*cd30*/  FMUL.FTZ R186, R186, R14 ;  /* 0x0000000ebaba7220 */ /* 0x000fc40000410000 */
[----:B------:R-:W-:Y:S01]  /*cd40*/  FMUL.FTZ R187, R187, R14 ;  /* 0x0000000ebbbb7220 */ /* 0x000fe20000410000 */
[----:B------:R-:W-:Y:S01]  /*cd50*/  MOV R24, R49 ;  /* 0x0000003100187202 */ /* 0x000fe20000000f00 */
[----:B------:R-:W-:Y:S01]  /*cd60*/  IMAD.MOV.U32 R161, RZ, RZ, R45 ;  /* 0x000000ffffa17224 */ /* 0x000fe200078e002d */
[----:B------:R-:W-:Y:S02]  /*cd70*/  MOV R154, R48 ;  /* 0x00000030009a7202 */ /* 0x000fe40000000f00 */
[----:B------:R-:W-:Y:S02]  /*cd80*/  MOV R155, R47 ;  /* 0x0000002f009b7202 */ /* 0x000fe40000000f00 */
[----:B------:R-:W-:Y:S02]  /*cd90*/  MOV R153, R46 ;  /* 0x0000002e00997202 */ /* 0x000fe40000000f00 */
[----:B------:R-:W-:Y:S02]  /*cda0*/  MOV R21, R50 ;  /* 0x0000003200157202 */ /* 0x000fe40000000f00 */
[----:B------:R-:W-:Y:S01]  /*cdb0*/  MOV R162, R44 ;  /* 0x0000002c00a27202 */ /* 0x000fe20000000f00 */
        /* <DEDUP_REMOVED lines=12> */
[-C--:B------:R-:W-:Y:S01]  /*ce80*/  FMUL.FTZ R203, R203, R14.reuse ;  /* 0x0000000ecbcb7220 */ /* 0x080fe20000410000 */
[-C--:B-1----:R-:W-:Y:S08]  /*ce90*/  HMMA.16816.F32 R196, R8, R16.reuse, R196 ;  /* 0x0000001008c4723c */ /* 0x082ff000000018c4 */
[C---:B------:R-:W-:Y:S08]  /*cea0*/  HMMA.16816.F32 R192, R4.reuse, R16, R192 ;  /* 0x0000001004c0723c */ /* 0x040ff000000018c0 */
[-C--:B------:R-:W-:Y:S08]  /*ceb0*/  HMMA.16816.F32 R204, R4, R18.reuse, R204 ;  /* 0x0000001204cc723c */ /* 0x080ff000000018cc */
[----:B------:R-:W-:Y:S01]  /*cec0*/  HMMA.16816.F32 R200, R8, R18, R200 ;  /* 0x0000001208c8723c */ /* 0x000fe200000018c8 */
[----:B------:R-:W1:Y:S01]  /*ced0*/  LDSM.16.MT88.4 R16, [R225+0xe000] ;  /* 0x00e00000e110783b */ /* 0x000e620000004200 */
[----:B------:R-:W-:-:S02]  /*cee0*/  FMUL.FTZ R70, R70, R14 ;  /* 0x0000000e46467220 */ /* 0x000fc40000410000 */
[----:B------:R-:W-:Y:S01]  /*cef0*/  FMUL.FTZ R71, R71, R14 ;  /* 0x0000000e47477220 */ /* 0x000fe20000410000 */
[----:B------:R-:W-:Y:S01]  /*cf00*/  MOV R178, R160 ;  /* 0x000000a000b27202 */ /* 0x000fe20000000f00 */
[-C--:B------:R-:W-:Y:S01]  /*cf10*/  FMUL.FTZ R74, R74, R13.reuse ;  /* 0x0000000d4a4a7220 */ /* 0x080fe20000410000 */
[----:B------:R-:W-:Y:S01]  /*cf20*/  MOV R160, R24 ;  /* 0x0000001800a07202 */ /* 0x000fe20000000f00 */
[----:B------:R-:W-:Y:S01]  /*cf30*/  FMUL.FTZ R75, R75, R13 ;  /* 0x0000000d4b4b7220 */ /* 0x000fe20000410000 */
[----:B------:R-:W-:Y:S01]  /*cf40*/  MOV R176, R152 ;  /* 0x0000009800b07202 */ /* 0x000fe20000000f00 */
[----:B------:R-:W-:Y:S01]  /*cf50*/  IMAD.MOV.U32 R177, RZ, RZ, R163 ;  /* 0x000000ffffb17224 */ /* 0x000fe200078e00a3 */
[----:B------:R-:W-:Y:S01]  /*cf60*/  MOV R172, R153 ;  /* 0x0000009900ac7202 */ /* 0x000fe20000000f00 */
[----:B------:R-:W-:Y:S01]  /*cf70*/  IMAD.MOV.U32 R24, RZ, RZ, R143 ;  /* 0x000000ffff187224 */ /* 0x000fe200078e008f */
[----:B------:R-:W-:Y:S02]  /*cf80*/  MOV R163, R142 ;  /* 0x0000008e00a37202 */ /* 0x000fe40000000f00 */
[----:B------:R-:W-:-:S02]  /*cf90*/  MOV R152, R141 ;  /* 0x0000008d00987202 */ /* 0x000fc40000000f00 */
[----:B------:R-:W-:Y:S02]  /*cfa0*/  MOV R153, R140 ;  /* 0x0000008c00997202 */ /* 0x000fe40000000f00 */
[----:B------:R-:W-:Y:S02]  /*cfb0*/  MOV R174, R137 ;  /* 0x0000008900ae7202 */ /* 0x000fe40000000f00 */
[----:B------:R-:W-:Y:S01]  /*cfc0*/  MOV R168, R138 ;  /* 0x0000008a00a87202 */ /* 0x000fe20000000f00 */
[----:B-1----:R-:W-:Y:S07]  /*cfd0*/  HMMA.16816.F32 R140, R8, R16, R68 ;  /* 0x00000010088c723c */ /* 0x002fee0000001844 */
[----:B------:R-:W-:Y:S01]  /*cfe0*/  IMAD.MOV.U32 R71, RZ, RZ, R160 ;  /* 0x000000ffff477224 */ /* 0x000fe200078e00a0 */
[----:B------:R-:W-:-:S02]  /*cff0*/  MOV R160, R136 ;  /* 0x0000008800a07202 */ /* 0x000fc40000000f00 */
[----:B------:R-:W-:Y:S02]  /*d000*/  MOV R68, R139 ;  /* 0x0000008b00447202 */ /* 0x000fe40000000f00 */
[----:B------:R-:W-:Y:S01]  /*d010*/  HMMA.16816.F32 R136, R4, R16, R72 ;  /* 0x000000100488723c */ /* 0x000fe20000001848 */
[----:B------:R-:W2:Y:S01]  /*d020*/  LDL.LU R73, [R1+0x3c] ;  /* 0x00003c0001497983 */ /* 0x000ea20000300800 */
[-C--:B------:R-:W-:Y:S02]  /*d030*/  FMUL.FTZ R78, R78, R13.reuse ;  /* 0x0000000d4e4e7220 */ /* 0x080fe40000410000 */
[----:B------:R-:W-:Y:S02]  /*d040*/  FMUL.FTZ R79, R79, R13 ;  /* 0x0000000d4f4f7220 */ /* 0x000fe40000410000 */
[-C--:B------:R-:W-:Y:S02]  /*d050*/  FMUL.FTZ R82, R82, R14.reuse ;  /* 0x0000000e52527220 */ /* 0x080fe40000410000 */
[----:B------:R-:W-:Y:S01]  /*d060*/  FMUL.FTZ R83, R83, R14 ;  /* 0x0000000e53537220 */ /* 0x000fe20000410000 */
        /* <DEDUP_REMOVED lines=8> */
[----:B------:R-:W-:-:S07]  /*d0f0*/  MOV R74, R132 ;  /* 0x00000084004a7202 */ /* 0x000fce0000000f00 */
[----:B------:R-:W-:Y:S01]  /*d100*/  HMMA.16816.F32 R132, R4, R18, R76 ;  /* 0x000000120484723c */ /* 0x000fe2000000184c */
[----:B------:R-:W1:Y:S01]  /*d110*/  LDSM.16.MT88.4 R16, [R226+0xe000] ;  /* 0x00e00000e210783b */ /* 0x000e620000004200 */
[-C--:B------:R-:W-:Y:S02]  /*d120*/  FMUL.FTZ R86, R86, R14.reuse ;  /* 0x0000000e56567220 */ /* 0x080fe40000410000 */
[----:B------:R-:W-:Y:S02]  /*d130*/  FMUL.FTZ R87, R87, R14 ;  /* 0x0000000e57577220 */ /* 0x000fe40000410000 */
[-C--:B------:R-:W-:Y:S02]  /*d140*/  FMUL.FTZ R90, R90, R13.reuse ;  /* 0x0000000d5a5a7220 */ /* 0x080fe40000410000 */
[-C--:B------:R-:W-:Y:S02]  /*d150*/  FMUL.FTZ R91, R91, R13.reuse ;  /* 0x0000000d5b5b7220 */ /* 0x080fe40000410000 */
[----:B------:R-:W-:-:S02]  /*d160*/  FMUL.FTZ R94, R94, R13 ;  /* 0x0000000d5e5e7220 */ /* 0x000fc40000410000 */
[----:B------:R-:W-:Y:S02]  /*d170*/  FMUL.FTZ R95, R95, R13 ;  /* 0x0000000d5f5f7220 */ /* 0x000fe40000410000 */
[-C--:B------:R-:W-:Y:S02]  /*d180*/  FMUL.FTZ R98, R98, R14.reuse ;  /* 0x0000000e62627220 */ /* 0x080fe40000410000 */
[----:B------:R-:W-:Y:S01]  /*d190*/  FMUL.FTZ R99, R99, R14 ;  /* 0x0000000e63637220 */ /* 0x000fe20000410000 */
[----:B------:R-:W-:Y:S01]  /*d1a0*/  MOV R169, R163 ;  /* 0x000000a300a97202 */ /* 0x000fe20000000f00 */
[----:B------:R-:W-:Y:S01]  /*d1b0*/  IMAD.MOV.U32 R175, RZ, RZ, R154 ;  /* 0x000000ffffaf7224 */ /* 0x000fe200078e009a */
[----:B------:R-:W-:Y:S02]  /*d1c0*/  MOV R163, R152 ;  /* 0x0000009800a37202 */ /* 0x000fe40000000f00 */
[----:B------:R-:W-:Y:S02]  /*d1d0*/  MOV R70, R153 ;  /* 0x0000009900467202 */ /* 0x000fe40000000f00 */
[----:B------:R-:W-:-:S02]  /*d1e0*/  MOV R69, R155 ;  /* 0x0000009b00457202 */ /* 0x000fc40000000f00 */
        /* <DEDUP_REMOVED lines=22> */
[----:B------:R-:W-:Y:S01]  /*d350*/  IMAD.MOV.U32 R72, RZ, RZ, R74 ;  /* 0x000000ffff487224 */ /* 0x000fe200078e004a */
[----:B------:R-:W-:Y:S01]  /*d360*/  MOV R74, R68 ;  /* 0x00000044004a7202 */ /* 0x000fe20000000f00 */
[----:B------:R-:W-:Y:S01]  /*d370*/  IMAD.MOV.U32 R68, RZ, RZ, R70 ;  /* 0x000000ffff447224 */ /* 0x000fe200078e0046 */
[----:B------:R-:W-:Y:S01]  /*d380*/  MOV R70, R176 ;  /* 0x000000b000467202 */ /* 0x000fe20000000f00 */
[----:B------:R-:W-:Y:S01]  /*d390*/  IMAD.MOV.U32 R176, RZ, RZ, R178 ;  /* 0x000000ffffb07224 */ /* 0x000fe200078e00b2 */
[----:B------:R-:W-:Y:S01]  /*d3a0*/  MOV R179, R43 ;  /* 0x0000002b00b37202 */ /* 0x000fe20000000f00 */
[C---:B-1----:R-:W-:Y:S08]  /*d3b0*/  HMMA.16816.F32 R120, R4.reuse, R16, R120 ;  /* 0x000000100478723c */ /* 0x042ff00000001878 */
[----:B------:R-:W-:Y:S07]  /*d3c0*/  HMMA.16816.F32 R124, R4, R18, R124 ;  /* 0x00000012047c723c */ /* 0x000fee000000187c */
[--C-:B------:R-:W-:Y:S01]  /*d3d0*/  FFMA.FTZ R4, R232, c[0x0][0x23c], -R3.reuse ;  /* 0x00008f00e8047a23 */ /* 0x100fe20000010803 */
[----:B------:R-:W-:Y:S01]  /*d3e0*/  MOV R171, R42 ;  /* 0x0000002a00ab7202 */ /* 0x000fe20000000f00 */
[----:B------:R-:W-:Y:S01]  /*d3f0*/  FMUL.FTZ R118, R118, R14 ;  /* 0x0000000e76767220 */ /* 0x000fe20000410000 */
[----:B------:R1:W5:Y:S01]  /*d400*/  LDL.LU R232, [R1+0x7c] ;  /* 0x00007c0001e87983 */ /* 0x0003620000300800 */
[----:B------:R3:W-:Y:S02]  /*d410*/  MUFU.EX2 R178, R4 ;  /* 0x0000000400b27308 */ /* 0x0007e40000000800 */
[----:B---3--:R-:W-:Y:S01]  /*d420*/  FFMA.FTZ R4, R72, c[0x0][0x23c], -R3 ;  /* 0x00008f0048047a23 */ /* 0x008fe20000010803 */
[----:B------:R-:W-:-:S02]  /*d430*/  MOV R72, R74 ;  /* 0x0000004a00487202 */ /* 0x000fc40000000f00 */
[----:B------:R-:W-:Y:S02]  /*d440*/  MOV R74, R68 ;  /* 0x00000044004a7202 */ /* 0x000fe40000000f00 */
[----:B------:R-:W-:Y:S02]  /*d450*/  MOV R68, R70 ;  /* 0x0000004600447202 */ /* 0x000fe40000000f00 */
[----:B------:R-:W-:Y:S02]  /*d460*/  MOV R70, R176 ;  /* 0x000000b000467202 */ /* 0x000fe40000000f00 */
[----:B------:R-:W-:Y:S02]  /*d470*/  MOV R176, R179 ;  /* 0x000000b300b07202 */ /* 0x000fe40000000f00 */
[----:B------:R3:W-:Y:S01]  /*d480*/  MUFU.EX2 R179, R4 ;  /* 0x0000000400b37308 */ /* 0x0007e20000000800 */
[----:B------:R-:W-:Y:S02]  /*d490*/  MOV R78, R72 ;  /* 0x00000048004e7202 */ /* 0x000fe40000000f00 */
[----:B------:R-:W-:Y:S01]  /*d4a0*/  MOV R72, R74 ;  /* 0x0000004a00487202 */ /* 0x000fe20000000f00 */
[----:B---3--:R-:W-:-:S04]  /*d4b0*/  FFMA.FTZ R4, R217, c[0x0][0x23c], -R3 ;  /* 0x00008f00d9047a23 */ /* 0x008fc80000010803 */
[----:B------:R3:W-:Y:S01]  /*d4c0*/  MUFU.EX2 R101, R4 ;  /* 0x0000000400657308 */ /* 0x0007e20000000800 */
[----:B------:R-:W-:Y:S02]  /*d4d0*/  MOV R74, R68 ;  /* 0x00000044004a7202 */ /* 0x000fe40000000f00 */
[----:B------:R-:W-:Y:S02]  /*d4e0*/  MOV R68, R70 ;  /* 0x0000004600447202 */ /* 0x000fe40000000f00 */
[----:B------:R-:W-:Y:S01]  /*d4f0*/  MOV R70, R176 ;  /* 0x000000b000467202 */ /* 0x000fe20000000f00 */
[----:B---3--:R-:W-:-:S04]  /*d500*/  FFMA.FTZ R4, R36, c[0x0][0x23c], -R3 ;  /* 0x00008f0024047a23 */ /* 0x008fc80000010803 */
[----:B------:R3:W4:Y:S01]  /*d510*/  MUFU.EX2 R5, R4 ;  /* 0x0000000400057308 */ /* 0x0007220000000800 */
[----:B--2---:R-:W-:Y:S01]  /*d520*/  FFMA.FTZ R39, R73, R13, R39 ;  /* 0x0000000d49277223 */ /* 0x004fe20000010027 */
[----:B------:R-:W-:Y:S02]  /*d530*/  MOV R73, R75 ;  /* 0x0000004b00497202 */ /* 0x000fe40000000f00 */
[----:B------:R-:W-:Y:S02]  /*d540*/  MOV R75, R69 ;  /* 0x00000045004b7202 */ /* 0x000fe40000000f00 */
[----:B------:R-:W-:Y:S02]  /*d550*/  MOV R69, R71 ;  /* 0x0000004700457202 */ /* 0x000fe40000000f00 */
[----:B------:R-:W-:Y:S02]  /*d560*/  MOV R71, R177 ;  /* 0x000000b100477202 */ /* 0x000fe40000000f00 */
[----:B------:R-:W-:-:S02]  /*d570*/  MOV R177, R231 ;  /* 0x000000e700b17202 */ /* 0x000fc40000000f00 */
[----:B------:R-:W-:Y:S01]  /*d580*/  MOV R79, R73 ;  /* 0x00000049004f7202 */ /* 0x000fe20000000f00 */
[----:B------:R-:W-:Y:S01]  /*d590*/  IMAD.MOV.U32 R73, RZ, RZ, R75 ;  /* 0x000000ffff497224 */ /* 0x000fe200078e004b */
[----:B------:R-:W-:Y:S01]  /*d5a0*/  MOV R75, R69 ;  /* 0x00000045004b7202 */ /* 0x000fe20000000f00 */
[----:B------:R-:W-:Y:S01]  /*d5b0*/  IMAD.MOV.U32 R69, RZ, RZ, R71 ;  /* 0x000000ffff457224 */ /* 0x000fe200078e0047 */
[----:B------:R-:W-:Y:S01]  /*d5c0*/  MOV R71, R177 ;  /* 0x000000b100477202 */ /* 0x000fe20000000f00 */
[----:B------:R-:W-:Y:S01]  /*d5d0*/  IMAD.MOV.U32 R177, RZ, RZ, R230 ;  /* 0x000000ffffb17224 */ /* 0x000fe200078e00e6 */
[----:B------:R1:W5:Y:S01]  /*d5e0*/  LDL.LU R231, [R1+0x78] ;  /* 0x0000780001e77983 */ /* 0x0003620000300800 */
[----:B---3--:R-:W-:Y:S01]  /*d5f0*/  FFMA.FTZ R4, R79, c[0x0][0x23c], -R2 ;  /* 0x00008f004f047a23 */ /* 0x008fe20000010802 */
[----:B------:R-:W-:Y:S01]  /*d600*/  MOV R79, R73 ;  /* 0x00000049004f7202 */ /* 0x000fe20000000f00 */
[----:B------:R-:W-:Y:S01]  /*d610*/  IMAD.MOV.U32 R73, RZ, RZ, R75 ;  /* 0x000000ffff497224 */ /* 0x000fe200078e004b */
[----:B------:R-:W-:Y:S01]  /*d620*/  MOV R75, R69 ;  /* 0x00000045004b7202 */ /* 0x000fe20000000f00 */
[----:B------:R-:W-:Y:S01]  /*d630*/  IMAD.MOV.U32 R69, RZ, RZ, R71 ;  /* 0x000000ffff457224 */ /* 0x000fe200078e0047 */
[----:B------:R-:W-:Y:S01]  /*d640*/  MOV R71, R177 ;  /* 0x000000b100477202 */ /* 0x000fe20000000f00 */
[----:B------:R2:W-:Y:S01]  /*d650*/  MUFU.EX2 R176, R4 ;  /* 0x0000000400b07308 */ /* 0x0005e20000000800 */
[----:B------:R-:W-:Y:S01]  /*d660*/  MOV R177, R180 ;  /* 0x000000b400b17202 */ /* 0x000fe20000000f00 */
[-C--:B------:R-:W-:Y:S01]  /*d670*/  FMUL.FTZ R119, R119, R14.reuse ;  /* 0x0000000e77777220 */ /* 0x080fe20000410000 */
[----:B------:R-:W-:Y:S01]  /*d680*/  MOV R77, R79 ;  /* 0x0000004f004d7202 */ /* 0x000fe20000000f00 */
[-C--:B------:R-:W-:Y:S01]  /*d690*/  FMUL.FTZ R42, R130, R14.reuse ;  /* 0x0000000e822a7220 */ /* 0x080fe20000410000 */
[----:B------:R-:W-:Y:S01]  /*d6a0*/  MOV R79, R73 ;  /* 0x00000049004f7202 */ /* 0x000fe20000000f00 */
[----:B------:R-:W-:Y:S01]  /*d6b0*/  FMUL.FTZ R43, R131, R14 ;  /* 0x0000000e832b7220 */ /* 0x000fe20000410000 */
[----:B------:R-:W-:Y:S01]  /*d6c0*/  MOV R73, R75 ;  /* 0x0000004b00497202 */ /* 0x000fe20000000f00 */
[----:B------:R-:W-:Y:S01]  /*d6d0*/  IMAD.MOV.U32 R75, RZ, RZ, R70 ;  /* 0x000000ffff4b7224 */ /* 0x000fe200078e0046 */
[----:B------:R-:W-:Y:S01]  /*d6e0*/  MOV R70, R177 ;  /* 0x000000b100467202 */ /* 0x000fe20000000f00 */
[----:B------:R-:W-:Y:S01]  /*d6f0*/  FFMA.FTZ R36, R222, c[0x0][0x23c], -R3 ;  /* 0x00008f00de247a23 */ /* 0x000fe20000010803 */
[----:B------:R1:W5:Y:S01]  /*d700*/  LDL.LU R230, [R1+0x74] ;  /* 0x0000740001e67983 */ /* 0x0003620000300800 */
[----:B--2---:R-:W-:-:S04]  /*d710*/  FFMA.FTZ R4, R78, c[0x0][0x23c], -R2 ;  /* 0x00008f004e047a23 */ /* 0x004fc80000010802 */
[----:B------:R2:W3:Y:S01]  /*d720*/  MUFU.EX2 R177, R4 ;  /* 0x0000000400b17308 */ /* 0x0004e20000000800 */
[----:B------:R-:W-:Y:S01]  /*d730*/  MOV R78, R72 ;  /* 0x00000048004e7202 */ /* 0x000fe20000000f00 */
[----:B------:R-:W-:Y:S01]  /*d740*/  IMAD.MOV.U32 R72, RZ, RZ, R74 ;  /* 0x000000ffff487224 */ /* 0x000fe200078e004a */
[----:B------:R-:W-:Y:S01]  /*d750*/  MOV R74, R68 ;  /* 0x00000044004a7202 */ /* 0x000fe20000000f00 */
[----:B------:R-:W-:Y:S01]  /*d760*/  IMAD.MOV.U32 R180, RZ, RZ, R181 ;  /* 0x000000ffffb47224 */ /* 0x000fe200078e00b5 */
[----:B------:R-:W-:Y:S01]  /*d770*/  MOV R181, R182 ;  /* 0x000000b600b57202 */ /* 0x000fe20000000f00 */
[----:B--2---:R-:W-:-:S04]  /*d780*/  FFMA.FTZ R4, R220, c[0x0][0x23c], -R2 ;  /* 0x00008f00dc047a23 */ /* 0x004fc80000010802 */
[----:B------:R2:W-:Y:S01]  /*d790*/  MUFU.EX2 R76, R4 ;  /* 0x00000004004c7308 */ /* 0x0005e20000000800 */
[----:B------:R-:W-:Y:S02]  /*d7a0*/  MOV R182, R183 ;  /* 0x000000b700b67202 */ /* 0x000fe40000000f00 */
[----:B------:R-:W-:Y:S02]  /*d7b0*/  MOV R68, R69 ;  /* 0x0000004500447202 */ /* 0x000fe40000000f00 */
[----:B------:R-:W-:Y:S02]  /*d7c0*/  MOV R69, R71 ;  /* 0x0000004700457202 */ /* 0x000fe40000000f00 */
[----:B------:R-:W-:Y:S01]  /*d7d0*/  MOV R183, R173 ;  /* 0x000000ad00b77202 */ /* 0x000fe20000000f00 */
[----:B--2---:R-:W-:-:S04]  /*d7e0*/  FFMA.FTZ R4, R218, c[0x0][0x23c], -R2 ;  /* 0x00008f00da047a23 */ /* 0x004fc80000010802 */
[----:B------:R2:W1:Y:S01]  /*d7f0*/  MUFU.EX2 R218, R4 ;  /* 0x0000000400da7308 */ /* 0x0004620000000800 */
[----:B------:R-:W-:Y:S02]  /*d800*/  MOV R71, R180 ;  /* 0x000000b400477202 */ /* 0x000fe40000000f00 */
[----:B------:R-:W-:Y:S01]  /*d810*/  MOV R180, R181 ;  /* 0x000000b500b47202 */ /* 0x000fe20000000f00 */
[----:B------:R-:W-:Y:S01]  /*d820*/  IMAD.MOV.U32 R181, RZ, RZ, R182 ;  /* 0x000000ffffb57224 */ /* 0x000fe200078e00b6 */
[----:B------:R-:W-:Y:S02]  /*d830*/  MOV R182, R183 ;  /* 0x000000b700b67202 */ /* 0x000fe40000000f00 */
[----:B------:R-:W-:Y:S01]  /*d840*/  MOV R183, R168 ;  /* 0x000000a800b77202 */ /* 0x000fe20000000f00 */
[----:B--2---:R-:W-:Y:S01]  /*d850*/  FFMA.FTZ R4, R77, c[0x0][0x23c], -R0 ;  /* 0x00008f004d047a23 */ /* 0x004fe20000010800 */
[----:B------:R-:W-:Y:S01]  /*d860*/  MOV R77, R78 ;  /* 0x0000004e004d7202 */ /* 0x000fe20000000f00 */
[----:B------:R-:W-:Y:S01]  /*d870*/  IMAD.MOV.U32 R78, RZ, RZ, R79 ;  /* 0x000000ffff4e7224 */ /* 0x000fe200078e004f */
[----:B------:R-:W-:-:S02]  /*d880*/  MOV R79, R72 ;  /* 0x00000048004f7202 */ /* 0x000fc40000000f00 */
[----:B------:R-:W-:Y:S02]  /*d890*/  MOV R72, R73 ;  /* 0x0000004900487202 */ /* 0x000fe40000000f00 */
[----:B------:R-:W-:Y:S02]  /*d8a0*/  MOV R73, R74 ;  /* 0x0000004a00497202 */ /* 0x000fe40000000f00 */
[----:B------:R-:W-:Y:S01]  /*d8b0*/  MOV R74, R75 ;  /* 0x0000004b004a7202 */ /* 0x000fe20000000f00 */
[----:B------:R-:W-:Y:S01]  /*d8c0*/  IMAD.MOV.U32 R75, RZ, RZ, R69 ;  /* 0x000000ffff4b7224 */ /* 0x000fe200078e0045 */
[----:B------:R-:W-:Y:S02]  /*d8d0*/  MOV R69, R70 ;  /* 0x0000004600457202 */ /* 0x000fe40000000f00 */
[----:B------:R-:W-:Y:S02]  /*d8e0*/  MOV R70, R71 ;  /* 0x0000004700467202 */ /* 0x000fe40000000f00 */
[----:B------:R-:W-:-:S02]  /*d8f0*/  MOV R168, R224 ;  /* 0x000000e000a87202 */ /* 0x000fc40000000f00 */
[----:B------:R-:W-:Y:S02]  /*d900*/  MOV R71, R180 ;  /* 0x000000b400477202 */ /* 0x000fe40000000f00 */
[----:B------:R-:W-:Y:S01]  /*d910*/  MOV R180, R181 ;  /* 0x000000b500b47202 */ /* 0x000fe20000000f00 */
[----:B------:R-:W-:Y:S01]  /*d920*/  IMAD.MOV.U32 R181, RZ, RZ, R182 ;  /* 0x000000ffffb57224 */ /* 0x000fe200078e00b6 */
[----:B------:R-:W-:Y:S02]  /*d930*/  MOV R182, R183 ;  /* 0x000000b700b67202 */ /* 0x000fe40000000f00 */
[----:B------:R-:W-:Y:S02]  /*d940*/  MOV R183, R168 ;  /* 0x000000a800b77202 */ /* 0x000fe40000000f00 */
[----:B------:R-:W-:Y:S02]  /*d950*/  MOV R168, R170 ;  /* 0x000000aa00a87202 */ /* 0x000fe40000000f00 */
[----:B------:R-:W-:-:S02]  /*d960*/  MOV R170, R174 ;  /* 0x000000ae00aa7202 */ /* 0x000fc40000000f00 */
[----:B------:R2:W-:Y:S01]  /*d970*/  MUFU.EX2 R174, R4 ;  /* 0x0000000400ae7308 */ /* 0x0005e20000000800 */
[----:B------:R-:W-:Y:S01]  /*d980*/  IMAD.MOV.U32 R103, RZ, RZ, R78 ;  /* 0x000000ffff677224 */ /* 0x000fe200078e004e */
[----:B------:R-:W-:Y:S02]  /*d990*/  MOV R78, R72 ;  /* 0x00000048004e7202 */ /* 0x000fe40000000f00 */
[----:B------:R-:W-:Y:S02]  /*d9a0*/  MOV R72, R74 ;  /* 0x0000004a00487202 */ /* 0x000fe40000000f00 */
[----:B------:R-:W-:Y:S01]  /*d9b0*/  MOV R74, R69 ;  /* 0x00000045004a7202 */ /* 0x000fe20000000f00 */
[----:B--2---:R-:W-:-:S04]  /*d9c0*/  FFMA.FTZ R4, R175, c[0x0][0x23c], -R0 ;  /* 0x00008f00af047a23 */ /* 0x004fc80000010800 */
[----:B------:R2:W1:Y:S01]  /*d9d0*/  MUFU.EX2 R175, R4 ;  /* 0x0000000400af7308 */ /* 0x0004620000000800 */
[----:B------:R-:W-:Y:S01]  /*d9e0*/  MOV R69, R71 ;  /* 0x0000004700457202 */ /* 0x000fe20000000f00 */
[----:B------:R-:W-:Y:S01]  /*d9f0*/  IMAD.MOV.U32 R71, RZ, RZ, R181 ;  /* 0x000000ffff477224 */ /* 0x000fe200078e00b5 */
[----:B------:R-:W-:Y:S02]  /*da00*/  MOV R181, R183 ;  /* 0x000000b700b57202 */ /* 0x000fe40000000f00 */
[----:B------:R-:W-:Y:S02]  /*da10*/  MOV R183, R170 ;  /* 0x000000aa00b77202 */ /* 0x000fe40000000f00 */
[----:B------:R-:W-:Y:S01]  /*da20*/  MOV R102, R78 ;  /* 0x0000004e00667202 */ /* 0x000fe20000000f00 */
[----:B--2---:R-:W-:Y:S01]  /*da30*/  FFMA.FTZ R4, R77, c[0x0][0x23c], -R0 ;  /* 0x00008f004d047a23 */ /* 0x004fe20000010800 */
[----:B------:R-:W-:Y:S02]  /*da40*/  MOV R77, R79 ;  /* 0x0000004f004d7202 */ /* 0x000fe40000000f00 */
[----:B------:R-:W-:Y:S01]  /*da50*/  MOV R79, R73 ;  /* 0x00000049004f7202 */ /* 0x000fe20000000f00 */
[----:B------:R-:W-:Y:S01]  /*da60*/  IMAD.MOV.U32 R73, RZ, RZ, R75 ;  /* 0x000000ffff497224 */ /* 0x000fe200078e004b */
[----:B------:R-:W-:-:S02]  /*da70*/  MOV R75, R70 ;  /* 0x00000046004b7202 */ /* 0x000fc40000000f00 */
[----:B------:R-:W-:Y:S01]  /*da80*/  MOV R70, R180 ;  /* 0x000000b400467202 */ /* 0x000fe20000000f00 */
[----:B------:R2:W-:Y:S01]  /*da90*/  MUFU.EX2 R100, R4 ;  /* 0x0000000400647308 */ /* 0x0005e20000000800 */
[----:B------:R-:W-:Y:S01]  /*daa0*/  MOV R180, R168 ;  /* 0x000000a800b47202 */ /* 0x000fe20000000f00 */
[----:B------:R-:W-:Y:S01]  /*dab0*/  IMAD.MOV.U32 R115, RZ, RZ, R77 ;  /* 0x000000ffff737224 */ /* 0x000fe200078e004d */
[----:B------:R-:W-:Y:S01]  /*dac0*/  MOV R168, R35 ;  /* 0x0000002300a87202 */ /* 0x000fe20000000f00 */
[----:B------:R-:W-:Y:S01]  /*dad0*/  IMAD.MOV.U32 R77, RZ, RZ, R74 ;  /* 0x000000ffff4d7224 */ /* 0x000fe200078e004a */
[----:B------:R-:W-:Y:S02]  /*dae0*/  MOV R74, R180 ;  /* 0x000000b4004a7202 */ /* 0x000fe40000000f00 */
[----:B------:R-:W-:Y:S02]  /*daf0*/  MOV R78, R73 ;  /* 0x00000049004e7202 */ /* 0x000fe40000000f00 */
[----:B------:R-:W-:Y:S01]  /*db00*/  MOV R180, R183 ;  /* 0x000000b700b47202 */ /* 0x000fe20000000f00 */
[----:B------:R-:W-:Y:S01]  /*db10*/  IMAD.MOV.U32 R183, RZ, RZ, R169 ;  /* 0x000000ffffb77224 */ /* 0x000fe200078e00a9 */
[----:B------:R-:W-:Y:S01]  /*db20*/  MOV R73, R168 ;  /* 0x000000a800497202 */ /* 0x000fe20000000f00 */
[----:B--2---:R-:W-:Y:S01]  /*db30*/  FFMA.FTZ R4, R103, c[0x0][0x23c], -R0 ;  /* 0x00008f0067047a23 */ /* 0x004fe20000010800 */
[----:B------:R-:W-:-:S02]  /*db40*/  MOV R103, R79 ;  /* 0x0000004f00677202 */ /* 0x000fc40000000f00 */
[----:B------:R-:W-:Y:S02]  /*db50*/  MOV R79, R72 ;  /* 0x00000048004f7202 */ /* 0x000fe40000000f00 */
[----:B------:R-:W-:Y:S01]  /*db60*/  MOV R72, R75 ;  /* 0x0000004b00487202 */ /* 0x000fe20000000f00 */
[--C-:B------:R-:W-:Y:S01]  /*db70*/  FFMA.FTZ R35, R221, c[0x0][0x23c], -R3.reuse ;  /* 0x00008f00dd237a23 */ /* 0x100fe20000010803 */
[----:B------:R-:W-:Y:S01]  /*db80*/  MOV R75, R163 ;  /* 0x000000a3004b7202 */ /* 0x000fe20000000f00 */
[--C-:B------:R-:W-:Y:S02]  /*db90*/  FFMA.FTZ R34, R34, c[0x0][0x23c], -R3.reuse ;  /* 0x00008f0022227a23 */ /* 0x100fe40000010803 */
[--C-:B------:R-:W-:Y:S02]  /*dba0*/  FFMA.FTZ R33, R33, c[0x0][0x23c], -R3.reuse ;  /* 0x00008f0021217a23 */ /* 0x100fe40000010803 */
[--C-:B------:R-:W-:Y:S02]  /*dbb0*/  FFMA.FTZ R170, R31, c[0x0][0x23c], -R3.reuse ;  /* 0x00008f001faa7a23 */ /* 0x100fe40000010803 */
[----:B------:R-:W-:-:S02]  /*dbc0*/  FFMA.FTZ R168, R30, c[0x0][0x23c], -R3 ;  /* 0x00008f001ea87a23 */ /* 0x000fc40000010803 */
[--C-:B------:R-:W-:Y:S02]  /*dbd0*/  FFMA.FTZ R163, R29, c[0x0][0x23c], -R3.reuse ;  /* 0x00008f001da37a23 */ /* 0x100fe40000010803 */
[----:B------:R-:W-:Y:S02]  /*dbe0*/  FFMA.FTZ R169, R28, c[0x0][0x23c], -R3 ;  /* 0x00008f001ca97a23 */ /* 0x000fe40000010803 */
[----:B------:R-:W-:Y:S01]  /*dbf0*/  FFMA.FTZ R3, R102, c[0x0][0x23c], -R12 ;  /* 0x00008f0066037a23 */ /* 0x000fe2000001080c */
[----:B------:R-:W-:Y:S02]  /*dc00*/  MOV R102, R103 ;  /* 0x0000006700667202 */ /* 0x000fe40000000f00 */
[----:B------:R-:W-:Y:S01]  /*dc10*/  MOV R103, R77 ;  /* 0x0000004d00677202 */ /* 0x000fe20000000f00 */
[----:B------:R-:W-:Y:S01]  /*dc20*/  HMMA.16816.F32 R116, R8, R16, R116 ;  /* 0x000000100874723c */ /* 0x000fe20000001874 */
[----:B------:R-:W-:Y:S02]  /*dc30*/  MOV R77, R72 ;  /* 0x00000048004d7202 */ /* 0x000fe40000000f00 */
[----:B------:R-:W-:-:S02]  /*dc40*/  MOV R72, R73 ;  /* 0x0000004900487202 */ /* 0x000fc40000000f00 */
[----:B------:R-:W-:-:S03]  /*dc50*/  MOV R73, R181 ;  /* 0x000000b500497202 */ /* 0x000fc60000000f00 */
[----:B------:R-:W-:Y:S01]  /*dc60*/  HMMA.16816.F32 R40, R8, R18, R40 ;  /* 0x000000120828723c */ /* 0x000fe20000001828 */
[----:B------:R-:W2:Y:S01]  /*dc70*/  LDSM.16.MT88.4 R16, [R225+0xc800] ;  /* 0x00c80000e110783b */ /* 0x000ea20000004200 */
[----:B------:R-:W-:Y:S02]  /*dc80*/  MOV R181, R172 ;  /* 0x000000ac00b57202 */ /* 0x000fe40000000f00 */
[----:B------:R1:W-:Y:S01]  /*dc90*/  MUFU.EX2 R172, R3 ;  /* 0x0000000300ac7308 */ /* 0x0003e20000000800 */
[----:B------:R-:W-:Y:S02]  /*dca0*/  MOV R114, R103 ;  /* 0x0000006700727202 */ /* 0x000fe40000000f00 */
[----:B------:R-:W-:Y:S01]  /*dcb0*/  MOV R103, R70 ;  /* 0x0000004600677202 */ /* 0x000fe20000000f00 */
[--C-:B------:R-:W-:Y:S01]  /*dcc0*/  FFMA.FTZ R31, R115, c[0x0][0x23c], -R2.reuse ;  /* 0x00008f00731f7a23 */ /* 0x100fe20000010802 */
[----:B------:R-:W-:Y:S01]  /*dcd0*/  MOV R70, R162 ;  /* 0x000000a200467202 */ /* 0x000fe20000000f00 */
[----:B------:R-:W-:-:S02]  /*dce0*/  FFMA.FTZ R30, R244, c[0x0][0x23c], -R2 ;  /* 0x00008f00f41e7a23 */ /* 0x000fc40000010802 */
[--C-:B------:R-:W-:Y:S02]  /*dcf0*/  FFMA.FTZ R29, R211, c[0x0][0x23c], -R2.reuse ;  /* 0x00008f00d31d7a23 */ /* 0x100fe40000010802 */
[--C-:B------:R-:W-:Y:S02]  /*dd00*/  FFMA.FTZ R28, R210, c[0x0][0x23c], -R2.reuse ;  /* 0x00008f00d21c7a23 */ /* 0x100fe40000010802 */
[----:B------:R-:W-:Y:S02]  /*dd10*/  FFMA.FTZ R214, R214, c[0x0][0x23c], -R2 ;  /* 0x00008f00d6d67a23 */ /* 0x000fe40000010802 */
[----:B-1----:R-:W-:Y:S01]  /*dd20*/  FFMA.FTZ R3, R102, c[0x0][0x23c], -R12 ;  /* 0x00008f0066037a23 */ /* 0x002fe2000001080c */
[----:B------:R-:W-:Y:S02]  /*dd30*/  MOV R102, R69 ;  /* 0x0000004500667202 */ /* 0x000fe40000000f00 */
[----:B------:R-:W-:Y:S01]  /*dd40*/  MOV R69, R71 ;  /* 0x0000004700457202 */ /* 0x000fe20000000f00 */
[----:B------:R-:W-:-:S02]  /*dd50*/  IMAD.MOV.U32 R71, RZ, RZ, R161 ;  /* 0x000000ffff477224 */ /* 0x000fc400078e00a1 */
[--C-:B------:R-:W-:Y:S02]  /*dd60*/  FFMA.FTZ R209, R209, c[0x0][0x23c], -R2.reuse ;  /* 0x00008f00d1d17a23 */ /* 0x100fe40000010802 */
[--C-:B------:R-:W-:Y:S02]  /*dd70*/  FFMA.FTZ R162, R37, c[0x0][0x23c], -R2.reuse ;  /* 0x00008f0025a27a23 */ /* 0x100fe40000010802 */
[----:B------:R-:W-:Y:S02]  /*dd80*/  FFMA.FTZ R161, R32, c[0x0][0x23c], -R2 ;  /* 0x00008f0020a17a23 */ /* 0x000fe40000010802 */
[----:B------:R-:W-:Y:S01]  /*dd90*/  FFMA.FTZ R2, R72, c[0x0][0x23c], -R12 ;  /* 0x00008f0048027a23 */ /* 0x000fe2000001080c */
[----:B------:R-:W-:Y:S01]  /*dda0*/  MOV R72, R73 ;  /* 0x0000004900487202 */ /* 0x000fe20000000f00 */
[----:B------:R-:W-:Y:S01]  /*ddb0*/  IMAD.MOV.U32 R173, RZ, RZ, R229 ;  /* 0x000000ffffad7224 */ /* 0x000fe200078e00e5 */
[----:B------:R-:W-:Y:S01]  /*ddc0*/  MOV R73, R74 ;  /* 0x0000004a00497202 */ /* 0x000fe20000000f00 */
[--C-:B------:R-:W-:Y:S01]  /*ddd0*/  FFMA.FTZ R27, R27, c[0x0][0x23c], -R0.reuse ;  /* 0x00008f001b1b7a23 */ /* 0x100fe20000010800 */
[----:B------:R-:W-:Y:S01]  /*dde0*/  MOV R74, R160 ;  /* 0x000000a0004a7202 */ /* 0x000fe20000000f00 */
[----:B------:R-:W-:-:S02]  /*ddf0*/  FFMA.FTZ R26, R26, c[0x0][0x23c], -R0 ;  /* 0x00008f001a1a7a23 */ /* 0x000fc40000010800 */
[--C-:B------:R-:W-:Y:S02]  /*de00*/  FFMA.FTZ R25, R25, c[0x0][0x23c], -R0.reuse ;  /* 0x00008f0019197a23 */ /* 0x100fe40000010800 */
[--C-:B------:R-:W-:Y:S02]  /*de10*/  FFMA.FTZ R24, R24, c[0x0][0x23c], -R0.reuse ;  /* 0x00008f0018187a23 */ /* 0x100fe40000010800 */
[--C-:B------:R-:W-:Y:S02]  /*de20*/  FFMA.FTZ R215, R215, c[0x0][0x23c], -R0.reuse ;  /* 0x00008f00d7d77a23 */ /* 0x100fe40000010800 */
[--C-:B------:R-:W-:Y:S02]  /*de30*/  FFMA.FTZ R213, R213, c[0x0][0x23c], -R0.reuse ;  /* 0x00008f00d5d57a23 */ /* 0x100fe40000010800 */
[--C-:B------:R-:W-:Y:S02]  /*de40*/  FFMA.FTZ R208, R208, c[0x0][0x23c], -R0.reuse ;  /* 0x00008f00d0d07a23 */ /* 0x100fe40000010800 */
[----:B------:R-:W-:Y:S01]  /*de50*/  IMAD.MOV.U32 R115, RZ, RZ, R77 ;  /* 0x000000ffff737224 */ /* 0x000fe200078e004d */
[----:B------:R1:W1:Y:S01]  /*de60*/  MUFU.EX2 R221, R4 ;  /* 0x0000000400dd7308 */ /* 0x0002620000000800 */
[----:B------:R-:W-:-:S02]  /*de70*/  FFMA.FTZ R160, R38, c[0x0][0x23c], -R0 ;  /* 0x00008f0026a07a23 */ /* 0x000fc40000010800 */
[----:B----4-:R-:W-:Y:S01]  /*de80*/  IMAD.MOV.U32 R211, RZ, RZ, R5 ;  /* 0x000000ffffd37224 */ /* 0x010fe200078e0005 */
[----:B------:R-:W-:Y:S01]  /*de90*/  F2FP.PACK_AB R8, R179, R178 ;  /* 0x000000b2b308723e */ /* 0x000fe200000000ff */
[--C-:B------:R-:W-:Y:S01]  /*dea0*/  FFMA.FTZ R0, R114, c[0x0][0x23c], -R12.reuse ;  /* 0x00008f0072007a23 */ /* 0x100fe2000001080c */
[----:B------:R-:W-:Y:S02]  /*deb0*/  MOV R77, R173 ;  /* 0x000000ad004d7202 */ /* 0x000fe40000000f00 */
[----:B------:R-:W-:Y:S01]  /*dec0*/  MUFU.EX2 R210, R2 ;  /* 0x0000000200d27308 */ /* 0x000fe20000000800 */
[----:B---3--:R-:W-:Y:S02]  /*ded0*/  F2FP.PACK_AB R9, R177, R176 ;  /* 0x000000b0b109723e */ /* 0x008fe400000000ff */
[----:B------:R-:W-:Y:S01]  /*dee0*/  F2FP.PACK_AB R11, R218, R76 ;  /* 0x0000004cda0b723e */ /* 0x000fe200000000ff */
[--C-:B------:R-:W-:Y:S01]  /*def0*/  FFMA.FTZ R32, R102, c[0x0][0x23c], -R12.reuse ;  /* 0x00008f0066207a23 */ /* 0x100fe2000001080c */
[----:B------:R-:W-:Y:S01]  /*df00*/  MOV R244, R183 ;  /* 0x000000b700f47202 */ /* 0x000fe20000000f00 */
[----:B------:R-:W-:-:S02]  /*df10*/  FFMA.FTZ R37, R103, c[0x0][0x23c], -R12 ;  /* 0x00008f0067257a23 */ /* 0x000fc4000001080c */
[--C-:B------:R-:W-:Y:S01]  /*df20*/  FFMA.FTZ R223, R223, c[0x0][0x23c], -R12.reuse ;  /* 0x00008f00dfdf7a23 */ /* 0x100fe2000001080c */
[----:B------:R-:W3:Y:S01]  /*df30*/  MUFU.EX2 R173, R3 ;  /* 0x0000000300ad7308 */ /* 0x000ee20000000800 */
[--C-:B------:R-:W-:Y:S02]  /*df40*/  FFMA.FTZ R219, R219, c[0x0][0x23c], -R12.reuse ;  /* 0x00008f00dbdb7a23 */ /* 0x100fe4000001080c */
[--C-:B------:R-:W-:Y:S02]  /*df50*/  FFMA.FTZ R216, R216, c[0x0][0x23c], -R12.reuse ;  /* 0x00008f00d8d87a23 */ /* 0x100fe4000001080c */
[----:B------:R-:W-:Y:S01]  /*df60*/  FFMA.FTZ R212, R212, c[0x0][0x23c], -R12 ;  /* 0x00008f00d4d47a23 */ /* 0x000fe2000001080c */
[----:B------:R-:W-:Y:S01]  /*df70*/  MOV R220, R75 ;  /* 0x0000004b00dc7202 */ /* 0x000fe20000000f00 */
[----:B------:R-:W-:Y:S01]  /*df80*/  FADD.FTZ R171, R171, R72 ;  /* 0x00000048abab7221 */ /* 0x000fe20000010000 */
[----:B------:R-:W4:Y:S01]  /*df90*/  MUFU.EX2 R222, R0 ;  /* 0x0000000000de7308 */ /* 0x000f220000000800 */
[----:B------:R-:W-:Y:S01]  /*dfa0*/  F2FP.PACK_AB R10, R211, R101 ;  /* 0x00000065d30a723e */ /* 0x000fe200000000ff */
[----:B------:R2:W5:Y:S01]  /*dfb0*/  LDL.LU R229, [R1+0x70] ;  /* 0x0000700001e57983 */ /* 0x0005620000300800 */
[----:B-1----:R-:W-:-:S02]  /*dfc0*/  F2FP.PACK_AB R4, R175, R174 ;  /* 0x000000aeaf04723e */ /* 0x002fc400000000ff */
[----:B------:R-:W-:Y:S01]  /*dfd0*/  F2FP.PACK_AB R6, R221, R100 ;  /* 0x00000064dd06723e */ /* 0x000fe200000000ff */
[--C-:B------:R-:W-:Y:S01]  /*dfe0*/  FFMA.FTZ R38, R77, c[0x0][0x23c], -R12.reuse ;  /* 0x00008f004d267a23 */ /* 0x100fe2000001080c */
[----:B------:R-:W-:Y:S02]  /*dff0*/  MOV R183, R15 ;  /* 0x0000000f00b77202 */ /* 0x000fe40000000f00 */
[----:B---3--:R-:W-:Y:S02]  /*e000*/  F2FP.PACK_AB R5, R173, R172 ;  /* 0x000000acad05723e */ /* 0x008fe400000000ff */
[----:B----4-:R-:W-:Y:S01]  /*e010*/  F2FP.PACK_AB R7, R222, R210 ;  /* 0x000000d2de07723e */ /* 0x010fe200000000ff */
[----:B--2---:R-:W-:Y:S01]  /*e020*/  HMMA.16816.F32 R148, R8, R16, R148 ;  /* 0x000000100894723c */ /* 0x004fe20000001894 */
[----:B------:R-:W-:Y:S01]  /*e030*/  FFMA.FTZ R3, R115, c[0x0][0x23c], -R12 ;  /* 0x00008f0073037a23 */ /* 0x000fe2000001080c */
[----:B------:R-:W-:Y:S01]  /*e040*/  MOV R102, R74 ;  /* 0x0000004a00667202 */ /* 0x000fe20000000f00 */
[----:B------:R-:W1:Y:S01]  /*e050*/  LDSM.16.MT88.4 R12, [R228+0xc800] ;  /* 0x00c80000e40c783b */ /* 0x000e620000004200 */
[----:B------:R-:W-:Y:S01]  /*e060*/  IMAD.MOV.U32 R103, RZ, RZ, R73 ;  /* 0x000000ffff677224 */ /* 0x000fe200078e0049 */
[----:B------:R-:W-:-:S02]  /*e070*/  MOV R0, R68 ;  /* 0x0000004400007202 */ /* 0x000fc40000000f00 */
[----:B------:R-:W-:Y:S01]  /*e080*/  MOV R217, R69 ;  /* 0x0000004500d97202 */ /* 0x000fe20000000f00 */
[C---:B------:R-:W-:Y:S01]  /*e090*/  HMMA.16816.F32 R144, R4.reuse, R16, R144 ;  /* 0x000000100490723c */ /* 0x040fe20000001890 */
[----:B------:R-:W-:Y:S01]  /*e0a0*/  MOV R2, R79 ;  /* 0x0000004f00027202 */ /* 0x000fe20000000f00 */
[----:B------:R-:W-:Y:S01]  /*e0b0*/  MUFU.EX2 R214, R214 ;  /* 0x000000d600d67308 */ /* 0x000fe20000000800 */
[----:B------:R2:W5:Y:S05]  /*e0c0*/  LDL.LU R224, [R1+0x6c] ;  /* 0x00006c0001e07983 */ /* 0x00056a0000300800 */
[-C--:B------:R-:W-:Y:S08]  /*e0d0*/  HMMA.16816.F32 R156, R4, R18.reuse, R156 ;  /* 0x00000012049c723c */ /* 0x080ff0000000189c */
[C---:B------:R-:W-:Y:S01]  /*e0e0*/  HMMA.16816.F32 R56, R8.reuse, R18, R56 ;  /* 0x000000120838723c */ /* 0x040fe20000001838 */
[----:B------:R-:W3:Y:S07]  /*e0f0*/  LDSM.16.MT88.4 R16, [R226+0xc800] ;  /* 0x00c80000e210783b */ /* 0x000eee0000004200 */
[-C--:B-1----:R-:W-:Y:S08]  /*e100*/  HMMA.16816.F32 R48, R8, R12.reuse, R48 ;  /* 0x0000000c0830723c */ /* 0x082ff00000001830 */
[C---:B------:R-:W-:Y:S08]  /*e110*/  HMMA.16816.F32 R44, R4.reuse, R12, R44 ;  /* 0x0000000c042c723c */ /* 0x040ff0000000182c */
[----:B------:R-:W-:Y:S08]  /*e120*/  HMMA.16816.F32 R188, R4, R14, R188 ;  /* 0x0000000e04bc723c */ /* 0x000ff000000018bc */
[-C--:B---3--:R-:W-:Y:S07]  /*e130*/  HMMA.16816.F32 R72, R8, R16.reuse, R164 ;  /* 0x000000100848723c */ /* 0x088fee00000018a4 */
[----:B------:R-:W-:Y:S01]  /*e140*/  MOV R164, R70 ;  /* 0x0000004600a47202 */ /* 0x000fe20000000f00 */
[----:B------:R-:W-:Y:S01]  /*e150*/  IMAD.MOV.U32 R165, RZ, RZ, R71 ;  /* 0x000000ffffa57224 */ /* 0x000fe200078e0047 */
[C---:B------:R-:W-:Y:S08]  /*e160*/  HMMA.16816.F32 R64, R4.reuse, R16, R64 ;  /* 0x000000100440723c */ /* 0x040ff00000001840 */
[-C--:B------:R-:W-:Y:S08]  /*e170*/  HMMA.16816.F32 R60, R4, R18.reuse, R60 ;  /* 0x00000012043c723c */ /* 0x080ff0000000183c */
[C---:B------:R-:W-:Y:S01]  /*e180*/  HMMA.16816.F32 R52, R8.reuse, R18, R52 ;  /* 0x000000120834723c */ /* 0x040fe20000001834 */
[----:B------:R-:W1:Y:S07]  /*e190*/  LDSM.16.MT88.4 R16, [R227+0xc800] ;  /* 0x00c80000e310783b */ /* 0x000e6e0000004200 */
[----:B------:R-:W-:Y:S01]  /*e1a0*/  HMMA.16816.F32 R68, R8, R14, R184 ;  /* 0x0000000e0844723c */ /* 0x000fe200000018b8 */
[----:B------:R-:W3:Y:S01]  /*e1b0*/  LDSM.16.MT88.4 R12, [R225+0xe800] ;  /* 0x00e80000e10c783b */ /* 0x000ee20000004200 */
[----:B------:R-:W-:Y:S01]  /*e1c0*/  IMAD.MOV.U32 R167, RZ, RZ, R78 ;  /* 0x000000ffffa77224 */ /* 0x000fe200078e004e */
[----:B------:R-:W-:-:S04]  /*e1d0*/  MOV R166, R129 ;  /* 0x0000008100a67202 */ /* 0x000fc80000000f00 */
[----:B------:R-:W-:Y:S02]  /*e1e0*/  MOV R186, R76 ;  /* 0x0000004c00ba7202 */ /* 0x000fe40000000f00 */
[----:B------:R-:W-:Y:S01]  /*e1f0*/  MOV R187, R128 ;  /* 0x0000008000bb7202 */ /* 0x000fe20000000f00 */
        /* <DEDUP_REMOVED lines=8> */
[----:B------:R-:W-:Y:S01]  /*e280*/  HMMA.16816.F32 R128, R8, R14, R20 ;  /* 0x0000000e0880723c */ /* 0x000fe20000001814 */
[----:B------:R-:W3:Y:S04]  /*e290*/  LDSM.16.MT88.4 R20, [R226+0xe800] ;  /* 0x00e80000e214783b */ /* 0x000ee80000004200 */
[----:B------:R-:W4:Y:S01]  /*e2a0*/  LDSM.16.MT88.4 R12, [R227+0xe800] ;  /* 0x00e80000e30c783b */ /* 0x000f220000004200 */
[----:B------:R-:W-:-:S02]  /*e2b0*/  MOV R134, R165 ;  /* 0x000000a500867202 */ /* 0x000fc40000000f00 */
[----:B------:R-:W-:Y:S01]  /*e2c0*/  MOV R132, R167 ;  /* 0x000000a700847202 */ /* 0x000fe20000000f00 */
[----:B-1----:R-:W-:Y:S01]  /*e2d0*/  HMMA.16816.F32 R104, R4, R16, R104 ;  /* 0x000000100468723c */ /* 0x002fe20000001868 */
[----:B------:R-:W-:Y:S02]  /*e2e0*/  MOV R165, R101 ;  /* 0x0000006500a57202 */ /* 0x000fe40000000f00 */
[----:B------:R-:W-:-:S05]  /*e2f0*/  MOV R167, R100 ;  /* 0x0000006400a77202 */ /* 0x000fca0000000f00 */
[----:B------:R-:W-:Y:S01]  /*e300*/  HMMA.16816.F32 R108, R4, R18, R108 ;  /* 0x00000012046c723c */ /* 0x000fe2000000186c */
[----:B------:R-:W-:-:S07]  /*e310*/  IMAD.MOV.U32 R135, RZ, RZ, R244 ;  /* 0x000000ffff877224 */ /* 0x000fce00078e00f4 */
[C---:B------:R-:W-:Y:S08]  /*e320*/  HMMA.16816.F32 R84, R8.reuse, R16, R84 ;  /* 0x000000100854723c */ /* 0x040ff00000001854 */
[----:B------:R-:W-:Y:S01]  /*e330*/  HMMA.16816.F32 R80, R8, R18, R80 ;  /* 0x000000120850723c */ /* 0x000fe20000001850 */
[----:B------:R-:W-:Y:S07]  /*e340*/  LDSM.16.MT88.4 R16, [R226+0xd000] ;  /* 0x00d00000e210783b */ /* 0x000fee0000004200 */
[C---:B---3--:R-:W-:Y:S08]  /*e350*/  HMMA.16816.F32 R88, R4.reuse, R20, R88 ;  /* 0x000000140458723c */ /* 0x048ff00000001858 */
[C---:B------:R-:W-:Y:S08]  /*e360*/  HMMA.16816.F32 R92, R4.reuse, R22, R92 ;  /* 0x00000016045c723c */ /* 0x040ff0000000185c */
[C---:B----4-:R-:W-:Y:S08]  /*e370*/  HMMA.16816.F32 R120, R4.reuse, R12, R120 ;  /* 0x0000000c0478723c */ /* 0x050ff00000001878 */
[----:B------:R-:W-:Y:S07]  /*e380*/  HMMA.16816.F32 R124, R4, R14, R124 ;  /* 0x0000000e047c723c */ /* 0x000fee000000187c */
[----:B------:R-:W-:Y:S01]  /*e390*/  MOV R5, R166 ;  /* 0x000000a600057202 */ /* 0x000fe20000000f00 */
[----:B------:R-:W-:Y:S01]  /*e3a0*/  IMAD.MOV.U32 R166, RZ, RZ, R102 ;  /* 0x000000ffffa67224 */ /* 0x000fe200078e0066 */
[----:B------:R-:W-:Y:S01]  /*e3b0*/  MOV R4, R103 ;  /* 0x0000006700047202 */ /* 0x000fe20000000f00 */
[C---:B------:R-:W-:Y:S08]  /*e3c0*/  HMMA.16816.F32 R96, R8.reuse, R22, R96 ;  /* 0x000000160860723c */ /* 0x040ff00000001860 */
[C---:B------:R-:W-:Y:S01]  /*e3d0*/  HMMA.16816.F32 R100, R8.reuse, R20, R152 ;  /* 0x000000140864723c */ /* 0x040fe20000001898 */
[----:B------:R-:W1:Y:S07]  /*e3e0*/  LDSM.16.MT88.4 R20, [R225+0xd000] ;  /* 0x00d00000e114783b */ /* 0x000e6e0000004200 */
[----:B------:R-:W-:Y:S01]  /*e3f0*/  HMMA.16816.F32 R116, R8, R12, R116 ;  /* 0x0000000c0874723c */ /* 0x000fe20000001874 */
[----:B------:R-:W-:-:S07]  /*e400*/  MOV R137, R222 ;  /* 0x000000de00897202 */ /* 0x000fce0000000f00 */
[----:B------:R-:W-:Y:S01]  /*e410*/  HMMA.16816.F32 R40, R8, R14, R40 ;  /* 0x0000000e0828723c */ /* 0x000fe20000001828 */
[----:B------:R-:W3:Y:S01]  /*e420*/  LDSM.16.MT88.4 R12, [R228+0xd000] ;  /* 0x00d00000e40c783b */ /* 0x000ee20000004200 */
[----:B------:R-:W-:Y:S01]  /*e430*/  MOV R184, R221 ;  /* 0x000000dd00b87202 */ /* 0x000fe20000000f00 */
[----:B------:R-:W-:Y:S01]  /*e440*/  FADD.FTZ R2, R2, R132 ;  /* 0x0000008402027221 */ /* 0x000fe20000010000 */
[----:B------:R-:W-:Y:S02]  /*e450*/  MOV R133, R164 ;  /* 0x000000a400857202 */ /* 0x000fe40000000f00 */
[----:B------:R-:W-:Y:S02]  /*e460*/  MOV R164, R220 ;  /* 0x000000dc00a47202 */ /* 0x000fe40000000f00 */
[----:B------:R-:W-:Y:S02]  /*e470*/  MOV R132, R135 ;  /* 0x0000008700847202 */ /* 0x000fe40000000f00 */
[----:B------:R-:W-:Y:S01]  /*e480*/  MOV R135, R137 ;  /* 0x0000008900877202 */ /* 0x000fe20000000f00 */
[----:B------:R-:W-:Y:S01]  /*e490*/  IMAD.MOV.U32 R137, RZ, RZ, R184 ;  /* 0x000000ffff897224 */ /* 0x000fe200078e00b8 */
[----:B------:R-:W-:Y:S01]  /*e4a0*/  MOV R184, R164 ;  /* 0x000000a400b87202 */ /* 0x000fe20000000f00 */
[----:B------:R-:W-:Y:S01]  /*e4b0*/  IMAD.MOV.U32 R6, RZ, RZ, R187 ;  /* 0x000000ffff067224 */ /* 0x000fe200078e00bb */
[----:B------:R-:W-:Y:S01]  /*e4c0*/  MOV R164, R165 ;  /* 0x000000a500a47202 */ /* 0x000fe20000000f00 */
[----:B------:R-:W-:Y:S01]  /*e4d0*/  MUFU.EX2 R187, R36 ;  /* 0x0000002400bb7308 */ /* 0x000fe20000000800 */
[----:B------:R-:W-:Y:S01]  /*e4e0*/  MOV R7, R186 ;  /* 0x000000ba00077202 */ /* 0x000fe20000000f00 */
[----:B------:R-:W-:Y:S01]  /*e4f0*/  FADD.FTZ R0, R0, R4 ;  /* 0x0000000400007221 */ /* 0x000fe20000010000 */
[----:B------:R-:W-:Y:S01]  /*e500*/  MOV R165, R166 ;  /* 0x000000a600a57202 */ /* 0x000fe20000000f00 */
[----:B------:R-:W-:Y:S01]  /*e510*/  FADD.FTZ R4, R217, R39 ;  /* 0x00000027d9047221 */ /* 0x000fe20000010000 */
[----:B------:R-:W-:Y:S01]  /*e520*/  MOV R166, R167 ;  /* 0x000000a700a67202 */ /* 0x000fe20000000f00 */
[----:B------:R-:W-:-:S02]  /*e530*/  IMAD.MOV.U32 R167, RZ, RZ, R210 ;  /* 0x000000ffffa77224 */ /* 0x000fc400078e00d2 */
[----:B------:R-:W4:Y:S08]  /*e540*/  MUFU.EX2 R186, R35 ;  /* 0x0000002300ba7308 */ /* 0x000f300000000800 */
[----:B------:R-:W-:Y:S08]  /*e550*/  MUFU.EX2 R152, R34 ;  /* 0x0000002200987308 */ /* 0x000ff00000000800 */
[----:B------:R-:W-:Y:S08]  /*e560*/  MUFU.EX2 R136, R33 ;  /* 0x0000002100887308 */ /* 0x000ff00000000800 */
[----:B------:R-:W-:Y:S08]  /*e570*/  MUFU.EX2 R222, R31 ;  /* 0x0000001f00de7308 */ /* 0x000ff00000000800 */
[----:B------:R-:W1:Y:S08]  /*e580*/  MUFU.EX2 R185, R30 ;  /* 0x0000001e00b97308 */ /* 0x000e700000000800 */
[----:B------:R-:W-:Y:S08]  /*e590*/  MUFU.EX2 R153, R29 ;  /* 0x0000001d00997308 */ /* 0x000ff00000000800 */
[----:B------:R1:W1:Y:S08]  /*e5a0*/  MUFU.EX2 R139, R28 ;  /* 0x0000001c008b7308 */ /* 0x0002700000000800 */
[----:B------:R2:W-:Y:S01]  /*e5b0*/  MUFU.EX2 R220, R27 ;  /* 0x0000001b00dc7308 */ /* 0x0005e20000000800 */
[----:B-1----:R-:W-:-:S07]  /*e5c0*/  MOV R28, R211 ;  /* 0x000000d3001c7202 */ /* 0x002fce0000000f00 */
[----:B------:R-:W1:Y:S01]  /*e5d0*/  MUFU.EX2 R221, R26 ;  /* 0x0000001a00dd7308 */ /* 0x000e620000000800 */
[----:B--2---:R-:W-:-:S07]  /*e5e0*/  MOV R27, R218 ;  /* 0x000000da001b7202 */ /* 0x004fce0000000f00 */
[----:B------:R-:W-:Y:S08]  /*e5f0*/  MUFU.EX2 R244, R25 ;  /* 0x0000001900f47308 */ /* 0x000ff00000000800 */
[----:B------:R-:W-:Y:S08]  /*e600*/  MUFU.EX2 R138, R24 ;  /* 0x00000018008a7308 */ /* 0x000ff00000000800 */
[----:B------:R2:W-:Y:S08]  /*e610*/  MUFU.EX2 R210, R3 ;  /* 0x0000000300d27308 */ /* 0x0005f00000000800 */
[----:B------:R-:W1:Y:S08]  /*e620*/  MUFU.EX2 R217, R32 ;  /* 0x0000002000d97308 */ /* 0x000e700000000800 */
[----:B------:R-:W-:Y:S08]  /*e630*/  MUFU.EX2 R211, R37 ;  /* 0x0000002500d37308 */ /* 0x000ff00000000800 */
[----:B------:R-:W3:Y:S01]  /*e640*/  MUFU.EX2 R218, R38 ;  /* 0x0000002600da7308 */ /* 0x000ee20000000800 */
[----:B----4-:R-:W-:Y:S01]  /*e650*/  F2FP.PACK_AB R8, R186, R187 ;  /* 0x000000bbba08723e */ /* 0x010fe200000000ff */
[----:B--2---:R-:W-:Y:S01]  /*e660*/  FADD.FTZ R3, R5, R171 ;  /* 0x000000ab05037221 */ /* 0x004fe20000010000 */
[----:B------:R-:W-:Y:S01]  /*e670*/  F2FP.PACK_AB R9, R185, R222 ;  /* 0x000000deb909723e */ /* 0x000fe200000000ff */
[----:B------:R-:W-:Y:S01]  /*e680*/  FADD.FTZ R132, R132, R4 ;  /* 0x0000000484847221 */ /* 0x000fe20000010000 */
[----:B------:R-:W-:-:S02]  /*e690*/  F2FP.PACK_AB R10, R136, R152 ;  /* 0x00000098880a723e */ /* 0x000fc400000000ff */
[----:B------:R-:W-:Y:S02]  /*e6a0*/  F2FP.PACK_AB R11, R139, R153 ;  /* 0x000000998b0b723e */ /* 0x000fe400000000ff */
[----:B------:R-:W-:Y:S02]  /*e6b0*/  MOV R30, R6 ;  /* 0x00000006001e7202 */ /* 0x000fe40000000f00 */
[----:B------:R-:W-:Y:S02]  /*e6c0*/  MOV R29, R7 ;  /* 0x00000007001d7202 */ /* 0x000fe40000000f00 */
[----:B-1----:R-:W-:Y:S02]  /*e6d0*/  F2FP.PACK_AB R4, R221, R220 ;  /* 0x000000dcdd04723e */ /* 0x002fe400000000ff */
[----:B------:R-:W-:Y:S02]  /*e6e0*/  F2FP.PACK_AB R5, R217, R210 ;  /* 0x000000d2d905723e */ /* 0x000fe400000000ff */
[----:B------:R-:W-:-:S02]  /*e6f0*/  F2FP.PACK_AB R6, R138, R244 ;  /* 0x000000f48a06723e */ /* 0x000fc400000000ff */
[----:B---3--:R-:W-:Y:S01]  /*e700*/  F2FP.PACK_AB R7, R218, R211 ;  /* 0x000000d3da07723e */ /* 0x008fe200000000ff */
[----:B------:R-:W-:Y:S01]  /*e710*/  IMAD.MOV.U32 R31, RZ, RZ, R135 ;  /* 0x000000ffff1f7224 */ /* 0x000fe200078e0087 */
[C---:B------:R-:W-:Y:S01]  /*e720*/  HMMA.16816.F32 R32, R8.reuse, R22, R56 ;  /* 0x000000160820723c */ /* 0x040fe20000001838 */
[----:B------:R-:W-:Y:S01]  /*e730*/  FADD.FTZ R134, R134, R2 ;  /* 0x0000000286867221 */ /* 0x000fe20000010000 */
[----:B------:R-:W-:Y:S01]  /*e740*/  MOV R36, R137 ;  /* 0x0000008900247202 */ /* 0x000fe20000000f00 */
[----:B------:R-:W-:Y:S01]  /*e750*/  FADD.FTZ R133, R133, R0 ;  /* 0x0000000085857221 */ /* 0x000fe20000010000 */
[----:B------:R-:W-:Y:S01]  /*e760*/  MOV R0, R180 ;  /* 0x000000b400007202 */ /* 0x000fe20000000f00 */
[----:B------:R-:W-:Y:S01]  /*e770*/  FADD.FTZ R2, R184, R3 ;  /* 0x00000003b8027221 */ /* 0x000fe20000010000 */
[----:B------:R-:W-:Y:S01]  /*e780*/  MOV R171, R181 ;  /* 0x000000b500ab7202 */ /* 0x000fe20000000f00 */
[----:B------:R-:W-:Y:S01]  /*e790*/  IMAD.MOV.U32 R154, RZ, RZ, R167 ;  /* 0x000000ffff9a7224 */ /* 0x000fe200078e00a7 */
[----:B------:R-:W-:Y:S01]  /*e7a0*/  MOV R184, R182 ;  /* 0x000000b600b87202 */ /* 0x000fe20000000f00 */
[----:B------:R-:W-:Y:S01]  /*e7b0*/  HMMA.16816.F32 R56, R8, R18, R52 ;  /* 0x000000120838723c */ /* 0x000fe20000001834 */
[----:B------:R-:W-:-:S02]  /*e7c0*/  MOV R3, R183 ;  /* 0x000000b700037202 */ /* 0x000fc40000000f00 */
[----:B------:R-:W-:Y:S02]  /*e7d0*/  MOV R137, R164 ;  /* 0x000000a400897202 */ /* 0x000fe40000000f00 */
[----:B------:R-:W-:Y:S02]  /*e7e0*/  MOV R135, R165 ;  /* 0x000000a500877202 */ /* 0x000fe40000000f00 */
[----:B------:R-:W-:Y:S01]  /*e7f0*/  MOV R155, R166 ;  /* 0x000000a6009b7202 */ /* 0x000fe20000000f00 */
[-C--:B------:R-:W-:Y:S08]  /*e800*/  HMMA.16816.F32 R148, R8, R20.reuse, R148 ;  /* 0x000000140894723c */ /* 0x080ff00000001894 */
[C---:B------:R-:W-:Y:S08]  /*e810*/  HMMA.16816.F32 R144, R4.reuse, R20, R144 ;  /* 0x000000140490723c */ /* 0x040ff00000001890 */
[----:B------:R-:W-:Y:S01]  /*e820*/  HMMA.16816.F32 R156, R4, R22, R156 ;  /* 0x00000016049c723c */ /* 0x000fe2000000189c */
[----:B------:R-:W1:Y:S07]  /*e830*/  LDSM.16.MT88.4 R20, [R225+0xf000] ;  /* 0x00f00000e114783b */ /* 0x000e6e0000004200 */
[C---:B------:R-:W-:Y:S07]  /*e840*/  HMMA.16816.F32 R180, R8.reuse, R12, R48 ;  /* 0x0000000c08b4723c */ /* 0x040fee0000001830 */
[----:B------:R-:W-:Y:S01]  /*e850*/  IMAD.MOV.U32 R48, RZ, RZ, R27 ;  /* 0x000000ffff307224 */ /* 0x000fe200078e001b */
[----:B------:R-:W-:Y:S01]  /*e860*/  HMMA.16816.F32 R52, R8, R14, R68 ;  /* 0x0000000e0834723c */ /* 0x000fe20000001844 */
[----:B------:R-:W-:Y:S01]  /*e870*/  MOV R49, R28 ;  /* 0x0000001c00317202 */ /* 0x000fe20000000f00 */
[----:B------:R-:W2:Y:S01]  /*e880*/  LDSM.16.MT88.4 R24, [R227+0xd000] ;  /* 0x00d00000e318783b */ /* 0x000ea20000004200 */
[----:B------:R-:W-:-:S02]  /*e890*/  MOV R50, R29 ;  /* 0x0000001d00327202 */ /* 0x000fc40000000f00 */
[----:B------:R-:W-:Y:S02]  /*e8a0*/  MOV R51, R30 ;  /* 0x0000001e00337202 */ /* 0x000fe40000000f00 */
[----:B------:R-:W-:Y:S01]  /*e8b0*/  MOV R70, R31 ;  /* 0x0000001f00467202 */ /* 0x000fe20000000f00 */
[-C--:B------:R-:W-:Y:S01]  /*e8c0*/  HMMA.16816.F32 R164, R8, R16.reuse, R72 ;  /* 0x0000001008a4723c */ /* 0x080fe20000001848 */
[----:B------:R-:W-:Y:S07]  /*e8d0*/  LDSM.16.MT88.4 R28, [R227+0xf000] ;  /* 0x00f00000e31c783b */ /* 0x000fee0000004200 */
[C---:B------:R-:W-:Y:S08]  /*e8e0*/  HMMA.16816.F32 R64, R4.reuse, R16, R64 ;  /* 0x000000100440723c */ /* 0x040ff00000001840 */
[C---:B------:R-:W-:Y:S01]  /*e8f0*/  HMMA.16816.F32 R60, R4.reuse, R18, R60 ;  /* 0x00000012043c723c */ /* 0x040fe2000000183c */
[----:B------:R-:W3:Y:S07]  /*e900*/  LDSM.16.MT88.4 R16, [R226+0xf000] ;  /* 0x00f00000e210783b */ /* 0x000eee0000004200 */
[C---:B------:R-:W-:Y:S08]  /*e910*/  HMMA.16816.F32 R44, R4.reuse, R12, R44 ;  /* 0x0000000c042c723c */ /* 0x040ff0000000182c */
[----:B------:R-:W-:Y:S01]  /*e920*/  HMMA.16816.F32 R188, R4, R14, R188 ;  /* 0x0000000e04bc723c */ /* 0x000fe200000018bc */
[----:B------:R-:W4:Y:S01]  /*e930*/  LDSM.16.MT88.4 R12, [R228+0xf000] ;  /* 0x00f00000e40c783b */ /* 0x000f220000004200 */
[----:B------:R-:W-:-:S06]  /*e940*/  IMAD.MOV.U32 R71, RZ, RZ, R36 ;  /* 0x000000ffff477224 */ /* 0x000fcc00078e0024 */
[C---:B-1----:R-:W-:Y:S08]  /*e950*/  HMMA.16816.F32 R72, R4.reuse, R20, R76 ;  /* 0x000000140448723c */ /* 0x042ff0000000184c */
[C---:B--2---:R-:W-:Y:S08]  /*e960*/  HMMA.16816.F32 R192, R4.reuse, R24, R192 ;  /* 0x0000001804c0723c */ /* 0x044ff000000018c0 */
[C---:B------:R-:W-:Y:S08]  /*e970*/  HMMA.16816.F32 R204, R4.reuse, R26, R204 ;  /* 0x0000001a04cc723c */ /* 0x040ff000000018cc */
[C---:B------:R-:W-:Y:S08]  /*e980*/  HMMA.16816.F32 R76, R4.reuse, R22, R112 ;  /* 0x00000016044c723c */ /* 0x040ff00000001870 */
[C---:B---3--:R-:W-:Y:S08]  /*e990*/  HMMA.16816.F32 R88, R4.reuse, R16, R88 ;  /* 0x000000100458723c */ /* 0x048ff00000001858 */
[C---:B------:R-:W-:Y:S08]  /*e9a0*/  HMMA.16816.F32 R92, R4.reuse, R18, R92 ;  /* 0x00000012045c723c */ /* 0x040ff0000000185c */
[C---:B----4-:R-:W-:Y:S08]  /*e9b0*/  HMMA.16816.F32 R104, R4.reuse, R12, R104 ;  /* 0x0000000c0468723c */ /* 0x050ff00000001868 */
[C---:B------:R-:W-:Y:S08]  /*e9c0*/  HMMA.16816.F32 R108, R4.reuse, R14, R108 ;  /* 0x0000000e046c723c */ /* 0x040ff0000000186c */
[C---:B------:R-:W-:Y:S08]  /*e9d0*/  HMMA.16816.F32 R120, R4.reuse, R28, R120 ;  /* 0x0000001c0478723c */ /* 0x040ff00000001878 */
[----:B------:R-:W-:Y:S07]  /*e9e0*/  HMMA.16816.F32 R36, R4, R30, R124 ;  /* 0x0000001e0424723c */ /* 0x000fee000000187c */
[----:B------:R-:W-:Y:S01]  /*e9f0*/  MOV R126, R152 ;  /* 0x00000098007e7202 */ /* 0x000fe20000000f00 */
[----:B------:R-:W-:Y:S01]  /*ea00*/  IMAD.MOV.U32 R124, RZ, RZ, R154 ;  /* 0x000000ffff7c7224 */ /* 0x000fe200078e009a */
[----:B------:R-:W-:-:S02]  /*ea10*/  MOV R125, R153 ;  /* 0x00000099007d7202 */ /* 0x000fc40000000f00 */
[----:B------:R-:W-:Y:S02]  /*ea20*/  MOV R6, R155 ;  /* 0x0000009b00067202 */ /* 0x000fe40000000f00 */
[----:B------:R-:W1:Y:S01]  /*ea30*/  LDSM.16.MT88.4 R152, [R225+0xd800] ;  /* 0x00d80000e198783b */ /* 0x000e620000004200 */
[C---:B------:R-:W-:Y:S01]  /*ea40*/  HMMA.16816.F32 R196, R8.reuse, R24, R196 ;  /* 0x0000001808c4723c */ /* 0x040fe200000018c4 */
[----:B------:R-:W-:Y:S02]  /*ea50*/  MOV R7, R70 ;  /* 0x0000004600077202 */ /* 0x000fe40000000f00 */
[----:B------:R-:W-:Y:S02]  /*ea60*/  MOV R112, R71 ;  /* 0x0000004700707202 */ /* 0x000fe40000000f00 */
[----:B------:R-:W-:Y:S01]  /*ea70*/  MOV R127, R0 ;  /* 0x00000000007f7202 */ /* 0x000fe20000000f00 */
[----:B------:R-:W-:Y:S01]  /*ea80*/  MUFU.EX2 R209, R209 ;  /* 0x000000d100d17308 */ /* 0x000fe20000000800 */
[----:B------:R-:W-:Y:S01]  /*ea90*/  MOV R0, R135 ;  /* 0x0000008700007202 */ /* 0x000fe20000000f00 */
[----:B------:R-:W-:Y:S01]  /*eaa0*/  HMMA.16816.F32 R24, R8, R26, R200 ;  /* 0x0000001a0818723c */ /* 0x000fe200000018c8 */
[----:B------:R-:W-:-:S05]  /*eab0*/  MOV R4, R136 ;  /* 0x0000008800047202 */ /* 0x000fca0000000f00 */
[----:B------:R-:W-:Y:S01]  /*eac0*/  MUFU.EX2 R135, R162 ;  /* 0x000000a200877308 */ /* 0x000fe20000000800 */
[----:B------:R-:W-:Y:S01]  /*ead0*/  MOV R201, R137 ;  /* 0x0000008900c97202 */ /* 0x000fe20000000f00 */
[----:B------:R-:W-:Y:S01]  /*eae0*/  IMAD.MOV.U32 R202, RZ, RZ, R138 ;  /* 0x000000ffffca7224 */ /* 0x000fe200078e008a */
[----:B------:R-:W-:Y:S01]  /*eaf0*/  MOV R203, R139 ;  /* 0x0000008b00cb7202 */ /* 0x000fe20000000f00 */
[C---:B------:R-:W-:Y:S04]  /*eb00*/  HMMA.16816.F32 R68, R8.reuse, R20, R140 ;  /* 0x000000140844723c */ /* 0x040fe8000000188c */
[----:B------:R-:W-:Y:S04]  /*eb10*/  MUFU.EX2 R137, R170 ;  /* 0x000000aa00897308 */ /* 0x000fe80000000800 */
[----:B------:R-:W-:Y:S04]  /*eb20*/  HMMA.16816.F32 R116, R8, R28, R116 ;  /* 0x0000001c0874723c */ /* 0x000fe80000001874 */
[----:B------:R-:W2:Y:S08]  /*eb30*/  MUFU.EX2 R139, R168 ;  /* 0x000000a8008b7308 */ /* 0x000eb00000000800 */
[----:B------:R-:W-:Y:S08]  /*eb40*/  MUFU.EX2 R140, R163 ;  /* 0x000000a3008c7308 */ /* 0x000ff00000000800 */
[----:B------:R-:W3:Y:S08]  /*eb50*/  MUFU.EX2 R138, R169 ;  /* 0x000000a9008a7308 */ /* 0x000ef00000000800 */
[----:B------:R-:W4:Y:S08]  /*eb60*/  MUFU.EX2 R136, R161 ;  /* 0x000000a100887308 */ /* 0x000f300000000800 */
[----:B------:R-:W-:Y:S08]  /*eb70*/  MUFU.EX2 R215, R215 ;  /* 0x000000d700d77308 */ /* 0x000ff00000000800 */
[----:B------:R-:W-:Y:S08]  /*eb80*/  MUFU.EX2 R213, R213 ;  /* 0x000000d500d57308 */ /* 0x000ff00000000800 */
[----:B------:R-:W-:Y:S08]  /*eb90*/  MUFU.EX2 R208, R208 ;  /* 0x000000d000d07308 */ /* 0x000ff00000000800 */
[----:B------:R-:W-:Y:S08]  /*eba0*/  MUFU.EX2 R28, R160 ;  /* 0x000000a0001c7308 */ /* 0x000ff00000000800 */
[----:B------:R-:W-:Y:S08]  /*ebb0*/  MUFU.EX2 R223, R223 ;  /* 0x000000df00df7308 */ /* 0x000ff00000000800 */
[----:B------:R-:W-:Y:S08]  /*ebc0*/  MUFU.EX2 R219, R219 ;  /* 0x000000db00db7308 */ /* 0x000ff00000000800 */
[----:B------:R-:W-:Y:S08]  /*ebd0*/  MUFU.EX2 R216, R216 ;  /* 0x000000d800d87308 */ /* 0x000ff00000000800 */
[----:B------:R-:W1:Y:S01]  /*ebe0*/  MUFU.EX2 R212, R212 ;  /* 0x000000d400d47308 */ /* 0x000e620000000800 */
[----:B------:R-:W-:Y:S01]  /*ebf0*/  MOV R113, R48 ;  /* 0x0000003000717202 */ /* 0x000fe20000000f00 */
[----:B------:R-:W-:Y:S01]  /*ec00*/  IMAD.MOV.U32 R115, RZ, RZ, R50 ;  /* 0x000000ffff737224 */ /* 0x000fe200078e0032 */
[----:B------:R-:W-:-:S02]  /*ec10*/  MOV R114, R49 ;  /* 0x0000003100727202 */ /* 0x000fc40000000f00 */
[----:B------:R-:W-:Y:S02]  /*ec20*/  MOV R5, R51 ;  /* 0x0000003300057202 */ /* 0x000fe40000000f00 */
[----:B------:R-:W-:Y:S01]  /*ec30*/  HMMA.16816.F32 R48, R8, R22, R128 ;  /* 0x000000160830723c */ /* 0x000fe20000001880 */
[----:B------:R-:W-:Y:S01]  /*ec40*/  MOV R143, R127 ;  /* 0x0000007f008f7202 */ /* 0x000fe20000000f00 */
[----:B------:R-:W-:Y:S01]  /*ec50*/  FADD.FTZ R0, R0, R134 ;  /* 0x0000008600007221 */ /* 0x000fe20000010000 */
[----:B------:R-:W-:Y:S01]  /*ec60*/  MOV R200, R201 ;  /* 0x000000c900c87202 */ /* 0x000fe20000000f00 */
[----:B------:R-:W-:-:S04]  /*ec70*/  FADD.FTZ R3, R3, R133 ;  /* 0x0000008503037221 */ /* 0x000fc80000010000 */
[----:B------:R-:W-:Y:S01]  /*ec80*/  HMMA.16816.F32 R20, R8, R16, R100 ;  /* 0x000000100814723c */ /* 0x000fe20000001864 */
[----:B--2---:R-:W-:Y:S02]  /*ec90*/  F2FP.PACK_AB R128, R139, R137 ;  /* 0x000000898b80723e */ /* 0x004fe400000000ff */
[----:B------:R-:W-:Y:S02]  /*eca0*/  F2FP.PACK_AB R129, R209, R214 ;  /* 0x000000d6d181723e */ /* 0x000fe400000000ff */
[----:B---3--:R-:W-:-:S03]  /*ecb0*/  F2FP.PACK_AB R130, R138, R140 ;  /* 0x0000008c8a82723e */ /* 0x008fc600000000ff */
[C---:B------:R-:W-:Y:S01]  /*ecc0*/  HMMA.16816.F32 R100, R8.reuse, R12, R84 ;  /* 0x0000000c0864723c */ /* 0x040fe20000001854 */
[----:B----4-:R-:W-:Y:S02]  /*ecd0*/  F2FP.PACK_AB R131, R136, R135 ;  /* 0x000000878883723e */ /* 0x010fe400000000ff */
[----:B-1----:R-:W-:Y:S02]  /*ece0*/  F2FP.PACK_AB R127, R212, R216 ;  /* 0x000000d8d47f723e */ /* 0x002fe400000000ff */
[----:B------:R-:W-:Y:S02]  /*ecf0*/  MOV R201, R202 ;  /* 0x000000ca00c97202 */ /* 0x000fe40000000f00 */
[----:B------:R-:W-:Y:S01]  /*ed00*/  IMAD.MOV.U32 R87, RZ, RZ, R124 ;  /* 0x000000ffff577224 */ /* 0x000fe200078e007c */
[----:B------:R-:W-:Y:S01]  /*ed10*/  HMMA.16816.F32 R16, R8, R18, R96 ;  /* 0x000000120810723c */ /* 0x000fe20000001860 */
[----:B------:R-:W-:Y:S02]  /*ed20*/  F2FP.PACK_AB R124, R213, R215 ;  /* 0x000000d7d57c723e */ /* 0x000fe400000000ff */
[----:B------:R-:W-:-:S05]  /*ed30*/  MOV R142, R171 ;  /* 0x000000ab008e7202 */ /* 0x000fca0000000f00 */
[----:B------:R-:W-:Y:S01]  /*ed40*/  HMMA.16816.F32 R40, R8, R30, R40 ;  /* 0x0000001e0828723c */ /* 0x000fe20000001828 */
[----:B------:R-:W-:Y:S01]  /*ed50*/  MOV R202, R203 ;  /* 0x000000cb00ca7202 */ /* 0x000fe20000000f00 */
[----:B------:R-:W1:Y:S01]  /*ed60*/  LDSM.16.MT88.4 R168, [R226+0xd800] ;  /* 0x00d80000e2a8783b */ /* 0x000e620000004200 */
[----:B------:R-:W-:-:S05]  /*ed70*/  IMAD.MOV.U32 R203, RZ, RZ, R4 ;  /* 0x000000ffffcb7224 */ /* 0x000fca00078e0004 */
[----:B------:R-:W-:Y:S01]  /*ed80*/  HMMA.16816.F32 R12, R8, R14, R80 ;  /* 0x0000000e080c723c */ /* 0x000fe20000001850 */
[----:B------:R-:W-:Y:S02]  /*ed90*/  FADD.FTZ R5, R5, R132 ;  /* 0x0000008405057221 */ /* 0x000fe40000010000 */
[----:B------:R-:W-:Y:S01]  /*eda0*/  FADD.FTZ R0, R176, R0 ;  /* 0x00000000b0007221 */ /* 0x000fe20000010000 */
[----:B------:R-:W-:Y:S01]  /*edb0*/  MOV R86, R6 ;  /* 0x0000000600567202 */ /* 0x000fe20000000f00 */
[----:B------:R-:W-:-:S03]  /*edc0*/  FADD.FTZ R4, R174, R3 ;  /* 0x00000003ae047221 */ /* 0x000fc60000010000 */
[-C--:B------:R-:W-:Y:S01]  /*edd0*/  HMMA.16816.F32 R148, R128, R152.reuse, R148 ;  /* 0x000000988094723c */ /* 0x080fe20000001894 */
[----:B------:R-:W-:Y:S01]  /*ede0*/  MOV R11, R125 ;  /* 0x0000007d000b7202 */ /* 0x000fe20000000f00 */
[----:B------:R-:W-:Y:S01]  /*edf0*/  FADD.FTZ R2, R178, R2 ;  /* 0x00000002b2027221 */ /* 0x000fe20000010000 */
[----:B------:R-:W-:Y:S01]  /*ee00*/  MOV R10, R126 ;  /* 0x0000007e000a7202 */ /* 0x000fe20000000f00 */
[----:B------:R-:W-:Y:S01]  /*ee10*/  IMAD.MOV.U32 R141, RZ, RZ, R184 ;  /* 0x000000ffff8d7224 */ /* 0x000fe200078e00b8 */
[----:B------:R-:W-:Y:S01]  /*ee20*/  F2FP.PACK_AB R125, R219, R223 ;  /* 0x000000dfdb7d723e */ /* 0x000fe200000000ff */
[----:B------:R-:W-:Y:S01]  /*ee30*/  LDSM.16.MT88.4 R80, [R225+0xf800] ;  /* 0x00f80000e150783b */ /* 0x000fe20000004200 */
[----:B------:R-:W-:Y:S01]  /*ee40*/  F2FP.PACK_AB R126, R28, R208 ;  /* 0x000000d01c7e723e */ /* 0x000fe200000000ff */
[----:B------:R-:W-:Y:S02]  /*ee50*/  FADD.FTZ R8, R177, R0 ;  /* 0x00000000b1087221 */ /* 0x000fe40000010000 */
[----:B------:R-:W-:Y:S01]  /*ee60*/  FADD.FTZ R3, R172, R5 ;  /* 0x00000005ac037221 */ /* 0x000fe20000010000 */
[----:B------:R-:W-:Y:S01]  /*ee70*/  MOV R133, R186 ;  /* 0x000000ba00857202 */ /* 0x000fe20000000f00 */
[----:B------:R-:W-:Y:S01]  /*ee80*/  FADD.FTZ R0, R175, R4 ;  /* 0x00000004af007221 */ /* 0x000fe20000010000 */
[----:B------:R-:W-:Y:S01]  /*ee90*/  MOV R134, R185 ;  /* 0x000000b900867202 */ /* 0x000fe20000000f00 */
[C---:B------:R-:W-:Y:S01]  /*eea0*/  HMMA.16816.F32 R144, R124.reuse, R152, R144 ;  /* 0x000000987c90723c */ /* 0x040fe20000001890 */
[----:B------:R-:W-:Y:S01]  /*eeb0*/  MOV R29, R201 ;  /* 0x000000c9001d7202 */ /* 0x000fe20000000f00 */
[----:B------:R-:W-:Y:S06]  /*eec0*/  LDSM.16.MT88.4 R96, [R226+0xf800] ;  /* 0x00f80000e260783b */ /* 0x000fec0000004200 */
[-C--:B------:R-:W-:Y:S08]  /*eed0*/  HMMA.16816.F32 R156, R124, R154.reuse, R156 ;  /* 0x0000009a7c9c723c */ /* 0x080ff0000000189c */
[----:B------:R-:W-:Y:S07]  /*eee0*/  HMMA.16816.F32 R152, R128, R154, R32 ;  /* 0x0000009a8098723c */ /* 0x000fee0000001820 */
[----:B------:R-:W-:-:S02]  /*eef0*/  MOV R35, R7 ;  /* 0x0000000700237202 */ /* 0x000fc40000000f00 */
[----:B------:R-:W2:Y:S01]  /*ef00*/  LDSM.16.MT88.4 R4, [R227+0xf800] ;  /* 0x00f80000e304783b */ /* 0x000ea20000004200 */
[----:B------:R-:W-:Y:S01]  /*ef10*/  FADD.FTZ R2, R179, R2 ;  /* 0x00000002b3027221 */ /* 0x000fe20000010000 */
[----:B-1----:R-:W-:Y:S03]  /*ef20*/  HMMA.16816.F32 R160, R124, R168, R64 ;  /* 0x000000a87ca0723c */ /* 0x002fe60000001840 */
[----:B------:R-:W-:Y:S01]  /*ef30*/  FADD.FTZ R9, R200, R2 ;  /* 0x00000002c8097221 */ /* 0x000fe20000010000 */
[----:B------:R-:W-:-:S03]  /*ef40*/  MOV R2, R115 ;  /* 0x0000007300027202 */ /* 0x000fc60000000f00 */
[----:B------:R-:W-:Y:S02]  /*ef50*/  MOV R66, R86 ;  /* 0x0000005600427202 */ /* 0x000fe40000000f00 */
[----:B------:R-:W-:Y:S01]  /*ef60*/  MOV R33, R113 ;  /* 0x0000007100217202 */ /* 0x000fe20000000f00 */
[----:B------:R-:W-:Y:S02]  /*ef70*/  FADD.FTZ R2, R2, R8 ;  /* 0x0000000802027221 */ /* 0x000fe40000010000 */
[----:B------:R-:W-:Y:S02]  /*ef80*/  IMAD.MOV.U32 R34, RZ, RZ, R112 ;  /* 0x000000ffff227224 */ /* 0x000fe400078e0070 */
[----:B------:R-:W-:Y:S01]  /*ef90*/  FADD.FTZ R0, R66, R0 ;  /* 0x0000000042007221 */ /* 0x000fe20000010000 */
[-C--:B--2---:R-:W-:Y:S08]  /*efa0*/  HMMA.16816.F32 R120, R124, R4.reuse, R120 ;  /* 0x000000047c78723c */ /* 0x084ff00000001878 */
[----:B------:R-:W-:Y:S07]  /*efb0*/  HMMA.16816.F32 R116, R128, R4, R116 ;  /* 0x000000048074723c */ /* 0x000fee0000001874 */
[----:B------:R-:W-:-:S02]  /*efc0*/  FADD.FTZ R4, R33, R2 ;  /* 0x0000000221047221 */ /* 0x000fc40000010000 */
[----:B------:R-:W-:-:S04]  /*efd0*/  FADD.FTZ R2, R34, R0 ;  /* 0x0000000022027221 */ /* 0x000fc80000010000 */
[----:B------:R-:W-:-:S04]  /*efe0*/  FADD.FTZ R2, R220, R2 ;  /* 0x00000002dc027221 */ /* 0x000fc80000010000 */
[----:B------:R-:W-:-:S04]  /*eff0*/  FADD.FTZ R2, R221, R2 ;  /* 0x00000002dd027221 */ /* 0x000fc80000010000 */
[----:B------:R-:W-:Y:S02]  /*f000*/  FADD.FTZ R2, R244, R2 ;  /* 0x00000002f4027221 */ /* 0x000fe40000010000 */
[----:B------:R-:W2:Y:S01]  /*f010*/  LDL R244, [R1+0x1c] ;  /* 0x00001c0001f47983 */ /* 0x000ea20000100800 */
[----:B------:R-:W-:Y:S01]  /*f020*/  FADD.FTZ R3, R173, R3 ;  /* 0x00000003ad037221 */ /* 0x000fe20000010000 */
[----:B------:R-:W-:Y:S01]  /*f030*/  MOV R32, R114 ;  /* 0x0000007200207202 */ /* 0x000fe20000000f00 */
[----:B------:R-:W-:Y:S01]  /*f040*/  IMAD.MOV.U32 R67, RZ, RZ, R87 ;  /* 0x000000ffff437224 */ /* 0x000fe200078e0057 */
[----:B------:R-:W-:Y:S01]  /*f050*/  MOV R132, R187 ;  /* 0x000000bb00847202 */ /* 0x000fe20000000f00 */
[----:B------:R-:W-:Y:S02]  /*f060*/  LDSM.16.MT88.4 R112, [R228+0xf800] ;  /* 0x00f80000e470783b */ /* 0x000fe40000004200 */
[----:B------:R-:W-:Y:S02]  /*f070*/  FADD.FTZ R3, R67, R3 ;  /* 0x0000000343037221 */ /* 0x000fe40000010000 */
[----:B------:R-:W-:Y:S01]  /*f080*/  FADD.FTZ R5, R32, R9 ;  /* 0x0000000920057221 */ /* 0x000fe20000010000 */
[----:B------:R-:W-:Y:S01]  /*f090*/  MOV R30, R203 ;  /* 0x000000cb001e7202 */ /* 0x000fe20000000f00 */
[----:B------:R-:W-:Y:S01]  /*f0a0*/  FADD.FTZ R0, R35, R3 ;  /* 0x0000000323007221 */ /* 0x000fe20000010000 */
[----:B------:R-:W-:Y:S01]  /*f0b0*/  MOV R31, R202 ;  /* 0x000000ca001f7202 */ /* 0x000fe20000000f00 */
[----:B------:R-:W-:Y:S01]  /*f0c0*/  FADD.FTZ R5, R132, R5 ;  /* 0x0000000584057221 */ /* 0x000fe20000010000 */
[----:B------:R-:W1:Y:S01]  /*f0d0*/  LDSM.16.MT88.4 R184, [R228+0xd800] ;  /* 0x00d80000e4b8783b */ /* 0x000e620000004200 */
[----:B------:R-:W-:-:S02]  /*f0e0*/  FADD.FTZ R3, R222, R4 ;  /* 0x00000004de037221 */ /* 0x000fc40000010000 */
[----:B------:R-:W-:Y:S01]  /*f0f0*/  FADD.FTZ R0, R210, R0 ;  /* 0x00000000d2007221 */ /* 0x000fe20000010000 */
[----:B------:R-:W3:Y:S01]  /*f100*/  LDSM.16.MT88.4 R200, [R227+0xd800] ;  /* 0x00d80000e3c8783b */ /* 0x000ee20000004200 */
        /* <DEDUP_REMOVED lines=30> */
[----:B------:R-:W-:Y:S01]  /*f2f0*/  HMMA.16816.F32 R172, R124, R170, R60 ;  /* 0x000000aa7cac723c */ /* 0x000fe2000000183c */
[----:B------:R-:W-:-:S02]  /*f300*/  MOV R137, R141 ;  /* 0x0000008d00897202 */ /* 0x000fc40000000f00 */
[----:B------:R-:W-:-:S05]  /*f310*/  MOV R134, R142 ;  /* 0x0000008e00867202 */ /* 0x000fca0000000f00 */
[----:B-1----:R-:W-:Y:S01]  /*f320*/  HMMA.16816.F32 R176, R124, R184, R44 ;  /* 0x000000b87cb0723c */ /* 0x002fe2000000182c */
[----:B------:R-:W-:-:S07]  /*f330*/  MOV R135, R143 ;  /* 0x0000008f00877202 */ /* 0x000fce0000000f00 */
        /* <DEDUP_REMOVED lines=23> */
[----:B--2---:R-:W-:Y:S01]  /*f4b0*/  MOV R136, R244 ;  /* 0x000000f400887202 */ /* 0x004fe20000000f00 */
[----:B------:R-:W-:Y:S06]  /*f4c0*/  @!P0 BRA `(.L_x_558) ;  /* 0x0000687000008947 */ /* 0x000fec0003800000 */
[----:B----4-:R-:W2:Y:S04]  /*f4d0*/  LDL.64 R30, [R1+0x30] ;  /* 0x00003000011e7983 */ /* 0x010ea80000100a00 */
[----:B------:R-:W3:Y:S01]  /*f4e0*/  LDL.64 R142, [R1+0x28] ;  /* 0x00002800018e7983 */ /* 0x000ee20000100a00 */
[----:B------:R-:W-:Y:S01]  /*f4f0*/  UIADD3 UR23, UR8, -0x3, URZ ;  /* 0xfffffffd08177890 */ /* 0x000fe2000fffe03f */
[----:B------:R-:W-:-:S04]  /*f500*/  DEPBAR.LE SB0, 0x0 ;  /* 0x000080000000791a */ /* 0x000fc80000000000 */
[----:B------:R-:W-:Y:S01]  /*f510*/  USHF.R.S32.HI UR15, URZ, 0x1f, UR23 ;  /* 0x0000001f3f0f7899 */ /* 0x000fe20008011417 */
[----:B------:R-:W-:Y:S01]  /*f520*/  BAR.SYNC.DEFER_BLOCKING 0x0 ;  /* 0x0000000000007b1d */ /* 0x000fe20000010000 */
[----:B------:R-:W-:-:S05]  /*f530*/  UISETP.GT.AND UP0, UPT, UR23, UR9, UPT ;  /* 0x000000091700728c */ /* 0x000fca000bf04270 */
[----:B------:R-:W-:Y:S02]  /*f540*/  ULDC.64 UR4, c[0x0][0x1a0] ;  /* 0x0000680000047ab9 */ /* 0x000fe40000000a00 */
[----:B------:R-:W-:Y:S02]  /*f550*/  UIMAD UR15, UR15, UR4, URZ ;  /* 0x000000040f0f72a4 */ /* 0x000fe4000f8e023f */
[----:B------:R-:W-:Y:S02]  /*f560*/  UIMAD.WIDE.U32 UR24, UR23, UR4, URZ ;  /* 0x00000004171872a5 */ /* 0x000fe4000f8e003f */
[----:B------:R-:W-:-:S04]  /*f570*/  UIMAD UR5, UR23, UR5, UR15 ;  /* 0x00000005170572a4 */ /* 0x000fc8000f8e020f */
[----:B------:R-:W-:Y:S01]  /*f580*/  UIADD3 UR5, UR25, UR5, URZ ;  /* 0x0000000519057290 */ /* 0x000fe2000fffe03f */
[----:B------:R-:W-:Y:S02]  /*f590*/  IMAD.U32 R4, RZ, RZ, UR24 ;  /* 0x00000018ff047e24 */ /* 0x000fe4000f8e00ff */
[----:B------:R-:W-:-:S03]  /*f5a0*/  IMAD.U32 R5, RZ, RZ, UR25 ;  /* 0x00000019ff057e24 */ /* 0x000fc6000f8e00ff */
[----:B------:R-:W-:Y:S01]  /*f5b0*/  MOV R0, UR5 ;  /* 0x0000000500007c02 */ /* 0x000fe20008000f00 */
[----:B------:R-:W-:Y:S01]  /*f5c0*/  @P3 STS.128 [R243+0xc000], RZ ;  /* 0x00c000fff3003388 */ /* 0x000fe20000000c00 */
[----:B--2---:R-:W-:-:S04]  /*f5d0*/  LEA R3, P0, R4, R30, 0x6 ;  /* 0x0000001e04037211 */ /* 0x004fc800078030ff */
[----:B---3--:R-:W-:Y:S02]  /*f5e0*/  LEA.HI.X R4, R4, R143, R0, 0x6, P0 ;  /* 0x0000008f04047211 */ /* 0x008fe400000f3400 */
[C---:B------:R-:W-:Y:S02]  /*f5f0*/  @!P3 LEA R6, P0, R3.reuse, c[0x0][0x170], 0x1 ;  /* 0x00005c000306ba11 */ /* 0x040fe400078008ff */
[C---:B------:R-:W-:Y:S02]  /*f600*/  @!P2 LEA R14, P1, R3.reuse, c[0x0][0x170], 0x1 ;  /* 0x00005c00030eaa11 */ /* 0x040fe400078208ff */
[C---:B------:R-:W-:Y:S02]  /*f610*/  IADD3 R2, P6, R3.reuse, UR21, RZ ;  /* 0x0000001503027c10 */ /* 0x040fe4000ffde0ff */
[C-C-:B------:R-:W-:Y:S02]  /*f620*/  @!P3 LEA.HI.X R7, R3.reuse, c[0x0][0x174], R4.reuse, 0x1, P0 ;  /* 0x00005d000307ba11 */ /* 0x140fe400000f0c04 */
[----:B------:R-:W-:-:S02]  /*f630*/  @!P2 LEA.HI.X R15, R3, c[0x0][0x174], R4, 0x1, P1 ;  /* 0x00005d00030faa11 */ /* 0x000fc400008f0c04 */
[C---:B------:R-:W-:Y:S01]  /*f640*/  @!P3 LEA R16, P5, R2.reuse, c[0x0][0x170], 0x1 ;  /* 0x00005c000210ba11 */ /* 0x040fe200078a08ff */
[----:B------:R-:W-:Y:S01]  /*f650*/  @!PT LDS RZ, [RZ] ;  /* 0x00000000fffff984 */ /* 0x000fe20000000800 */
[----:B------:R-:W-:Y:S01]  /*f660*/  @!PT LDS RZ, [RZ] ;  /* 0x00000000fffff984 */ /* 0x000fe20000000800 */
[----:B------:R-:W-:Y:S01]  /*f670*/  @!PT LDS RZ, [RZ] ;  /* 0x00000000fffff984 */ /* 0x000fe20000000800 */
[----:B------:R1:W-:Y:S01]  /*f680*/  @!P3 LDGSTS.E.BYPASS.LTC128B.128 [R243+0xc000], [R6.64] ;  /* 0x0c00000006f3bfae */ /* 0x0003e2000b901d52 */
[----:B------:R-:W-:Y:S02]  /*f690*/  @!P2 LEA R12, P0, R2, c[0x0][0x170], 0x1 ;  /* 0x00005c00020caa11 */ /* 0x000fe400078008ff */
[----:B------:R-:W-:Y:S01]  /*f6a0*/  IADD3.X R4, R4, UR10, RZ, P6, !PT ;  /* 0x0000000a04047c10 */ /* 0x000fe2000b7fe4ff */
[----:B------:R-:W-:Y:S01]  /*f6b0*/  @P2 STS.128 [R243+0xe000], RZ ;  /* 0x00e000fff3002388 */ /* 0x000fe20000000c00 */
[C---:B------:R-:W-:Y:S02]  /*f6c0*/  IADD3 R0, P4, R2.reuse, UR21, RZ ;  /* 0x0000001502007c10 */ /* 0x040fe4000ff9e0ff */
[C-C-:B------:R-:W-:Y:S01]  /*f6d0*/  @!P3 LEA.HI.X R17, R2.reuse, c[0x0][0x174], R4.reuse, 0x1, P5 ;  /* 0x00005d000211ba11 */ /* 0x140fe200028f0c04 */
[----:B------:R-:W-:Y:S01]  /*f6e0*/  @!PT LDS RZ, [RZ] ;  /* 0x00000000fffff984 */ /* 0x000fe20000000800 */
[----:B------:R-:W-:Y:S01]  /*f6f0*/  @!PT LDS RZ, [RZ] ;  /* 0x00000000fffff984 */ /* 0x000fe20000000800 */
[----:B------:R-:W-:Y:S01]  /*f700*/  @!PT LDS RZ, [RZ] ;  /* 0x00000000fffff984 */ /* 0x000fe20000000800 */
[----:B------:R2:W-:Y:S01]  /*f710*/  @!P2 LDGSTS.E.BYPASS.LTC128B.128 [R243+0xe000], [R14.64+0x80] ;  /* 0x0e0000800ef3afae */ /* 0x0005e2000b901d52 */
[----:B------:R-:W-:-:S02]  /*f720*/  @!P2 LEA.HI.X R13, R2, c[0x0][0x174], R4, 0x1, P0 ;  /* 0x00005d00020daa11 */ /* 0x000fc400000f0c04 */
[----:B------:R-:W-:Y:S01]  /*f730*/  IADD3 R3, P1, R0, UR21, RZ ;  /* 0x0000001500037c10 */ /* 0x000fe2000ff3e0ff */
[----:B------:R-:W-:Y:S01]  /*f740*/  @P3 STS.128 [R243+0xc800], RZ ;  /* 0x00c800fff3003388 */ /* 0x000fe20000000c00 */
[----:B------:R-:W-:Y:S02]  /*f750*/  IADD3.X R2, R4, UR10, RZ, P4, !PT ;  /* 0x0000000a04027c10 */ /* 0x000fe4000a7fe4ff */
[----:B------:R-:W-:Y:S01]  /*f760*/  @!P3 LEA R10, P5, R0, c[0x0][0x170], 0x1 ;  /* 0x00005c00000aba11 */ /* 0x000fe200078a08ff */
[----:B------:R-:W-:Y:S01]  /*f770*/  @!PT LDS RZ, [RZ] ;  /* 0x00000000fffff984 */ /* 0x000fe20000000800 */
[----:B------:R-:W-:Y:S01]  /*f780*/  @!PT LDS RZ, [RZ] ;  /* 0x00000000fffff984 */ /* 0x000fe20000000800 */
[----:B------:R-:W-:Y:S01]  /*f790*/  @!PT LDS RZ, [RZ] ;  /* 0x00000000fffff984 */ /* 0x000fe20000000800 */
[----:B------:R3:W-:Y:S01]  /*f7a0*/  @!P3 LDGSTS.E.BYPASS.LTC128B.128 [R243+0xc800], [R16.64] ;  /* 0x0c80000010f3bfae */ /* 0x0007e2000b901d52 */
[----:B------:R-:W-:Y:S02]  /*f7b0*/  @!P3 LEA R8, P4, R3, c[0x0][0x170], 0x1 ;  /* 0x00005c000308ba11 */ /* 0x000fe400078808ff */
[----:B------:R-:W-:Y:S01]  /*f7c0*/  IADD3.X R5, R2, UR10, RZ, P1, !PT ;  /* 0x0000000a02057c10 */ /* 0x000fe20008ffe4ff */
[----:B------:R-:W-:Y:S01]  /*f7d0*/  @P2 STS.128 [R243+0xe800], RZ ;  /* 0x00e800fff3002388 */ /* 0x000fe20000000c00 */
[----:B------:R-:W-:-:S02]  /*f7e0*/  @!P3 LEA.HI.X R11, R0, c[0x0][0x174], R2, 0x1, P5 ;  /* 0x00005d00000bba11 */ /* 0x000fc400028f0c02 */
[C---:B------:R-:W-:Y:S01]  /*f7f0*/  @!P2 LEA R4, P1, R3.reuse, c[0x0][0x170], 0x1 ;  /* 0x00005c000304aa11 */ /* 0x040fe200078208ff */
[----:B------:R-:W-:Y:S01]  /*f800*/  @!PT LDS RZ, [RZ] ;  /* 0x00000000fffff984 */ /* 0x000fe20000000800 */
[----:B------:R-:W-:Y:S01]  /*f810*/  @!PT LDS RZ, [RZ] ;  /* 0x00000000fffff984 */ /* 0x000fe20000000800 */
[----:B------:R-:W-:Y:S01]  /*f820*/  @!PT LDS RZ, [RZ] ;  /* 0x00000000fffff984 */ /* 0x000fe20000000800 */
[----:B------:R2:W-:Y:S01]  /*f830*/  @!P2 LDGSTS.E.BYPASS.LTC128B.128 [R243+0xe800], [R12.64+0x80] ;  /* 0x0e8000800cf3afae */ /* 0x0005e2000b901d52 */
[C-C-:B------:R-:W-:Y:S02]  /*f840*/  @!P3 LEA.HI.X R9, R3.reuse, c[0x0][0x174], R5.reuse, 0x1, P4 ;  /* 0x00005d000309ba11 */ /* 0x140fe400020f0c05 */
[C---:B-1----:R-:W-:Y:S01]  /*f850*/  @!P2 LEA R6, P0, R0.reuse, c[0x0][0x170], 0x1 ;  /* 0x00005c000006aa11 */ /* 0x042fe200078008ff */
[----:B------:R-:W-:Y:S01]  /*f860*/  @P3 STS.128 [R243+0xd000], RZ ;  /* 0x00d000fff3003388 */ /* 0x000fe20000000c00 */
[----:B------:R-:W-:Y:S02]  /*f870*/  @!P2 LEA.HI.X R5, R3, c[0x0][0x174], R5, 0x1, P1 ;  /* 0x00005d000305aa11 */ /* 0x000fe400008f0c05 */
[----:B------:R-:W-:Y:S01]  /*f880*/  @!P2 LEA.HI.X R7, R0, c[0x0][0x174], R2, 0x1, P0 ;  /* 0x00005d000007aa11 */ /* 0x000fe200000f0c02 */
[----:B------:R-:W-:Y:S01]  /*f890*/  @!PT LDS RZ, [RZ] ;  /* 0x00000000fffff984 */ /* 0x000fe20000000800 */
[----:B------:R-:W-:Y:S01]  /*f8a0*/  @!PT LDS RZ, [RZ] ;  /* 0x00000000fffff984 */ /* 0x000fe20000000800 */
[----:B------:R-:W-:Y:S01]  /*f8b0*/  @!PT LDS RZ, [RZ] ;  /* 0x00000000fffff984 */ /* 0x000fe20000000800 */
[----:B------:R1:W-:Y:S01]  /*f8c0*/  @!P3 LDGSTS.E.BYPASS.LTC128B.128 [R243+0xd000], [R10.64] ;  /* 0x0d0000000af3bfae */ /* 0x0003e2000b901d52 */
[----:B------:R-:W-:-:S03]  /*f8d0*/  PLOP3.LUT P0, PT, PT, PT, UP0, 0x80, 0x0 ;  /* 0x000000000000781c */ /* 0x000fc60003f0f008 */
        /* <DEDUP_REMOVED lines=15> */
[----:B--2--5:R-:W-:Y:S04]  /*f9d0*/  LDSM.16.M88.4 R12, [R231+0x2000] ;  /* 0x00200000e70c783b */ /* 0x024fe80000000200 */
[----:B------:R-:W2:Y:S04]  /*f9e0*/  LDSM.16.M88.4 R36, [R224+0x9800] ;  /* 0x00980000e024783b */ /* 0x000ea80000000200 */
[----:B---3--:R-:W3:Y:S04]  /*f9f0*/  LDSM.16.M88.4 R16, [R231] ;  /* 0x00000000e710783b */ /* 0x008ee80000000200 */
[----:B------:R-:W3:Y:S04]  /*fa00*/  LDSM.16.M88.4 R40, [R224+0x9000] ;  /* 0x00900000e028783b */ /* 0x000ee80000000200 */
[----:B------:R-:W-:Y:S04]  /*fa10*/  LDSM.16.M88.4 R20, [R240] ;  /* 0x00000000f014783b */ /* 0x000fe80000000200 */
[----:B-1----:R-:W-:Y:S04]  /*fa20*/  LDSM.16.M88.4 R8, [R232] ;  /* 0x00000000e808783b */ /* 0x002fe80000000200 */
[----:B----4-:R-:W1:Y:S04]  /*fa30*/  LDSM.16.M88.4 R4, [R232+0x2000] ;  /* 0x00200000e804783b */ /* 0x010e680000000200 */
[----:B------:R-:W4:Y:S04]  /*fa40*/  LDSM.16.M88.4 R48, [R224+0x8000] ;  /* 0x00800000e030783b */ /* 0x000f280000000200 */
[----:B------:R-:W4:Y:S04]  /*fa50*/  LDSM.16.M88.4 R44, [R224+0x8800] ;  /* 0x00880000e02c783b */ /* 0x000f280000000200 */
[----:B------:R-:W4:Y:S04]  /*fa60*/  LDSM.16.M88.4 R24, [R241] ;  /* 0x00000000f118783b */ /* 0x000f280000000200 */
[----:B------:R-:W4:Y:S01]  /*fa70*/  LDSM.16.M88.4 R32, [R235] ;  /* 0x00000000eb20783b */ /* 0x000f220000000200 */
[-C--:B--2---:R-:W-:Y:S03]  /*fa80*/  HMMA.16816.F32 R52, R12, R36.reuse, RZ ;  /* 0x000000240c34723c */ /* 0x084fe600000018ff */
[----:B------:R-:W2:Y:S04]  /*fa90*/  LDSM.16.M88.4 R28, [R242] ;  /* 0x00000000f21c783b */ /* 0x000ea80000000200 */
[----:B------:R-:W0:Y:S01]  /*faa0*/  LDGDEPBAR ;  /* 0x00000000000079af */ /* 0x000e220000000000 */
[----:B---3--:R-:W-:Y:S08]  /*fab0*/  HMMA.16816.F32 R56, R16, R36, RZ ;  /* 0x000000241038723c */ /* 0x008ff000000018ff */
[----:B------:R-:W-:Y:S08]  /*fac0*/  HMMA.16816.F32 R60, R12, R40, RZ ;  /* 0x000000280c3c723c */ /* 0x000ff000000018ff */
[-C--:B-1----:R-:W-:Y:S08]  /*fad0*/  HMMA.16816.F32 R52, R4, R20.reuse, R52 ;  /* 0x000000140434723c */ /* 0x082ff00000001834 */
[----:B------:R-:W-:Y:S08]  /*fae0*/  HMMA.16816.F32 R56, R8, R20, R56 ;  /* 0x000000140838723c */ /* 0x000ff00000001838 */
[-C--:B----4-:R-:W-:Y:S08]  /*faf0*/  HMMA.16816.F32 R208, R16, R48.reuse, RZ ;  /* 0x0000003010d0723c */ /* 0x090ff000000018ff */
[----:B------:R-:W-:Y:S01]  /*fb00*/  HMMA.16816.F32 R140, R12, R48, RZ ;  /* 0x000000300c8c723c */ /* 0x000fe200000018ff */
[----:B------:R-:W-:-:S07]  /*fb10*/  IMAD.MOV.U32 R20, RZ, RZ, R55 ;  /* 0x000000ffff147224 */ /* 0x000fce00078e0037 */
[----:B------:R-:W-:Y:S01]  /*fb20*/  HMMA.16816.F32 R136, R16, R44, RZ ;  /* 0x0000002c1088723c */ /* 0x000fe200000018ff */
[----:B------:R-:W-:Y:S02]  /*fb30*/  IMAD.MOV.U32 R37, RZ, RZ, R57 ;  /* 0x000000ffff257224 */ /* 0x000fe400078e0039 */
[----:B------:R-:W-:-:S05]  /*fb40*/  IMAD.MOV.U32 R36, RZ, RZ, R58 ;  /* 0x000000ffff247224 */ /* 0x000fca00078e003a */
[----:B------:R-:W-:Y:S07]  /*fb50*/  HMMA.16816.F32 R132, R12, R44, RZ ;  /* 0x0000002c0c84723c */ /* 0x000fee00000018ff */
[----:B------:R-:W-:Y:S01]  /*fb60*/  IMAD.MOV.U32 R44, RZ, RZ, R52 ;  /* 0x000000ffff2c7224 */ /* 0x000fe200078e0034 */
[----:B------:R-:W-:Y:S01]  /*fb70*/  HMMA.16816.F32 R64, R16, R40, RZ ;  /* 0x000000281040723c */ /* 0x000fe200000018ff */
[----:B------:R-:W-:-:S05]  /*fb80*/  MOV R45, R56 ;  /* 0x00000038002d7202 */ /* 0x000fca0000000f00 */
[----:B------:R-:W-:Y:S01]  /*fb90*/  IMAD.MOV.U32 R21, RZ, RZ, R45 ;  /* 0x000000ffff157224 */ /* 0x000fe200078e002d */
[----:B------:R-:W-:Y:S01]  /*fba0*/  MOV R40, R54 ;  /* 0x0000003600287202 */ /* 0x000fe20000000f00 */
[----:B------:R-:W-:Y:S01]  /*fbb0*/  HMMA.16816.F32 R60, R4, R24, R60 ;  /* 0x00000018043c723c */ /* 0x000fe2000000183c */
[----:B------:R-:W-:-:S07]  /*fbc0*/  IMAD.MOV.U32 R41, RZ, RZ, R53 ;  /* 0x000000ffff297224 */ /* 0x000fce00078e0035 */
[----:B------:R-:W-:Y:S08]  /*fbd0*/  HMMA.16816.F32 R52, R12, R42, RZ ;  /* 0x0000002a0c34723c */ /* 0x000ff000000018ff */
[-C--:B------:R-:W-:Y:S08]  /*fbe0*/  HMMA.16816.F32 R208, R8, R32.reuse, R208 ;  /* 0x0000002008d0723c */ /* 0x080ff000000018d0 */
[----:B------:R-:W-:Y:S07]  /*fbf0*/  HMMA.16816.F32 R140, R4, R32, R140 ;  /* 0x00000020048c723c */ /* 0x000fee000000188c */
[----:B------:R-:W-:Y:S01]  /*fc00*/  IMAD.MOV.U32 R32, RZ, RZ, R60 ;  /* 0x000000ffff207224 */ /* 0x000fe200078e003c */
[----:B--2---:R-:W-:Y:S01]  /*fc10*/  HMMA.16816.F32 R220, R8, R28, R136 ;  /* 0x0000001c08dc723c */ /* 0x004fe20000001888 */
[----:B------:R-:W-:-:S07]  /*fc20*/  MOV R33, R59 ;  /* 0x0000003b00217202 */ /* 0x000fce0000000f00 */
[----:B------:R-:W-:Y:S07]  /*fc30*/  HMMA.16816.F32 R216, R4, R28, R132 ;  /* 0x0000001c04d8723c */ /* 0x000fee0000001884 */
[----:B------:R-:W-:Y:S01]  /*fc40*/  MOV R29, R61 ;  /* 0x0000003d001d7202 */ /* 0x000fe20000000f00 */
[----:B------:R-:W-:Y:S07]  /*fc50*/  HMMA.16816.F32 R212, R8, R24, R64 ;  /* 0x0000001808d4723c */ /* 0x000fee0000001840 */
[----:B------:R-:W-:Y:S01]  /*fc60*/  IMAD.MOV.U32 R25, RZ, RZ, R62 ;  /* 0x000000ffff197224 */ /* 0x000fe200078e003e */
[----:B------:R-:W-:Y:S01]  /*fc70*/  HMMA.16816.F32 R56, R12, R46, RZ ;  /* 0x0000002e0c38723c */ /* 0x000fe200000018ff */
[----:B------:R-:W-:-:S07]  /*fc80*/  IMAD.MOV.U32 R24, RZ, RZ, R63 ;  /* 0x000000ffff187224 */ /* 0x000fce00078e003f */
[----:B------:R-:W-:Y:S08]  /*fc90*/  HMMA.16816.F32 R60, R12, R50, RZ ;  /* 0x000000320c3c723c */ /* 0x000ff000000018ff */
[----:B------:R-:W-:Y:S01]  /*fca0*/  HMMA.16816.F32 R136, R4, R26, R52 ;  /* 0x0000001a0488723c */ /* 0x000fe20000001834 */
[----:B------:R-:W-:Y:S01]  /*fcb0*/  IMAD.MOV.U32 R28, RZ, RZ, R212 ;  /* 0x000000ffff1c7224 */ /* 0x000fe200078e00d4 */
[----:B------:R-:W-:Y:S01]  /*fcc0*/  MOV R2, R214 ;  /* 0x000000d600027202 */ /* 0x000fe20000000f00 */
[----:B------:R-:W-:-:S02]  /*fcd0*/  IMAD.MOV.U32 R3, RZ, RZ, R213 ;  /* 0x000000ffff037224 */ /* 0x000fc400078e00d5 */
[----:B------:R-:W-:Y:S02]  /*fce0*/  IMAD.MOV.U32 R0, RZ, RZ, R215 ;  /* 0x000000ffff007224 */ /* 0x000fe400078e00d7 */
[----:B------:R-:W-:Y:S01]  /*fcf0*/  MOV R53, R44 ;  /* 0x0000002c00357202 */ /* 0x000fe20000000f00 */
[----:B------:R-:W-:Y:S01]  /*fd00*/  HMMA.16816.F32 R12, R12, R38, RZ ;  /* 0x000000260c0c723c */ /* 0x000fe200000018ff */
[----:B------:R-:W-:Y:S02]  /*fd10*/  IMAD.MOV.U32 R54, RZ, RZ, R41 ;  /* 0x000000ffff367224 */ /* 0x000fe400078e0029 */
[----:B------:R-:W-:-:S05]  /*fd20*/  IMAD.MOV.U32 R55, RZ, RZ, R40 ;  /* 0x000000ffff377224 */ /* 0x000fca00078e0028 */
[C---:B------:R-:W-:Y:S08]  /*fd30*/  HMMA.16816.F32 R48, R16.reuse, R50, RZ ;  /* 0x000000321030723c */ /* 0x040ff000000018ff */
[C---:B------:R-:W-:Y:S08]  /*fd40*/  HMMA.16816.F32 R44, R16.reuse, R46, RZ ;  /* 0x0000002e102c723c */ /* 0x040ff000000018ff */
[C---:B------:R-:W-:Y:S08]  /*fd50*/  HMMA.16816.F32 R40, R16.reuse, R42, RZ ;  /* 0x0000002a1028723c */ /* 0x040ff000000018ff */
        /* <DEDUP_REMOVED lines=11> */
[C---:B-1----:R-:W-:Y:S07]  /*fe10*/  HMMA.16816.F32 R56, R4.reuse, R12, R140 ;  /* 0x0000000c0438723c */ /* 0x042fee000000188c */
[----:B------:R-:W-:Y:S01]  /*fe20*/  MOV R140, R53 ;  /* 0x00000035008c7202 */ /* 0x000fe20000000f00 */
[----:B------:R-:W-:Y:S01]  /*fe30*/  HMMA.16816.F32 R44, R4, R14, R64 ;  /* 0x0000000e042c723c */ /* 0x000fe20000001840 */
[----:B------:R-:W-:Y:S01]  /*fe40*/  IMAD.MOV.U32 R141, RZ, RZ, R54 ;  /* 0x000000ffff8d7224 */ /* 0x000fe200078e0036 */
[----:B------:R-:W-:Y:S01]  /*fe50*/  MOV R143, R20 ;  /* 0x00000014008f7202 */ /* 0x000fe20000000f00 */
[----:B------:R-:W-:-:S04]  /*fe60*/  IMAD.MOV.U32 R142, RZ, RZ, R55 ;  /* 0x000000ffff8e7224 */ /* 0x000fc800078e0037 */
[----:B------:R-:W-:Y:S01]  /*fe70*/  IMAD.MOV.U32 R66, RZ, RZ, R25 ;  /* 0x000000ffff427224 */ /* 0x000fe200078e0019 */
[----:B------:R-:W-:Y:S01]  /*fe80*/  MOV R65, R29 ;  /* 0x0000001d00417202 */ /* 0x000fe20000000f00 */
[----:B------:R-:W-:Y:S02]  /*fe90*/  IMAD.MOV.U32 R67, RZ, RZ, R24 ;  /* 0x000000ffff437224 */ /* 0x000fe400078e0018 */
[----:B------:R-:W-:Y:S01]  /*fea0*/  IMAD.MOV.U32 R64, RZ, RZ, R32 ;  /* 0x000000ffff407224 */ /* 0x000fe200078e0020 */
[C---:B--2---:R-:W-:Y:S07]  /*feb0*/  HMMA.16816.F32 R52, R8.reuse, R12, R208 ;  /* 0x0000000c0834723c */ /* 0x044fee00000018d0 */
[----:B------:R-:W-:Y:S01]  /*fec0*/  IMAD.MOV.U32 R208, RZ, RZ, R21 ;  /* 0x000000ffffd07224 */ /* 0x000fe200078e0015 */
[----:B------:R-:W-:Y:S01]  /*fed0*/  HMMA.16816.F32 R24, R8, R14, R48 ;  /* 0x0000000e0818723c */ /* 0x000fe20000001830 */
[----:B------:R-:W1:Y:S01]  /*fee0*/  LDSM.16.M88.4 R12, [R230+0x8800] ;  /* 0x00880000e60c783b */ /* 0x000e620000000200 */
[----:B------:R-:W-:Y:S01]  /*fef0*/  IMAD.MOV.U32 R209, RZ, RZ, R37 ;  /* 0x000000ffffd17224 */ /* 0x000fe200078e0025 */
[----:B------:R-:W-:Y:S01]  /*ff00*/  MOV R210, R36 ;  /* 0x0000002400d27202 */ /* 0x000fe20000000f00 */
[----:B------:R-:W-:-:S03]  /*ff10*/  IMAD.MOV.U32 R211, RZ, RZ, R33 ;  /* 0x000000ffffd37224 */ /* 0x000fc600078e0021 */
[----:B------:R-:W-:Y:S01]  /*ff20*/  MOV R48, R28 ;  /* 0x0000001c00307202 */ /* 0x000fe20000000f00 */
[----:B------:R-:W-:Y:S01]  /*ff30*/  IMAD.MOV.U32 R49, RZ, RZ, R3 ;  /* 0x000000ffff317224 */ /* 0x000fe200078e0003 */
[----:B------:R-:W-:Y:S01]  /*ff40*/  MOV R51, R0 ;  /* 0x0000000000337202 */ /* 0x000fe20000000f00 */
[----:B------:R-:W-:Y:S01]  /*ff50*/  IMAD.MOV.U32 R50, RZ, RZ, R2 ;  /* 0x000000ffff327224 */ /* 0x000fe200078e0002 */
        /* <DEDUP_REMOVED lines=15> */
[----:B------:R-:W1:Y:S04]  /*10050*/  LDSM.16.M88.4 R12, [R229] ;  /* 0x00000000e50c783b */ /* 0x000e680000000200 */
[----:B------:R-:W2:Y:S03]  /*10060*/  LDSM.16.M88.4 R8, [R233] ;  /* 0x00000000e908783b */ /* 0x000ea60000000200 */
[-C--:B-1----:R-:W-:Y:S08]  /*10070*/  HMMA.16816.F32 R56, R4, R12.reuse, R56 ;  /* 0x0000000c0438723c */ /* 0x082ff00000001838 */
[----:B--2---:R-:W-:Y:S08]  /*10080*/  HMMA.16816.F32 R216, R8, R12, R52 ;  /* 0x0000000c08d8723c */ /* 0x004ff00000001834 */
[-C--:B------:R-:W-:Y:S08]  /*10090*/  HMMA.16816.F32 R140, R4, R14.reuse, R44 ;  /* 0x0000000e048c723c */ /* 0x080ff0000000182c */
[----:B------:R-:W-:Y:S01]  /*100a0*/  HMMA.16816.F32 R64, R8, R14, R24 ;  /* 0x0000000e0840723c */ /* 0x000fe20000001818 */
[----:B------:R-:W1:Y:S01]  /*100b0*/  LDSM.16.M88.4 R12, [R229+0x800] ;  /* 0x00080000e50c783b */ /* 0x000e620000000200 */
[----:B------:R-:W-:Y:S01]  /*100c0*/  IMAD.MOV.U32 R40, RZ, RZ, R57 ;  /* 0x000000ffff287224 */ /* 0x000fe200078e0039 */
[----:B------:R-:W-:Y:S01]  /*100d0*/  MOV R2, R59 ;  /* 0x0000003b00027202 */ /* 0x000fe20000000f00 */
[----:B------:R-:W-:-:S02]  /*100e0*/  IMAD.MOV.U32 R3, RZ, RZ, R58 ;  /* 0x000000ffff037224 */ /* 0x000fc400078e003a */
[----:B------:R-:W-:Y:S02]  /*100f0*/  IMAD.MOV.U32 R0, RZ, RZ, R56 ;  /* 0x000000ffff007224 */ /* 0x000fe400078e0038 */
[----:B------:R-:W-:Y:S01]  /*10100*/  IMAD.MOV.U32 R45, RZ, RZ, R40 ;  /* 0x000000ffff2d7224 */ /* 0x000fe200078e0028 */
[----:B------:R-:W-:Y:S01]  /*10110*/  MOV R46, R3 ;  /* 0x00000003002e7202 */ /* 0x000fe20000000f00 */
[----:B------:R-:W-:Y:S02]  /*10120*/  IMAD.MOV.U32 R27, RZ, RZ, R0 ;  /* 0x000000ffff1b7224 */ /* 0x000fe400078e0000 */
[----:B------:R-:W-:Y:S01]  /*10130*/  IMAD.MOV.U32 R47, RZ, RZ, R2 ;  /* 0x000000ffff2f7224 */ /* 0x000fe200078e0002 */
[----:B-1----:R-:W-:Y:S08]  /*10140*/  HMMA.16816.F32 R52, R4, R14, R28 ;  /* 0x0000000e0434723c */ /* 0x002ff0000000181c */
[-C--:B------:R-:W-:Y:S08]  /*10150*/  HMMA.16816.F32 R36, R8, R12.reuse, R36 ;  /* 0x0000000c0824723c */ /* 0x080ff00000001824 */
[----:B------:R-:W-:Y:S08]  /*10160*/  HMMA.16816.F32 R56, R4, R12, R32 ;  /* 0x0000000c0438723c */ /* 0x000ff00000001820 */
[----:B------:R-:W-:Y:S01]  /*10170*/  HMMA.16816.F32 R28, R8, R14, R20 ;  /* 0x0000000e081c723c */ /* 0x000fe20000001814 */
[----:B------:R-:W1:Y:S07]  /*10180*/  LDSM.16.M88.4 R12, [R229+0x1000] ;  /* 0x00100000e50c783b */ /* 0x000e6e0000000200 */
[----:B------:R-:W-:Y:S01]  /*10190*/  MOV R44, R36 ;  /* 0x00000024002c7202 */ /* 0x000fe20000000f00 */
[----:B------:R-:W-:Y:S01]  /*101a0*/  IMAD.MOV.U32 R3, RZ, RZ, R37 ;  /* 0x000000ffff037224 */ /* 0x000fe200078e0025 */
[----:B------:R-:W-:Y:S01]  /*101b0*/  MOV R0, R39 ;  /* 0x0000002700007202 */ /* 0x000fe20000000f00 */
[----:B------:R-:W-:Y:S01]  /*101c0*/  IMAD.MOV.U32 R2, RZ, RZ, R38 ;  /* 0x000000ffff027224 */ /* 0x000fe200078e0026 */
[-C--:B-1----:R-:W-:Y:S07]  /*101d0*/  HMMA.16816.F32 R40, R4, R12.reuse, R60 ;  /* 0x0000000c0428723c */ /* 0x082fee000000183c */
[----:B------:R-:W-:Y:S01]  /*101e0*/  IMAD.MOV.U32 R60, RZ, RZ, R27 ;  /* 0x000000ffff3c7224 */ /* 0x000fe200078e001b */
[----:B------:R-:W-:Y:S01]  /*101f0*/  HMMA.16816.F32 R48, R8, R12, R48 ;  /* 0x0000000c0830723c */ /* 0x000fe20000001830 */
[----:B------:R-:W-:Y:S01]  /*10200*/  IMAD.MOV.U32 R61, RZ, RZ, R45 ;  /* 0x000000ffff3d7224 */ /* 0x000fe200078e002d */
[----:B------:R-:W-:Y:S01]  /*10210*/  MOV R62, R46 ;  /* 0x0000002e003e7202 */ /* 0x000fe20000000f00 */
[----:B------:R-:W-:-:S05]  /*10220*/  IMAD.MOV.U32 R63, RZ, RZ, R47 ;  /* 0x000000ffff3f7224 */ /* 0x000fca00078e002f */
[-C--:B------:R-:W-:Y:S08]  /*10230*/  HMMA.16816.F32 R36, R4, R14.reuse, R136 ;  /* 0x0000000e0424723c */ /* 0x080ff00000001888 */
[----:B------:R-:W-:Y:S01]  /*10240*/  HMMA.16816.F32 R24, R8, R14, R132 ;  /* 0x0000000e0818723c */ /* 0x000fe20000001884 */
[----:B------:R-:W1:Y:S06]  /*10250*/  LDSM.16.M88.4 R12, [R229+0x1800] ;  /* 0x00180000e50c783b */ /* 0x000e6c0000000200 */
[----:B------:R-:W-:Y:S01]  /*10260*/  IMAD.MOV.U32 R132, RZ, RZ, R44 ;  /* 0x000000ffff847224 */ /* 0x000fe200078e002c */
[----:B------:R-:W-:Y:S01]  /*10270*/  MOV R133, R3 ;  /* 0x0000000300857202 */ /* 0x000fe20000000f00 */
[----:B------:R-:W-:-:S02]  /*10280*/  IMAD.MOV.U32 R134, RZ, RZ, R2 ;  /* 0x000000ffff867224 */ /* 0x000fc400078e0002 */
[----:B------:R-:W-:Y:S01]  /*10290*/  IMAD.MOV.U32 R135, RZ, RZ, R0 ;  /* 0x000000ffff877224 */ /* 0x000fe200078e0000 */
        /* <DEDUP_REMOVED lines=10> */
[----:B------:R-:W-:Y:S01]  /*10340*/  MOV R60, R136 ;  /* 0x00000088003c7202 */ /* 0x000fe20000000f00 */
[----:B------:R-:W-:Y:S01]  /*10350*/  IMAD.MOV.U32 R3, RZ, RZ, R137 ;  /* 0x000000ffff037224 */ /* 0x000fe200078e0089 */
[----:B------:R-:W-:Y:S01]  /*10360*/  MOV R0, R139 ;  /* 0x0000008b00007202 */ /* 0x000fe20000000f00 */
[----:B------:R-:W-:-:S02]  /*10370*/  IMAD.MOV.U32 R2, RZ, RZ, R138 ;  /* 0x000000ffff027224 */ /* 0x000fc400078e008a */
[C---:B------:R-:W-:Y:S01]  /*10380*/  HMMA.16816.F32 R136, R8.reuse, R14, R64 ;  /* 0x0000000e0888723c */ /* 0x040fe20000001840 */
[----:B------:R-:W1:Y:S07]  /*10390*/  LDSM.16.M88.4 R12, [R224+0xa800] ;  /* 0x00a80000e00c783b */ /* 0x000e6e0000000200 */
[-C--:B-1----:R-:W-:Y:S08]  /*103a0*/  HMMA.16816.F32 R132, R8, R12.reuse, R132 ;  /* 0x0000000c0884723c */ /* 0x082ff00000001884 */
[C---:B------:R-:W-:Y:S08]  /*103b0*/  HMMA.16816.F32 R208, R4.reuse, R12, R56 ;  /* 0x0000000c04d0723c */ /* 0x040ff00000001838 */
[----:B------:R-:W-:Y:S08]  /*103c0*/  HMMA.16816.F32 R140, R4, R14, R52 ;  /* 0x0000000e048c723c */ /* 0x000ff00000001834 */
[----:B------:R-:W-:Y:S01]  /*103d0*/  IMAD.MOV.U32 R64, RZ, RZ, R132 ;  /* 0x000000ffff407224 */ /* 0x000fe200078e0084 */
[----:B------:R-:W-:Y:S01]  /*103e0*/  MOV R62, R134 ;  /* 0x00000086003e7202 */ /* 0x000fe20000000f00 */
[----:B------:R-:W-:-:S02]  /*103f0*/  IMAD.MOV.U32 R63, RZ, RZ, R133 ;  /* 0x000000ffff3f7224 */ /* 0x000fc400078e0085 */
[----:B------:R-:W-:Y:S02]  /*10400*/  IMAD.MOV.U32 R61, RZ, RZ, R135 ;  /* 0x000000ffff3d7224 */ /* 0x000fe400078e0087 */
[----:B------:R-:W-:Y:S01]  /*10410*/  HMMA.16816.F32 R132, R8, R14, R28 ;  /* 0x0000000e0884723c */ /* 0x000fe2000000181c */
[----:B------:R-:W1:Y:S06]  /*10420*/  LDSM.16.M88.4 R12, [R224+0xb000] ;  /* 0x00b00000e00c783b */ /* 0x000e6c0000000200 */
[----:B------:R-:W-:Y:S01]  /*10430*/  MOV R28, R64 ;  /* 0x00000040001c7202 */ /* 0x000fe20000000f00 */
[----:B------:R-:W-:Y:S01]  /*10440*/  IMAD.MOV.U32 R29, RZ, RZ, R63 ;  /* 0x000000ffff1d7224 */ /* 0x000fe200078e003f */
[----:B------:R-:W-:Y:S01]  /*10450*/  MOV R30, R62 ;  /* 0x0000003e001e7202 */ /* 0x000fe20000000f00 */
[----:B------:R-:W-:Y:S01]  /*10460*/  IMAD.MOV.U32 R31, RZ, RZ, R61 ;  /* 0x000000ffff1f7224 */ /* 0x000fe200078e003d */
[-C--:B-1----:R-:W-:Y:S07]  /*10470*/  HMMA.16816.F32 R64, R4, R12.reuse, R40 ;  /* 0x0000000c0440723c */ /* 0x082fee0000001828 */
[----:B------:R-:W-:Y:S01]  /*10480*/  MOV R40, R60 ;  /* 0x0000003c00287202 */ /* 0x000fe20000000f00 */
[----:B------:R-:W-:Y:S01]  /*10490*/  HMMA.16816.F32 R220, R8, R12, R48 ;  /* 0x0000000c08dc723c */ /* 0x000fe20000001830 */
[----:B------:R-:W-:Y:S01]  /*104a0*/  IMAD.MOV.U32 R41, RZ, RZ, R3 ;  /* 0x000000ffff297224 */ /* 0x000fe200078e0003 */
[----:B------:R-:W-:Y:S01]  /*104b0*/  MOV R42, R2 ;  /* 0x00000002002a7202 */ /* 0x000fe20000000f00 */
[----:B------:R-:W-:-:S05]  /*104c0*/  IMAD.MOV.U32 R43, RZ, RZ, R0 ;  /* 0x000000ffff2b7224 */ /* 0x000fca00078e0000 */
        /* <DEDUP_REMOVED lines=13> */
[----:B------:R-:W-:Y:S01]  /*105a0*/  MOV R23, R40 ;  /* 0x0000002800177202 */ /* 0x000fe20000000f00 */
[----:B------:R-:W-:Y:S01]  /*105b0*/  IMAD.MOV.U32 R22, RZ, RZ, R41 ;  /* 0x000000ffff167224 */ /* 0x000fe200078e0029 */
[----:B------:R-:W-:Y:S01]  /*105c0*/  MOV R21, R42 ;  /* 0x0000002a00157202 */ /* 0x000fe20000000f00 */
[----:B------:R-:W-:-:S02]  /*105d0*/  IMAD.MOV.U32 R20, RZ, RZ, R43 ;  /* 0x000000ffff147224 */ /* 0x000fc400078e002b */
[C---:B------:R-:W-:Y:S01]  /*105e0*/  HMMA.16816.F32 R40, R8.reuse, R12, R216 ;  /* 0x0000000c0828723c */ /* 0x040fe200000018d8 */
[----:B------:R-:W1:Y:S07]  /*105f0*/  LDSM.16.M88.4 R12, [R238] ;  /* 0x00000000ee0c783b */ /* 0x000e6e0000000200 */
[-C--:B-1----:R-:W-:Y:S08]  /*10600*/  HMMA.16816.F32 R28, R8, R12.reuse, R28 ;  /* 0x0000000c081c723c */ /* 0x082ff0000000181c */
[----:B------:R-:W-:Y:S07]  /*10610*/  HMMA.16816.F32 R32, R4, R12, R208 ;  /* 0x0000000c0420723c */ /* 0x000fee00000018d0 */
[----:B------:R-:W-:Y:S01]  /*10620*/  MOV R208, R23 ;  /* 0x0000001700d07202 */ /* 0x000fe20000000f00 */
[----:B------:R-:W-:Y:S01]  /*10630*/  IMAD.MOV.U32 R209, RZ, RZ, R22 ;  /* 0x000000ffffd17224 */ /* 0x000fe200078e0016 */
[----:B------:R-:W-:Y:S01]  /*10640*/  MOV R210, R21 ;  /* 0x0000001500d27202 */ /* 0x000fe20000000f00 */
[----:B------:R-:W-:-:S02]  /*10650*/  IMAD.MOV.U32 R211, RZ, RZ, R20 ;  /* 0x000000ffffd37224 */ /* 0x000fc400078e0014 */
[-C--:B------:R-:W-:Y:S04]  /*10660*/  HMMA.16816.F32 R20, R8, R14.reuse, R132 ;  /* 0x0000000e0814723c */ /* 0x080fe80000001884 */
[----:B------:R-:W-:Y:S01]  /*10670*/  MOV R136, R28 ;  /* 0x0000001c00887202 */ /* 0x000fe20000000f00 */
[----:B------:R-:W-:Y:S01]  /*10680*/  IMAD.MOV.U32 R3, RZ, RZ, R29 ;  /* 0x000000ffff037224 */ /* 0x000fe200078e001d */
[----:B------:R-:W-:Y:S01]  /*10690*/  MOV R2, R30 ;  /* 0x0000001e00027202 */ /* 0x000fe20000000f00 */
[----:B------:R-:W-:Y:S02]  /*106a0*/  IMAD.MOV.U32 R0, RZ, RZ, R31 ;  /* 0x000000ffff007224 */ /* 0x000fe400078e001f */
[----:B------:R-:W-:Y:S01]  /*106b0*/  HMMA.16816.F32 R28, R4, R14, R140 ;  /* 0x0000000e041c723c */ /* 0x000fe2000000188c */
[----:B------:R-:W1:Y:S07]  /*106c0*/  LDSM.16.M88.4 R12, [R237] ;  /* 0x00000000ed0c783b */ /* 0x000e6e0000000200 */
[-C--:B-1----:R-:W-:Y:S08]  /*106d0*/  HMMA.16816.F32 R212, R8, R12.reuse, R220 ;  /* 0x0000000c08d4723c */ /* 0x082ff000000018dc */
[C---:B------:R-:W-:Y:S07]  /*106e0*/  HMMA.16816.F32 R220, R4.reuse, R12, R64 ;  /* 0x0000000c04dc723c */ /* 0x040fee0000001840 */
[----:B------:R-:W-:Y:S01]  /*106f0*/  MOV R64, R136 ;  /* 0x0000008800407202 */ /* 0x000fe20000000f00 */
[----:B------:R-:W-:Y:S01]  /*10700*/  HMMA.16816.F32 R216, R4, R14, R60 ;  /* 0x0000000e04d8723c */ /* 0x000fe2000000183c */
[----:B------:R-:W-:Y:S01]  /*10710*/  IMAD.MOV.U32 R65, RZ, RZ, R3 ;  /* 0x000000ffff417224 */ /* 0x000fe200078e0003 */
[----:B------:R-:W-:Y:S01]  /*10720*/  MOV R66, R2 ;  /* 0x0000000200427202 */ /* 0x000fe20000000f00 */
[----:B------:R-:W-:-:S05]  /*10730*/  IMAD.MOV.U32 R67, RZ, RZ, R0 ;  /* 0x000000ffff437224 */ /* 0x000fca00078e0000 */
[----:B------:R-:W-:Y:S01]  /*10740*/  HMMA.16816.F32 R140, R8, R14, R56 ;  /* 0x0000000e088c723c */ /* 0x000fe20000001838 */
[----:B------:R-:W1:Y:S01]  /*10750*/  LDSM.16.M88.4 R12, [R236] ;  /* 0x00000000ec0c783b */ /* 0x000e620000000200 */
[----:B------:R-:W-:Y:S01]  /*10760*/  MOV R135, R212 ;  /* 0x000000d400877202 */ /* 0x000fe20000000f00 */
[----:B------:R-:W-:Y:S01]  /*10770*/  IMAD.MOV.U32 R134, RZ, RZ, R213 ;  /* 0x000000ffff867224 */ /* 0x000fe200078e00d5 */
[----:B------:R-:W-:Y:S01]  /*10780*/  MOV R133, R214 ;  /* 0x000000d600857202 */ /* 0x000fe20000000f00 */
[----:B------:R-:W-:-:S03]  /*10790*/  IMAD.MOV.U32 R132, RZ, RZ, R215 ;  /* 0x000000ffff847224 */ /* 0x000fc600078e00d7 */
[-C--:B-1----:R-:W-:Y:S08]  /*107a0*/  HMMA.16816.F32 R136, R8, R12.reuse, R52 ;  /* 0x0000000c0888723c */ /* 0x082ff00000001834 */
[----:B------:R-:W-:Y:S07]  /*107b0*/  HMMA.16816.F32 R212, R4, R12, R48 ;  /* 0x0000000c04d4723c */ /* 0x000fee0000001830 */
[----:B------:R-:W-:Y:S01]  /*107c0*/  MOV R48, R135 ;  /* 0x0000008700307202 */ /* 0x000fe20000000f00 */
[----:B------:R-:W-:Y:S01]  /*107d0*/  HMMA.16816.F32 R16, R8, R14, R16 ;  /* 0x0000000e0810723c */ /* 0x000fe20000001810 */
[----:B------:R-:W-:Y:S01]  /*107e0*/  LDSM.16.M88.4 R8, [R234+0x4000] ;  /* 0x00400000ea08783b */ /* 0x000fe20000000200 */
[----:B------:R-:W-:Y:S01]  /*107f0*/  IMAD.MOV.U32 R49, RZ, RZ, R134 ;  /* 0x000000ffff317224 */ /* 0x000fe200078e0086 */
[----:B------:R-:W-:Y:S01]  /*10800*/  MOV R50, R133 ;  /* 0x0000008500327202 */ /* 0x000fe20000000f00 */
[----:B------:R-:W-:-:S04]  /*10810*/  IMAD.MOV.U32 R51, RZ, RZ, R132 ;  /* 0x000000ffff337224 */ /* 0x000fc800078e0084 */
[----:B------:R-:W-:Y:S01]  /*10820*/  MOV R52, R136 ;  /* 0x0000008800347202 */ /* 0x000fe20000000f00 */
[----:B------:R-:W-:Y:S01]  /*10830*/  IMAD.MOV.U32 R3, RZ, RZ, R137 ;  /* 0x000000ffff037224 */ /* 0x000fe200078e0089 */
[----:B------:R-:W-:Y:S01]  /*10840*/  MOV R2, R138 ;  /* 0x0000008a00027202 */ /* 0x000fe20000000f00 */
[----:B------:R-:W-:Y:S02]  /*10850*/  IMAD.MOV.U32 R0, RZ, RZ, R139 ;  /* 0x000000ffff007224 */ /* 0x000fe400078e008b */
[----:B------:R-:W-:Y:S01]  /*10860*/  HMMA.16816.F32 R136, R4, R14, R44 ;  /* 0x0000000e0488723c */ /* 0x000fe2000000182c */
[----:B------:R-:W-:Y:S04]  /*10870*/  LDSM.16.M88.4 R4, [R234+0x6000] ;  /* 0x00600000ea04783b */ /* 0x000fe80000000200 */
[----:B------:R-:W1:Y:S02]  /*10880*/  LDSM.16.M88.4 R12, [R230+0xa000] ;  /* 0x00a00000e60c783b */ /* 0x000e640000000200 */
[----:B------:R-:W-:Y:S01]  /*10890*/  MOV R44, R52 ;  /* 0x00000034002c7202 */ /* 0x000fe20000000f00 */
[----:B------:R-:W-:Y:S01]  /*108a0*/  IMAD.MOV.U32 R45, RZ, RZ, R3 ;  /* 0x000000ffff2d7224 */ /* 0x000fe200078e0003 */
[----:B------:R-:W-:Y:S01]  /*108b0*/  MOV R46, R2 ;  /* 0x00000002002e7202 */ /* 0x000fe20000000f00 */
[----:B------:R-:W-:Y:S01]  /*108c0*/  IMAD.MOV.U32 R47, RZ, RZ, R0 ;  /* 0x000000ffff2f7224 */ /* 0x000fe200078e0000 */
[-C--:B-1----:R-:W-:Y:S08]  /*108d0*/  HMMA.16816.F32 R56, R4, R12.reuse, R208 ;  /* 0x0000000c0438723c */ /* 0x082ff000000018d0 */
[----:B------:R-:W-:Y:S08]  /*108e0*/  HMMA.16816.F32 R208, R8, R12, R40 ;  /* 0x0000000c08d0723c */ /* 0x000ff00000001828 */
[-C--:B------:R-:W-:Y:S08]  /*108f0*/  HMMA.16816.F32 R132, R4, R14.reuse, R36 ;  /* 0x0000000e0484723c */ /* 0x080ff00000001824 */
[----:B------:R-:W-:Y:S01]  /*10900*/  HMMA.16816.F32 R60, R8, R14, R24 ;  /* 0x0000000e083c723c */ /* 0x000fe20000001818 */
[----:B------:R-:W1:Y:S01]  /*10910*/  LDSM.16.M88.4 R12, [R230+0xa800] ;  /* 0x00a80000e60c783b */ /* 0x000e620000000200 */
[----:B------:R-:W-:Y:S01]  /*10920*/  MOV R52, R56 ;  /* 0x0000003800347202 */ /* 0x000fe20000000f00 */
[----:B------:R-:W-:Y:S01]  /*10930*/  IMAD.MOV.U32 R3, RZ, RZ, R57 ;  /* 0x000000ffff037224 */ /* 0x000fe200078e0039 */
[----:B------:R-:W-:Y:S01]  /*10940*/  MOV R2, R58 ;  /* 0x0000003a00027202 */ /* 0x000fe20000000f00 */
[----:B------:R-:W-:Y:S01]  /*10950*/  IMAD.MOV.U32 R0, RZ, RZ, R59 ;  /* 0x000000ffff007224 */ /* 0x000fe200078e003b */
[----:B------:R-:W-:-:S02]  /*10960*/  MOV R39, R52 ;  /* 0x0000003400277202 */ /* 0x000fc40000000f00 */
[----:B-1----:R-:W-:Y:S08]  /*10970*/  HMMA.16816.F32 R52, R4, R14, R28 ;  /* 0x0000000e0434723c */ /* 0x002ff0000000181c */
[-C--:B------:R-:W-:Y:S08]  /*10980*/  HMMA.16816.F32 R64, R8, R12.reuse, R64 ;  /* 0x0000000c0840723c */ /* 0x080ff00000001840 */
[----:B------:R-:W-:Y:S08]  /*10990*/  HMMA.16816.F32 R56, R4, R12, R32 ;  /* 0x0000000c0438723c */ /* 0x000ff00000001820 */
[----:B------:R-:W-:Y:S01]  /*109a0*/  HMMA.16816.F32 R28, R8, R14, R20 ;  /* 0x0000000e081c723c */ /* 0x000fe20000001814 */
[----:B------:R-:W1:Y:S07]  /*109b0*/  LDSM.16.M88.4 R12, [R230+0xb000] ;  /* 0x00b00000e60c783b */ /* 0x000e6e0000000200 */
        /* <DEDUP_REMOVED lines=17> */
[-C--:B------:R-:W-:Y:S08]  /*10ad0*/  HMMA.16816.F32 R140, R4, R12.reuse, R220 ;  /* 0x0000000c048c723c */ /* 0x080ff000000018dc */
[C---:B--2---:R-:W-:Y:S08]  /*10ae0*/  HMMA.16816.F32 R208, R8.reuse, R12, R208 ;  /* 0x0000000c08d0723c */ /* 0x044ff000000018d0 */
[----:B------:R-:W-:Y:S01]  /*10af0*/  HMMA.16816.F32 R132, R8, R14, R60 ;  /* 0x0000000e0884723c */ /* 0x000fe2000000183c */
[----:B------:R-:W1:Y:S07]  /*10b00*/  LDSM.16.M88.4 R12, [R229+0x2800] ;  /* 0x00280000e50c783b */ /* 0x000e6e0000000200 */
[C---:B-1----:R-:W-:Y:S08]  /*10b10*/  HMMA.16816.F32 R60, R4.reuse, R12, R56 ;  /* 0x0000000c043c723c */ /* 0x042ff00000001838 */
[----:B------:R-:W-:Y:S08]  /*10b20*/  HMMA.16816.F32 R56, R4, R14, R52 ;  /* 0x0000000e0438723c */ /* 0x000ff00000001834 */
[C---:B------:R-:W-:Y:S08]  /*10b30*/  HMMA.16816.F32 R64, R8.reuse, R12, R64 ;  /* 0x0000000c0840723c */ /* 0x040ff00000001840 */
[----:B------:R-:W-:Y:S01]  /*10b40*/  HMMA.16816.F32 R52, R8, R14, R28 ;  /* 0x0000000e0834723c */ /* 0x000fe2000000181c */
[----:B------:R-:W1:Y:S07]  /*10b50*/  LDSM.16.M88.4 R12, [R229+0x3000] ;  /* 0x00300000e50c783b */ /* 0x000e6e0000000200 */
[-C--:B-1----:R-:W-:Y:S08]  /*10b60*/  HMMA.16816.F32 R212, R4, R12.reuse, R40 ;  /* 0x0000000c04d4723c */ /* 0x082ff00000001828 */
[----:B------:R-:W-:Y:S08]  /*10b70*/  HMMA.16816.F32 R48, R8, R12, R48 ;  /* 0x0000000c0830723c */ /* 0x000ff00000001830 */
[-C--:B------:R-:W-:Y:S08]  /*10b80*/  HMMA.16816.F32 R40, R4, R14.reuse, R36 ;  /* 0x0000000e0428723c */ /* 0x080ff00000001824 */
[----:B------:R-:W-:Y:S01]  /*10b90*/  HMMA.16816.F32 R28, R8, R14, R24 ;  /* 0x0000000e081c723c */ /* 0x000fe20000001818 */
[----:B------:R-:W1:Y:S01]  /*10ba0*/  LDSM.16.M88.4 R12, [R229+0x3800] ;  /* 0x00380000e50c783b */ /* 0x000e620000000200 */
[----:B------:R-:W-:-:S06]  /*10bb0*/  DEPBAR.LE SB0, 0x0 ;  /* 0x000080000000791a */ /* 0x000fcc0000000000 */
[-C--:B-1----:R-:W-:Y:S08]  /*10bc0*/  HMMA.16816.F32 R36, R4, R12.reuse, R32 ;  /* 0x0000000c0424723c */ /* 0x082ff00000001820 */
[----:B------:R-:W-:Y:S08]  /*10bd0*/  HMMA.16816.F32 R44, R8, R12, R44 ;  /* 0x0000000c082c723c */ /* 0x000ff0000000182c */
[-C--:B------:R-:W-:Y:S08]  /*10be0*/  HMMA.16816.F32 R32, R4, R14.reuse, R20 ;  /* 0x0000000e0420723c */ /* 0x080ff00000001814 */
[----:B------:R-:W-:Y:S01]  /*10bf0*/  HMMA.16816.F32 R24, R8, R14, R16 ;  /* 0x0000000e0818723c */ /* 0x000fe20000001810 */
[----:B------:R-:W-:Y:S06]  /*10c00*/  BAR.SYNC.DEFER_BLOCKING 0x0 ;  /* 0x0000000000007b1d */ /* 0x000fec0000010000 */
        /* <DEDUP_REMOVED lines=11> */
[----:B------:R-:W-:-:S03]  /*10cc0*/  IMAD.U32 R0, RZ, RZ, UR24 ;  /* 0x00000018ff007e24 */ /* 0x000fc6000f8e00ff */
[----:B------:R-:W-:Y:S02]  /*10cd0*/  UIADD3 UR5, UR25, UR5, URZ ;  /* 0x0000000519057290 */ /* 0x000fe4000fffe03f */
[----:B--2---:R-:W-:Y:S01]  /*10ce0*/  LEA R0, P0, R0, R2, 0x6 ;  /* 0x0000000200007211 */ /* 0x004fe200078030ff */
[----:B------:R-:W-:-:S03]  /*10cf0*/  IMAD.U32 R3, RZ, RZ, UR24 ;  /* 0x00000018ff037e24 */ /* 0x000fc6000f8e00ff */
[----:B------:R-:W-:-:S05]  /*10d00*/  IMAD.U32 R2, RZ, RZ, UR5 ;  /* 0x00000005ff027e24 */ /* 0x000fca000f8e00ff */
        /* <DEDUP_REMOVED lines=63> */
.L_x_564:
[----:B------:R-:W-:Y:S05]  /*11100*/  BSYNC B0 ;  /* 0x0000000000007941 */ /* 0x000fea0003800000 */
.L_x_563:
[----:B------:R-:W0:Y:S02]  /*11110*/  LDGDEPBAR ;  /* 0x00000000000079af */ /* 0x000e240000000000 */
.L_x_562:
[----:B-1----:R-:W1:Y:S01]  /*11120*/  S2R R2, SR_TID.X ;  /* 0x0000000000027919 */ /* 0x002e620000002100 */
[----:B------:R-:W-:-:S03]  /*11130*/  IMAD.U32 R0, RZ, RZ, UR23 ;  /* 0x00000017ff007e24 */ /* 0x000fc6000f8e00ff */
[----:B------:R-:W-:Y:S04]  /*11140*/  STL [R1+0x90], R237 ;  /* 0x000090ed01007387 */ /* 0x000fe80000100800 */
[----:B------:R-:W-:Y:S04]  /*11150*/  STL [R1+0x8c], R236 ;  /* 0x00008cec01007387 */ /* 0x000fe80000100800 */
[----:B------:R2:W-:Y:S04]  /*11160*/  STL [R1+0x88], R235 ;  /* 0x000088eb01007387 */ /* 0x0005e80000100800 */
[----:B------:R-:W-:Y:S04]  /*11170*/  STL [R1+0x84], R234 ;  /* 0x000084ea01007387 */ /* 0x000fe80000100800 */
[----:B------:R-:W-:Y:S01]  /*11180*/  STL [R1+0x80], R233 ;  /* 0x000080e901007387 */ /* 0x000fe20000100800 */
[----:B-1----:R-:W-:-:S03]  /*11190*/  IMAD.SHL.U32 R2, R2, 0x2, RZ ;  /* 0x0000000202027824 */ /* 0x002fc600078e00ff */
[----:B------:R-:W-:Y:S02]  /*111a0*/  STL [R1+0x7c], R232 ;  /* 0x00007ce801007387 */ /* 0x000fe40000100800 */
[----:B------:R-:W-:Y:S02]  /*111b0*/  LOP3.LUT R2, R2, 0x6, RZ, 0xc0, !PT ;  /* 0x0000000602027812 */ /* 0x000fe400078ec0ff */
[----:B------:R-:W-:Y:S02]  /*111c0*/  STL [R1+0x78], R231 ;  /* 0x000078e701007387 */ /* 0x000fe40000100800 */
[----:B------:R-:W-:Y:S02]  /*111d0*/  LEA R0, R0, R2, 0x6 ;  /* 0x0000000200007211 */ /* 0x000fe400078e30ff */
[----:B------:R-:W-:Y:S02]  /*111e0*/  STL [R1+0x74], R230 ;  /* 0x000074e601007387 */ /* 0x000fe40000100800 */
[----:B------:R-:W-:-:S02]  /*111f0*/  ISETP.GE.AND P1, PT, R0, R252, PT ;  /* 0x000000fc0000720c */ /* 0x000fc40003f26270 */
[----:B------:R-:W-:Y:S01]  /*11200*/  STL [R1+0x70], R229 ;  /* 0x000070e501007387 */ /* 0x000fe20000100800 */
[C---:B------:R-:W-:Y:S02]  /*11210*/  IADD3 R2, R0.reuse, 0x1, RZ ;  /* 0x0000000100027810 */ /* 0x040fe40007ffe0ff */
[----:B------:R-:W-:Y:S01]  /*11220*/  ISETP.LT.OR P1, PT, R0, R248, P1 ;  /* 0x000000f80000720c */ /* 0x000fe20000f21670 */
[----:B------:R1:W-:Y:S01]  /*11230*/  STL [R1+0x6c], R224 ;  /* 0x00006ce001007387 */ /* 0x0003e20000100800 */
[----:B------:R-:W-:Y:S02]  /*11240*/  ISETP.GE.AND P6, PT, R2, R252, PT ;  /* 0x000000fc0200720c */ /* 0x000fe40003fc6270 */
[----:B------:R-:W-:Y:S02]  /*11250*/  FSEL R4, R208, -INF , !P1 ;  /* 0xff800000d0047808 */ /* 0x000fe40004800000 */
[C---:B------:R-:W-:Y:S02]  /*11260*/  ISETP.GE.AND P5, PT, R2.reuse, R251, PT ;  /* 0x000000fb0200720c */ /* 0x040fe40003fa6270 */
[----:B------:R-:W-:-:S02]  /*11270*/  ISETP.GE.AND P4, PT, R2, R250, PT ;  /* 0x000000fa0200720c */ /* 0x000fc40003f86270 */
[----:B------:R-:W-:Y:S02]  /*11280*/  ISETP.GE.AND P2, PT, R2, R249, PT ;  /* 0x000000f90200720c */ /* 0x000fe40003f46270 */
[C---:B------:R-:W-:Y:S02]  /*11290*/  ISETP.GE.AND P3, PT, R0.reuse, R251, PT ;  /* 0x000000fb0000720c */ /* 0x040fe40003f66270 */
[C---:B------:R-:W-:Y:S02]  /*112a0*/  ISETP.GE.AND P0, PT, R0.reuse, R250, PT ;  /* 0x000000fa0000720c */ /* 0x040fe40003f06270 */
[----:B------:R-:W-:Y:S02]  /*112b0*/  ISETP.GE.AND P1, PT, R0, R249, PT ;  /* 0x000000f90000720c */ /* 0x000fe40003f26270 */
[C---:B------:R-:W-:Y:S02]  /*112c0*/  ISETP.LT.OR P6, PT, R2.reuse, R248, P6 ;  /* 0x000000f80200720c */ /* 0x040fe400037c1670 */
[----:B------:R-:W-:-:S02]  /*112d0*/  ISETP.LT.OR P5, PT, R2, R247, P5 ;  /* 0x000000f70200720c */ /* 0x000fc40002fa1670 */
[CC--:B------:R-:W-:Y:S02]  /*112e0*/  ISETP.LT.OR P4, PT, R2.reuse, R246.reuse, P4 ;  /* 0x000000f60200720c */ /* 0x0c0fe40002781670 */
[----:B------:R-:W-:Y:S02]  /*112f0*/  ISETP.LT.OR P2, PT, R2, R245, P2 ;  /* 0x000000f50200720c */ /* 0x000fe40001741670 */
[C---:B------:R-:W-:Y:S02]  /*11300*/  ISETP.LT.OR P3, PT, R0.reuse, R247, P3 ;  /* 0x000000f70000720c */ /* 0x040fe40001f61670 */
[C---:B------:R-:W-:Y:S02]  /*11310*/  ISETP.LT.OR P0, PT, R0.reuse, R246, P0 ;  /* 0x000000f60000720c */ /* 0x040fe40000701670 */
[C---:B------:R-:W-:Y:S02]  /*11320*/  ISETP.LT.OR P1, PT, R0.reuse, R245, P1 ;  /* 0x000000f50000720c */ /* 0x040fe40000f21670 */
        /* <DEDUP_REMOVED lines=56> */
[----:B------:R-:W-:Y:S02]  /*116b0*/  ISETP.LT.OR P2, PT, R2, R246, P2 ;  /* 0x000000f60200720c */ /* 0x000fe40001741670 */
[----:B------:R-:W-:Y:S02]  /*116c0*/  FSEL R218, R60, -INF , !P6 ;  /* 0xff8000003cda7808 */ /* 0x000fe40007000000 */
[----:B------:R-:W-:Y:S02]  /*116d0*/  FSEL R139, R56, -INF , !P2 ;  /* 0xff800000388b7808 */ /* 0x000fe40005000000 */
[----:B------:R-:W3:Y:S01]  /*116e0*/  LDL.LU R56, [R1+0x10] ;  /* 0x0000100001387983 */ /* 0x000ee20000300800 */
[----:B------:R-:W-:Y:S02]  /*116f0*/  FSEL R65, R65, -INF , !P4 ;  /* 0xff80000041417808 */ /* 0x000fe40006000000 */
[C---:B------:R-:W-:Y:S01]  /*11700*/  ISETP.GE.AND P1, PT, R2.reuse, R252, PT ;  /* 0x000000fc0200720c */ /* 0x040fe20003f26270 */
[----:B------:R-:W4:Y:S01]  /*11710*/  LDL.LU R143, [R1+0x20] ;  /* 0x00002000018f7983 */ /* 0x000f220000300800 */
[----:B------:R-:W-:-:S02]  /*11720*/  ISETP.GE.AND P6, PT, R2, R251, PT ;  /* 0x000000fb0200720c */ /* 0x000fc40003fc6270 */
[C---:B------:R-:W-:Y:S01]  /*11730*/  ISETP.GE.AND P4, PT, R2.reuse, R249, PT ;  /* 0x000000f90200720c */ /* 0x040fe20003f86270 */
[----:B------:R-:W4:Y:S01]  /*11740*/  LDL.LU R142, [R1+0x18] ;  /* 0x00001800018e7983 */ /* 0x000f220000300800 */
[C---:B------:R-:W-:Y:S02]  /*11750*/  ISETP.LT.OR P1, PT, R2.reuse, R248, P1 ;  /* 0x000000f80200720c */ /* 0x040fe40000f21670 */
[C---:B------:R-:W-:Y:S01]  /*11760*/  ISETP.LT.OR P6, PT, R2.reuse, R247, P6 ;  /* 0x000000f70200720c */ /* 0x040fe200037c1670 */
[----:B--2---:R-:W2:Y:S01]  /*11770*/  LDL.LU R235, [R1+0x14] ;  /* 0x0000140001eb7983 */ /* 0x004ea20000300800 */
        /* <DEDUP_REMOVED lines=55> */
[----:B------:R-:W-:Y:S01]  /*11af0*/  FSEL R12, R30, -INF , !P1 ;  /* 0xff8000001e0c7808 */ /* 0x000fe20004800000 */
[----:B------:R-:W-:Y:S01]  /*11b00*/  IMAD.MOV.U32 R30, RZ, RZ, R5 ;  /* 0x000000ffff1e7224 */ /* 0x000fe200078e0005 */
        /* <DEDUP_REMOVED lines=11> */
[----:B------:R-:W-:Y:S02]  /*11bc0*/  ISETP.GE.AND P3, PT, R2, R252, PT ;  /* 0x000000fc0200720c */ /* 0x000fe40003f66270 */
[----:B------:R-:W-:-:S02]  /*11bd0*/  FSEL R223, R31, -INF , !P2 ;  /* 0xff8000001fdf7808 */ /* 0x000fc40005000000 */
[C---:B------:R-:W-:Y:S02]  /*11be0*/  ISETP.LT.OR P3, PT, R2.reuse, R248, P3 ;  /* 0x000000f80200720c */ /* 0x040fe40001f61670 */
[C---:B------:R-:W-:Y:S02]  /*11bf0*/  ISETP.GE.AND P2, PT, R2.reuse, R251, PT ;  /* 0x000000fb0200720c */ /* 0x040fe40003f46270 */
[----:B------:R-:W-:Y:S02]  /*11c00*/  FSEL R140, R41, -INF , !P1 ;  /* 0xff800000298c7808 */ /* 0x000fe40004800000 */
[----:B------:R-:W-:Y:S02]  /*11c10*/  ISETP.GE.AND P1, PT, R2, R250, PT ;  /* 0x000000fa0200720c */ /* 0x000fe40003f26270 */
[----:B------:R-:W-:Y:S01]  /*11c20*/  FSEL R133, R44, -INF , !P3 ;  /* 0xff8000002c857808 */ /* 0x000fe20005800000 */
[----:B------:R-:W-:Y:S01]  /*11c30*/  IMAD.MOV.U32 R44, RZ, RZ, R3 ;  /* 0x000000ffff2c7224 */ /* 0x000fe200078e0003 */
[----:B------:R-:W-:-:S02]  /*11c40*/  ISETP.LT.OR P2, PT, R2, R247, P2 ;  /* 0x000000f70200720c */ /* 0x000fc40001741670 */
[----:B------:R-:W-:Y:S02]  /*11c50*/  IADD3 R3, R0, 0x31, RZ ;  /* 0x0000003100037810 */ /* 0x000fe40007ffe0ff */
[----:B------:R-:W-:Y:S02]  /*11c60*/  ISETP.LT.OR P1, PT, R2, R246, P1 ;  /* 0x000000f60200720c */ /* 0x000fe40000f21670 */
[----:B------:R-:W-:Y:S02]  /*11c70*/  FSEL R5, R46, -INF , !P2 ;  /* 0xff8000002e057808 */ /* 0x000fe40005000000 */
[----:B------:R-:W-:Y:S02]  /*11c80*/  ISETP.GE.AND P2, PT, R3, R252, PT ;  /* 0x000000fc0300720c */ /* 0x000fe40003f46270 */
[----:B------:R-:W-:Y:S02]  /*11c90*/  FSEL R49, R36, -INF , !P1 ;  /* 0xff80000024317808 */ /* 0x000fe40004800000 */
[----:B------:R-:W-:-:S02]  /*11ca0*/  ISETP.GE.AND P3, PT, R2, R249, PT ;  /* 0x000000f90200720c */ /* 0x000fc40003f66270 */
[C---:B------:R-:W-:Y:S02]  /*11cb0*/  ISETP.GE.AND P1, PT, R3.reuse, R251, PT ;  /* 0x000000fb0300720c */ /* 0x040fe40003f26270 */
[C---:B------:R-:W-:Y:S02]  /*11cc0*/  ISETP.LT.OR P2, PT, R3.reuse, R248, P2 ;  /* 0x000000f80300720c */ /* 0x040fe40001741670 */
[----:B------:R-:W-:Y:S02]  /*11cd0*/  ISETP.LT.OR P3, PT, R2, R245, P3 ;  /* 0x000000f50200720c */ /* 0x000fe40001f61670 */
[----:B------:R-:W-:Y:S02]  /*11ce0*/  ISETP.LT.OR P1, PT, R3, R247, P1 ;  /* 0x000000f70300720c */ /* 0x000fe40000f21670 */
[----:B------:R-:W-:Y:S02]  /*11cf0*/  FSEL R63, R45, -INF , !P2 ;  /* 0xff8000002d3f7808 */ /* 0x000fe40005000000 */
[----:B------:R-:W-:-:S02]  /*11d00*/  IADD3 R2, R0, 0x38, RZ ;  /* 0x0000003800027810 */ /* 0x000fc40007ffe0ff */
[----:B------:R-:W-:Y:S02]  /*11d10*/  ISETP.GE.AND P2, PT, R3, R250, PT ;  /* 0x000000fa0300720c */ /* 0x000fe40003f46270 */
[----:B-1----:R-:W-:Y:S02]  /*11d20*/  FSEL R224, R47, -INF , !P1 ;  /* 0xff8000002fe07808 */ /* 0x002fe40004800000 */
[C---:B------:R-:W-:Y:S02]  /*11d30*/  ISETP.GE.AND P1, PT, R2.reuse, R252, PT ;  /* 0x000000fc0200720c */ /* 0x040fe40003f26270 */
[----:B------:R-:W-:Y:S02]  /*11d40*/  ISETP.LT.OR P2, PT, R3, R246, P2 ;  /* 0x000000f60300720c */ /* 0x000fe40001741670 */
[----:B------:R-:W-:Y:S02]  /*11d50*/  ISETP.LT.OR P1, PT, R2, R248, P1 ;  /* 0x000000f80200720c */ /* 0x000fe40000f21670 */
[----:B------:R-:W-:-:S02]  /*11d60*/  FSEL R54, R37, -INF , !P2 ;  /* 0xff80000025367808 */ /* 0x000fc40005000000 */
[----:B------:R-:W-:Y:S02]  /*11d70*/  ISETP.GE.AND P2, PT, R2, R251, PT ;  /* 0x000000fb0200720c */ /* 0x000fe40003f46270 */
[----:B------:R-:W-:Y:S02]  /*11d80*/  FSEL R62, R24, -INF , !P1 ;  /* 0xff800000183e7808 */ /* 0x000fe40004800000 */
[C---:B------:R-:W-:Y:S02]  /*11d90*/  ISETP.GE.AND P1, PT, R2.reuse, R250, PT ;  /* 0x000000fa0200720c */ /* 0x040fe40003f26270 */
[C---:B------:R-:W-:Y:S02]  /*11da0*/  ISETP.LT.OR P2, PT, R2.reuse, R247, P2 ;  /* 0x000000f70200720c */ /* 0x040fe40001741670 */
[----:B------:R-:W-:Y:S02]  /*11db0*/  ISETP.LT.OR P1, PT, R2, R246, P1 ;  /* 0x000000f60200720c */ /* 0x000fe40000f21670 */
[----:B------:R-:W-:-:S02]  /*11dc0*/  IADD3 R0, R0, 0x39, RZ ;  /* 0x0000003900007810 */ /* 0x000fc40007ffe0ff */
[----:B------:R-:W-:Y:S02]  /*11dd0*/  FSEL R53, R26, -INF , !P2 ;  /* 0xff8000001a357808 */ /* 0x000fe40005000000 */
[C---:B------:R-:W-:Y:S02]  /*11de0*/  ISETP.GE.AND P2, PT, R3.reuse, R249, PT ;  /* 0x000000f90300720c */ /* 0x040fe40003f46270 */
[----:B------:R-:W-:Y:S02]  /*11df0*/  FSEL R52, R32, -INF , !P1 ;  /* 0xff80000020347808 */ /* 0x000fe40004800000 */
[C---:B------:R-:W-:Y:S02]  /*11e00*/  ISETP.GE.AND P1, PT, R0.reuse, R252, PT ;  /* 0x000000fc0000720c */ /* 0x040fe40003f26270 */
[----:B------:R-:W-:Y:S02]  /*11e10*/  ISETP.LT.OR P2, PT, R3, R245, P2 ;  /* 0x000000f50300720c */ /* 0x000fe40001741670 */
[----:B------:R-:W-:-:S02]  /*11e20*/  ISETP.LT.OR P1, PT, R0, R248, P1 ;  /* 0x000000f80000720c */ /* 0x000fc40000f21670 */
[----:B------:R-:W-:Y:S02]  /*11e30*/  MOV R46, R12 ;  /* 0x0000000c002e7202 */ /* 0x000fe40000000f00 */
[----:B------:R-:W-:Y:S02]  /*11e40*/  FSEL R40, R25, -INF , !P1 ;  /* 0xff80000019287808 */ /* 0x000fe40004800000 */
[----:B------:R-:W-:-:S04]  /*11e50*/  ISETP.GE.AND P1, PT, R0, R251, PT ;  /* 0x000000fb0000720c */ /* 0x000fc80003f26270 */
[----:B------:R-:W-:-:S04]  /*11e60*/  ISETP.LT.OR P1, PT, R0, R247, P1 ;  /* 0x000000f70000720c */ /* 0x000fc80000f21670 */
[----:B------:R-:W-:Y:S02]  /*11e70*/  FSEL R141, R27, -INF , !P1 ;  /* 0xff8000001b8d7808 */ /* 0x000fe40004800000 */
[----:B------:R-:W-:-:S04]  /*11e80*/  ISETP.GE.AND P1, PT, R0, R250, PT ;  /* 0x000000fa0000720c */ /* 0x000fc80003f26270 */
[----:B------:R-:W-:-:S04]  /*11e90*/  ISETP.LT.OR P1, PT, R0, R246, P1 ;  /* 0x000000f60000720c */ /* 0x000fc80000f21670 */
[----:B------:R-:W-:Y:S02]  /*11ea0*/  FSEL R33, R33, -INF , !P1 ;  /* 0xff80000021217808 */ /* 0x000fe40004800000 */
[----:B------:R-:W-:-:S04]  /*11eb0*/  ISETP.GE.AND P1, PT, R2, R249, PT ;  /* 0x000000f90200720c */ /* 0x000fc80003f26270 */
[----:B------:R-:W-:Y:S02]  /*11ec0*/  ISETP.LT.OR P1, PT, R2, R245, P1 ;  /* 0x000000f50200720c */ /* 0x000fe40000f21670 */
[----:B------:R-:W-:Y:S01]  /*11ed0*/  FMNMX.FTZ R2, R244, R6, !PT ;  /* 0x00000006f4027209 */ /* 0x000fe20007810000 */
[----:B------:R-:W-:-:S03]  /*11ee0*/  IMAD.MOV.U32 R47, RZ, RZ, R5 ;  /* 0x000000ffff2f7224 */ /* 0x000fc600078e0005 */
[----:B------:R-:W-:Y:S02]  /*11ef0*/  FMNMX.FTZ R2, R9, R2, !PT ;  /* 0x0000000209027209 */ /* 0x000fe40007810000 */
[----:B---3--:R-:W-:-:S04]  /*11f00*/  FMNMX.FTZ R3, R56, R4, !PT ;  /* 0x0000000438037209 */ /* 0x008fc80007810000 */
        /* <DEDUP_REMOVED lines=9> */
[----:B------:R-:W-:Y:S02]  /*11fa0*/  FMNMX.FTZ R3, R13, R2, !PT ;  /* 0x000000020d037209 */ /* 0x000fe40007810000 */
[----:B----4-:R-:W-:Y:S02]  /*11fb0*/  FMNMX.FTZ R2, R142, R14, !PT ;  /* 0x0000000e8e027209 */ /* 0x010fe40007810000 */
        /* <DEDUP_REMOVED lines=13> */
[----:B------:R-:W-:Y:S01]  /*12090*/  IMAD.MOV.U32 R36, RZ, RZ, R11 ;  /* 0x000000ffff247224 */ /* 0x000fe200078e000b */
[----:B------:R-:W-:Y:S02]  /*120a0*/  FMNMX.FTZ R3, R55, R3, !PT ;  /* 0x0000000337037209 */ /* 0x000fe40007810000 */
[----:B------:R-:W-:-:S02]  /*120b0*/  FMNMX.FTZ R11, R210, R2, !PT ;  /* 0x00000002d20b7209 */ /* 0x000fc40007810000 */
[----:B------:R-:W-:Y:S02]  /*120c0*/  FMNMX.FTZ R2, R40, R5, !PT ;  /* 0x0000000528027209 */ /* 0x000fe40007810000 */
        /* <DEDUP_REMOVED lines=14> */
[----:B-1----:R-:W-:Y:S02]  /*121b0*/  FMNMX.FTZ R137, R2, R137, !PT ;  /* 0x0000008902897209 */ /* 0x002fe40007810000 */
[----:B------:R-:W-:Y:S02]  /*121c0*/  FMNMX.FTZ R2, R141, R3, !PT ;  /* 0x000000038d027209 */ /* 0x000fe40007810000 */
[----:B--2---:R-:W-:-:S04]  /*121d0*/  FMNMX.FTZ R3, R235, R18, !PT ;  /* 0x00000012eb037209 */ /* 0x004fc80007810000 */
        /* <DEDUP_REMOVED lines=10> */
[----:B------:R-:W-:Y:S02]  /*12280*/  FSEL R229, R214, -INF , !P0 ;  /* 0xff800000d6e57808 */ /* 0x000fe40004000000 */
[----:B------:R-:W-:Y:S01]  /*12290*/  ISETP.GE.AND P0, PT, R0, R249, PT ;  /* 0x000000f90000720c */ /* 0x000fe20003f06270 */
[----:B------:R-:W2:Y:S01]  /*122a0*/  SHFL.BFLY PT, R16, R137, 0x1, 0x1f ;  /* 0x0c201f0089107f89 */ /* 0x000ea200000e0000 */
[----:B------:R-:W-:-:S02]  /*122b0*/  FMNMX.FTZ R5, R219, R5, !PT ;  /* 0x00000005db057209 */ /* 0x000fc40007810000 */
[----:B------:R-:W-:Y:S01]  /*122c0*/  ISETP.LT.OR P0, PT, R0, R245, P0 ;  /* 0x000000f50000720c */ /* 0x000fe20000701670 */
[----:B------:R-:W3:Y:S01]  /*122d0*/  SHFL.BFLY PT, R11, R3, 0x2, 0x1f ;  /* 0x0c401f00030b7f89 */ /* 0x000ee200000e0000 */
[----:B------:R-:W-:Y:S02]  /*122e0*/  FMNMX.FTZ R0, R216, R5, !PT ;  /* 0x00000005d8007209 */ /* 0x000fe40007810000 */
[----:B-1----:R-:W-:Y:S02]  /*122f0*/  FMNMX.FTZ R2, R2, R12, !PT ;  /* 0x0000000c02027209 */ /* 0x002fe40007810000 */
[----:B------:R-:W-:Y:S02]  /*12300*/  FSEL R51, R215, -INF , !P6 ;  /* 0xff800000d7337808 */ /* 0x000fe40007000000 */
[----:B------:R-:W-:Y:S01]  /*12310*/  FMNMX.FTZ R0, R229, R0, !PT ;  /* 0x00000000e5007209 */ /* 0x000fe20007810000 */
[----:B------:R-:W1:Y:S01]  /*12320*/  SHFL.BFLY PT, R136, R2, 0x1, 0x1f ;  /* 0x0c201f0002887f89 */ /* 0x000e6200000e0000 */
[----:B------:R-:W-:-:S02]  /*12330*/  FSEL R234, R42, -INF , !P5 ;  /* 0xff8000002aea7808 */ /* 0x000fc40006800000 */
[----:B------:R-:W-:Y:S02]  /*12340*/  FMNMX.FTZ R0, R51, R0, !PT ;  /* 0x0000000033007209 */ /* 0x000fe40007810000 */
[----:B------:R-:W-:Y:S02]  /*12350*/  FSEL R31, R43, -INF , !P4 ;  /* 0xff8000002b1f7808 */ /* 0x000fe40006000000 */
[----:B------:R-:W-:Y:S02]  /*12360*/  FMNMX.FTZ R0, R234, R0, !PT ;  /* 0x00000000ea007209 */ /* 0x000fe40007810000 */
[----:B------:R-:W-:Y:S02]  /*12370*/  FSEL R38, R38, -INF , !P3 ;  /* 0xff80000026267808 */ /* 0x000fe40005800000 */
[----:B------:R-:W-:Y:S02]  /*12380*/  FMNMX.FTZ R5, R31, R0, !PT ;  /* 0x000000001f057209 */ /* 0x000fe40007810000 */
[----:B------:R-:W-:-:S02]  /*12390*/  FSEL R232, R39, -INF , !P2 ;  /* 0xff80000027e87808 */ /* 0x000fc40005000000 */
[----:B------:R-:W-:Y:S02]  /*123a0*/  FMNMX.FTZ R5, R38, R5, !PT ;  /* 0x0000000526057209 */ /* 0x000fe40007810000 */
[----:B--2---:R-:W-:Y:S02]  /*123b0*/  FMNMX.FTZ R137, R137, R16, !PT ;  /* 0x0000001089897209 */ /* 0x004fe40007810000 */
[----:B---3--:R-:W-:Y:S02]  /*123c0*/  FMNMX.FTZ R3, R3, R11, !PT ;  /* 0x0000000b03037209 */ /* 0x008fe40007810000 */
[----:B------:R-:W-:Y:S02]  /*123d0*/  FSEL R37, R34, -INF , !P1 ;  /* 0xff80000022257808 */ /* 0x000fe40004800000 */
[----:B------:R-:W-:Y:S01]  /*123e0*/  FMNMX.FTZ R11, R232, R5, !PT ;  /* 0x00000005e80b7209 */ /* 0x000fe20007810000 */
[C---:B------:R-:W-:Y:S01]  /*123f0*/  FMUL.FTZ R0, R137.reuse, c[0x0][0x23c] ;  /* 0x00008f0089007a20 */ /* 0x040fe20000410000 */
[----:B------:R-:W-:-:S02]  /*12400*/  FSETP.NEU.FTZ.AND P3, PT, R137, -INF , PT ;  /* 0xff8000008900780b */ /* 0x000fc40003f7d000 */
[----:B------:R-:W-:Y:S02]  /*12410*/  FSEL R231, R35, -INF , !P0 ;  /* 0xff80000023e77808 */ /* 0x000fe40004000000 */
[----:B------:R-:W-:Y:S01]  /*12420*/  FMNMX.FTZ R11, R37, R11, !PT ;  /* 0x0000000b250b7209 */ /* 0x000fe20007810000 */
[----:B------:R-:W2:Y:S01]  /*12430*/  SHFL.BFLY PT, R135, R3, 0x1, 0x1f ;  /* 0x0c201f0003877f89 */ /* 0x000ea200000e0000 */
[----:B------:R-:W-:Y:S02]  /*12440*/  FSEL R0, R0, RZ, P3 ;  /* 0x000000ff00007208 */ /* 0x000fe40001800000 */
[----:B-1----:R-:W-:Y:S02]  /*12450*/  FMNMX.FTZ R136, R2, R136, !PT ;  /* 0x0000008802887209 */ /* 0x002fe40007810000 */
[----:B------:R-:W-:Y:S01]  /*12460*/  FMNMX.FTZ R2, R231, R11, !PT ;  /* 0x0000000be7027209 */ /* 0x000fe20007810000 */
[----:B------:R-:W-:-:S04]  /*12470*/  FFMA.FTZ R5, R4, c[0x0][0x23c], -R0 ;  /* 0x00008f0004057a23 */ /* 0x000fc80000010800 */
[----:B------:R-:W1:Y:S01]  /*12480*/  SHFL.BFLY PT, R4, R2, 0x2, 0x1f ;  /* 0x0c401f0002047f89 */ /* 0x000e6200000e0000 */
[C---:B------:R-:W-:Y:S01]  /*12490*/  FMUL.FTZ R12, R136.reuse, c[0x0][0x23c] ;  /* 0x00008f00880c7a20 */ /* 0x040fe20000410000 */
[----:B------:R-:W-:-:S04]  /*124a0*/  FSETP.NEU.FTZ.AND P1, PT, R136, -INF , PT ;  /* 0xff8000008800780b */ /* 0x000fc80003f3d000 */
[----:B------:R-:W-:Y:S02]  /*124b0*/  FSEL R12, R12, RZ, P1 ;  /* 0x000000ff0c0c7208 */ /* 0x000fe40000800000 */
[----:B--2---:R-:W-:-:S03]  /*124c0*/  FMNMX.FTZ R135, R3, R135, !PT ;  /* 0x0000008703877209 */ /* 0x004fc60007810000 */
[----:B------:R-:W-:-:S04]  /*124d0*/  FFMA.FTZ R3, R13, c[0x0][0x23c], -R12 ;  /* 0x00008f000d037a23 */ /* 0x000fc8000001080c */
[----:B------:R2:W-:Y:S01]  /*124e0*/  MUFU.EX2 R236, R3 ;  /* 0x0000000300ec7308 */ /* 0x0005e20000000800 */
[----:B------:R-:W-:Y:S02]  /*124f0*/  FSETP.NEU.FTZ.AND P0, PT, R135, -INF , PT ;  /* 0xff8000008700780b */ /* 0x000fe40003f1d000 */
[----:B-1----:R-:W-:Y:S01]  /*12500*/  FMNMX.FTZ R2, R2, R4, !PT ;  /* 0x0000000402027209 */ /* 0x002fe20007810000 */
[--C-:B------:R-:W-:Y:S02]  /*12510*/  FFMA.FTZ R4, R15, c[0x0][0x23c], -R12.reuse ;  /* 0x00008f000f047a23 */ /* 0x100fe4000001080c */
[----:B------:R-:W-:Y:S02]  /*12520*/  FFMA.FTZ R6, R6, c[0x0][0x23c], -R12 ;  /* 0x00008f0006067a23 */ /* 0x000fe4000001080c */
[----:B------:R-:W1:Y:S01]  /*12530*/  SHFL.BFLY PT, R134, R2, 0x1, 0x1f ;  /* 0x0c201f0002867f89 */ /* 0x000e6200000e0000 */
[----:B--2---:R-:W-:Y:S01]  /*12540*/  FMUL.FTZ R3, R135, c[0x0][0x23c] ;  /* 0x00008f0087037a20 */ /* 0x004fe20000410000 */
[----:B------:R2:W-:Y:S04]  /*12550*/  MUFU.EX2 R237, R4 ;  /* 0x0000000400ed7308 */ /* 0x0005e80000000800 */
[----:B------:R-:W-:-:S04]  /*12560*/  FSEL R3, R3, RZ, P0 ;  /* 0x000000ff03037208 */ /* 0x000fc80000000000 */
[----:B------:R3:W-:Y:S01]  /*12570*/  MUFU.EX2 R27, R6 ;  /* 0x00000006001b7308 */ /* 0x0007e20000000800 */
[----:B--2---:R-:W-:-:S07]  /*12580*/  FFMA.FTZ R4, R14, c[0x0][0x23c], -R3 ;  /* 0x00008f000e047a23 */ /* 0x004fce0000010803 */
[----:B------:R2:W-:Y:S01]  /*12590*/  MUFU.EX2 R26, R4 ;  /* 0x00000004001a7308 */ /* 0x0005e20000000800 */
[----:B---3--:R-:W-:-:S05]  /*125a0*/  FSEL R6, R137, RZ, P3 ;  /* 0x000000ff89067208 */ /* 0x008fca0001800000 */
[----:B------:R-:W-:Y:S02]  /*125b0*/  FADD.FTZ R6, R56, -R6 ;  /* 0x8000000638067221 */ /* 0x000fe40000010000 */
[----:B--2---:R-:W-:-:S04]  /*125c0*/  FFMA.FTZ R4, R17, c[0x0][0x23c], -R3 ;  /* 0x00008f0011047a23 */ /* 0x004fc80000010803 */
[----:B------:R2:W-:Y:S01]  /*125d0*/  MUFU.EX2 R34, R4 ;  /* 0x0000000400227308 */ /* 0x0005e20000000800 */
[----:B------:R-:W-:Y:S01]  /*125e0*/  FFMA.FTZ R8, R8, c[0x0][0x23c], -R0 ;  /* 0x00008f0008087a23 */ /* 0x000fe20000010800 */
[----:B-1----:R-:W-:Y:S01]  /*125f0*/  FMNMX.FTZ R134, R2, R134, !PT ;  /* 0x0000008602867209 */ /* 0x002fe20007810000 */
[----:B--2---:R-:W-:Y:S02]  /*12600*/  FMUL.FTZ R4, R6, c[0x0][0x23c] ;  /* 0x00008f0006047a20 */ /* 0x004fe40000410000 */
[----:B------:R-:W-:-:S04]  /*12610*/  FFMA.FTZ R6, R19, c[0x0][0x23c], -R3 ;  /* 0x00008f0013067a23 */ /* 0x000fc80000010803 */
[----:B------:R1:W-:Y:S01]  /*12620*/  MUFU.EX2 R50, R6 ;  /* 0x0000000600327308 */ /* 0x0003e20000000800 */
[C---:B------:R-:W-:Y:S01]  /*12630*/  FMUL.FTZ R2, R134.reuse, c[0x0][0x23c] ;  /* 0x00008f0086027a20 */ /* 0x040fe20000410000 */
[----:B------:R-:W-:-:S06]  /*12640*/  FSETP.NEU.FTZ.AND P2, PT, R134, -INF , PT ;  /* 0xff8000008600780b */ /* 0x000fcc0003f5d000 */
[----:B------:R-:W-:Y:S01]  /*12650*/  MUFU.EX2 R58, R8 ;  /* 0x00000008003a7308 */ /* 0x000fe20000000800 */
[----:B-1----:R-:W-:-:S07]  /*12660*/  FFMA.FTZ R6, R20, c[0x0][0x23c], -R3 ;  /* 0x00008f0014067a23 */ /* 0x002fce0000010803 */
[----:B------:R-:W1:Y:S08]  /*12670*/  MUFU.EX2 R4, R4 ;  /* 0x0000000400047308 */ /* 0x000e700000000800 */
[----:B------:R-:W2:Y:S08]  /*12680*/  MUFU.EX2 R5, R5 ;  /* 0x0000000500057308 */ /* 0x000eb00000000800 */
[----:B------:R3:W4:Y:S01]  /*12690*/  MUFU.EX2 R8, R6 ;  /* 0x0000000600087308 */ /* 0x0007220000000800 */
[----:B------:R-:W-:Y:S01]  /*126a0*/  FFMA.FTZ R7, R7, c[0x0][0x23c], -R0 ;  /* 0x00008f0007077a23 */ /* 0x000fe20000010800 */
[----:B------:R-:W-:Y:S01]  /*126b0*/  FSEL R2, R2, RZ, P2 ;  /* 0x000000ff02027208 */ /* 0x000fe20001000000 */
[----:B-1----:R-:W-:-:S05]  /*126c0*/  FMUL.FTZ R29, R129, R4 ;  /* 0x00000004811d7220 */ /* 0x002fca0000410000 */
[----:B------:R1:W-:Y:S01]  /*126d0*/  MUFU.EX2 R45, R7 ;  /* 0x00000007002d7308 */ /* 0x0003e20000000800 */
[-C--:B--2---:R-:W-:Y:S02]  /*126e0*/  FFMA.FTZ R32, R143, R4.reuse, R5 ;  /* 0x000000048f207223 */ /* 0x084fe40000010005 */
[-C--:B------:R-:W-:Y:S01]  /*126f0*/  FMUL.FTZ R148, R148, R4.reuse ;  /* 0x0000000494947220 */ /* 0x080fe20000410000 */
[----:B---3--:R-:W-:Y:S01]  /*12700*/  FSEL R6, R136, RZ, P1 ;  /* 0x000000ff88067208 */ /* 0x008fe20000800000 */
[----:B------:R-:W-:Y:S01]  /*12710*/  FMUL.FTZ R149, R149, R4 ;  /* 0x0000000495957220 */ /* 0x000fe20000410000 */
[----:B----4-:R-:W-:Y:S01]  /*12720*/  MOV R129, R8 ;  /* 0x0000000800817202 */ /* 0x010fe20000000f00 */
[-C--:B------:R-:W-:Y:S02]  /*12730*/  FMUL.FTZ R152, R152, R4.reuse ;  /* 0x0000000498987220 */ /* 0x080fe40000410000 */
[----:B------:R-:W-:Y:S02]  /*12740*/  FMUL.FTZ R153, R153, R4 ;  /* 0x0000000499997220 */ /* 0x000fe40000410000 */
[----:B-1----:R-:W-:-:S02]  /*12750*/  FFMA.FTZ R7, R18, c[0x0][0x23c], -R2 ;  /* 0x00008f0012077a23 */ /* 0x002fc40000010802 */
[----:B------:R-:W1:Y:S01]  /*12760*/  LDSM.16.MT88.4 R16, [R225+0xc000] ;  /* 0x00c00000e110783b */ /* 0x000e620000004200 */
[-C--:B------:R-:W-:Y:S01]  /*12770*/  FMUL.FTZ R164, R164, R4.reuse ;  /* 0x00000004a4a47220 */ /* 0x080fe20000410000 */
        /* <DEDUP_REMOVED lines=27> */
[----:B--2---:R-:W-:Y:S01]  /*12930*/  FSEL R7, R135, RZ, P0 ;  /* 0x000000ff87077208 */ /* 0x004fe20000000000 */
[----:B------:R-:W-:Y:S02]  /*12940*/  FFMA.FTZ R4, R21, c[0x0][0x23c], -R2 ;  /* 0x00008f0015047a23 */ /* 0x000fe40000010802 */
[----:B------:R-:W-:Y:S01]  /*12950*/  FADD.FTZ R8, R244, -R6 ;  /* 0x80000006f4087221 */ /* 0x000fe20000010000 */
[----:B------:R-:W-:Y:S01]  /*12960*/  FSEL R6, R134, RZ, P2 ;  /* 0x000000ff86067208 */ /* 0x000fe20001000000 */
[----:B------:R2:W-:Y:S01]  /*12970*/  MUFU.EX2 R244, R4 ;  /* 0x0000000400f47308 */ /* 0x0005e20000000800 */
[----:B------:R-:W-:-:S03]  /*12980*/  FADD.FTZ R7, R142, -R7 ;  /* 0x800000078e077221 */ /* 0x000fc60000010000 */
[----:B------:R-:W-:Y:S02]  /*12990*/  FADD.FTZ R6, R235, -R6 ;  /* 0x80000006eb067221 */ /* 0x000fe40000010000 */
[----:B------:R-:W-:Y:S02]  /*129a0*/  FFMA.FTZ R10, R10, c[0x0][0x23c], -R0 ;  /* 0x00008f000a0a7a23 */ /* 0x000fe40000010800 */
[----:B------:R-:W-:Y:S02]  /*129b0*/  FFMA.FTZ R9, R9, c[0x0][0x23c], -R12 ;  /* 0x00008f0009097a23 */ /* 0x000fe4000001080c */
[----:B------:R-:W-:Y:S02]  /*129c0*/  FMUL.FTZ R8, R8, c[0x0][0x23c] ;  /* 0x00008f0008087a20 */ /* 0x000fe40000410000 */
[----:B--2---:R-:W-:Y:S02]  /*129d0*/  FFMA.FTZ R4, R22, c[0x0][0x23c], -R2 ;  /* 0x00008f0016047a23 */ /* 0x004fe40000010802 */
[----:B------:R-:W-:-:S02]  /*129e0*/  FMUL.FTZ R7, R7, c[0x0][0x23c] ;  /* 0x00008f0007077a20 */ /* 0x000fc40000410000 */
[----:B------:R2:W-:Y:S01]  /*129f0*/  MUFU.EX2 R20, R4 ;  /* 0x0000000400147308 */ /* 0x0005e20000000800 */
[----:B------:R-:W-:-:S07]  /*12a00*/  FMUL.FTZ R6, R6, c[0x0][0x23c] ;  /* 0x00008f0006067a20 */ /* 0x000fce0000410000 */
[----:B------:R-:W3:Y:S01]  /*12a10*/  MUFU.EX2 R233, R10 ;  /* 0x0000000a00e97308 */ /* 0x000ee20000000800 */
[----:B--2---:R-:W-:-:S07]  /*12a20*/  FFMA.FTZ R4, R23, c[0x0][0x23c], -R2 ;  /* 0x00008f0017047a23 */ /* 0x004fce0000010802 */
[----:B------:R-:W-:Y:S08]  /*12a30*/  MUFU.EX2 R230, R9 ;  /* 0x0000000900e67308 */ /* 0x000ff00000000800 */
[----:B------:R3:W2:Y:S08]  /*12a40*/  MUFU.EX2 R14, R8 ;  /* 0x00000008000e7308 */ /* 0x0006b00000000800 */
[----:B------:R-:W4:Y:S08]  /*12a50*/  MUFU.EX2 R13, R7 ;  /* 0x00000007000d7308 */ /* 0x000f300000000800 */
[----:B------:R1:W1:Y:S08]  /*12a60*/  MUFU.EX2 R15, R6 ;  /* 0x00000006000f7308 */ /* 0x0002700000000800 */
[----:B------:R1:W1:Y:S01]  /*12a70*/  MUFU.EX2 R235, R4 ;  /* 0x0000000400eb7308 */ /* 0x0002620000000800 */
[----:B---3--:R-:W-:Y:S01]  /*12a80*/  F2FP.PACK_AB R8, R233, R5 ;  /* 0x00000005e908723e */ /* 0x008fe200000000ff */
[-C--:B--2---:R-:W-:Y:S01]  /*12a90*/  FMUL.FTZ R150, R150, R14.reuse ;  /* 0x0000000e96967220 */ /* 0x084fe20000410000 */
[----:B------:R-:W-:Y:S01]  /*12aa0*/  F2FP.PACK_AB R9, R230, R27 ;  /* 0x0000001be609723e */ /* 0x000fe200000000ff */
[----:B------:R-:W-:Y:S01]  /*12ab0*/  FMUL.FTZ R151, R151, R14 ;  /* 0x0000000e97977220 */ /* 0x000fe20000410000 */
[----:B------:R-:W-:Y:S01]  /*12ac0*/  F2FP.PACK_AB R10, R45, R58 ;  /* 0x0000003a2d0a723e */ /* 0x000fe200000000ff */
[-C--:B----4-:R-:W-:Y:S01]  /*12ad0*/  FMUL.FTZ R144, R144, R13.reuse ;  /* 0x0000000d90907220 */ /* 0x090fe20000410000 */
[----:B------:R-:W-:Y:S01]  /*12ae0*/  F2FP.PACK_AB R11, R237, R236 ;  /* 0x000000eced0b723e */ /* 0x000fe200000000ff */
[----:B------:R-:W-:Y:S01]  /*12af0*/  FMUL.FTZ R145, R145, R13 ;  /* 0x0000000d91917220 */ /* 0x000fe20000410000 */
[----:B-1----:R-:W-:Y:S01]  /*12b00*/  F2FP.PACK_AB R6, R129, R50 ;  /* 0x000000328106723e */ /* 0x002fe200000000ff */
[----:B------:R-:W-:Y:S01]  /*12b10*/  FMUL.FTZ R146, R146, R15 ;  /* 0x0000000f92927220 */ /* 0x000fe20000410000 */
[----:B------:R-:W-:Y:S01]  /*12b20*/  F2FP.PACK_AB R5, R244, R41 ;  /* 0x00000029f405723e */ /* 0x000fe200000000ff */
[----:B------:R-:W-:-:S02]  /*12b30*/  FMUL.FTZ R147, R147, R15 ;  /* 0x0000000f93937220 */ /* 0x000fc40000410000 */
[----:B------:R-:W-:Y:S01]  /*12b40*/  FMUL.FTZ R154, R154, R14 ;  /* 0x0000000e9a9a7220 */ /* 0x000fe20000410000 */
[----:B------:R-:W-:Y:S01]  /*12b50*/  F2FP.PACK_AB R4, R34, R26 ;  /* 0x0000001a2204723e */ /* 0x000fe200000000ff */
[----:B------:R-:W-:Y:S01]  /*12b60*/  FMUL.FTZ R155, R155, R14 ;  /* 0x0000000e9b9b7220 */ /* 0x000fe20000410000 */
[----:B------:R-:W-:Y:S01]  /*12b70*/  F2FP.PACK_AB R7, R235, R20 ;  /* 0x00000014eb07723e */ /* 0x000fe200000000ff */
[-C--:B------:R-:W-:Y:S02]  /*12b80*/  FMUL.FTZ R156, R156, R13.reuse ;  /* 0x0000000d9c9c7220 */ /* 0x080fe40000410000 */
[----:B------:R-:W-:Y:S02]  /*12b90*/  FMUL.FTZ R157, R157, R13 ;  /* 0x0000000d9d9d7220 */ /* 0x000fe40000410000 */
[-C--:B------:R-:W-:Y:S02]  /*12ba0*/  FMUL.FTZ R158, R158, R15.reuse ;  /* 0x0000000f9e9e7220 */ /* 0x080fe40000410000 */
[----:B------:R-:W-:Y:S01]  /*12bb0*/  FMUL.FTZ R159, R159, R15 ;  /* 0x0000000f9f9f7220 */ /* 0x000fe20000410000 */
[-C--:B------:R-:W-:Y:S08]  /*12bc0*/  HMMA.16816.F32 R148, R8, R16.reuse, R148 ;  /* 0x000000100894723c */ /* 0x080ff00000001894 */
        /* <DEDUP_REMOVED lines=8> */
[-C--:B------:R-:W-:Y:S02]  /*12c50*/  FMUL.FTZ R162, R162, R15.reuse ;  /* 0x0000000fa2a27220 */ /* 0x080fe40000410000 */
[----:B------:R-:W-:Y:S02]  /*12c60*/  FMUL.FTZ R163, R163, R15 ;  /* 0x0000000fa3a37220 */ /* 0x000fe40000410000 */
[----:B------:R-:W-:-:S02]  /*12c70*/  FMUL.FTZ R170, R170, R14 ;  /* 0x0000000eaaaa7220 */ /* 0x000fc40000410000 */
[----:B------:R-:W-:Y:S02]  /*12c80*/  FMUL.FTZ R171, R171, R14 ;  /* 0x0000000eabab7220 */ /* 0x000fe40000410000 */
[-C--:B------:R-:W-:Y:S02]  /*12c90*/  FMUL.FTZ R172, R172, R13.reuse ;  /* 0x0000000dacac7220 */ /* 0x080fe40000410000 */
[----:B------:R-:W-:Y:S02]  /*12ca0*/  FMUL.FTZ R173, R173, R13 ;  /* 0x0000000dadad7220 */ /* 0x000fe40000410000 */
[-C--:B------:R-:W-:Y:S02]  /*12cb0*/  FMUL.FTZ R174, R174, R15.reuse ;  /* 0x0000000faeae7220 */ /* 0x080fe40000410000 */
[----:B------:R-:W-:Y:S01]  /*12cc0*/  FMUL.FTZ R175, R175, R15 ;  /* 0x0000000fafaf7220 */ /* 0x000fe20000410000 */
[----:B------:R-:W-:Y:S01]  /*12cd0*/  MOV R25, R214 ;  /* 0x000000d600197202 */ /* 0x000fe20000000f00 */
[----:B------:R-:W-:-:S02]  /*12ce0*/  IMAD.MOV.U32 R48, RZ, RZ, R212 ;  /* 0x000000ffff307224 */ /* 0x000fc400078e00d4 */
[----:B------:R-:W-:Y:S02]  /*12cf0*/  IMAD.MOV.U32 R42, RZ, RZ, R213 ;  /* 0x000000ffff2a7224 */ /* 0x000fe400078e00d5 */
        /* <DEDUP_REMOVED lines=13> */
[-C--:B------:R-:W-:Y:S02]  /*12dd0*/  FMUL.FTZ R187, R187, R14.reuse ;  /* 0x0000000ebbbb7220 */ /* 0x080fe40000410000 */
[-C--:B------:R-:W-:Y:S02]  /*12de0*/  FMUL.FTZ R188, R188, R13.reuse ;  /* 0x0000000dbcbc7220 */ /* 0x080fe40000410000 */
[----:B------:R-:W-:Y:S02]  /*12df0*/  FMUL.FTZ R189, R189, R13 ;  /* 0x0000000dbdbd7220 */ /* 0x000fe40000410000 */
[-C--:B------:R-:W-:Y:S02]  /*12e00*/  FMUL.FTZ R190, R190, R15.reuse ;  /* 0x0000000fbebe7220 */ /* 0x080fe40000410000 */
        /* <DEDUP_REMOVED lines=24> */
[----:B------:R-:W-:Y:S02]  /*12f90*/  FMUL.FTZ R77, R77, R13 ;  /* 0x0000000d4d4d7220 */ /* 0x000fe40000410000 */
        /* <DEDUP_REMOVED lines=8> */
[----:B-1----:R-:W-:Y:S07]  /*13020*/  HMMA.16816.F32 R140, R4, R18, R76 ;  /* 0x00000012048c723c */ /* 0x002fee000000184c */
[----:B------:R-:W-:Y:S01]  /*13030*/  MOV R78, R47 ;  /* 0x0000002f004e7202 */ /* 0x000fe20000000f00 */
[----:B------:R-:W-:-:S02]  /*13040*/  IMAD.MOV.U32 R77, RZ, RZ, R45 ;  /* 0x000000ffff4d7224 */ /* 0x000fc400078e002d */
[----:B------:R-:W-:Y:S01]  /*13050*/  HMMA.16816.F32 R44, R8, R18, R80 ;  /* 0x00000012082c723c */ /* 0x000fe20000001850 */
[----:B------:R-:W2:Y:S04]  /*13060*/  LDL.LU R81, [R1+0x24] ;  /* 0x0000240001517983 */ /* 0x000ea80000300800 */
[----:B------:R-:W3:Y:S01]  /*13070*/  LDL.LU R82, [R1+0x38] ;  /* 0x0000380001527983 */ /* 0x000ee20000300800 */
[-C--:B------:R-:W-:Y:S02]  /*13080*/  FMUL.FTZ R70, R70, R14.reuse ;  /* 0x0000000e46467220 */ /* 0x080fe40000410000 */
[----:B------:R-:W-:Y:S02]  /*13090*/  FMUL.FTZ R71, R71, R14 ;  /* 0x0000000e47477220 */ /* 0x000fe40000410000 */
[----:B------:R-:W-:-:S02]  /*130a0*/  FMUL.FTZ R72, R72, R13 ;  /* 0x0000000d48487220 */ /* 0x000fc40000410000 */
[----:B------:R-:W-:Y:S02]  /*130b0*/  FMUL.FTZ R73, R73, R13 ;  /* 0x0000000d49497220 */ /* 0x000fe40000410000 */
[-C--:B------:R-:W-:Y:S02]  /*130c0*/  FMUL.FTZ R74, R74, R15.reuse ;  /* 0x0000000f4a4a7220 */ /* 0x080fe40000410000 */
[----:B------:R-:W-:Y:S01]  /*130d0*/  FMUL.FTZ R75, R75, R15 ;  /* 0x0000000f4b4b7220 */ /* 0x000fe20000410000 */
        /* <DEDUP_REMOVED lines=19> */
[----:B------:R-:W-:Y:S02]  /*13210*/  IMAD.MOV.U32 R75, RZ, RZ, R36 ;  /* 0x000000ffff4b7224 */ /* 0x000fe400078e0024 */
        /* <DEDUP_REMOVED lines=29> */
[----:B------:R-:W-:Y:S02]  /*133f0*/  FMUL.FTZ R125, R125, R13 ;  /* 0x0000000d7d7d7220 */ /* 0x000fe40000410000 */
[----:B------:R-:W-:-:S02]  /*13400*/  FMUL.FTZ R126, R126, R15 ;  /* 0x0000000f7e7e7220 */ /* 0x000fc40000410000 */
[----:B------:R-:W-:Y:S02]  /*13410*/  FMUL.FTZ R127, R127, R15 ;  /* 0x0000000f7f7f7220 */ /* 0x000fe40000410000 */
[----:B------:R-:W-:Y:S01]  /*13420*/  IMAD.MOV.U32 R76, RZ, RZ, R59 ;  /* 0x000000ffff4c7224 */ /* 0x000fe200078e003b */
[----:B------:R-:W-:-:S03]  /*13430*/  MOV R83, R58 ;  /* 0x0000003a00537202 */ /* 0x000fc60000000f00 */
[----:B------:R-:W-:Y:S02]  /*13440*/  IMAD.MOV.U32 R87, RZ, RZ, R76 ;  /* 0x000000ffff577224 */ /* 0x000fe400078e004c */
        /* <DEDUP_REMOVED lines=8> */
[----:B------:R-:W-:Y:S01]  /*134d0*/  IMAD.MOV.U32 R80, RZ, RZ, R78 ;  /* 0x000000ffff507224 */ /* 0x000fe200078e004e */
[----:B------:R-:W-:Y:S01]  /*134e0*/  MOV R78, R51 ;  /* 0x00000033004e7202 */ /* 0x000fe20000000f00 */
[----:B------:R-:W-:Y:S02]  /*134f0*/  IMAD.MOV.U32 R84, RZ, RZ, R79 ;  /* 0x000000ffff547224 */ /* 0x000fe400078e004f */
[----:B------:R-:W-:Y:S01]  /*13500*/  IMAD.MOV.U32 R79, RZ, RZ, R43 ;  /* 0x000000ffff4f7224 */ /* 0x000fe200078e002b */
[----:B------:R-:W-:Y:S01]  /*13510*/  MOV R95, R85 ;  /* 0x00000055005f7202 */ /* 0x000fe20000000f00 */
[----:B------:R-:W-:Y:S01]  /*13520*/  IMAD.MOV.U32 R85, RZ, RZ, R50 ;  /* 0x000000ffff557224 */ /* 0x000fe200078e0032 */
[----:B------:R-:W-:Y:S01]  /*13530*/  MOV R69, R30 ;  /* 0x0000001e00457202 */ /* 0x000fe20000000f00 */
[----:B------:R-:W-:Y:S02]  /*13540*/  IMAD.MOV.U32 R70, RZ, RZ, R31 ;  /* 0x000000ffff467224 */ /* 0x000fe400078e001f */
[----:B------:R-:W-:-:S02]  /*13550*/  FMUL.FTZ R58, R118, R14 ;  /* 0x0000000e763a7220 */ /* 0x000fc40000410000 */
[-C--:B------:R-:W-:Y:S02]  /*13560*/  FMUL.FTZ R59, R119, R14.reuse ;  /* 0x0000000e773b7220 */ /* 0x080fe40000410000 */
[-C--:B------:R-:W-:Y:S02]  /*13570*/  FMUL.FTZ R30, R130, R14.reuse ;  /* 0x0000000e821e7220 */ /* 0x080fe40000410000 */
[----:B------:R-:W-:Y:S01]  /*13580*/  FMUL.FTZ R31, R131, R14 ;  /* 0x0000000e831f7220 */ /* 0x000fe20000410000 */
[----:B------:R-:W-:Y:S02]  /*13590*/  MOV R89, R42 ;  /* 0x0000002a00597202 */ /* 0x000fe40000000f00 */
[----:B------:R-:W-:Y:S01]  /*135a0*/  HMMA.16816.F32 R56, R8, R16, R56 ;  /* 0x000000100838723c */ /* 0x000fe20000001838 */
[----:B------:R-:W-:-:S07]  /*135b0*/  IMAD.MOV.U32 R88, RZ, RZ, R48 ;  /* 0x000000ffff587224 */ /* 0x000fce00078e0030 */
[----:B------:R-:W-:Y:S01]  /*135c0*/  HMMA.16816.F32 R28, R8, R18, R28 ;  /* 0x00000012081c723c */ /* 0x000fe2000000181c */
[----:B------:R-:W1:Y:S01]  /*135d0*/  LDSM.16.MT88.4 R16, [R225+0xc800] ;  /* 0x00c80000e110783b */ /* 0x000e620000004200 */
[----:B---3--:R-:W-:Y:S02]  /*135e0*/  FFMA.FTZ R26, R82, R13, R26 ;  /* 0x0000000d521a7223 */ /* 0x008fe4000001001a */
[----:B------:R-:W-:Y:S02]  /*135f0*/  IMAD.MOV.U32 R82, RZ, RZ, R52 ;  /* 0x000000ffff527224 */ /* 0x000fe400078e0034 */
[----:B------:R3:W-:Y:S02]  /*13600*/  MUFU.EX2 R52, R4 ;  /* 0x0000000400347308 */ /* 0x0007e40000000800 */
[----:B---3--:R-:W-:-:S06]  /*13610*/  FFMA.FTZ R4, R65, c[0x0][0x23c], -R0 ;  /* 0x00008f0041047a23 */ /* 0x008fcc0000010800 */
[----:B------:R3:W-:Y:S01]  /*13620*/  MUFU.EX2 R53, R4 ;  /* 0x0000000400357308 */ /* 0x0007e20000000800 */
[----:B--2---:R-:W-:Y:S01]  /*13630*/  FFMA.FTZ R27, R81, R14, R27 ;  /* 0x0000000e511b7223 */ /* 0x004fe2000001001b */
[----:B------:R-:W-:Y:S01]  /*13640*/  MOV R81, R77 ;  /* 0x0000004d00517202 */ /* 0x000fe20000000f00 */
[----:B------:R-:W-:Y:S02]  /*13650*/  IMAD.MOV.U32 R77, RZ, RZ, R49 ;  /* 0x000000ffff4d7224 */ /* 0x000fe400078e0031 */
[----:B---3--:R-:W-:-:S04]  /*13660*/  FFMA.FTZ R4, R61, c[0x0][0x23c], -R0 ;  /* 0x00008f003d047a23 */ /* 0x008fc80000010800 */
[----:B------:R2:W-:Y:S02]  /*13670*/  MUFU.EX2 R54, R4 ;  /* 0x0000000400367308 */ /* 0x0005e40000000800 */
[----:B--2---:R-:W-:-:S06]  /*13680*/  FFMA.FTZ R4, R60, c[0x0][0x23c], -R0 ;  /* 0x00008f003c047a23 */ /* 0x004fcc0000010800 */
        /* <DEDUP_REMOVED lines=8> */
[----:B------:R2:W3:Y:S02]  /*13710*/  MUFU.EX2 R6, R4 ;  /* 0x0000000400067308 */ /* 0x0004e40000000800 */
[----:B--2---:R-:W-:-:S06]  /*13720*/  FFMA.FTZ R4, R218, c[0x0][0x23c], -R3 ;  /* 0x00008f00da047a23 */ /* 0x004fcc0000010803 */
[----:B------:R2:W-:Y:S02]  /*13730*/  MUFU.EX2 R43, R4 ;  /* 0x00000004002b7308 */ /* 0x0005e40000000800 */
[----:B--2---:R-:W-:-:S06]  /*13740*/  FFMA.FTZ R4, R210, c[0x0][0x23c], -R3 ;  /* 0x00008f00d2047a23 */ /* 0x004fcc0000010803 */
[----:B------:R2:W-:Y:S02]  /*13750*/  MUFU.EX2 R50, R4 ;  /* 0x0000000400327308 */ /* 0x0005e40000000800 */
[----:B--2---:R-:W-:-:S06]  /*13760*/  FFMA.FTZ R4, R139, c[0x0][0x23c], -R3 ;  /* 0x00008f008b047a23 */ /* 0x004fcc0000010803 */
[----:B------:R2:W-:Y:S02]  /*13770*/  MUFU.EX2 R132, R4 ;  /* 0x0000000400847308 */ /* 0x0005e40000000800 */
[----:B--2---:R-:W-:-:S06]  /*13780*/  FFMA.FTZ R4, R66, c[0x0][0x23c], -R3 ;  /* 0x00008f0042047a23 */ /* 0x004fcc0000010803 */
[----:B------:R2:W4:Y:S02]  /*13790*/  MUFU.EX2 R64, R4 ;  /* 0x0000000400407308 */ /* 0x0005240000000800 */
[----:B--2---:R-:W-:-:S06]  /*137a0*/  FFMA.FTZ R4, R221, c[0x0][0x23c], -R2 ;  /* 0x00008f00dd047a23 */ /* 0x004fcc0000010802 */
[----:B------:R2:W-:Y:S01]  /*137b0*/  MUFU.EX2 R42, R4 ;  /* 0x00000004002a7308 */ /* 0x0005e20000000800 */
[----:B------:R-:W-:Y:S02]  /*137c0*/  IMAD.MOV.U32 R90, RZ, RZ, R25 ;  /* 0x000000ffff5a7224 */ /* 0x000fe400078e0019 */
[----:B------:R-:W-:Y:S02]  /*137d0*/  FFMA.FTZ R25, R217, c[0x0][0x23c], -R0 ;  /* 0x00008f00d9197a23 */ /* 0x000fe40000010800 */
[----:B--2---:R-:W-:-:S04]  /*137e0*/  FFMA.FTZ R4, R220, c[0x0][0x23c], -R2 ;  /* 0x00008f00dc047a23 */ /* 0x004fc80000010802 */
[----:B------:R2:W1:Y:S02]  /*137f0*/  MUFU.EX2 R48, R4 ;  /* 0x0000000400307308 */ /* 0x0004640000000800 */
[----:B--2---:R-:W-:-:S06]  /*13800*/  FFMA.FTZ R4, R219, c[0x0][0x23c], -R2 ;  /* 0x00008f00db047a23 */ /* 0x004fcc0000010802 */
[----:B------:R2:W-:Y:S01]  /*13810*/  MUFU.EX2 R55, R4 ;  /* 0x0000000400377308 */ /* 0x0005e20000000800 */
[----:B---3--:R-:W-:Y:S02]  /*13820*/  IMAD.MOV.U32 R210, RZ, RZ, R6 ;  /* 0x000000ffffd27224 */ /* 0x008fe400078e0006 */
[----:B--2---:R-:W-:-:S05]  /*13830*/  FFMA.FTZ R4, R216, c[0x0][0x23c], -R2 ;  /* 0x00008f00d8047a23 */ /* 0x004fca0000010802 */
[----:B------:R2:W3:Y:S01]  /*13840*/  MUFU.EX2 R217, R4 ;  /* 0x0000000400d97308 */ /* 0x0004e20000000800 */
[----:B------:R-:W-:Y:S01]  /*13850*/  FFMA.FTZ R13, R138, c[0x0][0x23c], -R0 ;  /* 0x00008f008a0d7a23 */ /* 0x000fe20000010800 */
[----:B------:R-:W-:Y:S01]  /*13860*/  MOV R138, R5 ;  /* 0x00000005008a7202 */ /* 0x000fe20000000f00 */
[----:B------:R-:W-:Y:S01]  /*13870*/  IMAD.MOV.U32 R91, RZ, RZ, R24 ;  /* 0x000000ffff5b7224 */ /* 0x000fe200078e0018 */
[----:B------:R-:W-:Y:S02]  /*13880*/  F2FP.PACK_AB R8, R53, R52 ;  /* 0x000000343508723e */ /* 0x000fe400000000ff */
[----:B------:R-:W-:Y:S02]  /*13890*/  F2FP.PACK_AB R9, R51, R49 ;  /* 0x000000313309723e */ /* 0x000fe400000000ff */
[----:B------:R-:W-:Y:S02]  /*138a0*/  F2FP.PACK_AB R10, R116, R54 ;  /* 0x00000036740a723e */ /* 0x000fe400000000ff */
[----:B------:R-:W-:-:S02]  /*138b0*/  F2FP.PACK_AB R11, R210, R138 ;  /* 0x0000008ad20b723e */ /* 0x000fc400000000ff */
[----:B----4-:R-:W-:Y:S02]  /*138c0*/  F2FP.PACK_AB R6, R64, R132 ;  /* 0x000000844006723e */ /* 0x010fe400000000ff */
[----:B-1----:R-:W-:Y:S02]  /*138d0*/  F2FP.PACK_AB R5, R48, R42 ;  /* 0x0000002a3005723e */ /* 0x002fe400000000ff */
[----:B--2---:R-:W-:Y:S02]  /*138e0*/  F2FP.PACK_AB R4, R50, R43 ;  /* 0x0000002b3204723e */ /* 0x004fe400000000ff */
[----:B---3--:R-:W-:Y:S01]  /*138f0*/  F2FP.PACK_AB R7, R217, R55 ;  /* 0x00000037d907723e */ /* 0x008fe200000000ff */
[--C-:B------:R-:W-:Y:S01]  /*13900*/  FFMA.FTZ R219, R63, c[0x0][0x23c], -R0.reuse ;  /* 0x00008f003fdb7a23 */ /* 0x100fe20000010800 */
[----:B------:R-:W-:Y:S01]  /*13910*/  HMMA.16816.F32 R148, R8, R16, R148 ;  /* 0x000000100894723c */ /* 0x000fe20000001894 */
[----:B------:R-:W-:-:S07]  /*13920*/  FFMA.FTZ R218, R62, c[0x0][0x23c], -R0 ;  /* 0x00008f003eda7a23 */ /* 0x000fce0000010800 */
[C---:B------:R-:W-:Y:S08]  /*13930*/  HMMA.16816.F32 R144, R4.reuse, R16, R144 ;  /* 0x000000100490723c */ /* 0x040ff00000001890 */
[-C--:B------:R-:W-:Y:S08]  /*13940*/  HMMA.16816.F32 R156, R4, R18.reuse, R156 ;  /* 0x00000012049c723c */ /* 0x080ff0000000189c */
[----:B------:R-:W-:Y:S01]  /*13950*/  HMMA.16816.F32 R60, R8, R18, R88 ;  /* 0x00000012083c723c */ /* 0x000fe20000001858 */
[----:B------:R-:W1:Y:S01]  /*13960*/  LDSM.16.MT88.4 R16, [R226+0xc800] ;  /* 0x00c80000e210783b */ /* 0x000e620000004200 */
[----:B------:R-:W-:Y:S01]  /*13970*/  IMAD.MOV.U32 R94, RZ, RZ, R95 ;  /* 0x000000ffff5e7224 */ /* 0x000fe200078e005f */
[----:B------:R-:W-:Y:S01]  /*13980*/  MOV R220, R83 ;  /* 0x0000005300dc7202 */ /* 0x000fe20000000f00 */
[----:B------:R-:W-:-:S02]  /*13990*/  FFMA.FTZ R24, R211, c[0x0][0x23c], -R0 ;  /* 0x00008f00d3187a23 */ /* 0x000fc40000010800 */
[----:B------:R-:W-:Y:S01]  /*139a0*/  IMAD.MOV.U32 R95, RZ, RZ, R84 ;  /* 0x000000ffff5f7224 */ /* 0x000fe200078e0054 */
[----:B------:R-:W-:Y:S01]  /*139b0*/  MOV R84, R80 ;  /* 0x0000005000547202 */ /* 0x000fe20000000f00 */
[----:B------:R-:W-:Y:S02]  /*139c0*/  IMAD.MOV.U32 R211, RZ, RZ, R82 ;  /* 0x000000ffffd37224 */ /* 0x000fe400078e0052 */
[----:B------:R-:W-:Y:S02]  /*139d0*/  IMAD.MOV.U32 R83, RZ, RZ, R76 ;  /* 0x000000ffff537224 */ /* 0x000fe400078e004c */
[----:B------:R-:W-:Y:S02]  /*139e0*/  IMAD.MOV.U32 R80, RZ, RZ, R77 ;  /* 0x000000ffff507224 */ /* 0x000fe400078e004d */
[----:B------:R-:W-:Y:S01]  /*139f0*/  IMAD.MOV.U32 R82, RZ, RZ, R79 ;  /* 0x000000ffff527224 */ /* 0x000fe200078e004f */
[----:B------:R-:W-:Y:S01]  /*13a00*/  MOV R93, R74 ;  /* 0x0000004a005d7202 */ /* 0x000fe20000000f00 */
[----:B------:R-:W-:-:S02]  /*13a10*/  IMAD.MOV.U32 R209, RZ, RZ, R72 ;  /* 0x000000ffffd17224 */ /* 0x000fc400078e0048 */
[----:B------:R-:W-:Y:S01]  /*13a20*/  IMAD.MOV.U32 R92, RZ, RZ, R73 ;  /* 0x000000ffff5c7224 */ /* 0x000fe200078e0049 */
[----:B------:R-:W-:Y:S01]  /*13a30*/  MOV R131, R68 ;  /* 0x0000004400837202 */ /* 0x000fe20000000f00 */
[----:B------:R-:W-:Y:S02]  /*13a40*/  IMAD.MOV.U32 R130, RZ, RZ, R69 ;  /* 0x000000ffff827224 */ /* 0x000fe400078e0045 */
[----:B------:R-:W-:Y:S01]  /*13a50*/  IMAD.MOV.U32 R119, RZ, RZ, R70 ;  /* 0x000000ffff777224 */ /* 0x000fe200078e0046 */
[----:B-1----:R-:W-:Y:S07]  /*13a60*/  HMMA.16816.F32 R88, R8, R16, R212 ;  /* 0x000000100858723c */ /* 0x002fee00000018d4 */
[----:B------:R-:W-:Y:S01]  /*13a70*/  IMAD.MOV.U32 R214, RZ, RZ, R81 ;  /* 0x000000ffffd67224 */ /* 0x000fe200078e0051 */
[----:B------:R-:W-:-:S02]  /*13a80*/  MOV R81, R78 ;  /* 0x0000004e00517202 */ /* 0x000fc40000000f00 */
[C---:B------:R-:W-:Y:S07]  /*13a90*/  HMMA.16816.F32 R76, R4.reuse, R16, R164 ;  /* 0x00000010044c723c */ /* 0x040fee00000018a4 */
[----:B------:R-:W-:Y:S02]  /*13aa0*/  IMAD.MOV.U32 R164, RZ, RZ, R94 ;  /* 0x000000ffffa47224 */ /* 0x000fe400078e005e */
[----:B------:R-:W-:Y:S02]  /*13ab0*/  IMAD.MOV.U32 R94, RZ, RZ, R75 ;  /* 0x000000ffff5e7224 */ /* 0x000fe400078e004b */
[----:B------:R-:W-:Y:S07]  /*13ac0*/  HMMA.16816.F32 R72, R4, R18, R172 ;  /* 0x000000120448723c */ /* 0x000fee00000018ac */
[----:B------:R-:W-:-:S02]  /*13ad0*/  MOV R172, R71 ;  /* 0x0000004700ac7202 */ /* 0x000fc40000000f00 */
[C---:B------:R-:W-:Y:S01]  /*13ae0*/  HMMA.16816.F32 R68, R8.reuse, R18, R168 ;  /* 0x000000120844723c */ /* 0x040fe200000018a8 */
[----:B------:R-:W1:Y:S01]  /*13af0*/  LDSM.16.MT88.4 R16, [R228+0xc800] ;  /* 0x00c80000e410783b */ /* 0x000e620000004200 */
        /* <DEDUP_REMOVED lines=10> */
[----:B------:R-:W-:Y:S01]  /*13ba0*/  FFMA.FTZ R118, R40, c[0x0][0x23c], -R0 ;  /* 0x00008f0028767a23 */ /* 0x000fe20000010800 */
[----:B------:R-:W-:Y:S01]  /*13bb0*/  MOV R166, R132 ;  /* 0x0000008400a67202 */ /* 0x000fe20000000f00 */
[----:B------:R-:W-:Y:S01]  /*13bc0*/  IMAD.MOV.U32 R132, RZ, RZ, R80 ;  /* 0x000000ffff847224 */ /* 0x000fe200078e0050 */
[----:B------:R-:W-:Y:S01]  /*13bd0*/  MOV R167, R209 ;  /* 0x000000d100a77202 */ /* 0x000fe20000000f00 */
[----:B------:R-:W-:Y:S01]  /*13be0*/  IMAD.MOV.U32 R40, RZ, RZ, R83 ;  /* 0x000000ffff287224 */ /* 0x000fe200078e0053 */
[----:B------:R-:W-:Y:S01]  /*13bf0*/  MOV R184, R82 ;  /* 0x0000005200b87202 */ /* 0x000fe20000000f00 */
[----:B------:R-:W-:-:S02]  /*13c00*/  IMAD.MOV.U32 R185, RZ, RZ, R81 ;  /* 0x000000ffffb97224 */ /* 0x000fc400078e0051 */
[----:B------:R-:W-:Y:S02]  /*13c10*/  IMAD.MOV.U32 R209, RZ, RZ, R93 ;  /* 0x000000ffffd17224 */ /* 0x000fe400078e005d */
[----:B------:R-:W-:Y:S01]  /*13c20*/  IMAD.MOV.U32 R165, RZ, RZ, R95 ;  /* 0x000000ffffa57224 */ /* 0x000fe200078e005f */
[-C--:B-1----:R-:W-:Y:S07]  /*13c30*/  HMMA.16816.F32 R80, R8, R16.reuse, R196 ;  /* 0x000000100850723c */ /* 0x082fee00000018c4 */
[----:B------:R-:W-:Y:S01]  /*13c40*/  IMAD.MOV.U32 R198, RZ, RZ, R92 ;  /* 0x000000ffffc67224 */ /* 0x000fe200078e005c */
[----:B------:R-:W-:Y:S01]  /*13c50*/  MOV R196, R94 ;  /* 0x0000005e00c47202 */ /* 0x000fe20000000f00 */
[C---:B------:R-:W-:Y:S08]  /*13c60*/  HMMA.16816.F32 R192, R4.reuse, R16, R192 ;  /* 0x0000001004c0723c */ /* 0x040ff000000018c0 */
[-C--:B------:R-:W-:Y:S08]  /*13c70*/  HMMA.16816.F32 R204, R4, R18.reuse, R204 ;  /* 0x0000001204cc723c */ /* 0x080ff000000018cc */
[C---:B------:R-:W-:Y:S01]  /*13c80*/  HMMA.16816.F32 R92, R8.reuse, R18, R200 ;  /* 0x00000012085c723c */ /* 0x040fe200000018c8 */
[----:B------:R-:W1:Y:S07]  /*13c90*/  LDSM.16.MT88.4 R16, [R225+0xe800] ;  /* 0x00e80000e110783b */ /* 0x000e6e0000004200 */
[----:B-1----:R-:W-:Y:S08]  /*13ca0*/  HMMA.16816.F32 R180, R8, R16, R152 ;  /* 0x0000001008b4723c */ /* 0x002ff00000001898 */
[C---:B------:R-:W-:Y:S01]  /*13cb0*/  HMMA.16816.F32 R152, R4.reuse, R18, R140 ;  /* 0x000000120498723c */ /* 0x040fe2000000188c */
[----:B------:R-:W2:Y:S07]  /*13cc0*/  LDL.LU R142, [R1+0x3c] ;  /* 0x00003c00018e7983 */ /* 0x000eae0000300800 */
[----:B------:R-:W-:Y:S08]  /*13cd0*/  HMMA.16816.F32 R160, R4, R16, R160 ;  /* 0x0000001004a0723c */ /* 0x000ff000000018a0 */
[----:B------:R-:W-:Y:S01]  /*13ce0*/  HMMA.16816.F32 R168, R8, R18, R44 ;  /* 0x0000001208a8723c */ /* 0x000fe2000000182c */
[----:B------:R-:W1:Y:S01]  /*13cf0*/  LDSM.16.MT88.4 R16, [R226+0xe800] ;  /* 0x00e80000e210783b */ /* 0x000e620000004200 */
[--C-:B------:R-:W-:Y:S01]  /*13d00*/  FFMA.FTZ R14, R208, c[0x0][0x23c], -R0.reuse ;  /* 0x00008f00d00e7a23 */ /* 0x100fe20000010800 */
[----:B------:R-:W-:Y:S01]  /*13d10*/  MOV R197, R131 ;  /* 0x0000008300c57202 */ /* 0x000fe20000000f00 */
        /* <DEDUP_REMOVED lines=8> */
[----:B------:R-:W-:Y:S02]  /*13da0*/  IMAD.MOV.U32 R139, RZ, RZ, R119 ;  /* 0x000000ffff8b7224 */ /* 0x000fe400078e0077 */
[----:B------:R-:W-:Y:S02]  /*13db0*/  IMAD.MOV.U32 R0, RZ, RZ, R128 ;  /* 0x000000ffff007224 */ /* 0x000fe400078e0080 */
[----:B------:R-:W-:Y:S02]  /*13dc0*/  IMAD.MOV.U32 R215, RZ, RZ, R118 ;  /* 0x000000ffffd77224 */ /* 0x000fe400078e0076 */
[----:B------:R-:W-:Y:S02]  /*13dd0*/  IMAD.MOV.U32 R133, RZ, RZ, R116 ;  /* 0x000000ffff857224 */ /* 0x000fe400078e0074 */
[----:B------:R-:W-:-:S02]  /*13de0*/  IMAD.MOV.U32 R201, RZ, RZ, R223 ;  /* 0x000000ffffc97224 */ /* 0x000fc400078e00df */
[-C--:B-1----:R-:W-:Y:S08]  /*13df0*/  HMMA.16816.F32 R220, R8, R16.reuse, R36 ;  /* 0x0000001008dc723c */ /* 0x082ff00000001824 */
[C---:B------:R-:W-:Y:S08]  /*13e00*/  HMMA.16816.F32 R128, R4.reuse, R16, R32 ;  /* 0x000000100480723c */ /* 0x040ff00000001820 */
[-C--:B------:R-:W-:Y:S01]  /*13e10*/  HMMA.16816.F32 R116, R4, R18.reuse, R20 ;  /* 0x000000120474723c */ /* 0x080fe20000001814 */
[----:B------:R-:W1:Y:S07]  /*13e20*/  LDSM.16.MT88.4 R20, [R228+0xe800] ;  /* 0x00e80000e414783b */ /* 0x000e6e0000004200 */
[----:B------:R-:W-:Y:S01]  /*13e30*/  HMMA.16816.F32 R96, R8, R18, R96 ;  /* 0x000000120860723c */ /* 0x000fe20000001860 */
[----:B------:R-:W3:Y:S01]  /*13e40*/  LDSM.16.MT88.4 R16, [R227+0xe800] ;  /* 0x00e80000e310783b */ /* 0x000ee20000004200 */
[----:B------:R-:W-:Y:S01]  /*13e50*/  IMAD.MOV.U32 R141, RZ, RZ, R143 ;  /* 0x000000ffff8d7224 */ /* 0x000fe200078e008f */
[----:B------:R-:W-:Y:S01]  /*13e60*/  MOV R143, R201 ;  /* 0x000000c9008f7202 */ /* 0x000fe20000000f00 */
[----:B------:R-:W-:-:S02]  /*13e70*/  IMAD.MOV.U32 R201, RZ, RZ, R203 ;  /* 0x000000ffffc97224 */ /* 0x000fc400078e00cb */
[----:B------:R-:W-:Y:S02]  /*13e80*/  IMAD.MOV.U32 R187, RZ, RZ, R211 ;  /* 0x000000ffffbb7224 */ /* 0x000fe400078e00d3 */
[----:B------:R-:W-:Y:S01]  /*13e90*/  IMAD.MOV.U32 R203, RZ, RZ, R198 ;  /* 0x000000ffffcb7224 */ /* 0x000fe200078e00c6 */
[----:B------:R-:W-:Y:S01]  /*13ea0*/  MOV R198, R184 ;  /* 0x000000b800c67202 */ /* 0x000fe20000000f00 */
[----:B------:R-:W-:Y:S02]  /*13eb0*/  FFMA.FTZ R0, R0, c[0x0][0x23c], -R12 ;  /* 0x00008f0000007a23 */ /* 0x000fe4000001080c */
[----:B------:R-:W-:Y:S02]  /*13ec0*/  IMAD.MOV.U32 R39, RZ, RZ, R141 ;  /* 0x000000ffff277224 */ /* 0x000fe400078e008d */
[----:B------:R-:W-:Y:S01]  /*13ed0*/  IMAD.MOV.U32 R184, RZ, RZ, R186 ;  /* 0x000000ffffb87224 */ /* 0x000fe200078e00ba */
[----:B------:R4:W-:Y:S01]  /*13ee0*/  MUFU.EX2 R141, R0 ;  /* 0x00000000008d7308 */ /* 0x0009e20000000800 */
[----:B------:R-:W-:Y:S01]  /*13ef0*/  IMAD.MOV.U32 R186, RZ, RZ, R172 ;  /* 0x000000ffffba7224 */ /* 0x000fe200078e00ac */
[----:B------:R-:W-:Y:S01]  /*13f00*/  MOV R172, R174 ;  /* 0x000000ae00ac7202 */ /* 0x000fe20000000f00 */
[C---:B-1----:R-:W-:Y:S08]  /*13f10*/  HMMA.16816.F32 R104, R4.reuse, R20, R104 ;  /* 0x000000140468723c */ /* 0x042ff00000001868 */
[C---:B------:R-:W-:Y:S08]  /*13f20*/  HMMA.16816.F32 R108, R4.reuse, R22, R108 ;  /* 0x00000016046c723c */ /* 0x040ff0000000186c */
[C---:B---3--:R-:W-:Y:S08]  /*13f30*/  HMMA.16816.F32 R120, R4.reuse, R16, R120 ;  /* 0x000000100478723c */ /* 0x048ff00000001878 */
[----:B------:R-:W-:Y:S01]  /*13f40*/  HMMA.16816.F32 R124, R4, R18, R124 ;  /* 0x00000012047c723c */ /* 0x000fe2000000187c */
[----:B----4-:R-:W-:-:S02]  /*13f50*/  FFMA.FTZ R0, R39, c[0x0][0x23c], -R12 ;  /* 0x00008f0027007a23 */ /* 0x010fc4000001080c */
[----:B------:R-:W-:Y:S02]  /*13f60*/  IMAD.MOV.U32 R174, RZ, RZ, R164 ;  /* 0x000000ffffae7224 */ /* 0x000fe400078e00a4 */
[----:B------:R-:W-:-:S03]  /*13f70*/  IMAD.MOV.U32 R164, RZ, RZ, R237 ;  /* 0x000000ffffa47224 */ /* 0x000fc600078e00ed */
[C---:B------:R-:W-:Y:S08]  /*13f80*/  HMMA.16816.F32 R100, R8.reuse, R20, R100 ;  /* 0x000000140864723c */ /* 0x040ff00000001864 */
[C---:B------:R-:W-:Y:S01]  /*13f90*/  HMMA.16816.F32 R112, R8.reuse, R22, R112 ;  /* 0x000000160870723c */ /* 0x040fe20000001870 */
[----:B------:R-:W-:Y:S01]  /*13fa0*/  MUFU.EX2 R208, R25 ;  /* 0x0000001900d07308 */ /* 0x000fe20000000800 */
[----:B------:R-:W-:Y:S01]  /*13fb0*/  FFMA.FTZ R40, R40, c[0x0][0x23c], -R12 ;  /* 0x00008f0028287a23 */ /* 0x000fe2000001080c */
[----:B------:R1:W5:Y:S06]  /*13fc0*/  LDL.LU R237, [R1+0x90] ;  /* 0x0000900001ed7983 */ /* 0x00036c0000300800 */
[----:B------:R-:W3:Y:S08]  /*13fd0*/  MUFU.EX2 R211, R24 ;  /* 0x0000001800d37308 */ /* 0x000ef00000000800 */
[----:B------:R-:W-:Y:S01]  /*13fe0*/  MUFU.EX2 R213, R13 ;  /* 0x0000000d00d57308 */ /* 0x000fe20000000800 */
[C---:B------:R-:W-:Y:S08]  /*13ff0*/  HMMA.16816.F32 R56, R8.reuse, R16, R56 ;  /* 0x000000100838723c */ /* 0x040ff00000001838 */
[----:B------:R-:W-:Y:S01]  /*14000*/  HMMA.16816.F32 R44, R8, R18, R28 ;  /* 0x00000012082c723c */ /* 0x000fe2000000181c */
[----:B------:R-:W-:Y:S01]  /*14010*/  LDSM.16.MT88.4 R16, [R228+0xd000] ;  /* 0x00d00000e410783b */ /* 0x000fe20000004200 */
[----:B--2---:R-:W-:-:S02]  /*14020*/  FFMA.FTZ R4, R142, R15, R41 ;  /* 0x0000000f8e047223 */ /* 0x004fc40000010029 */
[----:B------:R-:W-:Y:S02]  /*14030*/  IMAD.MOV.U32 R142, RZ, RZ, R200 ;  /* 0x000000ffff8e7224 */ /* 0x000fe400078e00c8 */
        /* <DEDUP_REMOVED lines=10> */
[----:B------:R-:W-:Y:S01]  /*140e0*/  IMAD.MOV.U32 R202, RZ, RZ, R203 ;  /* 0x000000ffffca7224 */ /* 0x000fe200078e00cb */
[----:B------:R-:W-:Y:S01]  /*140f0*/  MOV R203, R196 ;  /* 0x000000c400cb7202 */ /* 0x000fe20000000f00 */
[----:B------:R-:W-:Y:S02]  /*14100*/  IMAD.MOV.U32 R187, RZ, RZ, R173 ;  /* 0x000000ffffbb7224 */ /* 0x000fe400078e00ad */
[----:B------:R-:W-:Y:S02]  /*14110*/  IMAD.MOV.U32 R196, RZ, RZ, R198 ;  /* 0x000000ffffc47224 */ /* 0x000fe400078e00c6 */
        /* <DEDUP_REMOVED lines=10> */
[----:B------:R-:W-:Y:S01]  /*141c0*/  IMAD.MOV.U32 R172, RZ, RZ, R173 ;  /* 0x000000ffffac7224 */ /* 0x000fe200078e00ad */
[----:B------:R-:W-:Y:S01]  /*141d0*/  MOV R173, R174 ;  /* 0x000000ae00ad7202 */ /* 0x000fe20000000f00 */
[----:B------:R-:W-:Y:S02]  /*141e0*/  IMAD.MOV.U32 R38, RZ, RZ, R140 ;  /* 0x000000ffff267224 */ /* 0x000fe400078e008c */
        /* <DEDUP_REMOVED lines=10> */
[----:B------:R2:W4:Y:S01]  /*14290*/  MUFU.EX2 R143, R0 ;  /* 0x00000000008f7308 */ /* 0x0005220000000800 */
[----:B------:R-:W-:Y:S01]  /*142a0*/  IMAD.MOV.U32 R185, RZ, RZ, R187 ;  /* 0x000000ffffb97224 */ /* 0x000fe200078e00bb */
[----:B---3--:R-:W-:Y:S01]  /*142b0*/  F2FP.PACK_AB R8, R211, R208 ;  /* 0x000000d0d308723e */ /* 0x008fe200000000ff */
[----:B------:R-:W-:Y:S01]  /*142c0*/  IMAD.MOV.U32 R187, RZ, RZ, R173 ;  /* 0x000000ffffbb7224 */ /* 0x000fe200078e00ad */
[----:B------:R-:W-:Y:S01]  /*142d0*/  MOV R173, R175 ;  /* 0x000000af00ad7202 */ /* 0x000fe20000000f00 */
[----:B------:R-:W-:Y:S01]  /*142e0*/  IMAD.MOV.U32 R175, RZ, RZ, R212 ;  /* 0x000000ffffaf7224 */ /* 0x000fe200078e00d4 */
[----:B------:R1:W5:Y:S01]  /*142f0*/  LDL.LU R236, [R1+0x8c] ;  /* 0x00008c0001ec7983 */ /* 0x0003620000300800 */
[----:B------:R-:W-:-:S02]  /*14300*/  IMAD.MOV.U32 R212, RZ, RZ, R210 ;  /* 0x000000ffffd47224 */ /* 0x000fc400078e00d2 */
[----:B--2---:R-:W-:Y:S01]  /*14310*/  FFMA.FTZ R0, R39, c[0x0][0x23c], -R12 ;  /* 0x00008f0027007a23 */ /* 0x004fe2000001080c */
[----:B------:R-:W-:Y:S01]  /*14320*/  MOV R39, R142 ;  /* 0x0000008e00277202 */ /* 0x000fe20000000f00 */
[----:B------:R-:W-:Y:S02]  /*14330*/  IMAD.MOV.U32 R142, RZ, RZ, R201 ;  /* 0x000000ffff8e7224 */ /* 0x000fe400078e00c9 */
[----:B------:R-:W-:Y:S01]  /*14340*/  IMAD.MOV.U32 R201, RZ, RZ, R203 ;  /* 0x000000ffffc97224 */ /* 0x000fe200078e00cb */
[----:B------:R-:W-:Y:S01]  /*14350*/  MOV R203, R198 ;  /* 0x000000c600cb7202 */ /* 0x000fe20000000f00 */
[----:B------:R2:W-:Y:S01]  /*14360*/  MUFU.EX2 R210, R0 ;  /* 0x0000000000d27308 */ /* 0x0005e20000000800 */
[----:B------:R-:W-:Y:S02]  /*14370*/  IMAD.MOV.U32 R198, RZ, RZ, R184 ;  /* 0x000000ffffc67224 */ /* 0x000fe400078e00b8 */
[----:B------:R-:W-:Y:S01]  /*14380*/  IMAD.MOV.U32 R184, RZ, RZ, R186 ;  /* 0x000000ffffb87224 */ /* 0x000fe200078e00ba */
[----:B------:R-:W-:Y:S01]  /*14390*/  MOV R186, R172 ;  /* 0x000000ac00ba7202 */ /* 0x000fe20000000f00 */
[----:B------:R-:W-:-:S02]  /*143a0*/  IMAD.MOV.U32 R37, RZ, RZ, R39 ;  /* 0x000000ffff257224 */ /* 0x000fc400078e0027 */
[----:B------:R-:W-:Y:S02]  /*143b0*/  IMAD.MOV.U32 R39, RZ, RZ, R142 ;  /* 0x000000ffff277224 */ /* 0x000fe400078e008e */
[----:B------:R-:W-:Y:S02]  /*143c0*/  IMAD.MOV.U32 R172, RZ, RZ, R174 ;  /* 0x000000ffffac7224 */ /* 0x000fe400078e00ae */
[----:B------:R-:W-:Y:S02]  /*143d0*/  IMAD.MOV.U32 R142, RZ, RZ, R201 ;  /* 0x000000ffff8e7224 */ /* 0x000fe400078e00c9 */
[----:B--2---:R-:W-:Y:S01]  /*143e0*/  FFMA.FTZ R0, R38, c[0x0][0x23c], -R12 ;  /* 0x00008f0026007a23 */ /* 0x004fe2000001080c */
[----:B------:R-:W-:Y:S02]  /*143f0*/  MOV R38, R140 ;  /* 0x0000008c00267202 */ /* 0x000fe40000000f00 */
        /* <DEDUP_REMOVED lines=18> */
[----:B------:R-:W-:-:S02]  /*14520*/  MOV R175, R212 ;  /* 0x000000d400af7202 */ /* 0x000fc40000000f00 */
[----:B------:R2:W-:Y:S01]  /*14530*/  MUFU.EX2 R212, R0 ;  /* 0x0000000000d47308 */ /* 0x0005e20000000800 */
[----:B------:R-:W-:Y:S01]  /*14540*/  MOV R133, R234 ;  /* 0x000000ea00857202 */ /* 0x000fe20000000f00 */
[----:B------:R-:W-:Y:S02]  /*14550*/  IMAD.MOV.U32 R36, RZ, RZ, R38 ;  /* 0x000000ffff247224 */ /* 0x000fe400078e0026 */
[----:B------:R-:W-:Y:S02]  /*14560*/  IMAD.MOV.U32 R38, RZ, RZ, R140 ;  /* 0x000000ffff267224 */ /* 0x000fe400078e008c */
[----:B------:R-:W-:Y:S02]  /*14570*/  IMAD.MOV.U32 R140, RZ, RZ, R200 ;  /* 0x000000ffff8c7224 */ /* 0x000fe400078e00c8 */
[----:B------:R-:W-:Y:S02]  /*14580*/  IMAD.MOV.U32 R200, RZ, RZ, R202 ;  /* 0x000000ffffc87224 */ /* 0x000fe400078e00ca */
[----:B--2---:R-:W-:Y:S01]  /*14590*/  FFMA.FTZ R0, R37, c[0x0][0x23c], -R3 ;  /* 0x00008f0025007a23 */ /* 0x004fe20000010803 */
[----:B------:R-:W-:-:S02]  /*145a0*/  MOV R37, R39 ;  /* 0x0000002700257202 */ /* 0x000fc40000000f00 */
[----:B------:R-:W-:Y:S02]  /*145b0*/  MOV R39, R142 ;  /* 0x0000008e00277202 */ /* 0x000fe40000000f00 */
[----:B------:R-:W-:Y:S02]  /*145c0*/  MOV R142, R201 ;  /* 0x000000c9008e7202 */ /* 0x000fe40000000f00 */
[----:B------:R-:W-:Y:S02]  /*145d0*/  MOV R201, R203 ;  /* 0x000000cb00c97202 */ /* 0x000fe40000000f00 */
[----:B------:R-:W-:Y:S02]  /*145e0*/  MOV R203, R133 ;  /* 0x0000008500cb7202 */ /* 0x000fe40000000f00 */
[----:B------:R2:W-:Y:S01]  /*145f0*/  MUFU.EX2 R133, R0 ;  /* 0x0000000000857308 */ /* 0x0005e20000000800 */
[----:B------:R-:W-:Y:S01]  /*14600*/  IMAD.MOV.U32 R202, RZ, RZ, R196 ;  /* 0x000000ffffca7224 */ /* 0x000fe200078e00c4 */
[----:B------:R-:W-:-:S02]  /*14610*/  MOV R35, R37 ;  /* 0x0000002500237202 */ /* 0x000fc40000000f00 */
[----:B------:R-:W-:Y:S01]  /*14620*/  MOV R37, R39 ;  /* 0x0000002700257202 */ /* 0x000fe20000000f00 */
[----:B------:R-:W-:Y:S02]  /*14630*/  IMAD.MOV.U32 R39, RZ, RZ, R140 ;  /* 0x000000ffff277224 */ /* 0x000fe400078e008c */
[----:B--2---:R-:W-:Y:S02]  /*14640*/  FFMA.FTZ R0, R36, c[0x0][0x23c], -R3 ;  /* 0x00008f0024007a23 */ /* 0x004fe40000010803 */
        /* <DEDUP_REMOVED lines=8> */
[----:B------:R-:W-:Y:S01]  /*146d0*/  IMAD.MOV.U32 R34, RZ, RZ, R36 ;  /* 0x000000ffff227224 */ /* 0x000fe200078e0024 */
[----:B------:R-:W-:-:S02]  /*146e0*/  MOV R197, R232 ;  /* 0x000000e800c57202 */ /* 0x000fc40000000f00 */
[----:B------:R-:W-:Y:S01]  /*146f0*/  MOV R36, R200 ;  /* 0x000000c800247202 */ /* 0x000fe20000000f00 */
[----:B------:R-:W-:Y:S01]  /*14700*/  IMAD.MOV.U32 R200, RZ, RZ, R201 ;  /* 0x000000ffffc87224 */ /* 0x000fe200078e00c9 */
[----:B------:R-:W-:Y:S01]  /*14710*/  MOV R201, R202 ;  /* 0x000000ca00c97202 */ /* 0x000fe20000000f00 */
[----:B------:R-:W-:Y:S01]  /*14720*/  IMAD.MOV.U32 R202, RZ, RZ, R203 ;  /* 0x000000ffffca7224 */ /* 0x000fe200078e00cb */
[----:B------:R-:W-:Y:S01]  /*14730*/  MOV R203, R197 ;  /* 0x000000c500cb7202 */ /* 0x000fe20000000f00 */
[----:B------:R-:W-:Y:S01]  /*14740*/  IMAD.MOV.U32 R197, RZ, RZ, R165 ;  /* 0x000000ffffc57224 */ /* 0x000fe200078e00a5 */
[----:B------:R-:W-:Y:S01]  /*14750*/  MOV R165, R231 ;  /* 0x000000e700a57202 */ /* 0x000fe20000000f00 */
[----:B--2---:R-:W-:Y:S01]  /*14760*/  FFMA.FTZ R0, R35, c[0x0][0x23c], -R3 ;  /* 0x00008f0023007a23 */ /* 0x004fe20000010803 */
[----:B------:R-:W-:Y:S01]  /*14770*/  MOV R35, R37 ;  /* 0x0000002500237202 */ /* 0x000fe20000000f00 */
[----:B------:R-:W-:Y:S02]  /*14780*/  IMAD.MOV.U32 R37, RZ, RZ, R142 ;  /* 0x000000ffff257224 */ /* 0x000fe400078e008e */
[----:B------:R2:W-:Y:S01]  /*14790*/  MUFU.EX2 R142, R0 ;  /* 0x00000000008e7308 */ /* 0x0005e20000000800 */
[----:B------:R-:W-:-:S02]  /*147a0*/  MOV R33, R200 ;  /* 0x000000c800217202 */ /* 0x000fc40000000f00 */
[----:B------:R-:W-:Y:S02]  /*147b0*/  MOV R200, R202 ;  /* 0x000000ca00c87202 */ /* 0x000fe40000000f00 */
[----:B------:R-:W-:Y:S02]  /*147c0*/  MOV R202, R197 ;  /* 0x000000c500ca7202 */ /* 0x000fe40000000f00 */
[----:B------:R-:W-:Y:S01]  /*147d0*/  MOV R197, R209 ;  /* 0x000000d100c57202 */ /* 0x000fe20000000f00 */
[----:B--2---:R-:W-:Y:S02]  /*147e0*/  FFMA.FTZ R0, R34, c[0x0][0x23c], -R3 ;  /* 0x00008f0022007a23 */ /* 0x004fe40000010803 */
[----:B------:R-:W-:Y:S02]  /*147f0*/  IMAD.MOV.U32 R34, RZ, RZ, R35 ;  /* 0x000000ffff227224 */ /* 0x000fe400078e0023 */
[----:B------:R-:W-:Y:S02]  /*14800*/  IMAD.MOV.U32 R35, RZ, RZ, R201 ;  /* 0x000000ffff237224 */ /* 0x000fe400078e00c9 */
[----:B------:R-:W-:-:S02]  /*14810*/  IMAD.MOV.U32 R201, RZ, RZ, R203 ;  /* 0x000000ffffc97224 */ /* 0x000fc400078e00cb */
[----:B------:R-:W-:Y:S02]  /*14820*/  IMAD.MOV.U32 R203, RZ, RZ, R165 ;  /* 0x000000ffffcb7224 */ /* 0x000fe400078e00a5 */
[----:B------:R-:W-:Y:S01]  /*14830*/  IMAD.MOV.U32 R21, RZ, RZ, R35 ;  /* 0x000000ffff157224 */ /* 0x000fe200078e0023 */
[----:B------:R-:W-:Y:S01]  /*14840*/  MOV R35, R200 ;  /* 0x000000c800237202 */ /* 0x000fe20000000f00 */
[----:B------:R-:W-:Y:S02]  /*14850*/  IMAD.MOV.U32 R165, RZ, RZ, R230 ;  /* 0x000000ffffa57224 */ /* 0x000fe400078e00e6 */
[----:B------:R-:W-:Y:S01]  /*14860*/  IMAD.MOV.U32 R200, RZ, RZ, R201 ;  /* 0x000000ffffc87224 */ /* 0x000fe200078e00c9 */
[----:B------:R-:W-:Y:S01]  /*14870*/  MOV R201, R202 ;  /* 0x000000ca00c97202 */ /* 0x000fe20000000f00 */
[----:B------:R2:W-:Y:S01]  /*14880*/  MUFU.EX2 R209, R0 ;  /* 0x0000000000d17308 */ /* 0x0005e20000000800 */
[----:B------:R-:W-:Y:S01]  /*14890*/  IMAD.MOV.U32 R202, RZ, RZ, R203 ;  /* 0x000000ffffca7224 */ /* 0x000fe200078e00cb */
[----:B------:R-:W-:Y:S01]  /*148a0*/  MOV R203, R197 ;  /* 0x000000c500cb7202 */ /* 0x000fe20000000f00 */
[----:B------:R-:W-:Y:S01]  /*148b0*/  IMAD.MOV.U32 R197, RZ, RZ, R165 ;  /* 0x000000ffffc57224 */ /* 0x000fe200078e00a5 */
[----:B------:R-:W-:-:S02]  /*148c0*/  MOV R32, R33 ;  /* 0x0000002100207202 */ /* 0x000fc40000000f00 */
[----:B------:R-:W-:Y:S01]  /*148d0*/  MOV R165, R167 ;  /* 0x000000a700a57202 */ /* 0x000fe20000000f00 */
[----:B------:R-:W-:Y:S02]  /*148e0*/  IMAD.MOV.U32 R167, RZ, RZ, R55 ;  /* 0x000000ffffa77224 */ /* 0x000fe400078e0037 */
[--C-:B------:R-:W-:Y:S02]  /*148f0*/  FFMA.FTZ R37, R37, c[0x0][0x23c], -R3.reuse ;  /* 0x00008f0025257a23 */ /* 0x100fe40000010803 */
[----:B--2---:R-:W-:Y:S02]  /*14900*/  FFMA.FTZ R0, R229, c[0x0][0x23c], -R2 ;  /* 0x00008f00e5007a23 */ /* 0x004fe40000010802 */
[--C-:B------:R-:W-:Y:S02]  /*14910*/  FFMA.FTZ R36, R36, c[0x0][0x23c], -R3.reuse ;  /* 0x00008f0024247a23 */ /* 0x100fe40000010803 */
[----:B------:R2:W-:Y:S01]  /*14920*/  MUFU.EX2 R55, R0 ;  /* 0x0000000000377308 */ /* 0x0005e20000000800 */
[----:B------:R-:W-:-:S02]  /*14930*/  FFMA.FTZ R32, R32, c[0x0][0x23c], -R3 ;  /* 0x00008f0020207a23 */ /* 0x000fc40000010803 */
[--C-:B--2---:R-:W-:Y:S02]  /*14940*/  FFMA.FTZ R0, R38, c[0x0][0x23c], -R2.reuse ;  /* 0x00008f0026007a23 */ /* 0x104fe40000010802 */
[----:B------:R-:W-:Y:S02]  /*14950*/  FFMA.FTZ R38, R132, c[0x0][0x23c], -R3 ;  /* 0x00008f0084267a23 */ /* 0x000fe40000010803 */
[----:B------:R-:W-:Y:S02]  /*14960*/  FFMA.FTZ R3, R21, c[0x0][0x23c], -R2 ;  /* 0x00008f0015037a23 */ /* 0x000fe40000010802 */
[----:B------:R-:W2:Y:S01]  /*14970*/  LDSM.16.MT88.4 R20, [R226+0xd000] ;  /* 0x00d00000e214783b */ /* 0x000ea20000004200 */
[----:B------:R3:W1:Y:S01]  /*14980*/  MUFU.EX2 R214, R14 ;  /* 0x0000000e00d67308 */ /* 0x0006620000000800 */
[--C-:B------:R-:W-:Y:S02]  /*14990*/  FFMA.FTZ R34, R34, c[0x0][0x23c], -R12.reuse ;  /* 0x00008f0022227a23 */ /* 0x100fe4000001080c */
[----:B------:R-:W-:-:S02]  /*149a0*/  FFMA.FTZ R33, R224, c[0x0][0x23c], -R12 ;  /* 0x00008f00e0217a23 */ /* 0x000fc4000001080c */
[----:B------:R-:W-:Y:S02]  /*149b0*/  FFMA.FTZ R39, R39, c[0x0][0x23c], -R12 ;  /* 0x00008f0027277a23 */ /* 0x000fe4000001080c */
[----:B---3--:R-:W3:Y:S01]  /*149c0*/  LDSM.16.MT88.4 R12, [R225+0xd000] ;  /* 0x00d00000e10c783b */ /* 0x008ee20000004200 */
[----:B------:R2:W2:Y:S01]  /*149d0*/  MUFU.EX2 R132, R0 ;  /* 0x0000000000847308 */ /* 0x0004a20000000800 */
[----:B----4-:R-:W-:Y:S02]  /*149e0*/  F2FP.PACK_AB R9, R143, R141 ;  /* 0x0000008d8f09723e */ /* 0x010fe400000000ff */
[----:B-1----:R-:W-:Y:S02]  /*149f0*/  F2FP.PACK_AB R10, R214, R213 ;  /* 0x000000d5d60a723e */ /* 0x002fe400000000ff */
[----:B------:R-:W-:Y:S01]  /*14a00*/  F2FP.PACK_AB R11, R212, R210 ;  /* 0x000000d2d40b723e */ /* 0x000fe200000000ff */
[----:B------:R-:W-:Y:S01]  /*14a10*/  FADD.FTZ R29, R165, R26 ;  /* 0x0000001aa51d7221 */ /* 0x000fe20000010000 */
[----:B------:R-:W-:Y:S01]  /*14a20*/  MOV R165, R138 ;  /* 0x0000008a00a57202 */ /* 0x000fe20000000f00 */
[----:B--2---:R-:W-:-:S02]  /*14a30*/  FFMA.FTZ R0, R139, c[0x0][0x23c], -R2 ;  /* 0x00008f008b007a23 */ /* 0x004fc40000010802 */
[----:B------:R-:W-:Y:S02]  /*14a40*/  MUFU.EX2 R139, R3 ;  /* 0x00000003008b7308 */ /* 0x000fe40000000800 */
[----:B------:R-:W-:Y:S06]  /*14a50*/  HMMA.16816.F32 R88, R8, R20, R88 ;  /* 0x000000140858723c */ /* 0x000fec0000001858 */
[----:B------:R1:W2:Y:S01]  /*14a60*/  MUFU.EX2 R138, R0 ;  /* 0x00000000008a7308 */ /* 0x0002a20000000800 */
[----:B------:R-:W-:Y:S02]  /*14a70*/  F2FP.PACK_AB R6, R209, R142 ;  /* 0x0000008ed106723e */ /* 0x000fe400000000ff */
[----:B------:R-:W-:Y:S01]  /*14a80*/  F2FP.PACK_AB R5, R132, R55 ;  /* 0x000000378405723e */ /* 0x000fe200000000ff */
[----:B------:R-:W-:-:S02]  /*14a90*/  IMAD.MOV.U32 R196, RZ, RZ, R233 ;  /* 0x000000ffffc47224 */ /* 0x000fc400078e00e9 */
[----:B------:R-:W-:Y:S02]  /*14aa0*/  FFMA.FTZ R31, R35, c[0x0][0x23c], -R2 ;  /* 0x00008f00231f7a23 */ /* 0x000fe40000010802 */
[----:B-1----:R-:W-:Y:S01]  /*14ab0*/  FADD.FTZ R0, R244, R4 ;  /* 0x00000004f4007221 */ /* 0x002fe20000010000 */
[----:B------:R-:W-:Y:S02]  /*14ac0*/  F2FP.PACK_AB R4, R140, R133 ;  /* 0x000000858c04723e */ /* 0x000fe400000000ff */
[----:B--2---:R-:W-:Y:S01]  /*14ad0*/  F2FP.PACK_AB R7, R138, R139 ;  /* 0x0000008b8a07723e */ /* 0x004fe200000000ff */
[----:B---3--:R-:W-:Y:S01]  /*14ae0*/  HMMA.16816.F32 R148, R8, R12, R148 ;  /* 0x0000000c0894723c */ /* 0x008fe20000001894 */
[--C-:B------:R-:W-:Y:S02]  /*14af0*/  FFMA.FTZ R30, R200, c[0x0][0x23c], -R2.reuse ;  /* 0x00008f00c81e7a23 */ /* 0x100fe40000010802 */
[--C-:B------:R-:W-:Y:S02]  /*14b00*/  FFMA.FTZ R35, R201, c[0x0][0x23c], -R2.reuse ;  /* 0x00008f00c9237a23 */ /* 0x100fe40000010802 */
[----:B------:R-:W-:-:S03]  /*14b10*/  FFMA.FTZ R41, R202, c[0x0][0x23c], -R2 ;  /* 0x00008f00ca297a23 */ /* 0x000fc60000010802 */
[----:B------:R-:W-:Y:S01]  /*14b20*/  HMMA.16816.F32 R144, R4, R12, R144 ;  /* 0x0000000c0490723c */ /* 0x000fe20000001890 */
[----:B------:R-:W-:Y:S02]  /*14b30*/  FADD.FTZ R2, R196, R203 ;  /* 0x000000cbc4027221 */ /* 0x000fe40000010000 */
[----:B------:R-:W-:Y:S01]  /*14b40*/  FADD.FTZ R3, R197, R27 ;  /* 0x0000001bc5037221 */ /* 0x000fe20000010000 */
[----:B------:R-:W-:Y:S01]  /*14b50*/  MOV R27, R173 ;  /* 0x000000ad001b7202 */ /* 0x000fe20000000f00 */
[----:B------:R-:W-:-:S03]  /*14b60*/  IMAD.MOV.U32 R24, RZ, RZ, R172 ;  /* 0x000000ffff187224 */ /* 0x000fc600078e00ac */
[----:B------:R-:W-:Y:S01]  /*14b70*/  HMMA.16816.F32 R156, R4, R14, R156 ;  /* 0x0000000e049c723c */ /* 0x000fe2000000189c */
[----:B------:R-:W-:Y:S01]  /*14b80*/  IMAD.MOV.U32 R26, RZ, RZ, R174 ;  /* 0x000000ffff1a7224 */ /* 0x000fe200078e00ae */
[----:B------:R-:W-:Y:S01]  /*14b90*/  MOV R174, R91 ;  /* 0x0000005b00ae7202 */ /* 0x000fe20000000f00 */
[----:B------:R-:W-:Y:S01]  /*14ba0*/  IMAD.MOV.U32 R173, RZ, RZ, R88 ;  /* 0x000000ffffad7224 */ /* 0x000fe200078e0058 */
[----:B------:R-:W-:-:S04]  /*14bb0*/  MOV R172, R89 ;  /* 0x0000005900ac7202 */ /* 0x000fc80000000f00 */
[----:B------:R-:W-:Y:S01]  /*14bc0*/  HMMA.16816.F32 R60, R8, R14, R60 ;  /* 0x0000000e083c723c */ /* 0x000fe2000000183c */
[----:B------:R-:W1:Y:S01]  /*14bd0*/  LDSM.16.MT88.4 R12, [R227+0xd000] ;  /* 0x00d00000e30c783b */ /* 0x000e620000004200 */
[----:B------:R-:W-:Y:S01]  /*14be0*/  FADD.FTZ R28, R198, R2 ;  /* 0x00000002c61c7221 */ /* 0x000fe20000010000 */
[----:B------:R-:W-:Y:S01]  /*14bf0*/  MOV R89, R165 ;  /* 0x000000a500597202 */ /* 0x000fe20000000f00 */
[----:B------:R-:W-:Y:S01]  /*14c00*/  IMAD.MOV.U32 R88, RZ, RZ, R90 ;  /* 0x000000ffff587224 */ /* 0x000fe200078e005a */
[----:B------:R-:W-:Y:S01]  /*14c10*/  MOV R91, R167 ;  /* 0x000000a7005b7202 */ /* 0x000fe20000000f00 */
[----:B------:R-:W-:Y:S02]  /*14c20*/  IMAD.MOV.U32 R2, RZ, RZ, R164 ;  /* 0x000000ffff027224 */ /* 0x000fe400078e00a4 */
[----:B------:R-:W-:Y:S01]  /*14c30*/  IMAD.MOV.U32 R90, RZ, RZ, R166 ;  /* 0x000000ffff5a7224 */ /* 0x000fe200078e00a6 */
[----:B------:R-:W-:Y:S01]  /*14c40*/  MOV R244, R175 ;  /* 0x000000af00f47202 */ /* 0x000fe20000000f00 */
[----:B------:R-:W-:Y:S07]  /*14c50*/  HMMA.16816.F32 R164, R4, R20, R76 ;  /* 0x0000001404a4723c */ /* 0x000fee000000184c */
[----:B------:R-:W-:Y:S01]  /*14c60*/  IMAD.MOV.U32 R77, RZ, RZ, R174 ;  /* 0x000000ffff4d7224 */ /* 0x000fe200078e00ae */
[----:B------:R-:W-:Y:S01]  /*14c70*/  MOV R78, R173 ;  /* 0x000000ad004e7202 */ /* 0x000fe20000000f00 */
[----:B------:R-:W-:Y:S01]  /*14c80*/  IMAD.MOV.U32 R79, RZ, RZ, R172 ;  /* 0x000000ffff4f7224 */ /* 0x000fe200078e00ac */
[-C--:B------:R-:W-:Y:S08]  /*14c90*/  HMMA.16816.F32 R68, R8, R22.reuse, R68 ;  /* 0x000000160844723c */ /* 0x080ff00000001844 */
[----:B------:R-:W-:Y:S08]  /*14ca0*/  HMMA.16816.F32 R172, R4, R22, R72 ;  /* 0x0000001604ac723c */ /* 0x000ff00000001848 */
[----:B------:R-:W-:Y:S01]  /*14cb0*/  HMMA.16816.F32 R20, R8, R16, R64 ;  /* 0x000000100814723c */ /* 0x000fe20000001840 */
[----:B------:R-:W-:Y:S01]  /*14cc0*/  IMAD.MOV.U32 R198, RZ, RZ, R184 ;  /* 0x000000ffffc67224 */ /* 0x000fe200078e00b8 */
[----:B------:R-:W-:Y:S01]  /*14cd0*/  MOV R197, R185 ;  /* 0x000000b900c57202 */ /* 0x000fe20000000f00 */
[----:B------:R-:W-:Y:S01]  /*14ce0*/  IMAD.MOV.U32 R196, RZ, RZ, R186 ;  /* 0x000000ffffc47224 */ /* 0x000fe200078e00ba */
[----:B------:R-:W-:-:S04]  /*14cf0*/  MOV R25, R187 ;  /* 0x000000bb00197202 */ /* 0x000fc80000000f00 */
[C---:B------:R-:W-:Y:S08]  /*14d00*/  HMMA.16816.F32 R176, R4.reuse, R16, R176 ;  /* 0x0000001004b0723c */ /* 0x040ff000000018b0 */
[----:B------:R-:W-:Y:S08]  /*14d10*/  HMMA.16816.F32 R188, R4, R18, R188 ;  /* 0x0000001204bc723c */ /* 0x000ff000000018bc */
[----:B------:R-:W-:Y:S01]  /*14d20*/  MOV R187, R20 ;  /* 0x0000001400bb7202 */ /* 0x000fe20000000f00 */
[----:B------:R-:W-:Y:S01]  /*14d30*/  IMAD.MOV.U32 R186, RZ, RZ, R21 ;  /* 0x000000ffffba7224 */ /* 0x000fe200078e0015 */
[----:B------:R-:W-:Y:S01]  /*14d40*/  MOV R185, R22 ;  /* 0x0000001600b97202 */ /* 0x000fe20000000f00 */
[----:B------:R-:W-:-:S02]  /*14d50*/  IMAD.MOV.U32 R184, RZ, RZ, R23 ;  /* 0x000000ffffb87224 */ /* 0x000fc400078e0017 */
[C---:B------:R-:W-:Y:S08]  /*14d60*/  HMMA.16816.F32 R20, R8.reuse, R18, R84 ;  /* 0x000000120814723c */ /* 0x040ff00000001854 */
[----:B-1----:R-:W-:Y:S01]  /*14d70*/  HMMA.16816.F32 R16, R8, R14, R92 ;  /* 0x0000000e0810723c */ /* 0x002fe2000000185c */
[----:B------:R-:W-:Y:S01]  /*14d80*/  MOV R66, R26 ;  /* 0x0000001a00427202 */ /* 0x000fe20000000f00 */
[----:B------:R-:W-:Y:S01]  /*14d90*/  IMAD.MOV.U32 R67, RZ, RZ, R27 ;  /* 0x000000ffff437224 */ /* 0x000fe200078e001b */
[----:B------:R-:W-:Y:S01]  /*14da0*/  MOV R87, R24 ;  /* 0x0000001800577202 */ /* 0x000fe20000000f00 */
[----:B------:R-:W-:Y:S01]  /*14db0*/  IMAD.MOV.U32 R86, RZ, RZ, R25 ;  /* 0x000000ffff567224 */ /* 0x000fe200078e0019 */
[----:B------:R-:W-:Y:S01]  /*14dc0*/  MOV R76, R88 ;  /* 0x00000058004c7202 */ /* 0x000fe20000000f00 */
[----:B------:R-:W1:Y:S01]  /*14dd0*/  LDSM.16.MT88.4 R24, [R225+0xf000] ;  /* 0x00f00000e118783b */ /* 0x000e620000004200 */
        /* <DEDUP_REMOVED lines=12> */
[----:B------:R-:W2:Y:S01]  /*14ea0*/  LDSM.16.MT88.4 R20, [R226+0xf000] ;  /* 0x00f00000e214783b */ /* 0x000ea20000004200 */
[----:B------:R-:W-:Y:S01]  /*14eb0*/  MOV R91, R2 ;  /* 0x00000002005b7202 */ /* 0x000fe20000000f00 */
[----:B------:R-:W-:Y:S01]  /*14ec0*/  IMAD.MOV.U32 R84, RZ, RZ, R197 ;  /* 0x000000ffff547224 */ /* 0x000fe200078e00c5 */
[----:B------:R-:W-:Y:S01]  /*14ed0*/  MOV R85, R196 ;  /* 0x000000c400557202 */ /* 0x000fe20000000f00 */
[----:B------:R-:W-:Y:S01]  /*14ee0*/  IMAD.MOV.U32 R244, RZ, RZ, R199 ;  /* 0x000000fffff47224 */ /* 0x000fe200078e00c7 */
[----:B------:R-:W-:Y:S01]  /*14ef0*/  MOV R2, R198 ;  /* 0x000000c600027202 */ /* 0x000fe20000000f00 */
[-C--:B------:R-:W-:Y:S08]  /*14f00*/  HMMA.16816.F32 R192, R4, R12.reuse, R192 ;  /* 0x0000000c04c0723c */ /* 0x080ff000000018c0 */
[----:B------:R-:W-:Y:S07]  /*14f10*/  HMMA.16816.F32 R196, R8, R12, R80 ;  /* 0x0000000c08c4723c */ /* 0x000fee0000001850 */
[----:B------:R-:W-:Y:S01]  /*14f20*/  MOV R83, R17 ;  /* 0x0000001100537202 */ /* 0x000fe20000000f00 */
[C---:B------:R-:W-:Y:S01]  /*14f30*/  HMMA.16816.F32 R204, R4.reuse, R14, R204 ;  /* 0x0000000e04cc723c */ /* 0x040fe200000018cc */
[----:B------:R-:W-:Y:S01]  /*14f40*/  IMAD.MOV.U32 R82, RZ, RZ, R18 ;  /* 0x000000ffff527224 */ /* 0x000fe200078e0012 */
[----:B------:R-:W-:Y:S01]  /*14f50*/  MOV R81, R19 ;  /* 0x0000001300517202 */ /* 0x000fe20000000f00 */
[----:B------:R-:W-:Y:S01]  /*14f60*/  IMAD.MOV.U32 R80, RZ, RZ, R16 ;  /* 0x000000ffff507224 */ /* 0x000fe200078e0010 */
[----:B------:R-:W-:Y:S04]  /*14f70*/  LDSM.16.MT88.4 R12, [R227+0xf000] ;  /* 0x00f00000e30c783b */ /* 0x000fe80000004200 */
[----:B------:R-:W3:Y:S01]  /*14f80*/  LDSM.16.MT88.4 R16, [R228+0xf000] ;  /* 0x00f00000e410783b */ /* 0x000ee20000004200 */
[----:B-1----:R-:W-:Y:S07]  /*14f90*/  HMMA.16816.F32 R72, R4, R24, R160 ;  /* 0x000000180448723c */ /* 0x002fee00000018a0 */
[----:B------:R-:W-:Y:S01]  /*14fa0*/  MOV R161, R76 ;  /* 0x0000004c00a17202 */ /* 0x000fe20000000f00 */
[----:B------:R-:W-:Y:S01]  /*14fb0*/  IMAD.MOV.U32 R162, RZ, RZ, R77 ;  /* 0x000000ffffa27224 */ /* 0x000fe200078e004d */
[----:B------:R-:W-:Y:S01]  /*14fc0*/  MOV R163, R78 ;  /* 0x0000004e00a37202 */ /* 0x000fe20000000f00 */
[----:B------:R-:W-:-:S02]  /*14fd0*/  IMAD.MOV.U32 R160, RZ, RZ, R79 ;  /* 0x000000ffffa07224 */ /* 0x000fc400078e004f */
[----:B------:R-:W-:Y:S07]  /*14fe0*/  HMMA.16816.F32 R76, R4, R26, R152 ;  /* 0x0000001a044c723c */ /* 0x000fee0000001898 */
[----:B------:R-:W-:Y:S01]  /*14ff0*/  MOV R155, R88 ;  /* 0x00000058009b7202 */ /* 0x000fe20000000f00 */
[----:B------:R-:W-:Y:S01]  /*15000*/  IMAD.MOV.U32 R154, RZ, RZ, R89 ;  /* 0x000000ffff9a7224 */ /* 0x000fe200078e0059 */
[----:B------:R-:W-:Y:S01]  /*15010*/  MOV R153, R90 ;  /* 0x0000005a00997202 */ /* 0x000fe20000000f00 */
[----:B------:R-:W-:-:S02]  /*15020*/  IMAD.MOV.U32 R152, RZ, RZ, R91 ;  /* 0x000000ffff987224 */ /* 0x000fc400078e005b */
[----:B--2---:R-:W-:Y:S01]  /*15030*/  HMMA.16816.F32 R88, R4, R20, R128 ;  /* 0x000000140458723c */ /* 0x004fe20000001880 */
[----:B------:R-:W-:-:S07]  /*15040*/  MOV R215, R235 ;  /* 0x000000eb00d77202 */ /* 0x000fce0000000f00 */
[C---:B------:R-:W-:Y:S01]  /*15050*/  HMMA.16816.F32 R92, R4.reuse, R22, R116 ;  /* 0x00000016045c723c */ /* 0x040fe20000001874 */
[----:B------:R-:W-:Y:S01]  /*15060*/  MOV R129, R65 ;  /* 0x0000004100817202 */ /* 0x000fe20000000f00 */
[----:B------:R-:W-:Y:S01]  /*15070*/  IMAD.MOV.U32 R130, RZ, RZ, R66 ;  /* 0x000000ffff827224 */ /* 0x000fe200078e0042 */
[----:B------:R-:W-:Y:S01]  /*15080*/  MOV R131, R67 ;  /* 0x0000004300837202 */ /* 0x000fe20000000f00 */
[----:B------:R-:W-:Y:S01]  /*15090*/  IMAD.MOV.U32 R128, RZ, RZ, R80 ;  /* 0x000000ffff807224 */ /* 0x000fe200078e0050 */
[----:B------:R-:W-:Y:S01]  /*150a0*/  MOV R80, R71 ;  /* 0x0000004700507202 */ /* 0x000fe20000000f00 */
[----:B------:R-:W-:Y:S01]  /*150b0*/  FADD.FTZ R2, R2, R29 ;  /* 0x0000001d02027221 */ /* 0x000fe20000010000 */
[----:B------:R1:W5:Y:S01]  /*150c0*/  LDL.LU R235, [R1+0x88] ;  /* 0x0000880001eb7983 */ /* 0x0003620000300800 */
[C---:B---3--:R-:W-:Y:S03]  /*150d0*/  HMMA.16816.F32 R104, R4.reuse, R16, R104 ;  /* 0x000000100468723c */ /* 0x048fe60000001868 */
[----:B------:R1:W5:Y:S04]  /*150e0*/  LDL.LU R234, [R1+0x84] ;  /* 0x0000840001ea7983 */ /* 0x0003680000300800 */
[----:B------:R1:W5:Y:S01]  /*150f0*/  LDL.LU R233, [R1+0x80] ;  /* 0x0000800001e97983 */ /* 0x0003620000300800 */
[C---:B------:R-:W-:Y:S03]  /*15100*/  HMMA.16816.F32 R108, R4.reuse, R18, R108 ;  /* 0x00000012046c723c */ /* 0x040fe6000000186c */
[----:B------:R1:W5:Y:S04]  /*15110*/  LDL.LU R232, [R1+0x7c] ;  /* 0x00007c0001e87983 */ /* 0x0003680000300800 */
[----:B------:R1:W5:Y:S01]  /*15120*/  LDL.LU R231, [R1+0x78] ;  /* 0x0000780001e77983 */ /* 0x0003620000300800 */
[C---:B------:R-:W-:Y:S03]  /*15130*/  HMMA.16816.F32 R120, R4.reuse, R12, R120 ;  /* 0x0000000c0478723c */ /* 0x040fe60000001878 */
[----:B------:R1:W5:Y:S04]  /*15140*/  LDL.LU R230, [R1+0x74] ;  /* 0x0000740001e67983 */ /* 0x0003680000300800 */
[----:B------:R1:W5:Y:S01]  /*15150*/  LDL.LU R229, [R1+0x70] ;  /* 0x0000700001e57983 */ /* 0x0003620000300800 */
[----:B------:R-:W-:Y:S03]  /*15160*/  HMMA.16816.F32 R64, R4, R14, R124 ;  /* 0x0000000e0440723c */ /* 0x000fe6000000187c */
[----:B------:R1:W5:Y:S04]  /*15170*/  LDL.LU R224, [R1+0x6c] ;  /* 0x00006c0001e07983 */ /* 0x0003680000300800 */
        /* <DEDUP_REMOVED lines=9> */
[----:B------:R-:W-:Y:S01]  /*15210*/  HMMA.16816.F32 R68, R8, R24, R180 ;  /* 0x000000180844723c */ /* 0x000fe200000018b4 */
[----:B------:R-:W-:Y:S01]  /*15220*/  IMAD.MOV.U32 R125, RZ, RZ, R87 ;  /* 0x000000ffff7d7224 */ /* 0x000fe200078e0057 */
[----:B------:R-:W-:Y:S01]  /*15230*/  MOV R126, R215 ;  /* 0x000000d7007e7202 */ /* 0x000fe20000000f00 */
[----:B------:R-:W-:-:S04]  /*15240*/  IMAD.MOV.U32 R215, RZ, RZ, R217 ;  /* 0x000000ffffd77224 */ /* 0x000fc800078e00d9 */
[----:B------:R-:W-:Y:S01]  /*15250*/  MOV R181, R216 ;  /* 0x000000d800b57202 */ /* 0x000fe20000000f00 */
[----:B------:R-:W-:Y:S01]  /*15260*/  IMAD.MOV.U32 R182, RZ, RZ, R219 ;  /* 0x000000ffffb67224 */ /* 0x000fe200078e00db */
[----:B------:R-:W-:Y:S01]  /*15270*/  MOV R183, R218 ;  /* 0x000000da00b77202 */ /* 0x000fe20000000f00 */
[----:B------:R-:W-:Y:S01]  /*15280*/  HMMA.16816.F32 R220, R8, R20, R220 ;  /* 0x0000001408dc723c */ /* 0x000fe200000018dc */
[----:B------:R-:W-:Y:S01]  /*15290*/  MOV R6, R84 ;  /* 0x0000005400067202 */ /* 0x000fe20000000f00 */
[----:B------:R2:W-:Y:S01]  /*152a0*/  MUFU.EX2 R20, R181 ;  /* 0x000000b500147308 */ /* 0x0005e20000000800 */
[----:B------:R-:W-:Y:S01]  /*152b0*/  MOV R124, R86 ;  /* 0x00000056007c7202 */ /* 0x000fe20000000f00 */
[----:B------:R-:W-:-:S04]  /*152c0*/  IMAD.MOV.U32 R7, RZ, RZ, R85 ;  /* 0x000000ffff077224 */ /* 0x000fc800078e0055 */
[C---:B------:R-:W-:Y:S08]  /*152d0*/  HMMA.16816.F32 R216, R8.reuse, R22, R96 ;  /* 0x0000001608d8723c */ /* 0x040ff00000001860 */
[----:B------:R-:W-:Y:S01]  /*152e0*/  HMMA.16816.F32 R116, R8, R18, R112 ;  /* 0x000000120874723c */ /* 0x000fe20000001870 */
[----:B------:R3:W-:Y:S01]  /*152f0*/  MUFU.EX2 R23, R4 ;  /* 0x0000000400177308 */ /* 0x0007e20000000800 */
[----:B--2---:R-:W-:Y:S01]  /*15300*/  IMAD.MOV.U32 R181, RZ, RZ, R5 ;  /* 0x000000ffffb57224 */ /* 0x004fe200078e0005 */
[----:B------:R-:W-:Y:S01]  /*15310*/  MOV R5, R124 ;  /* 0x0000007c00057202 */ /* 0x000fe20000000f00 */
[----:B------:R-:W-:Y:S02]  /*15320*/  LDSM.16.MT88.4 R112, [R228+0xf800] ;  /* 0x00f80000e470783b */ /* 0x000fe40000004200 */
[----:B------:R-:W-:-:S03]  /*15330*/  FADD.FTZ R3, R181, R3 ;  /* 0x00000003b5037221 */ /* 0x000fc60000010000 */
[----:B------:R2:W4:Y:S01]  /*15340*/  MUFU.EX2 R21, R182 ;  /* 0x000000b600157308 */ /* 0x0005220000000800 */
[C---:B------:R-:W-:Y:S08]  /*15350*/  HMMA.16816.F32 R84, R8.reuse, R26, R168 ;  /* 0x0000001a0854723c */ /* 0x040ff000000018a8 */
[----:B------:R-:W-:Y:S01]  /*15360*/  HMMA.16816.F32 R100, R8, R16, R100 ;  /* 0x000000100864723c */ /* 0x000fe20000001864 */
[----:B---3--:R-:W-:Y:S01]  /*15370*/  IMAD.MOV.U32 R4, RZ, RZ, R125 ;  /* 0x000000ffff047224 */ /* 0x008fe200078e007d */
[----:B------:R3:W-:Y:S01]  /*15380*/  MUFU.EX2 R22, R183 ;  /* 0x000000b700167308 */ /* 0x0007e20000000800 */
[----:B------:R-:W-:Y:S01]  /*15390*/  FADD.FTZ R5, R5, R3 ;  /* 0x0000000305057221 */ /* 0x000fe20000010000 */
[----:B------:R-:W-:Y:S01]  /*153a0*/  MOV R124, R152 ;  /* 0x00000098007c7202 */ /* 0x000fe20000000f00 */
[----:B------:R-:W-:-:S03]  /*153b0*/  FADD.FTZ R4, R4, R2 ;  /* 0x0000000204047221 */ /* 0x000fc60000010000 */
[----:B------:R-:W-:Y:S01]  /*153c0*/  HMMA.16816.F32 R56, R8, R12, R56 ;  /* 0x0000000c0838723c */ /* 0x000fe20000001838 */
[----:B--2---:R-:W-:Y:S01]  /*153d0*/  MOV R182, R6 ;  /* 0x0000000600b67202 */ /* 0x004fe20000000f00 */
[----:B------:R-:W-:Y:S01]  /*153e0*/  IMAD.MOV.U32 R6, RZ, RZ, R7 ;  /* 0x000000ffff067224 */ /* 0x000fe200078e0007 */
[----:B------:R-:W-:Y:S01]  /*153f0*/  MUFU.EX2 R19, R34 ;  /* 0x0000002200137308 */ /* 0x000fe20000000800 */
[----:B------:R-:W-:-:S04]  /*15400*/  IMAD.MOV.U32 R7, RZ, RZ, R127 ;  /* 0x000000ffff077224 */ /* 0x000fc800078e007f */
[----:B------:R-:W-:Y:S01]  /*15410*/  HMMA.16816.F32 R44, R8, R14, R44 ;  /* 0x0000000e082c723c */ /* 0x000fe2000000182c */
[----:B------:R-:W-:Y:S01]  /*15420*/  FADD.FTZ R6, R6, R28 ;  /* 0x0000001c06067221 */ /* 0x000fe20000010000 */
[----:B------:R-:W-:Y:S01]  /*15430*/  MOV R29, R129 ;  /* 0x00000081001d7202 */ /* 0x000fe20000000f00 */
[----:B------:R-:W-:Y:S01]  /*15440*/  FADD.FTZ R4, R43, R4 ;  /* 0x000000042b047221 */ /* 0x000fe20000010000 */
[----:B---3--:R-:W-:Y:S01]  /*15450*/  MOV R183, R126 ;  /* 0x0000007e00b77202 */ /* 0x008fe20000000f00 */
[----:B------:R-:W-:Y:S01]  /*15460*/  IMAD.MOV.U32 R125, RZ, RZ, R153 ;  /* 0x000000ffff7d7224 */ /* 0x000fe200078e0099 */
[----:B------:R-:W-:Y:S01]  /*15470*/  MOV R126, R154 ;  /* 0x0000009a007e7202 */ /* 0x000fe20000000f00 */
[----:B------:R-:W-:Y:S01]  /*15480*/  IMAD.MOV.U32 R127, RZ, RZ, R155 ;  /* 0x000000ffff7f7224 */ /* 0x000fe200078e009b */
[----:B------:R-:W-:Y:S01]  /*15490*/  MOV R27, R7 ;  /* 0x00000007001b7202 */ /* 0x000fe20000000f00 */
[----:B------:R-:W2:Y:S01]  /*154a0*/  LDSM.16.MT88.4 R152, [R225+0xd800] ;  /* 0x00d80000e198783b */ /* 0x000ea20000004200 */
[----:B------:R-:W-:-:S02]  /*154b0*/  FADD.FTZ R3, R52, R6 ;  /* 0x0000000634037221 */ /* 0x000fc40000010000 */
[----:B------:R-:W-:Y:S01]  /*154c0*/  FADD.FTZ R2, R49, R5 ;  /* 0x0000000531027221 */ /* 0x000fe20000010000 */
[----:B------:R-:W-:Y:S01]  /*154d0*/  MUFU.EX2 R18, R39 ;  /* 0x0000002700127308 */ /* 0x000fe20000000800 */
[----:B------:R-:W-:Y:S01]  /*154e0*/  FADD.FTZ R26, R50, R4 ;  /* 0x00000004321a7221 */ /* 0x000fe20000010000 */
[----:B------:R-:W-:Y:S04]  /*154f0*/  LDSM.16.MT88.4 R168, [R226+0xd800] ;  /* 0x00d80000e2a8783b */ /* 0x000fe80000004200 */
[----:B------:R-:W3:Y:S02]  /*15500*/  LDSM.16.MT88.4 R4, [R227+0xf800] ;  /* 0x00f80000e304783b */ /* 0x000ee40000004200 */
[----:B------:R1:W1:Y:S01]  /*15510*/  MUFU.EX2 R15, R33 ;  /* 0x00000021000f7308 */ /* 0x0002620000000800 */
[----:B------:R-:W-:Y:S01]  /*15520*/  IMAD.MOV.U32 R180, RZ, RZ, R187 ;  /* 0x000000ffffb47224 */ /* 0x000fe200078e00bb */
[----:B------:R-:W-:Y:S06]  /*15530*/  LDSM.16.MT88.4 R96, [R226+0xf800] ;  /* 0x00f80000e260783b */ /* 0x000fec0000004200 */
[----:B------:R1:W1:Y:S08]  /*15540*/  MUFU.EX2 R17, R40 ;  /* 0x0000002800117308 */ /* 0x0002700000000800 */
[----:B------:R-:W-:Y:S08]  /*15550*/  MUFU.EX2 R11, R38 ;  /* 0x00000026000b7308 */ /* 0x000ff00000000800 */
[----:B------:R-:W1:Y:S08]  /*15560*/  MUFU.EX2 R13, R37 ;  /* 0x00000025000d7308 */ /* 0x000e700000000800 */
[----:B------:R-:W-:Y:S08]  /*15570*/  MUFU.EX2 R14, R36 ;  /* 0x00000024000e7308 */ /* 0x000ff00000000800 */
[----:B------:R-:W1:Y:S08]  /*15580*/  MUFU.EX2 R16, R32 ;  /* 0x0000002000107308 */ /* 0x000e700000000800 */
[----:B------:R1:W-:Y:S08]  /*15590*/  MUFU.EX2 R9, R31 ;  /* 0x0000001f00097308 */ /* 0x0003f00000000800 */
[----:B------:R1:W1:Y:S08]  /*155a0*/  MUFU.EX2 R10, R30 ;  /* 0x0000001e000a7308 */ /* 0x0002700000000800 */
[----:B------:R-:W-:Y:S08]  /*155b0*/  MUFU.EX2 R12, R35 ;  /* 0x00000023000c7308 */ /* 0x000ff00000000800 */
[----:B------:R-:W2:Y:S01]  /*155c0*/  MUFU.EX2 R8, R41 ;  /* 0x0000002900087308 */ /* 0x000ea20000000800 */
[----:B------:R-:W-:Y:S01]  /*155d0*/  FADD.FTZ R0, R182, R0 ;  /* 0x00000000b6007221 */ /* 0x000fe20000010000 */
[----:B-1----:R-:W-:Y:S01]  /*155e0*/  MOV R33, R125 ;  /* 0x0000007d00217202 */ /* 0x002fe20000000f00 */
[----:B------:R-:W-:-:S02]  /*155f0*/  IMAD.MOV.U32 R34, RZ, RZ, R124 ;  /* 0x000000ffff227224 */ /* 0x000fc400078e007c */
[----:B------:R-:W-:Y:S01]  /*15600*/  FADD.FTZ R0, R183, R0 ;  /* 0x00000000b7007221 */ /* 0x000fe20000010000 */
[----:B------:R-:W-:Y:S01]  /*15610*/  MOV R39, R127 ;  /* 0x0000007f00277202 */ /* 0x000fe20000000f00 */
[----:B------:R-:W-:Y:S01]  /*15620*/  IMAD.MOV.U32 R40, RZ, RZ, R126 ;  /* 0x000000ffff287224 */ /* 0x000fe200078e007e */
[----:B------:R-:W-:Y:S01]  /*15630*/  MOV R31, R131 ;  /* 0x00000083001f7202 */ /* 0x000fe20000000f00 */
[----:B------:R-:W-:Y:S01]  /*15640*/  IMAD.MOV.U32 R28, RZ, RZ, R128 ;  /* 0x000000ffff1c7224 */ /* 0x000fe200078e0080 */
[----:B----4-:R-:W-:Y:S01]  /*15650*/  F2FP.PACK_AB R128, R21, R20 ;  /* 0x000000141580723e */ /* 0x010fe200000000ff */
[----:B------:R-:W-:Y:S01]  /*15660*/  IMAD.MOV.U32 R30, RZ, RZ, R130 ;  /* 0x000000ffff1e7224 */ /* 0x000fe200078e0082 */
[----:B------:R-:W-:Y:S01]  /*15670*/  F2FP.PACK_AB R129, R15, R19 ;  /* 0x000000130f81723e */ /* 0x000fe200000000ff */
[----:B------:R-:W-:Y:S01]  /*15680*/  FADD.FTZ R0, R42, R0 ;  /* 0x000000002a007221 */ /* 0x000fe20000010000 */
[----:B------:R-:W-:Y:S02]  /*15690*/  F2FP.PACK_AB R130, R23, R22 ;  /* 0x000000161782723e */ /* 0x000fe400000000ff */
[----:B------:R-:W-:-:S02]  /*156a0*/  F2FP.PACK_AB R131, R18, R17 ;  /* 0x000000111283723e */ /* 0x000fc400000000ff */
[----:B------:R-:W-:Y:S02]  /*156b0*/  F2FP.PACK_AB R124, R13, R11 ;  /* 0x0000000b0d7c723e */ /* 0x000fe400000000ff */
[----:B------:R-:W-:Y:S02]  /*156c0*/  F2FP.PACK_AB R126, R16, R14 ;  /* 0x0000000e107e723e */ /* 0x000fe400000000ff */
[----:B------:R-:W-:Y:S02]  /*156d0*/  F2FP.PACK_AB R125, R10, R9 ;  /* 0x000000090a7d723e */ /* 0x000fe400000000ff */
[----:B--2---:R-:W-:Y:S01]  /*156e0*/  F2FP.PACK_AB R127, R8, R12 ;  /* 0x0000000c087f723e */ /* 0x004fe200000000ff */
[----:B------:R-:W-:Y:S02]  /*156f0*/  FADD.FTZ R3, R53, R3 ;  /* 0x0000000335037221 */ /* 0x000fe40000010000 */
[----:B------:R-:W-:Y:S02]  /*15700*/  FADD.FTZ R2, R51, R2 ;  /* 0x0000000233027221 */ /* 0x000fe40000010000 */
[----:B------:R-:W-:Y:S01]  /*15710*/  FADD.FTZ R25, R48, R0 ;  /* 0x0000000030197221 */ /* 0x000fe20000010000 */
[----:B------:R-:W-:Y:S01]  /*15720*/  MOV R49, R81 ;  /* 0x0000005100317202 */ /* 0x000fe20000000f00 */
[----:B------:R-:W-:Y:S01]  /*15730*/  FADD.FTZ R24, R54, R3 ;  /* 0x0000000336187221 */ /* 0x000fe20000010000 */
[----:B------:R-:W-:Y:S01]  /*15740*/  MOV R51, R83 ;  /* 0x0000005300337202 */ /* 0x000fe20000000f00 */
[----:B------:R-:W-:Y:S01]  /*15750*/  IMAD.MOV.U32 R48, RZ, RZ, R80 ;  /* 0x000000ffff307224 */ /* 0x000fe200078e0050 */
[----:B------:R-:W-:Y:S01]  /*15760*/  HMMA.16816.F32 R148, R128, R152, R148 ;  /* 0x000000988094723c */ /* 0x000fe20000001894 */
[----:B------:R-:W-:-:S02]  /*15770*/  IMAD.MOV.U32 R50, RZ, RZ, R82 ;  /* 0x000000ffff327224 */ /* 0x000fc400078e0052 */
[----:B------:R-:W-:Y:S01]  /*15780*/  FADD.FTZ R2, R39, R2 ;  /* 0x0000000227027221 */ /* 0x000fe20000010000 */
[----:B------:R-:W1:Y:S01]  /*15790*/  LDSM.16.MT88.4 R80, [R225+0xf800] ;  /* 0x00f80000e150783b */ /* 0x000e620000004200 */
[----:B------:R-:W-:Y:S01]  /*157a0*/  FADD.FTZ R0, R40, R26 ;  /* 0x0000001a28007221 */ /* 0x000fe20000010000 */
[----:B------:R-:W-:Y:S02]  /*157b0*/  MOV R181, R186 ;  /* 0x000000ba00b57202 */ /* 0x000fe40000000f00 */
[C---:B------:R-:W-:Y:S01]  /*157c0*/  HMMA.16816.F32 R144, R124.reuse, R152, R144 ;  /* 0x000000987c90723c */ /* 0x040fe20000001890 */
[----:B------:R-:W-:Y:S01]  /*157d0*/  IMAD.MOV.U32 R182, RZ, RZ, R185 ;  /* 0x000000ffffb67224 */ /* 0x000fe200078e00b9 */
[----:B------:R-:W-:Y:S01]  /*157e0*/  MOV R183, R184 ;  /* 0x000000b800b77202 */ /* 0x000fe20000000f00 */
[----:B------:R-:W-:Y:S01]  /*157f0*/  FADD.FTZ R3, R33, R25 ;  /* 0x0000001921037221 */ /* 0x000fe20000010000 */
[----:B------:R-:W2:Y:S04]  /*15800*/  LDSM.16.MT88.4 R184, [R228+0xd800] ;  /* 0x00d80000e4b8783b */ /* 0x000ea80000004200 */
[C---:B------:R-:W-:Y:S08]  /*15810*/  HMMA.16816.F32 R156, R124.reuse, R154, R156 ;  /* 0x0000009a7c9c723c */ /* 0x040ff0000000189c */
[C---:B------:R-:W-:Y:S08]  /*15820*/  HMMA.16816.F32 R104, R124.reuse, R112, R104 ;  /* 0x000000707c68723c */ /* 0x040ff00000001868 */
[----:B------:R-:W-:Y:S08]  /*15830*/  HMMA.16816.F32 R108, R124, R114, R108 ;  /* 0x000000727c6c723c */ /* 0x000ff0000000186c */
[C---:B------:R-:W-:Y:S08]  /*15840*/  HMMA.16816.F32 R100, R128.reuse, R112, R100 ;  /* 0x000000708064723c */ /* 0x040ff00000001864 */
[C---:B------:R-:W-:Y:S07]  /*15850*/  HMMA.16816.F32 R152, R128.reuse, R154, R60 ;  /* 0x0000009a8098723c */ /* 0x040fee000000183c */
[----:B------:R-:W-:Y:S01]  /*15860*/  IMAD.MOV.U32 R60, RZ, RZ, R203 ;  /* 0x000000ffff3c7224 */ /* 0x000fe200078e00cb */
[----:B------:R-:W-:Y:S01]  /*15870*/  HMMA.16816.F32 R112, R128, R114, R116 ;  /* 0x000000728070723c */ /* 0x000fe20000001874 */
[----:B------:R-:W-:Y:S01]  /*15880*/  MOV R61, R202 ;  /* 0x000000ca003d7202 */ /* 0x000fe20000000f00 */
[----:B------:R-:W-:Y:S01]  /*15890*/  IMAD.MOV.U32 R62, RZ, RZ, R201 ;  /* 0x000000ffff3e7224 */ /* 0x000fe200078e00c9 */
[----:B------:R-:W-:-:S02]  /*158a0*/  MOV R63, R200 ;  /* 0x000000c8003f7202 */ /* 0x000fc40000000f00 */
[----:B------:R-:W4:Y:S03]  /*158b0*/  LDSM.16.MT88.4 R200, [R227+0xd800] ;  /* 0x00d80000e3c8783b */ /* 0x000f260000004200 */
[-C--:B---3--:R-:W-:Y:S08]  /*158c0*/  HMMA.16816.F32 R120, R124, R4.reuse, R120 ;  /* 0x000000047c78723c */ /* 0x088ff00000001878 */
        /* <DEDUP_REMOVED lines=28> */
[----:B------:R-:W-:Y:S01]  /*15a90*/  MOV R37, R161 ;  /* 0x000000a100257202 */ /* 0x000fe20000000f00 */
[----:B------:R-:W-:Y:S01]  /*15aa0*/  FADD.FTZ R0, R10, R0 ;  /* 0x000000000a007221 */ /* 0x000fe20000010000 */
[----:B------:R-:W-:Y:S01]  /*15ab0*/  MOV R32, R163 ;  /* 0x000000a300207202 */ /* 0x000fe20000000f00 */
[----:B------:R-:W-:Y:S02]  /*15ac0*/  IMAD.MOV.U32 R36, RZ, RZ, R160 ;  /* 0x000000ffff247224 */ /* 0x000fe400078e00a0 */
[----:B------:R-:W-:Y:S02]  /*15ad0*/  IMAD.MOV.U32 R38, RZ, RZ, R162 ;  /* 0x000000ffff267224 */ /* 0x000fe400078e00a2 */
[----:B------:R-:W-:-:S02]  /*15ae0*/  FADD.FTZ R4, R22, R4 ;  /* 0x0000000416047221 */ /* 0x000fc40000010000 */
[----:B------:R-:W-:Y:S02]  /*15af0*/  FADD.FTZ R3, R17, R3 ;  /* 0x0000000311037221 */ /* 0x000fe40000010000 */
[----:B------:R-:W-:Y:S01]  /*15b00*/  FADD.FTZ R2, R14, R2 ;  /* 0x000000020e027221 */ /* 0x000fe20000010000 */
[----:B------:R-:W-:Y:S01]  /*15b10*/  HMMA.16816.F32 R160, R124, R168, R164 ;  /* 0x000000a87ca0723c */ /* 0x000fe200000018a4 */
[----:B------:R-:W-:Y:S02]  /*15b20*/  FADD.FTZ R0, R12, R0 ;  /* 0x000000000c007221 */ /* 0x000fe40000010000 */
[----:B------:R-:W-:Y:S02]  /*15b30*/  FADD.FTZ R4, R23, R4 ;  /* 0x0000000417047221 */ /* 0x000fe40000010000 */
[----:B------:R-:W-:Y:S02]  /*15b40*/  FADD.FTZ R3, R18, R3 ;  /* 0x0000000312037221 */ /* 0x000fe40000010000 */
[----:B------:R-:W-:Y:S01]  /*15b50*/  IMAD.MOV.U32 R164, RZ, RZ, R32 ;  /* 0x000000ffffa47224 */ /* 0x000fe200078e0020 */
[----:B------:R-:W-:Y:S01]  /*15b60*/  MOV R165, R36 ;  /* 0x0000002400a57202 */ /* 0x000fe20000000f00 */
[----:B------:R-:W-:Y:S01]  /*15b70*/  IMAD.MOV.U32 R166, RZ, RZ, R37 ;  /* 0x000000ffffa67224 */ /* 0x000fe200078e0025 */
[----:B------:R-:W-:Y:S01]  /*15b80*/  MOV R167, R38 ;  /* 0x0000002600a77202 */ /* 0x000fe20000000f00 */
[----:B------:R-:W-:-:S02]  /*15b90*/  FADD.FTZ R2, R16, R2 ;  /* 0x0000000210027221 */ /* 0x000fc40000010000 */
[----:B------:R-:W-:Y:S01]  /*15ba0*/  FADD.FTZ R0, R8, R0 ;  /* 0x0000000008007221 */ /* 0x000fe20000010000 */
[----:B------:R3:W-:Y:S01]  /*15bb0*/  STL [R1+0x20], R4 ;  /* 0x0000200401007387 */ /* 0x0007e20000100800 */
[C---:B-1----:R-:W-:Y:S03]  /*15bc0*/  HMMA.16816.F32 R72, R124.reuse, R80, R72 ;  /* 0x000000507c48723c */ /* 0x042fe60000001848 */
[----:B------:R3:W-:Y:S04]  /*15bd0*/  STL [R1+0x24], R3 ;  /* 0x0000240301007387 */ /* 0x0007e80000100800 */
[----:B------:R3:W-:Y:S01]  /*15be0*/  STL [R1+0x38], R2 ;  /* 0x0000380201007387 */ /* 0x0007e20000100800 */
[----:B------:R-:W-:Y:S03]  /*15bf0*/  HMMA.16816.F32 R76, R124, R82, R76 ;  /* 0x000000527c4c723c */ /* 0x000fe6000000184c */
[----:B------:R3:W-:Y:S05]  /*15c00*/  STL [R1+0x3c], R0 ;  /* 0x00003c0001007387 */ /* 0x0007ea0000100800 */
[C---:B------:R-:W-:Y:S08]  /*15c10*/  HMMA.16816.F32 R68, R128.reuse, R80, R68 ;  /* 0x000000508044723c */ /* 0x040ff00000001844 */
[----:B------:R-:W-:Y:S08]  /*15c20*/  HMMA.16816.F32 R80, R128, R82, R84 ;  /* 0x000000528050723c */ /* 0x000ff00000001854 */
[C---:B------:R-:W-:Y:S08]  /*15c30*/  HMMA.16816.F32 R172, R124.reuse, R170, R172 ;  /* 0x000000aa7cac723c */ /* 0x040ff000000018ac */
[C---:B--2---:R-:W-:Y:S08]  /*15c40*/  HMMA.16816.F32 R176, R124.reuse, R184, R176 ;  /* 0x000000b87cb0723c */ /* 0x044ff000000018b0 */
[C---:B------:R-:W-:Y:S08]  /*15c50*/  HMMA.16816.F32 R188, R124.reuse, R186, R188 ;  /* 0x000000ba7cbc723c */ /* 0x040ff000000018bc */
[C---:B----4-:R-:W-:Y:S08]  /*15c60*/  HMMA.16816.F32 R192, R124.reuse, R200, R192 ;  /* 0x000000c87cc0723c */ /* 0x050ff000000018c0 */
        /* <DEDUP_REMOVED lines=12> */
[----:B------:R-:W-:Y:S08]  /*15d30*/  HMMA.16816.F32 R128, R128, R6, R44 ;  /* 0x000000068080723c */ /* 0x000ff0000000182c */
.L_x_558:
[----:B--234-:R-:W-:-:S06]  /*15d40*/  UISETP.GT.AND UP0, UPT, UR23, UR9, UPT ;  /* 0x000000091700728c */ /* 0x01cfcc000bf04270 */
[----:B------:R-:W-:-:S13]  /*15d50*/  PLOP3.LUT P0, PT, PT, PT, UP0, 0x80, 0x0 ;  /* 0x000000000000781c */ /* 0x000fda0003f0f008 */
[----:B------:R-:W-:Y:S05]  /*15d60*/  @!P0 BRA `(.L_x_565) ;  /* 0x00005c9000008947 */ /* 0x000fea0003800000 */
[----:B------:R-:W2:Y:S01]  /*15d70*/  LDL.64 R8, [R1+0x50] ;  /* 0x0000500001087983 */ /* 0x000ea20000100a00 */
[----:B------:R-:W-:Y:S01]  /*15d80*/  IMAD.MOV.U32 R133, RZ, RZ, R136 ;  /* 0x000000ffff857224 */ /* 0x000fe200078e0088 */
[----:B------:R-:W-:Y:S01]  /*15d90*/  MOV R3, R137 ;  /* 0x0000008900037202 */ /* 0x000fe20000000f00 */
[----:B------:R-:W-:Y:S01]  /*15da0*/  IMAD.MOV.U32 R140, RZ, RZ, R134 ;  /* 0x000000ffff8c7224 */ /* 0x000fe200078e0086 */
[----:B------:R-:W3:Y:S01]  /*15db0*/  LDL R0, [R1+0x40] ;  /* 0x0000400001007983 */ /* 0x000ee20000100800 */
[----:B------:R-:W-:-:S03]  /*15dc0*/  MOV R139, R135 ;  /* 0x00000087008b7202 */ /* 0x000fc60000000f00 */
[----:B------:R-:W4:Y:S04]  /*15dd0*/  LDL.LU.64 R6, [R1+0x28] ;  /* 0x0000280001067983 */ /* 0x000f280000300a00 */
[----:B------:R-:W4:Y:S02]  /*15de0*/  LDL.LU.64 R4, [R1+0x30] ;  /* 0x0000300001047983 */ /* 0x000f240000300a00 */
[----:B----4-:R-:W-:-:S05]  /*15df0*/  IMAD.MOV.U32 R5, RZ, RZ, R7 ;  /* 0x000000ffff057224 */ /* 0x010fca00078e0007 */
[----:B------:R1:W-:Y:S01]  /*15e00*/  STL.64 [R1+0x48], R4 ;  /* 0x0000480401007387 */ /* 0x0003e20000100a00 */
[----:B--2---:R-:W-:Y:S02]  /*15e10*/  ISETP.GE.AND P5, PT, R8, c[0x0][0x220], PT ;  /* 0x0000880008007a0c */ /* 0x004fe40003fa6270 */
[----:B---3--:R-:W-:Y:S01]  /*15e20*/  ISETP.GE.AND P4, PT, R0, c[0x0][0x220], PT ;  /* 0x0000880000007a0c */ /* 0x008fe20003f86270 */
[----:B------:R-:W-:Y:S05]  /*15e30*/  BRA `(.L_x_566) ;  /* 0x000004e000007947 */ /* 0x000fea0003800000 */
.L_x_568:
        /* <DEDUP_REMOVED lines=11> */
[----:B------:R-:W-:Y:S02]  /*15ef0*/  UIADD3 UR15, UR23, UR15, URZ ;  /* 0x0000000f170f7290 */ /* 0x000fe4000fffe03f */
[----:B--2---:R-:W-:Y:S04]  /*15f00*/  LEA R0, P0, R0, R134, 0x6 ;  /* 0x0000008600007211 */ /* 0x004fe800078030ff */
[----:B------:R-:W-:Y:S01]  /*15f10*/  IMAD.U32 R134, RZ, RZ, UR15 ;  /* 0x0000000fff867e24 */ /* 0x000fe2000f8e00ff */
[----:B------:R-:W-:Y:S04]  /*15f20*/  @!P5 LEA R142, P2, R0, c[0x0][0x168], 0x1 ;  /* 0x00005a00008eda11 */ /* 0x000fe800078408ff */
        /* <DEDUP_REMOVED lines=29> */
[--C-:B------:R-:W-:Y:S01]  /*16100*/  @!P5 LEA.HI.X R211, R0, c[0x0][0x16c], R2.reuse, 0x1, P6 ;  /* 0x00005b0000d3da11 */ /* 0x100fe200030f0c02 */
[----:B------:R-:W-:Y:S01]  /*16110*/  @!PT LDS RZ, [RZ] ;  /* 0x00000000fffff984 */ /* 0x000fe20000000800 */
[----:B------:R-:W-:Y:S01]  /*16120*/  @!PT LDS RZ, [RZ] ;  /* 0x00000000fffff984 */ /* 0x000fe20000000800 */
[----:B------:R-:W-:Y:S01]  /*16130*/  @!PT LDS RZ, [RZ] ;  /* 0x00000000fffff984 */ /* 0x000fe20000000800 */
[----:B------:R1:W-:Y:S01]  /*16140*/  @!P4 LDGSTS.E.BYPASS.LTC128B.128 [R243+0xa800], [R208.64+0x80] ;  /* 0x0a800080d0f3cfae */ /* 0x0003e2000b901d52 */
[C---:B------:R-:W-:Y:S02]  /*16150*/  @!P4 LEA R134, P0, R132.reuse, c[0x0][0x168], 0x1 ;  /* 0x00005a008486ca11 */ /* 0x040fe400078008ff */
[----:B--2---:R-:W-:Y:S01]  /*16160*/  @!P5 LEA R142, P2, R132, c[0x0][0x168], 0x1 ;  /* 0x00005a00848eda11 */ /* 0x004fe200078408ff */
[----:B------:R1:W-:Y:S04]  /*16170*/  @P5 STS.128 [R243+0x9000], RZ ;  /* 0x009000fff3005388 */ /* 0x0003e80000000c00 */
[----:B------:R-:W-:Y:S01]  /*16180*/  @!PT LDS RZ, [RZ] ;  /* 0x00000000fffff984 */ /* 0x000fe20000000800 */
[----:B------:R-:W-:Y:S01]  /*16190*/  @!PT LDS RZ, [RZ] ;  /* 0x00000000fffff984 */ /* 0x000fe20000000800 */
[----:B------:R-:W-:Y:S01]  /*161a0*/  @!PT LDS RZ, [RZ] ;  /* 0x00000000fffff984 */ /* 0x000fe20000000800 */
[----:B------:R1:W-:Y:S01]  /*161b0*/  @!P5 LDGSTS.E.BYPASS.LTC128B.128 [R243+0x9000], [R210.64] ;  /* 0x09000000d2f3dfae */ /* 0x0003e2000b901d52 */
[C---:B---3--:R-:W-:Y:S03]  /*161c0*/  @!P4 LEA R136, P1, R0.reuse, c[0x0][0x168], 0x1 ;  /* 0x00005a000088ca11 */ /* 0x048fe600078208ff */
[----:B------:R1:W-:Y:S01]  /*161d0*/  @P4 STS.128 [R243+0xb000], RZ ;  /* 0x00b000fff3004388 */ /* 0x0003e20000000c00 */
[----:B------:R-:W-:Y:S02]  /*161e0*/  @!P4 LEA.HI.X R137, R0, c[0x0][0x16c], R2, 0x1, P1 ;  /* 0x00005b000089ca11 */ /* 0x000fe400008f0c02 */
[----:B------:R-:W-:Y:S03]  /*161f0*/  IADD3.X R2, R2, UR12, RZ, P3, !PT ;  /* 0x0000000c02027c10 */ /* 0x000fe60009ffe4ff */
[----:B------:R-:W-:Y:S01]  /*16200*/  @!PT LDS RZ, [RZ] ;  /* 0x00000000fffff984 */ /* 0x000fe20000000800 */
[----:B------:R-:W-:Y:S01]  /*16210*/  @!PT LDS RZ, [RZ] ;  /* 0x00000000fffff984 */ /* 0x000fe20000000800 */
[----:B------:R-:W-:Y:S01]  /*16220*/  @!PT LDS RZ, [RZ] ;  /* 0x00000000fffff984 */ /* 0x000fe20000000800 */
[----:B------:R1:W-:Y:S01]  /*16230*/  @!P4 LDGSTS.E.BYPASS.LTC128B.128 [R243+0xb000], [R136.64+0x80] ;  /* 0x0b00008088f3cfae */ /* 0x0003e2000b901d52 */
[C-C-:B------:R-:W-:Y:S02]  /*16240*/  @!P5 LEA.HI.X R143, R132.reuse, c[0x0][0x16c], R2.reuse, 0x1, P2 ;  /* 0x00005b00848fda11 */ /* 0x140fe400010f0c02 */
[----:B------:R-:W-:Y:S01]  /*16250*/  @!P4 LEA.HI.X R135, R132, c[0x0][0x16c], R2, 0x1, P0 ;  /* 0x00005b008487ca11 */ /* 0x000fe200000f0c02 */
        /* <DEDUP_REMOVED lines=12> */
.L_x_566:
        /* <DEDUP_REMOVED lines=9> */
[----:B-----5:R-:W-:Y:S01]  /*163b0*/  @P5 STS.128 [R243+0xc000], RZ ;  /* 0x00c000fff3005388 */ /* 0x020fe20000000c00 */
[----:B--2---:R-:W-:Y:S05]  /*163c0*/  IMAD.WIDE.U32 R4, R4, UR20, R6 ;  /* 0x0000001404047c25 */ /* 0x004fea000f8e0006 */
[C---:B------:R-:W-:Y:S02]  /*163d0*/  @!P5 LEA R6, P2, R4.reuse, c[0x0][0x170], 0x1 ;  /* 0x00005c000406da11 */ /* 0x040fe400078408ff */
[----:B------:R-:W-:Y:S02]  /*163e0*/  IADD3 R0, R5, UR4, RZ ;  /* 0x0000000405007c10 */ /* 0x000fe4000fffe0ff */
        /* <DEDUP_REMOVED lines=8> */
[----:B------:R-:W-:Y:S02]  /*16470*/  @!P5 LEA R16, P2, R2, c[0x0][0x170], 0x1 ;  /* 0x00005c000210da11 */ /* 0x000fe400078408ff */
[----:B------:R-:W-:Y:S01]  /*16480*/  IADD3.X R4, R0, UR10, RZ, P1, !PT ;  /* 0x0000000a00047c10 */ /* 0x000fe20008ffe4ff */
[----:B------:R-:W-:Y:S01]  /*16490*/  @P4 STS.128 [R243+0xe000], RZ ;  /* 0x00e000fff3004388 */ /* 0x000fe20000000c00 */
[C---:B------:R-:W-:Y:S02]  /*164a0*/  @!P4 LEA R14, P0, R2.reuse, c[0x0][0x170], 0x1 ;  /* 0x00005c00020eca11 */ /* 0x040fe400078008ff */
[C-C-:B------:R-:W-:Y:S02]  /*164b0*/  @!P5 LEA.HI.X R17, R2.reuse, c[0x0][0x174], R4.reuse, 0x1, P2 ;  /* 0x00005d000211da11 */ /* 0x140fe400010f0c04 */
[C---:B------:R-:W-:Y:S01]  /*164c0*/  @!P4 LEA.HI.X R15, R2.reuse, c[0x0][0x174], R4, 0x1, P0 ;  /* 0x00005d00020fca11 */ /* 0x040fe200000f0c04 */
[----:B------:R-:W-:Y:S01]  /*164d0*/  @!PT LDS RZ, [RZ] ;  /* 0x00000000fffff984 */ /* 0x000fe20000000800 */
[----:B------:R-:W-:Y:S01]  /*164e0*/  @!PT LDS RZ, [RZ] ;  /* 0x00000000fffff984 */ /* 0x000fe20000000800 */
[----:B------:R-:W-:Y:S01]  /*164f0*/  @!PT LDS RZ, [RZ] ;  /* 0x00000000fffff984 */ /* 0x000fe20000000800 */
[----:B------:R2:W-:Y:S01]  /*16500*/  @!P4 LDGSTS.E.BYPASS.LTC128B.128 [R243+0xe000], [R18.64+0x80] ;  /* 0x0e00008012f3cfae */ /* 0x0005e2000b901d52 */
[----:B------:R-:W-:Y:S04]  /*16510*/  IADD3 R0, P1, R2, UR21, RZ ;  /* 0x0000001502007c10 */ /* 0x000fe8000ff3e0ff */
[----:B------:R-:W-:Y:S01]  /*16520*/  @!P5 LEA R12, P3, R0, c[0x0][0x170], 0x1 ;  /* 0x00005c00000cda11 */ /* 0x000fe200078608ff */
[----:B------:R-:W-:Y:S01]  /*16530*/  @P5 STS.128 [R243+0xc800], RZ ;  /* 0x00c800fff3005388 */ /* 0x000fe20000000c00 */
[----:B------:R-:W-:Y:S02]  /*16540*/  IADD3.X R4, R4, UR10, RZ, P1, !PT ;  /* 0x0000000a04047c10 */ /* 0x000fe40008ffe4ff */
[C---:B------:R-:W-:Y:S02]  /*16550*/  @!P4 LEA R8, P1, R0.reuse, c[0x0][0x170], 0x1 ;  /* 0x00005c000008ca11 */ /* 0x040fe400078208ff */
[C-C-:B------:R-:W-:Y:S01]  /*16560*/  @!P5 LEA.HI.X R13, R0.reuse, c[0x0][0x174], R4.reuse, 0x1, P3 ;  /* 0x00005d00000dda11 */ /* 0x140fe200018f0c04 */
[----:B------:R-:W-:Y:S01]  /*16570*/  @!PT LDS RZ, [RZ] ;  /* 0x00000000fffff984 */ /* 0x000fe20000000800 */
[----:B------:R-:W-:Y:S01]  /*16580*/  @!PT LDS RZ, [RZ] ;  /* 0x00000000fffff984 */ /* 0x000fe20000000800 */
[----:B------:R-:W-:Y:S01]  /*16590*/  @!PT LDS RZ, [RZ] ;  /* 0x00000000fffff984 */ /* 0x000fe20000000800 */
[----:B------:R2:W-:Y:S01]  /*165a0*/  @!P5 LDGSTS.E.BYPASS.LTC128B.128 [R243+0xc800], [R16.64] ;  /* 0x0c80000010f3dfae */ /* 0x0005e2000b901d52 */
[C---:B------:R-:W-:Y:S02]  /*165b0*/  @!P4 LEA.HI.X R9, R0.reuse, c[0x0][0x174], R4, 0x1, P1 ;  /* 0x00005d000009ca11 */ /* 0x040fe400008f0c04 */
[----:B------:R-:W-:Y:S03]  /*165c0*/  IADD3 R2, P0, R0, UR21, RZ ;  /* 0x0000001500027c10 */ /* 0x000fe6000ff1e0ff */
[----:B------:R-:W-:Y:S01]  /*165d0*/  @P4 STS.128 [R243+0xe800], RZ ;  /* 0x00e800fff3004388 */ /* 0x000fe20000000c00 */
[----:B------:R-:W-:Y:S02]  /*165e0*/  @!P5 LEA R10, P2, R2, c[0x0][0x170], 0x1 ;  /* 0x00005c00020ada11 */ /* 0x000fe400078408ff */
[----:B------:R-:W-:Y:S02]  /*165f0*/  IADD3.X R5, R4, UR10, RZ, P0, !PT ;  /* 0x0000000a04057c10 */ /* 0x000fe400087fe4ff */
[C---:B-1----:R-:W-:Y:S01]  /*16600*/  @!P4 LEA R6, P0, R2.reuse, c[0x0][0x170], 0x1 ;  /* 0x00005c000206ca11 */ /* 0x042fe200078008ff */
[----:B------:R-:W-:Y:S01]  /*16610*/  @!PT LDS RZ, [RZ] ;  /* 0x00000000fffff984 */ /* 0x000fe20000000800 */
[----:B------:R-:W-:Y:S01]  /*16620*/  @!PT LDS RZ, [RZ] ;  /* 0x00000000fffff984 */ /* 0x000fe20000000800 */
[----:B------:R-:W-:Y:S01]  /*16630*/  @!PT LDS RZ, [RZ] ;  /* 0x00000000fffff984 */ /* 0x000fe20000000800 */
[----:B------:R1:W-:Y:S01]  /*16640*/  @!P4 LDGSTS.E.BYPASS.LTC128B.128 [R243+0xe800], [R14.64+0x80] ;  /* 0x0e8000800ef3cfae */ /* 0x0003e2000b901d52 */
[C-C-:B------:R-:W-:Y:S02]  /*16650*/  @!P5 LEA.HI.X R11, R2.reuse, c[0x0][0x174], R5.reuse, 0x1, P2 ;  /* 0x00005d00020bda11 */ /* 0x140fe400010f0c05 */
[----:B------:R-:W-:Y:S02]  /*16660*/  @!P4 LEA.HI.X R7, R2, c[0x0][0x174], R5, 0x1, P0 ;  /* 0x00005d000207ca11 */ /* 0x000fe400000f0c05 */
[----:B------:R-:W-:Y:S01]  /*16670*/  PLOP3.LUT P0, PT, PT, PT, UP0, 0x80, 0x0 ;  /* 0x000000000000781c */ /* 0x000fe20003f0f008 */
        /* <DEDUP_REMOVED lines=21> */
[----:B--2---:R-:W4:Y:S06]  /*167d0*/  LDSM.16.M88.4 R16, [R224+0x8000] ;  /* 0x00800000e010783b */ /* 0x004f2c0000000200 */
[----:B------:R-:W3:Y:S06]  /*167e0*/  LDSM.16.M88.4 R60, [R231+0x2000] ;  /* 0x00200000e73c783b */ /* 0x000eec0000000200 */
[----:B------:R-:W2:Y:S06]  /*167f0*/  LDSM.16.M88.4 R32, [R224+0x8800] ;  /* 0x00880000e020783b */ /* 0x000eac0000000200 */
[----:B------:R-:W0:Y:S06]  /*16800*/  LDGDEPBAR ;  /* 0x00000000000079af */ /* 0x000e2c0000000000 */
[----:B------:R-:W2:Y:S06]  /*16810*/  LDSM.16.M88.4 R48, [R224+0x9000] ;  /* 0x00900000e030783b */ /* 0x000eac0000000200 */
[----:B------:R-:W2:Y:S06]  /*16820*/  LDSM.16.M88.4 R208, [R224+0x9800] ;  /* 0x00980000e0d0783b */ /* 0x000eac0000000200 */
[----:B------:R-:W-:Y:S01]  /*16830*/  LDSM.16.M88.4 R212, [R232] ;  /* 0x00000000e8d4783b */ /* 0x000fe20000000200 */
[-C--:B----4-:R-:W-:Y:S05]  /*16840*/  HMMA.16816.F32 R4, R64, R16.reuse, RZ ;  /* 0x000000104004723c */ /* 0x090fea00000018ff */
[----:B------:R-:W4:Y:S03]  /*16850*/  LDSM.16.M88.4 R216, [R235] ;  /* 0x00000000ebd8783b */ /* 0x000f260000000200 */
[C---:B---3--:R-:W-:Y:S08]  /*16860*/  HMMA.16816.F32 R8, R60.reuse, R16, RZ ;  /* 0x000000103c08723c */ /* 0x048ff000000018ff */
[-C--:B-1----:R-:W-:Y:S08]  /*16870*/  HMMA.16816.F32 R12, R60, R18.reuse, RZ ;  /* 0x000000123c0c723c */ /* 0x082ff000000018ff */
[C---:B------:R-:W-:Y:S08]  /*16880*/  HMMA.16816.F32 R16, R64.reuse, R18, RZ ;  /* 0x000000124010723c */ /* 0x040ff000000018ff */
[-C--:B--2---:R-:W-:Y:S08]  /*16890*/  HMMA.16816.F32 R20, R64, R32.reuse, RZ ;  /* 0x000000204014723c */ /* 0x084ff000000018ff */
        /* <DEDUP_REMOVED lines=11> */
[----:B------:R-:W1:Y:S07]  /*16950*/  LDSM.16.M88.4 R208, [R232+0x2000] ;  /* 0x00200000e8d0783b */ /* 0x000e6e0000000200 */
[-C--:B----4-:R-:W-:Y:S08]  /*16960*/  HMMA.16816.F32 R4, R212, R216.reuse, R4 ;  /* 0x000000d8d404723c */ /* 0x090ff00000001804 */
[C---:B-1----:R-:W-:Y:S08]  /*16970*/  HMMA.16816.F32 R8, R208.reuse, R216, R8 ;  /* 0x000000d8d008723c */ /* 0x042ff00000001808 */
        /* <DEDUP_REMOVED lines=152> */
.L_x_567:
[----:B------:R-:W2:Y:S01]  /*17300*/  S2R R2, SR_TID.X ;  /* 0x0000000000027919 */ /* 0x000ea20000002100 */
[----:B------:R-:W-:Y:S01]  /*17310*/  IMAD.U32 R0, RZ, RZ, UR8 ;  /* 0x00000008ff007e24 */ /* 0x000fe2000f8e00ff */
[----:B------:R-:W-:Y:S01]  /*17320*/  LOP3.LUT R244, R244, 0xffffffdf, RZ, 0xc0, !PT ;  /* 0xffffffdff4f47812 */ /* 0x000fe200078ec0ff */
[----:B------:R-:W-:Y:S02]  /*17330*/  UISETP.GT.AND UP0, UPT, UR8, UR9, UPT ;  /* 0x000000090800728c */ /* 0x000fe4000bf04270 */
[----:B------:R-:W-:Y:S01]  /*17340*/  UMOV UR23, UR8 ;  /* 0x0000000800177c82 */ /* 0x000fe20008000000 */
[----:B------:R-:W-:Y:S02]  /*17350*/  @P5 LOP3.LUT R244, R244, 0x20, RZ, 0xfc, !PT ;  /* 0x00000020f4f45812 */ /* 0x000fe400078efcff */
[----:B------:R-:W-:Y:S02]  /*17360*/  STL [R1+0xb8], R129 ;  /* 0x0000b88101007387 */ /* 0x000fe40000100800 */
[----:B------:R-:W-:Y:S02]  /*17370*/  LOP3.LUT R244, R244, 0xffffffef, RZ, 0xc0, !PT ;  /* 0xffffffeff4f47812 */ /* 0x000fe400078ec0ff */
[----:B------:R-:W-:Y:S02]  /*17380*/  STL [R1+0xb4], R130 ;  /* 0x0000b48201007387 */ /* 0x000fe40000100800 */
[----:B------:R-:W-:Y:S02]  /*17390*/  @P4 LOP3.LUT R244, R244, 0x10, RZ, 0xfc, !PT ;  /* 0x00000010f4f44812 */ /* 0x000fe400078efcff */
[----:B------:R3:W-:Y:S02]  /*173a0*/  STL [R1+0xb0], R131 ;  /* 0x0000b08301007387 */ /* 0x0007e40000100800 */
[----:B------:R-:W-:Y:S02]  /*173b0*/  LOP3.LUT R244, R244, 0xffffffbf, RZ, 0xc0, !PT ;  /* 0xffffffbff4f47812 */ /* 0x000fe400078ec0ff */
[----:B------:R-:W-:Y:S02]  /*173c0*/  STL [R1+0xa8], R243 ;  /* 0x0000a8f301007387 */ /* 0x000fe40000100800 */
[----:B------:R-:W-:Y:S02]  /*173d0*/  LOP3.LUT R244, R244, 0xfffffffb, RZ, 0xc0, !PT ;  /* 0xfffffffbf4f47812 */ /* 0x000fe400078ec0ff */
[----:B------:R-:W-:Y:S01]  /*173e0*/  STL [R1+0xa4], R242 ;  /* 0x0000a4f201007387 */ /* 0x000fe20000100800 */
[----:B--2---:R-:W-:Y:S03]  /*173f0*/  IMAD.SHL.U32 R2, R2, 0x2, RZ ;  /* 0x0000000202027824 */ /* 0x004fe600078e00ff */
[----:B------:R-:W-:Y:S02]  /*17400*/  STL [R1+0xa0], R241 ;  /* 0x0000a0f101007387 */ /* 0x000fe40000100800 */
[----:B------:R-:W-:Y:S02]  /*17410*/  LOP3.LUT R2, R2, 0x6, RZ, 0xc0, !PT ;  /* 0x0000000602027812 */ /* 0x000fe400078ec0ff */
[----:B------:R-:W-:Y:S02]  /*17420*/  STL [R1+0x9c], R240 ;  /* 0x00009cf001007387 */ /* 0x000fe40000100800 */
[----:B------:R-:W-:Y:S02]  /*17430*/  LEA R0, R0, R2, 0x6 ;  /* 0x0000000200007211 */ /* 0x000fe400078e30ff */
[----:B------:R-:W-:Y:S02]  /*17440*/  STL [R1+0x98], R239 ;  /* 0x000098ef01007387 */ /* 0x000fe40000100800 */
[C---:B------:R-:W-:Y:S02]  /*17450*/  IADD3 R2, R0.reuse, 0x1, RZ ;  /* 0x0000000100027810 */ /* 0x040fe40007ffe0ff */
[----:B------:R-:W-:Y:S01]  /*17460*/  ISETP.GE.AND P3, PT, R0, R248, PT ;  /* 0x000000f80000720c */ /* 0x000fe20003f66270 */
[----:B------:R-:W-:Y:S01]  /*17470*/  STL [R1+0x94], R238 ;  /* 0x000094ee01007387 */ /* 0x000fe20000100800 */
[-C--:B------:R-:W-:Y:S02]  /*17480*/  ISETP.GE.AND P0, PT, R2, R247.reuse, PT ;  /* 0x000000f70200720c */ /* 0x080fe40003f06270 */
[C---:B------:R-:W-:Y:S01]  /*17490*/  ISETP.GE.OR P3, PT, R0.reuse, R252, !P3 ;  /* 0x000000fc0000720c */ /* 0x040fe20005f66670 */
[----:B------:R-:W-:Y:S01]  /*174a0*/  STL [R1+0x90], R237 ;  /* 0x000090ed01007387 */ /* 0x000fe20000100800 */
[C---:B-1----:R-:W-:Y:S02]  /*174b0*/  IADD3 R135, R0.reuse, 0x8, RZ ;  /* 0x0000000800877810 */ /* 0x042fe40007ffe0ff */
[----:B------:R-:W-:Y:S01]  /*174c0*/  ISETP.GE.AND P1, PT, R0, R247, PT ;  /* 0x000000f70000720c */ /* 0x000fe20003f26270 */
[----:B------:R-:W-:Y:S01]  /*174d0*/  STL [R1+0x8c], R236 ;  /* 0x00008cec01007387 */ /* 0x000fe20000100800 */
[C---:B------:R-:W-:Y:S02]  /*174e0*/  ISETP.GE.OR P0, PT, R2.reuse, R251, !P0 ;  /* 0x000000fb0200720c */ /* 0x040fe40004706670 */
[----:B------:R-:W-:Y:S01]  /*174f0*/  ISETP.GE.AND P2, PT, R2, R248, PT ;  /* 0x000000f80200720c */ /* 0x000fe20003f46270 */
[----:B------:R-:W-:Y:S01]  /*17500*/  STL [R1+0x88], R235 ;  /* 0x000088eb01007387 */ /* 0x000fe20000100800 */
[----:B------:R-:W-:Y:S02]  /*17510*/  FSEL R138, R4, -INF , !P3 ;  /* 0xff800000048a7808 */ /* 0x000fe40005800000 */
[C---:B------:R-:W-:Y:S01]  /*17520*/  ISETP.GE.AND P6, PT, R2.reuse, R246, PT ;  /* 0x000000f60200720c */ /* 0x040fe20003fc6270 */
[----:B------:R1:W-:Y:S01]  /*17530*/  STL [R1+0x84], R234 ;  /* 0x000084ea01007387 */ /* 0x0003e20000100800 */
[----:B------:R-:W-:Y:S02]  /*17540*/  ISETP.GE.AND P3, PT, R2, R245, PT ;  /* 0x000000f50200720c */ /* 0x000fe40003f66270 */
[----:B------:R-:W-:Y:S01]  /*17550*/  ISETP.GE.OR P1, PT, R0, R251, !P1 ;  /* 0x000000fb0000720c */ /* 0x000fe20004f26670 */
[----:B------:R-:W-:Y:S01]  /*17560*/  STL [R1+0x80], R233 ;  /* 0x000080e901007387 */ /* 0x000fe20000100800 */
[----:B------:R-:W-:Y:S02]  /*17570*/  FSEL R210, R7, -INF , !P0 ;  /* 0xff80000007d27808 */ /* 0x000fe40004000000 */
[C---:B------:R-:W-:Y:S01]  /*17580*/  ISETP.GE.AND P0, PT, R135.reuse, R247, PT ;  /* 0x000000f78700720c */ /* 0x040fe20003f06270 */
[----:B------:R-:W-:Y:S01]  /*17590*/  STL [R1+0x7c], R232 ;  /* 0x00007ce801007387 */ /* 0x000fe20000100800 */
[C---:B------:R-:W-:Y:S02]  /*175a0*/  ISETP.GE.OR P2, PT, R2.reuse, R252, !P2 ;  /* 0x000000fc0200720c */ /* 0x040fe40005746670 */
[C---:B------:R-:W-:Y:S01]  /*175b0*/  ISETP.GE.OR P4, PT, R2.reuse, R250, !P6 ;  /* 0x000000fa0200720c */ /* 0x040fe20007786670 */
[----:B------:R-:W-:Y:S01]  /*175c0*/  STL [R1+0x78], R231 ;  /* 0x000078e701007387 */ /* 0x000fe20000100800 */
[----:B------:R-:W-:Y:S02]  /*175d0*/  ISETP.GE.OR P3, PT, R2, R249, !P3 ;  /* 0x000000f90200720c */ /* 0x000fe40005f66670 */
[----:B------:R-:W-:Y:S01]  /*175e0*/  IADD3 R2, R0, 0x9, RZ ;  /* 0x0000000900027810 */ /* 0x000fe20007ffe0ff */
[----:B------:R-:W-:Y:S01]  /*175f0*/  STL [R1+0x74], R230 ;  /* 0x000074e601007387 */ /* 0x000fe20000100800 */
[----:B------:R-:W-:Y:S02]  /*17600*/  FSEL R141, R6, -INF , !P1 ;  /* 0xff800000068d7808 */ /* 0x000fe40004800000 */
[CC--:B------:R-:W-:Y:S01]  /*17610*/  ISETP.GE.AND P1, PT, R135.reuse, R248.reuse, PT ;  /* 0x000000f88700720c */ /* 0x0c0fe20003f26270 */
[----:B------:R-:W-:Y:S01]  /*17620*/  STL [R1+0x70], R229 ;  /* 0x000070e501007387 */ /* 0x000fe20000100800 */
[----:B------:R-:W-:Y:S02]  /*17630*/  IADD3 R134, R0, 0x10, RZ ;  /* 0x0000001000867810 */ /* 0x000fe40007ffe0ff */
[----:B------:R-:W-:Y:S01]  /*17640*/  ISETP.GE.OR P0, PT, R135, R251, !P0 ;  /* 0x000000fb8700720c */ /* 0x000fe20004706670 */
[----:B------:R-:W-:Y:S01]  /*17650*/  STL [R1+0x6c], R224 ;  /* 0x00006ce001007387 */ /* 0x000fe20000100800 */
[----:B------:R-:W-:Y:S02]  /*17660*/  FSEL R142, R5, -INF , !P2 ;  /* 0xff800000058e7808 */ /* 0x000fe40005000000 */
[-C--:B------:R-:W-:Y:S02]  /*17670*/  ISETP.GE.AND P2, PT, R2, R248.reuse, PT ;  /* 0x000000f80200720c */ /* 0x080fe40003f46270 */
[----:B------:R-:W-:Y:S02]  /*17680*/  FSEL R212, R18, -INF , !P0 ;  /* 0xff80000012d47808 */ /* 0x000fe40004000000 */
[----:B------:R-:W-:Y:S02]  /*17690*/  ISETP.GE.AND P0, PT, R134, R248, PT ;  /* 0x000000f88600720c */ /* 0x000fe40003f06270 */
[-C--:B------:R-:W-:Y:S02]  /*176a0*/  ISETP.GE.OR P1, PT, R135, R252.reuse, !P1 ;  /* 0x000000fc8700720c */ /* 0x080fe40004f26670 */
[-C--:B------:R-:W-:Y:S02]  /*176b0*/  ISETP.GE.OR P2, PT, R2, R252.reuse, !P2 ;  /* 0x000000fc0200720c */ /* 0x080fe40005746670 */
[----:B------:R-:W-:Y:S02]  /*176c0*/  IADD3 R132, R0, 0x11, RZ ;  /* 0x0000001100847810 */ /* 0x000fe40007ffe0ff */
[----:B------:R-:W-:Y:S02]  /*176d0*/  FSEL R211, R16, -INF , !P1 ;  /* 0xff80000010d37808 */ /* 0x000fe40004800000 */
[----:B------:R-:W-:Y:S02]  /*176e0*/  ISETP.GE.AND P1, PT, R2, R247, PT ;  /* 0x000000f70200720c */ /* 0x000fe40003f26270 */
[----:B------:R-:W-:Y:S02]  /*176f0*/  ISETP.GE.OR P0, PT, R134, R252, !P0 ;  /* 0x000000fc8600720c */ /* 0x000fe40004706670 */
[----:B------:R-:W-:Y:S02]  /*17700*/  FSEL R143, R17, -INF , !P2 ;  /* 0xff800000118f7808 */ /* 0x000fe40005000000 */
[----:B------:R-:W-:Y:S02]  /*17710*/  ISETP.GE.AND P2, PT, R132, R248, PT ;  /* 0x000000f88400720c */ /* 0x000fe40003f46270 */
[----:B------:R-:W-:Y:S02]  /*17720*/  ISETP.GE.OR P1, PT, R2, R251, !P1 ;  /* 0x000000fb0200720c */ /* 0x000fe40004f26670 */
[----:B------:R-:W-:Y:S02]  /*17730*/  FSEL R20, R20, -INF , !P0 ;  /* 0xff80000014147808 */ /* 0x000fe40004000000 */
[C---:B------:R-:W-:Y:S02]  /*17740*/  ISETP.GE.AND P0, PT, R132.reuse, R247, PT ;  /* 0x000000f78400720c */ /* 0x040fe40003f06270 */
[----:B------:R-:W-:Y:S02]  /*17750*/  ISETP.GE.OR P2, PT, R132, R252, !P2 ;  /* 0x000000fc8400720c */ /* 0x000fe40005746670 */
[C---:B------:R-:W-:Y:S02]  /*17760*/  IADD3 R18, R0.reuse, 0x19, RZ ;  /* 0x0000001900127810 */ /* 0x040fe40007ffe0ff */
[----:B------:R-:W-:Y:S02]  /*17770*/  FSEL R213, R19, -INF , !P1 ;  /* 0xff80000013d57808 */ /* 0x000fe40004800000 */
[----:B------:R-:W-:Y:S02]  /*17780*/  IADD3 R19, R0, 0x18, RZ ;  /* 0x0000001800137810 */ /* 0x000fe40007ffe0ff */
[----:B------:R-:W-:Y:S02]  /*17790*/  ISETP.GE.OR P0, PT, R132, R251, !P0 ;  /* 0x000000fb8400720c */ /* 0x000fe40004706670 */
[----:B---3--:R-:W-:Y:S02]  /*177a0*/  FSEL R131, R21, -INF , !P2 ;  /* 0xff80000015837808 */ /* 0x008fe40005000000 */
[----:B------:R-:W-:Y:S02]  /*177b0*/  ISETP.GE.AND P2, PT, R18, R248, PT ;  /* 0x000000f81200720c */ /* 0x000fe40003f46270 */
[----:B------:R-:W-:Y:S02]  /*177c0*/  FSEL R23, R23, -INF , !P0 ;  /* 0xff80000017177808 */ /* 0x000fe40004000000 */
[-C--:B------:R-:W-:Y:S02]  /*177d0*/  ISETP.GE.AND P1, PT, R134, R247.reuse, PT ;  /* 0x000000f78600720c */ /* 0x080fe40003f26270 */
[C---:B------:R-:W-:Y:S02]  /*177e0*/  ISETP.GE.AND P0, PT, R19.reuse, R247, PT ;  /* 0x000000f71300720c */ /* 0x040fe40003f06270 */
[----:B------:R-:W-:Y:S02]  /*177f0*/  ISETP.GE.OR P2, PT, R18, R252, !P2 ;  /* 0x000000fc1200720c */ /* 0x000fe40005746670 */
[----:B------:R-:W-:Y:S02]  /*17800*/  IADD3 R16, R0, 0x21, RZ ;  /* 0x0000002100107810 */ /* 0x000fe40007ffe0ff */
[-C--:B------:R-:W-:Y:S02]  /*17810*/  ISETP.GE.OR P1, PT, R134, R251.reuse, !P1 ;  /* 0x000000fb8600720c */ /* 0x080fe40004f26670 */
[----:B------:R-:W-:Y:S02]  /*17820*/  IADD3 R17, R0, 0x20, RZ ;  /* 0x0000002000117810 */ /* 0x000fe40007ffe0ff */
[----:B------:R-:W-:Y:S02]  /*17830*/  ISETP.GE.OR P0, PT, R19, R251, !P0 ;  /* 0x000000fb1300720c */ /* 0x000fe40004706670 */
[----:B------:R-:W-:Y:S02]  /*17840*/  FSEL R33, R33, -INF , !P2 ;  /* 0xff80000021217808 */ /* 0x000fe40005000000 */
[-C--:B------:R-:W-:Y:S02]  /*17850*/  ISETP.GE.AND P2, PT, R16, R248.reuse, PT ;  /* 0x000000f81000720c */ /* 0x080fe40003f46270 */
[----:B------:R-:W-:Y:S02]  /*17860*/  FSEL R129, R22, -INF , !P1 ;  /* 0xff80000016817808 */ /* 0x000fe40004800000 */
[-C--:B------:R-:W-:Y:S02]  /*17870*/  ISETP.GE.AND P1, PT, R19, R248.reuse, PT ;  /* 0x000000f81300720c */ /* 0x080fe40003f26270 */
[----:B-1----:R-:W-:Y:S02]  /*17880*/  FSEL R234, R34, -INF , !P0 ;  /* 0xff80000022ea7808 */ /* 0x002fe40004000000 */
[----:B------:R-:W-:Y:S02]  /*17890*/  ISETP.GE.AND P0, PT, R17, R248, PT ;  /* 0x000000f81100720c */ /* 0x000fe40003f06270 */
[-C--:B------:R-:W-:Y:S02]  /*178a0*/  ISETP.GE.OR P2, PT, R16, R252.reuse, !P2 ;  /* 0x000000fc1000720c */ /* 0x080fe40005746670 */
[-C--:B------:R-:W-:Y:S02]  /*178b0*/  ISETP.GE.OR P1, PT, R19, R252.reuse, !P1 ;  /* 0x000000fc1300720c */ /* 0x080fe40004f26670 */
[----:B------:R-:W-:Y:S02]  /*178c0*/  ISETP.GE.OR P0, PT, R17, R252, !P0 ;  /* 0x000000fc1100720c */ /* 0x000fe40004706670 */
[----:B------:R-:W-:Y:S02]  /*178d0*/  FSEL R4, R37, -INF , !P2 ;  /* 0xff80000025047808 */ /* 0x000fe40005000000 */
[----:B------:R-:W-:Y:S02]  /*178e0*/  FSEL R32, R32, -INF , !P1 ;  /* 0xff80000020207808 */ /* 0x000fe40004800000 */
[----:B------:R-:W-:Y:S01]  /*178f0*/  FSEL R36, R36, -INF , !P0 ;  /* 0xff80000024247808 */ /* 0x000fe20004000000 */
[----:B------:R1:W-:Y:S01]  /*17900*/  STL [R1+0xc], R4 ;  /* 0x00000c0401007387 */ /* 0x0003e20000100800 */
[-C--:B------:R-:W-:Y:S02]  /*17910*/  ISETP.GE.AND P1, PT, R18, R247.reuse, PT ;  /* 0x000000f71200720c */ /* 0x080fe40003f26270 */
[----:B------:R-:W-:Y:S01]  /*17920*/  ISETP.GE.AND P0, PT, R16, R247, PT ;  /* 0x000000f71000720c */ /* 0x000fe20003f06270 */
[----:B------:R2:W-:Y:S01]  /*17930*/  STL [R1+0xac], R248 ;  /* 0x0000acf801007387 */ /* 0x0005e20000100800 */
[----:B------:R-:W-:Y:S02]  /*17940*/  IADD3 R7, R0, 0x28, RZ ;  /* 0x0000002800077810 */ /* 0x000fe40007ffe0ff */
[-C--:B------:R-:W-:Y:S02]  /*17950*/  ISETP.GE.OR P1, PT, R18, R251.reuse, !P1 ;  /* 0x000000fb1200720c */ /* 0x080fe40004f26670 */
[----:B------:R-:W-:Y:S02]  /*17960*/  ISETP.GE.OR P0, PT, R16, R251, !P0 ;  /* 0x000000fb1000720c */ /* 0x000fe40004706670 */
[----:B------:R-:W-:Y:S02]  /*17970*/  FSEL R35, R35, -INF , !P1 ;  /* 0xff80000023237808 */ /* 0x000fe40004800000 */
[----:B------:R-:W-:Y:S02]  /*17980*/  FSEL R21, R39, -INF , !P0 ;  /* 0xff80000027157808 */ /* 0x000fe40004000000 */
[-C--:B------:R-:W-:Y:S02]  /*17990*/  ISETP.GE.AND P1, PT, R17, R247.reuse, PT ;  /* 0x000000f71100720c */ /* 0x080fe40003f26270 */
[----:B------:R-:W-:Y:S02]  /*179a0*/  ISETP.GE.AND P0, PT, R7, R247, PT ;  /* 0x000000f70700720c */ /* 0x000fe40003f06270 */
[-C--:B------:R-:W-:Y:S02]  /*179b0*/  ISETP.GE.OR P1, PT, R17, R251.reuse, !P1 ;  /* 0x000000fb1100720c */ /* 0x080fe40004f26670 */
[----:B------:R-:W-:Y:S02]  /*179c0*/  IADD3 R5, R0, 0x30, RZ ;  /* 0x0000003000057810 */ /* 0x000fe40007ffe0ff */
[C---:B------:R-:W-:Y:S02]  /*179d0*/  ISETP.GE.OR P0, PT, R7.reuse, R251, !P0 ;  /* 0x000000fb0700720c */ /* 0x040fe40004706670 */
[----:B------:R-:W-:Y:S02]  /*179e0*/  FSEL R130, R38, -INF , !P1 ;  /* 0xff80000026827808 */ /* 0x000fe40004800000 */
[-C--:B------:R-:W-:Y:S02]  /*179f0*/  ISETP.GE.AND P1, PT, R7, R248.reuse, PT ;  /* 0x000000f80700720c */ /* 0x080fe40003f26270 */
[----:B------:R-:W-:Y:S01]  /*17a00*/  FSEL R22, R50, -INF , !P0 ;  /* 0xff80000032167808 */ /* 0x000fe20004000000 */
[----:B------:R-:W-:Y:S01]  /*17a10*/  IMAD.MOV.U32 R50, RZ, RZ, R131 ;  /* 0x000000ffff327224 */ /* 0x000fe200078e0083 */
[----:B------:R-:W-:Y:S02]  /*17a20*/  ISETP.GE.AND P0, PT, R5, R248, PT ;  /* 0x000000f80500720c */ /* 0x000fe40003f06270 */
[-C--:B------:R-:W-:Y:S02]  /*17a30*/  ISETP.GE.OR P1, PT, R7, R252.reuse, !P1 ;  /* 0x000000fc0700720c */ /* 0x080fe40004f26670 */
[C---:B------:R-:W-:Y:S02]  /*17a40*/  ISETP.GE.OR P0, PT, R5.reuse, R252, !P0 ;  /* 0x000000fc0500720c */ /* 0x040fe40004706670 */
[----:B------:R-:W-:Y:S01]  /*17a50*/  FSEL R243, R48, -INF , !P1 ;  /* 0xff80000030f37808 */ /* 0x000fe20004800000 */
[----:B------:R-:W-:Y:S01]  /*17a60*/  IMAD.MOV.U32 R48, RZ, RZ, R20 ;  /* 0x000000ffff307224 */ /* 0x000fe200078e0014 */
[----:B------:R-:W-:Y:S01]  /*17a70*/  FSEL R20, R52, -INF , !P0 ;  /* 0xff80000034147808 */ /* 0x000fe20004000000 */
[----:B------:R-:W-:Y:S01]  /*17a80*/  IMAD.MOV.U32 R52, RZ, RZ, R23 ;  /* 0x000000ffff347224 */ /* 0x000fe200078e0017 */
[C---:B------:R-:W-:Y:S02]  /*17a90*/  ISETP.GE.AND P0, PT, R5.reuse, R247, PT ;  /* 0x000000f70500720c */ /* 0x040fe40003f06270 */
[C---:B-1----:R-:W-:Y:S02]  /*17aa0*/  IADD3 R4, R0.reuse, 0x31, RZ ;  /* 0x0000003100047810 */ /* 0x042fe40007ffe0ff */
        /* <DEDUP_REMOVED lines=9> */
[----:B------:R-:W-:Y:S01]  /*17b40*/  FSEL R39, R51, -INF , !P1 ;  /* 0xff80000033277808 */ /* 0x000fe20004800000 */
[----:B------:R-:W-:Y:S01]  /*17b50*/  IMAD.MOV.U32 R51, RZ, RZ, R129 ;  /* 0x000000ffff337224 */ /* 0x000fe200078e0081 */
[----:B------:R-:W-:Y:S02]  /*17b60*/  ISETP.GE.OR P0, PT, R4, R251, !P0 ;  /* 0x000000fb0400720c */ /* 0x000fe40004706670 */
[-C--:B------:R-:W-:Y:S02]  /*17b70*/  ISETP.GE.AND P1, PT, R135, R246.reuse, PT ;  /* 0x000000f68700720c */ /* 0x080fe40003f26270 */
[----:B------:R-:W-:Y:S01]  /*17b80*/  FSEL R37, R55, -INF , !P0 ;  /* 0xff80000037257808 */ /* 0x000fe20004000000 */
[----:B------:R-:W-:Y:S01]  /*17b90*/  IMAD.MOV.U32 R55, RZ, RZ, R33 ;  /* 0x000000ffff377224 */ /* 0x000fe200078e0021 */
[C---:B------:R-:W-:Y:S02]  /*17ba0*/  ISETP.GE.AND P0, PT, R2.reuse, R246, PT ;  /* 0x000000f60200720c */ /* 0x040fe40003f06270 */
[-C--:B------:R-:W-:Y:S02]  /*17bb0*/  ISETP.GE.OR P5, PT, R135, R250.reuse, !P1 ;  /* 0x000000fa8700720c */ /* 0x080fe40004fa6670 */
[----:B------:R-:W-:Y:S02]  /*17bc0*/  ISETP.GE.AND P1, PT, R2, R245, PT ;  /* 0x000000f50200720c */ /* 0x000fe40003f26270 */
[----:B------:R-:W-:Y:S02]  /*17bd0*/  @P4 LOP3.LUT R244, R244, 0x4, RZ, 0xfc, !PT ;  /* 0x00000004f4f44812 */ /* 0x000fe400078efcff */
[C---:B------:R-:W-:Y:S02]  /*17be0*/  ISETP.GE.OR P4, PT, R2.reuse, R250, !P0 ;  /* 0x000000fa0200720c */ /* 0x040fe40004786670 */
[----:B------:R-:W-:Y:S02]  /*17bf0*/  ISETP.GE.OR P1, PT, R2, R249, !P1 ;  /* 0x000000f90200720c */ /* 0x000fe40004f26670 */
[----:B------:R-:W-:Y:S02]  /*17c00*/  IADD3 R2, R0, 0x38, RZ ;  /* 0x0000003800027810 */ /* 0x000fe40007ffe0ff */
[-C--:B------:R-:W-:Y:S02]  /*17c10*/  ISETP.GE.AND P2, PT, R6, R248.reuse, PT ;  /* 0x000000f80600720c */ /* 0x080fe40003f46270 */
[----:B------:R-:W-:Y:S02]  /*17c20*/  ISETP.GE.AND P0, PT, R2, R248, PT ;  /* 0x000000f80200720c */ /* 0x000fe40003f06270 */
[-C--:B------:R-:W-:Y:S02]  /*17c30*/  ISETP.GE.OR P2, PT, R6, R252.reuse, !P2 ;  /* 0x000000fc0600720c */ /* 0x080fe40005746670 */
[----:B------:R-:W-:Y:S02]  /*17c40*/  ISETP.GE.OR P0, PT, R2, R252, !P0 ;  /* 0x000000fc0200720c */ /* 0x000fe40004706670 */
[----:B------:R-:W-:Y:S02]  /*17c50*/  FSEL R131, R49, -INF , !P2 ;  /* 0xff80000031837808 */ /* 0x000fe40005000000 */
[----:B------:R-:W-:Y:S02]  /*17c60*/  FSEL R64, R64, -INF , !P0 ;  /* 0xff80000040407808 */ /* 0x000fe40004000000 */
[C---:B------:R-:W-:Y:S02]  /*17c70*/  ISETP.GE.AND P0, PT, R2.reuse, R247, PT ;  /* 0x000000f70200720c */ /* 0x040fe40003f06270 */
[----:B------:R-:W-:Y:S02]  /*17c80*/  MOV R49, R36 ;  /* 0x0000002400317202 */ /* 0x000fe40000000f00 */
[----:B------:R-:W-:Y:S02]  /*17c90*/  ISETP.GE.OR P0, PT, R2, R251, !P0 ;  /* 0x000000fb0200720c */ /* 0x000fe40004706670 */
[----:B------:R-:W-:Y:S02]  /*17ca0*/  ISETP.GE.AND P6, PT, R0, R245, PT ;  /* 0x000000f50000720c */ /* 0x000fe40003fc6270 */
[----:B------:R-:W-:Y:S01]  /*17cb0*/  FSEL R36, R66, -INF , !P0 ;  /* 0xff80000042247808 */ /* 0x000fe20004000000 */
[----:B------:R-:W-:Y:S01]  /*17cc0*/  IMAD.MOV.U32 R66, RZ, RZ, R20 ;  /* 0x000000ffff427224 */ /* 0x000fe200078e0014 */
[----:B------:R-:W-:Y:S02]  /*17cd0*/  ISETP.GE.AND P0, PT, R0, R246, PT ;  /* 0x000000f60000720c */ /* 0x000fe40003f06270 */
[----:B------:R-:W-:Y:S02]  /*17ce0*/  @P3 LOP3.LUT R244, R244, 0x40, RZ, 0xfc, !PT ;  /* 0x00000040f4f43812 */ /* 0x000fe400078efcff */
[C---:B------:R-:W-:Y:S02]  /*17cf0*/  ISETP.GE.OR P3, PT, R0.reuse, R250, !P0 ;  /* 0x000000fa0000720c */ /* 0x040fe40004766670 */
[C---:B------:R-:W-:Y:S02]  /*17d00*/  ISETP.GE.OR P6, PT, R0.reuse, R249, !P6 ;  /* 0x000000f90000720c */ /* 0x040fe400077c6670 */
[----:B------:R-:W-:Y:S02]  /*17d10*/  IADD3 R0, R0, 0x39, RZ ;  /* 0x0000003900007810 */ /* 0x000fe40007ffe0ff */
[----:B------:R-:W-:Y:S02]  /*17d20*/  FMNMX.FTZ R137, R138, R3, !PT ;  /* 0x000000038a897209 */ /* 0x000fe40007810000 */
[----:B------:R-:W-:Y:S02]  /*17d30*/  ISETP.GE.AND P0, PT, R0, R248, PT ;  /* 0x000000f80000720c */ /* 0x000fe40003f06270 */
[----:B--2---:R-:W2:Y:S01]  /*17d40*/  LDL.LU R248, [R1+0xc] ;  /* 0x00000c0001f87983 */ /* 0x004ea20000300800 */
[----:B------:R-:W-:Y:S02]  /*17d50*/  FMNMX.FTZ R137, R142, R137, !PT ;  /* 0x000000898e897209 */ /* 0x000fe40007810000 */
[----:B------:R-:W-:Y:S02]  /*17d60*/  MOV R54, R32 ;  /* 0x0000002000367202 */ /* 0x000fe40000000f00 */
        /* <DEDUP_REMOVED lines=9> */
[----:B------:R-:W-:Y:S02]  /*17e00*/  ISETP.GE.OR P0, PT, R0, R252, !P0 ;  /* 0x000000fc0000720c */ /* 0x000fe40004706670 */
[----:B------:R-:W-:Y:S02]  /*17e10*/  FMNMX.FTZ R137, R55, R137, !PT ;  /* 0x0000008937897209 */ /* 0x000fe40007810000 */
[----:B------:R-:W-:Y:S02]  /*17e20*/  FMNMX.FTZ R136, R51, R136, !PT ;  /* 0x0000008833887209 */ /* 0x000fe40007810000 */
[----:B------:R-:W-:Y:S02]  /*17e30*/  FMNMX.FTZ R137, R49, R137, !PT ;  /* 0x0000008931897209 */ /* 0x000fe40007810000 */
[----:B------:R-:W-:Y:S02]  /*17e40*/  FSEL R230, R65, -INF , !P0 ;  /* 0xff80000041e67808 */ /* 0x000fe40004000000 */
[----:B------:R-:W-:Y:S02]  /*17e50*/  FSEL R8, R8, -INF , !P3 ;  /* 0xff80000008087808 */ /* 0x000fe40005800000 */
[----:B------:R-:W-:Y:S02]  /*17e60*/  LOP3.LUT P3, RZ, R244, 0x40, RZ, 0xc0, !PT ;  /* 0x00000040f4ff7812 */ /* 0x000fe4000786c0ff */
[----:B------:R-:W-:Y:S02]  /*17e70*/  FMNMX.FTZ R136, R52, R136, !PT ;  /* 0x0000008834887209 */ /* 0x000fe40007810000 */
[----:B------:R-:W-:Y:S02]  /*17e80*/  FSEL R20, R11, -INF , !P3 ;  /* 0xff8000000b147808 */ /* 0x000fe40005800000 */
[----:B------:R-:W-:Y:S02]  /*17e90*/  ISETP.GE.AND P3, PT, R134, R245, PT ;  /* 0x000000f58600720c */ /* 0x000fe40003f66270 */
[----:B------:R-:W-:Y:S02]  /*17ea0*/  FMNMX.FTZ R136, R234, R136, !PT ;  /* 0x00000088ea887209 */ /* 0x000fe40007810000 */
[----:B------:R-:W-:Y:S02]  /*17eb0*/  MOV R65, R35 ;  /* 0x0000002300417202 */ /* 0x000fe40000000f00 */
[----:B------:R-:W-:Y:S02]  /*17ec0*/  ISETP.GE.OR P3, PT, R134, R249, !P3 ;  /* 0x000000f98600720c */ /* 0x000fe40005f66670 */
[----:B------:R-:W-:Y:S02]  /*17ed0*/  ISETP.GE.AND P2, PT, R135, R245, PT ;  /* 0x000000f58700720c */ /* 0x000fe40003f46270 */
[----:B------:R-:W-:Y:S02]  /*17ee0*/  FSEL R10, R10, -INF , !P6 ;  /* 0xff8000000a0a7808 */ /* 0x000fe40007000000 */
[----:B------:R-:W-:Y:S02]  /*17ef0*/  ISETP.GE.AND P6, PT, R132, R246, PT ;  /* 0x000000f68400720c */ /* 0x000fe40003fc6270 */
[----:B------:R-:W-:Y:S02]  /*17f00*/  FMNMX.FTZ R136, R65, R136, !PT ;  /* 0x0000008841887209 */ /* 0x000fe40007810000 */
[----:B------:R-:W-:Y:S01]  /*17f10*/  FSEL R222, R26, -INF , !P3 ;  /* 0xff8000001ade7808 */ /* 0x000fe20005800000 */
[----:B------:R-:W-:Y:S01]  /*17f20*/  IMAD.MOV.U32 R26, RZ, RZ, R21 ;  /* 0x000000ffff1a7224 */ /* 0x000fe200078e0015 */
[----:B------:R-:W-:Y:S02]  /*17f30*/  ISETP.GE.OR P6, PT, R132, R250, !P6 ;  /* 0x000000fa8400720c */ /* 0x000fe400077c6670 */
[----:B------:R-:W-:Y:S02]  /*17f40*/  ISETP.GE.OR P2, PT, R135, R249, !P2 ;  /* 0x000000f98700720c */ /* 0x000fe40005746670 */
[----:B------:R-:W-:Y:S02]  /*17f50*/  FMNMX.FTZ R136, R130, R136, !PT ;  /* 0x0000008882887209 */ /* 0x000fe40007810000 */
[----:B------:R-:W-:Y:S01]  /*17f60*/  FSEL R220, R25, -INF , !P6 ;  /* 0xff80000019dc7808 */ /* 0x000fe20007000000 */
[----:B------:R-:W-:Y:S01]  /*17f70*/  IMAD.MOV.U32 R25, RZ, RZ, R22 ;  /* 0x000000ffff197224 */ /* 0x000fe200078e0016 */
[----:B------:R-:W-:Y:S02]  /*17f80*/  FSEL R32, R14, -INF , !P2 ;  /* 0xff8000000e207808 */ /* 0x000fe40005000000 */
[----:B------:R-:W-:Y:S02]  /*17f90*/  ISETP.GE.AND P2, PT, R132, R245, PT ;  /* 0x000000f58400720c */ /* 0x000fe40003f46270 */
[----:B------:R-:W-:Y:S02]  /*17fa0*/  FMNMX.FTZ R136, R26, R136, !PT ;  /* 0x000000881a887209 */ /* 0x000fe40007810000 */
[----:B------:R-:W-:Y:S02]  /*17fb0*/  ISETP.GE.OR P2, PT, R132, R249, !P2 ;  /* 0x000000f98400720c */ /* 0x000fe40005746670 */
[----:B------:R-:W-:Y:S02]  /*17fc0*/  FMNMX.FTZ R136, R25, R136, !PT ;  /* 0x0000008819887209 */ /* 0x000fe40007810000 */
[----:B------:R-:W-:Y:S01]  /*17fd0*/  FSEL R223, R27, -INF , !P2 ;  /* 0xff8000001bdf7808 */ /* 0x000fe20005000000 */
[----:B------:R-:W-:Y:S01]  /*17fe0*/  IMAD.MOV.U32 R27, RZ, RZ, R130 ;  /* 0x000000ffff1b7224 */ /* 0x000fe200078e0082 */
[C---:B------:R-:W-:Y:S02]  /*17ff0*/  ISETP.GE.AND P3, PT, R18.reuse, R245, PT ;  /* 0x000000f51200720c */ /* 0x040fe40003f66270 */
[----:B------:R-:W-:Y:S02]  /*18000*/  ISETP.GE.AND P2, PT, R17, R246, PT ;  /* 0x000000f61100720c */ /* 0x000fe40003f46270 */
[----:B------:R-:W-:Y:S02]  /*18010*/  FMNMX.FTZ R136, R39, R136, !PT ;  /* 0x0000008827887209 */ /* 0x000fe40007810000 */
[C---:B------:R-:W-:Y:S02]  /*18020*/  ISETP.GE.OR P3, PT, R18.reuse, R249, !P3 ;  /* 0x000000f91200720c */ /* 0x040fe40005f66670 */
[----:B------:R-:W-:Y:S02]  /*18030*/  ISETP.GE.AND P6, PT, R18, R246, PT ;  /* 0x000000f61200720c */ /* 0x000fe40003fc6270 */
[----:B------:R-:W-:Y:S02]  /*18040*/  ISETP.GE.OR P2, PT, R17, R250, !P2 ;  /* 0x000000fa1100720c */ /* 0x000fe40005746670 */
[----:B------:R-:W-:Y:S02]  /*18050*/  FMNMX.FTZ R136, R38, R136, !PT ;  /* 0x0000008826887209 */ /* 0x000fe40007810000 */
[----:B------:R-:W-:Y:S02]  /*18060*/  ISETP.GE.AND P0, PT, R0, R247, PT ;  /* 0x000000f70000720c */ /* 0x000fe40003f06270 */
[----:B------:R-:W-:Y:S02]  /*18070*/  FSEL R218, R31, -INF , !P3 ;  /* 0xff8000001fda7808 */ /* 0x000fe40005800000 */
[----:B------:R-:W-:Y:S02]  /*18080*/  ISETP.GE.OR P6, PT, R18, R250, !P6 ;  /* 0x000000fa1200720c */ /* 0x000fe400077c6670 */
[----:B------:R-:W-:Y:S02]  /*18090*/  FSEL R40, R40, -INF , !P2 ;  /* 0xff80000028287808 */ /* 0x000fe40005000000 */
[----:B------:R-:W-:Y:S02]  /*180a0*/  FSEL R15, R15, -INF , !P1 ;  /* 0xff8000000f0f7808 */ /* 0x000fe40004800000 */
[-C--:B------:R-:W-:Y:S02]  /*180b0*/  ISETP.GE.AND P1, PT, R19, R246.reuse, PT ;  /* 0x000000f61300720c */ /* 0x080fe40003f26270 */
[C---:B------:R-:W-:Y:S02]  /*180c0*/  ISETP.GE.AND P3, PT, R7.reuse, R246, PT ;  /* 0x000000f60700720c */ /* 0x040fe40003f66270 */
[----:B------:R-:W-:Y:S02]  /*180d0*/  ISETP.GE.AND P2, PT, R7, R245, PT ;  /* 0x000000f50700720c */ /* 0x000fe40003f46270 */
[----:B------:R-:W-:Y:S02]  /*180e0*/  FMNMX.FTZ R136, R37, R136, !PT ;  /* 0x0000008825887209 */ /* 0x000fe40007810000 */
[----:B------:R-:W-:Y:S02]  /*180f0*/  ISETP.GE.OR P0, PT, R0, R251, !P0 ;  /* 0x000000fb0000720c */ /* 0x000fe40004706670 */
[----:B------:R-:W-:Y:S02]  /*18100*/  FSEL R216, R29, -INF , !P6 ;  /* 0xff8000001dd87808 */ /* 0x000fe40007000000 */
[----:B------:R-:W-:Y:S02]  /*18110*/  ISETP.GE.OR P1, PT, R19, R250, !P1 ;  /* 0x000000fa1300720c */ /* 0x000fe40004f26670 */
[----:B------:R-:W-:Y:S02]  /*18120*/  ISETP.GE.AND P6, PT, R16, R246, PT ;  /* 0x000000f61000720c */ /* 0x000fe40003fc6270 */
[C---:B------:R-:W-:Y:S02]  /*18130*/  ISETP.GE.OR P3, PT, R7.reuse, R250, !P3 ;  /* 0x000000fa0700720c */ /* 0x040fe40005f66670 */
[----:B------:R-:W-:Y:S02]  /*18140*/  ISETP.GE.OR P2, PT, R7, R249, !P2 ;  /* 0x000000f90700720c */ /* 0x000fe40005746670 */
[----:B------:R-:W-:Y:S02]  /*18150*/  FMNMX.FTZ R136, R36, R136, !PT ;  /* 0x0000008824887209 */ /* 0x000fe40007810000 */
[----:B------:R-:W-:Y:S02]  /*18160*/  FSEL R67, R67, -INF , !P0 ;  /* 0xff80000043437808 */ /* 0x000fe40004000000 */
[----:B------:R-:W-:Y:S02]  /*18170*/  FSEL R217, R28, -INF , !P1 ;  /* 0xff8000001cd97808 */ /* 0x000fe40004800000 */
[----:B------:R-:W-:Y:S02]  /*18180*/  ISETP.GE.OR P6, PT, R16, R250, !P6 ;  /* 0x000000fa1000720c */ /* 0x000fe400077c6670 */
[----:B------:R-:W-:Y:S02]  /*18190*/  ISETP.GE.AND P1, PT, R17, R245, PT ;  /* 0x000000f51100720c */ /* 0x000fe40003f26270 */
[----:B------:R-:W-:Y:S02]  /*181a0*/  FMNMX.FTZ R136, R67, R136, !PT ;  /* 0x0000008843887209 */ /* 0x000fe40007810000 */
[----:B------:R-:W-:Y:S02]  /*181b0*/  LOP3.LUT P0, RZ, R244, 0x4, RZ, 0xc0, !PT ;  /* 0x00000004f4ff7812 */ /* 0x000fe4000780c0ff */
[----:B------:R-:W-:Y:S01]  /*181c0*/  FSEL R21, R41, -INF , !P6 ;  /* 0xff80000029157808 */ /* 0x000fe20007000000 */
[----:B------:R-:W1:Y:S01]  /*181d0*/  SHFL.BFLY PT, R14, R136, 0x2, 0x1f ;  /* 0x0c401f00880e7f89 */ /* 0x000e6200000e0000 */
[----:B------:R-:W-:Y:S01]  /*181e0*/  ISETP.GE.OR P1, PT, R17, R249, !P1 ;  /* 0x000000f91100720c */ /* 0x000fe20004f26670 */
[----:B------:R-:W-:Y:S01]  /*181f0*/  IMAD.MOV.U32 R41, RZ, RZ, R37 ;  /* 0x000000ffff297224 */ /* 0x000fe200078e0025 */
[-C--:B------:R-:W-:Y:S02]  /*18200*/  ISETP.GE.AND P6, PT, R6, R246.reuse, PT ;  /* 0x000000f60600720c */ /* 0x080fe40003fc6270 */
[----:B------:R-:W-:Y:S02]  /*18210*/  FSEL R9, R9, -INF , !P0 ;  /* 0xff80000009097808 */ /* 0x000fe40004000000 */
[-C--:B------:R-:W-:Y:S02]  /*18220*/  ISETP.GE.AND P0, PT, R134, R246.reuse, PT ;  /* 0x000000f68600720c */ /* 0x080fe40003f06270 */
[----:B------:R-:W-:Y:S02]  /*18230*/  FSEL R33, R42, -INF , !P1 ;  /* 0xff8000002a217808 */ /* 0x000fe40004800000 */
[C---:B------:R-:W-:Y:S02]  /*18240*/  ISETP.GE.AND P1, PT, R5.reuse, R246, PT ;  /* 0x000000f60500720c */ /* 0x040fe40003f26270 */
[----:B------:R-:W-:Y:S01]  /*18250*/  FSEL R35, R44, -INF , !P3 ;  /* 0xff8000002c237808 */ /* 0x000fe20005800000 */
[----:B------:R-:W-:Y:S01]  /*18260*/  IMAD.MOV.U32 R44, RZ, RZ, R25 ;  /* 0x000000ffff2c7224 */ /* 0x000fe200078e0019 */
[----:B------:R-:W-:Y:S02]  /*18270*/  ISETP.GE.AND P3, PT, R5, R245, PT ;  /* 0x000000f50500720c */ /* 0x000fe40003f66270 */
[-C--:B------:R-:W-:Y:S02]  /*18280*/  ISETP.GE.OR P6, PT, R6, R250.reuse, !P6 ;  /* 0x000000fa0600720c */ /* 0x080fe400077c6670 */
[-C--:B------:R-:W-:Y:S02]  /*18290*/  ISETP.GE.OR P0, PT, R134, R250.reuse, !P0 ;  /* 0x000000fa8600720c */ /* 0x080fe40004706670 */
[----:B------:R-:W-:Y:S02]  /*182a0*/  FSEL R13, R13, -INF , !P4 ;  /* 0xff8000000d0d7808 */ /* 0x000fe40006000000 */
[C---:B------:R-:W-:Y:S02]  /*182b0*/  ISETP.GE.OR P4, PT, R5.reuse, R250, !P1 ;  /* 0x000000fa0500720c */ /* 0x040fe40004f86670 */
[----:B------:R-:W-:Y:S02]  /*182c0*/  ISETP.GE.OR P1, PT, R5, R249, !P3 ;  /* 0x000000f90500720c */ /* 0x000fe40005f26670 */
[-C--:B------:R-:W-:Y:S02]  /*182d0*/  ISETP.GE.AND P3, PT, R4, R246.reuse, PT ;  /* 0x000000f60400720c */ /* 0x080fe40003f66270 */
[----:B------:R-:W-:Y:S02]  /*182e0*/  FSEL R34, R45, -INF , !P6 ;  /* 0xff8000002d227808 */ /* 0x000fe40007000000 */
[----:B------:R-:W-:Y:S02]  /*182f0*/  ISETP.GE.AND P6, PT, R2, R246, PT ;  /* 0x000000f60200720c */ /* 0x000fe40003fc6270 */
[----:B------:R-:W-:Y:S02]  /*18300*/  FSEL R221, R24, -INF , !P0 ;  /* 0xff80000018dd7808 */ /* 0x000fe40004000000 */
[C---:B------:R-:W-:Y:S02]  /*18310*/  ISETP.GE.AND P0, PT, R19.reuse, R245, PT ;  /* 0x000000f51300720c */ /* 0x040fe40003f06270 */
[----:B------:R-:W-:Y:S01]  /*18320*/  FSEL R29, R56, -INF , !P4 ;  /* 0xff800000381d7808 */ /* 0x000fe20006000000 */
[----:B------:R-:W-:Y:S01]  /*18330*/  IMAD.MOV.U32 R56, RZ, RZ, R27 ;  /* 0x000000ffff387224 */ /* 0x000fe200078e001b */
[-C--:B------:R-:W-:Y:S02]  /*18340*/  ISETP.GE.OR P4, PT, R4, R250.reuse, !P3 ;  /* 0x000000fa0400720c */ /* 0x080fe40005f86670 */
[----:B------:R-:W-:Y:S02]  /*18350*/  ISETP.GE.OR P3, PT, R2, R250, !P6 ;  /* 0x000000fa0200720c */ /* 0x000fe40007766670 */
[----:B------:R-:W-:Y:S02]  /*18360*/  ISETP.GE.OR P0, PT, R19, R249, !P0 ;  /* 0x000000f91300720c */ /* 0x000fe40004706670 */
[----:B------:R-:W-:Y:S02]  /*18370*/  FSEL R129, R60, -INF , !P3 ;  /* 0xff8000003c817808 */ /* 0x000fe40005800000 */
[----:B------:R-:W-:Y:S02]  /*18380*/  ISETP.GE.AND P3, PT, R0, R246, PT ;  /* 0x000000f60000720c */ /* 0x000fe40003f66270 */
[----:B------:R-:W-:Y:S02]  /*18390*/  FSEL R219, R30, -INF , !P0 ;  /* 0xff8000001edb7808 */ /* 0x000fe40004000000 */
[----:B------:R-:W-:Y:S02]  /*183a0*/  ISETP.GE.AND P0, PT, R16, R245, PT ;  /* 0x000000f51000720c */ /* 0x000fe40003f06270 */
[----:B------:R-:W-:Y:S02]  /*183b0*/  ISETP.GE.OR P3, PT, R0, R250, !P3 ;  /* 0x000000fa0000720c */ /* 0x000fe40005f66670 */
[----:B------:R-:W-:Y:S02]  /*183c0*/  ISETP.GE.OR P0, PT, R16, R249, !P0 ;  /* 0x000000f91000720c */ /* 0x000fe40004706670 */
[----:B------:R-:W-:Y:S02]  /*183d0*/  FMNMX.FTZ R5, R10, R140, !PT ;  /* 0x0000008c0a057209 */ /* 0x000fe40007810000 */
[----:B------:R-:W-:Y:S02]  /*183e0*/  FSEL R61, R61, -INF , !P3 ;  /* 0xff8000003d3d7808 */ /* 0x000fe40005800000 */
[----:B------:R-:W-:Y:S01]  /*183f0*/  FSEL R19, R43, -INF , !P0 ;  /* 0xff8000002b137808 */ /* 0x000fe20004000000 */
[----:B------:R-:W-:Y:S01]  /*18400*/  IMAD.MOV.U32 R43, RZ, RZ, R39 ;  /* 0x000000ffff2b7224 */ /* 0x000fe200078e0027 */
[----:B------:R-:W-:Y:S02]  /*18410*/  ISETP.GE.AND P0, PT, R6, R245, PT ;  /* 0x000000f50600720c */ /* 0x000fe40003f06270 */
[----:B-1----:R-:W-:Y:S02]  /*18420*/  FMNMX.FTZ R136, R136, R14, !PT ;  /* 0x0000000e88887209 */ /* 0x002fe40007810000 */
[----:B------:R-:W-:Y:S02]  /*18430*/  FMNMX.FTZ R5, R20, R5, !PT ;  /* 0x0000000514057209 */ /* 0x000fe40007810000 */
[----:B------:R-:W-:Y:S02]  /*18440*/  FSEL R31, R46, -INF , !P2 ;  /* 0xff8000002e1f7808 */ /* 0x000fe40005000000 */
[----:B------:R-:W-:Y:S02]  /*18450*/  ISETP.GE.OR P0, PT, R6, R249, !P0 ;  /* 0x000000f90600720c */ /* 0x000fe40004706670 */
[----:B------:R-:W-:Y:S01]  /*18460*/  ISETP.GE.AND P2, PT, R2, R245, PT ;  /* 0x000000f50200720c */ /* 0x000fe20003f46270 */
[----:B------:R-:W1:Y:S01]  /*18470*/  SHFL.BFLY PT, R6, R136, 0x1, 0x1f ;  /* 0x0c201f0088067f89 */ /* 0x000e6200000e0000 */
[----:B------:R-:W-:Y:S02]  /*18480*/  FMNMX.FTZ R5, R32, R5, !PT ;  /* 0x0000000520057209 */ /* 0x000fe40007810000 */
[----:B------:R-:W-:Y:S02]  /*18490*/  ISETP.GE.OR P2, PT, R2, R249, !P2 ;  /* 0x000000f90200720c */ /* 0x000fe40005746670 */
[----:B------:R-:W-:Y:S02]  /*184a0*/  FMNMX.FTZ R5, R15, R5, !PT ;  /* 0x000000050f057209 */ /* 0x000fe40007810000 */
[----:B------:R-:W-:Y:S02]  /*184b0*/  ISETP.GE.AND P6, PT, R4, R245, PT ;  /* 0x000000f50400720c */ /* 0x000fe40003fc6270 */
[----:B------:R-:W-:Y:S02]  /*184c0*/  FMNMX.FTZ R5, R222, R5, !PT ;  /* 0x00000005de057209 */ /* 0x000fe40007810000 */
[----:B------:R-:W-:Y:S02]  /*184d0*/  ISETP.GE.OR P6, PT, R4, R249, !P6 ;  /* 0x000000f90400720c */ /* 0x000fe400077c6670 */
[----:B------:R-:W-:Y:S02]  /*184e0*/  FMNMX.FTZ R5, R223, R5, !PT ;  /* 0x00000005df057209 */ /* 0x000fe40007810000 */
[----:B------:R-:W-:Y:S01]  /*184f0*/  FSEL R30, R47, -INF , !P0 ;  /* 0xff8000002f1e7808 */ /* 0x000fe20004000000 */
[----:B------:R-:W-:Y:S01]  /*18500*/  IMAD.MOV.U32 R47, RZ, RZ, R19 ;  /* 0x000000ffff2f7224 */ /* 0x000fe200078e0013 */
[----:B------:R-:W-:Y:S02]  /*18510*/  FMNMX.FTZ R4, R219, R5, !PT ;  /* 0x00000005db047209 */ /* 0x000fe40007810000 */
[----:B------:R-:W-:Y:S02]  /*18520*/  FSEL R229, R62, -INF , !P2 ;  /* 0xff8000003ee57808 */ /* 0x000fe40005000000 */
[----:B------:R-:W-:Y:S02]  /*18530*/  FMNMX.FTZ R4, R218, R4, !PT ;  /* 0x00000004da047209 */ /* 0x000fe40007810000 */
[----:B------:R-:W-:Y:S02]  /*18540*/  ISETP.GE.AND P0, PT, R0, R245, PT ;  /* 0x000000f50000720c */ /* 0x000fe40003f06270 */
[----:B-1----:R-:W-:Y:S02]  /*18550*/  FMNMX.FTZ R136, R136, R6, !PT ;  /* 0x0000000688887209 */ /* 0x002fe40007810000 */
[----:B------:R-:W-:Y:S02]  /*18560*/  FMNMX.FTZ R4, R33, R4, !PT ;  /* 0x0000000421047209 */ /* 0x000fe40007810000 */
[C---:B------:R-:W-:Y:S01]  /*18570*/  FSETP.NEU.FTZ.AND P2, PT, R136.reuse, -INF , PT ;  /* 0xff8000008800780b */ /* 0x040fe20003f5d000 */
[----:B------:R-:W-:Y:S01]  /*18580*/  FMUL.FTZ R208, R136, c[0x0][0x23c] ;  /* 0x00008f0088d07a20 */ /* 0x000fe20000410000 */
[----:B------:R-:W-:Y:S02]  /*18590*/  FMNMX.FTZ R4, R47, R4, !PT ;  /* 0x000000042f047209 */ /* 0x000fe40007810000 */
[----:B------:R-:W-:Y:S02]  /*185a0*/  FSEL R130, R58, -INF , !P1 ;  /* 0xff8000003a827808 */ /* 0x000fe40004800000 */
[----:B------:R-:W-:Y:S02]  /*185b0*/  FMNMX.FTZ R4, R31, R4, !PT ;  /* 0x000000041f047209 */ /* 0x000fe40007810000 */
[----:B------:R-:W-:Y:S02]  /*185c0*/  FSEL R208, R208, RZ, P2 ;  /* 0x000000ffd0d07208 */ /* 0x000fe40001000000 */
[----:B------:R-:W-:Y:S02]  /*185d0*/  ISETP.GE.OR P0, PT, R0, R249, !P0 ;  /* 0x000000f90000720c */ /* 0x000fe40004706670 */
[----:B------:R-:W-:Y:S01]  /*185e0*/  FMNMX.FTZ R0, R30, R4, !PT ;  /* 0x000000041e007209 */ /* 0x000fe20007810000 */
[--C-:B------:R-:W-:Y:S01]  /*185f0*/  FFMA.FTZ R4, R141, c[0x0][0x23c], -R208.reuse ;  /* 0x00008f008d047a23 */ /* 0x100fe200000108d0 */
[----:B------:R-:W-:Y:S02]  /*18600*/  FSEL R224, R59, -INF , !P6 ;  /* 0xff8000003be07808 */ /* 0x000fe40007000000 */
[----:B------:R-:W-:Y:S01]  /*18610*/  FMNMX.FTZ R0, R130, R0, !PT ;  /* 0x0000000082007209 */ /* 0x000fe20007810000 */
[----:B------:R1:W-:Y:S01]  /*18620*/  MUFU.EX2 R214, R4 ;  /* 0x0000000400d67308 */ /* 0x0003e20000000800 */
[----:B------:R-:W-:Y:S02]  /*18630*/  FMNMX.FTZ R135, R8, R139, !PT ;  /* 0x0000008b08877209 */ /* 0x000fe40007810000 */
[----:B------:R-:W-:Y:S02]  /*18640*/  FMNMX.FTZ R0, R224, R0, !PT ;  /* 0x00000000e0007209 */ /* 0x000fe40007810000 */
[----:B------:R-:W-:Y:S02]  /*18650*/  FSEL R12, R12, -INF , !P5 ;  /* 0xff8000000c0c7808 */ /* 0x000fe40006800000 */
[----:B------:R-:W-:Y:S02]  /*18660*/  FMNMX.FTZ R0, R229, R0, !PT ;  /* 0x00000000e5007209 */ /* 0x000fe40007810000 */
[----:B------:R-:W-:Y:S02]  /*18670*/  FMNMX.FTZ R135, R9, R135, !PT ;  /* 0x0000008709877209 */ /* 0x000fe40007810000 */
[----:B------:R-:W-:Y:S02]  /*18680*/  FSEL R57, R57, -INF , !P4 ;  /* 0xff80000039397808 */ /* 0x000fe40006000000 */
[----:B------:R-:W-:Y:S02]  /*18690*/  FMNMX.FTZ R135, R12, R135, !PT ;  /* 0x000000870c877209 */ /* 0x000fe40007810000 */
[----:B------:R-:W-:Y:S02]  /*186a0*/  MOV R46, R21 ;  /* 0x00000015002e7202 */ /* 0x000fe40000000f00 */
[----:B------:R-:W-:Y:S02]  /*186b0*/  FMNMX.FTZ R135, R13, R135, !PT ;  /* 0x000000870d877209 */ /* 0x000fe40007810000 */
[----:B------:R-:W-:Y:S02]  /*186c0*/  MOV R42, R38 ;  /* 0x00000026002a7202 */ /* 0x000fe40000000f00 */
[----:B------:R-:W-:Y:S02]  /*186d0*/  FMNMX.FTZ R135, R221, R135, !PT ;  /* 0x00000087dd877209 */ /* 0x000fe40007810000 */
[----:B------:R-:W-:Y:S01]  /*186e0*/  MOV R45, R26 ;  /* 0x0000001a002d7202 */ /* 0x000fe20000000f00 */
[--C-:B-1----:R-:W-:Y:S01]  /*186f0*/  FFMA.FTZ R4, R210, c[0x0][0x23c], -R208.reuse ;  /* 0x00008f00d2047a23 */ /* 0x102fe200000108d0 */
[----:B------:R-:W-:Y:S02]  /*18700*/  FMNMX.FTZ R135, R220, R135, !PT ;  /* 0x00000087dc877209 */ /* 0x000fe40007810000 */
[C---:B------:R-:W-:Y:S01]  /*18710*/  LOP3.LUT P5, RZ, R244.reuse, 0x20, RZ, 0xc0, !PT ;  /* 0x00000020f4ff7812 */ /* 0x040fe200078ac0ff */
[----:B------:R-:W1:Y:S01]  /*18720*/  MUFU.EX2 R233, R4 ;  /* 0x0000000400e97308 */ /* 0x000e620000000800 */
[----:B------:R-:W-:Y:S02]  /*18730*/  FMNMX.FTZ R135, R217, R135, !PT ;  /* 0x00000087d9877209 */ /* 0x000fe40007810000 */
[----:B------:R-:W-:Y:S02]  /*18740*/  LOP3.LUT P4, RZ, R244, 0x10, RZ, 0xc0, !PT ;  /* 0x00000010f4ff7812 */ /* 0x000fe4000788c0ff */
[----:B------:R-:W-:Y:S04]  /*18750*/  FMNMX.FTZ R135, R216, R135, !PT ;  /* 0x00000087d8877209 */ /* 0x000fe80007810000 */
[----:B------:R-:W-:Y:S04]  /*18760*/  FMNMX.FTZ R135, R40, R135, !PT ;  /* 0x0000008728877209 */ /* 0x000fe80007810000 */
[----:B------:R-:W-:Y:S02]  /*18770*/  FMNMX.FTZ R135, R21, R135, !PT ;  /* 0x0000008715877209 */ /* 0x000fe40007810000 */
[----:B--2---:R-:W-:Y:S02]  /*18780*/  FMNMX.FTZ R137, R248, R137, !PT ;  /* 0x00000089f8897209 */ /* 0x004fe40007810000 */
        /* <DEDUP_REMOVED lines=12> */
[----:B-1----:R-:W-:Y:S01]  /*18850*/  F2FP.PACK_AB R141, R233, R214 ;  /* 0x000000d6e98d723e */ /* 0x002fe200000000ff */
[----:B------:R-:W1:Y:S08]  /*18860*/  SHFL.BFLY PT, R5, R135, 0x2, 0x1f ;  /* 0x0c401f0087057f89 */ /* 0x000e7000000e0000 */
[----:B------:R-:W2:Y:S01]  /*18870*/  SHFL.BFLY PT, R11, R137, 0x2, 0x1f ;  /* 0x0c401f00890b7f89 */ /* 0x000ea200000e0000 */
[----:B-1----:R-:W-:Y:S07]  /*18880*/  FMNMX.FTZ R135, R135, R5, !PT ;  /* 0x0000000587877209 */ /* 0x002fee0007810000 */
[----:B------:R-:W1:Y:S01]  /*18890*/  SHFL.BFLY PT, R5, R135, 0x1, 0x1f ;  /* 0x0c201f0087057f89 */ /* 0x000e6200000e0000 */
[----:B--2---:R-:W-:Y:S07]  /*188a0*/  FMNMX.FTZ R137, R137, R11, !PT ;  /* 0x0000000b89897209 */ /* 0x004fee0007810000 */
[----:B------:R-:W2:Y:S01]  /*188b0*/  SHFL.BFLY PT, R7, R137, 0x1, 0x1f ;  /* 0x0c201f0089077f89 */ /* 0x000ea200000e0000 */
[----:B-1----:R-:W-:Y:S04]  /*188c0*/  FMNMX.FTZ R135, R135, R5, !PT ;  /* 0x0000000587877209 */ /* 0x002fe80007810000 */
[----:B------:R-:W-:Y:S02]  /*188d0*/  FSETP.NEU.FTZ.AND P1, PT, R135, -INF , PT ;  /* 0xff8000008700780b */ /* 0x000fe40003f3d000 */
[----:B--2---:R-:W-:Y:S04]  /*188e0*/  FMNMX.FTZ R137, R137, R7, !PT ;  /* 0x0000000789897209 */ /* 0x004fe80007810000 */
[C---:B------:R-:W-:Y:S01]  /*188f0*/  FSETP.NEU.FTZ.AND P3, PT, R137.reuse, -INF , PT ;  /* 0xff8000008900780b */ /* 0x040fe20003f7d000 */
[----:B------:R-:W-:Y:S05]  /*18900*/  FMUL.FTZ R209, R137, c[0x0][0x23c] ;  /* 0x00008f0089d17a20 */ /* 0x000fea0000410000 */
[----:B------:R-:W-:Y:S05]  /*18910*/  FSEL R209, R209, RZ, P3 ;  /* 0x000000ffd1d17208 */ /* 0x000fea0001800000 */
[--C-:B------:R-:W-:Y:S01]  /*18920*/  FFMA.FTZ R2, R138, c[0x0][0x23c], -R209.reuse ;  /* 0x00008f008a027a23 */ /* 0x100fe200000108d1 */
[----:B------:R-:W-:Y:S01]  /*18930*/  FSEL R138, R63, -INF , !P0 ;  /* 0xff8000003f8a7808 */ /* 0x000fe20004000000 */
[----:B------:R-:W-:Y:S02]  /*18940*/  FFMA.FTZ R4, R211, c[0x0][0x23c], -R209 ;  /* 0x00008f00d3047a23 */ /* 0x000fe400000108d1 */
[----:B------:R1:W-:Y:S01]  /*18950*/  MUFU.EX2 R215, R2 ;  /* 0x0000000200d77308 */ /* 0x0003e20000000800 */
[----:B------:R-:W-:Y:S01]  /*18960*/  FMNMX.FTZ R0, R138, R0, !PT ;  /* 0x000000008a007209 */ /* 0x000fe20007810000 */
[----:B------:R-:W-:Y:S05]  /*18970*/  FMUL.FTZ R211, R135, c[0x0][0x23c] ;  /* 0x00008f0087d37a20 */ /* 0x000fea0000410000 */
[----:B------:R-:W-:Y:S03]  /*18980*/  FSEL R211, R211, RZ, P1 ;  /* 0x000000ffd3d37208 */ /* 0x000fe60000800000 */
[----:B------:R2:W-:Y:S02]  /*18990*/  MUFU.EX2 R242, R4 ;  /* 0x0000000400f27308 */ /* 0x0005e40000000800 */
[--C-:B------:R-:W-:Y:S02]  /*189a0*/  FFMA.FTZ R12, R12, c[0x0][0x23c], -R211.reuse ;  /* 0x00008f000c0c7a23 */ /* 0x100fe400000108d3 */
[--C-:B------:R-:W-:Y:S02]  /*189b0*/  FFMA.FTZ R13, R13, c[0x0][0x23c], -R211.reuse ;  /* 0x00008f000d0d7a23 */ /* 0x100fe400000108d3 */
[--C-:B------:R-:W-:Y:S02]  /*189c0*/  FFMA.FTZ R8, R8, c[0x0][0x23c], -R211.reuse ;  /* 0x00008f0008087a23 */ /* 0x100fe400000108d3 */
[----:B------:R-:W-:Y:S02]  /*189d0*/  FFMA.FTZ R9, R9, c[0x0][0x23c], -R211 ;  /* 0x00008f0009097a23 */ /* 0x000fe400000108d3 */
[----:B------:R-:W-:Y:S01]  /*189e0*/  MUFU.EX2 R240, R12 ;  /* 0x0000000c00f07308 */ /* 0x000fe20000000800 */
[--C-:B-1----:R-:W-:Y:S09]  /*189f0*/  FFMA.FTZ R2, R142, c[0x0][0x23c], -R209.reuse ;  /* 0x00008f008e027a23 */ /* 0x102ff200000108d1 */
[----:B------:R1:W-:Y:S01]  /*18a00*/  MUFU.EX2 R60, R2 ;  /* 0x00000002003c7308 */ /* 0x0003e20000000800 */
[----:B--2---:R-:W-:Y:S09]  /*18a10*/  FFMA.FTZ R4, R143, c[0x0][0x23c], -R209 ;  /* 0x00008f008f047a23 */ /* 0x004ff200000108d1 */
[----:B------:R2:W3:Y:S10]  /*18a20*/  MUFU.EX2 R238, R4 ;  /* 0x0000000400ee7308 */ /* 0x0004f40000000800 */
[----:B------:R-:W-:Y:S01]  /*18a30*/  MUFU.EX2 R236, R13 ;  /* 0x0000000d00ec7308 */ /* 0x000fe20000000800 */
[----:B-1----:R-:W1:Y:S09]  /*18a40*/  SHFL.BFLY PT, R2, R0, 0x2, 0x1f ;  /* 0x0c401f0000027f89 */ /* 0x002e7200000e0000 */
[----:B------:R-:W-:Y:S01]  /*18a50*/  MUFU.EX2 R231, R8 ;  /* 0x0000000800e77308 */ /* 0x000fe20000000800 */
[--C-:B--2---:R-:W-:Y:S01]  /*18a60*/  FFMA.FTZ R4, R213, c[0x0][0x23c], -R208.reuse ;  /* 0x00008f00d5047a23 */ /* 0x104fe200000108d0 */
[----:B---3--:R-:W-:Y:S08]  /*18a70*/  F2FP.PACK_AB R142, R238, R242 ;  /* 0x000000f2ee8e723e */ /* 0x008ff000000000ff */
[----:B------:R-:W-:Y:S01]  /*18a80*/  MUFU.EX2 R237, R4 ;  /* 0x0000000400ed7308 */ /* 0x000fe20000000800 */
[----:B-1----:R-:W-:Y:S01]  /*18a90*/  FMNMX.FTZ R0, R0, R2, !PT ;  /* 0x0000000200007209 */ /* 0x002fe20007810000 */
[----:B------:R-:W-:Y:S08]  /*18aa0*/  FFMA.FTZ R2, R212, c[0x0][0x23c], -R208 ;  /* 0x00008f00d4027a23 */ /* 0x000ff000000108d0 */
[----:B------:R-:W-:Y:S10]  /*18ab0*/  MUFU.EX2 R232, R9 ;  /* 0x0000000900e87308 */ /* 0x000ff40000000800 */
[----:B------:R1:W2:Y:S02]  /*18ac0*/  MUFU.EX2 R241, R2 ;  /* 0x0000000200f17308 */ /* 0x0002a40000000800 */
[----:B-1----:R-:W1:Y:S01]  /*18ad0*/  SHFL.BFLY PT, R2, R0, 0x1, 0x1f ;  /* 0x0c201f0000027f89 */ /* 0x002e6200000e0000 */
[----:B--2---:R-:W-:Y:S02]  /*18ae0*/  F2FP.PACK_AB R143, R237, R241 ;  /* 0x000000f1ed8f723e */ /* 0x004fe400000000ff */
[----:B-1----:R-:W-:Y:S02]  /*18af0*/  FMNMX.FTZ R134, R0, R2, !PT ;  /* 0x0000000200867209 */ /* 0x002fe40007810000 */
[----:B------:R-:W-:Y:S02]  /*18b00*/  FSEL R0, R137, RZ, P3 ;  /* 0x000000ff89007208 */ /* 0x000fe40001800000 */
[C---:B------:R-:W-:Y:S01]  /*18b10*/  FSETP.NEU.FTZ.AND P0, PT, R134.reuse, -INF , PT ;  /* 0xff8000008600780b */ /* 0x040fe20003f1d000 */
[----:B------:R-:W-:Y:S02]  /*18b20*/  FMUL.FTZ R210, R134, c[0x0][0x23c] ;  /* 0x00008f0086d27a20 */ /* 0x000fe40000410000 */
[----:B------:R-:W-:Y:S03]  /*18b30*/  FADD.FTZ R0, -R0, R3 ;  /* 0x0000000300007221 */ /* 0x000fe60000010100 */
[----:B------:R-:W-:Y:S01]  /*18b40*/  FSEL R210, R210, RZ, P0 ;  /* 0x000000ffd2d27208 */ /* 0x000fe20000000000 */
[----:B------:R-:W-:Y:S04]  /*18b50*/  FMUL.FTZ R0, R0, c[0x0][0x23c] ;  /* 0x00008f0000007a20 */ /* 0x000fe80000410000 */
[--C-:B------:R-:W-:Y:S01]  /*18b60*/  FFMA.FTZ R2, R20, c[0x0][0x23c], -R210.reuse ;  /* 0x00008f0014027a23 */ /* 0x100fe200000108d2 */
[----:B------:R-:W1:Y:S01]  /*18b70*/  MUFU.EX2 R132, R0 ;  /* 0x0000000000847308 */ /* 0x000e620000000800 */
[----:B------:R-:W2:Y:S01]  /*18b80*/  LDSM.16.MT88.4 R20, [R225+0xc000] ;  /* 0x00c00000e114783b */ /* 0x000ea20000004200 */
[----:B------:R-:W-:Y:S08]  /*18b90*/  FFMA.FTZ R10, R10, c[0x0][0x23c], -R210 ;  /* 0x00008f000a0a7a23 */ /* 0x000ff000000108d2 */
[----:B------:R3:W-:Y:S10]  /*18ba0*/  MUFU.EX2 R213, R2 ;  /* 0x0000000200d57308 */ /* 0x0007f40000000800 */
[----:B------:R-:W-:Y:S01]  /*18bb0*/  MUFU.EX2 R212, R10 ;  /* 0x0000000a00d47308 */ /* 0x000fe20000000800 */
[C---:B-1----:R-:W-:Y:S02]  /*18bc0*/  FMUL.FTZ R4, R132.reuse, R148 ;  /* 0x0000009484047220 */ /* 0x042fe40000410000 */
[C---:B------:R-:W-:Y:S02]  /*18bd0*/  FMUL.FTZ R5, R132.reuse, R149 ;  /* 0x0000009584057220 */ /* 0x040fe40000410000 */
[C---:B------:R-:W-:Y:S02]  /*18be0*/  FMUL.FTZ R16, R132.reuse, R152 ;  /* 0x0000009884107220 */ /* 0x040fe40000410000 */
[----:B------:R-:W-:Y:S02]  /*18bf0*/  FMUL.FTZ R17, R132, R153 ;  /* 0x0000009984117220 */ /* 0x000fe40000410000 */
[----:B------:R-:W-:Y:S01]  /*18c00*/  IMAD.MOV.U32 R152, RZ, RZ, R45 ;  /* 0x000000ffff987224 */ /* 0x000fe200078e002d */
[----:B---3--:R-:W-:Y:S01]  /*18c10*/  FSEL R2, R136, RZ, P2 ;  /* 0x000000ff88027208 */ /* 0x008fe20001000000 */
[----:B------:R-:W-:Y:S02]  /*18c20*/  IMAD.MOV.U32 R153, RZ, RZ, R56 ;  /* 0x000000ffff997224 */ /* 0x000fe400078e0038 */
[----:B------:R-:W-:Y:S02]  /*18c30*/  FMUL.FTZ R68, R132, R68 ;  /* 0x0000004484447220 */ /* 0x000fe40000410000 */
[----:B------:R-:W-:Y:S01]  /*18c40*/  FADD.FTZ R0, -R2, R133 ;  /* 0x0000008502007221 */ /* 0x000fe20000010100 */
[----:B------:R-:W-:Y:S01]  /*18c50*/  FSEL R2, R135, RZ, P1 ;  /* 0x000000ff87027208 */ /* 0x000fe20000800000 */
[----:B------:R-:W-:Y:S02]  /*18c60*/  FMUL.FTZ R69, R132, R69 ;  /* 0x0000004584457220 */ /* 0x000fe40000410000 */
[----:B------:R-:W-:Y:S02]  /*18c70*/  FMUL.FTZ R0, R0, c[0x0][0x23c] ;  /* 0x00008f0000007a20 */ /* 0x000fe40000410000 */
[C---:B------:R-:W-:Y:S02]  /*18c80*/  FMUL.FTZ R80, R132.reuse, R80 ;  /* 0x0000005084507220 */ /* 0x040fe40000410000 */
[----:B------:R1:W3:Y:S01]  /*18c90*/  MUFU.EX2 R3, R0 ;  /* 0x0000000000037308 */ /* 0x0002e20000000800 */
        /* <DEDUP_REMOVED lines=12> */
[----:B-1----:R-:W-:Y:S01]  /*18d60*/  FADD.FTZ R0, -R2, R139 ;  /* 0x0000008b02007221 */ /* 0x002fe20000010100 */
[----:B------:R-:W-:Y:S01]  /*18d70*/  FSEL R2, R134, RZ, P0 ;  /* 0x000000ff86027208 */ /* 0x000fe20000000000 */
[C---:B---3--:R-:W-:Y:S01]  /*18d80*/  FMUL.FTZ R6, R3.reuse, R150 ;  /* 0x0000009603067220 */ /* 0x048fe20000410000 */
[----:B------:R-:W-:Y:S01]  /*18d90*/  PLOP3.LUT P0, PT, PT, PT, UP0, 0x80, 0x0 ;  /* 0x000000000000781c */ /* 0x000fe20003f0f008 */
[----:B------:R-:W-:Y:S02]  /*18da0*/  FMUL.FTZ R0, R0, c[0x0][0x23c] ;  /* 0x00008f0000007a20 */ /* 0x000fe40000410000 */
[C---:B------:R-:W-:Y:S02]  /*18db0*/  FMUL.FTZ R7, R3.reuse, R151 ;  /* 0x0000009703077220 */ /* 0x040fe40000410000 */
[----:B------:R1:W3:Y:S01]  /*18dc0*/  MUFU.EX2 R133, R0 ;  /* 0x0000000000857308 */ /* 0x0002e20000000800 */
[C---:B------:R-:W-:Y:S01]  /*18dd0*/  FMUL.FTZ R18, R3.reuse, R154 ;  /* 0x0000009a03127220 */ /* 0x040fe20000410000 */
[----:B------:R-:W-:Y:S01]  /*18de0*/  LDSM.16.MT88.4 R148, [R227+0xc000] ;  /* 0x00c00000e394783b */ /* 0x000fe20000004200 */
[C---:B------:R-:W-:Y:S02]  /*18df0*/  FMUL.FTZ R19, R3.reuse, R155 ;  /* 0x0000009b03137220 */ /* 0x040fe40000410000 */
[----:B------:R-:W-:Y:S02]  /*18e00*/  IMAD.MOV.U32 R139, RZ, RZ, R55 ;  /* 0x000000ffff8b7224 */ /* 0x000fe400078e0037 */
[----:B------:R-:W-:Y:S02]  /*18e10*/  IMAD.MOV.U32 R154, RZ, RZ, R61 ;  /* 0x000000ffff9a7224 */ /* 0x000fe400078e003d */
        /* <DEDUP_REMOVED lines=9> */
[----:B------:R-:W-:Y:S01]  /*18eb0*/  F2FP.PACK_AB R140, R60, R215 ;  /* 0x000000d73c8c723e */ /* 0x000fe200000000ff */
[----:B------:R-:W-:Y:S02]  /*18ec0*/  FFMA.FTZ R2, R32, c[0x0][0x23c], -R210 ;  /* 0x00008f0020027a23 */ /* 0x000fe400000108d2 */
[----:B------:R-:W-:Y:S02]  /*18ed0*/  FMUL.FTZ R0, R0, c[0x0][0x23c] ;  /* 0x00008f0000007a20 */ /* 0x000fe40000410000 */
[----:B------:R1:W-:Y:S01]  /*18ee0*/  MUFU.EX2 R239, R2 ;  /* 0x0000000200ef7308 */ /* 0x0003e20000000800 */
[C---:B---3--:R-:W-:Y:S01]  /*18ef0*/  FMUL.FTZ R24, R133.reuse, R160 ;  /* 0x000000a085187220 */ /* 0x048fe20000410000 */
[-C--:B--2---:R-:W-:Y:S01]  /*18f00*/  HMMA.16816.F32 R4, R140, R20.reuse, R4 ;  /* 0x000000148c04723c */ /* 0x084fe20000001804 */
[----:B------:R-:W-:Y:S01]  /*18f10*/  MOV R160, R57 ;  /* 0x0000003900a07202 */ /* 0x000fe20000000f00 */
[----:B------:R-:W-:Y:S02]  /*18f20*/  IMAD.MOV.U32 R57, RZ, RZ, R40 ;  /* 0x000000ffff397224 */ /* 0x000fe400078e0028 */
[----:B------:R-:W-:Y:S02]  /*18f30*/  IMAD.MOV.U32 R40, RZ, RZ, R36 ;  /* 0x000000ffff287224 */ /* 0x000fe400078e0024 */
[----:B------:R-:W2:Y:S01]  /*18f40*/  LDSM.16.MT88.4 R36, [R226+0xc000] ;  /* 0x00c00000e224783b */ /* 0x000ea20000004200 */
[C---:B------:R-:W-:Y:S01]  /*18f50*/  FMUL.FTZ R8, R133.reuse, R144 ;  /* 0x0000009085087220 */ /* 0x040fe20000410000 */
[----:B------:R-:W3:Y:S01]  /*18f60*/  MUFU.EX2 R0, R0 ;  /* 0x0000000000007308 */ /* 0x000ee20000000800 */
[----:B------:R-:W-:Y:S03]  /*18f70*/  FMUL.FTZ R9, R133, R145 ;  /* 0x0000009185097220 */ /* 0x000fe60000410000 */
[----:B------:R-:W-:Y:S01]  /*18f80*/  F2FP.PACK_AB R145, R213, R212 ;  /* 0x000000d4d591723e */ /* 0x000fe200000000ff */
[C---:B------:R-:W-:Y:S01]  /*18f90*/  FMUL.FTZ R12, R133.reuse, R156 ;  /* 0x0000009c850c7220 */ /* 0x040fe20000410000 */
[----:B------:R-:W-:Y:S01]  /*18fa0*/  F2FP.PACK_AB R144, R232, R231 ;  /* 0x000000e7e890723e */ /* 0x000fe200000000ff */
[C---:B------:R-:W-:Y:S02]  /*18fb0*/  FMUL.FTZ R13, R133.reuse, R157 ;  /* 0x0000009d850d7220 */ /* 0x040fe40000410000 */
[C---:B------:R-:W-:Y:S02]  /*18fc0*/  FMUL.FTZ R25, R133.reuse, R161 ;  /* 0x000000a185197220 */ /* 0x040fe40000410000 */
[C---:B------:R-:W-:Y:S01]  /*18fd0*/  FMUL.FTZ R28, R133.reuse, R172 ;  /* 0x000000ac851c7220 */ /* 0x040fe20000410000 */
[----:B------:R-:W-:Y:S01]  /*18fe0*/  MOV R172, R29 ;  /* 0x0000001d00ac7202 */ /* 0x000fe20000000f00 */
[----:B------:R-:W-:Y:S02]  /*18ff0*/  FMUL.FTZ R29, R133, R173 ;  /* 0x000000ad851d7220 */ /* 0x000fe40000410000 */
[----:B-1----:R-:W-:Y:S02]  /*19000*/  FFMA.FTZ R2, R15, c[0x0][0x23c], -R210 ;  /* 0x00008f000f027a23 */ /* 0x002fe400000108d2 */
[----:B------:R-:W-:Y:S02]  /*19010*/  IMAD.MOV.U32 R173, RZ, RZ, R30 ;  /* 0x000000ffffad7224 */ /* 0x000fe400078e001e */
[----:B------:R-:W1:Y:S01]  /*19020*/  MUFU.EX2 R235, R2 ;  /* 0x0000000200eb7308 */ /* 0x000e620000000800 */
[----:B------:R-:W-:Y:S02]  /*19030*/  FMUL.FTZ R32, R132, R168 ;  /* 0x000000a884207220 */ /* 0x000fe40000410000 */
[----:B------:R-:W-:Y:S02]  /*19040*/  IMAD.MOV.U32 R168, RZ, RZ, R33 ;  /* 0x000000ffffa87224 */ /* 0x000fe400078e0021 */
[----:B---3--:R-:W-:Y:S01]  /*19050*/  FMUL.FTZ R10, R0, R146 ;  /* 0x00000092000a7220 */ /* 0x008fe20000410000 */
[----:B------:R-:W-:Y:S01]  /*19060*/  F2FP.PACK_AB R146, R236, R240 ;  /* 0x000000f0ec92723e */ /* 0x000fe200000000ff */
[C---:B------:R-:W-:Y:S02]  /*19070*/  FMUL.FTZ R11, R0.reuse, R147 ;  /* 0x00000093000b7220 */ /* 0x040fe40000410000 */
[C---:B------:R-:W-:Y:S02]  /*19080*/  FMUL.FTZ R14, R0.reuse, R158 ;  /* 0x0000009e000e7220 */ /* 0x040fe40000410000 */
[C---:B------:R-:W-:Y:S01]  /*19090*/  FMUL.FTZ R15, R0.reuse, R159 ;  /* 0x0000009f000f7220 */ /* 0x040fe20000410000 */
[----:B------:R-:W-:Y:S01]  /*190a0*/  MOV R159, R57 ;  /* 0x00000039009f7202 */ /* 0x000fe20000000f00 */
[C---:B------:R-:W-:Y:S02]  /*190b0*/  FMUL.FTZ R26, R0.reuse, R162 ;  /* 0x000000a2001a7220 */ /* 0x040fe40000410000 */
[C---:B------:R-:W-:Y:S01]  /*190c0*/  FMUL.FTZ R27, R0.reuse, R163 ;  /* 0x000000a3001b7220 */ /* 0x040fe20000410000 */
[----:B------:R-:W-:Y:S01]  /*190d0*/  MOV R163, R44 ;  /* 0x0000002c00a37202 */ /* 0x000fe20000000f00 */
[C---:B------:R-:W-:Y:S02]  /*190e0*/  FMUL.FTZ R30, R0.reuse, R174 ;  /* 0x000000ae001e7220 */ /* 0x040fe40000410000 */
[----:B------:R-:W-:Y:S02]  /*190f0*/  IMAD.MOV.U32 R174, RZ, RZ, R31 ;  /* 0x000000ffffae7224 */ /* 0x000fe400078e001f */
[----:B------:R-:W-:Y:S01]  /*19100*/  FMUL.FTZ R31, R0, R175 ;  /* 0x000000af001f7220 */ /* 0x000fe20000410000 */
[----:B------:R-:W-:Y:S01]  /*19110*/  MOV R175, R47 ;  /* 0x0000002f00af7202 */ /* 0x000fe20000000f00 */
[----:B------:R-:W-:Y:S01]  /*19120*/  FMUL.FTZ R33, R132, R169 ;  /* 0x000000a984217220 */ /* 0x000fe20000410000 */
[----:B-1----:R-:W-:Y:S01]  /*19130*/  F2FP.PACK_AB R147, R235, R239 ;  /* 0x000000efeb93723e */ /* 0x002fe200000000ff */
[----:B------:R-:W-:Y:S02]  /*19140*/  IMAD.MOV.U32 R158, RZ, RZ, R60 ;  /* 0x000000ffff9e7224 */ /* 0x000fe400078e003c */
[--C-:B------:R-:W-:Y:S02]  /*19150*/  FFMA.FTZ R153, R153, c[0x0][0x23c], -R208.reuse ;  /* 0x00008f0099997a23 */ /* 0x100fe400000108d0 */
[----:B------:R-:W-:Y:S02]  /*19160*/  FFMA.FTZ R152, R152, c[0x0][0x23c], -R208 ;  /* 0x00008f0098987a23 */ /* 0x000fe400000108d0 */
[C---:B------:R-:W-:Y:S01]  /*19170*/  HMMA.16816.F32 R8, R144.reuse, R20, R8 ;  /* 0x000000149008723c */ /* 0x040fe20000001808 */
[C---:B------:R-:W-:Y:S02]  /*19180*/  FMUL.FTZ R44, R133.reuse, R188 ;  /* 0x000000bc852c7220 */ /* 0x040fe40000410000 */
[C---:B------:R-:W-:Y:S02]  /*19190*/  FMUL.FTZ R45, R133.reuse, R189 ;  /* 0x000000bd852d7220 */ /* 0x040fe40000410000 */
[----:B------:R-:W-:Y:S02]  /*191a0*/  FMUL.FTZ R47, R0, R191 ;  /* 0x000000bf002f7220 */ /* 0x000fe40000410000 */
[C---:B------:R-:W-:Y:S01]  /*191b0*/  FMUL.FTZ R20, R132.reuse, R164 ;  /* 0x000000a484147220 */ /* 0x040fe20000410000 */
[-C--:B------:R-:W-:Y:S01]  /*191c0*/  HMMA.16816.F32 R12, R144, R22.reuse, R12 ;  /* 0x00000016900c723c */ /* 0x080fe2000000180c */
[C---:B------:R-:W-:Y:S03]  /*191d0*/  FMUL.FTZ R21, R132.reuse, R165 ;  /* 0x000000a584157220 */ /* 0x040fe60000410000 */
[----:B------:R-:W-:Y:S01]  /*191e0*/  IMAD.MOV.U32 R157, RZ, RZ, R49 ;  /* 0x000000ffff9d7224 */ /* 0x000fe200078e0031 */
[----:B------:R-:W-:Y:S01]  /*191f0*/  MOV R165, R41 ;  /* 0x0000002900a57202 */ /* 0x000fe20000000f00 */
[----:B------:R-:W-:Y:S02]  /*19200*/  FMUL.FTZ R41, R133, R177 ;  /* 0x000000b185297220 */ /* 0x000fe40000410000 */
[C---:B------:R-:W-:Y:S01]  /*19210*/  HMMA.16816.F32 R16, R140.reuse, R22, R16 ;  /* 0x000000168c10723c */ /* 0x040fe20000001810 */
[----:B------:R-:W-:Y:S03]  /*19220*/  IMAD.MOV.U32 R169, RZ, RZ, R34 ;  /* 0x000000ffffa97224 */ /* 0x000fe600078e0022 */
[C---:B------:R-:W-:Y:S01]  /*19230*/  FMUL.FTZ R34, R3.reuse, R170 ;  /* 0x000000aa03227220 */ /* 0x040fe20000410000 */
[----:B------:R-:W-:Y:S01]  /*19240*/  MOV R170, R35 ;  /* 0x0000002300aa7202 */ /* 0x000fe20000000f00 */
[C---:B------:R-:W-:Y:S02]  /*19250*/  FMUL.FTZ R35, R3.reuse, R171 ;  /* 0x000000ab03237220 */ /* 0x040fe40000410000 */
[C---:B------:R-:W-:Y:S01]  /*19260*/  FMUL.FTZ R22, R3.reuse, R166 ;  /* 0x000000a603167220 */ /* 0x040fe20000410000 */
[----:B------:R-:W-:Y:S03]  /*19270*/  MOV R166, R64 ;  /* 0x0000004000a67202 */ /* 0x000fe60000000f00 */
[----:B------:R-:W-:Y:S01]  /*19280*/  FMUL.FTZ R23, R3, R167 ;  /* 0x000000a703177220 */ /* 0x000fe20000410000 */
[----:B------:R-:W-:Y:S01]  /*19290*/  MOV R167, R53 ;  /* 0x0000003500a77202 */ /* 0x000fe20000000f00 */
[----:B------:R-:W-:Y:S02]  /*192a0*/  FFMA.FTZ R157, R157, c[0x0][0x23c], -R209 ;  /* 0x00008f009d9d7a23 */ /* 0x000fe400000108d1 */
[----:B------:R-:W-:Y:S02]  /*192b0*/  FMUL.FTZ R49, R132, R185 ;  /* 0x000000b984317220 */ /* 0x000fe40000410000 */
[C---:B------:R-:W-:Y:S01]  /*192c0*/  FMUL.FTZ R56, R133.reuse, R192 ;  /* 0x000000c085387220 */ /* 0x040fe20000410000 */
[-C--:B--2---:R-:W-:Y:S01]  /*192d0*/  HMMA.16816.F32 R20, R140, R36.reuse, R20 ;  /* 0x000000248c14723c */ /* 0x084fe20000001814 */
[C---:B------:R-:W-:Y:S02]  /*192e0*/  FMUL.FTZ R57, R133.reuse, R193 ;  /* 0x000000c185397220 */ /* 0x040fe40000410000 */
[----:B------:R-:W-:Y:S01]  /*192f0*/  MUFU.EX2 R193, R152 ;  /* 0x0000009800c17308 */ /* 0x000fe20000000800 */
[C---:B------:R-:W-:Y:S02]  /*19300*/  FMUL.FTZ R58, R0.reuse, R194 ;  /* 0x000000c2003a7220 */ /* 0x040fe40000410000 */
[C---:B------:R-:W-:Y:S02]  /*19310*/  FMUL.FTZ R59, R0.reuse, R195 ;  /* 0x000000c3003b7220 */ /* 0x040fe40000410000 */
[C---:B------:R-:W-:Y:S01]  /*19320*/  HMMA.16816.F32 R24, R144.reuse, R36, R24 ;  /* 0x000000249018723c */ /* 0x040fe20000001818 */
[C---:B------:R-:W-:Y:S03]  /*19330*/  FMUL.FTZ R60, R133.reuse, R204 ;  /* 0x000000cc853c7220 */ /* 0x040fe60000410000 */
[----:B------:R-:W-:Y:S02]  /*19340*/  FMUL.FTZ R61, R133, R205 ;  /* 0x000000cd853d7220 */ /* 0x000fe40000410000 */
[----:B------:R-:W-:Y:S02]  /*19350*/  FMUL.FTZ R62, R0, R206 ;  /* 0x000000ce003e7220 */ /* 0x000fe40000410000 */
[-C--:B------:R-:W-:Y:S01]  /*19360*/  HMMA.16816.F32 R28, R144, R38.reuse, R28 ;  /* 0x00000026901c723c */ /* 0x080fe2000000181c */
[C---:B------:R-:W-:Y:S03]  /*19370*/  FMUL.FTZ R37, R132.reuse, R181 ;  /* 0x000000b584257220 */ /* 0x040fe60000410000 */
[----:B------:R-:W-:Y:S02]  /*19380*/  IMAD.MOV.U32 R181, RZ, RZ, R54 ;  /* 0x000000ffffb57224 */ /* 0x000fe400078e0036 */
[----:B------:R-:W-:Y:S01]  /*19390*/  FMUL.FTZ R36, R132, R180 ;  /* 0x000000b484247220 */ /* 0x000fe20000410000 */
[----:B------:R-:W-:Y:S01]  /*193a0*/  MOV R180, R65 ;  /* 0x0000004100b47202 */ /* 0x000fe20000000f00 */
[C---:B------:R-:W-:Y:S01]  /*193b0*/  HMMA.16816.F32 R32, R140.reuse, R38, R32 ;  /* 0x000000268c20723c */ /* 0x040fe20000001820 */
[----:B------:R-:W-:Y:S03]  /*193c0*/  IMAD.MOV.U32 R2, RZ, RZ, R48 ;  /* 0x000000ffff027224 */ /* 0x000fe600078e0030 */
[----:B------:R-:W-:Y:S02]  /*193d0*/  IMAD.MOV.U32 R162, RZ, RZ, R43 ;  /* 0x000000ffffa27224 */ /* 0x000fe400078e002b */
[----:B------:R-:W-:Y:S02]  /*193e0*/  FFMA.FTZ R2, R2, c[0x0][0x23c], -R209 ;  /* 0x00008f0002027a23 */ /* 0x000fe400000108d1 */
[C---:B------:R-:W-:Y:S04]  /*193f0*/  FMUL.FTZ R38, R3.reuse, R182 ;  /* 0x000000b603267220 */ /* 0x040fe80000410000 */
[----:B------:R-:W-:Y:S02]  /*19400*/  IMAD.MOV.U32 R182, RZ, RZ, R52 ;  /* 0x000000ffffb67224 */ /* 0x000fe400078e0034 */
[----:B------:R-:W1:Y:S01]  /*19410*/  LDSM.16.MT88.4 R52, [R228+0xc000] ;  /* 0x00c00000e434783b */ /* 0x000e620000004200 */
[C---:B------:R-:W-:Y:S02]  /*19420*/  FMUL.FTZ R39, R3.reuse, R183 ;  /* 0x000000b703277220 */ /* 0x040fe40000410000 */
[----:B------:R-:W-:Y:S02]  /*19430*/  IMAD.MOV.U32 R183, RZ, RZ, R51 ;  /* 0x000000ffffb77224 */ /* 0x000fe400078e0033 */
[----:B------:R-:W-:Y:S02]  /*19440*/  FMUL.FTZ R43, R0, R179 ;  /* 0x000000b3002b7220 */ /* 0x000fe40000410000 */
[----:B------:R-:W-:Y:S01]  /*19450*/  IMAD.MOV.U32 R177, RZ, RZ, R183 ;  /* 0x000000ffffb17224 */ /* 0x000fe200078e00b7 */
[----:B------:R-:W-:Y:S01]  /*19460*/  MOV R183, R181 ;  /* 0x000000b500b77202 */ /* 0x000fe20000000f00 */
[----:B------:R-:W-:Y:S01]  /*19470*/  FMUL.FTZ R48, R132, R184 ;  /* 0x000000b884307220 */ /* 0x000fe20000410000 */
[----:B------:R-:W-:Y:S01]  /*19480*/  MOV R181, R170 ;  /* 0x000000aa00b57202 */ /* 0x000fe20000000f00 */
[----:B------:R-:W-:Y:S01]  /*19490*/  IMAD.MOV.U32 R170, RZ, RZ, R168 ;  /* 0x000000ffffaa7224 */ /* 0x000fe200078e00a8 */
[----:B------:R-:W-:Y:S01]  /*194a0*/  MOV R179, R177 ;  /* 0x000000b100b37202 */ /* 0x000fe20000000f00 */
[----:B------:R2:W-:Y:S01]  /*194b0*/  MUFU.EX2 R168, R2 ;  /* 0x0000000200a87308 */ /* 0x0005e20000000800 */
[C---:B------:R-:W-:Y:S02]  /*194c0*/  FMUL.FTZ R51, R3.reuse, R187 ;  /* 0x000000bb03337220 */ /* 0x040fe40000410000 */
[----:B------:R-:W-:Y:S02]  /*194d0*/  FMUL.FTZ R63, R0, R207 ;  /* 0x000000cf003f7220 */ /* 0x000fe40000410000 */
[----:B------:R-:W-:Y:S02]  /*194e0*/  IMAD.MOV.U32 R156, RZ, RZ, R67 ;  /* 0x000000ffff9c7224 */ /* 0x000fe400078e0043 */
        /* <DEDUP_REMOVED lines=9> */
[C---:B------:R-:W-:Y:S01]  /*19580*/  FMUL.FTZ R78, R0.reuse, R78 ;  /* 0x0000004e004e7220 */ /* 0x040fe20000410000 */
[-C--:B-1----:R-:W-:Y:S01]  /*19590*/  HMMA.16816.F32 R36, R140, R52.reuse, R36 ;  /* 0x000000348c24723c */ /* 0x082fe20000001824 */
[----:B------:R-:W-:Y:S02]  /*195a0*/  IMAD.MOV.U32 R161, RZ, RZ, R42 ;  /* 0x000000ffffa17224 */ /* 0x000fe400078e002a */
[C---:B------:R-:W-:Y:S02]  /*195b0*/  FMUL.FTZ R42, R0.reuse, R178 ;  /* 0x000000b2002a7220 */ /* 0x040fe40000410000 */
[----:B------:R-:W-:Y:S02]  /*195c0*/  IMAD.MOV.U32 R155, RZ, RZ, R40 ;  /* 0x000000ffff9b7224 */ /* 0x000fe400078e0028 */
[----:B------:R-:W-:Y:S01]  /*195d0*/  FMUL.FTZ R40, R133, R176 ;  /* 0x000000b085287220 */ /* 0x000fe20000410000 */
[----:B------:R-:W-:Y:S01]  /*195e0*/  MOV R176, R50 ;  /* 0x0000003200b07202 */ /* 0x000fe20000000f00 */
[----:B------:R-:W-:Y:S03]  /*195f0*/  FMUL.FTZ R50, R3, R186 ;  /* 0x000000ba03327220 */ /* 0x000fe60000410000 */
[C---:B------:R-:W-:Y:S01]  /*19600*/  FMUL.FTZ R79, R0.reuse, R79 ;  /* 0x0000004f004f7220 */ /* 0x040fe20000410000 */
[----:B------:R-:W-:Y:S01]  /*19610*/  MOV R178, R176 ;  /* 0x000000b000b27202 */ /* 0x000fe20000000f00 */
[C---:B------:R-:W-:Y:S01]  /*19620*/  HMMA.16816.F32 R40, R144.reuse, R52, R40 ;  /* 0x000000349028723c */ /* 0x040fe20000001828 */
[----:B------:R-:W-:Y:S02]  /*19630*/  IMAD.MOV.U32 R171, RZ, RZ, R46 ;  /* 0x000000ffffab7224 */ /* 0x000fe400078e002e */
[----:B------:R-:W-:Y:S02]  /*19640*/  FMUL.FTZ R46, R0, R190 ;  /* 0x000000be002e7220 */ /* 0x000fe40000410000 */
[----:B------:R-:W-:Y:S02]  /*19650*/  FMUL.FTZ R88, R133, R88 ;  /* 0x0000005885587220 */ /* 0x000fe40000410000 */
[C---:B------:R-:W-:Y:S02]  /*19660*/  FMUL.FTZ R52, R132.reuse, R196 ;  /* 0x000000c484347220 */ /* 0x040fe40000410000 */
[----:B------:R-:W-:Y:S01]  /*19670*/  FMUL.FTZ R53, R132, R197 ;  /* 0x000000c584357220 */ /* 0x000fe20000410000 */
[-C--:B------:R-:W-:Y:S02]  /*19680*/  HMMA.16816.F32 R44, R144, R54.reuse, R44 ;  /* 0x00000036902c723c */ /* 0x080fe4000000182c */
[----:B------:R-:W-:Y:S02]  /*19690*/  IMAD.MOV.U32 R176, RZ, RZ, R182 ;  /* 0x000000ffffb07224 */ /* 0x000fe400078e00b6 */
[----:B------:R-:W-:Y:S02]  /*196a0*/  IMAD.MOV.U32 R182, RZ, RZ, R180 ;  /* 0x000000ffffb67224 */ /* 0x000fe400078e00b4 */
[----:B------:R-:W-:Y:S02]  /*196b0*/  IMAD.MOV.U32 R180, RZ, RZ, R171 ;  /* 0x000000ffffb47224 */ /* 0x000fe400078e00ab */
[C---:B------:R-:W-:Y:S01]  /*196c0*/  HMMA.16816.F32 R48, R140.reuse, R54, R48 ;  /* 0x000000368c30723c */ /* 0x040fe20000001830 */
[----:B------:R-:W-:Y:S03]  /*196d0*/  IMAD.MOV.U32 R171, RZ, RZ, R169 ;  /* 0x000000ffffab7224 */ /* 0x000fe600078e00a9 */
[----:B------:R-:W-:Y:S01]  /*196e0*/  MOV R169, R175 ;  /* 0x000000af00a97202 */ /* 0x000fe20000000f00 */
[----:B------:R-:W-:Y:S02]  /*196f0*/  IMAD.MOV.U32 R175, RZ, RZ, R174 ;  /* 0x000000ffffaf7224 */ /* 0x000fe400078e00ae */
[----:B------:R-:W-:Y:S01]  /*19700*/  IMAD.MOV.U32 R174, RZ, RZ, R173 ;  /* 0x000000ffffae7224 */ /* 0x000fe200078e00ad */
[----:B------:R-:W-:Y:S01]  /*19710*/  MOV R173, R172 ;  /* 0x000000ac00ad7202 */ /* 0x000fe20000000f00 */
[----:B------:R-:W-:Y:S03]  /*19720*/  IMAD.MOV.U32 R172, RZ, RZ, R160 ;  /* 0x000000ffffac7224 */ /* 0x000fe600078e00a0 */
[----:B------:R-:W-:Y:S02]  /*19730*/  IMAD.MOV.U32 R160, RZ, RZ, R129 ;  /* 0x000000ffffa07224 */ /* 0x000fe400078e0081 */
[----:B------:R-:W3:Y:S01]  /*19740*/  LDL.LU R129, [R1+0xb8] ;  /* 0x0000b80001817983 */ /* 0x000ee20000300800 */
[----:B--2---:R-:W-:Y:S02]  /*19750*/  FFMA.FTZ R2, R178, c[0x0][0x23c], -R209 ;  /* 0x00008f00b2027a23 */ /* 0x004fe400000108d1 */
        /* <DEDUP_REMOVED lines=10> */
[----:B------:R-:W-:Y:S01]  /*19800*/  MOV R175, R174 ;  /* 0x000000ae00af7202 */ /* 0x000fe20000000f00 */
[----:B------:R-:W-:Y:S02]  /*19810*/  IMAD.MOV.U32 R174, RZ, RZ, R173 ;  /* 0x000000ffffae7224 */ /* 0x000fe400078e00ad */
[----:B------:R-:W-:Y:S01]  /*19820*/  IMAD.MOV.U32 R173, RZ, RZ, R172 ;  /* 0x000000ffffad7224 */ /* 0x000fe200078e00ac */
[----:B------:R-:W-:Y:S01]  /*19830*/  MOV R172, R160 ;  /* 0x000000a000ac7202 */ /* 0x000fe20000000f00 */
[----:B------:R-:W-:Y:S02]  /*19840*/  IMAD.MOV.U32 R160, RZ, RZ, R154 ;  /* 0x000000ffffa07224 */ /* 0x000fe400078e009a */
[----:B------:R-:W-:Y:S02]  /*19850*/  IMAD.MOV.U32 R154, RZ, RZ, R130 ;  /* 0x000000ffff9a7224 */ /* 0x000fe400078e0082 */
[----:B------:R-:W2:Y:S01]  /*19860*/  LDL.LU R130, [R1+0xb4] ;  /* 0x0000b40001827983 */ /* 0x000ea20000300800 */
[----:B------:R-:W-:Y:S01]  /*19870*/  IMAD.MOV.U32 R178, RZ, RZ, R183 ;  /* 0x000000ffffb27224 */ /* 0x000fe200078e00b7 */
[----:B------:R-:W-:Y:S01]  /*19880*/  MOV R183, R181 ;  /* 0x000000b500b77202 */ /* 0x000fe20000000f00 */
[----:B------:R-:W-:Y:S01]  /*19890*/  IMAD.MOV.U32 R181, RZ, RZ, R171 ;  /* 0x000000ffffb57224 */ /* 0x000fe200078e00ab */
[----:B------:R-:W-:Y:S01]  /*198a0*/  MOV R171, R169 ;  /* 0x000000a900ab7202 */ /* 0x000fe20000000f00 */
[----:B------:R-:W-:Y:S02]  /*198b0*/  IMAD.MOV.U32 R169, RZ, RZ, R174 ;  /* 0x000000ffffa97224 */ /* 0x000fe400078e00ae */
[----:B------:R-:W-:Y:S02]  /*198c0*/  IMAD.MOV.U32 R174, RZ, RZ, R172 ;  /* 0x000000ffffae7224 */ /* 0x000fe400078e00ac */
[----:B------:R-:W-:Y:S01]  /*198d0*/  IMAD.MOV.U32 R172, RZ, RZ, R160 ;  /* 0x000000ffffac7224 */ /* 0x000fe200078e00a0 */
[----:B------:R-:W-:Y:S01]  /*198e0*/  MOV R160, R154 ;  /* 0x0000009a00a07202 */ /* 0x000fe20000000f00 */
[----:B------:R-:W-:Y:S02]  /*198f0*/  IMAD.MOV.U32 R154, RZ, RZ, R131 ;  /* 0x000000ffff9a7224 */ /* 0x000fe400078e0083 */
[----:B------:R-:W4:Y:S01]  /*19900*/  LDL.LU R131, [R1+0xb0] ;  /* 0x0000b00001837983 */ /* 0x000f220000300800 */
[C---:B------:R-:W-:Y:S02]  /*19910*/  FMUL.FTZ R54, R3.reuse, R198 ;  /* 0x000000c603367220 */ /* 0x040fe40000410000 */
[----:B------:R-:W-:Y:S01]  /*19920*/  FMUL.FTZ R55, R3, R199 ;  /* 0x000000c703377220 */ /* 0x000fe20000410000 */
[----:B------:R-:W-:Y:S01]  /*19930*/  MOV R199, R182 ;  /* 0x000000b600c77202 */ /* 0x000fe20000000f00 */
[----:B------:R-:W-:Y:S02]  /*19940*/  IMAD.MOV.U32 R182, RZ, RZ, R159 ;  /* 0x000000ffffb67224 */ /* 0x000fe400078e009f */
[--C-:B------:R-:W-:Y:S02]  /*19950*/  FFMA.FTZ R154, R154, c[0x0][0x23c], -R209.reuse ;  /* 0x00008f009a9a7a23 */ /* 0x100fe400000108d1 */
[C---:B------:R-:W-:Y:S01]  /*19960*/  FMUL.FTZ R89, R133.reuse, R89 ;  /* 0x0000005985597220 */ /* 0x040fe20000410000 */
[-C--:B------:R-:W-:Y:S01]  /*19970*/  HMMA.16816.F32 R52, R140, R148.reuse, R52 ;  /* 0x000000948c34723c */ /* 0x080fe20000001834 */
[----:B------:R-:W-:Y:S01]  /*19980*/  MUFU.EX2 R205, R154 ;  /* 0x0000009a00cd7308 */ /* 0x000fe20000000800 */
[C---:B------:R-:W-:Y:S02]  /*19990*/  FMUL.FTZ R90, R0.reuse, R90 ;  /* 0x0000005a005a7220 */ /* 0x040fe40000410000 */
[C---:B------:R-:W-:Y:S02]  /*199a0*/  FMUL.FTZ R91, R0.reuse, R91 ;  /* 0x0000005b005b7220 */ /* 0x040fe40000410000 */
[C---:B------:R-:W-:Y:S02]  /*199b0*/  FMUL.FTZ R92, R133.reuse, R92 ;  /* 0x0000005c855c7220 */ /* 0x040fe40000410000 */
[C---:B------:R-:W-:Y:S01]  /*199c0*/  HMMA.16816.F32 R56, R144.reuse, R148, R56 ;  /* 0x000000949038723c */ /* 0x040fe20000001838 */
[----:B------:R-:W-:Y:S03]  /*199d0*/  FMUL.FTZ R93, R133, R93 ;  /* 0x0000005d855d7220 */ /* 0x000fe60000410000 */
[C---:B------:R-:W-:Y:S02]  /*199e0*/  FMUL.FTZ R94, R0.reuse, R94 ;  /* 0x0000005e005e7220 */ /* 0x040fe40000410000 */
[C---:B------:R-:W-:Y:S02]  /*199f0*/  FMUL.FTZ R95, R0.reuse, R95 ;  /* 0x0000005f005f7220 */ /* 0x040fe40000410000 */
[-C--:B------:R-:W-:Y:S01]  /*19a00*/  HMMA.16816.F32 R60, R144, R150.reuse, R60 ;  /* 0x00000096903c723c */ /* 0x080fe2000000183c */
[----:B------:R-:W-:Y:S03]  /*19a10*/  IMAD.MOV.U32 R164, RZ, RZ, R66 ;  /* 0x000000ffffa47224 */ /* 0x000fe600078e0042 */
[C---:B------:R-:W-:Y:S02]  /*19a20*/  FMUL.FTZ R66, R3.reuse, R202 ;  /* 0x000000ca03427220 */ /* 0x040fe40000410000 */
[C---:B------:R-:W-:Y:S02]  /*19a30*/  FMUL.FTZ R102, R3.reuse, R102 ;  /* 0x0000006603667220 */ /* 0x040fe40000410000 */
[----:B------:R-:W-:Y:S03]  /*19a40*/  FMUL.FTZ R103, R3, R103 ;  /* 0x0000006703677220 */ /* 0x000fe60000410000 */
[C---:B------:R-:W-:Y:S01]  /*19a50*/  HMMA.16816.F32 R64, R140.reuse, R150, R64 ;  /* 0x000000968c40723c */ /* 0x040fe20000001840 */
[----:B------:R-:W1:Y:S01]  /*19a60*/  LDSM.16.MT88.4 R148, [R225+0xe000] ;  /* 0x00e00000e194783b */ /* 0x000e620000004200 */
[C---:B------:R-:W-:Y:S02]  /*19a70*/  FMUL.FTZ R104, R133.reuse, R104 ;  /* 0x0000006885687220 */ /* 0x040fe40000410000 */
[C---:B------:R-:W-:Y:S02]  /*19a80*/  FMUL.FTZ R105, R133.reuse, R105 ;  /* 0x0000006985697220 */ /* 0x040fe40000410000 */
[C---:B------:R-:W-:Y:S02]  /*19a90*/  FMUL.FTZ R106, R0.reuse, R106 ;  /* 0x0000006a006a7220 */ /* 0x040fe40000410000 */
[C---:B------:R-:W-:Y:S04]  /*19aa0*/  FMUL.FTZ R107, R0.reuse, R107 ;  /* 0x0000006b006b7220 */ /* 0x040fe80000410000 */
        /* <DEDUP_REMOVED lines=14> */
[C---:B------:R-:W-:Y:S01]  /*19b90*/  FMUL.FTZ R126, R0.reuse, R126 ;  /* 0x0000007e007e7220 */ /* 0x040fe20000410000 */
[-C--:B-1----:R-:W-:Y:S01]  /*19ba0*/  HMMA.16816.F32 R68, R140, R148.reuse, R68 ;  /* 0x000000948c44723c */ /* 0x082fe20000001844 */
[----:B------:R-:W-:Y:S02]  /*19bb0*/  FMUL.FTZ R127, R0, R127 ;  /* 0x0000007f007f7220 */ /* 0x000fe40000410000 */
[----:B------:R-:W-:Y:S02]  /*19bc0*/  FFMA.FTZ R139, R139, c[0x0][0x23c], -R209 ;  /* 0x00008f008b8b7a23 */ /* 0x000fe400000108d1 */
[----:B------:R-:W-:Y:S02]  /*19bd0*/  IMAD.MOV.U32 R194, RZ, RZ, R180 ;  /* 0x000000ffffc27224 */ /* 0x000fe400078e00b4 */
[----:B------:R-:W-:Y:S01]  /*19be0*/  IMAD.MOV.U32 R195, RZ, RZ, R183 ;  /* 0x000000ffffc37224 */ /* 0x000fe200078e00b7 */
[C---:B------:R-:W-:Y:S01]  /*19bf0*/  HMMA.16816.F32 R72, R144.reuse, R148, R72 ;  /* 0x000000949048723c */ /* 0x040fe20000001848 */
[----:B------:R-:W-:Y:S03]  /*19c00*/  MUFU.EX2 R183, R153 ;  /* 0x0000009900b77308 */ /* 0x000fe60000000800 */
[----:B------:R-:W-:Y:S02]  /*19c10*/  FFMA.FTZ R2, R179, c[0x0][0x23c], -R208 ;  /* 0x00008f00b3027a23 */ /* 0x000fe400000108d0 */
[----:B------:R-:W-:Y:S02]  /*19c20*/  IMAD.MOV.U32 R179, RZ, RZ, R176 ;  /* 0x000000ffffb37224 */ /* 0x000fe400078e00b0 */
[-C--:B------:R-:W-:Y:S01]  /*19c30*/  HMMA.16816.F32 R76, R144, R150.reuse, R76 ;  /* 0x00000096904c723c */ /* 0x080fe2000000184c */
[----:B------:R-:W-:Y:S03]  /*19c40*/  IMAD.MOV.U32 R176, RZ, RZ, R170 ;  /* 0x000000ffffb07224 */ /* 0x000fe600078e00aa */
[----:B------:R-:W-:Y:S01]  /*19c50*/  IMAD.MOV.U32 R170, RZ, RZ, R175 ;  /* 0x000000ffffaa7224 */ /* 0x000fe200078e00af */
[----:B------:R-:W-:Y:S02]  /*19c60*/  MOV R175, R173 ;  /* 0x000000ad00af7202 */ /* 0x000fe40000000f00 */
[----:B------:R1:W-:Y:S01]  /*19c70*/  MUFU.EX2 R173, R2 ;  /* 0x0000000200ad7308 */ /* 0x0003e20000000800 */
[C---:B------:R-:W-:Y:S01]  /*19c80*/  HMMA.16816.F32 R80, R140.reuse, R150, R80 ;  /* 0x000000968c50723c */ /* 0x040fe20000001850 */
[----:B------:R-:W1:Y:S03]  /*19c90*/  LDSM.16.MT88.4 R148, [R226+0xe000] ;  /* 0x00e00000e294783b */ /* 0x000e660000004200 */
[----:B-1----:R-:W-:Y:S02]  /*19ca0*/  FFMA.FTZ R2, R188, c[0x0][0x23c], -R208 ;  /* 0x00008f00bc027a23 */ /* 0x002fe400000108d0 */
[----:B------:R-:W-:Y:S01]  /*19cb0*/  IMAD.MOV.U32 R188, RZ, RZ, R179 ;  /* 0x000000ffffbc7224 */ /* 0x000fe200078e00b3 */
[----:B------:R-:W-:Y:S01]  /*19cc0*/  MOV R179, R178 ;  /* 0x000000b200b37202 */ /* 0x000fe20000000f00 */
[----:B------:R-:W-:Y:S02]  /*19cd0*/  IMAD.MOV.U32 R178, RZ, RZ, R176 ;  /* 0x000000ffffb27224 */ /* 0x000fe400078e00b0 */
[----:B------:R1:W1:Y:S01]  /*19ce0*/  MUFU.EX2 R176, R2 ;  /* 0x0000000200b07308 */ /* 0x0002620000000800 */
[-C--:B------:R-:W-:Y:S08]  /*19cf0*/  HMMA.16816.F32 R84, R140, R148.reuse, R84 ;  /* 0x000000948c54723c */ /* 0x080ff00000001854 */
[C---:B------:R-:W-:Y:S01]  /*19d00*/  HMMA.16816.F32 R88, R144.reuse, R148, R88 ;  /* 0x000000949058723c */ /* 0x040fe20000001858 */
[----:B-1----:R-:W-:Y:S07]  /*19d10*/  FFMA.FTZ R2, R234, c[0x0][0x23c], -R208 ;  /* 0x00008f00ea027a23 */ /* 0x002fee00000108d0 */
[-C--:B------:R-:W-:Y:S01]  /*19d20*/  HMMA.16816.F32 R92, R144, R150.reuse, R92 ;  /* 0x00000096905c723c */ /* 0x080fe2000000185c */
[----:B------:R1:W-:Y:S07]  /*19d30*/  MUFU.EX2 R234, R2 ;  /* 0x0000000200ea7308 */ /* 0x0003ee0000000800 */
[C---:B------:R-:W-:Y:S01]  /*19d40*/  HMMA.16816.F32 R96, R140.reuse, R150, R96 ;  /* 0x000000968c60723c */ /* 0x040fe20000001860 */
[----:B------:R-:W1:Y:S07]  /*19d50*/  LDSM.16.MT88.4 R148, [R228+0xe000] ;  /* 0x00e00000e494783b */ /* 0x000e6e0000004200 */
[-C--:B-1----:R-:W-:Y:S08]  /*19d60*/  HMMA.16816.F32 R100, R140, R148.reuse, R100 ;  /* 0x000000948c64723c */ /* 0x082ff00000001864 */
[C---:B------:R-:W-:Y:S08]  /*19d70*/  HMMA.16816.F32 R104, R144.reuse, R148, R104 ;  /* 0x000000949068723c */ /* 0x040ff00000001868 */
[-C--:B------:R-:W-:Y:S08]  /*19d80*/  HMMA.16816.F32 R108, R144, R150.reuse, R108 ;  /* 0x00000096906c723c */ /* 0x080ff0000000186c */
[C---:B------:R-:W-:Y:S01]  /*19d90*/  HMMA.16816.F32 R112, R140.reuse, R150, R112 ;  /* 0x000000968c70723c */ /* 0x040fe20000001870 */
[----:B------:R-:W1:Y:S03]  /*19da0*/  LDSM.16.MT88.4 R148, [R227+0xe000] ;  /* 0x00e00000e394783b */ /* 0x000e660000004200 */
[----:B---3--:R-:W-:Y:S04]  /*19db0*/  FMUL.FTZ R129, R132, R129 ;  /* 0x0000008184817220 */ /* 0x008fe80000410000 */
[-C--:B-1----:R-:W-:Y:S08]  /*19dc0*/  HMMA.16816.F32 R116, R140, R148.reuse, R116 ;  /* 0x000000948c74723c */ /* 0x082ff00000001874 */
[C---:B------:R-:W-:Y:S01]  /*19dd0*/  HMMA.16816.F32 R120, R144.reuse, R148, R120 ;  /* 0x000000949078723c */ /* 0x040fe20000001878 */
[C---:B--2---:R-:W-:Y:S07]  /*19de0*/  FMUL.FTZ R130, R3.reuse, R130 ;  /* 0x0000008203827220 */ /* 0x044fee0000410000 */
[-C--:B------:R-:W-:Y:S07]  /*19df0*/  HMMA.16816.F32 R124, R144, R150.reuse, R124 ;  /* 0x00000096907c723c */ /* 0x080fee000000187c */
[----:B------:R-:W-:Y:S02]  /*19e00*/  FFMA.FTZ R144, R188, c[0x0][0x23c], -R209 ;  /* 0x00008f00bc907a23 */ /* 0x000fe400000108d1 */
[----:B------:R-:W-:Y:S02]  /*19e10*/  IMAD.MOV.U32 R188, RZ, RZ, R179 ;  /* 0x000000ffffbc7224 */ /* 0x000fe400078e00b3 */
[----:B------:R1:W-:Y:S01]  /*19e20*/  MUFU.EX2 R192, R144 ;  /* 0x0000009000c07308 */ /* 0x0003e20000000800 */
        /* <DEDUP_REMOVED lines=14> */
[----:B----4-:R-:W-:Y:S01]  /*19f10*/  FMUL.FTZ R131, R3, R131 ;  /* 0x0000008303837220 */ /* 0x010fe20000410000 */
[----:B------:R-:W2:Y:S01]  /*19f20*/  MUFU.EX2 R230, R139 ;  /* 0x0000008b00e67308 */ /* 0x000ea20000000800 */
[----:B------:R-:W-:Y:S01]  /*19f30*/  FFMA.FTZ R2, R188, c[0x0][0x23c], -R208 ;  /* 0x00008f00bc027a23 */ /* 0x000fe200000108d0 */
        /* <DEDUP_REMOVED lines=8> */
[----:B------:R3:W4:Y:S01]  /*19fc0*/  MUFU.EX2 R229, R2 ;  /* 0x0000000200e57308 */ /* 0x0007220000000800 */
[----:B------:R-:W-:Y:S01]  /*19fd0*/  IMAD.MOV.U32 R162, RZ, RZ, R161 ;  /* 0x000000ffffa27224 */ /* 0x000fe200078e00a1 */
[----:B------:R-:W-:Y:S01]  /*19fe0*/  MOV R161, R165 ;  /* 0x000000a500a17202 */ /* 0x000fe20000000f00 */
[----:B------:R-:W-:Y:S01]  /*19ff0*/  IMAD.MOV.U32 R165, RZ, RZ, R155 ;  /* 0x000000ffffa57224 */ /* 0x000fe200078e009b */
[----:B------:R-:W-:Y:S01]  /*1a000*/  MOV R197, R196 ;  /* 0x000000c400c57202 */ /* 0x000fe20000000f00 */
[----:B------:R-:W-:Y:S01]  /*1a010*/  IMAD.MOV.U32 R155, RZ, RZ, R156 ;  /* 0x000000ffff9b7224 */ /* 0x000fe200078e009c */
[----:B-1----:R-:W1:Y:S02]  /*1a020*/  LDSM.16.MT88.4 R144, [R225+0xc800] ;  /* 0x00c80000e190783b */ /* 0x002e640000004200 */
[----:B------:R-:W-:Y:S01]  /*1a030*/  FFMA.FTZ R156, R248, c[0x0][0x23c], -R209 ;  /* 0x00008f00f89c7a23 */ /* 0x000fe200000108d1 */
[----:B------:R-:W-:Y:S01]  /*1a040*/  F2FP.PACK_AB R141, R176, R173 ;  /* 0x000000adb08d723e */ /* 0x000fe200000000ff */
[----:B------:R-:W-:Y:S02]  /*1a050*/  IMAD.MOV.U32 R196, RZ, RZ, R187 ;  /* 0x000000ffffc47224 */ /* 0x000fe400078e00bb */
[----:B------:R-:W-:Y:S01]  /*1a060*/  IMAD.MOV.U32 R187, RZ, RZ, R163 ;  /* 0x000000ffffbb7224 */ /* 0x000fe200078e00a3 */
[----:B------:R-:W-:Y:S01]  /*1a070*/  MOV R163, R165 ;  /* 0x000000a500a37202 */ /* 0x000fe20000000f00 */
[----:B------:R1:W5:Y:S01]  /*1a080*/  LDL.LU R248, [R1+0xac] ;  /* 0x0000ac0001f87983 */ /* 0x0003620000300800 */
[----:B------:R-:W-:Y:S01]  /*1a090*/  IMAD.MOV.U32 R165, RZ, RZ, R155 ;  /* 0x000000ffffa57224 */ /* 0x000fe200078e009b */
[----:B--2---:R-:W-:Y:S01]  /*1a0a0*/  F2FP.PACK_AB R142, R230, R192 ;  /* 0x000000c0e68e723e */ /* 0x004fe200000000ff */
[----:B------:R-:W-:Y:S01]  /*1a0b0*/  FFMA.FTZ R155, R243, c[0x0][0x23c], -R209 ;  /* 0x00008f00f39b7a23 */ /* 0x000fe200000108d1 */
[----:B------:R4:W-:Y:S01]  /*1a0c0*/  MUFU.EX2 R180, R156 ;  /* 0x0000009c00b47308 */ /* 0x0009e20000000800 */
[----:B------:R1:W5:Y:S01]  /*1a0d0*/  LDL.LU R243, [R1+0xa8] ;  /* 0x0000a80001f37983 */ /* 0x0003620000300800 */
[----:B------:R-:W-:Y:S02]  /*1a0e0*/  IMAD.MOV.U32 R189, RZ, RZ, R175 ;  /* 0x000000ffffbd7224 */ /* 0x000fe400078e00af */
[----:B------:R-:W-:Y:S01]  /*1a0f0*/  IMAD.MOV.U32 R169, RZ, RZ, R160 ;  /* 0x000000ffffa97224 */ /* 0x000fe200078e00a0 */
[----:B------:R-:W2:Y:S01]  /*1a100*/  LDL.LU R140, [R1+0x20] ;  /* 0x00002000018c7983 */ /* 0x000ea20000300800 */
[----:B---3--:R-:W-:Y:S01]  /*1a110*/  FFMA.FTZ R2, R221, c[0x0][0x23c], -R211 ;  /* 0x00008f00dd027a23 */ /* 0x008fe200000108d3 */
[----:B----4-:R-:W-:Y:S01]  /*1a120*/  F2FP.PACK_AB R143, R229, R234 ;  /* 0x000000eae58f723e */ /* 0x010fe200000000ff */
[----:B------:R-:W-:Y:S01]  /*1a130*/  IMAD.MOV.U32 R160, RZ, RZ, R224 ;  /* 0x000000ffffa07224 */ /* 0x000fe200078e00e0 */
[----:B------:R-:W3:Y:S01]  /*1a140*/  LDL.LU R148, [R1+0x24] ;  /* 0x0000240001947983 */ /* 0x000ee20000300800 */
[----:B------:R4:W-:Y:S01]  /*1a150*/  MUFU.EX2 R172, R2 ;  /* 0x0000000200ac7308 */ /* 0x0009e20000000800 */
[----:B------:R-:W-:Y:S02]  /*1a160*/  IMAD.MOV.U32 R171, RZ, RZ, R167 ;  /* 0x000000ffffab7224 */ /* 0x000fe400078e00a7 */
[----:B------:R-:W-:Y:S01]  /*1a170*/  IMAD.MOV.U32 R188, RZ, RZ, R174 ;  /* 0x000000ffffbc7224 */ /* 0x000fe200078e00ae */
[----:B------:R-:W3:Y:S01]  /*1a180*/  LDL.LU R159, [R1+0x38] ;  /* 0x00003800019f7983 */ /* 0x000ee20000300800 */
[----:B------:R-:W-:Y:S02]  /*1a190*/  IMAD.MOV.U32 R191, RZ, RZ, R170 ;  /* 0x000000ffffbf7224 */ /* 0x000fe400078e00aa */
[----:B------:R-:W-:Y:S02]  /*1a1a0*/  IMAD.MOV.U32 R170, RZ, RZ, R164 ;  /* 0x000000ffffaa7224 */ /* 0x000fe400078e00a4 */
[----:B------:R-:W-:Y:S02]  /*1a1b0*/  IMAD.MOV.U32 R164, RZ, RZ, R231 ;  /* 0x000000ffffa47224 */ /* 0x000fe400078e00e7 */
[----:B------:R-:W-:Y:S01]  /*1a1c0*/  IMAD.MOV.U32 R198, RZ, RZ, R197 ;  /* 0x000000ffffc67224 */ /* 0x000fe200078e00c5 */
[----:B------:R-:W-:Y:S01]  /*1a1d0*/  MOV R197, R196 ;  /* 0x000000c400c57202 */ /* 0x000fe20000000f00 */
[--C-:B------:R-:W-:Y:S01]  /*1a1e0*/  FFMA.FTZ R162, R162, c[0x0][0x23c], -R208.reuse ;  /* 0x00008f00a2a27a23 */ /* 0x100fe200000108d0 */
[----:B------:R-:W3:Y:S01]  /*1a1f0*/  LDL.LU R156, [R1+0x3c] ;  /* 0x00003c00019c7983 */ /* 0x000ee20000300800 */
[--C-:B------:R-:W-:Y:S02]  /*1a200*/  FFMA.FTZ R161, R161, c[0x0][0x23c], -R208.reuse ;  /* 0x00008f00a1a17a23 */ /* 0x100fe400000108d0 */
[--C-:B------:R-:W-:Y:S02]  /*1a210*/  FFMA.FTZ R163, R163, c[0x0][0x23c], -R208.reuse ;  /* 0x00008f00a3a37a23 */ /* 0x100fe400000108d0 */
[----:B------:R-:W-:Y:S02]  /*1a220*/  FFMA.FTZ R139, R197, c[0x0][0x23c], -R208 ;  /* 0x00008f00c58b7a23 */ /* 0x000fe400000108d0 */
[--C-:B------:R-:W-:Y:S01]  /*1a230*/  FFMA.FTZ R170, R170, c[0x0][0x23c], -R209.reuse ;  /* 0x00008f00aaaa7a23 */ /* 0x100fe200000108d1 */
[----:B------:R1:W-:Y:S01]  /*1a240*/  MUFU.EX2 R197, R155 ;  /* 0x0000009b00c57308 */ /* 0x0003e20000000800 */
[----:B------:R-:W-:Y:S02]  /*1a250*/  FFMA.FTZ R171, R171, c[0x0][0x23c], -R209 ;  /* 0x00008f00abab7a23 */ /* 0x000fe400000108d1 */
[----:B----4-:R-:W-:Y:S02]  /*1a260*/  FFMA.FTZ R2, R220, c[0x0][0x23c], -R211 ;  /* 0x00008f00dc027a23 */ /* 0x010fe400000108d3 */
[--C-:B------:R-:W-:Y:S02]  /*1a270*/  FFMA.FTZ R160, R160, c[0x0][0x23c], -R210.reuse ;  /* 0x00008f00a0a07a23 */ /* 0x100fe400000108d2 */
[--C-:B------:R-:W-:Y:S02]  /*1a280*/  FFMA.FTZ R169, R169, c[0x0][0x23c], -R209.reuse ;  /* 0x00008f00a9a97a23 */ /* 0x100fe400000108d1 */
[----:B------:R-:W-:Y:S01]  /*1a290*/  FFMA.FTZ R209, R198, c[0x0][0x23c], -R209 ;  /* 0x00008f00c6d17a23 */ /* 0x000fe200000108d1 */
[----:B------:R4:W-:Y:S01]  /*1a2a0*/  MUFU.EX2 R175, R2 ;  /* 0x0000000200af7308 */ /* 0x0009e20000000800 */
[--C-:B------:R-:W-:Y:S09]  /*1a2b0*/  FFMA.FTZ R166, R166, c[0x0][0x23c], -R210.reuse ;  /* 0x00008f00a6a67a23 */ /* 0x100ff200000108d2 */
[----:B------:R-:W-:Y:S01]  /*1a2c0*/  MUFU.EX2 R202, R163 ;  /* 0x000000a300ca7308 */ /* 0x000fe20000000800 */
[----:B-1----:R-:W-:Y:S09]  /*1a2d0*/  LDSM.16.MT88.4 R152, [R226+0xd000] ;  /* 0x00d00000e298783b */ /* 0x002ff20000004200 */
[----:B------:R-:W-:Y:S01]  /*1a2e0*/  MUFU.EX2 R200, R170 ;  /* 0x000000aa00c87308 */ /* 0x000fe20000000800 */
[--C-:B----4-:R-:W-:Y:S09]  /*1a2f0*/  FFMA.FTZ R2, R217, c[0x0][0x23c], -R211.reuse ;  /* 0x00008f00d9027a23 */ /* 0x110ff200000108d3 */
[----:B------:R1:W-:Y:S10]  /*1a300*/  MUFU.EX2 R179, R2 ;  /* 0x0000000200b37308 */ /* 0x0003f40000000800 */
[----:B------:R-:W-:Y:S10]  /*1a310*/  MUFU.EX2 R169, R169 ;  /* 0x000000a900a97308 */ /* 0x000ff40000000800 */
[----:B------:R4:W-:Y:S01]  /*1a320*/  MUFU.EX2 R198, R139 ;  /* 0x0000008b00c67308 */ /* 0x0009e20000000800 */
[----:B-1----:R-:W-:Y:S09]  /*1a330*/  FFMA.FTZ R2, R216, c[0x0][0x23c], -R211 ;  /* 0x00008f00d8027a23 */ /* 0x002ff200000108d3 */
[----:B------:R1:W1:Y:S01]  /*1a340*/  MUFU.EX2 R224, R2 ;  /* 0x0000000200e07308 */ /* 0x0002620000000800 */
[--C-:B----4-:R-:W-:Y:S09]  /*1a350*/  FFMA.FTZ R139, R178, c[0x0][0x23c], -R210.reuse ;  /* 0x00008f00b28b7a23 */ /* 0x110ff200000108d2 */
[----:B------:R-:W-:Y:S01]  /*1a360*/  MUFU.EX2 R178, R162 ;  /* 0x000000a200b27308 */ /* 0x000fe20000000800 */
[--C-:B-1----:R-:W-:Y:S01]  /*1a370*/  FFMA.FTZ R2, R222, c[0x0][0x23c], -R210.reuse ;  /* 0x00008f00de027a23 */ /* 0x102fe200000108d2 */
[----:B------:R-:W-:Y:S08]  /*1a380*/  F2FP.PACK_AB R150, R224, R179 ;  /* 0x000000b3e096723e */ /* 0x000ff000000000ff */
[----:B------:R1:W-:Y:S02]  /*1a390*/  MUFU.EX2 R167, R2 ;  /* 0x0000000200a77308 */ /* 0x0003e40000000800 */
[--C-:B-1----:R-:W-:Y:S02]  /*1a3a0*/  FFMA.FTZ R2, R223, c[0x0][0x23c], -R210.reuse ;  /* 0x00008f00df027a23 */ /* 0x102fe400000108d2 */
[----:B------:R-:W-:Y:S06]  /*1a3b0*/  LDSM.16.MT88.4 R220, [R228+0xf800] ;  /* 0x00f80000e4dc783b */ /* 0x000fec0000004200 */
[----:B------:R1:W4:Y:S02]  /*1a3c0*/  MUFU.EX2 R174, R2 ;  /* 0x0000000200ae7308 */ /* 0x0003240000000800 */
[--C-:B-1----:R-:W-:Y:S01]  /*1a3d0*/  FFMA.FTZ R2, R219, c[0x0][0x23c], -R210.reuse ;  /* 0x00008f00db027a23 */ /* 0x102fe200000108d2 */
[----:B----4-:R-:W-:Y:S07]  /*1a3e0*/  F2FP.PACK_AB R149, R174, R167 ;  /* 0x000000a7ae95723e */ /* 0x010fee00000000ff */
[----:B------:R1:W-:Y:S02]  /*1a3f0*/  MUFU.EX2 R231, R2 ;  /* 0x0000000200e77308 */ /* 0x0003e40000000800 */
[----:B-1----:R-:W-:Y:S02]  /*1a400*/  FFMA.FTZ R2, R218, c[0x0][0x23c], -R210 ;  /* 0x00008f00da027a23 */ /* 0x002fe400000108d2 */
[----:B------:R-:W-:Y:S06]  /*1a410*/  LDSM.16.MT88.4 R216, [R226+0xf800] ;  /* 0x00f80000e2d8783b */ /* 0x000fec0000004200 */
[----:B------:R1:W4:Y:S02]  /*1a420*/  MUFU.EX2 R196, R2 ;  /* 0x0000000200c47308 */ /* 0x0003240000000800 */
[--C-:B-1----:R-:W-:Y:S01]  /*1a430*/  FFMA.FTZ R2, R187, c[0x0][0x23c], -R208.reuse ;  /* 0x00008f00bb027a23 */ /* 0x102fe200000108d0 */
[----:B----4-:R-:W-:Y:S01]  /*1a440*/  F2FP.PACK_AB R151, R196, R231 ;  /* 0x000000e7c497723e */ /* 0x010fe200000000ff */
[----:B------:R-:W-:Y:S06]  /*1a450*/  FFMA.FTZ R208, R165, c[0x0][0x23c], -R208 ;  /* 0x00008f00a5d07a23 */ /* 0x000fec00000108d0 */
[----:B------:R1:W-:Y:S01]  /*1a460*/  MUFU.EX2 R206, R2 ;  /* 0x0000000200ce7308 */ /* 0x0003e20000000800 */
[----:B------:R-:W-:Y:S09]  /*1a470*/  IMAD.MOV.U32 R187, RZ, RZ, R185 ;  /* 0x000000ffffbb7224 */ /* 0x000ff200078e00b9 */
[----:B------:R-:W-:Y:S01]  /*1a480*/  MUFU.EX2 R185, R157 ;  /* 0x0000009d00b97308 */ /* 0x000fe20000000800 */
[--C-:B-1----:R-:W-:Y:S09]  /*1a490*/  FFMA.FTZ R2, R182, c[0x0][0x23c], -R211.reuse ;  /* 0x00008f00b6027a23 */ /* 0x102ff200000108d3 */
[----:B------:R1:W-:Y:S02]  /*1a4a0*/  MUFU.EX2 R182, R2 ;  /* 0x0000000200b67308 */ /* 0x0003e40000000800 */
[----:B-1----:R-:W-:Y:S08]  /*1a4b0*/  FFMA.FTZ R2, R194, c[0x0][0x23c], -R211 ;  /* 0x00008f00c2027a23 */ /* 0x002ff000000108d3 */
[----:B------:R1:W-:Y:S01]  /*1a4c0*/  MUFU.EX2 R194, R2 ;  /* 0x0000000200c27308 */ /* 0x0003e20000000800 */
[----:B--2---:R-:W-:Y:S01]  /*1a4d0*/  FFMA.FTZ R165, R132, R140, R215 ;  /* 0x0000008c84a57223 */ /* 0x004fe200000100d7 */
[----:B------:R-:W-:Y:S01]  /*1a4e0*/  F2FP.PACK_AB R140, R177, R168 ;  /* 0x000000a8b18c723e */ /* 0x000fe200000000ff */
[----:B------:R-:W-:Y:S02]  /*1a4f0*/  FFMA.FTZ R132, R189, c[0x0][0x23c], -R211 ;  /* 0x00008f00bd847a23 */ /* 0x000fe400000108d3 */
[----:B---3--:R-:W-:Y:S01]  /*1a500*/  FFMA.FTZ R214, R3, R148, R214 ;  /* 0x0000009403d67223 */ /* 0x008fe200000100d6 */
[----:B------:R-:W-:Y:S01]  /*1a510*/  F2FP.PACK_AB R148, R175, R172 ;  /* 0x000000acaf94723e */ /* 0x000fe200000000ff */
[----:B------:R-:W-:Y:S03]  /*1a520*/  FADD.FTZ R165, R158, R165 ;  /* 0x000000a59ea57221 */ /* 0x000fe60000010000 */
[----:B------:R-:W-:Y:S01]  /*1a530*/  MUFU.EX2 R189, R209 ;  /* 0x000000d100bd7308 */ /* 0x000fe20000000800 */
[-C--:B------:R-:W-:Y:S01]  /*1a540*/  HMMA.16816.F32 R4, R140, R144.reuse, R4 ;  /* 0x000000908c04723c */ /* 0x080fe20000001804 */
[----:B------:R-:W-:Y:S02]  /*1a550*/  FFMA.FTZ R133, R133, R159, R164 ;  /* 0x0000009f85857223 */ /* 0x000fe400000100a4 */
[----:B------:R-:W-:Y:S02]  /*1a560*/  FADD.FTZ R164, R233, R214 ;  /* 0x000000d6e9a47221 */ /* 0x000fe40000010000 */
[--C-:B------:R-:W-:Y:S03]  /*1a570*/  FFMA.FTZ R3, R191, c[0x0][0x23c], -R211.reuse ;  /* 0x00008f00bf037a23 */ /* 0x100fe600000108d3 */
[C---:B------:R-:W-:Y:S01]  /*1a580*/  HMMA.16816.F32 R8, R148.reuse, R144, R8 ;  /* 0x000000909408723c */ /* 0x040fe20000001808 */
[----:B------:R-:W2:Y:S03]  /*1a590*/  MUFU.EX2 R201, R3 ;  /* 0x0000000300c97308 */ /* 0x000ea60000000800 */
[----:B------:R-:W-:Y:S02]  /*1a5a0*/  FFMA.FTZ R0, R0, R156, R212 ;  /* 0x0000009c00007223 */ /* 0x000fe400000100d4 */
[----:B------:R-:W-:Y:S01]  /*1a5b0*/  LDSM.16.MT88.4 R156, [R228+0xd000] ;  /* 0x00d00000e49c783b */ /* 0x000fe20000004200 */
[--C-:B-1----:R-:W-:Y:S01]  /*1a5c0*/  FFMA.FTZ R2, R199, c[0x0][0x23c], -R211.reuse ;  /* 0x00008f00c7027a23 */ /* 0x102fe200000108d3 */
[-C--:B------:R-:W-:Y:S03]  /*1a5d0*/  HMMA.16816.F32 R12, R148, R146.reuse, R12 ;  /* 0x00000092940c723c */ /* 0x080fe6000000180c */
[----:B------:R-:W-:Y:S05]  /*1a5e0*/  MUFU.EX2 R191, R171 ;  /* 0x000000ab00bf7308 */ /* 0x000fea0000000800 */
[C---:B------:R-:W-:Y:S01]  /*1a5f0*/  HMMA.16816.F32 R16, R140.reuse, R146, R16 ;  /* 0x000000928c10723c */ /* 0x040fe20000001810 */
[----:B------:R-:W1:Y:S04]  /*1a600*/  LDSM.16.MT88.4 R144, [R226+0xc800] ;  /* 0x00c80000e290783b */ /* 0x000e680000004200 */
[----:B------:R3:W-:Y:S02]  /*1a610*/  MUFU.EX2 R199, R2 ;  /* 0x0000000200c77308 */ /* 0x0007e40000000800 */
[----:B---3--:R-:W-:Y:S08]  /*1a620*/  FFMA.FTZ R2, R195, c[0x0][0x23c], -R211 ;  /* 0x00008f00c3027a23 */ /* 0x008ff000000108d3 */
[----:B------:R3:W-:Y:S01]  /*1a630*/  MUFU.EX2 R207, R2 ;  /* 0x0000000200cf7308 */ /* 0x0007e20000000800 */
[-C--:B-1----:R-:W-:Y:S08]  /*1a640*/  HMMA.16816.F32 R20, R140, R144.reuse, R20 ;  /* 0x000000908c14723c */ /* 0x082ff00000001814 */
[C---:B------:R-:W-:Y:S08]  /*1a650*/  HMMA.16816.F32 R24, R148.reuse, R144, R24 ;  /* 0x000000909418723c */ /* 0x040ff00000001818 */
[-C--:B------:R-:W-:Y:S01]  /*1a660*/  HMMA.16816.F32 R28, R148, R146.reuse, R28 ;  /* 0x00000092941c723c */ /* 0x080fe2000000181c */
[--C-:B---3--:R-:W-:Y:S04]  /*1a670*/  FFMA.FTZ R2, R181, c[0x0][0x23c], -R210.reuse ;  /* 0x00008f00b5027a23 */ /* 0x108fe800000108d2 */
[----:B------:R1:W-:Y:S03]  /*1a680*/  MUFU.EX2 R181, R2 ;  /* 0x0000000200b57308 */ /* 0x0003e60000000800 */
[C---:B------:R-:W-:Y:S01]  /*1a690*/  HMMA.16816.F32 R32, R140.reuse, R146, R32 ;  /* 0x000000928c20723c */ /* 0x040fe20000001820 */
[----:B------:R-:W3:Y:S03]  /*1a6a0*/  LDSM.16.MT88.4 R144, [R228+0xc800] ;  /* 0x00c80000e490783b */ /* 0x000ee60000004200 */
[--C-:B-1----:R-:W-:Y:S03]  /*1a6b0*/  FFMA.FTZ R2, R187, c[0x0][0x23c], -R210.reuse ;  /* 0x00008f00bb027a23 */ /* 0x102fe600000108d2 */
[----:B------:R-:W-:Y:S10]  /*1a6c0*/  MUFU.EX2 R187, R161 ;  /* 0x000000a100bb7308 */ /* 0x000ff40000000800 */
[----:B------:R1:W-:Y:S01]  /*1a6d0*/  MUFU.EX2 R195, R2 ;  /* 0x0000000200c37308 */ /* 0x0003e20000000800 */
[-C--:B---3--:R-:W-:Y:S08]  /*1a6e0*/  HMMA.16816.F32 R36, R140, R144.reuse, R36 ;  /* 0x000000908c24723c */ /* 0x088ff00000001824 */
[C---:B------:R-:W-:Y:S08]  /*1a6f0*/  HMMA.16816.F32 R40, R148.reuse, R144, R40 ;  /* 0x000000909428723c */ /* 0x040ff00000001828 */
[-C--:B------:R-:W-:Y:S01]  /*1a700*/  HMMA.16816.F32 R44, R148, R146.reuse, R44 ;  /* 0x00000092942c723c */ /* 0x080fe2000000182c */
[--C-:B-1----:R-:W-:Y:S02]  /*1a710*/  FFMA.FTZ R2, R186, c[0x0][0x23c], -R210.reuse ;  /* 0x00008f00ba027a23 */ /* 0x102fe400000108d2 */
[----:B------:R-:W1:Y:S05]  /*1a720*/  MUFU.EX2 R186, R139 ;  /* 0x0000008b00ba7308 */ /* 0x000e6a0000000800 */
[C---:B------:R-:W-:Y:S01]  /*1a730*/  HMMA.16816.F32 R48, R140.reuse, R146, R48 ;  /* 0x000000928c30723c */ /* 0x040fe20000001830 */
[----:B------:R-:W3:Y:S04]  /*1a740*/  LDSM.16.MT88.4 R144, [R227+0xc800] ;  /* 0x00c80000e390783b */ /* 0x000ee80000004200 */
[----:B------:R4:W-:Y:S10]  /*1a750*/  MUFU.EX2 R204, R2 ;  /* 0x0000000200cc7308 */ /* 0x0009f40000000800 */
[----:B------:R1:W-:Y:S01]  /*1a760*/  MUFU.EX2 R139, R166 ;  /* 0x000000a6008b7308 */ /* 0x0003e20000000800 */
[--C-:B----4-:R-:W-:Y:S02]  /*1a770*/  FFMA.FTZ R2, R184, c[0x0][0x23c], -R210.reuse ;  /* 0x00008f00b8027a23 */ /* 0x110fe400000108d2 */
[----:B------:R-:W-:Y:S07]  /*1a780*/  FFMA.FTZ R210, R138, c[0x0][0x23c], -R210 ;  /* 0x00008f008ad27a23 */ /* 0x000fee00000108d2 */
[----:B------:R4:W-:Y:S01]  /*1a790*/  MUFU.EX2 R184, R2 ;  /* 0x0000000200b87308 */ /* 0x0009e20000000800 */
[----:B------:R-:W-:Y:S02]  /*1a7a0*/  FADD.FTZ R138, R232, R133 ;  /* 0x00000085e88a7221 */ /* 0x000fe40000010000 */
[----:B------:R-:W-:Y:S02]  /*1a7b0*/  FADD.FTZ R133, R213, R0 ;  /* 0x00000000d5857221 */ /* 0x000fe40000010000 */
[----:B------:R-:W-:Y:S01]  /*1a7c0*/  LDSM.16.MT88.4 R212, [R225+0xf800] ;  /* 0x00f80000e1d4783b */ /* 0x000fe20000004200 */
[----:B------:R-:W-:Y:S01]  /*1a7d0*/  FADD.FTZ R3, R240, R138 ;  /* 0x0000008af0037221 */ /* 0x000fe20000010000 */
[-C--:B---3--:R-:W-:Y:S01]  /*1a7e0*/  HMMA.16816.F32 R52, R140, R144.reuse, R52 ;  /* 0x000000908c34723c */ /* 0x088fe20000001834 */
[----:B------:R-:W-:Y:S02]  /*1a7f0*/  FADD.FTZ R0, R242, R165 ;  /* 0x000000a5f2007221 */ /* 0x000fe40000010000 */
[----:B------:R-:W3:Y:S01]  /*1a800*/  MUFU.EX2 R232, R160 ;  /* 0x000000a000e87308 */ /* 0x000ee20000000800 */
[----:B--2---:R-:W-:Y:S02]  /*1a810*/  IMAD.MOV.U32 R165, RZ, RZ, R201 ;  /* 0x000000ffffa57224 */ /* 0x004fe400078e00c9 */
[----:B------:R2:W5:Y:S01]  /*1a820*/  LDL.LU R242, [R1+0xa4] ;  /* 0x0000a40001f27983 */ /* 0x0005620000300800 */
[----:B-1----:R-:W-:Y:S01]  /*1a830*/  IMAD.MOV.U32 R166, RZ, RZ, R186 ;  /* 0x000000ffffa67224 */ /* 0x002fe200078e00ba */
[C---:B------:R-:W-:Y:S01]  /*1a840*/  HMMA.16816.F32 R56, R148.reuse, R144, R56 ;  /* 0x000000909438723c */ /* 0x040fe20000001838 */
[----:B------:R-:W-:Y:S04]  /*1a850*/  FADD.FTZ R133, R239, R133 ;  /* 0x00000085ef857221 */ /* 0x000fe80000010000 */
[----:B------:R-:W-:Y:S01]  /*1a860*/  MUFU.EX2 R138, R210 ;  /* 0x000000d2008a7308 */ /* 0x000fe20000000800 */
[----:B------:R-:W-:Y:S02]  /*1a870*/  FADD.FTZ R133, R235, R133 ;  /* 0x00000085eb857221 */ /* 0x000fe40000010000 */
[-C--:B------:R-:W-:Y:S01]  /*1a880*/  HMMA.16816.F32 R60, R148, R146.reuse, R60 ;  /* 0x00000092943c723c */ /* 0x080fe2000000183c */
[--C-:B----4-:R-:W-:Y:S03]  /*1a890*/  FFMA.FTZ R2, R190, c[0x0][0x23c], -R211.reuse ;  /* 0x00008f00be027a23 */ /* 0x110fe600000108d3 */
[----:B------:R-:W-:Y:S03]  /*1a8a0*/  FFMA.FTZ R211, R188, c[0x0][0x23c], -R211 ;  /* 0x00008f00bcd37a23 */ /* 0x000fe600000108d3 */
[----:B------:R1:W4:Y:S01]  /*1a8b0*/  MUFU.EX2 R233, R2 ;  /* 0x0000000200e97308 */ /* 0x0003220000000800 */
[----:B------:R-:W-:Y:S01]  /*1a8c0*/  FADD.FTZ R133, R167, R133 ;  /* 0x00000085a7857221 */ /* 0x000fe20000010000 */
[C---:B------:R-:W-:Y:S01]  /*1a8d0*/  HMMA.16816.F32 R64, R140.reuse, R146, R64 ;  /* 0x000000928c40723c */ /* 0x040fe20000001840 */
[----:B------:R-:W2:Y:S02]  /*1a8e0*/  LDSM.16.MT88.4 R144, [R225+0xe800] ;  /* 0x00e80000e190783b */ /* 0x000ea40000004200 */
[----:B---3--:R-:W-:Y:S05]  /*1a8f0*/  F2FP.PACK_AB R209, R232, R166 ;  /* 0x000000a6e8d1723e */ /* 0x008fea00000000ff */
[----:B------:R3:W-:Y:S01]  /*1a900*/  MUFU.EX2 R190, R132 ;  /* 0x0000008400be7308 */ /* 0x0007e20000000800 */
[----:B------:R-:W-:Y:S09]  /*1a910*/  LDSM.16.MT88.4 R160, [R225+0xd800] ;  /* 0x00d80000e1a0783b */ /* 0x000ff20000004200 */
[----:B------:R4:W-:Y:S01]  /*1a920*/  MUFU.EX2 R188, R208 ;  /* 0x000000d000bc7308 */ /* 0x0009e20000000800 */
[----:B-1----:R-:W-:Y:S01]  /*1a930*/  FADD.FTZ R2, R241, R164 ;  /* 0x000000a4f1027221 */ /* 0x002fe20000010000 */
[----:B------:R-:W-:Y:S01]  /*1a940*/  MOV R164, R169 ;  /* 0x000000a900a47202 */ /* 0x000fe20000000f00 */
[----:B------:R1:W5:Y:S04]  /*1a950*/  LDL.LU R241, [R1+0xa0] ;  /* 0x0000a00001f17983 */ /* 0x0003680000300800 */
[----:B------:R1:W5:Y:S03]  /*1a960*/  LDL.LU R240, [R1+0x9c] ;  /* 0x00009c0001f07983 */ /* 0x0003660000300800 */
[----:B------:R-:W1:Y:S01]  /*1a970*/  MUFU.EX2 R211, R211 ;  /* 0x000000d300d37308 */ /* 0x000e620000000800 */
[----:B------:R1:W5:Y:S01]  /*1a980*/  LDL.LU R239, [R1+0x98] ;  /* 0x0000980001ef7983 */ /* 0x0003620000300800 */
[----:B---3--:R-:W-:Y:S02]  /*1a990*/  FADD.FTZ R132, R238, R0 ;  /* 0x00000000ee847221 */ /* 0x008fe40000010000 */
[----:B------:R-:W-:Y:S01]  /*1a9a0*/  FADD.FTZ R0, R237, R2 ;  /* 0x00000002ed007221 */ /* 0x000fe20000010000 */
[----:B------:R3:W5:Y:S01]  /*1a9b0*/  LDL.LU R238, [R1+0x94] ;  /* 0x0000940001ee7983 */ /* 0x0007620000300800 */
[----:B------:R-:W-:Y:S02]  /*1a9c0*/  FADD.FTZ R2, R236, R3 ;  /* 0x00000003ec027221 */ /* 0x000fe40000010000 */
[----:B------:R-:W-:Y:S01]  /*1a9d0*/  FADD.FTZ R132, R168, R132 ;  /* 0x00000084a8847221 */ /* 0x000fe20000010000 */
[----:B------:R3:W5:Y:S01]  /*1a9e0*/  LDL.LU R237, [R1+0x90] ;  /* 0x0000900001ed7983 */ /* 0x0007620000300800 */
[-C--:B--2---:R-:W-:Y:S01]  /*1a9f0*/  HMMA.16816.F32 R68, R140, R144.reuse, R68 ;  /* 0x000000908c44723c */ /* 0x084fe20000001844 */
[----:B----4-:R-:W-:Y:S01]  /*1aa00*/  F2FP.PACK_AB R208, R233, R165 ;  /* 0x000000a5e9d0723e */ /* 0x010fe200000000ff */
[----:B------:R-:W-:Y:S01]  /*1aa10*/  FADD.FTZ R3, R173, R0 ;  /* 0x00000000ad037221 */ /* 0x000fe20000010000 */
[----:B------:R-:W-:Y:S01]  /*1aa20*/  LDSM.16.MT88.4 R168, [R226+0xd800] ;  /* 0x00d80000e2a8783b */ /* 0x000fe20000004200 */
[----:B------:R-:W-:Y:S02]  /*1aa30*/  IMAD.MOV.U32 R173, RZ, RZ, R185 ;  /* 0x000000ffffad7224 */ /* 0x000fe400078e00b9 */
[----:B------:R-:W-:Y:S01]  /*1aa40*/  FADD.FTZ R0, R172, R2 ;  /* 0x00000002ac007221 */ /* 0x000fe20000010000 */
[----:B------:R-:W-:Y:S01]  /*1aa50*/  MOV R172, R184 ;  /* 0x000000b800ac7202 */ /* 0x000fe20000000f00 */
[C---:B------:R-:W-:Y:S01]  /*1aa60*/  HMMA.16816.F32 R72, R148.reuse, R144, R72 ;  /* 0x000000909448723c */ /* 0x040fe20000001848 */
[----:B------:R-:W-:Y:S02]  /*1aa70*/  FADD.FTZ R132, R177, R132 ;  /* 0x00000084b1847221 */ /* 0x000fe40000010000 */
[----:B------:R3:W5:Y:S01]  /*1aa80*/  LDL.LU R236, [R1+0x8c] ;  /* 0x00008c0001ec7983 */ /* 0x0007620000300800 */
[----:B------:R-:W-:Y:S02]  /*1aa90*/  IMAD.MOV.U32 R177, RZ, RZ, R200 ;  /* 0x000000ffffb17224 */ /* 0x000fe400078e00c8 */
[----:B------:R-:W-:Y:S01]  /*1aaa0*/  FADD.FTZ R2, R176, R3 ;  /* 0x00000003b0027221 */ /* 0x000fe20000010000 */
[----:B------:R3:W5:Y:S01]  /*1aab0*/  LDL.LU R235, [R1+0x88] ;  /* 0x0000880001eb7983 */ /* 0x0007620000300800 */
[-C--:B------:R-:W-:Y:S01]  /*1aac0*/  HMMA.16816.F32 R76, R148, R146.reuse, R76 ;  /* 0x00000092944c723c */ /* 0x080fe2000000184c */
[----:B------:R-:W-:Y:S03]  /*1aad0*/  IMAD.MOV.U32 R3, RZ, RZ, R178 ;  /* 0x000000ffff037224 */ /* 0x000fe600078e00b2 */
[----:B------:R-:W-:Y:S02]  /*1aae0*/  FADD.FTZ R178, R175, R0 ;  /* 0x00000000afb27221 */ /* 0x000fe40000010000 */
[----:B------:R-:W-:Y:S01]  /*1aaf0*/  FADD.FTZ R0, R174, R133 ;  /* 0x00000085ae007221 */ /* 0x000fe20000010000 */
[----:B-1----:R-:W-:Y:S01]  /*1ab00*/  MOV R133, R211 ;  /* 0x000000d300857202 */ /* 0x002fe20000000f00 */
[C---:B------:R-:W-:Y:S01]  /*1ab10*/  HMMA.16816.F32 R80, R140.reuse, R146, R80 ;  /* 0x000000928c50723c */ /* 0x040fe20000001850 */
[----:B------:R-:W1:Y:S03]  /*1ab20*/  LDSM.16.MT88.4 R144, [R226+0xe800] ;  /* 0x00e80000e290783b */ /* 0x000e660000004200 */
[----:B------:R-:W-:Y:S01]  /*1ab30*/  FADD.FTZ R0, R231, R0 ;  /* 0x00000000e7007221 */ /* 0x000fe20000010000 */
[----:B------:R-:W-:Y:S02]  /*1ab40*/  F2FP.PACK_AB R210, R133, R190 ;  /* 0x000000be85d2723e */ /* 0x000fe400000000ff */
[----:B------:R-:W-:Y:S01]  /*1ab50*/  F2FP.PACK_AB R211, R138, R139 ;  /* 0x0000008b8ad3723e */ /* 0x000fe200000000ff */
        /* <DEDUP_REMOVED lines=49> */
[C---:B------:R-:W-:Y:S07]  /*1ae70*/  HMMA.16816.F32 R88, R144.reuse, R156, R88 ;  /* 0x0000009c9058723c */ /* 0x040fee0000001858 */
[----:B------:R-:W-:Y:S01]  /*1ae80*/  IMAD.MOV.U32 R157, RZ, RZ, R202 ;  /* 0x000000ffff9d7224 */ /* 0x000fe200078e00ca */
[-C--:B------:R-:W-:Y:S01]  /*1ae90*/  HMMA.16816.F32 R92, R144, R158.reuse, R92 ;  /* 0x0000009e905c723c */ /* 0x080fe2000000185c */
[----:B------:R-:W-:Y:S07]  /*1aea0*/  LDSM.16.MT88.4 R200, [R227+0xd800] ;  /* 0x00d80000e3c8783b */ /* 0x000fee0000004200 */
[C---:B------:R-:W-:Y:S08]  /*1aeb0*/  HMMA.16816.F32 R96, R140.reuse, R158, R96 ;  /* 0x0000009e8c60723c */ /* 0x040ff00000001860 */
[-C--:B-1----:R-:W-:Y:S08]  /*1aec0*/  HMMA.16816.F32 R100, R140, R148.reuse, R100 ;  /* 0x000000948c64723c */ /* 0x082ff00000001864 */
[C---:B------:R-:W-:Y:S08]  /*1aed0*/  HMMA.16816.F32 R104, R144.reuse, R148, R104 ;  /* 0x000000949068723c */ /* 0x040ff00000001868 */
[-C--:B------:R-:W-:Y:S08]  /*1aee0*/  HMMA.16816.F32 R108, R144, R150.reuse, R108 ;  /* 0x00000096906c723c */ /* 0x080ff0000000186c */
[C---:B------:R-:W-:Y:S08]  /*1aef0*/  HMMA.16816.F32 R112, R140.reuse, R150, R112 ;  /* 0x000000968c70723c */ /* 0x040ff00000001870 */
[-C--:B--2---:R-:W-:Y:S08]  /*1af00*/  HMMA.16816.F32 R116, R140, R152.reuse, R116 ;  /* 0x000000988c74723c */ /* 0x084ff00000001874 */
[C---:B------:R-:W-:Y:S07]  /*1af10*/  HMMA.16816.F32 R120, R144.reuse, R152, R120 ;  /* 0x000000989078723c */ /* 0x040fee0000001878 */
[----:B------:R-:W-:Y:S01]  /*1af20*/  MOV R153, R187 ;  /* 0x000000bb00997202 */ /* 0x000fe20000000f00 */
[-C--:B------:R-:W-:Y:S01]  /*1af30*/  HMMA.16816.F32 R124, R144, R154.reuse, R124 ;  /* 0x0000009a907c723c */ /* 0x080fe2000000187c */
[----:B------:R-:W1:Y:S07]  /*1af40*/  LDSM.16.MT88.4 R184, [R228+0xd800] ;  /* 0x00d80000e4b8783b */ /* 0x000e6e0000004200 */
[----:B------:R-:W-:Y:S07]  /*1af50*/  HMMA.16816.F32 R128, R140, R154, R128 ;  /* 0x0000009a8c80723c */ /* 0x000fee0000001880 */
[----:B------:R-:W-:Y:S02]  /*1af60*/  F2FP.PACK_AB R140, R164, R177 ;  /* 0x000000b1a48c723e */ /* 0x000fe400000000ff */
[----:B------:R-:W-:Y:S03]  /*1af70*/  F2FP.PACK_AB R141, R153, R3 ;  /* 0x00000003998d723e */ /* 0x000fe600000000ff */
[----:B------:R-:W-:Y:S02]  /*1af80*/  F2FP.PACK_AB R142, R189, R191 ;  /* 0x000000bfbd8e723e */ /* 0x000fe400000000ff */
[----:B------:R-:W-:Y:S07]  /*1af90*/  F2FP.PACK_AB R143, R188, R157 ;  /* 0x0000009dbc8f723e */ /* 0x000fee00000000ff */
[-C--:B------:R-:W-:Y:S01]  /*1afa0*/  HMMA.16816.F32 R148, R140, R160.reuse, R4 ;  /* 0x000000a08c94723c */ /* 0x080fe20000001804 */
[----:B------:R-:W2:Y:S07]  /*1afb0*/  LDSM.16.MT88.4 R4, [R227+0xf800] ;  /* 0x00f80000e304783b */ /* 0x000eae0000004200 */
[C---:B------:R-:W-:Y:S07]  /*1afc0*/  HMMA.16816.F32 R144, R208.reuse, R160, R8 ;  /* 0x000000a0d090723c */ /* 0x040fee0000001808 */
[----:B------:R-:W-:Y:S01]  /*1afd0*/  IMAD.MOV.U32 R8, RZ, RZ, R157 ;  /* 0x000000ffff087224 */ /* 0x000fe200078e009d */
[----:B------:R-:W-:Y:S01]  /*1afe0*/  MOV R11, R173 ;  /* 0x000000ad000b7202 */ /* 0x000fe20000000f00 */
[-C--:B------:R-:W-:Y:S03]  /*1aff0*/  HMMA.16816.F32 R156, R208, R162.reuse, R12 ;  /* 0x000000a2d09c723c */ /* 0x080fe6000000180c */
[----:B------:R-:W-:Y:S02]  /*1b000*/  IMAD.MOV.U32 R9, RZ, RZ, R194 ;  /* 0x000000ffff097224 */ /* 0x000fe400078e00c2 */
[----:B------:R-:W-:Y:S02]  /*1b010*/  IMAD.MOV.U32 R10, RZ, RZ, R193 ;  /* 0x000000ffff0a7224 */ /* 0x000fe400078e00c1 */
[----:B------:R-:W-:Y:S01]  /*1b020*/  IMAD.MOV.U32 R12, RZ, RZ, R153 ;  /* 0x000000ffff0c7224 */ /* 0x000fe200078e0099 */
[----:B------:R-:W-:Y:S01]  /*1b030*/  MOV R14, R189 ;  /* 0x000000bd000e7202 */ /* 0x000fe20000000f00 */
[C---:B------:R-:W-:Y:S03]  /*1b040*/  HMMA.16816.F32 R152, R140.reuse, R162, R16 ;  /* 0x000000a28c98723c */ /* 0x040fe60000001810 */
[----:B------:R-:W-:Y:S02]  /*1b050*/  IMAD.MOV.U32 R15, RZ, RZ, R188 ;  /* 0x000000ffff0f7224 */ /* 0x000fe400078e00bc */
[----:B------:R-:W-:Y:S02]  /*1b060*/  IMAD.MOV.U32 R13, RZ, RZ, R190 ;  /* 0x000000ffff0d7224 */ /* 0x000fe400078e00be */
[----:B------:R-:W-:Y:S01]  /*1b070*/  MOV R18, R164 ;  /* 0x000000a400127202 */ /* 0x000fe20000000f00 */
[----:B------:R-:W-:Y:S04]  /*1b080*/  IMAD.MOV.U32 R17, RZ, RZ, R166 ;  /* 0x000000ffff117224 */ /* 0x000fe800078e00a6 */
[----:B------:R-:W-:Y:S02]  /*1b090*/  IMAD.MOV.U32 R16, RZ, RZ, R165 ;  /* 0x000000ffff107224 */ /* 0x000fe400078e00a5 */
[-C--:B------:R-:W-:Y:S01]  /*1b0a0*/  HMMA.16816.F32 R164, R140, R168.reuse, R20 ;  /* 0x000000a88ca4723c */ /* 0x080fe20000001814 */
[----:B------:R-:W-:Y:S06]  /*1b0b0*/  IMAD.MOV.U32 R19, RZ, RZ, R191 ;  /* 0x000000ffff137224 */ /* 0x000fec00078e00bf */
[----:B------:R-:W-:Y:S01]  /*1b0c0*/  MOV R23, R3 ;  /* 0x0000000300177202 */ /* 0x000fe20000000f00 */
[C---:B------:R-:W-:Y:S01]  /*1b0d0*/  HMMA.16816.F32 R160, R208.reuse, R168, R24 ;  /* 0x000000a8d0a0723c */ /* 0x040fe20000001818 */
[----:B------:R-:W-:Y:S03]  /*1b0e0*/  IMAD.MOV.U32 R21, RZ, RZ, R172 ;  /* 0x000000ffff157224 */ /* 0x000fe600078e00ac */
[----:B------:R-:W-:Y:S01]  /*1b0f0*/  MOV R3, R192 ;  /* 0x000000c000037202 */ /* 0x000fe20000000f00 */
[----:B------:R-:W-:Y:S02]  /*1b100*/  IMAD.MOV.U32 R22, RZ, RZ, R177 ;  /* 0x000000ffff167224 */ /* 0x000fe400078e00b1 */
[----:B------:R-:W-:Y:S01]  /*1b110*/  IMAD.MOV.U32 R20, RZ, RZ, R207 ;  /* 0x000000ffff147224 */ /* 0x000fe200078e00cf */
[-C--:B------:R-:W-:Y:S01]  /*1b120*/  HMMA.16816.F32 R172, R208, R170.reuse, R28 ;  /* 0x000000aad0ac723c */ /* 0x080fe2000000181c */
[----:B------:R-:W-:Y:S03]  /*1b130*/  FADD.FTZ R3, R3, R132 ;  /* 0x0000008403037221 */ /* 0x000fe60000010000 */
[----:B------:R-:W-:Y:S01]  /*1b140*/  IMAD.MOV.U32 R27, RZ, RZ, R206 ;  /* 0x000000ffff1b7224 */ /* 0x000fe200078e00ce */
[----:B------:R-:W-:Y:S01]  /*1b150*/  MOV R26, R205 ;  /* 0x000000cd001a7202 */ /* 0x000fe20000000f00 */
[----:B------:R-:W-:Y:S01]  /*1b160*/  FADD.FTZ R3, R230, R3 ;  /* 0x00000003e6037221 */ /* 0x000fe20000010000 */
[----:B------:R-:W-:Y:S01]  /*1b170*/  MOV R31, R198 ;  /* 0x000000c6001f7202 */ /* 0x000fe20000000f00 */
[C---:B------:R-:W-:Y:S01]  /*1b180*/  HMMA.16816.F32 R168, R140.reuse, R170, R32 ;  /* 0x000000aa8ca8723c */ /* 0x040fe20000001820 */
[----:B------:R-:W-:Y:S03]  /*1b190*/  IMAD.MOV.U32 R24, RZ, RZ, R199 ;  /* 0x000000ffff187224 */ /* 0x000fe600078e00c7 */
[----:B------:R-:W-:Y:S01]  /*1b1a0*/  IMAD.MOV.U32 R29, RZ, RZ, R196 ;  /* 0x000000ffff1d7224 */ /* 0x000fe200078e00c4 */
[----:B------:R-:W-:Y:S01]  /*1b1b0*/  MOV R28, R195 ;  /* 0x000000c3001c7202 */ /* 0x000fe20000000f00 */
[----:B------:R-:W-:Y:S01]  /*1b1c0*/  IMAD.MOV.U32 R25, RZ, RZ, R204 ;  /* 0x000000ffff197224 */ /* 0x000fe200078e00cc */
[----:B------:R-:W-:Y:S01]  /*1b1d0*/  MOV R33, R182 ;  /* 0x000000b600217202 */ /* 0x000fe20000000f00 */
[----:B------:R-:W-:Y:S04]  /*1b1e0*/  IMAD.MOV.U32 R32, RZ, RZ, R183 ;  /* 0x000000ffff207224 */ /* 0x000fe800078e00b7 */
[----:B------:R-:W-:Y:S02]  /*1b1f0*/  IMAD.MOV.U32 R34, RZ, RZ, R181 ;  /* 0x000000ffff227224 */ /* 0x000fe400078e00b5 */
[----:B------:R-:W-:Y:S02]  /*1b200*/  IMAD.MOV.U32 R35, RZ, RZ, R180 ;  /* 0x000000ffff237224 */ /* 0x000fe400078e00b4 */
[-C--:B-1----:R-:W-:Y:S01]  /*1b210*/  HMMA.16816.F32 R180, R140, R184.reuse, R36 ;  /* 0x000000b88cb4723c */ /* 0x082fe20000001824 */
[----:B------:R-:W-:Y:S02]  /*1b220*/  IMAD.MOV.U32 R30, RZ, RZ, R197 ;  /* 0x000000ffff1e7224 */ /* 0x000fe400078e00c5 */
[----:B------:R-:W-:Y:S04]  /*1b230*/  FADD.FTZ R11, R11, R3 ;  /* 0x000000030b0b7221 */ /* 0x000fe80000010000 */
[----:B------:R-:W-:Y:S01]  /*1b240*/  MOV R38, R179 ;  /* 0x000000b300267202 */ /* 0x000fe20000000f00 */
[----:B------:R-:W-:Y:S02]  /*1b250*/  IMAD.MOV.U32 R39, RZ, RZ, R178 ;  /* 0x000000ffff277224 */ /* 0x000fe400078e00b2 */
[C---:B------:R-:W-:Y:S02]  /*1b260*/  HMMA.16816.F32 R176, R208.reuse, R184, R40 ;  /* 0x000000b8d0b0723c */ /* 0x040fe40000001828 */
[----:B------:R-:W-:Y:S01]  /*1b270*/  IMAD.MOV.U32 R37, RZ, RZ, R38 ;  /* 0x000000ffff257224 */ /* 0x000fe200078e0026 */
[----:B------:R-:W-:Y:S01]  /*1b280*/  MOV R38, R39 ;  /* 0x0000002700267202 */ /* 0x000fe20000000f00 */
[----:B------:R-:W-:Y:S02]  /*1b290*/  IMAD.MOV.U32 R39, RZ, RZ, R32 ;  /* 0x000000ffff277224 */ /* 0x000fe400078e0020 */
[----:B------:R-:W-:Y:S01]  /*1b2a0*/  IMAD.MOV.U32 R32, RZ, RZ, R33 ;  /* 0x000000ffff207224 */ /* 0x000fe200078e0021 */
[----:B------:R-:W-:Y:S01]  /*1b2b0*/  MOV R33, R34 ;  /* 0x0000002200217202 */ /* 0x000fe20000000f00 */
[-C--:B------:R-:W-:Y:S01]  /*1b2c0*/  HMMA.16816.F32 R188, R208, R186.reuse, R44 ;  /* 0x000000bad0bc723c */ /* 0x080fe2000000182c */
[----:B------:R-:W-:Y:S03]  /*1b2d0*/  IMAD.MOV.U32 R34, RZ, RZ, R35 ;  /* 0x000000ffff227224 */ /* 0x000fe600078e0023 */
[----:B------:R-:W-:Y:S01]  /*1b2e0*/  IMAD.MOV.U32 R35, RZ, RZ, R28 ;  /* 0x000000ffff237224 */ /* 0x000fe200078e001c */
[----:B------:R-:W-:Y:S01]  /*1b2f0*/  MOV R28, R29 ;  /* 0x0000001d001c7202 */ /* 0x000fe20000000f00 */
[----:B------:R-:W-:Y:S01]  /*1b300*/  IMAD.MOV.U32 R29, RZ, RZ, R30 ;  /* 0x000000ffff1d7224 */ /* 0x000fe200078e001e */
[----:B------:R-:W-:Y:S01]  /*1b310*/  MOV R43, R38 ;  /* 0x00000026002b7202 */ /* 0x000fe20000000f00 */
[C---:B------:R-:W-:Y:S01]  /*1b320*/  HMMA.16816.F32 R184, R140.reuse, R186, R48 ;  /* 0x000000ba8cb8723c */ /* 0x040fe20000001830 */
[----:B------:R-:W-:Y:S03]  /*1b330*/  IMAD.MOV.U32 R30, RZ, RZ, R31 ;  /* 0x000000ffff1e7224 */ /* 0x000fe600078e001f */
[----:B------:R-:W-:Y:S01]  /*1b340*/  MOV R31, R24 ;  /* 0x00000018001f7202 */ /* 0x000fe20000000f00 */
[----:B------:R-:W-:Y:S01]  /*1b350*/  IMAD.MOV.U32 R24, RZ, RZ, R25 ;  /* 0x000000ffff187224 */ /* 0x000fe200078e0019 */
[----:B------:R-:W-:Y:S01]  /*1b360*/  MOV R25, R26 ;  /* 0x0000001a00197202 */ /* 0x000fe20000000f00 */
[----:B------:R-:W-:Y:S01]  /*1b370*/  IMAD.MOV.U32 R26, RZ, RZ, R27 ;  /* 0x000000ffff1a7224 */ /* 0x000fe200078e001b */
[-C--:B------:R-:W-:Y:S01]  /*1b380*/  HMMA.16816.F32 R196, R140, R200.reuse, R52 ;  /* 0x000000c88cc4723c */ /* 0x080fe20000001834 */
[----:B------:R-:W-:Y:S03]  /*1b390*/  MOV R27, R20 ;  /* 0x00000014001b7202 */ /* 0x000fe60000000f00 */
        /* <DEDUP_REMOVED lines=9> */
[----:B------:R-:W-:Y:S01]  /*1b430*/  FADD.FTZ R8, R234, R2 ;  /* 0x00000002ea087221 */ /* 0x000fe20000010000 */
[-C--:B------:R-:W-:Y:S01]  /*1b440*/  HMMA.16816.F32 R204, R208, R202.reuse, R60 ;  /* 0x000000cad0cc723c */ /* 0x080fe2000000183c */
[----:B------:R3:W5:Y:S03]  /*1b450*/  LDL.LU R234, [R1+0x84] ;  /* 0x0000840001ea7983 */ /* 0x0007660000300800 */
[----:B------:R-:W-:Y:S01]  /*1b460*/  IMAD.MOV.U32 R38, RZ, RZ, R39 ;  /* 0x000000ffff267224 */ /* 0x000fe200078e0027 */
[----:B------:R-:W-:Y:S01]  /*1b470*/  MOV R39, R32 ;  /* 0x0000002000277202 */ /* 0x000fe20000000f00 */
[----:B------:R-:W-:Y:S01]  /*1b480*/  IMAD.MOV.U32 R32, RZ, RZ, R33 ;  /* 0x000000ffff207224 */ /* 0x000fe200078e0021 */
[----:B------:R-:W-:Y:S01]  /*1b490*/  MOV R33, R34 ;  /* 0x0000002200217202 */ /* 0x000fe20000000f00 */
[C---:B------:R-:W-:Y:S01]  /*1b4a0*/  HMMA.16816.F32 R200, R140.reuse, R202, R64 ;  /* 0x000000ca8cc8723c */ /* 0x040fe20000001840 */
[----:B------:R-:W-:Y:S03]  /*1b4b0*/  IMAD.MOV.U32 R34, RZ, RZ, R35 ;  /* 0x000000ffff227224 */ /* 0x000fe600078e0023 */
[----:B------:R-:W-:Y:S02]  /*1b4c0*/  IMAD.MOV.U32 R35, RZ, RZ, R29 ;  /* 0x000000ffff237224 */ /* 0x000fe400078e001d */
[----:B------:R-:W-:Y:S02]  /*1b4d0*/  IMAD.MOV.U32 R29, RZ, RZ, R31 ;  /* 0x000000ffff1d7224 */ /* 0x000fe400078e001f */
[-C--:B------:R-:W-:Y:S01]  /*1b4e0*/  HMMA.16816.F32 R68, R140, R212.reuse, R68 ;  /* 0x000000d48c44723c */ /* 0x080fe20000001844 */
[----:B------:R-:W-:Y:S03]  /*1b4f0*/  IMAD.MOV.U32 R31, RZ, RZ, R25 ;  /* 0x000000ffff1f7224 */ /* 0x000fe600078e0019 */
[----:B------:R-:W-:Y:S02]  /*1b500*/  IMAD.MOV.U32 R25, RZ, RZ, R27 ;  /* 0x000000ffff197224 */ /* 0x000fe400078e001b */
[----:B------:R-:W-:Y:S02]  /*1b510*/  IMAD.MOV.U32 R27, RZ, RZ, R21 ;  /* 0x000000ffff1b7224 */ /* 0x000fe400078e0015 */
[C---:B------:R-:W-:Y:S01]  /*1b520*/  HMMA.16816.F32 R72, R208.reuse, R212, R72 ;  /* 0x000000d4d048723c */ /* 0x040fe20000001848 */
[----:B------:R-:W-:Y:S03]  /*1b530*/  IMAD.MOV.U32 R21, RZ, RZ, R23 ;  /* 0x000000ffff157224 */ /* 0x000fe600078e0017 */
[----:B------:R-:W-:Y:S02]  /*1b540*/  IMAD.MOV.U32 R23, RZ, RZ, R17 ;  /* 0x000000ffff177224 */ /* 0x000fe400078e0011 */
[----:B------:R-:W-:Y:S02]  /*1b550*/  IMAD.MOV.U32 R17, RZ, RZ, R233 ;  /* 0x000000ffff117224 */ /* 0x000fe400078e00e9 */
[-C--:B------:R-:W-:Y:S01]  /*1b560*/  HMMA.16816.F32 R76, R208, R214.reuse, R76 ;  /* 0x000000d6d04c723c */ /* 0x080fe2000000184c */
[----:B------:R3:W5:Y:S03]  /*1b570*/  LDL.LU R233, [R1+0x80] ;  /* 0x0000800001e97983 */ /* 0x0007660000300800 */
[----:B------:R-:W-:Y:S01]  /*1b580*/  IMAD.MOV.U32 R36, RZ, RZ, R37 ;  /* 0x000000ffff247224 */ /* 0x000fe200078e0025 */
[----:B------:R-:W-:Y:S01]  /*1b590*/  MOV R37, R28 ;  /* 0x0000001c00257202 */ /* 0x000fe20000000f00 */
[----:B------:R-:W-:Y:S01]  /*1b5a0*/  FADD.FTZ R8, R229, R8 ;  /* 0x00000008e5087221 */ /* 0x000fe20000010000 */
[----:B------:R-:W-:Y:S01]  /*1b5b0*/  MOV R28, R30 ;  /* 0x0000001e001c7202 */ /* 0x000fe20000000f00 */
[C---:B------:R-:W-:Y:S01]  /*1b5c0*/  HMMA.16816.F32 R80, R140.reuse, R214, R80 ;  /* 0x000000d68c50723c */ /* 0x040fe20000001850 */
[----:B------:R-:W-:Y:S03]  /*1b5d0*/  MOV R30, R24 ;  /* 0x00000018001e7202 */ /* 0x000fe60000000f00 */
[----:B------:R-:W-:Y:S01]  /*1b5e0*/  MOV R24, R26 ;  /* 0x0000001a00187202 */ /* 0x000fe20000000f00 */
[----:B------:R-:W-:Y:S01]  /*1b5f0*/  FADD.FTZ R2, R36, R43 ;  /* 0x0000002b24027221 */ /* 0x000fe20000010000 */
[----:B------:R-:W-:Y:S01]  /*1b600*/  MOV R26, R20 ;  /* 0x00000014001a7202 */ /* 0x000fe20000000f00 */
[----:B------:R-:W-:Y:S01]  /*1b610*/  FADD.FTZ R3, R38, R8 ;  /* 0x0000000826037221 */ /* 0x000fe20000010000 */
[-C--:B------:R-:W-:Y:S01]  /*1b620*/  HMMA.16816.F32 R84, R140, R216.reuse, R84 ;  /* 0x000000d88c54723c */ /* 0x080fe20000001854 */
[----:B------:R-:W-:Y:S03]  /*1b630*/  MOV R20, R22 ;  /* 0x0000001600147202 */ /* 0x000fe60000000f00 */
[----:B------:R-:W-:Y:S01]  /*1b640*/  MOV R22, R16 ;  /* 0x0000001000167202 */ /* 0x000fe20000000f00 */
[----:B------:R-:W-:Y:S01]  /*1b650*/  FADD.FTZ R2, R224, R2 ;  /* 0x00000002e0027221 */ /* 0x000fe20000010000 */
[----:B------:R-:W-:Y:S01]  /*1b660*/  MOV R16, R18 ;  /* 0x0000001200107202 */ /* 0x000fe20000000f00 */
[----:B------:R-:W-:Y:S01]  /*1b670*/  FADD.FTZ R0, R37, R0 ;  /* 0x0000000025007221 */ /* 0x000fe20000010000 */
[C---:B------:R-:W-:Y:S01]  /*1b680*/  HMMA.16816.F32 R88, R208.reuse, R216, R88 ;  /* 0x000000d8d058723c */ /* 0x040fe20000001858 */
[----:B------:R-:W-:Y:S02]  /*1b690*/  MOV R18, R232 ;  /* 0x000000e800127202 */ /* 0x000fe40000000f00 */
[----:B------:R3:W5:Y:S01]  /*1b6a0*/  LDL.LU R232, [R1+0x7c] ;  /* 0x00007c0001e87983 */ /* 0x0007620000300800 */
[----:B------:R-:W-:Y:S02]  /*1b6b0*/  FADD.FTZ R0, R32, R0 ;  /* 0x0000000020007221 */ /* 0x000fe40000010000 */
[----:B------:R-:W-:Y:S01]  /*1b6c0*/  FADD.FTZ R2, R39, R2 ;  /* 0x0000000227027221 */ /* 0x000fe20000010000 */
[----:B------:R3:W5:Y:S01]  /*1b6d0*/  LDL.LU R231, [R1+0x78] ;  /* 0x0000780001e77983 */ /* 0x0007620000300800 */
[-C--:B------:R-:W-:Y:S01]  /*1b6e0*/  HMMA.16816.F32 R92, R208, R218.reuse, R92 ;  /* 0x000000dad05c723c */ /* 0x080fe2000000185c */
[----:B------:R-:W-:Y:S02]  /*1b6f0*/  FADD.FTZ R8, R34, R0 ;  /* 0x0000000022087221 */ /* 0x000fe40000010000 */
[----:B------:R3:W5:Y:S01]  /*1b700*/  LDL.LU R230, [R1+0x74] ;  /* 0x0000740001e67983 */ /* 0x0007620000300800 */
[----:B------:R-:W-:Y:S02]  /*1b710*/  FADD.FTZ R9, R9, R2 ;  /* 0x0000000209097221 */ /* 0x000fe40000010000 */
[----:B------:R-:W-:Y:S01]  /*1b720*/  FADD.FTZ R11, R33, R11 ;  /* 0x0000000b210b7221 */ /* 0x000fe20000010000 */
[----:B------:R3:W5:Y:S01]  /*1b730*/  LDL.LU R229, [R1+0x70] ;  /* 0x0000700001e57983 */ /* 0x0007620000300800 */
[C---:B------:R-:W-:Y:S01]  /*1b740*/  HMMA.16816.F32 R96, R140.reuse, R218, R96 ;  /* 0x000000da8c60723c */ /* 0x040fe20000001860 */
[----:B------:R-:W-:Y:S02]  /*1b750*/  FADD.FTZ R0, R29, R9 ;  /* 0x000000091d007221 */ /* 0x000fe40000010000 */
[----:B------:R3:W5:Y:S01]  /*1b760*/  LDL.LU R224, [R1+0x6c] ;  /* 0x00006c0001e07983 */ /* 0x0007620000300800 */
        /* <DEDUP_REMOVED lines=22> */
[----:B------:R-:W-:Y:S02]  /*1b8d0*/  FADD.FTZ R4, R19, R5 ;  /* 0x0000000513047221 */ /* 0x000fe40000010000 */
[----:B------:R-:W-:Y:S03]  /*1b8e0*/  FADD.FTZ R0, R22, R0 ;  /* 0x0000000016007221 */ /* 0x000fe60000010000 */
[----:B------:R-:W-:Y:S02]  /*1b8f0*/  FADD.FTZ R3, R12, R3 ;  /* 0x000000030c037221 */ /* 0x000fe40000010000 */
[----:B------:R-:W-:Y:S02]  /*1b900*/  FADD.FTZ R4, R14, R4 ;  /* 0x000000040e047221 */ /* 0x000fe40000010000 */
[----:B------:R-:W-:Y:S02]  /*1b910*/  FADD.FTZ R3, R15, R3 ;  /* 0x000000030f037221 */ /* 0x000fe40000010000 */
[----:B------:R-:W-:Y:S01]  /*1b920*/  FADD.FTZ R2, R13, R2 ;  /* 0x000000020d027221 */ /* 0x000fe20000010000 */
[----:B------:R-:W-:Y:S01]  /*1b930*/  STL [R1+0x20], R4 ;  /* 0x0000200401007387 */ /* 0x000fe20000100800 */
[----:B------:R-:W-:Y:S02]  /*1b940*/  FADD.FTZ R0, R18, R0 ;  /* 0x0000000012007221 */ /* 0x000fe40000010000 */
[----:B------:R-:W-:Y:S01]  /*1b950*/  FADD.FTZ R2, R133, R2 ;  /* 0x0000000285027221 */ /* 0x000fe20000010000 */
[----:B------:R1:W-:Y:S01]  /*1b960*/  STL [R1+0x24], R3 ;  /* 0x0000240301007387 */ /* 0x0003e20000100800 */
[----:B------:R-:W-:Y:S01]  /*1b970*/  FADD.FTZ R0, R139, R0 ;  /* 0x000000008b007221 */ /* 0x000fe20000010000 */
[----:B------:R-:W-:Y:S01]  /*1b980*/  MOV R133, R136 ;  /* 0x0000008800857202 */ /* 0x000fe20000000f00 */
[----:B------:R-:W-:Y:S01]  /*1b990*/  IMAD.MOV.U32 R140, RZ, RZ, R134 ;  /* 0x000000ffff8c7224 */ /* 0x000fe200078e0086 */
[----:B------:R3:W-:Y:S01]  /*1b9a0*/  STL [R1+0x38], R2 ;  /* 0x0000380201007387 */ /* 0x0007e20000100800 */
[----:B------:R-:W-:Y:S01]  /*1b9b0*/  FADD.FTZ R0, R138, R0 ;  /* 0x000000008a007221 */ /* 0x000fe20000010000 */
[----:B------:R-:W-:Y:S04]  /*1b9c0*/  MOV R139, R135 ;  /* 0x00000087008b7202 */ /* 0x000fe80000000f00 */
[----:B------:R3:W-:Y:S01]  /*1b9d0*/  STL [R1+0x3c], R0 ;  /* 0x00003c0001007387 */ /* 0x0007e20000100800 */
[----:B-1----:R-:W-:Y:S01]  /*1b9e0*/  IMAD.MOV.U32 R3, RZ, RZ, R137 ;  /* 0x000000ffff037224 */ /* 0x002fe200078e0089 */
[----:B---3-5:R-:W-:-:S05]  /*1b9f0*/  @P0 BRA `(.L_x_566) ;  /* 0xffffa92000000947 */ /* 0x028fca000383ffff */
.L_x_565:
[----:B------:R-:W2:Y:S04]  /*1ba00*/  LDL.LU R4, [R1+0x20] ;  /* 0x0000200001047983 */ /* 0x000ea80000300800 */
        /* <DEDUP_REMOVED lines=8> */
[----:B------:R-:W3:Y:S01]  /*1ba90*/  S2UR UR12, SR_CTAID.Z ;  /* 0x00000000000c79c3 */ /* 0x000ee20000002700 */
[----:B------:R-:W-:Y:S01]  /*1baa0*/  ULDC.U8 UR10, c[0x0][0x329] ;  /* 0x0000ca40000a7ab9 */ /* 0x000fe20000000000 */
[----:B------:R-:W-:Y:S01]  /*1bab0*/  BSSY B0, `(.L_x_569) ;  /* 0x00001b1000007945 */ /* 0x000fe20003800000 */
[----:B------:R-:W-:Y:S02]  /*1bac0*/  @UP4 UIMAD UR8, UR11, UR5, UR21 ;  /* 0x000000050b0842a4 */ /* 0x000fe4000f8e0215 */
[----:B------:R-:W-:-:S02]  /*1bad0*/  UISETP.NE.AND UP1, UPT, UR10, URZ, UPT ;  /* 0x0000003f0a00728c */ /* 0x000fc4000bf25270 */
[----:B------:R-:W-:Y:S02]  /*1bae0*/  ULDC.64 UR4, c[0x0][0x1e0] ;  /* 0x0000780000047ab9 */ /* 0x000fe40000000a00 */
[----:B------:R-:W-:Y:S01]  /*1baf0*/  ULDC UR9, c[0x0][0x214] ;  /* 0x0000850000097ab9 */ /* 0x000fe20000000800 */
[----:B-1----:R-:W-:Y:S01]  /*1bb00*/  SHF.R.S32.HI R143, RZ, 0x1f, R142 ;  /* 0x0000001fff8f7819 */ /* 0x002fe2000001148e */
[----:B---3--:R-:W-:Y:S02]  /*1bb10*/  @!UP4 USHF.R.S32.HI UR13, URZ, 0x1f, UR7 ;  /* 0x0000001f3f0dc899 */ /* 0x008fe40008011407 */
[----:B------:R-:W-:Y:S01]  /*1bb20*/  @!UP4 UIMAD.WIDE.U32 UR22, UR7, UR4, URZ ;  /* 0x000000040716c2a5 */ /* 0x000fe2000f8e003f */
[CC--:B------:R-:W-:Y:S01]  /*1bb30*/  LEA.HI R29, R143.reuse, R142.reuse, RZ, 0x2 ;  /* 0x0000008e8f1d7211 */ /* 0x0c0fe200078f10ff */
[----:B------:R-:W-:Y:S01]  /*1bb40*/  @!UP4 UIMAD UR13, UR13, UR4, URZ ;  /* 0x000000040d0dc2a4 */ /* 0x000fe2000f8e023f */
[----:B------:R-:W-:Y:S01]  /*1bb50*/  LEA.HI R141, R143, R142, RZ, 0x5 ;  /* 0x0000008e8f8d7211 */ /* 0x000fe200078f28ff */
[----:B------:R-:W-:-:S02]  /*1bb60*/  @UP1 ULDC UR15, c[0x0][0x210] ;  /* 0x00008400000f1ab9 */ /* 0x000fc40000000800 */
[----:B------:R-:W-:Y:S01]  /*1bb70*/  ULDC.U8 UR4, c[0x0][0x328] ;  /* 0x0000ca0000047ab9 */ /* 0x000fe20000000000 */
[----:B------:R-:W-:Y:S01]  /*1bb80*/  SHF.R.S32.HI R8, RZ, 0x5, R141 ;  /* 0x00000005ff087819 */ /* 0x000fe2000001148d */
        /* <DEDUP_REMOVED lines=30> */
[----:B----4-:R-:W2:Y:S04]  /*1bd70*/  SHFL.BFLY PT, R0, R7, 0x2, 0x1f ;  /* 0x0c401f0007007f89 */ /* 0x010ea800000e0000 */
[----:B------:R-:W-:Y:S01]  /*1bd80*/  SHFL.BFLY PT, R3, R5, 0x2, 0x1f ;  /* 0x0c401f0005037f89 */ /* 0x000fe200000e0000 */
[----:B-1----:R-:W-:-:S03]  /*1bd90*/  FADD.FTZ R2, R2, R4 ;  /* 0x0000000402027221 */ /* 0x002fc60000010000 */
[----:B------:R-:W1:Y:S04]  /*1bda0*/  SHFL.BFLY PT, R4, R6, 0x2, 0x1f ;  /* 0x0c401f0006047f89 */ /* 0x000e6800000e0000 */
[----:B------:R-:W3:Y:S01]  /*1bdb0*/  SHFL.BFLY PT, R133, R2, 0x1, 0x1f ;  /* 0x0c201f0002857f89 */ /* 0x000ee200000e0000 */
[----:B--2---:R-:W-:-:S05]  /*1bdc0*/  FADD.FTZ R0, R0, R7 ;  /* 0x0000000700007221 */ /* 0x004fca0000010000 */
[----:B------:R-:W2:Y:S01]  /*1bdd0*/  SHFL.BFLY PT, R132, R0, 0x1, 0x1f ;  /* 0x0c201f0000847f89 */ /* 0x000ea200000e0000 */
[----:B-1----:R-:W-:Y:S02]  /*1bde0*/  FADD.FTZ R4, R4, R6 ;  /* 0x0000000604047221 */ /* 0x002fe40000010000 */
[----:B---3--:R-:W-:-:S03]  /*1bdf0*/  FADD.FTZ R133, R2, R133 ;  /* 0x0000008502857221 */ /* 0x008fc60000010000 */
[----:B------:R-:W1:Y:S01]  /*1be00*/  SHFL.BFLY PT, R7, R4, 0x1, 0x1f ;  /* 0x0c201f0004077f89 */ /* 0x000e6200000e0000 */
[----:B------:R-:W-:Y:S01]  /*1be10*/  FADD.FTZ R2, R3, R5 ;  /* 0x0000000503027221 */ /* 0x000fe20000010000 */
[----:B------:R-:W-:Y:S02]  /*1be20*/  MOV R3, 0x3f800000 ;  /* 0x3f80000000037802 */ /* 0x000fe40000000f00 */
[----:B------:R-:W-:Y:S02]  /*1be30*/  FSETP.NE.FTZ.AND P5, PT, R133, RZ, PT ;  /* 0x000000ff8500720b */ /* 0x000fe40003fb5000 */
[----:B------:R-:W3:Y:S01]  /*1be40*/  SHFL.BFLY PT, R6, R2, 0x1, 0x1f ;  /* 0x0c201f0002067f89 */ /* 0x000ee200000e0000 */
[----:B--2---:R-:W-:Y:S01]  /*1be50*/  FADD.FTZ R132, R0, R132 ;  /* 0x0000008400847221 */ /* 0x004fe20000010000 */
[----:B------:R-:W-:Y:S02]  /*1be60*/  MOV R0, 0x3f800000 ;  /* 0x3f80000000007802 */ /* 0x000fe40000000f00 */
[----:B------:R-:W-:-:S02]  /*1be70*/  LOP3.LUT R5, R29, 0x3ffffffc, RZ, 0xc0, !PT ;  /* 0x3ffffffc1d057812 */ /* 0x000fc400078ec0ff */
[----:B------:R-:W-:Y:S02]  /*1be80*/  FSETP.NE.FTZ.AND P4, PT, R132, RZ, PT ;  /* 0x000000ff8400720b */ /* 0x000fe40003f95000 */
[----:B------:R-:W-:-:S03]  /*1be90*/  IADD3 R5, -R5, R142, RZ ;  /* 0x0000008e05057210 */ /* 0x000fc60007ffe1ff */
[----:B------:R-:W2:Y:S01]  /*1bea0*/  @P5 MUFU.RCP R0, R133 ;  /* 0x0000008500005308 */ /* 0x000ea20000001000 */
[----:B------:R-:W-:Y:S01]  /*1beb0*/  LEA R140, R8, R5, 0x9 ;  /* 0x00000005088c7211 */ /* 0x000fe200078e48ff */
[----:B-1----:R-:W-:-:S06]  /*1bec0*/  FADD.FTZ R139, R4, R7 ;  /* 0x00000007048b7221 */ /* 0x002fcc0000010000 */
[----:B------:R-:W1:Y:S01]  /*1bed0*/  @P4 MUFU.RCP R3, R132 ;  /* 0x0000008400034308 */ /* 0x000e620000001000 */
[----:B------:R-:W-:Y:S01]  /*1bee0*/  FSETP.NE.FTZ.AND P3, PT, R139, RZ, PT ;  /* 0x000000ff8b00720b */ /* 0x000fe20003f75000 */
[----:B---3--:R-:W-:Y:S01]  /*1bef0*/  FADD.FTZ R138, R2, R6 ;  /* 0x00000006028a7221 */ /* 0x008fe20000010000 */
[----:B------:R-:W-:Y:S01]  /*1bf00*/  MOV R2, 0x3f800000 ;  /* 0x3f80000000027802 */ /* 0x000fe20000000f00 */
[----:B--2---:R-:W-:-:S03]  /*1bf10*/  FMUL.FTZ R148, R0, R148 ;  /* 0x0000009400947220 */ /* 0x004fc60000410000 */
[----:B------:R-:W-:Y:S01]  /*1bf20*/  FSETP.NE.FTZ.AND P0, PT, R138, RZ, PT ;  /* 0x000000ff8a00720b */ /* 0x000fe20003f15000 */
[C---:B------:R-:W-:Y:S02]  /*1bf30*/  FMUL.FTZ R6, R0.reuse, R149 ;  /* 0x0000009500067220 */ /* 0x040fe40000410000 */
[C---:B------:R-:W-:Y:S02]  /*1bf40*/  FMUL.FTZ R152, R0.reuse, R152 ;  /* 0x0000009800987220 */ /* 0x040fe40000410000 */
[----:B------:R-:W-:Y:S01]  /*1bf50*/  FMUL.FTZ R4, R0, R153 ;  /* 0x0000009900047220 */ /* 0x000fe20000410000 */
[----:B------:R-:W-:Y:S01]  /*1bf60*/  F2FP.PACK_AB R6, R6, R148 ;  /* 0x000000940606723e */ /* 0x000fe200000000ff */
[----:B------:R-:W2:Y:S01]  /*1bf70*/  @P3 MUFU.RCP R2, R139 ;  /* 0x0000008b00023308 */ /* 0x000ea20000001000 */
        /* <DEDUP_REMOVED lines=143> */
[C---:B------:R-:W-:Y:S01]  /*1c870*/  FMUL.FTZ R8, R0.reuse, R146 ;  /* 0x0000009200087220 */ /* 0x040fe20000410000 */
[----:B------:R-:W-:Y:S01]  /*1c880*/  LEA.HI R3, R3, R2, RZ, 0x3 ;  /* 0x0000000203037211 */ /* 0x000fe200078f18ff */
[----:B------:R-:W-:Y:S01]  /*1c890*/  FMUL.FTZ R159, R0, R159 ;  /* 0x0000009f009f7220 */ /* 0x000fe20000410000 */
[----:B------:R-:W-:Y:S01]  /*1c8a0*/  F2FP.PACK_AB R26, R26, R124 ;  /* 0x0000007c1a1a723e */ /* 0x000fe200000000ff */
        /* <DEDUP_REMOVED lines=47> */
[----:B------:R-:W-:Y:S02]  /*1cba0*/  SHF.L.U32 R0, R3, 0x6, RZ ;  /* 0x0000000603007819 */ /* 0x000fe400000006ff */
[----:B------:R-:W-:Y:S02]  /*1cbb0*/  F2FP.PACK_AB R29, R123, R29 ;  /* 0x0000001d7b1d723e */ /* 0x000fe400000000ff */
        /* <DEDUP_REMOVED lines=119> */
[----:B---34-:R-:W3:Y:S04]  /*1d330*/  LDL.LU R208, [R1+0x68] ;  /* 0x0000680001d07983 */ /* 0x018ee80000300800 */
[----:B------:R-:W4:Y:S02]  /*1d340*/  S2R R2, SR_TID.X ;  /* 0x0000000000027919 */ /* 0x000f240000002100 */
[----:B----4-:R-:W-:-:S04]  /*1d350*/  SHF.R.S32.HI R0, RZ, 0x1f, R2 ;  /* 0x0000001fff007819 */ /* 0x010fc80000011402 */
[----:B------:R-:W-:-:S04]  /*1d360*/  LEA.HI R0, R0, R2, RZ, 0x5 ;  /* 0x0000000200007211 */ /* 0x000fc800078f28ff */
[----:B------:R-:W-:-:S05]  /*1d370*/  LOP3.LUT R0, R0, 0xffffffe0, RZ, 0xc0, !PT ;  /* 0xffffffe000007812 */ /* 0x000fca00078ec0ff */
[----:B------:R-:W-:-:S05]  /*1d380*/  IMAD.IADD R0, R2, 0x1, -R0 ;  /* 0x0000000102007824 */ /* 0x000fca00078e0a00 */
[----:B------:R-:W-:-:S04]  /*1d390*/  SHF.R.S32.HI R2, RZ, 0x1f, R0 ;  /* 0x0000001fff027819 */ /* 0x000fc80000011400 */
[----:B------:R-:W-:-:S04]  /*1d3a0*/  LEA.HI R0, R2, R0, RZ, 0x2 ;  /* 0x0000000002007211 */ /* 0x000fc800078f10ff */
[----:B------:R-:W-:-:S05]  /*1d3b0*/  SHF.R.S32.HI R0, RZ, 0x2, R0 ;  /* 0x00000002ff007819 */ /* 0x000fca0000011400 */
        /* <DEDUP_REMOVED lines=32> */
.L_x_570:
[----:B---34-:R-:W-:Y:S05]  /*1d5c0*/  BSYNC B0 ;  /* 0x0000000000007941 */ /* 0x018fea0003800000 */
.L_x_569:
[----:B------:R-:W3:Y:S04]  /*1d5d0*/  LDL.64 R80, [R1+0x50] ;  /* 0x0000500001507983 */ /* 0x000ee80000100a00 */
[----:B------:R4:W5:Y:S01]  /*1d5e0*/  LDL R15, [R1+0x40] ;  /* 0x00004000010f7983 */ /* 0x0009620000100800 */
[----:B--2---:R-:W-:Y:S01]  /*1d5f0*/  LEA.HI R14, R143, R142, RZ, 0x3 ;  /* 0x0000008e8f0e7211 */ /* 0x004fe200078f18ff */
[----:B------:R-:W-:Y:S01]  /*1d600*/  UIMAD UR10, UR10, -0x80, UR17 ;  /* 0xffffff800a0a78a4 */ /* 0x000fe2000f8e0211 */
[----:B------:R-:W-:Y:S01]  /*1d610*/  BSSY B0, `(.L_x_571) ;  /* 0x0000020000007945 */ /* 0x000fe20003800000 */
[----:B------:R-:W2:Y:S01]  /*1d620*/  S2R R0, SR_TID.X ;  /* 0x0000000000007919 */ /* 0x000ea20000002100 */
[----:B------:R-:W-:Y:S01]  /*1d630*/  SHF.R.S32.HI R5, RZ, 0x3, R14 ;  /* 0x00000003ff057819 */ /* 0x000fe2000001140e */
[----:B------:R-:W-:-:S02]  /*1d640*/  USHF.R.S32.HI UR7, URZ, 0x1f, UR12 ;  /* 0x0000001f3f077899 */ /* 0x000fc4000801140c */
[----:B------:R-:W1:Y:S01]  /*1d650*/  S2R R10, SR_CTAID.Z ;  /* 0x00000000000a7919 */ /* 0x000e620000002700 */
[----:B------:R-:W-:Y:S02]  /*1d660*/  ULDC.64 UR4, c[0x0][0x1f0] ;  /* 0x00007c0000047ab9 */ /* 0x000fe40000000a00 */
[----:B------:R-:W-:-:S04]  /*1d670*/  UIMAD UR4, UR7, UR4, URZ ;  /* 0x00000004070472a4 */ /* 0x000fc8000f8e023f */
[----:B------:R-:W-:Y:S01]  /*1d680*/  UIMAD UR4, UR12, UR5, UR4 ;  /* 0x000000050c0472a4 */ /* 0x000fe2000f8e0204 */
[----:B--2---:R-:W-:-:S04]  /*1d690*/  SHF.R.S32.HI R4, RZ, 0x1f, R0 ;  /* 0x0000001fff047819 */ /* 0x004fc80000011400 */
[----:B------:R-:W-:-:S04]  /*1d6a0*/  LEA.HI R4, R4, R0, RZ, 0x3 ;  /* 0x0000000004047211 */ /* 0x000fc800078f18ff */
[----:B------:R-:W-:-:S04]  /*1d6b0*/  SHF.R.S32.HI R12, RZ, 0x3, R4 ;  /* 0x00000003ff0c7819 */ /* 0x000fc80000011404 */
[----:B------:R-:W-:Y:S02]  /*1d6c0*/  SHF.R.S32.HI R13, RZ, 0x1f, R12 ;  /* 0x0000001fff0d7819 */ /* 0x000fe4000001140c */
[----:B---3--:R-:W-:Y:S02]  /*1d6d0*/  SHF.R.S32.HI R0, RZ, 0x1f, R80 ;  /* 0x0000001fff007819 */ /* 0x008fe40000011450 */
[----:B------:R-:W-:-:S04]  /*1d6e0*/  IADD3 R2, P0, R80, UR20, RZ ;  /* 0x0000001450027c10 */ /* 0x000fc8000ff1e0ff */
[----:B------:R-:W-:Y:S01]  /*1d6f0*/  IADD3.X R3, R0, UR8, RZ, P0, !PT ;  /* 0x0000000800037c10 */ /* 0x000fe200087fe4ff */
[----:B------:R-:W-:Y:S01]  /*1d700*/  IMAD.U32 R0, RZ, RZ, UR14 ;  /* 0x0000000eff007e24 */ /* 0x000fe2000f8e00ff */
[----:B------:R-:W-:-:S03]  /*1d710*/  ISETP.GE.AND P0, PT, R5, UR10, PT ;  /* 0x0000000a05007c0c */ /* 0x000fc6000bf06270 */
[----:B-1----:R-:W-:-:S04]  /*1d720*/  IMAD.WIDE.U32 R10, R10, c[0x0][0x1f0], R2 ;  /* 0x00007c000a0a7a25 */ /* 0x002fc800078e0002 */
[----:B------:R-:W-:Y:S01]  /*1d730*/  IMAD.WIDE R6, R0, 0x80, R12 ;  /* 0x0000008000067825 */ /* 0x000fe200078e020c */
[----:B------:R-:W-:-:S05]  /*1d740*/  IADD3 R9, R11, UR4, RZ ;  /* 0x000000040b097c10 */ /* 0x000fca000fffe0ff */
[----:B------:R-:W-:Y:S05]  /*1d750*/  @P0 BRA `(.L_x_572) ;  /* 0x000000b000000947 */ /* 0x000fea0003800000 */
[----:B----4-:R-:W-:Y:S01]  /*1d760*/  IMAD R0, R7, c[0x0][0x1e8], RZ ;  /* 0x00007a0007007a24 */ /* 0x010fe200078e02ff */
[----:B------:R-:W-:Y:S01]  /*1d770*/  ISETP.GE.AND P1, PT, R80, c[0x0][0x220], PT ;  /* 0x0000880050007a0c */ /* 0x000fe20003f26270 */
[----:B------:R-:W-:Y:S01]  /*1d780*/  IMAD.MOV.U32 R8, RZ, RZ, R10 ;  /* 0x000000ffff087224 */ /* 0x000fe200078e000a */
[----:B-----5:R-:W-:Y:S01]  /*1d790*/  ISETP.GE.AND P0, PT, R15, c[0x0][0x220], PT ;  /* 0x000088000f007a0c */ /* 0x020fe20003f06270 */
[C---:B------:R-:W-:Y:S02]  /*1d7a0*/  IMAD R0, R6.reuse, c[0x0][0x1ec], R0 ;  /* 0x00007b0006007a24 */ /* 0x040fe400078e0200 */
[----:B------:R-:W-:-:S05]  /*1d7b0*/  IMAD.WIDE.U32 R4, R6, c[0x0][0x1e8], R8 ;  /* 0x00007a0006047a25 */ /* 0x000fca00078e0008 */
[----:B------:R-:W-:Y:S02]  /*1d7c0*/  IADD3 R0, R5, R0, RZ ;  /* 0x0000000005007210 */ /* 0x000fe40007ffe0ff */
[----:B------:R-:W-:-:S04]  /*1d7d0*/  LEA R2, P2, R4, c[0x0][0x1d0], 0x1 ;  /* 0x0000740004027a11 */ /* 0x000fc800078408ff */
[----:B------:R-:W-:-:S05]  /*1d7e0*/  LEA.HI.X R3, R4, c[0x0][0x1d4], R0, 0x1, P2 ;  /* 0x0000750004037a11 */ /* 0x000fca00010f0c00 */
[----:B------:R1:W-:Y:S04]  /*1d7f0*/  @!P1 STG.E.128 [R2.64], R20 ;  /* 0x0000001402009986 */ /* 0x0003e8000c101d12 */
[----:B------:R1:W-:Y:S02]  /*1d800*/  @!P0 STG.E.128 [R2.64+0x80], R16 ;  /* 0x0000801002008986 */ /* 0x0003e4000c101d12 */
.L_x_572:
[----:B----4-:R-:W-:Y:S05]  /*1d810*/  BSYNC B0 ;  /* 0x0000000000007941 */ /* 0x010fea0003800000 */
.L_x_571:
[----:B------:R-:W-:Y:S01]  /*1d820*/  LEA.HI.SX32 R0, R14, 0x10, 0x1d ;  /* 0x000000100e007811 */ /* 0x000fe200078feaff */
[----:B------:R-:W-:Y:S03]  /*1d830*/  BSSY B0, `(.L_x_573) ;  /* 0x0000011000007945 */ /* 0x000fe60003800000 */
[----:B------:R-:W-:-:S13]  /*1d840*/  ISETP.GE.AND P0, PT, R0, UR10, PT ;  /* 0x0000000a00007c0c */ /* 0x000fda000bf06270 */
[----:B------:R-:W-:Y:S05]  /*1d850*/  @P0 BRA `(.L_x_574) ;  /* 0x000000e000000947 */ /* 0x000fea0003800000 */
[----:B------:R-:W-:Y:S02]  /*1d860*/  IADD3 R0, P0, R6, 0x10, RZ ;  /* 0x0000001006007810 */ /* 0x000fe40007f1e0ff */
[----:B-1----:R-:W-:Y:S02]  /*1d870*/  MOV R3, R9 ;  /* 0x0000000900037202 */ /* 0x002fe40000000f00 */
[----:B------:R-:W-:Y:S01]  /*1d880*/  ISETP.GE.AND P1, PT, R80, c[0x0][0x220], PT ;  /* 0x0000880050007a0c */ /* 0x000fe20003f26270 */
[----:B------:R-:W-:Y:S01]  /*1d890*/  IMAD.X R2, RZ, RZ, R7, P0 ;  /* 0x000000ffff027224 */ /* 0x000fe200000e0607 */
[----:B-----5:R-:W-:-:S03]  /*1d8a0*/  ISETP.GE.AND P0, PT, R15, c[0x0][0x220], PT ;  /* 0x000088000f007a0c */ /* 0x020fc60003f06270 */
[----:B------:R-:W-:Y:S02]  /*1d8b0*/  IMAD R14, R2, c[0x0][0x1e8], RZ ;  /* 0x00007a00020e7a24 */ /* 0x000fe400078e02ff */
[----:B------:R-:W-:-:S04]  /*1d8c0*/  IMAD.MOV.U32 R2, RZ, RZ, R10 ;  /* 0x000000ffff027224 */ /* 0x000fc800078e000a */
[----:B------:R-:W-:-:S04]  /*1d8d0*/  IMAD.WIDE.U32 R4, R0, c[0x0][0x1e8], R2 ;  /* 0x00007a0000047a25 */ /* 0x000fc800078e0002 */
[----:B------:R-:W-:Y:S01]  /*1d8e0*/  IMAD R0, R0, c[0x0][0x1ec], R14 ;  /* 0x00007b0000007a24 */ /* 0x000fe200078e020e */
[----:B------:R-:W-:-:S03]  /*1d8f0*/  LEA R2, P2, R4, c[0x0][0x1d0], 0x1 ;  /* 0x0000740004027a11 */ /* 0x000fc600078408ff */
[----:B------:R-:W-:-:S05]  /*1d900*/  IMAD.IADD R0, R5, 0x1, R0 ;  /* 0x0000000105007824 */ /* 0x000fca00078e0200 */
[----:B------:R-:W-:-:S05]  /*1d910*/  LEA.HI.X R3, R4, c[0x0][0x1d4], R0, 0x1, P2 ;  /* 0x0000750004037a11 */ /* 0x000fca00010f0c00 */
[----:B------:R1:W-:Y:S04]  /*1d920*/  @!P1 STG.E.128 [R2.64], R28 ;  /* 0x0000001c02009986 */ /* 0x0003e8000c101d12 */
[----:B------:R1:W-:Y:S02]  /*1d930*/  @!P0 STG.E.128 [R2.64+0x80], R24 ;  /* 0x0000801802008986 */ /* 0x0003e4000c101d12 */
.L_x_574:
[----:B------:R-:W-:Y:S05]  /*1d940*/  BSYNC B0 ;  /* 0x0000000000007941 */ /* 0x000fea0003800000 */
.L_x_573:
[----:B------:R-:W-:Y:S01]  /*1d950*/  IADD3 R0, R12, 0x20, RZ ;  /* 0x000000200c007810 */ /* 0x000fe20007ffe0ff */
        /* <DEDUP_REMOVED lines=17> */
.L_x_576:
[----:B------:R-:W-:Y:S05]  /*1da70*/  BSYNC B0 ;  /* 0x0000000000007941 */ /* 0x000fea0003800000 */
.L_x_575:
        /* <DEDUP_REMOVED lines=18> */
.L_x_578:
[----:B------:R-:W-:Y:S05]  /*1dba0*/  BSYNC B0 ;  /* 0x0000000000007941 */ /* 0x000fea0003800000 */
.L_x_577:
        /* <DEDUP_REMOVED lines=18> */
.L_x_580:
[----:B------:R-:W-:Y:S05]  /*1dcd0*/  BSYNC B0 ;  /* 0x0000000000007941 */ /* 0x000fea0003800000 */
.L_x_579:
        /* <DEDUP_REMOVED lines=18> */
.L_x_582:
[----:B------:R-:W-:Y:S05]  /*1de00*/  BSYNC B0 ;  /* 0x0000000000007941 */ /* 0x000fea0003800000 */
.L_x_581:
        /* <DEDUP_REMOVED lines=18> */
.L_x_584:
[----:B------:R-:W-:Y:S05]  /*1df30*/  BSYNC B0 ;  /* 0x0000000000007941 */ /* 0x000fea0003800000 */
.L_x_583:
[----:B------:R-:W-:-:S04]  /*1df40*/  IADD3 R0, R12, 0x70, RZ ;  /* 0x000000700c007810 */ /* 0x000fc80007ffe0ff */
[----:B------:R-:W-:-:S13]  /*1df50*/  ISETP.GE.AND P0, PT, R0, UR6, PT ;  /* 0x0000000600007c0c */ /* 0x000fda000bf06270 */
[----:B------:R-:W-:Y:S05]  /*1df60*/  @P0 EXIT ;  /* 0x000000000000094d */ /* 0x000fea0003800000 */
[----:B------:R-:W-:Y:S01]  /*1df70*/  IADD3 R6, P0, R6, 0x70, RZ ;  /* 0x0000007006067810 */ /* 0x000fe20007f1e0ff */
        /* <DEDUP_REMOVED lines=11> */
[----:B-----5:R-:W-:-:S13]  /*1e030*/  ISETP.GE.AND P0, PT, R15, c[0x0][0x220], PT ;  /* 0x000088000f007a0c */ /* 0x020fda0003f06270 */
[----:B------:R-:W-:Y:S05]  /*1e040*/  @P0 EXIT ;  /* 0x000000000000094d */ /* 0x000fea0003800000 */
[----:B------:R-:W-:Y:S01]  /*1e050*/  STG.E.128 [R2.64+0x80], R72 ;  /* 0x0000804802007986 */ /* 0x000fe2000c101d12 */
[----:B------:R-:W-:Y:S05]  /*1e060*/  EXIT ;  /* 0x000000000000794d */ /* 0x000fea0003800000 */
.L_x_585:
        /* <DEDUP_REMOVED lines=9> */
.L_x_2382:


//--------------------- .text._ZN5flash16flash_fwd_kernelI23Flash_fwd_kernel_traitsILi128ELi128ELi64ELi4ELb0ELb0EN7cutlass6half_tE19Flash_kernel_traitsILi128ELi128ELi64ELi4ES3_EELb0ELb0ELb1ELb0ELb0ELb0ELb1ELb0EEEvNS_16Flash_fwd_paramsE --------------------------
	.section	.text._ZN5flash16flash_fwd_kernelI23Flash_fwd_kernel_traitsILi128ELi128ELi64ELi4ELb0ELb0EN7cutlass6half_tE19Flash_kernel_traitsILi128ELi128ELi64ELi4ES3_EELb0ELb0ELb1ELb0ELb0ELb0ELb1ELb0EEEvNS_16Flash_fwd_paramsE,"ax",@progbits
	.sectioninfo	@"SHI_REGISTERS=255"
	.align	128
        .global         _ZN5flash16flash_fwd_kernelI23Flash_fwd_kernel_traitsILi128ELi128ELi64ELi4ELb0ELb0EN7cutlass6half_tE19Flash_kernel_traitsILi128ELi128ELi64ELi4ES3_EELb0ELb0ELb1ELb0ELb0ELb0ELb1ELb0EEEvNS_16Flash_fwd_paramsE
        .type           _ZN5flash16flash_fwd_kernelI23Flash_fwd_kernel_traitsILi128ELi128ELi64ELi4ELb0ELb0EN7cutlass6half_tE19Flash_kernel_traitsILi128ELi128ELi64ELi4ES3_EELb0ELb0ELb1ELb0ELb0ELb0ELb1ELb0EEEvNS_16Flash_fwd_paramsE,@function
        .size           _ZN5flash16flash_fwd_kernelI23Flash_fwd_kernel_traitsILi128ELi128ELi64ELi4ELb0ELb0EN7cutlass6half_tE19Flash_kernel_traitsILi128ELi128ELi64ELi4ES3_EELb0ELb0ELb1ELb0ELb0ELb0ELb1ELb0EEEvNS_16Flash_fwd_paramsE,(.L_x_2383 - _ZN5flash16flash_fwd_kernelI23Flash_fwd_kernel_traitsILi128ELi128ELi64ELi4ELb0ELb0EN7cutlass6half_tE19Flash_kernel_traitsILi128ELi128ELi64ELi4ES3_EELb0ELb0ELb1ELb0ELb0ELb0ELb1ELb0EEEvNS_16Flash_fwd_paramsE)
        .other          _ZN5flash16flash_fwd_kernelI23Flash_fwd_kernel_traitsILi128ELi128ELi64ELi4ELb0ELb0EN7cutlass6half_tE19Flash_kernel_traitsILi128ELi128ELi64ELi4ES3_EELb0ELb0ELb1ELb0ELb0ELb0ELb1ELb0EEEvNS_16Flash_fwd_paramsE,@"STO_CUDA_ENTRY STV_DEFAULT"
_ZN5flash16flash_fwd_kernelI23Flash_fwd_kernel_traitsILi128ELi128ELi64ELi4ELb0ELb0EN7cutlass6half_tE19Flash_kernel_traitsILi128ELi128ELi64ELi4ES3_EELb0ELb0ELb1ELb0ELb0ELb0ELb1ELb0EEEvNS_16Flash_fwd_paramsE:
.text._ZN5flash16flash_fwd_kernelI23Flash_fwd_kernel_traitsILi128ELi128ELi64ELi4ELb0ELb0EN7cutlass6half_tE19Flash_kernel_traitsILi128ELi128ELi64ELi4ES3_EELb0ELb0ELb1ELb0ELb0ELb0ELb1ELb0EEEvNS_16Flash_fwd_paramsE:
        /* <DEDUP_REMOVED lines=56> */
.L_x_586:
[----:B------:R-:W-:Y:S02]  /*0380*/  ULDC UR6, c[0x0][0x218] ;  /* 0x0000860000067ab9 */ /* 0x000fe40000000800 */
.L_x_587:
        /* <DEDUP_REMOVED lines=120> */
.L_x_590:
[----:B------:R-:W-:Y:S05]  /*0b10*/  BSYNC B0 ;  /* 0x0000000000007941 */ /* 0x000fea0003800000 */
.L_x_589:
        /* <DEDUP_REMOVED lines=18> */
.L_x_592:
[----:B------:R-:W-:Y:S05]  /*0c40*/  BSYNC B0 ;  /* 0x0000000000007941 */ /* 0x000fea0003800000 */
.L_x_591:
        /* <DEDUP_REMOVED lines=18> */
.L_x_594:
[----:B------:R-:W-:Y:S05]  /*0d70*/  BSYNC B0 ;  /* 0x0000000000007941 */ /* 0x000fea0003800000 */
.L_x_593:
        /* <DEDUP_REMOVED lines=18> */
.L_x_596:
[----:B------:R-:W-:Y:S05]  /*0ea0*/  BSYNC B0 ;  /* 0x0000000000007941 */ /* 0x000fea0003800000 */
.L_x_595:
        /* <DEDUP_REMOVED lines=18> */
.L_x_598:
[----:B------:R-:W-:Y:S05]  /*0fd0*/  BSYNC B0 ;  /* 0x0000000000007941 */ /* 0x000fea0003800000 */
.L_x_597:
        /* <DEDUP_REMOVED lines=18> */
.L_x_600:
[----:B------:R-:W-:Y:S05]  /*1100*/  BSYNC B0 ;  /* 0x0000000000007941 */ /* 0x000fea0003800000 */
.L_x_599:
        /* <DEDUP_REMOVED lines=18> */
.L_x_602:
[----:B------:R-:W-:Y:S05]  /*1230*/  BSYNC B0 ;  /* 0x0000000000007941 */ /* 0x000fea0003800000 */
.L_x_601:
        /* <DEDUP_REMOVED lines=18> */
.L_x_604:
[----:B------:R-:W-:Y:S05]  /*1360*/  BSYNC B0 ;  /* 0x0000000000007941 */ /* 0x000fea0003800000 */
.L_x_603:
        /* <DEDUP_REMOVED lines=67> */
.L_x_588:
        /* <DEDUP_REMOVED lines=32> */
.L_x_605:
        /* <DEDUP_REMOVED lines=45> */
.L_x_606:
        /* <DEDUP_REMOVED lines=95> */
.L_x_608:
[----:B------:R-:W-:Y:S05]  /*2260*/  BSYNC B0 ;  /* 0x0000000000007941 */ /* 0x000fea0003800000 */
.L_x_607:
        /* <DEDUP_REMOVED lines=29> */
.L_x_610:
[----:B------:R-:W-:Y:S05]  /*2440*/  BSYNC B0 ;  /* 0x0000000000007941 */ /* 0x000fea0003800000 */
.L_x_609:
        /* <DEDUP_REMOVED lines=29> */
.L_x_612:
[----:B------:R-:W-:Y:S05]  /*2620*/  BSYNC B0 ;  /* 0x0000000000007941 */ /* 0x000fea0003800000 */
.L_x_611:
        /* <DEDUP_REMOVED lines=29> */
.L_x_614:
[----:B------:R-:W-:Y:S05]  /*2800*/  BSYNC B0 ;  /* 0x0000000000007941 */ /* 0x000fea0003800000 */
.L_x_613:
        /* <DEDUP_REMOVED lines=29> */
.L_x_616:
[----:B------:R-:W-:Y:S05]  /*29e0*/  BSYNC B0 ;  /* 0x0000000000007941 */ /* 0x000fea0003800000 */
.L_x_615:
        /* <DEDUP_REMOVED lines=29> */
.L_x_618:
[----:B------:R-:W-:Y:S05]  /*2bc0*/  BSYNC B0 ;  /* 0x0000000000007941 */ /* 0x000fea0003800000 */
.L_x_617:
        /* <DEDUP_REMOVED lines=29> */
.L_x_620:
[----:B------:R-:W-:Y:S05]  /*2da0*/  BSYNC B0 ;  /* 0x0000000000007941 */ /* 0x000fea0003800000 */
.L_x_619:
        /* <DEDUP_REMOVED lines=33> */
.L_x_622:
[----:B------:R-:W-:Y:S05]  /*2fc0*/  BSYNC B0 ;  /* 0x0000000000007941 */ /* 0x000fea0003800000 */
.L_x_621:
        /* <DEDUP_REMOVED lines=32> */
.L_x_624:
[----:B------:R-:W-:Y:S05]  /*31d0*/  BSYNC B0 ;  /* 0x0000000000007941 */ /* 0x000fea0003800000 */
.L_x_623:
        /* <DEDUP_REMOVED lines=25> */
.L_x_626:
[----:B------:R-:W-:Y:S05]  /*3370*/  BSYNC B0 ;  /* 0x0000000000007941 */ /* 0x000fea0003800000 */
.L_x_625:
        /* <DEDUP_REMOVED lines=24> */
.L_x_628:
[----:B------:R-:W-:Y:S05]  /*3500*/  BSYNC B0 ;  /* 0x0000000000007941 */ /* 0x000fea0003800000 */
.L_x_627:
        /* <DEDUP_REMOVED lines=29> */
.L_x_630:
[----:B------:R-:W-:Y:S05]  /*36e0*/  BSYNC B0 ;  /* 0x0000000000007941 */ /* 0x000fea0003800000 */
.L_x_629:
        /* <DEDUP_REMOVED lines=39> */
.L_x_632:
[----:B------:R-:W-:Y:S05]  /*3960*/  BSYNC B0 ;  /* 0x0000000000007941 */ /* 0x000fea0003800000 */
.L_x_631:
        /* <DEDUP_REMOVED lines=27> */
.L_x_634:
[----:B------:R-:W-:Y:S05]  /*3b20*/  BSYNC B0 ;  /* 0x0000000000007941 */ /* 0x000fea0003800000 */
.L_x_633:
        /* <DEDUP_REMOVED lines=26> */
.L_x_636:
[----:B------:R-:W-:Y:S05]  /*3cd0*/  BSYNC B0 ;  /* 0x0000000000007941 */ /* 0x000fea0003800000 */
.L_x_635:
        /* <DEDUP_REMOVED lines=28> */
.L_x_638:
[----:B------:R-:W-:Y:S05]  /*3ea0*/  BSYNC B0 ;  /* 0x0000000000007941 */ /* 0x000fea0003800000 */
.L_x_637:
[----:B-1----:R-:W-:Y:S01]  /*3eb0*/  SHF.R.S32.HI R7, RZ, 0x4, R21 ;  /* 0x00000004ff077819 */ /* 0x002fe20000011415 */
[C---:B------:R-:W-:Y:S01]  /*3ec0*/  IMAD.SHL.U32 R6, R22.reuse, 0x40, RZ ;  /* 0x0000004016067824 */ /* 0x040fe200078e00ff */
[----:B------:R-:W-:Y:S01]  /*3ed0*/  R2P PR, R22, 0x6 ;  /* 0x0000000616007804 */ /* 0x000fe20000000000 */
[----:B------:R-:W-:Y:S01]  /*3ee0*/  IMAD.SHL.U32 R3, R23, 0x40, RZ ;  /* 0x0000004017037824 */ /* 0x000fe200078e00ff */
[----:B------:R-:W-:Y:S01]  /*3ef0*/  LEA.HI R0, R21, R7, RZ, 0x1 ;  /* 0x0000000715007211 */ /* 0x000fe200078f08ff */
[----:B------:R-:W-:Y:S01]  /*3f00*/  IMAD.SHL.U32 R8, R24, 0x40, RZ ;  /* 0x0000004018087824 */ /* 0x000fe200078e00ff */
[----:B------:R-:W-:Y:S01]  /*3f10*/  ULDC UR5, c[0x0][0x2e4] ;  /* 0x0000b90000057ab9 */ /* 0x000fe20000000800 */
[----:B------:R-:W-:Y:S01]  /*3f20*/  IMAD.SHL.U32 R5, R14, 0x8, RZ ;  /* 0x000000080e057824 */ /* 0x000fe200078e00ff */
[----:B------:R-:W-:Y:S01]  /*3f30*/  LOP3.LUT R0, R0, 0xfffffffe, RZ, 0xc0, !PT ;  /* 0xfffffffe00007812 */ /* 0x000fe200078ec0ff */
[----:B------:R-:W-:Y:S01]  /*3f40*/  ULDC UR4, c[0x0][0x2e8] ;  /* 0x0000ba0000047ab9 */ /* 0x000fe20000000800 */
[----:B------:R-:W-:Y:S01]  /*3f50*/  LOP3.LUT R3, R3, 0x1c0, RZ, 0xc0, !PT ;  /* 0x000001c003037812 */ /* 0x000fe200078ec0ff */
[----:B------:R-:W-:Y:S01]  /*3f60*/  UIADD3 UR5, UR16, -UR5, -UR17 ;  /* 0x8000000510057290 */ /* 0x000fe2000fffe811 */
[----:B------:R-:W-:Y:S01]  /*3f70*/  LOP3.LUT R146, R8, 0xfffffe00, RZ, 0xc0, !PT ;  /* 0xfffffe0008927812 */ /* 0x000fe200078ec0ff */
[----:B------:R-:W-:Y:S01]  /*3f80*/  IMAD.IADD R7, R7, 0x1, -R0 ;  /* 0x0000000107077824 */ /* 0x000fe200078e0a00 */
[----:B------:R-:W-:Y:S01]  /*3f90*/  LOP3.LUT R0, R6, 0x1c0, RZ, 0xc0, !PT ;  /* 0x000001c006007812 */ /* 0x000fe200078ec0ff */
[----:B------:R-:W0:Y:S01]  /*3fa0*/  LDGDEPBAR ;  /* 0x00000000000079af */ /* 0x000e220000000000 */
[----:B------:R-:W-:Y:S01]  /*3fb0*/  UISETP.GT.AND UP0, UPT, UR23, UR9, UPT ;  /* 0x000000091700728c */ /* 0x000fe2000bf04270 */
[----:B------:R-:W-:Y:S01]  /*3fc0*/  IMAD.SHL.U32 R6, R7, 0x8, RZ ;  /* 0x0000000807067824 */ /* 0x000fe200078e00ff */
[----:B------:R-:W-:-:S02]  /*3fd0*/  LOP3.LUT R8, R0, 0x8, R5, 0xf8, !PT ;  /* 0x0000000800087812 */ /* 0x000fc400078ef805 */
[----:B------:R-:W-:Y:S02]  /*3fe0*/  SHF.R.U32.HI R0, RZ, 0x3, R0 ;  /* 0x00000003ff007819 */ /* 0x000fe40000011600 */
[----:B------:R-:W-:Y:S02]  /*3ff0*/  LOP3.LUT R6, R3, 0x8, R6, 0xf8, !PT ;  /* 0x0000000803067812 */ /* 0x000fe400078ef806 */
[----:B------:R-:W-:Y:S01]  /*4000*/  SHF.R.U32.HI R5, RZ, 0x3, R3 ;  /* 0x00000003ff057819 */ /* 0x000fe20000011603 */
[----:B------:R-:W-:Y:S01]  /*4010*/  IMAD R3, R144, 0x400, R146 ;  /* 0x0000040090037824 */ /* 0x000fe200078e0292 */
[----:B------:R-:W-:Y:S02]  /*4020*/  LOP3.LUT R0, R8, R0, RZ, 0x3c, !PT ;  /* 0x0000000008007212 */ /* 0x000fe400078e3cff */
[----:B------:R-:W-:Y:S02]  /*4030*/  LOP3.LUT R145, R6, R5, RZ, 0x3c, !PT ;  /* 0x0000000506917212 */ /* 0x000fe400078e3cff */
[----:B------:R-:W-:Y:S01]  /*4040*/  LEA R5, R144, UR15, 0x4 ;  /* 0x0000000f90057c11 */ /* 0x000fe2000f8e20ff */
[----:B------:R-:W-:Y:S01]  /*4050*/  IMAD R0, R7, 0x200, R0 ;  /* 0x0000020007007824 */ /* 0x000fe200078e0200 */
[----:B------:R-:W-:Y:S01]  /*4060*/  UIADD3 UR15, UR16, 0x1, -UR17 ;  /* 0x00000001100f7890 */ /* 0x000fe2000fffe811 */
[----:B------:R-:W-:-:S02]  /*4070*/  IMAD.IADD R3, R145, 0x1, R3 ;  /* 0x0000000191037824 */ /* 0x000fc400078e0203 */
[----:B------:R-:W-:Y:S01]  /*4080*/  IMAD.SHL.U32 R224, R0, 0x2, RZ ;  /* 0x0000000200e07824 */ /* 0x000fe200078e00ff */
[----:B------:R-:W-:Y:S01]  /*4090*/  UIADD3 UR4, UR15, UR4, URZ ;  /* 0x000000040f047290 */ /* 0x000fe2000fffe03f */
[----:B------:R-:W-:Y:S01]  /*40a0*/  IMAD.SHL.U32 R231, R3, 0x2, RZ ;  /* 0x0000000203e77824 */ /* 0x000fe200078e00ff */
[----:B------:R-:W-:Y:S02]  /*40b0*/  SHF.R.S32.HI R3, RZ, 0x1f, R144 ;  /* 0x0000001fff037819 */ /* 0x000fe40000011490 */
[----:B--2---:R-:W-:Y:S01]  /*40c0*/  LDSM.16.M88.4 R32, [R224+0x8000] ;  /* 0x00800000e020783b */ /* 0x004fe20000000200 */
[----:B------:R-:W-:Y:S01]  /*40d0*/  IADD3 R0, R224, 0x8000, RZ ;  /* 0x00008000e0007810 */ /* 0x000fe20007ffe0ff */
[----:B------:R-:W-:Y:S01]  /*40e0*/  IMAD R232, R4, 0x2, R231 ;  /* 0x0000000204e87824 */ /* 0x000fe200078e02e7 */
[----:B------:R-:W-:Y:S01]  /*40f0*/  IADD3 R235, R224, 0x8020, RZ ;  /* 0x00008020e0eb7810 */ /* 0x000fe20007ffe0ff */
[----:B------:R-:W1:Y:S01]  /*4100*/  LDSM.16.M88.4 R12, [R231] ;  /* 0x00000000e70c783b */ /* 0x000e620000000200 */
[----:B------:R-:W-:Y:S01]  /*4110*/  @P1 IADD3 R235, R0, -0x20, RZ ;  /* 0xffffffe000eb1810 */ /* 0x000fe20007ffe0ff */
[----:B------:R-:W-:-:S02]  /*4120*/  IMAD.MOV.U32 R0, RZ, RZ, 0x40 ;  /* 0x00000040ff007424 */ /* 0x000fc400078e00ff */
        /* <DEDUP_REMOVED lines=10> */
[C---:B------:R-:W-:Y:S01]  /*41d0*/  IADD3 R239, R235.reuse, 0x2000, RZ ;  /* 0x00002000ebef7810 */ /* 0x040fe20007ffe0ff */
[----:B------:R-:W4:Y:S01]  /*41e0*/  LDSM.16.M88.4 R20, [R224+0x9800] ;  /* 0x00980000e014783b */ /* 0x000f220000000200 */
[----:B------:R-:W-:Y:S01]  /*41f0*/  IMAD.IADD R229, R0, 0x1, R235 ;  /* 0x0000000100e57824 */ /* 0x000fe200078e02eb */
[----:B------:R-:W-:-:S02]  /*4200*/  IADD3 R238, R235, 0x2800, RZ ;  /* 0x00002800ebee7810 */ /* 0x000fc40007ffe0ff */
[----:B------:R-:W-:Y:S01]  /*4210*/  LDSM.16.M88.4 R60, [R235] ;  /* 0x00000000eb3c783b */ /* 0x000fe20000000200 */
[C---:B------:R-:W-:Y:S02]  /*4220*/  IADD3 R237, R235.reuse, 0x3000, RZ ;  /* 0x00003000ebed7810 */ /* 0x040fe40007ffe0ff */
[----:B------:R-:W-:Y:S01]  /*4230*/  IADD3 R236, R235, 0x3800, RZ ;  /* 0x00003800ebec7810 */ /* 0x000fe20007ffe0ff */
[----:B------:R-:W3:Y:S04]  /*4240*/  LDSM.16.M88.4 R16, [R232+0x2000] ;  /* 0x00200000e810783b */ /* 0x000ee80000000200 */
[----:B------:R-:W3:Y:S04]  /*4250*/  LDSM.16.M88.4 R56, [R235+0x800] ;  /* 0x00080000eb38783b */ /* 0x000ee80000000200 */
[----:B------:R-:W3:Y:S04]  /*4260*/  LDSM.16.M88.4 R52, [R235+0x1000] ;  /* 0x00100000eb34783b */ /* 0x000ee80000000200 */
[----:B------:R-:W3:Y:S01]  /*4270*/  LDSM.16.M88.4 R48, [R235+0x1800] ;  /* 0x00180000eb30783b */ /* 0x000ee20000000200 */
[-C--:B-1----:R-:W-:Y:S08]  /*4280*/  HMMA.16816.F32 R108, R12, R32.reuse, RZ ;  /* 0x000000200c6c723c */ /* 0x082ff000000018ff */
[C---:B--2---:R-:W-:Y:S08]  /*4290*/  HMMA.16816.F32 R44, R8.reuse, R32, RZ ;  /* 0x00000020082c723c */ /* 0x044ff000000018ff */
[-C--:B------:R-:W-:Y:S08]  /*42a0*/  HMMA.16816.F32 R68, R8, R34.reuse, RZ ;  /* 0x000000220844723c */ /* 0x080ff000000018ff */
[----:B------:R-:W-:Y:S08]  /*42b0*/  HMMA.16816.F32 R92, R12, R34, RZ ;  /* 0x000000220c5c723c */ /* 0x000ff000000018ff */
[C---:B-----5:R-:W-:Y:S08]  /*42c0*/  HMMA.16816.F32 R40, R8.reuse, R28, RZ ;  /* 0x0000001c0828723c */ /* 0x060ff000000018ff */
        /* <DEDUP_REMOVED lines=15> */
[C---:B------:R-:W-:Y:S01]  /*43c0*/  HMMA.16816.F32 R96, R16.reuse, R60, R44 ;  /* 0x0000003c1060723c */ /* 0x040fe2000000182c */
[----:B------:R-:W2:Y:S07]  /*43d0*/  LDSM.16.M88.4 R44, [R230+0x8000] ;  /* 0x00800000e62c783b */ /* 0x000eae0000000200 */
[C---:B------:R-:W-:Y:S01]  /*43e0*/  HMMA.16816.F32 R124, R16.reuse, R56, R40 ;  /* 0x00000038107c723c */ /* 0x040fe20000001828 */
[----:B------:R-:W3:Y:S07]  /*43f0*/  LDSM.16.M88.4 R40, [R230+0x8800] ;  /* 0x00880000e628783b */ /* 0x000eee0000000200 */
[C---:B------:R-:W-:Y:S01]  /*4400*/  HMMA.16816.F32 R120, R16.reuse, R52, R36 ;  /* 0x000000341078723c */ /* 0x040fe20000001824 */
[----:B------:R-:W4:Y:S07]  /*4410*/  LDSM.16.M88.4 R36, [R230+0x9000] ;  /* 0x00900000e624783b */ /* 0x000f2e0000000200 */
[C---:B------:R-:W-:Y:S08]  /*4420*/  HMMA.16816.F32 R112, R16.reuse, R48, R64 ;  /* 0x000000301070723c */ /* 0x040ff00000001840 */
[----:B------:R-:W-:Y:S08]  /*4430*/  HMMA.16816.F32 R64, R16, R58, R32 ;  /* 0x0000003a1040723c */ /* 0x000ff00000001820 */
[----:B-1----:R-:W-:Y:S08]  /*4440*/  HMMA.16816.F32 R32, R8, R60, R108 ;  /* 0x0000003c0820723c */ /* 0x002ff0000000186c */
[----:B------:R-:W-:Y:S08]  /*4450*/  HMMA.16816.F32 R68, R16, R62, R68 ;  /* 0x0000003e1044723c */ /* 0x000ff00000001844 */
[----:B------:R-:W-:Y:S08]  /*4460*/  HMMA.16816.F32 R136, R8, R48, R80 ;  /* 0x000000300888723c */ /* 0x000ff00000001850 */
        /* <DEDUP_REMOVED lines=12> */
[-C--:B--2---:R-:W-:Y:S01]  /*4530*/  HMMA.16816.F32 R52, R24, R44.reuse, R32 ;  /* 0x0000002c1834723c */ /* 0x084fe20000001820 */
[----:B------:R-:W-:Y:S07]  /*4540*/  LDSM.16.M88.4 R32, [R231+0x4000] ;  /* 0x00400000e720783b */ /* 0x000fee0000000200 */
[C---:B------:R-:W-:Y:S08]  /*4550*/  HMMA.16816.F32 R72, R20.reuse, R44, R96 ;  /* 0x0000002c1448723c */ /* 0x040ff00000001860 */
[C---:B---3--:R-:W-:Y:S01]  /*4560*/  HMMA.16816.F32 R96, R20.reuse, R42, R64 ;  /* 0x0000002a1460723c */ /* 0x048fe20000001840 */
[----:B------:R-:W2:Y:S07]  /*4570*/  LDSM.16.M88.4 R64, [R229+0x1000] ;  /* 0x00100000e540783b */ /* 0x000eae0000000200 */
[C---:B------:R-:W-:Y:S08]  /*4580*/  HMMA.16816.F32 R140, R20.reuse, R28, R112 ;  /* 0x0000001c148c723c */ /* 0x040ff00000001870 */
[C---:B------:R-:W-:Y:S01]  /*4590*/  HMMA.16816.F32 R60, R20.reuse, R46, R68 ;  /* 0x0000002e143c723c */ /* 0x040fe20000001844 */
[----:B------:R-:W3:Y:S07]  /*45a0*/  LDSM.16.M88.4 R68, [R229+0x1800] ;  /* 0x00180000e544783b */ /* 0x000eee0000000200 */
[C---:B------:R-:W-:Y:S08]  /*45b0*/  HMMA.16816.F32 R56, R20.reuse, R40, R124 ;  /* 0x000000281438723c */ /* 0x040ff0000000187c */
[C---:B----4-:R-:W-:Y:S01]  /*45c0*/  HMMA.16816.F32 R112, R20.reuse, R38, R76 ;  /* 0x000000261470723c */ /* 0x050fe2000000184c */
[----:B------:R-:W4:Y:S07]  /*45d0*/  LDSM.16.M88.4 R76, [R224+0xa000] ;  /* 0x00a00000e04c783b */ /* 0x000f2e0000000200 */
[C---:B------:R-:W-:Y:S08]  /*45e0*/  HMMA.16816.F32 R124, R20.reuse, R36, R120 ;  /* 0x00000024147c723c */ /* 0x040ff00000001878 */
[----:B------:R-:W-:Y:S08]  /*45f0*/  HMMA.16816.F32 R108, R20, R30, R116 ;  /* 0x0000001e146c723c */ /* 0x000ff00000001874 */
[----:B-1----:R-:W-:Y:S01]  /*4600*/  HMMA.16816.F32 R20, R12, R16, R52 ;  /* 0x000000100c14723c */ /* 0x002fe20000001834 */
        /* <DEDUP_REMOVED lines=15> */
[C---:B------:R-:W-:Y:S01]  /*4700*/  HMMA.16816.F32 R88, R8.reuse, R18, R60 ;  /* 0x000000120858723c */ /* 0x040fe2000000183c */
[----:B------:R-:W1:Y:S07]  /*4710*/  LDSM.16.M88.4 R60, [R224+0xb000] ;  /* 0x00b00000e03c783b */ /* 0x000e6e0000000200 */
[C---:B--2---:R-:W-:Y:S08]  /*4720*/  HMMA.16816.F32 R72, R8.reuse, R64, R124 ;  /* 0x000000400848723c */ /* 0x044ff0000000187c */
[C---:B------:R-:W-:Y:S08]  /*4730*/  HMMA.16816.F32 R80, R8.reuse, R50, R96 ;  /* 0x000000320850723c */ /* 0x040ff00000001860 */
[C---:B------:R-:W-:Y:S08]  /*4740*/  HMMA.16816.F32 R112, R8.reuse, R66, R112 ;  /* 0x000000420870723c */ /* 0x040ff00000001870 */
[C---:B---3--:R-:W-:Y:S08]  /*4750*/  HMMA.16816.F32 R124, R8.reuse, R68, R140 ;  /* 0x00000044087c723c */ /* 0x048ff0000000188c */
[----:B------:R-:W-:Y:S08]  /*4760*/  HMMA.16816.F32 R108, R8, R70, R108 ;  /* 0x00000046086c723c */ /* 0x000ff0000000186c */
[----:B----4-:R-:W-:Y:S01]  /*4770*/  HMMA.16816.F32 R8, R32, R76, R20 ;  /* 0x0000004c2008723c */ /* 0x010fe20000001814 */
[----:B------:R-:W2:Y:S07]  /*4780*/  LDSM.16.M88.4 R20, [R232+0x6000] ;  /* 0x00600000e814783b */ /* 0x000eae0000000200 */
[C---:B------:R-:W-:Y:S01]  /*4790*/  HMMA.16816.F32 R96, R12.reuse, R18, R44 ;  /* 0x000000120c60723c */ /* 0x040fe2000000182c */
[----:B------:R-:W3:Y:S04]  /*47a0*/  LDSM.16.M88.4 R44, [R230+0xa000] ;  /* 0x00a00000e62c783b */ /* 0x000ee80000000200 */
[----:B------:R-:W4:Y:S03]  /*47b0*/  LDSM.16.M88.4 R16, [R234+0x6000] ;  /* 0x00600000ea10783b */ /* 0x000f260000000200 */
[C---:B------:R-:W-:Y:S08]  /*47c0*/  HMMA.16816.F32 R100, R12.reuse, R64, R100 ;  /* 0x000000400c64723c */ /* 0x040ff00000001864 */
[----:B------:R-:W-:Y:S08]  /*47d0*/  HMMA.16816.F32 R128, R12, R66, R128 ;  /* 0x000000420c80723c */ /* 0x000ff00000001880 */
[----:B-1----:R-:W-:Y:S08]  /*47e0*/  HMMA.16816.F32 R64, R24, R76, R116 ;  /* 0x0000004c1840723c */ /* 0x002ff00000001874 */
[----:B-----5:R-:W-:Y:S08]  /*47f0*/  HMMA.16816.F32 R8, R28, R56, R8 ;  /* 0x000000381c08723c */ /* 0x020ff00000001808 */
[C---:B------:R-:W-:Y:S08]  /*4800*/  HMMA.16816.F32 R104, R12.reuse, R48, R104 ;  /* 0x000000300c68723c */ /* 0x040ff00000001868 */
[C---:B------:R-:W-:Y:S01]  /*4810*/  HMMA.16816.F32 R92, R12.reuse, R50, R92 ;  /* 0x000000320c5c723c */ /* 0x040fe2000000185c */
[----:B------:R-:W-:Y:S07]  /*4820*/  LDSM.16.M88.4 R48, [R229+0x2000] ;  /* 0x00200000e530783b */ /* 0x000fee0000000200 */
[C---:B------:R-:W-:Y:S08]  /*4830*/  HMMA.16816.F32 R132, R12.reuse, R68, R132 ;  /* 0x000000440c84723c */ /* 0x040ff00000001884 */
[----:B------:R-:W-:Y:S01]  /*4840*/  HMMA.16816.F32 R120, R12, R70, R120 ;  /* 0x000000460c78723c */ /* 0x000fe20000001878 */
[----:B------:R-:W1:Y:S07]  /*4850*/  LDSM.16.M88.4 R12, [R233+0x4000] ;  /* 0x00400000e90c783b */ /* 0x000e6e0000000200 */
[C---:B------:R-:W-:Y:S08]  /*4860*/  HMMA.16816.F32 R88, R24.reuse, R78, R88 ;  /* 0x0000004e1858723c */ /* 0x040ff00000001858 */
[----:B------:R-:W-:Y:S08]  /*4870*/  HMMA.16816.F32 R140, R24, R60, R72 ;  /* 0x0000003c188c723c */ /* 0x000ff00000001848 */
[----:B------:R-:W-:Y:S08]  /*4880*/  HMMA.16816.F32 R72, R32, R78, R96 ;  /* 0x0000004e2048723c */ /* 0x000ff00000001860 */
[----:B--2---:R-:W-:Y:S08]  /*4890*/  HMMA.16816.F32 R68, R20, R56, R64 ;  /* 0x000000381444723c */ /* 0x004ff00000001840 */
[----:B---3--:R-:W-:Y:S01]  /*48a0*/  HMMA.16816.F32 R64, R36, R44, R8 ;  /* 0x0000002c2440723c */ /* 0x008fe20000001808 */
[----:B------:R-:W2:Y:S07]  /*48b0*/  LDSM.16.M88.4 R8, [R233+0x6000] ;  /* 0x00600000e908783b */ /* 0x000eae0000000200 */
[C---:B------:R-:W-:Y:S08]  /*48c0*/  HMMA.16816.F32 R116, R24.reuse, R52, R84 ;  /* 0x000000341874723c */ /* 0x040ff00000001854 */
[C---:B------:R-:W-:Y:S08]  /*48d0*/  HMMA.16816.F32 R136, R24.reuse, R54, R80 ;  /* 0x000000361888723c */ /* 0x040ff00000001850 */
[C---:B------:R-:W-:Y:S08]  /*48e0*/  HMMA.16816.F32 R112, R24.reuse, R62, R112 ;  /* 0x0000003e1870723c */ /* 0x040ff00000001870 */
[C---:B------:R-:W-:Y:S08]  /*48f0*/  HMMA.16816.F32 R124, R24.reuse, R40, R124 ;  /* 0x00000028187c723c */ /* 0x040ff0000000187c */
[----:B------:R-:W-:Y:S08]  /*4900*/  HMMA.16816.F32 R108, R24, R42, R108 ;  /* 0x0000002a186c723c */ /* 0x000ff0000000186c */
[----:B------:R-:W-:Y:S08]  /*4910*/  HMMA.16816.F32 R24, R20, R58, R88 ;  /* 0x0000003a1418723c */ /* 0x000ff00000001858 */
[C---:B------:R-:W-:Y:S08]  /*4920*/  HMMA.16816.F32 R80, R32.reuse, R52, R104 ;  /* 0x000000342050723c */ /* 0x040ff00000001868 */
[----:B------:R-:W-:Y:S01]  /*4930*/  HMMA.16816.F32 R92, R32, R54, R92 ;  /* 0x00000036205c723c */ /* 0x000fe2000000185c */
[----:B------:R-:W3:Y:S07]  /*4940*/  LDSM.16.M88.4 R52, [R235+0x2800] ;  /* 0x00280000eb34783b */ /* 0x000eee0000000200 */
[----:B------:R-:W-:Y:S08]  /*4950*/  HMMA.16816.F32 R72, R28, R58, R72 ;  /* 0x0000003a1c48723c */ /* 0x000ff00000001848 */
[----:B----4-:R-:W-:Y:S08]  /*4960*/  HMMA.16816.F32 R68, R16, R44, R68 ;  /* 0x0000002c1044723c */ /* 0x010ff00000001844 */
[----:B-1----:R-:W-:Y:S08]  /*4970*/  HMMA.16816.F32 R76, R12, R48, R64 ;  /* 0x000000300c4c723c */ /* 0x002ff00000001840 */
[-C--:B------:R-:W-:Y:S01]  /*4980*/  HMMA.16816.F32 R56, R16, R46.reuse, R24 ;  /* 0x0000002e1038723c */ /* 0x080fe20000001818 */
[----:B------:R-:W1:Y:S07]  /*4990*/  LDSM.16.M88.4 R24, [R230+0xa800] ;  /* 0x00a80000e618783b */ /* 0x000e6e0000000200 */
[----:B------:R-:W-:Y:S08]  /*49a0*/  HMMA.16816.F32 R44, R36, R46, R72 ;  /* 0x0000002e242c723c */ /* 0x000ff00000001848 */
[----:B------:R-:W-:Y:S01]  /*49b0*/  HMMA.16816.F32 R100, R32, R60, R100 ;  /* 0x0000003c2064723c */ /* 0x000fe20000001864 */
[----:B------:R-:W-:-:S07]  /*49c0*/  FMUL.FTZ R0, R76, c[0x0][0x2ec] ;  /* 0x0000bb004c007a20 */ /* 0x000fce0000410000 */
[----:B------:R-:W-:Y:S01]  /*49d0*/  HMMA.16816.F32 R84, R32, R62, R128 ;  /* 0x0000003e2054723c */ /* 0x000fe20000001880 */
[----:B------:R4:W5:Y:S07]  /*49e0*/  MUFU.TANH R129, R0 ;  /* 0x0000000000817308 */ /* 0x00096e0000002400 */
[----:B--2---:R-:W-:Y:S08]  /*49f0*/  HMMA.16816.F32 R60, R8, R48, R68 ;  /* 0x00000030083c723c */ /* 0x004ff00000001844 */
[----:B------:R-:W-:Y:S01]  /*4a00*/  HMMA.16816.F32 R88, R32, R40, R132 ;  /* 0x000000282058723c */ /* 0x000fe20000001884 */
[----:B----4-:R-:W-:-:S04]  /*4a10*/  FMUL.FTZ R0, R77, c[0x0][0x2ec] ;  /* 0x0000bb004d007a20 */ /* 0x010fc80000410000 */
[----:B------:R2:W-:Y:S03]  /*4a20*/  MUFU.TANH R128, R0 ;  /* 0x0000000000807308 */ /* 0x0005e60000002400 */
[----:B------:R-:W-:Y:S01]  /*4a30*/  HMMA.16816.F32 R120, R32, R42, R120 ;  /* 0x0000002a2078723c */ /* 0x000fe20000001878 */
[----:B------:R-:W4:Y:S04]  /*4a40*/  LDSM.16.M88.4 R40, [R235+0x3000] ;  /* 0x00300000eb28783b */ /* 0x000f280000000200 */
[----:B------:R-:W4:Y:S03]  /*4a50*/  LDSM.16.M88.4 R32, [R235+0x3800] ;  /* 0x00380000eb20783b */ /* 0x000f260000000200 */
[----:B---3--:R-:W-:Y:S01]  /*4a60*/  HMMA.16816.F32 R64, R28, R52, R80 ;  /* 0x000000341c40723c */ /* 0x008fe20000001850 */
[----:B--2---:R-:W-:-:S07]  /*4a70*/  FMUL.FTZ R0, R78, c[0x0][0x2ec] ;  /* 0x0000bb004e007a20 */ /* 0x004fce0000410000 */
[----:B------:R-:W-:Y:S01]  /*4a80*/  HMMA.16816.F32 R68, R20, R52, R116 ;  /* 0x000000341444723c */ /* 0x000fe20000001874 */
[----:B------:R2:W3:Y:S07]  /*4a90*/  MUFU.TANH R118, R0 ;  /* 0x0000000000767308 */ /* 0x0004ee0000002400 */
[-C--:B------:R-:W-:Y:S08]  /*4aa0*/  HMMA.16816.F32 R72, R8, R50.reuse, R56 ;  /* 0x000000320848723c */ /* 0x080ff00000001838 */
[----:B------:R-:W-:Y:S01]  /*4ab0*/  HMMA.16816.F32 R48, R12, R50, R44 ;  /* 0x000000320c30723c */ /* 0x000fe2000000182c */
[----:B--2---:R-:W-:Y:S01]  /*4ac0*/  FMUL.FTZ R0, R79, c[0x0][0x2ec] ;  /* 0x0000bb004f007a20 */ /* 0x004fe20000410000 */
[----:B------:R-:W2:Y:S03]  /*4ad0*/  LDSM.16.M88.4 R44, [R229+0x2800] ;  /* 0x00280000e52c783b */ /* 0x000ea60000000200 */
[----:B------:R3:W-:Y:S03]  /*4ae0*/  MUFU.TANH R119, R0 ;  /* 0x0000000000777308 */ /* 0x0007e60000002400 */
[----:B-1----:R-:W-:Y:S08]  /*4af0*/  HMMA.16816.F32 R56, R36, R24, R64 ;  /* 0x000000182438723c */ /* 0x002ff00000001840 */
[----:B----4-:R-:W-:Y:S01]  /*4b00*/  HMMA.16816.F32 R96, R20, R42, R112 ;  /* 0x0000002a1460723c */ /* 0x010fe20000001870 */
[----:B---3--:R-:W-:-:S07]  /*4b10*/  FMUL.FTZ R0, R60, c[0x0][0x2ec] ;  /* 0x0000bb003c007a20 */ /* 0x008fce0000410000 */
[C---:B------:R-:W-:Y:S01]  /*4b20*/  HMMA.16816.F32 R76, R20.reuse, R54, R136 ;  /* 0x00000036144c723c */ /* 0x040fe20000001888 */
[----:B------:R1:W3:Y:S07]  /*4b30*/  MUFU.TANH R116, R0 ;  /* 0x0000000000747308 */ /* 0x0002ee0000002400 */
[C---:B------:R-:W-:Y:S08]  /*4b40*/  HMMA.16816.F32 R80, R20.reuse, R40, R140 ;  /* 0x000000281450723c */ /* 0x040ff0000000188c */
[----:B------:R-:W-:Y:S01]  /*4b50*/  HMMA.16816.F32 R124, R20, R32, R124 ;  /* 0x00000020147c723c */ /* 0x000fe2000000187c */
[----:B-1----:R-:W-:-:S04]  /*4b60*/  FMUL.FTZ R0, R61, c[0x0][0x2ec] ;  /* 0x0000bb003d007a20 */ /* 0x002fc80000410000 */
[----:B------:R1:W-:Y:S03]  /*4b70*/  MUFU.TANH R117, R0 ;  /* 0x0000000000757308 */ /* 0x0003e60000002400 */
[----:B------:R-:W-:Y:S08]  /*4b80*/  HMMA.16816.F32 R108, R20, R34, R108 ;  /* 0x00000022146c723c */ /* 0x000ff0000000186c */
[----:B------:R-:W-:Y:S01]  /*4b90*/  HMMA.16816.F32 R20, R16, R24, R68 ;  /* 0x000000181014723c */ /* 0x000fe20000001844 */
[----:B-1----:R-:W-:-:S07]  /*4ba0*/  FMUL.FTZ R0, R62, c[0x0][0x2ec] ;  /* 0x0000bb003e007a20 */ /* 0x002fce0000410000 */
[C---:B------:R-:W-:Y:S01]  /*4bb0*/  HMMA.16816.F32 R84, R28.reuse, R42, R84 ;  /* 0x0000002a1c54723c */ /* 0x040fe20000001854 */
[----:B------:R1:W4:Y:S07]  /*4bc0*/  MUFU.TANH R107, R0 ;  /* 0x00000000006b7308 */ /* 0x00032e0000002400 */
[C---:B------:R-:W-:Y:S08]  /*4bd0*/  HMMA.16816.F32 R88, R28.reuse, R32, R88 ;  /* 0x000000201c58723c */ /* 0x040ff00000001858 */
[----:B------:R-:W-:Y:S01]  /*4be0*/  HMMA.16816.F32 R120, R28, R34, R120 ;  /* 0x000000221c78723c */ /* 0x000fe20000001878 */
[----:B-1----:R-:W-:-:S04]  /*4bf0*/  FMUL.FTZ R0, R63, c[0x0][0x2ec] ;  /* 0x0000bb003f007a20 */ /* 0x002fc80000410000 */
[----:B------:R1:W-:Y:S03]  /*4c00*/  MUFU.TANH R113, R0 ;  /* 0x0000000000717308 */ /* 0x0003e60000002400 */
[----:B------:R-:W-:Y:S08]  /*4c10*/  HMMA.16816.F32 R60, R28, R54, R92 ;  /* 0x000000361c3c723c */ /* 0x000ff0000000185c */
[----:B--2---:R-:W-:Y:S01]  /*4c20*/  HMMA.16816.F32 R52, R12, R44, R56 ;  /* 0x0000002c0c34723c */ /* 0x004fe20000001838 */
[----:B-1----:R-:W-:-:S07]  /*4c30*/  FMUL.FTZ R0, R48, c[0x0][0x2ec] ;  /* 0x0000bb0030007a20 */ /* 0x002fce0000410000 */
[----:B------:R-:W-:Y:S01]  /*4c40*/  HMMA.16816.F32 R56, R28, R40, R100 ;  /* 0x000000281c38723c */ /* 0x000fe20000001864 */
[----:B------:R1:W-:Y:S01]  /*4c50*/  MUFU.TANH R112, R0 ;  /* 0x0000000000707308 */ /* 0x0003e20000002400 */
[----:B------:R-:W2:Y:S06]  /*4c60*/  LDSM.16.M88.4 R40, [R230+0xb000] ;  /* 0x00b00000e628783b */ /* 0x000eac0000000200 */
[----:B------:R-:W-:Y:S01]  /*4c70*/  HMMA.16816.F32 R28, R16, R26, R76 ;  /* 0x0000001a101c723c */ /* 0x000fe2000000184c */
[----:B-1----:R-:W-:-:S04]  /*4c80*/  FMUL.FTZ R0, R49, c[0x0][0x2ec] ;  /* 0x0000bb0031007a20 */ /* 0x002fc80000410000 */
[----:B------:R1:W-:Y:S11]  /*4c90*/  MUFU.TANH R114, R0 ;  /* 0x0000000000727308 */ /* 0x0003f60000002400 */
[----:B------:R-:W-:Y:S08]  /*4ca0*/  @!UPT UIADD3 URZ, URZ, URZ, URZ ;  /* 0x0000003f3f3ff290 */ /* 0x000ff0000fffe03f */
[----:B------:R-:W-:Y:S01]  /*4cb0*/  HMMA.16816.F32 R28, R8, R46, R28 ;  /* 0x0000002e081c723c */ /* 0x000fe2000000181c */
[----:B-1----:R-:W-:-:S04]  /*4cc0*/  FMUL.FTZ R0, R50, c[0x0][0x2ec] ;  /* 0x0000bb0032007a20 */ /* 0x002fc80000410000 */
[----:B------:R1:W1:Y:S03]  /*4cd0*/  MUFU.TANH R105, R0 ;  /* 0x0000000000697308 */ /* 0x0002660000002400 */
[-C--:B--2---:R-:W-:Y:S08]  /*4ce0*/  HMMA.16816.F32 R56, R36, R40.reuse, R56 ;  /* 0x000000282438723c */ /* 0x084ff00000001838 */
[----:B------:R-:W-:Y:S01]  /*4cf0*/  HMMA.16816.F32 R32, R16, R40, R80 ;  /* 0x000000281020723c */ /* 0x000fe20000001850 */
[----:B-1----:R-:W-:-:S07]  /*4d00*/  FMUL.FTZ R0, R51, c[0x0][0x2ec] ;  /* 0x0000bb0033007a20 */ /* 0x002fce0000410000 */
[----:B------:R-:W-:Y:S01]  /*4d10*/  HMMA.16816.F32 R48, R8, R44, R20 ;  /* 0x0000002c0830723c */ /* 0x000fe20000001814 */
[----:B------:R1:W-:Y:S07]  /*4d20*/  MUFU.TANH R106, R0 ;  /* 0x00000000006a7308 */ /* 0x0003ee0000002400 */
[----:B------:R-:W-:Y:S01]  /*4d30*/  HMMA.16816.F32 R20, R36, R26, R60 ;  /* 0x0000001a2414723c */ /* 0x000fe2000000183c */
[----:B-1----:R-:W-:-:S04]  /*4d40*/  FMUL.FTZ R0, R72, c[0x0][0x2ec] ;  /* 0x0000bb0048007a20 */ /* 0x002fc80000410000 */
[----:B------:R1:W-:Y:S11]  /*4d50*/  MUFU.TANH R104, R0 ;  /* 0x0000000000687308 */ /* 0x0003f60000002400 */
[----:B------:R-:W-:Y:S08]  /*4d60*/  @!UPT UIADD3 URZ, URZ, URZ, URZ ;  /* 0x0000003f3f3ff290 */ /* 0x000ff0000fffe03f */
[----:B------:R-:W-:Y:S01]  /*4d70*/  HMMA.16816.F32 R24, R12, R46, R20 ;  /* 0x0000002e0c18723c */ /* 0x000fe20000001814 */
[----:B------:R-:W2:Y:S01]  /*4d80*/  LDSM.16.M88.4 R20, [R229+0x3000] ;  /* 0x00300000e514783b */ /* 0x000ea20000000200 */
[----:B-1----:R-:W-:-:S04]  /*4d90*/  FMUL.FTZ R0, R73, c[0x0][0x2ec] ;  /* 0x0000bb0049007a20 */ /* 0x002fc80000410000 */
[----:B------:R1:W-:Y:S11]  /*4da0*/  MUFU.TANH R102, R0 ;  /* 0x0000000000667308 */ /* 0x0003f60000002400 */
[----:B------:R-:W-:Y:S07]  /*4db0*/  @!UPT UIADD3 URZ, URZ, URZ, URZ ;  /* 0x0000003f3f3ff290 */ /* 0x000fee000fffe03f */
[----:B------:R-:W-:Y:S02]  /*4dc0*/  FMUL.FTZ R26, R26, c[0x0][0x2ec] ;  /* 0x0000bb001a1a7a20 */ /* 0x000fe40000410000 */
[----:B-1----:R-:W-:Y:S02]  /*4dd0*/  FMUL.FTZ R0, R74, c[0x0][0x2ec] ;  /* 0x0000bb004a007a20 */ /* 0x002fe40000410000 */
[----:B------:R-:W-:Y:S01]  /*4de0*/  MUFU.TANH R94, R26 ;  /* 0x0000001a005e7308 */ /* 0x000fe20000002400 */
[----:B------:R-:W-:-:S07]  /*4df0*/  FMUL.FTZ R27, R27, c[0x0][0x2ec] ;  /* 0x0000bb001b1b7a20 */ /* 0x000fce0000410000 */
[----:B------:R1:W1:Y:S01]  /*4e00*/  MUFU.TANH R68, R0 ;  /* 0x0000000000447308 */ /* 0x0002620000002400 */
[----:B--2---:R-:W-:Y:S07]  /*4e10*/  HMMA.16816.F32 R32, R8, R20, R32 ;  /* 0x000000140820723c */ /* 0x004fee0000001820 */
[----:B------:R-:W-:Y:S01]  /*4e20*/  MUFU.TANH R95, R27 ;  /* 0x0000001b005f7308 */ /* 0x000fe20000002400 */
[----:B-1----:R-:W-:-:S07]  /*4e30*/  FMUL.FTZ R0, R75, c[0x0][0x2ec] ;  /* 0x0000bb004b007a20 */ /* 0x002fce0000410000 */
[----:B------:R1:W-:Y:S02]  /*4e40*/  MUFU.TANH R73, R0 ;  /* 0x0000000000497308 */ /* 0x0003e40000002400 */
[----:B-1----:R-:W-:-:S06]  /*4e50*/  FMUL.FTZ R0, R52, c[0x0][0x2ec] ;  /* 0x0000bb0034007a20 */ /* 0x002fcc0000410000 */
[----:B------:R1:W-:Y:S02]  /*4e60*/  MUFU.TANH R45, R0 ;  /* 0x00000000002d7308 */ /* 0x0003e40000002400 */
[----:B-1----:R-:W-:-:S06]  /*4e70*/  FMUL.FTZ R0, R53, c[0x0][0x2ec] ;  /* 0x0000bb0035007a20 */ /* 0x002fcc0000410000 */
[----:B------:R1:W-:Y:S02]  /*4e80*/  MUFU.TANH R101, R0 ;  /* 0x0000000000657308 */ /* 0x0003e40000002400 */
[----:B-1----:R-:W-:-:S06]  /*4e90*/  FMUL.FTZ R0, R54, c[0x0][0x2ec] ;  /* 0x0000bb0036007a20 */ /* 0x002fcc0000410000 */
[----:B------:R1:W2:Y:S02]  /*4ea0*/  MUFU.TANH R44, R0 ;  /* 0x00000000002c7308 */ /* 0x0002a40000002400 */
[----:B-1----:R-:W-:-:S06]  /*4eb0*/  FMUL.FTZ R0, R55, c[0x0][0x2ec] ;  /* 0x0000bb0037007a20 */ /* 0x002fcc0000410000 */
[----:B------:R1:W-:Y:S02]  /*4ec0*/  MUFU.TANH R70, R0 ;  /* 0x0000000000467308 */ /* 0x0003e40000002400 */
[----:B-1----:R-:W-:-:S06]  /*4ed0*/  FMUL.FTZ R0, R48, c[0x0][0x2ec] ;  /* 0x0000bb0030007a20 */ /* 0x002fcc0000410000 */
[----:B------:R1:W-:Y:S02]  /*4ee0*/  MUFU.TANH R54, R0 ;  /* 0x0000000000367308 */ /* 0x0003e40000002400 */
[----:B-1----:R-:W-:-:S06]  /*4ef0*/  FMUL.FTZ R0, R49, c[0x0][0x2ec] ;  /* 0x0000bb0031007a20 */ /* 0x002fcc0000410000 */
[----:B------:R1:W-:Y:S02]  /*4f00*/  MUFU.TANH R53, R0 ;  /* 0x0000000000357308 */ /* 0x0003e40000002400 */
[----:B-1----:R-:W-:-:S06]  /*4f10*/  FMUL.FTZ R0, R50, c[0x0][0x2ec] ;  /* 0x0000bb0032007a20 */ /* 0x002fcc0000410000 */
[----:B------:R1:W1:Y:S02]  /*4f20*/  MUFU.TANH R60, R0 ;  /* 0x00000000003c7308 */ /* 0x0002640000002400 */
[----:B-1----:R-:W-:Y:S01]  /*4f30*/  LEA.HI R0, R3, R144, RZ, 0x2 ;  /* 0x0000009003007211 */ /* 0x002fe200078f10ff */
[----:B------:R-:W-:-:S03]  /*4f40*/  FMUL.FTZ R3, R51, c[0x0][0x2ec] ;  /* 0x0000bb0033037a20 */ /* 0x000fc60000410000 */
[----:B------:R-:W-:Y:S02]  /*4f50*/  LOP3.LUT R0, R0, 0xfffffffc, RZ, 0xc0, !PT ;  /* 0xfffffffc00007812 */ /* 0x000fe400078ec0ff */
[----:B------:R1:W-:Y:S02]  /*4f60*/  MUFU.TANH R67, R3 ;  /* 0x0000000300437308 */ /* 0x0003e40000002400 */
[----:B-1----:R-:W-:Y:S02]  /*4f70*/  IMAD.IADD R3, R147, 0x1, R5 ;  /* 0x0000000193037824 */ /* 0x002fe400078e0205 */
[----:B------:R-:W-:Y:S02]  /*4f80*/  IMAD.IADD R5, R144, 0x1, -R0 ;  /* 0x0000000190057824 */ /* 0x000fe400078e0a00 */
[----:B------:R-:W-:Y:S01]  /*4f90*/  FMUL.FTZ R0, R24, c[0x0][0x2ec] ;  /* 0x0000bb0018007a20 */ /* 0x000fe20000410000 */
[C---:B------:R-:W-:Y:S02]  /*4fa0*/  IADD3 R24, R3.reuse, UR5, RZ ;  /* 0x0000000503187c10 */ /* 0x040fe4000fffe0ff */
[----:B------:R1:W-:Y:S01]  /*4fb0*/  STL [R1+0x84], R5 ;  /* 0x0000840501007387 */ /* 0x0003e20000100800 */
[C---:B------:R-:W-:Y:S01]  /*4fc0*/  IADD3 R7, R3.reuse, 0x8, RZ ;  /* 0x0000000803077810 */ /* 0x040fe20007ffe0ff */
[----:B------:R2:W1:Y:S01]  /*4fd0*/  MUFU.TANH R71, R0 ;  /* 0x0000000000477308 */ /* 0x0004620000002400 */
[----:B------:R-:W-:-:S02]  /*4fe0*/  IADD3 R6, R3, 0x40, RZ ;  /* 0x0000004003067810 */ /* 0x000fc40007ffe0ff */
[----:B------:R-:W-:Y:S02]  /*4ff0*/  IMNMX R247, RZ, R24, !PT ;  /* 0x00000018fff77217 */ /* 0x000fe40007800200 */
[C---:B------:R-:W-:Y:S02]  /*5000*/  IADD3 R24, R7.reuse, UR5, RZ ;  /* 0x0000000507187c10 */ /* 0x040fe4000fffe0ff */
[----:B------:R-:W-:Y:S02]  /*5010*/  IADD3 R7, R7, UR4, RZ ;  /* 0x0000000407077c10 */ /* 0x000fe4000fffe0ff */
[----:B------:R-:W-:Y:S02]  /*5020*/  IMNMX R246, RZ, R24, !PT ;  /* 0x00000018fff67217 */ /* 0x000fe40007800200 */
[----:B------:R-:W-:Y:S01]  /*5030*/  IMNMX R250, R7, UR16, PT ;  /* 0x0000001007fa7c17 */ /* 0x000fe2000b800200 */
[----:B------:R-:W-:Y:S02]  /*5040*/  FMUL.FTZ R7, R28, c[0x0][0x2ec] ;  /* 0x0000bb001c077a20 */ /* 0x000fe40000410000 */
[----:B--2---:R-:W-:-:S02]  /*5050*/  IMAD.U32 R0, RZ, RZ, UR23 ;  /* 0x00000017ff007e24 */ /* 0x004fc4000f8e00ff */
[----:B------:R-:W2:Y:S02]  /*5060*/  MUFU.TANH R65, R7 ;  /* 0x0000000700417308 */ /* 0x000ea40000002400 */
[----:B------:R-:W-:Y:S02]  /*5070*/  IMAD R0, R0, 0x40, R152 ;  /* 0x0000004000007824 */ /* 0x000fe400078e0298 */
[----:B-1----:R-:W-:Y:S01]  /*5080*/  FMUL.FTZ R5, R25, c[0x0][0x2ec] ;  /* 0x0000bb0019057a20 */ /* 0x002fe20000410000 */
[----:B------:R-:W-:Y:S02]  /*5090*/  IADD3 R25, R3, UR4, RZ ;  /* 0x0000000403197c10 */ /* 0x000fe4000fffe0ff */
[----:B------:R-:W-:Y:S01]  /*50a0*/  ISETP.GE.AND P4, PT, R0, R250, PT ;  /* 0x000000fa0000720c */ /* 0x000fe20003f86270 */
[----:B------:R1:W-:Y:S01]  /*50b0*/  MUFU.TANH R100, R5 ;  /* 0x0000000500647308 */ /* 0x0003e20000002400 */
[----:B------:R-:W-:Y:S02]  /*50c0*/  IMNMX R251, R25, UR16, PT ;  /* 0x0000001019fb7c17 */ /* 0x000fe4000b800200 */
[----:B------:R-:W-:-:S02]  /*50d0*/  IADD3 R25, R6, UR5, RZ ;  /* 0x0000000506197c10 */ /* 0x000fc4000fffe0ff */
[----:B------:R-:W-:Y:S02]  /*50e0*/  ISETP.GE.AND P1, PT, R0, R251, PT ;  /* 0x000000fb0000720c */ /* 0x000fe40003f26270 */
[----:B------:R-:W-:Y:S02]  /*50f0*/  IMNMX R245, RZ, R25, !PT ;  /* 0x00000019fff57217 */ /* 0x000fe40007800200 */
[----:B------:R-:W-:Y:S02]  /*5100*/  IADD3 R6, R6, UR4, RZ ;  /* 0x0000000406067c10 */ /* 0x000fe4000fffe0ff */
[C---:B------:R-:W-:Y:S02]  /*5110*/  ISETP.LT.OR P1, PT, R0.reuse, R247, P1 ;  /* 0x000000f70000720c */ /* 0x040fe40000f21670 */
[----:B------:R-:W-:Y:S02]  /*5120*/  ISETP.LT.OR P4, PT, R0, R246, P4 ;  /* 0x000000f60000720c */ /* 0x000fe40002781670 */
[----:B------:R-:W-:Y:S01]  /*5130*/  IMNMX R249, R6, UR16, PT ;  /* 0x0000001006f97c17 */ /* 0x000fe2000b800200 */
[----:B------:R-:W-:Y:S01]  /*5140*/  FMUL.FTZ R6, R31, c[0x0][0x2ec] ;  /* 0x0000bb001f067a20 */ /* 0x000fe20000410000 */
[----:B-1----:R-:W-:-:S02]  /*5150*/  IADD3 R5, R3, 0x48, RZ ;  /* 0x0000004803057810 */ /* 0x002fc40007ffe0ff */
[----:B------:R-:W-:Y:S01]  /*5160*/  IADD3 R3, R0, 0x1, RZ ;  /* 0x0000000100037810 */ /* 0x000fe20007ffe0ff */
[----:B------:R-:W-:Y:S01]  /*5170*/  MUFU.TANH R64, R6 ;  /* 0x0000000600407308 */ /* 0x000fe20000002400 */
[C---:B------:R-:W-:Y:S02]  /*5180*/  IADD3 R26, R5.reuse, UR5, RZ ;  /* 0x00000005051a7c10 */ /* 0x040fe4000fffe0ff */
[----:B------:R-:W-:Y:S02]  /*5190*/  IADD3 R5, R5, UR4, RZ ;  /* 0x0000000405057c10 */ /* 0x000fe4000fffe0ff */
[----:B------:R-:W-:Y:S02]  /*51a0*/  IMNMX R244, RZ, R26, !PT ;  /* 0x0000001afff47217 */ /* 0x000fe40007800200 */
[----:B------:R-:W-:Y:S01]  /*51b0*/  HMMA.16816.F32 R24, R12, R20, R56 ;  /* 0x000000140c18723c */ /* 0x000fe20000001838 */
[----:B------:R-:W-:Y:S01]  /*51c0*/  IMNMX R248, R5, UR16, PT ;  /* 0x0000001005f87c17 */ /* 0x000fe2000b800200 */
[----:B------:R-:W-:Y:S01]  /*51d0*/  FMUL.FTZ R5, R29, c[0x0][0x2ec] ;  /* 0x0000bb001d057a20 */ /* 0x000fe20000410000 */
[----:B-----5:R-:W-:-:S02]  /*51e0*/  FSEL R49, R129, -INF , !P1 ;  /* 0xff80000081317808 */ /* 0x020fc40004800000 */
[C---:B------:R-:W-:Y:S01]  /*51f0*/  ISETP.GE.AND P0, PT, R3.reuse, R251, PT ;  /* 0x000000fb0300720c */ /* 0x040fe20003f06270 */
[----:B------:R1:W-:Y:S01]  /*5200*/  MUFU.TANH R93, R5 ;  /* 0x00000005005d7308 */ /* 0x0003e20000002400 */
[----:B------:R-:W-:Y:S02]  /*5210*/  FSEL R59, R118, -INF , !P4 ;  /* 0xff800000763b7808 */ /* 0x000fe40006000000 */
[C---:B------:R-:W-:Y:S02]  /*5220*/  ISETP.GE.AND P1, PT, R0.reuse, R249, PT ;  /* 0x000000f90000720c */ /* 0x040fe40003f26270 */
[C---:B------:R-:W-:Y:S02]  /*5230*/  ISETP.GE.AND P4, PT, R0.reuse, R248, PT ;  /* 0x000000f80000720c */ /* 0x040fe40003f86270 */
[----:B------:R-:W-:Y:S02]  /*5240*/  ISETP.LT.OR P0, PT, R3, R247, P0 ;  /* 0x000000f70300720c */ /* 0x000fe40000701670 */
[----:B------:R-:W-:-:S02]  /*5250*/  ISETP.LT.OR P1, PT, R0, R245, P1 ;  /* 0x000000f50000720c */ /* 0x000fc40000f21670 */
[----:B------:R-:W-:Y:S02]  /*5260*/  ISETP.LT.OR P4, PT, R0, R244, P4 ;  /* 0x000000f40000720c */ /* 0x000fe40002781670 */
[----:B---3--:R-:W-:Y:S02]  /*5270*/  FSEL R66, R116, -INF , !P1 ;  /* 0xff80000074427808 */ /* 0x008fe40004800000 */
[----:B----4-:R-:W-:Y:S01]  /*5280*/  FSEL R72, R107, -INF , !P4 ;  /* 0xff8000006b487808 */ /* 0x010fe20006000000 */
[----:B-1----:R-:W-:Y:S01]  /*5290*/  FMUL.FTZ R5, R30, c[0x0][0x2ec] ;  /* 0x0000bb001e057a20 */ /* 0x002fe20000410000 */
[----:B------:R-:W-:Y:S01]  /*52a0*/  FSEL R48, R128, -INF , !P0 ;  /* 0xff80000080307808 */ /* 0x000fe20004000000 */
[----:B------:R-:W-:Y:S01]  /*52b0*/  FMUL.FTZ R6, R24, c[0x0][0x2ec] ;  /* 0x0000bb0018067a20 */ /* 0x000fe20000410000 */
[----:B------:R-:W-:Y:S01]  /*52c0*/  HMMA.16816.F32 R28, R36, R42, R84 ;  /* 0x0000002a241c723c */ /* 0x000fe20000001854 */
[----:B------:R1:W3:Y:S01]  /*52d0*/  MUFU.TANH R52, R5 ;  /* 0x0000000500347308 */ /* 0x0002e20000002400 */
[----:B------:R-:W-:-:S02]  /*52e0*/  ISETP.GE.AND P6, PT, R3, R250, PT ;  /* 0x000000fa0300720c */ /* 0x000fc40003fc6270 */
[C---:B------:R-:W-:Y:S02]  /*52f0*/  ISETP.GE.AND P2, PT, R3.reuse, R249, PT ;  /* 0x000000f90300720c */ /* 0x040fe40003f46270 */
[C---:B------:R-:W-:Y:S02]  /*5300*/  ISETP.GE.AND P5, PT, R3.reuse, R248, PT ;  /* 0x000000f80300720c */ /* 0x040fe40003fa6270 */
[----:B------:R-:W-:Y:S01]  /*5310*/  HMMA.16816.F32 R40, R16, R42, R96 ;  /* 0x0000002a1028723c */ /* 0x000fe20000001860 */
[----:B------:R4:W5:Y:S01]  /*5320*/  MUFU.TANH R83, R6 ;  /* 0x0000000600537308 */ /* 0x0009620000002400 */
[C---:B------:R-:W-:Y:S02]  /*5330*/  ISETP.LT.OR P6, PT, R3.reuse, R246, P6 ;  /* 0x000000f60300720c */ /* 0x040fe400037c1670 */
[C---:B------:R-:W-:Y:S02]  /*5340*/  ISETP.LT.OR P2, PT, R3.reuse, R245, P2 ;  /* 0x000000f50300720c */ /* 0x040fe40001741670 */
[----:B------:R-:W-:-:S02]  /*5350*/  ISETP.LT.OR P5, PT, R3, R244, P5 ;  /* 0x000000f40300720c */ /* 0x000fc40002fa1670 */
[C---:B------:R-:W-:Y:S02]  /*5360*/  IADD3 R3, R0.reuse, 0x9, RZ ;  /* 0x0000000900037810 */ /* 0x040fe40007ffe0ff */
[----:B-1----:R-:W-:Y:S02]  /*5370*/  IADD3 R5, R0, 0x8, RZ ;  /* 0x0000000800057810 */ /* 0x002fe40007ffe0ff */
[----:B------:R-:W-:Y:S02]  /*5380*/  FSEL R56, R119, -INF , !P6 ;  /* 0xff80000077387808 */ /* 0x000fe40007000000 */
[C---:B------:R-:W-:Y:S02]  /*5390*/  ISETP.GE.AND P3, PT, R5.reuse, R251, PT ;  /* 0x000000fb0500720c */ /* 0x040fe40003f66270 */
[----:B------:R-:W-:Y:S01]  /*53a0*/  ISETP.GE.AND P1, PT, R5, R250, PT ;  /* 0x000000fa0500720c */ /* 0x000fe20003f26270 */
[----:B----4-:R-:W-:Y:S01]  /*53b0*/  FMUL.FTZ R6, R25, c[0x0][0x2ec] ;  /* 0x0000bb0019067a20 */ /* 0x010fe20000410000 */
[C---:B------:R-:W-:Y:S01]  /*53c0*/  ISETP.GE.AND P4, PT, R5.reuse, R249, PT ;  /* 0x000000f90500720c */ /* 0x040fe20003f86270 */
[----:B------:R-:W-:Y:S01]  /*53d0*/  HMMA.16816.F32 R28, R12, R22, R28 ;  /* 0x000000160c1c723c */ /* 0x000fe2000000181c */
[C---:B------:R-:W-:Y:S01]  /*53e0*/  ISETP.GE.AND P0, PT, R5.reuse, R248, PT ;  /* 0x000000f80500720c */ /* 0x040fe20003f06270 */
[----:B------:R1:W-:Y:S01]  /*53f0*/  MUFU.TANH R92, R6 ;  /* 0x00000006005c7308 */ /* 0x0003e20000002400 */
[----:B------:R-:W-:-:S02]  /*5400*/  ISETP.LT.OR P3, PT, R5, R247, P3 ;  /* 0x000000f70500720c */ /* 0x000fc40001f61670 */
[C---:B------:R-:W-:Y:S02]  /*5410*/  ISETP.LT.OR P1, PT, R5.reuse, R246, P1 ;  /* 0x000000f60500720c */ /* 0x040fe40000f21670 */
[C---:B------:R-:W-:Y:S01]  /*5420*/  ISETP.LT.OR P4, PT, R5.reuse, R245, P4 ;  /* 0x000000f50500720c */ /* 0x040fe20002781670 */
[----:B------:R-:W-:Y:S01]  /*5430*/  HMMA.16816.F32 R40, R8, R22, R40 ;  /* 0x000000160828723c */ /* 0x000fe20000001828 */
[----:B------:R-:W-:Y:S01]  /*5440*/  ISETP.LT.OR P0, PT, R5, R244, P0 ;  /* 0x000000f40500720c */ /* 0x000fe20000701670 */
[----:B------:R-:W-:Y:S01]  /*5450*/  FMUL.FTZ R5, R27, c[0x0][0x2ec] ;  /* 0x0000bb001b057a20 */ /* 0x000fe20000410000 */
[----:B------:R-:W-:Y:S01]  /*5460*/  FSEL R62, R117, -INF , !P2 ;  /* 0xff800000753e7808 */ /* 0x000fe20005000000 */
[----:B------:R-:W-:Y:S01]  /*5470*/  LDSM.16.M88.4 R20, [R229+0x3800] ;  /* 0x00380000e514783b */ /* 0x000fe20000000200 */
[C---:B------:R-:W-:Y:S01]  /*5480*/  ISETP.GE.AND P6, PT, R3.reuse, R251, PT ;  /* 0x000000fb0300720c */ /* 0x040fe20003fc6270 */
[----:B------:R4:W-:Y:S01]  /*5490*/  MUFU.TANH R81, R5 ;  /* 0x0000000500517308 */ /* 0x0009e20000002400 */
[----:B------:R-:W-:-:S02]  /*54a0*/  ISETP.GE.AND P2, PT, R3, R250, PT ;  /* 0x000000fa0300720c */ /* 0x000fc40003f46270 */
[C---:B------:R-:W-:Y:S01]  /*54b0*/  ISETP.LT.OR P6, PT, R3.reuse, R247, P6 ;  /* 0x000000f70300720c */ /* 0x040fe200037c1670 */
[----:B-1----:R-:W-:Y:S01]  /*54c0*/  FMUL.FTZ R6, R26, c[0x0][0x2ec] ;  /* 0x0000bb001a067a20 */ /* 0x002fe20000410000 */
[----:B------:R-:W-:Y:S01]  /*54d0*/  ISETP.LT.OR P2, PT, R3, R246, P2 ;  /* 0x000000f60300720c */ /* 0x000fe20001741670 */
[----:B------:R-:W1:Y:S01]  /*54e0*/  LDSM.16.M88.4 R24, [R230+0xb800] ;  /* 0x00b80000e618783b */ /* 0x000e620000000200 */
[----:B------:R-:W-:Y:S01]  /*54f0*/  FSEL R58, R105, -INF , !P1 ;  /* 0xff800000693a7808 */ /* 0x000fe20004800000 */
[----:B------:R2:W1:Y:S01]  /*5500*/  MUFU.TANH R82, R6 ;  /* 0x0000000600527308 */ /* 0x0004620000002400 */
[----:B------:R-:W-:Y:S01]  /*5510*/  FSEL R68, R68, -INF , !P0 ;  /* 0xff80000044447808 */ /* 0x000fe20004000000 */
[----:B------:R-:W-:Y:S01]  /*5520*/  FMUL.FTZ R30, R30, c[0x0][0x2ec] ;  /* 0x0000bb001e1e7a20 */ /* 0x000fe20000410000 */
[----:B------:R-:W-:Y:S01]  /*5530*/  FSEL R46, R114, -INF , !P6 ;  /* 0xff800000722e7808 */ /* 0x000fe20007000000 */
[----:B------:R-:W-:Y:S01]  /*5540*/  FMUL.FTZ R7, R31, c[0x0][0x2ec] ;  /* 0x0000bb001f077a20 */ /* 0x000fe20000410000 */
[----:B------:R-:W-:Y:S01]  /*5550*/  FSEL R55, R106, -INF , !P2 ;  /* 0xff8000006a377808 */ /* 0x000fe20005000000 */
[----:B------:R-:W-:-:S04]  /*5560*/  DEPBAR.LE SB0, 0x0 ;  /* 0x000080000000791a */ /* 0x000fc80000000000 */
[----:B----4-:R-:W-:Y:S01]  /*5570*/  IADD3 R5, R0, 0x10, RZ ;  /* 0x0000001000057810 */ /* 0x010fe20007ffe0ff */
[----:B------:R-:W-:Y:S01]  /*5580*/  MUFU.TANH R74, R30 ;  /* 0x0000001e004a7308 */ /* 0x000fe20000002400 */
[----:B------:R-:W-:Y:S02]  /*5590*/  FSEL R69, R113, -INF , !P5 ;  /* 0xff80000071457808 */ /* 0x000fe40006800000 */
[C---:B------:R-:W-:Y:S01]  /*55a0*/  ISETP.GE.AND P1, PT, R5.reuse, R251, PT ;  /* 0x000000fb0500720c */ /* 0x040fe20003f26270 */
[----:B--2---:R-:W-:Y:S01]  /*55b0*/  FMUL.FTZ R6, R32, c[0x0][0x2ec] ;  /* 0x0000bb0020067a20 */ /* 0x004fe20000410000 */
[C---:B------:R-:W-:Y:S02]  /*55c0*/  ISETP.GE.AND P0, PT, R5.reuse, R250, PT ;  /* 0x000000fa0500720c */ /* 0x040fe40003f06270 */
[C---:B------:R-:W-:Y:S01]  /*55d0*/  ISETP.GE.AND P6, PT, R5.reuse, R249, PT ;  /* 0x000000f90500720c */ /* 0x040fe20003fc6270 */
[----:B------:R2:W-:Y:S01]  /*55e0*/  MUFU.TANH R79, R6 ;  /* 0x00000006004f7308 */ /* 0x0005e20000002400 */
[----:B------:R-:W-:-:S02]  /*55f0*/  ISETP.GE.AND P2, PT, R5, R248, PT ;  /* 0x000000f80500720c */ /* 0x000fc40003f46270 */
[C---:B------:R-:W-:Y:S02]  /*5600*/  ISETP.LT.OR P1, PT, R5.reuse, R247, P1 ;  /* 0x000000f70500720c */ /* 0x040fe40000f21670 */
[C---:B------:R-:W-:Y:S02]  /*5610*/  ISETP.LT.OR P0, PT, R5.reuse, R246, P0 ;  /* 0x000000f60500720c */ /* 0x040fe40000701670 */
[C---:B------:R-:W-:Y:S02]  /*5620*/  ISETP.LT.OR P6, PT, R5.reuse, R245, P6 ;  /* 0x000000f50500720c */ /* 0x040fe400037c1670 */
[----:B------:R-:W-:Y:S01]  /*5630*/  ISETP.LT.OR P2, PT, R5, R244, P2 ;  /* 0x000000f40500720c */ /* 0x000fe20001741670 */
[----:B------:R-:W-:Y:S01]  /*5640*/  FMUL.FTZ R5, R35, c[0x0][0x2ec] ;  /* 0x0000bb0023057a20 */ /* 0x000fe20000410000 */
[----:B------:R-:W-:Y:S02]  /*5650*/  FSEL R47, R112, -INF , !P3 ;  /* 0xff800000702f7808 */ /* 0x000fe40005800000 */
[C---:B------:R-:W-:Y:S01]  /*5660*/  ISETP.GE.AND P5, PT, R3.reuse, R249, PT ;  /* 0x000000f90300720c */ /* 0x040fe20003fa6270 */
[----:B------:R4:W-:Y:S01]  /*5670*/  MUFU.TANH R77, R5 ;  /* 0x00000005004d7308 */ /* 0x0009e20000002400 */
[----:B------:R-:W-:Y:S01]  /*5680*/  ISETP.GE.AND P3, PT, R3, R248, PT ;  /* 0x000000f80300720c */ /* 0x000fe20003f66270 */
[----:B--2---:R-:W-:Y:S01]  /*5690*/  FMUL.FTZ R6, R33, c[0x0][0x2ec] ;  /* 0x0000bb0021067a20 */ /* 0x004fe20000410000 */
[----:B------:R-:W-:-:S02]  /*56a0*/  ISETP.LT.OR P5, PT, R3, R245, P5 ;  /* 0x000000f50300720c */ /* 0x000fc40002fa1670 */
[----:B------:R-:W-:Y:S02]  /*56b0*/  ISETP.LT.OR P3, PT, R3, R244, P3 ;  /* 0x000000f40300720c */ /* 0x000fe40001f61670 */
[----:B------:R-:W-:Y:S01]  /*56c0*/  IADD3 R3, R0, 0x11, RZ ;  /* 0x0000001100037810 */ /* 0x000fe20007ffe0ff */
[----:B------:R2:W-:Y:S01]  /*56d0*/  MUFU.TANH R80, R6 ;  /* 0x0000000600507308 */ /* 0x0005e20000002400 */
[----:B------:R-:W-:Y:S02]  /*56e0*/  FSEL R61, R104, -INF , !P4 ;  /* 0xff800000683d7808 */ /* 0x000fe40006000000 */
[----:B------:R-:W-:Y:S02]  /*56f0*/  FSEL R57, R102, -INF , !P5 ;  /* 0xff80000066397808 */ /* 0x000fe40006800000 */
[C---:B------:R-:W-:Y:S02]  /*5700*/  ISETP.GE.AND P4, PT, R3.reuse, R251, PT ;  /* 0x000000fb0300720c */ /* 0x040fe40003f86270 */
[C---:B------:R-:W-:Y:S01]  /*5710*/  ISETP.GE.AND P5, PT, R3.reuse, R250, PT ;  /* 0x000000fa0300720c */ /* 0x040fe20003fa6270 */
[----:B----4-:R-:W-:Y:S01]  /*5720*/  FMUL.FTZ R5, R28, c[0x0][0x2ec] ;  /* 0x0000bb001c057a20 */ /* 0x010fe20000410000 */
[----:B------:R-:W-:-:S02]  /*5730*/  ISETP.LT.OR P4, PT, R3, R247, P4 ;  /* 0x000000f70300720c */ /* 0x000fc40002781670 */
[----:B------:R-:W-:Y:S01]  /*5740*/  ISETP.LT.OR P5, PT, R3, R246, P5 ;  /* 0x000000f60300720c */ /* 0x000fe20002fa1670 */
[----:B------:R4:W-:Y:S01]  /*5750*/  MUFU.TANH R75, R5 ;  /* 0x00000005004b7308 */ /* 0x0009e20000002400 */
[----:B------:R-:W-:Y:S02]  /*5760*/  FSEL R50, R44, -INF , !P0 ;  /* 0xff8000002c327808 */ /* 0x000fe40004000000 */
[----:B------:R-:W-:Y:S01]  /*5770*/  FSEL R60, R60, -INF , !P2 ;  /* 0xff8000003c3c7808 */ /* 0x000fe20005000000 */
[----:B--2---:R-:W-:Y:S01]  /*5780*/  FMUL.FTZ R6, R34, c[0x0][0x2ec] ;  /* 0x0000bb0022067a20 */ /* 0x004fe20000410000 */
[----:B------:R-:W-:Y:S01]  /*5790*/  FSEL R44, R101, -INF , !P4 ;  /* 0xff800000652c7808 */ /* 0x000fe20006000000 */
[----:B-1----:R-:W-:Y:S01]  /*57a0*/  HMMA.16816.F32 R32, R36, R24, R88 ;  /* 0x000000182420723c */ /* 0x002fe20000001858 */
[----:B------:R-:W-:Y:S01]  /*57b0*/  FSEL R51, R70, -INF , !P5 ;  /* 0xff80000046337808 */ /* 0x000fe20006800000 */
[----:B------:R1:W2:Y:S01]  /*57c0*/  MUFU.TANH R78, R6 ;  /* 0x00000006004e7308 */ /* 0x0002a20000002400 */
[----:B------:R-:W-:-:S02]  /*57d0*/  FSEL R63, R73, -INF , !P3 ;  /* 0xff800000493f7808 */ /* 0x000fc40005800000 */
[----:B------:R-:W-:Y:S02]  /*57e0*/  FSEL R45, R45, -INF , !P1 ;  /* 0xff8000002d2d7808 */ /* 0x000fe40004800000 */
[C---:B------:R-:W-:Y:S01]  /*57f0*/  ISETP.GE.AND P3, PT, R3.reuse, R249, PT ;  /* 0x000000f90300720c */ /* 0x040fe20003f66270 */
[----:B------:R-:W-:Y:S01]  /*5800*/  HMMA.16816.F32 R36, R36, R26, R120 ;  /* 0x0000001a2424723c */ /* 0x000fe20000001878 */
[----:B------:R-:W-:Y:S01]  /*5810*/  BAR.SYNC.DEFER_BLOCKING 0x0 ;  /* 0x0000000000007b1d */ /* 0x000fe20000010000 */
[----:B----4-:R-:W-:Y:S02]  /*5820*/  IADD3 R5, R0, 0x18, RZ ;  /* 0x0000001800057810 */ /* 0x010fe40007ffe0ff */
[----:B------:R-:W-:Y:S02]  /*5830*/  ISETP.GE.AND P1, PT, R3, R248, PT ;  /* 0x000000f80300720c */ /* 0x000fe40003f26270 */
[C---:B------:R-:W-:Y:S01]  /*5840*/  ISETP.GE.AND P0, PT, R5.reuse, R251, PT ;  /* 0x000000fb0500720c */ /* 0x040fe20003f06270 */
[----:B------:R4:W-:Y:S01]  /*5850*/  MUFU.TANH R73, R7 ;  /* 0x0000000700497308 */ /* 0x0009e20000002400 */
[----:B------:R-:W-:Y:S01]  /*5860*/  ISETP.GE.AND P2, PT, R5, R250, PT ;  /* 0x000000fa0500720c */ /* 0x000fe20003f46270 */
[----:B-1----:R-:W-:Y:S01]  /*5870*/  FMUL.FTZ R6, R29, c[0x0][0x2ec] ;  /* 0x0000bb001d067a20 */ /* 0x002fe20000410000 */
[C---:B------:R-:W-:Y:S01]  /*5880*/  ISETP.GE.AND P4, PT, R5.reuse, R249, PT ;  /* 0x000000f90500720c */ /* 0x040fe20003f86270 */
[----:B------:R-:W-:Y:S01]  /*5890*/  HMMA.16816.F32 R28, R16, R24, R124 ;  /* 0x00000018101c723c */ /* 0x000fe2000000187c */
[----:B------:R-:W-:-:S02]  /*58a0*/  ISETP.GE.AND P5, PT, R5, R248, PT ;  /* 0x000000f80500720c */ /* 0x000fc40003fa6270 */
[C---:B------:R-:W-:Y:S01]  /*58b0*/  ISETP.LT.OR P0, PT, R5.reuse, R247, P0 ;  /* 0x000000f70500720c */ /* 0x040fe20000701670 */
[----:B------:R1:W-:Y:S01]  /*58c0*/  MUFU.TANH R76, R6 ;  /* 0x00000006004c7308 */ /* 0x0003e20000002400 */
[C---:B------:R-:W-:Y:S02]  /*58d0*/  ISETP.LT.OR P2, PT, R5.reuse, R246, P2 ;  /* 0x000000f60500720c */ /* 0x040fe40001741670 */
[CC--:B------:R-:W-:Y:S01]  /*58e0*/  ISETP.LT.OR P4, PT, R5.reuse, R245.reuse, P4 ;  /* 0x000000f50500720c */ /* 0x0c0fe20002781670 */
[----:B------:R-:W-:Y:S01]  /*58f0*/  HMMA.16816.F32 R32, R12, R20, R32 ;  /* 0x000000140c20723c */ /* 0x000fe20000001820 */
[-C--:B------:R-:W-:Y:S01]  /*5900*/  ISETP.LT.OR P5, PT, R5, R244.reuse, P5 ;  /* 0x000000f40500720c */ /* 0x080fe20002fa1670 */
[----:B------:R-:W-:Y:S01]  /*5910*/  FMUL.FTZ R5, R40, c[0x0][0x2ec] ;  /* 0x0000bb0028057a20 */ /* 0x000fe20000410000 */
[C---:B------:R-:W-:Y:S01]  /*5920*/  ISETP.LT.OR P3, PT, R3.reuse, R245, P3 ;  /* 0x000000f50300720c */ /* 0x040fe20001f61670 */
[----:B----4-:R-:W-:Y:S01]  /*5930*/  FMUL.FTZ R7, R42, c[0x0][0x2ec] ;  /* 0x0000bb002a077a20 */ /* 0x010fe20000410000 */
[----:B------:R-:W-:Y:S01]  /*5940*/  ISETP.LT.OR P1, PT, R3, R244, P1 ;  /* 0x000000f40300720c */ /* 0x000fe20000f21670 */
[----:B------:R4:W2:Y:S01]  /*5950*/  MUFU.TANH R70, R5 ;  /* 0x0000000500467308 */ /* 0x0008a20000002400 */
[----:B------:R-:W-:Y:S01]  /*5960*/  IADD3 R3, R0, 0x19, RZ ;  /* 0x0000001900037810 */ /* 0x000fe20007ffe0ff */
[----:B------:R-:W-:Y:S01]  /*5970*/  HMMA.16816.F32 R16, R16, R26, R108 ;  /* 0x0000001a1010723c */ /* 0x000fe2000000186c */
[----:B------:R-:W-:-:S02]  /*5980*/  FSEL R54, R54, -INF , !P6 ;  /* 0xff80000036367808 */ /* 0x000fc40007000000 */
[----:B------:R-:W-:Y:S01]  /*5990*/  FSEL R53, R53, -INF , !P3 ;  /* 0xff80000035357808 */ /* 0x000fe20005800000 */
[----:B-1----:R-:W-:Y:S01]  /*59a0*/  FMUL.FTZ R6, R43, c[0x0][0x2ec] ;  /* 0x0000bb002b067a20 */ /* 0x002fe20000410000 */
[C---:B------:R-:W-:Y:S01]  /*59b0*/  ISETP.GE.AND P6, PT, R3.reuse, R251, PT ;  /* 0x000000fb0300720c */ /* 0x040fe20003fc6270 */
[----:B------:R-:W-:Y:S01]  /*59c0*/  MUFU.TANH R24, R7 ;  /* 0x0000000700187308 */ /* 0x000fe20000002400 */
[----:B------:R-:W-:Y:S01]  /*59d0*/  ISETP.GE.AND P3, PT, R3, R250, PT ;  /* 0x000000fa0300720c */ /* 0x000fe20003f66270 */
[----:B------:R-:W-:Y:S01]  /*59e0*/  HMMA.16816.F32 R28, R8, R20, R28 ;  /* 0x00000014081c723c */ /* 0x000fe2000000181c */
[----:B------:R-:W-:Y:S02]  /*59f0*/  FSEL R40, R71, -INF , !P0 ;  /* 0xff80000047287808 */ /* 0x000fe40004000000 */
[----:B------:R-:W-:Y:S02]  /*5a00*/  ISETP.LT.OR P6, PT, R3, R247, P6 ;  /* 0x000000f70300720c */ /* 0x000fe400037c1670 */
[----:B------:R-:W-:Y:S01]  /*5a10*/  FSEL R67, R67, -INF , !P1 ;  /* 0xff80000043437808 */ /* 0x000fe20004800000 */
[----:B----4-:R-:W-:Y:S01]  /*5a20*/  FMUL.FTZ R5, R41, c[0x0][0x2ec] ;  /* 0x0000bb0029057a20 */ /* 0x010fe20000410000 */
[C---:B------:R-:W-:Y:S01]  /*5a30*/  ISETP.LT.OR P3, PT, R3.reuse, R246, P3 ;  /* 0x000000f60300720c */ /* 0x040fe20001f61670 */
[----:B------:R-:W-:Y:S01]  /*5a40*/  HMMA.16816.F32 R12, R12, R22, R36 ;  /* 0x000000160c0c723c */ /* 0x000fe20000001824 */
[C---:B------:R-:W-:Y:S01]  /*5a50*/  ISETP.GE.AND P1, PT, R3.reuse, R249, PT ;  /* 0x000000f90300720c */ /* 0x040fe20003f26270 */
[----:B------:R1:W4:Y:S01]  /*5a60*/  MUFU.TANH R71, R5 ;  /* 0x0000000500477308 */ /* 0x0003220000002400 */
[----:B------:R-:W-:Y:S01]  /*5a70*/  ISETP.GE.AND P0, PT, R3, R248, PT ;  /* 0x000000f80300720c */ /* 0x000fe20003f06270 */
[----:B------:R-:W-:Y:S01]  /*5a80*/  FMUL.FTZ R35, R35, c[0x0][0x2ec] ;  /* 0x0000bb0023237a20 */ /* 0x000fe20000410000 */
[----:B------:R-:W-:-:S02]  /*5a90*/  FSEL R43, R65, -INF , !P4 ;  /* 0xff800000412b7808 */ /* 0x000fc40006000000 */
[----:B------:R-:W-:Y:S01]  /*5aa0*/  FSEL R42, R94, -INF , !P2 ;  /* 0xff8000005e2a7808 */ /* 0x000fe20005000000 */
[----:B------:R-:W-:Y:S01]  /*5ab0*/  HMMA.16816.F32 R8, R8, R22, R16 ;  /* 0x000000160808723c */ /* 0x000fe20000001810 */
[----:B---3--:R-:W-:Y:S01]  /*5ac0*/  FSEL R65, R52, -INF , !P5 ;  /* 0xff80000034417808 */ /* 0x008fe20006800000 */
[----:B------:R-:W-:Y:S01]  /*5ad0*/  MUFU.TANH R35, R35 ;  /* 0x0000002300237308 */ /* 0x000fe20000002400 */
[----:B------:R-:W-:Y:S02]  /*5ae0*/  FSEL R25, R100, -INF , !P6 ;  /* 0xff80000064197808 */ /* 0x000fe40007000000 */
[----:B------:R-:W-:Y:S02]  /*5af0*/  FSEL R41, R95, -INF , !P3 ;  /* 0xff8000005f297808 */ /* 0x000fe40005800000 */
[C---:B------:R-:W-:Y:S01]  /*5b00*/  ISETP.LT.OR P1, PT, R3.reuse, R245, P1 ;  /* 0x000000f50300720c */ /* 0x040fe20000f21670 */
[----:B------:R-:W-:Y:S01]  /*5b10*/  FMUL.FTZ R30, R30, c[0x0][0x2ec] ;  /* 0x0000bb001e1e7a20 */ /* 0x000fe20000410000 */
[----:B------:R-:W-:Y:S01]  /*5b20*/  ISETP.LT.OR P0, PT, R3, R244, P0 ;  /* 0x000000f40300720c */ /* 0x000fe20000701670 */
[----:B------:R3:W2:Y:S01]  /*5b30*/  MUFU.TANH R52, R6 ;  /* 0x0000000600347308 */ /* 0x0006a20000002400 */
[----:B-1----:R-:W-:Y:S01]  /*5b40*/  IADD3 R5, R0, 0x20, RZ ;  /* 0x0000002000057810 */ /* 0x002fe20007ffe0ff */
[----:B------:R-:W-:Y:S01]  /*5b50*/  FMUL.FTZ R28, R28, c[0x0][0x2ec] ;  /* 0x0000bb001c1c7a20 */ /* 0x000fe20000410000 */
[----:B------:R-:W-:Y:S01]  /*5b60*/  IADD3 R3, R0, 0x21, RZ ;  /* 0x0000002100037810 */ /* 0x000fe20007ffe0ff */
[----:B------:R-:W-:Y:S01]  /*5b70*/  FMUL.FTZ R29, R29, c[0x0][0x2ec] ;  /* 0x0000bb001d1d7a20 */ /* 0x000fe20000410000 */
[C---:B------:R-:W-:Y:S01]  /*5b80*/  ISETP.GE.AND P2, PT, R5.reuse, R251, PT ;  /* 0x000000fb0500720c */ /* 0x040fe20003f46270 */
[----:B------:R-:W-:Y:S01]  /*5b90*/  FMUL.FTZ R14, R14, c[0x0][0x2ec] ;  /* 0x0000bb000e0e7a20 */ /* 0x000fe20000410000 */
[C---:B------:R-:W-:Y:S01]  /*5ba0*/  ISETP.GE.AND P5, PT, R5.reuse, R250, PT ;  /* 0x000000fa0500720c */ /* 0x040fe20003fa6270 */
[----:B------:R-:W-:Y:S01]  /*5bb0*/  MUFU.TANH R30, R30 ;  /* 0x0000001e001e7308 */ /* 0x000fe20000002400 */
[----:B------:R-:W-:Y:S01]  /*5bc0*/  ISETP.GE.AND P6, PT, R5, R249, PT ;  /* 0x000000f90500720c */ /* 0x000fe20003fc6270 */
[----:B------:R-:W-:Y:S01]  /*5bd0*/  FMUL.FTZ R31, R31, c[0x0][0x2ec] ;  /* 0x0000bb001f1f7a20 */ /* 0x000fe20000410000 */
[C---:B------:R-:W-:Y:S01]  /*5be0*/  ISETP.GE.AND P3, PT, R5.reuse, R248, PT ;  /* 0x000000f80500720c */ /* 0x040fe20003f66270 */
[----:B------:R-:W-:Y:S01]  /*5bf0*/  FMUL.FTZ R12, R12, c[0x0][0x2ec] ;  /* 0x0000bb000c0c7a20 */ /* 0x000fe20000410000 */
[----:B------:R-:W-:Y:S01]  /*5c00*/  ISETP.LT.OR P2, PT, R5, R247, P2 ;  /* 0x000000f70500720c */ /* 0x000fe20001741670 */
[----:B------:R-:W-:Y:S01]  /*5c10*/  FMUL.FTZ R13, R13, c[0x0][0x2ec] ;  /* 0x0000bb000d0d7a20 */ /* 0x000fe20000410000 */
[C---:B------:R-:W-:Y:S01]  /*5c20*/  ISETP.LT.OR P5, PT, R5.reuse, R246, P5 ;  /* 0x000000f60500720c */ /* 0x040fe20002fa1670 */
[----:B---3--:R-:W-:Y:S01]  /*5c30*/  FMUL.FTZ R6, R32, c[0x0][0x2ec] ;  /* 0x0000bb0020067a20 */ /* 0x008fe20000410000 */
[C---:B------:R-:W-:Y:S01]  /*5c40*/  ISETP.LT.OR P6, PT, R5.reuse, R245, P6 ;  /* 0x000000f50500720c */ /* 0x040fe200037c1670 */
[----:B------:R-:W-:Y:S01]  /*5c50*/  MUFU.TANH R14, R14 ;  /* 0x0000000e000e7308 */ /* 0x000fe20000002400 */
[----:B------:R-:W-:Y:S01]  /*5c60*/  ISETP.LT.OR P3, PT, R5, R244, P3 ;  /* 0x000000f40500720c */ /* 0x000fe20001f61670 */
[----:B------:R-:W-:Y:S01]  /*5c70*/  FMUL.FTZ R5, R33, c[0x0][0x2ec] ;  /* 0x0000bb0021057a20 */ /* 0x000fe20000410000 */
[----:B------:R-:W-:Y:S01]  /*5c80*/  FSEL R32, R93, -INF , !P1 ;  /* 0xff8000005d207808 */ /* 0x000fe20004800000 */
[----:B------:R-:W-:Y:S01]  /*5c90*/  FMUL.FTZ R15, R15, c[0x0][0x2ec] ;  /* 0x0000bb000f0f7a20 */ /* 0x000fe20000410000 */
[C---:B------:R-:W-:Y:S01]  /*5ca0*/  ISETP.GE.AND P4, PT, R3.reuse, R251, PT ;  /* 0x000000fb0300720c */ /* 0x040fe20003f86270 */
[----:B------:R-:W-:Y:S01]  /*5cb0*/  FMUL.FTZ R8, R8, c[0x0][0x2ec] ;  /* 0x0000bb0008087a20 */ /* 0x000fe20000410000 */
[C---:B------:R-:W-:Y:S01]  /*5cc0*/  ISETP.GE.AND P1, PT, R3.reuse, R250, PT ;  /* 0x000000fa0300720c */ /* 0x040fe20003f26270 */
[----:B------:R1:W-:Y:S01]  /*5cd0*/  MUFU.TANH R20, R5 ;  /* 0x0000000500147308 */ /* 0x0003e20000002400 */
[----:B------:R-:W-:Y:S01]  /*5ce0*/  ISETP.LT.OR P4, PT, R3, R247, P4 ;  /* 0x000000f70300720c */ /* 0x000fe20002781670 */
[----:B------:R-:W-:Y:S01]  /*5cf0*/  FMUL.FTZ R9, R9, c[0x0][0x2ec] ;  /* 0x0000bb0009097a20 */ /* 0x000fe20000410000 */
[----:B------:R-:W-:Y:S01]  /*5d00*/  ISETP.LT.OR P1, PT, R3, R246, P1 ;  /* 0x000000f60300720c */ /* 0x000fe20000f21670 */
[----:B------:R-:W-:Y:S01]  /*5d10*/  FMUL.FTZ R10, R10, c[0x0][0x2ec] ;  /* 0x0000bb000a0a7a20 */ /* 0x000fe20000410000 */
[----:B------:R-:W-:Y:S01]  /*5d20*/  FSEL R64, R64, -INF , !P0 ;  /* 0xff80000040407808 */ /* 0x000fe20004000000 */
[----:B------:R-:W-:Y:S01]  /*5d30*/  FMUL.FTZ R11, R11, c[0x0][0x2ec] ;  /* 0x0000bb000b0b7a20 */ /* 0x000fe20000410000 */
[----:B-----5:R-:W-:Y:S01]  /*5d40*/  FSEL R181, R83, -INF , !P2 ;  /* 0xff80000053b57808 */ /* 0x020fe20005000000 */
[----:B------:R3:W5:Y:S01]  /*5d50*/  MUFU.TANH R7, R6 ;  /* 0x0000000600077308 */ /* 0x0007620000002400 */
[----:B------:R-:W-:-:S02]  /*5d60*/  FSEL R178, R82, -INF , !P5 ;  /* 0xff80000052b27808 */ /* 0x000fc40006800000 */
[----:B--2---:R-:W-:Y:S02]  /*5d70*/  FSEL R180, R78, -INF , !P3 ;  /* 0xff8000004eb47808 */ /* 0x004fe40005800000 */
[----:B------:R-:W-:Y:S02]  /*5d80*/  FSEL R167, R92, -INF , !P4 ;  /* 0xff8000005ca77808 */ /* 0x000fe40006000000 */
[----:B------:R-:W-:Y:S01]  /*5d90*/  FSEL R177, R81, -INF , !P1 ;  /* 0xff80000051b17808 */ /* 0x000fe20004800000 */
[----:B------:R-:W-:Y:S01]  /*5da0*/  MUFU.TANH R28, R28 ;  /* 0x0000001c001c7308 */ /* 0x000fe20000002400 */
[----:B-1----:R-:W-:Y:S02]  /*5db0*/  IADD3 R5, R0, 0x28, RZ ;  /* 0x0000002800057810 */ /* 0x002fe40007ffe0ff */
[C---:B------:R-:W-:Y:S02]  /*5dc0*/  ISETP.GE.AND P0, PT, R3.reuse, R249, PT ;  /* 0x000000f90300720c */ /* 0x040fe40003f06270 */
[----:B------:R-:W-:-:S02]  /*5dd0*/  ISETP.GE.AND P2, PT, R3, R248, PT ;  /* 0x000000f80300720c */ /* 0x000fc40003f46270 */
[C---:B------:R-:W-:Y:S01]  /*5de0*/  ISETP.GE.AND P5, PT, R5.reuse, R251, PT ;  /* 0x000000fb0500720c */ /* 0x040fe20003fa6270 */
[----:B---3--:R-:W-:Y:S01]  /*5df0*/  FMUL.FTZ R6, R34, c[0x0][0x2ec] ;  /* 0x0000bb0022067a20 */ /* 0x008fe20000410000 */
[C---:B------:R-:W-:Y:S01]  /*5e00*/  ISETP.GE.AND P3, PT, R5.reuse, R250, PT ;  /* 0x000000fa0500720c */ /* 0x040fe20003f66270 */
[----:B------:R-:W-:Y:S01]  /*5e10*/  MUFU.TANH R29, R29 ;  /* 0x0000001d001d7308 */ /* 0x000fe20000002400 */
[C---:B------:R-:W-:Y:S02]  /*5e20*/  ISETP.GE.AND P4, PT, R5.reuse, R249, PT ;  /* 0x000000f90500720c */ /* 0x040fe40003f86270 */
[----:B------:R-:W-:Y:S02]  /*5e30*/  ISETP.GE.AND P1, PT, R5, R248, PT ;  /* 0x000000f80500720c */ /* 0x000fe40003f26270 */
[C---:B------:R-:W-:Y:S02]  /*5e40*/  ISETP.LT.OR P0, PT, R3.reuse, R245, P0 ;  /* 0x000000f50300720c */ /* 0x040fe40000701670 */
[----:B------:R-:W-:Y:S01]  /*5e50*/  ISETP.LT.OR P2, PT, R3, R244, P2 ;  /* 0x000000f40300720c */ /* 0x000fe20001741670 */
[----:B------:R-:W1:Y:S01]  /*5e60*/  MUFU.TANH R6, R6 ;  /* 0x0000000600067308 */ /* 0x000e620000002400 */
[----:B------:R-:W-:-:S02]  /*5e70*/  ISETP.LT.OR P5, PT, R5, R247, P5 ;  /* 0x000000f70500720c */ /* 0x000fc40002fa1670 */
[C---:B------:R-:W-:Y:S02]  /*5e80*/  ISETP.LT.OR P3, PT, R5.reuse, R246, P3 ;  /* 0x000000f60500720c */ /* 0x040fe40001f61670 */
[C---:B------:R-:W-:Y:S02]  /*5e90*/  ISETP.LT.OR P4, PT, R5.reuse, R245, P4 ;  /* 0x000000f50500720c */ /* 0x040fe40002781670 */
[----:B------:R-:W-:Y:S01]  /*5ea0*/  ISETP.LT.OR P1, PT, R5, R244, P1 ;  /* 0x000000f40500720c */ /* 0x000fe20000f21670 */
[----:B------:R-:W2:Y:S01]  /*5eb0*/  MUFU.TANH R31, R31 ;  /* 0x0000001f001f7308 */ /* 0x000ea20000002400 */
[C---:B------:R-:W-:Y:S02]  /*5ec0*/  IADD3 R3, R0.reuse, 0x29, RZ ;  /* 0x0000002900037810 */ /* 0x040fe40007ffe0ff */
[----:B------:R-:W-:Y:S02]  /*5ed0*/  IADD3 R5, R0, 0x30, RZ ;  /* 0x0000003000057810 */ /* 0x000fe40007ffe0ff */
[----:B------:R-:W-:-:S02]  /*5ee0*/  FSEL R179, R79, -INF , !P6 ;  /* 0xff8000004fb37808 */ /* 0x000fc40007000000 */
[----:B------:R-:W-:Y:S01]  /*5ef0*/  FSEL R166, R80, -INF , !P0 ;  /* 0xff80000050a67808 */ /* 0x000fe20004000000 */
[----:B------:R-:W3:Y:S01]  /*5f00*/  MUFU.TANH R12, R12 ;  /* 0x0000000c000c7308 */ /* 0x000ee20000002400 */
[----:B------:R-:W-:Y:S02]  /*5f10*/  FSEL R176, R77, -INF , !P2 ;  /* 0xff8000004db07808 */ /* 0x000fe40005000000 */
[----:B------:R-:W-:Y:S02]  /*5f20*/  FSEL R163, R75, -INF , !P5 ;  /* 0xff8000004ba37808 */ /* 0x000fe40006800000 */
[----:B------:R-:W-:Y:S02]  /*5f30*/  FSEL R162, R74, -INF , !P3 ;  /* 0xff8000004aa27808 */ /* 0x000fe40005800000 */
[C---:B------:R-:W-:Y:S01]  /*5f40*/  ISETP.GE.AND P6, PT, R3.reuse, R251, PT ;  /* 0x000000fb0300720c */ /* 0x040fe20003fc6270 */
[----:B------:R-:W-:Y:S01]  /*5f50*/  MUFU.TANH R13, R13 ;  /* 0x0000000d000d7308 */ /* 0x000fe20000002400 */
[----:B------:R-:W-:-:S02]  /*5f60*/  ISETP.GE.AND P0, PT, R3, R250, PT ;  /* 0x000000fa0300720c */ /* 0x000fc40003f06270 */
[C---:B------:R-:W-:Y:S02]  /*5f70*/  ISETP.GE.AND P2, PT, R3.reuse, R249, PT ;  /* 0x000000f90300720c */ /* 0x040fe40003f46270 */
[----:B------:R-:W-:Y:S02]  /*5f80*/  ISETP.GE.AND P5, PT, R3, R248, PT ;  /* 0x000000f80300720c */ /* 0x000fe40003fa6270 */
[----:B------:R-:W-:Y:S01]  /*5f90*/  ISETP.GE.AND P3, PT, R5, R251, PT ;  /* 0x000000fb0500720c */ /* 0x000fe20003f66270 */
[----:B------:R-:W-:Y:S01]  /*5fa0*/  MUFU.TANH R15, R15 ;  /* 0x0000000f000f7308 */ /* 0x000fe20000002400 */
[C---:B------:R-:W-:Y:S02]  /*5fb0*/  ISETP.LT.OR P6, PT, R3.reuse, R247, P6 ;  /* 0x000000f70300720c */ /* 0x040fe400037c1670 */
[C---:B------:R-:W-:Y:S02]  /*5fc0*/  ISETP.LT.OR P0, PT, R3.reuse, R246, P0 ;  /* 0x000000f60300720c */ /* 0x040fe40000701670 */
[----:B------:R-:W-:-:S02]  /*5fd0*/  ISETP.LT.OR P2, PT, R3, R245, P2 ;  /* 0x000000f50300720c */ /* 0x000fc40001741670 */
[----:B------:R-:W-:Y:S01]  /*5fe0*/  ISETP.LT.OR P5, PT, R3, R244, P5 ;  /* 0x000000f40300720c */ /* 0x000fe20002fa1670 */
[----:B------:R-:W1:Y:S01]  /*5ff0*/  MUFU.TANH R8, R8 ;  /* 0x0000000800087308 */ /* 0x000e620000002400 */
[----:B------:R-:W-:Y:S02]  /*6000*/  ISETP.LT.OR P3, PT, R5, R247, P3 ;  /* 0x000000f70500720c */ /* 0x000fe40001f61670 */
[----:B------:R-:W-:Y:S02]  /*6010*/  IADD3 R3, R0, 0x31, RZ ;  /* 0x0000003100037810 */ /* 0x000fe40007ffe0ff */
[----:B------:R-:W-:Y:S02]  /*6020*/  FSEL R164, R70, -INF , !P4 ;  /* 0xff80000046a47808 */ /* 0x000fe40006000000 */
[----:B------:R-:W-:Y:S01]  /*6030*/  FSEL R160, R73, -INF , !P0 ;  /* 0xff80000049a07808 */ /* 0x000fe20004000000 */
[----:B------:R-:W-:Y:S01]  /*6040*/  MUFU.TANH R9, R9 ;  /* 0x0000000900097308 */ /* 0x000fe20000002400 */
[----:B----4-:R-:W-:-:S02]  /*6050*/  FSEL R154, R71, -INF , !P2 ;  /* 0xff800000479a7808 */ /* 0x010fc40005000000 */
[----:B------:R-:W-:Y:S02]  /*6060*/  FSEL R161, R52, -INF , !P5 ;  /* 0xff80000034a17808 */ /* 0x000fe40006800000 */
[----:B-----5:R-:W-:Y:S02]  /*6070*/  FSEL R157, R7, -INF , !P3 ;  /* 0xff800000079d7808 */ /* 0x020fe40005800000 */
[----:B------:R-:W-:Y:S01]  /*6080*/  ISETP.GE.AND P4, PT, R3, R251, PT ;  /* 0x000000fb0300720c */ /* 0x000fe20003f86270 */
[----:B------:R-:W4:Y:S01]  /*6090*/  MUFU.TANH R10, R10 ;  /* 0x0000000a000a7308 */ /* 0x000f220000002400 */
[----:B------:R-:W-:Y:S02]  /*60a0*/  ISETP.GE.AND P0, PT, R5, R248, PT ;  /* 0x000000f80500720c */ /* 0x000fe40003f06270 */
[C---:B------:R-:W-:Y:S02]  /*60b0*/  ISETP.GE.AND P2, PT, R3.reuse, R250, PT ;  /* 0x000000fa0300720c */ /* 0x040fe40003f46270 */
[----:B------:R-:W-:-:S02]  /*60c0*/  ISETP.GE.AND P5, PT, R3, R249, PT ;  /* 0x000000f90300720c */ /* 0x000fc40003fa6270 */
[----:B------:R-:W-:Y:S01]  /*60d0*/  ISETP.GE.AND P3, PT, R3, R248, PT ;  /* 0x000000f80300720c */ /* 0x000fe20003f66270 */
[----:B------:R-:W5:Y:S01]  /*60e0*/  MUFU.TANH R11, R11 ;  /* 0x0000000b000b7308 */ /* 0x000f620000002400 */
[----:B------:R-:W-:Y:S02]  /*60f0*/  ISETP.LT.OR P0, PT, R5, R244, P0 ;  /* 0x000000f40500720c */ /* 0x000fe40000701670 */
[C---:B------:R-:W-:Y:S02]  /*6100*/  ISETP.LT.OR P4, PT, R3.reuse, R247, P4 ;  /* 0x000000f70300720c */ /* 0x040fe40002781670 */
[C---:B------:R-:W-:Y:S02]  /*6110*/  ISETP.LT.OR P2, PT, R3.reuse, R246, P2 ;  /* 0x000000f60300720c */ /* 0x040fe40001741670 */
[C---:B------:R-:W-:Y:S02]  /*6120*/  ISETP.LT.OR P5, PT, R3.reuse, R245, P5 ;  /* 0x000000f50300720c */ /* 0x040fe40002fa1670 */
[----:B------:R-:W-:-:S02]  /*6130*/  ISETP.LT.OR P3, PT, R3, R244, P3 ;  /* 0x000000f40300720c */ /* 0x000fc40001f61670 */
[----:B------:R-:W-:Y:S02]  /*6140*/  IADD3 R3, R0, 0x38, RZ ;  /* 0x0000003800037810 */ /* 0x000fe40007ffe0ff */
[----:B------:R-:W-:Y:S02]  /*6150*/  FSEL R165, R24, -INF , !P1 ;  /* 0xff80000018a57808 */ /* 0x000fe40004800000 */
[-C--:B------:R-:W-:Y:S02]  /*6160*/  ISETP.GE.AND P1, PT, R5, R250.reuse, PT ;  /* 0x000000fa0500720c */ /* 0x080fe40003f26270 */
[----:B------:R-:W-:Y:S02]  /*6170*/  FSEL R222, R30, -INF , !P0 ;  /* 0xff8000001ede7808 */ /* 0x000fe40004000000 */
[----:B------:R-:W-:Y:S02]  /*6180*/  ISETP.GE.AND P0, PT, R3, R250, PT ;  /* 0x000000fa0300720c */ /* 0x000fe40003f06270 */
[----:B------:R-:W-:-:S02]  /*6190*/  ISETP.LT.OR P1, PT, R5, R246, P1 ;  /* 0x000000f60500720c */ /* 0x000fc40000f21670 */
[----:B------:R-:W-:Y:S02]  /*61a0*/  ISETP.LT.OR P0, PT, R3, R246, P0 ;  /* 0x000000f60300720c */ /* 0x000fe40000701670 */
[----:B------:R-:W-:Y:S02]  /*61b0*/  FSEL R158, R76, -INF , !P6 ;  /* 0xff8000004c9e7808 */ /* 0x000fe40007000000 */
[----:B-1----:R-:W-:Y:S02]  /*61c0*/  FSEL R156, R6, -INF , !P1 ;  /* 0xff800000069c7808 */ /* 0x002fe40004800000 */
[----:B------:R-:W-:Y:S02]  /*61d0*/  ISETP.GE.AND P6, PT, R5, R249, PT ;  /* 0x000000f90500720c */ /* 0x000fe40003fc6270 */
[----:B------:R-:W-:Y:S02]  /*61e0*/  ISETP.GE.AND P1, PT, R3, R251, PT ;  /* 0x000000fb0300720c */ /* 0x000fe40003f26270 */
[----:B------:R-:W-:-:S02]  /*61f0*/  FSEL R132, R14, -INF , !P0 ;  /* 0xff8000000e847808 */ /* 0x000fc40004000000 */
[----:B------:R-:W-:Y:S02]  /*6200*/  PLOP3.LUT P0, PT, PT, PT, UP0, 0x80, 0x0 ;  /* 0x000000000000781c */ /* 0x000fe40003f0f008 */
[----:B------:R-:W-:Y:S02]  /*6210*/  ISETP.LT.OR P6, PT, R5, R245, P6 ;  /* 0x000000f50500720c */ /* 0x000fe400037c1670 */
[----:B------:R-:W-:Y:S02]  /*6220*/  ISETP.LT.OR P1, PT, R3, R247, P1 ;  /* 0x000000f70300720c */ /* 0x000fe40000f21670 */
[----:B------:R-:W-:Y:S02]  /*6230*/  IADD3 R0, R0, 0x39, RZ ;  /* 0x0000003900007810 */ /* 0x000fe40007ffe0ff */
[----:B------:R-:W-:Y:S02]  /*6240*/  FSEL R159, R28, -INF , !P6 ;  /* 0xff8000001c9f7808 */ /* 0x000fe40007000000 */
[----:B------:R-:W-:-:S02]  /*6250*/  FSEL R152, R20, -INF , !P4 ;  /* 0xff80000014987808 */ /* 0x000fc40006000000 */
[----:B------:R-:W-:Y:S02]  /*6260*/  FSEL R153, R35, -INF , !P2 ;  /* 0xff80000023997808 */ /* 0x000fe40005000000 */
[----:B------:R-:W-:Y:S02]  /*6270*/  FSEL R155, R29, -INF , !P5 ;  /* 0xff8000001d9b7808 */ /* 0x000fe40006800000 */
[----:B--2---:R-:W-:Y:S02]  /*6280*/  FSEL R206, R31, -INF , !P3 ;  /* 0xff8000001fce7808 */ /* 0x004fe40005800000 */
[----:B---3--:R-:W-:Y:S02]  /*6290*/  FSEL R133, R12, -INF , !P1 ;  /* 0xff8000000c857808 */ /* 0x008fe40004800000 */
[----:B------:R-:W-:Y:S02]  /*62a0*/  ISETP.GE.AND P6, PT, R0, R251, PT ;  /* 0x000000fb0000720c */ /* 0x000fe40003fc6270 */
[----:B------:R-:W-:-:S02]  /*62b0*/  ISETP.GE.AND P4, PT, R3, R249, PT ;  /* 0x000000f90300720c */ /* 0x000fc40003f86270 */
[C---:B------:R-:W-:Y:S02]  /*62c0*/  ISETP.GE.AND P2, PT, R3.reuse, R248, PT ;  /* 0x000000f80300720c */ /* 0x040fe40003f46270 */
[C---:B------:R-:W-:Y:S02]  /*62d0*/  ISETP.GE.AND P5, PT, R0.reuse, R250, PT ;  /* 0x000000fa0000720c */ /* 0x040fe40003fa6270 */
[C---:B------:R-:W-:Y:S02]  /*62e0*/  ISETP.GE.AND P3, PT, R0.reuse, R249, PT ;  /* 0x000000f90000720c */ /* 0x040fe40003f66270 */
[----:B------:R-:W-:Y:S02]  /*62f0*/  ISETP.GE.AND P1, PT, R0, R248, PT ;  /* 0x000000f80000720c */ /* 0x000fe40003f26270 */
[C---:B------:R-:W-:Y:S02]  /*6300*/  ISETP.LT.OR P4, PT, R3.reuse, R245, P4 ;  /* 0x000000f50300720c */ /* 0x040fe40002781670 */
[----:B------:R-:W-:-:S02]  /*6310*/  ISETP.LT.OR P2, PT, R3, R244, P2 ;  /* 0x000000f40300720c */ /* 0x000fc40001741670 */
[C---:B------:R-:W-:Y:S02]  /*6320*/  ISETP.LT.OR P6, PT, R0.reuse, R247, P6 ;  /* 0x000000f70000720c */ /* 0x040fe400037c1670 */
[C---:B------:R-:W-:Y:S02]  /*6330*/  ISETP.LT.OR P5, PT, R0.reuse, R246, P5 ;  /* 0x000000f60000720c */ /* 0x040fe40002fa1670 */
[C---:B------:R-:W-:Y:S02]  /*6340*/  ISETP.LT.OR P3, PT, R0.reuse, R245, P3 ;  /* 0x000000f50000720c */ /* 0x040fe40001f61670 */
[----:B------:R-:W-:Y:S02]  /*6350*/  ISETP.LT.OR P1, PT, R0, R244, P1 ;  /* 0x000000f40000720c */ /* 0x000fe40000f21670 */
[----:B------:R-:W-:Y:S02]  /*6360*/  LOP3.LUT R0, R145, R146, RZ, 0xfc, !PT ;  /* 0x0000009291007212 */ /* 0x000fe400078efcff */
[----:B------:R-:W-:-:S02]  /*6370*/  FSEL R139, R8, -INF , !P4 ;  /* 0xff800000088b7808 */ /* 0x000fc40006000000 */
[----:B----4-:R-:W-:Y:S02]  /*6380*/  FSEL R207, R10, -INF , !P2 ;  /* 0xff8000000acf7808 */ /* 0x010fe40005000000 */
[----:B------:R-:W-:Y:S02]  /*6390*/  FSEL R22, R13, -INF , !P6 ;  /* 0xff8000000d167808 */ /* 0x000fe40007000000 */
[----:B------:R-:W-:Y:S02]  /*63a0*/  FSEL R23, R15, -INF , !P5 ;  /* 0xff8000000f177808 */ /* 0x000fe40006800000 */
[----:B------:R-:W-:Y:S02]  /*63b0*/  FSEL R138, R9, -INF , !P3 ;  /* 0xff800000098a7808 */ /* 0x000fe40005800000 */
[----:B-----5:R-:W-:Y:S01]  /*63c0*/  FSEL R252, R11, -INF , !P1 ;  /* 0xff8000000bfc7808 */ /* 0x020fe20004800000 */
[----:B------:R-:W-:Y:S05]  /*63d0*/  @!P0 BRA `(.L_x_639) ;  /* 0x000004a000008947 */ /* 0x000fea0003800000 */
[----:B------:R-:W-:Y:S01]  /*63e0*/  UIADD3 UR5, UR8, -0x2, URZ ;  /* 0xfffffffe08057890 */ /* 0x000fe2000fffe03f */
        /* <DEDUP_REMOVED lines=71> */
.L_x_641:
[----:B------:R-:W-:Y:S05]  /*6860*/  BSYNC B0 ;  /* 0x0000000000007941 */ /* 0x000fea0003800000 */
.L_x_640:
[----:B------:R-:W0:Y:S02]  /*6870*/  LDGDEPBAR ;  /* 0x00000000000079af */ /* 0x000e240000000000 */
.L_x_639:
        /* <DEDUP_REMOVED lines=44> */
[----:B------:R-:W-:Y:S04]  /*6b40*/  LDSM.16.MT88.4 R80, [R228+0xe000] ;  /* 0x00e00000e450783b */ /* 0x000fe80000004200 */
[----:B------:R-:W2:Y:S04]  /*6b50*/  SHFL.BFLY PT, R5, R137, 0x2, 0x1f ;  /* 0x0c401f0089057f89 */ /* 0x000ea800000e0000 */
[----:B------:R-:W-:Y:S04]  /*6b60*/  LDSM.16.MT88.4 R84, [R227+0xe000] ;  /* 0x00e00000e354783b */ /* 0x000fe80000004200 */
[----:B------:R-:W-:Y:S04]  /*6b70*/  LDSM.16.MT88.4 R76, [R228+0xe800] ;  /* 0x00e80000e44c783b */ /* 0x000fe80000004200 */
[----:B------:R-:W-:Y:S01]  /*6b80*/  LDSM.16.MT88.4 R36, [R227+0xc000] ;  /* 0x00c00000e324783b */ /* 0x000fe20000004200 */
[----:B--2---:R-:W-:-:S02]  /*6b90*/  FMNMX.FTZ R137, R137, R5, !PT ;  /* 0x0000000589897209 */ /* 0x004fc40007810000 */
[----:B------:R-:W-:Y:S02]  /*6ba0*/  FMNMX.FTZ R5, R156, R3, !PT ;  /* 0x000000039c057209 */ /* 0x000fe40007810000 */
[----:B------:R-:W-:Y:S01]  /*6bb0*/  FMNMX.FTZ R3, R66, R62, !PT ;  /* 0x0000003e42037209 */ /* 0x000fe20007810000 */
[----:B------:R-:W2:Y:S01]  /*6bc0*/  SHFL.BFLY PT, R6, R137, 0x1, 0x1f ;  /* 0x0c201f0089067f89 */ /* 0x000ea200000e0000 */
        /* <DEDUP_REMOVED lines=10> */
[----:B--2---:R-:W-:Y:S02]  /*6c70*/  FMNMX.FTZ R137, R137, R6, !PT ;  /* 0x0000000689897209 */ /* 0x004fe40007810000 */
        /* <DEDUP_REMOVED lines=10> */
[----:B-1----:R-:W1:Y:S07]  /*6d20*/  SHFL.BFLY PT, R8, R136, 0x1, 0x1f ;  /* 0x0c201f0088087f89 */ /* 0x002e6e00000e0000 */
[----:B------:R3:W-:Y:S01]  /*6d30*/  MUFU.EX2 R241, R6 ;  /* 0x0000000600f17308 */ /* 0x0007e20000000800 */
[----:B--2---:R-:W-:-:S07]  /*6d40*/  FFMA.FTZ R5, R48, c[0x0][0x23c], -R20 ;  /* 0x00008f0030057a23 */ /* 0x004fce0000010814 */
[----:B------:R2:W4:Y:S01]  /*6d50*/  MUFU.EX2 R28, R5 ;  /* 0x00000005001c7308 */ /* 0x0005220000000800 */
[----:B---3--:R-:W-:Y:S01]  /*6d60*/  FFMA.FTZ R6, R46, c[0x0][0x23c], -R20 ;  /* 0x00008f002e067a23 */ /* 0x008fe20000010814 */
[----:B-1----:R-:W-:-:S06]  /*6d70*/  FMNMX.FTZ R136, R136, R8, !PT ;  /* 0x0000000888887209 */ /* 0x002fcc0007810000 */
[----:B------:R1:W3:Y:S01]  /*6d80*/  MUFU.EX2 R231, R6 ;  /* 0x0000000600e77308 */ /* 0x0002e20000000800 */
[----:B------:R-:W-:Y:S02]  /*6d90*/  FSETP.NEU.FTZ.AND P1, PT, R136, -INF , PT ;  /* 0xff8000008800780b */ /* 0x000fe40003f3d000 */
[----:B--2---:R-:W-:Y:S02]  /*6da0*/  FMNMX.FTZ R5, R154, R3, !PT ;  /* 0x000000039a057209 */ /* 0x004fe40007810000 */
[----:B------:R-:W-:Y:S02]  /*6db0*/  FMNMX.FTZ R3, R72, R69, !PT ;  /* 0x0000004548037209 */ /* 0x000fe40007810000 */
[----:B------:R-:W-:Y:S02]  /*6dc0*/  FMNMX.FTZ R5, R159, R5, !PT ;  /* 0x000000059f057209 */ /* 0x000fe40007810000 */
[----:B------:R-:W-:Y:S02]  /*6dd0*/  FMNMX.FTZ R3, R68, R3, !PT ;  /* 0x0000000344037209 */ /* 0x000fe40007810000 */
[----:B------:R-:W-:Y:S01]  /*6de0*/  FMNMX.FTZ R135, R155, R5, !PT ;  /* 0x000000059b877209 */ /* 0x000fe20007810000 */
[--C-:B------:R-:W-:Y:S01]  /*6df0*/  FFMA.FTZ R5, R45, c[0x0][0x23c], -R20.reuse ;  /* 0x00008f002d057a23 */ /* 0x100fe20000010814 */
[----:B------:R-:W-:Y:S01]  /*6e00*/  FMNMX.FTZ R3, R63, R3, !PT ;  /* 0x000000033f037209 */ /* 0x000fe20007810000 */
[----:B-1----:R-:W-:Y:S01]  /*6e10*/  FFMA.FTZ R6, R25, c[0x0][0x23c], -R20 ;  /* 0x00008f0019067a23 */ /* 0x002fe20000010814 */
[----:B------:R-:W-:Y:S01]  /*6e20*/  FMNMX.FTZ R135, R139, R135, !PT ;  /* 0x000000878b877209 */ /* 0x000fe20007810000 */
[----:B------:R1:W-:Y:S01]  /*6e30*/  MUFU.EX2 R190, R5 ;  /* 0x0000000500be7308 */ /* 0x0003e20000000800 */
[----:B------:R-:W-:Y:S01]  /*6e40*/  FMNMX.FTZ R3, R60, R3, !PT ;  /* 0x000000033c037209 */ /* 0x000fe20007810000 */
[----:B------:R-:W-:Y:S01]  /*6e50*/  LDSM.16.MT88.4 R24, [R226+0xc000] ;  /* 0x00c00000e218783b */ /* 0x000fe20000004200 */
[----:B------:R-:W-:-:S02]  /*6e60*/  FMNMX.FTZ R135, R138, R135, !PT ;  /* 0x000000878a877209 */ /* 0x000fc40007810000 */
[----:B------:R-:W-:Y:S02]  /*6e70*/  FMNMX.FTZ R3, R67, R3, !PT ;  /* 0x0000000343037209 */ /* 0x000fe40007810000 */
[----:B----4-:R-:W-:Y:S01]  /*6e80*/  F2FP.PACK_AB R16, R28, R221 ;  /* 0x000000dd1c10723e */ /* 0x010fe200000000ff */
[----:B------:R-:W2:Y:S01]  /*6e90*/  SHFL.BFLY PT, R7, R135, 0x2, 0x1f ;  /* 0x0c401f0087077f89 */ /* 0x000ea200000e0000 */
[----:B------:R-:W-:Y:S01]  /*6ea0*/  FMNMX.FTZ R3, R65, R3, !PT ;  /* 0x0000000341037209 */ /* 0x000fe20007810000 */
[----:B------:R-:W-:Y:S01]  /*6eb0*/  MUFU.EX2 R188, R6 ;  /* 0x0000000600bc7308 */ /* 0x000fe20000000800 */
[----:B---3--:R-:W-:Y:S01]  /*6ec0*/  F2FP.PACK_AB R18, R231, R241 ;  /* 0x000000f1e712723e */ /* 0x008fe200000000ff */
[----:B-1----:R-:W-:Y:S02]  /*6ed0*/  FFMA.FTZ R5, R44, c[0x0][0x23c], -R20 ;  /* 0x00008f002c057a23 */ /* 0x002fe40000010814 */
[----:B------:R-:W-:Y:S04]  /*6ee0*/  LDSM.16.MT88.4 R44, [R225+0xc800] ;  /* 0x00c80000e12c783b */ /* 0x000fe80000004200 */
[----:B------:R1:W3:Y:S01]  /*6ef0*/  MUFU.EX2 R236, R5 ;  /* 0x0000000500ec7308 */ /* 0x0002e20000000800 */
[----:B--2---:R-:W-:-:S02]  /*6f00*/  FMNMX.FTZ R135, R135, R7, !PT ;  /* 0x0000000787877209 */ /* 0x004fc40007810000 */
[----:B-1----:R-:W-:Y:S01]  /*6f10*/  FMNMX.FTZ R5, R64, R3, !PT ;  /* 0x0000000340057209 */ /* 0x002fe20007810000 */
[----:B------:R-:W-:Y:S02]  /*6f20*/  FFMA.FTZ R3, R40, c[0x0][0x23c], -R20 ;  /* 0x00008f0028037a23 */ /* 0x000fe40000010814 */
[----:B------:R-:W1:Y:S01]  /*6f30*/  SHFL.BFLY PT, R6, R135, 0x1, 0x1f ;  /* 0x0c201f0087067f89 */ /* 0x000e6200000e0000 */
[----:B---3--:R-:W-:Y:S02]  /*6f40*/  F2FP.PACK_AB R8, R236, R190 ;  /* 0x000000beec08723e */ /* 0x008fe400000000ff */
[----:B------:R-:W-:Y:S01]  /*6f50*/  FMNMX.FTZ R5, R180, R5, !PT ;  /* 0x00000005b4057209 */ /* 0x000fe20007810000 */
[----:B------:R2:W-:Y:S03]  /*6f60*/  MUFU.EX2 R191, R3 ;  /* 0x0000000300bf7308 */ /* 0x0005e60000000800 */
[----:B------:R-:W-:-:S04]  /*6f70*/  FMNMX.FTZ R5, R176, R5, !PT ;  /* 0x00000005b0057209 */ /* 0x000fc80007810000 */
[----:B------:R-:W-:-:S04]  /*6f80*/  FMNMX.FTZ R5, R165, R5, !PT ;  /* 0x00000005a5057209 */ /* 0x000fc80007810000 */
[----:B------:R-:W-:-:S04]  /*6f90*/  FMNMX.FTZ R134, R161, R5, !PT ;  /* 0x00000005a1867209 */ /* 0x000fc80007810000 */
[----:B------:R-:W-:Y:S01]  /*6fa0*/  FMNMX.FTZ R134, R222, R134, !PT ;  /* 0x00000086de867209 */ /* 0x000fe20007810000 */
[----:B--2---:R-:W-:-:S03]  /*6fb0*/  FMUL.FTZ R3, R136, c[0x0][0x23c] ;  /* 0x00008f0088037a20 */ /* 0x004fc60000410000 */
[----:B------:R-:W-:Y:S02]  /*6fc0*/  FMNMX.FTZ R134, R206, R134, !PT ;  /* 0x00000086ce867209 */ /* 0x000fe40007810000 */
[----:B------:R-:W-:Y:S02]  /*6fd0*/  FSEL R3, R3, RZ, P1 ;  /* 0x000000ff03037208 */ /* 0x000fe40000800000 */
[----:B------:R-:W-:Y:S02]  /*6fe0*/  FMNMX.FTZ R134, R207, R134, !PT ;  /* 0x00000086cf867209 */ /* 0x000fe40007810000 */
[----:B-1----:R-:W-:Y:S01]  /*6ff0*/  FMNMX.FTZ R135, R135, R6, !PT ;  /* 0x0000000687877209 */ /* 0x002fe20007810000 */
[--C-:B------:R-:W-:Y:S01]  /*7000*/  FFMA.FTZ R5, R59, c[0x0][0x23c], -R3.reuse ;  /* 0x00008f003b057a23 */ /* 0x100fe20000010803 */
[----:B------:R-:W-:Y:S01]  /*7010*/  FMNMX.FTZ R134, R252, R134, !PT ;  /* 0x00000086fc867209 */ /* 0x000fe20007810000 */
[--C-:B------:R-:W-:Y:S01]  /*7020*/  FFMA.FTZ R23, R23, c[0x0][0x23c], -R3.reuse ;  /* 0x00008f0017177a23 */ /* 0x100fe20000010803 */
[C---:B------:R-:W-:Y:S01]  /*7030*/  FSETP.NEU.FTZ.AND P1, PT, R135.reuse, -INF , PT ;  /* 0xff8000008700780b */ /* 0x040fe20003f3d000 */
[----:B------:R1:W-:Y:S01]  /*7040*/  MUFU.EX2 R220, R5 ;  /* 0x0000000500dc7308 */ /* 0x0003e20000000800 */
[----:B------:R-:W-:Y:S01]  /*7050*/  FMUL.FTZ R21, R135, c[0x0][0x23c] ;  /* 0x00008f0087157a20 */ /* 0x000fe20000410000 */
[----:B------:R-:W2:Y:S04]  /*7060*/  SHFL.BFLY PT, R7, R134, 0x2, 0x1f ;  /* 0x0c401f0086077f89 */ /* 0x000ea800000e0000 */
[----:B------:R-:W-:Y:S01]  /*7070*/  FSEL R21, R21, RZ, P1 ;  /* 0x000000ff15157208 */ /* 0x000fe20000800000 */
[----:B-1----:R-:W-:-:S04]  /*7080*/  FFMA.FTZ R5, R56, c[0x0][0x23c], -R3 ;  /* 0x00008f0038057a23 */ /* 0x002fc80000010803 */
[----:B------:R1:W3:Y:S01]  /*7090*/  MUFU.EX2 R182, R5 ;  /* 0x0000000500b67308 */ /* 0x0002e20000000800 */
[----:B--2---:R-:W-:-:S05]  /*70a0*/  FMNMX.FTZ R134, R134, R7, !PT ;  /* 0x0000000786867209 */ /* 0x004fca0007810000 */
[----:B------:R-:W2:Y:S01]  /*70b0*/  SHFL.BFLY PT, R6, R134, 0x1, 0x1f ;  /* 0x0c201f0086067f89 */ /* 0x000ea200000e0000 */
[----:B-1----:R-:W-:Y:S01]  /*70c0*/  FFMA.FTZ R5, R58, c[0x0][0x23c], -R3 ;  /* 0x00008f003a057a23 */ /* 0x002fe20000010803 */
[----:B---3--:R-:W-:-:S03]  /*70d0*/  F2FP.PACK_AB R17, R182, R220 ;  /* 0x000000dcb611723e */ /* 0x008fc600000000ff */
[----:B------:R1:W-:Y:S01]  /*70e0*/  MUFU.EX2 R234, R5 ;  /* 0x0000000500ea7308 */ /* 0x0003e20000000800 */
[----:B--2---:R-:W-:Y:S01]  /*70f0*/  FMNMX.FTZ R134, R134, R6, !PT ;  /* 0x0000000686867209 */ /* 0x004fe20007810000 */
[----:B-1----:R-:W-:-:S03]  /*7100*/  FFMA.FTZ R5, R55, c[0x0][0x23c], -R3 ;  /* 0x00008f0037057a23 */ /* 0x002fc60000010803 */
[----:B------:R-:W-:-:S03]  /*7110*/  FSETP.NEU.FTZ.AND P1, PT, R134, -INF , PT ;  /* 0xff8000008600780b */ /* 0x000fc60003f3d000 */
[----:B------:R1:W2:Y:S01]  /*7120*/  MUFU.EX2 R230, R5 ;  /* 0x0000000500e67308 */ /* 0x0002a20000000800 */
[----:B------:R-:W-:-:S05]  /*7130*/  FMUL.FTZ R6, R134, c[0x0][0x23c] ;  /* 0x00008f0086067a20 */ /* 0x000fca0000410000 */
[----:B------:R-:W-:-:S05]  /*7140*/  FSEL R0, R6, RZ, P1 ;  /* 0x000000ff06007208 */ /* 0x000fca0000800000 */
[----:B------:R-:W-:-:S04]  /*7150*/  FFMA.FTZ R4, R68, c[0x0][0x23c], -R0 ;  /* 0x00008f0044047a23 */ /* 0x000fc80000010800 */
[----:B------:R3:W-:Y:S01]  /*7160*/  MUFU.EX2 R240, R4 ;  /* 0x0000000400f07308 */ /* 0x0007e20000000800 */
[----:B-1----:R-:W-:Y:S01]  /*7170*/  FFMA.FTZ R5, R50, c[0x0][0x23c], -R3 ;  /* 0x00008f0032057a23 */ /* 0x002fe20000010803 */
[----:B--2---:R-:W-:-:S06]  /*7180*/  F2FP.PACK_AB R19, R230, R234 ;  /* 0x000000eae613723e */ /* 0x004fcc00000000ff */
[----:B------:R1:W-:Y:S01]  /*7190*/  MUFU.EX2 R194, R5 ;  /* 0x0000000500c27308 */ /* 0x0003e20000000800 */
[----:B------:R-:W-:Y:S01]  /*71a0*/  HMMA.16816.F32 R100, R16, R80, RZ ;  /* 0x000000501064723c */ /* 0x000fe200000018ff */
[----:B---3--:R-:W-:-:S07]  /*71b0*/  FFMA.FTZ R4, R63, c[0x0][0x23c], -R0 ;  /* 0x00008f003f047a23 */ /* 0x008fce0000010800 */
[----:B------:R-:W-:Y:S01]  /*71c0*/  HMMA.16816.F32 R92, R16, R84, RZ ;  /* 0x00000054105c723c */ /* 0x000fe200000018ff */
[----:B------:R2:W3:Y:S01]  /*71d0*/  MUFU.EX2 R189, R4 ;  /* 0x0000000400bd7308 */ /* 0x0004e20000000800 */
[----:B-1----:R-:W-:-:S06]  /*71e0*/  FFMA.FTZ R5, R51, c[0x0][0x23c], -R3 ;  /* 0x00008f0033057a23 */ /* 0x002fcc0000010803 */
[----:B------:R-:W-:Y:S01]  /*71f0*/  HMMA.16816.F32 R124, R16, R36, RZ ;  /* 0x00000024107c723c */ /* 0x000fe200000018ff */
[----:B------:R1:W-:Y:S01]  /*7200*/  MUFU.EX2 R237, R5 ;  /* 0x0000000500ed7308 */ /* 0x0003e20000000800 */
[----:B--2---:R-:W-:Y:S01]  /*7210*/  FFMA.FTZ R4, R32, c[0x0][0x23c], -R21 ;  /* 0x00008f0020047a23 */ /* 0x004fe20000010815 */
[----:B---3--:R-:W-:-:S05]  /*7220*/  F2FP.PACK_AB R15, R189, R240 ;  /* 0x000000f0bd0f723e */ /* 0x008fca00000000ff */
[----:B------:R-:W-:Y:S01]  /*7230*/  HMMA.16816.F32 R32, R16, R24, RZ ;  /* 0x000000181020723c */ /* 0x000fe200000018ff */
[----:B------:R2:W-:Y:S01]  /*7240*/  MUFU.EX2 R223, R4 ;  /* 0x0000000400df7308 */ /* 0x0005e20000000800 */
[----:B-1----:R-:W-:-:S07]  /*7250*/  FFMA.FTZ R5, R42, c[0x0][0x23c], -R3 ;  /* 0x00008f002a057a23 */ /* 0x002fce0000010803 */
[----:B------:R1:W-:Y:S01]  /*7260*/  MUFU.EX2 R192, R5 ;  /* 0x0000000500c07308 */ /* 0x0003e20000000800 */
[----:B--2---:R-:W-:-:S07]  /*7270*/  FFMA.FTZ R4, R60, c[0x0][0x23c], -R0 ;  /* 0x00008f003c047a23 */ /* 0x004fce0000010800 */
        /* <DEDUP_REMOVED lines=10> */
[----:B------:R1:W3:Y:S01]  /*7320*/  MUFU.EX2 R10, R5 ;  /* 0x00000005000a7308 */ /* 0x0002e20000000800 */
[----:B--2---:R-:W-:Y:S02]  /*7330*/  FFMA.FTZ R4, R64, c[0x0][0x23c], -R0 ;  /* 0x00008f0040047a23 */ /* 0x004fe40000010800 */
[----:B------:R-:W2:Y:S05]  /*7340*/  LDSM.16.MT88.4 R64, [R226+0xe000] ;  /* 0x00e00000e240783b */ /* 0x000eaa0000004200 */
[----:B------:R-:W4:Y:S01]  /*7350*/  MUFU.EX2 R229, R4 ;  /* 0x0000000400e57308 */ /* 0x000f220000000800 */
[----:B-1----:R-:W-:Y:S01]  /*7360*/  FFMA.FTZ R5, R61, c[0x0][0x23c], -R21 ;  /* 0x00008f003d057a23 */ /* 0x002fe20000010815 */
[----:B---3--:R-:W-:-:S02]  /*7370*/  F2FP.PACK_AB R12, R10, R232 ;  /* 0x000000e80a0c723e */ /* 0x008fc400000000ff */
[----:B------:R-:W-:-:S04]  /*7380*/  MOV R2, R10 ;  /* 0x0000000a00027202 */ /* 0x000fc80000000f00 */
[----:B------:R1:W-:Y:S01]  /*7390*/  MUFU.EX2 R233, R5 ;  /* 0x0000000500e97308 */ /* 0x0003e20000000800 */
[----:B------:R-:W-:Y:S02]  /*73a0*/  F2FP.PACK_AB R10, R188, R191 ;  /* 0x000000bfbc0a723e */ /* 0x000fe400000000ff */
[----:B----4-:R-:W-:Y:S01]  /*73b0*/  F2FP.PACK_AB R7, R229, R204 ;  /* 0x000000cce507723e */ /* 0x010fe200000000ff */
[--C-:B-1----:R-:W-:Y:S02]  /*73c0*/  FFMA.FTZ R5, R57, c[0x0][0x23c], -R21.reuse ;  /* 0x00008f0039057a23 */ /* 0x102fe40000010815 */
[----:B------:R-:W1:Y:S02]  /*73d0*/  LDSM.16.MT88.4 R56, [R228+0xc000] ;  /* 0x00c00000e438783b */ /* 0x000e640000004200 */
[----:B------:R3:W4:Y:S01]  /*73e0*/  MUFU.EX2 R235, R5 ;  /* 0x0000000500eb7308 */ /* 0x0007220000000800 */
[----:B--2---:R-:W-:Y:S01]  /*73f0*/  HMMA.16816.F32 R108, R16, R64, RZ ;  /* 0x00000040106c723c */ /* 0x004fe200000018ff */
[----:B---3--:R-:W-:Y:S01]  /*7400*/  FFMA.FTZ R5, R54, c[0x0][0x23c], -R21 ;  /* 0x00008f0036057a23 */ /* 0x008fe20000010815 */
[----:B----4-:R-:W-:-:S05]  /*7410*/  F2FP.PACK_AB R14, R235, R233 ;  /* 0x000000e9eb0e723e */ /* 0x010fca00000000ff */
[----:B------:R2:W-:Y:S02]  /*7420*/  MUFU.EX2 R195, R5 ;  /* 0x0000000500c37308 */ /* 0x0005e40000000800 */
[--C-:B--2---:R-:W-:Y:S02]  /*7430*/  FFMA.FTZ R5, R53, c[0x0][0x23c], -R21.reuse ;  /* 0x00008f0035057a23 */ /* 0x104fe40000010815 */
[----:B------:R-:W-:Y:S01]  /*7440*/  LDSM.16.MT88.4 R52, [R226+0xc800] ;  /* 0x00c80000e234783b */ /* 0x000fe20000004200 */
[C---:B-1----:R-:W-:Y:S03]  /*7450*/  HMMA.16816.F32 R140, R16.reuse, R56, RZ ;  /* 0x00000038108c723c */ /* 0x042fe600000018ff */
[----:B------:R1:W2:Y:S02]  /*7460*/  MUFU.EX2 R238, R5 ;  /* 0x0000000500ee7308 */ /* 0x0002a40000000800 */
[----:B-1----:R-:W-:Y:S01]  /*7470*/  FFMA.FTZ R5, R43, c[0x0][0x23c], -R21 ;  /* 0x00008f002b057a23 */ /* 0x002fe20000010815 */
[----:B--2---:R-:W-:Y:S01]  /*7480*/  F2FP.PACK_AB R4, R238, R195 ;  /* 0x000000c3ee04723e */ /* 0x004fe200000000ff */
[----:B------:R-:W1:Y:S04]  /*7490*/  LDSM.16.MT88.4 R40, [R225+0xc000] ;  /* 0x00c00000e128783b */ /* 0x000e680000004200 */
[----:B------:R2:W3:Y:S02]  /*74a0*/  MUFU.EX2 R193, R5 ;  /* 0x0000000500c17308 */ /* 0x0004e40000000800 */
[--C-:B--2---:R-:W-:Y:S01]  /*74b0*/  FFMA.FTZ R5, R72, c[0x0][0x23c], -R0.reuse ;  /* 0x00008f0048057a23 */ /* 0x104fe20000010800 */
[----:B---3--:R-:W-:Y:S01]  /*74c0*/  F2FP.PACK_AB R6, R223, R193 ;  /* 0x000000c1df06723e */ /* 0x008fe200000000ff */
[----:B------:R-:W-:Y:S04]  /*74d0*/  LDSM.16.MT88.4 R72, [R227+0xe800] ;  /* 0x00e80000e348783b */ /* 0x000fe80000004200 */
[----:B------:R2:W-:Y:S02]  /*74e0*/  MUFU.EX2 R11, R5 ;  /* 0x00000005000b7308 */ /* 0x0005e40000000800 */
[----:B--2---:R-:W-:Y:S01]  /*74f0*/  FFMA.FTZ R5, R69, c[0x0][0x23c], -R0 ;  /* 0x00008f0045057a23 */ /* 0x004fe20000010800 */
[----:B-1----:R-:W-:Y:S01]  /*7500*/  HMMA.16816.F32 R60, R16, R40, RZ ;  /* 0x00000028103c723c */ /* 0x002fe200000018ff */
[----:B------:R-:W1:Y:S04]  /*7510*/  LDSM.16.MT88.4 R68, [R225+0xe000] ;  /* 0x00e00000e144783b */ /* 0x000e680000004200 */
[----:B------:R-:W2:Y:S02]  /*7520*/  MUFU.EX2 R9, R5 ;  /* 0x0000000500097308 */ /* 0x000ea40000000800 */
[----:B--2---:R-:W-:-:S02]  /*7530*/  F2FP.PACK_AB R13, R9, R11 ;  /* 0x0000000b090d723e */ /* 0x004fc400000000ff */
[----:B------:R-:W-:-:S05]  /*7540*/  F2FP.PACK_AB R5, R239, R183 ;  /* 0x000000b7ef05723e */ /* 0x000fca00000000ff */
[C---:B------:R-:W-:Y:S07]  /*7550*/  HMMA.16816.F32 R48, R12.reuse, R40, RZ ;  /* 0x000000280c30723c */ /* 0x040fee00000018ff */
[----:B------:R-:W-:Y:S01]  /*7560*/  MOV R41, R28 ;  /* 0x0000001c00297202 */ /* 0x000fe20000000f00 */
[----:B------:R-:W-:Y:S01]  /*7570*/  IMAD.MOV.U32 R40, RZ, RZ, R11 ;  /* 0x000000ffff287224 */ /* 0x000fe200078e000b */
[----:B------:R-:W-:Y:S01]  /*7580*/  HMMA.16816.F32 R28, R12, R24, RZ ;  /* 0x000000180c1c723c */ /* 0x000fe200000018ff */
[----:B------:R-:W-:-:S06]  /*7590*/  F2FP.PACK_AB R11, R224, R192 ;  /* 0x000000c0e00b723e */ /* 0x000fcc00000000ff */
[----:B------:R-:W-:Y:S01]  /*75a0*/  IMAD.MOV.U32 R25, RZ, RZ, R9 ;  /* 0x000000ffff197224 */ /* 0x000fe200078e0009 */
[----:B------:R-:W-:Y:S01]  /*75b0*/  F2FP.PACK_AB R9, R237, R194 ;  /* 0x000000c2ed09723e */ /* 0x000fe200000000ff */
[----:B-1----:R-:W-:Y:S08]  /*75c0*/  HMMA.16816.F32 R112, R12, R68, RZ ;  /* 0x000000440c70723c */ /* 0x002ff000000018ff */
[-C--:B------:R-:W-:Y:S01]  /*75d0*/  HMMA.16816.F32 R148, R8, R44.reuse, R60 ;  /* 0x0000002c0894723c */ /* 0x080fe2000000183c */
[----:B------:R-:W-:Y:S07]  /*75e0*/  LDSM.16.MT88.4 R60, [R226+0xe800] ;  /* 0x00e80000e23c783b */ /* 0x000fee0000004200 */
[----:B------:R-:W-:Y:S01]  /*75f0*/  HMMA.16816.F32 R144, R4, R44, R48 ;  /* 0x0000002c0490723c */ /* 0x000fe20000001830 */
[----:B------:R-:W1:Y:S07]  /*7600*/  LDSM.16.MT88.4 R48, [R225+0xe800] ;  /* 0x00e80000e130783b */ /* 0x000e6e0000004200 */
[----:B------:R-:W-:Y:S08]  /*7610*/  HMMA.16816.F32 R216, R8, R76, R100 ;  /* 0x0000004c08d8723c */ /* 0x000ff00000001864 */
[C---:B------:R-:W-:Y:S08]  /*7620*/  HMMA.16816.F32 R104, R12.reuse, R64, RZ ;  /* 0x000000400c68723c */ /* 0x040ff000000018ff */
[C---:B------:R-:W-:Y:S07]  /*7630*/  HMMA.16816.F32 R96, R12.reuse, R80, RZ ;  /* 0x000000500c60723c */ /* 0x040fee00000018ff */
[----:B------:R-:W-:Y:S01]  /*7640*/  IMAD.MOV.U32 R81, RZ, RZ, R2 ;  /* 0x000000ffff517224 */ /* 0x000fe200078e0002 */
[----:B------:R-:W-:Y:S01]  /*7650*/  HMMA.16816.F32 R88, R12, R84, RZ ;  /* 0x000000540c58723c */ /* 0x000fe200000018ff */
[----:B------:R-:W-:Y:S01]  /*7660*/  MOV R205, R216 ;  /* 0x000000d800cd7202 */ /* 0x000fe20000000f00 */
[----:B------:R-:W-:Y:S01]  /*7670*/  IMAD.MOV.U32 R65, RZ, RZ, R219 ;  /* 0x000000ffff417224 */ /* 0x000fe200078e00db */
[----:B------:R-:W-:Y:S01]  /*7680*/  MOV R80, R223 ;  /* 0x000000df00507202 */ /* 0x000fe20000000f00 */
[----:B------:R-:W-:-:S03]  /*7690*/  IMAD.MOV.U32 R2, RZ, RZ, R220 ;  /* 0x000000ffff027224 */ /* 0x000fc600078e00dc */
[----:B------:R-:W-:Y:S01]  /*76a0*/  IMAD.MOV.U32 R85, RZ, RZ, R41 ;  /* 0x000000ffff557224 */ /* 0x000fe200078e0029 */
[C---:B------:R-:W-:Y:S08]  /*76b0*/  HMMA.16816.F32 R92, R8.reuse, R72, R92 ;  /* 0x00000048085c723c */ /* 0x040ff0000000185c */
[-C--:B------:R-:W-:Y:S01]  /*76c0*/  HMMA.16816.F32 R172, R8, R52.reuse, R32 ;  /* 0x0000003408ac723c */ /* 0x080fe20000001820 */
[----:B------:R-:W2:Y:S07]  /*76d0*/  LDSM.16.MT88.4 R32, [R228+0xc800] ;  /* 0x00c80000e420783b */ /* 0x000eae0000004200 */
[----:B------:R-:W-:Y:S01]  /*76e0*/  HMMA.16816.F32 R168, R4, R52, R28 ;  /* 0x0000003404a8723c */ /* 0x000fe2000000181c */
[----:B------:R-:W3:Y:S07]  /*76f0*/  LDSM.16.MT88.4 R28, [R227+0xc800] ;  /* 0x00c80000e31c783b */ /* 0x000eee0000004200 */
[----:B------:R-:W-:Y:S01]  /*7700*/  HMMA.16816.F32 R120, R12, R36, RZ ;  /* 0x000000240c78723c */ /* 0x000fe200000018ff */
[----:B------:R-:W-:Y:S01]  /*7710*/  MOV R64, R95 ;  /* 0x0000005f00407202 */ /* 0x000fe20000000f00 */
[----:B------:R-:W-:-:S05]  /*7720*/  IMAD.MOV.U32 R84, RZ, RZ, R92 ;  /* 0x000000ffff547224 */ /* 0x000fca00078e005c */
[----:B------:R-:W-:Y:S01]  /*7730*/  IMAD.MOV.U32 R36, RZ, RZ, R222 ;  /* 0x000000ffff247224 */ /* 0x000fe200078e00de */
[----:B------:R-:W-:Y:S01]  /*7740*/  HMMA.16816.F32 R116, R16, R68, RZ ;  /* 0x000000441074723c */ /* 0x000fe200000018ff */
[----:B------:R-:W-:-:S06]  /*7750*/  MOV R37, R221 ;  /* 0x000000dd00257202 */ /* 0x000fcc0000000f00 */
[----:B------:R-:W-:Y:S01]  /*7760*/  IMAD.MOV.U32 R69, RZ, RZ, R217 ;  /* 0x000000ffff457224 */ /* 0x000fe200078e00d9 */
[----:B------:R-:W-:Y:S01]  /*7770*/  HMMA.16816.F32 R128, R12, R56, RZ ;  /* 0x000000380c80723c */ /* 0x000fe200000018ff */
[----:B------:R-:W-:-:S06]  /*7780*/  MOV R68, R218 ;  /* 0x000000da00447202 */ /* 0x000fcc0000000f00 */
[----:B------:R-:W-:Y:S01]  /*7790*/  MOV R57, R93 ;  /* 0x0000005d00397202 */ /* 0x000fe20000000f00 */
[----:B-1----:R-:W-:Y:S01]  /*77a0*/  HMMA.16816.F32 R184, R4, R48, R112 ;  /* 0x0000003004b8723c */ /* 0x002fe20000001870 */
[----:B------:R-:W-:-:S07]  /*77b0*/  IMAD.MOV.U32 R56, RZ, RZ, R94 ;  /* 0x000000ffff387224 */ /* 0x000fce00078e005e */
        /* <DEDUP_REMOVED lines=12> */
[-C--:B--2---:R-:W-:Y:S08]  /*7880*/  HMMA.16816.F32 R140, R8, R32.reuse, R140 ;  /* 0x00000020088c723c */ /* 0x084ff0000000188c */
[----:B------:R-:W-:Y:S07]  /*7890*/  HMMA.16816.F32 R128, R4, R32, R128 ;  /* 0x000000200480723c */ /* 0x000fee0000001880 */
[----:B------:R-:W-:Y:S01]  /*78a0*/  MOV R33, R40 ;  /* 0x0000002800217202 */ /* 0x000fe20000000f00 */
[----:B---3--:R-:W-:Y:S01]  /*78b0*/  HMMA.16816.F32 R196, R8, R28, R124 ;  /* 0x0000001c08c4723c */ /* 0x008fe2000000187c */
[----:B------:R-:W-:-:S07]  /*78c0*/  MOV R32, R25 ;  /* 0x0000001900207202 */ /* 0x000fce0000000f00 */
[----:B------:R-:W-:Y:S08]  /*78d0*/  HMMA.16816.F32 R200, R8, R48, R116 ;  /* 0x0000003008c8723c */ /* 0x000ff00000001874 */
[C---:B------:R-:W-:Y:S07]  /*78e0*/  HMMA.16816.F32 R120, R4.reuse, R28, R120 ;  /* 0x0000001c0478723c */ /* 0x040fee0000001878 */
[----:B------:R-:W-:Y:S01]  /*78f0*/  IMAD.MOV.U32 R29, RZ, RZ, R33 ;  /* 0x000000ffff1d7224 */ /* 0x000fe200078e0021 */
[----:B------:R-:W-:Y:S01]  /*7900*/  HMMA.16816.F32 R112, R4, R46, R112 ;  /* 0x0000002e0470723c */ /* 0x000fe20000001870 */
[----:B------:R-:W-:-:S02]  /*7910*/  MOV R33, R235 ;  /* 0x000000eb00217202 */ /* 0x000fc40000000f00 */
[----:B------:R-:W-:Y:S01]  /*7920*/  MOV R28, R85 ;  /* 0x00000055001c7202 */ /* 0x000fe20000000f00 */
[----:B------:R-:W-:-:S04]  /*7930*/  IMAD.MOV.U32 R85, RZ, RZ, R80 ;  /* 0x000000ffff557224 */ /* 0x000fc800078e0050 */
        /* <DEDUP_REMOVED lines=8> */
[----:B------:R-:W-:-:S02]  /*79c0*/  IMAD.MOV.U32 R88, RZ, RZ, R37 ;  /* 0x000000ffff587224 */ /* 0x000fc400078e0025 */
[----:B------:R-:W-:-:S04]  /*79d0*/  IMAD.MOV.U32 R90, RZ, RZ, R232 ;  /* 0x000000ffff5a7224 */ /* 0x000fc800078e00e8 */
[----:B------:R-:W-:Y:S01]  /*79e0*/  MOV R15, R2 ;  /* 0x00000002000f7202 */ /* 0x000fe20000000f00 */
[----:B------:R-:W-:Y:S01]  /*79f0*/  HMMA.16816.F32 R40, R16, R42, RZ ;  /* 0x0000002a1028723c */ /* 0x000fe200000018ff */
[----:B------:R-:W-:-:S07]  /*7a00*/  FFMA.FTZ R2, R181, c[0x0][0x23c], -R20 ;  /* 0x00008f00b5027a23 */ /* 0x000fce0000010814 */
[C---:B------:R-:W-:Y:S07]  /*7a10*/  HMMA.16816.F32 R4, R16.reuse, R58, RZ ;  /* 0x0000003a1004723c */ /* 0x040fee00000018ff */
[----:B------:R-:W-:Y:S01]  /*7a20*/  MOV R59, R15 ;  /* 0x0000000f003b7202 */ /* 0x000fe20000000f00 */
[----:B------:R-:W-:Y:S01]  /*7a30*/  HMMA.16816.F32 R24, R16, R26, RZ ;  /* 0x0000001a1018723c */ /* 0x000fe200000018ff */
[----:B------:R-:W-:Y:S02]  /*7a40*/  IMAD.MOV.U32 R58, RZ, RZ, R88 ;  /* 0x000000ffff3a7224 */ /* 0x000fe400078e0058 */
[----:B------:R-:W-:-:S02]  /*7a50*/  IMAD.MOV.U32 R88, RZ, RZ, R29 ;  /* 0x000000ffff587224 */ /* 0x000fc400078e001d */
[----:B------:R-:W-:-:S03]  /*7a60*/  FFMA.FTZ R29, R152, c[0x0][0x23c], -R20 ;  /* 0x00008f00981d7a23 */ /* 0x000fc60000010814 */
[C---:B------:R-:W-:Y:S08]  /*7a70*/  HMMA.16816.F32 R40, R8.reuse, R46, R40 ;  /* 0x0000002e0828723c */ /* 0x040ff00000001828 */
[----:B------:R-:W-:Y:S07]  /*7a80*/  HMMA.16816.F32 R44, R8, R34, R4 ;  /* 0x00000022082c723c */ /* 0x000fee0000001804 */
[----:B------:R-:W-:Y:S01]  /*7a90*/  MOV R34, R32 ;  /* 0x0000002000227202 */ /* 0x000fe20000000f00 */
[----:B------:R-:W-:Y:S01]  /*7aa0*/  HMMA.16816.F32 R4, R16, R70, RZ ;  /* 0x000000461004723c */ /* 0x000fe200000018ff */
[----:B------:R1:W-:Y:S01]  /*7ab0*/  MUFU.EX2 R71, R2 ;  /* 0x0000000200477308 */ /* 0x0003e20000000800 */
[----:B------:R-:W-:Y:S01]  /*7ac0*/  MOV R35, R28 ;  /* 0x0000001c00237202 */ /* 0x000fe20000000f00 */
[----:B------:R-:W-:-:S04]  /*7ad0*/  FFMA.FTZ R28, R133, c[0x0][0x23c], -R20 ;  /* 0x00008f00851c7a23 */ /* 0x000fc80000010814 */
[----:B------:R-:W-:Y:S01]  /*7ae0*/  IMAD.MOV.U32 R70, RZ, RZ, R35 ;  /* 0x000000ffff467224 */ /* 0x000fe200078e0023 */
[----:B------:R-:W-:Y:S08]  /*7af0*/  HMMA.16816.F32 R36, R16, R38, RZ ;  /* 0x000000261024723c */ /* 0x000ff000000018ff */
[----:B------:R-:W-:Y:S01]  /*7b00*/  HMMA.16816.F32 R52, R8, R54, R24 ;  /* 0x000000360834723c */ /* 0x000fe20000001818 */
[----:B-1----:R-:W-:-:S04]  /*7b10*/  FFMA.FTZ R2, R167, c[0x0][0x23c], -R20 ;  /* 0x00008f00a7027a23 */ /* 0x002fc80000010814 */
[----:B------:R1:W-:Y:S02]  /*7b20*/  MUFU.EX2 R12, R2 ;  /* 0x00000002000c7308 */ /* 0x0003e40000000800 */
[----:B------:R-:W-:Y:S01]  /*7b30*/  FFMA.FTZ R27, R22, c[0x0][0x23c], -R20 ;  /* 0x00008f00161b7a23 */ /* 0x000fe20000010814 */
[----:B------:R-:W-:Y:S01]  /*7b40*/  HMMA.16816.F32 R48, R8, R50, R4 ;  /* 0x000000320830723c */ /* 0x000fe20000001804 */
[----:B------:R-:W-:Y:S02]  /*7b50*/  FFMA.FTZ R26, R156, c[0x0][0x23c], -R3 ;  /* 0x00008f009c1a7a23 */ /* 0x000fe40000010803 */
[----:B------:R-:W-:-:S05]  /*7b60*/  FFMA.FTZ R22, R159, c[0x0][0x23c], -R21 ;  /* 0x00008f009f167a23 */ /* 0x000fca0000010815 */
[----:B------:R-:W-:Y:S01]  /*7b70*/  HMMA.16816.F32 R4, R16, R66, RZ ;  /* 0x000000421004723c */ /* 0x000fe200000018ff */
[----:B-1----:R-:W-:-:S06]  /*7b80*/  FFMA.FTZ R2, R163, c[0x0][0x23c], -R20 ;  /* 0x00008f00a3027a23 */ /* 0x002fcc0000010814 */
[----:B------:R-:W-:Y:S01]  /*7b90*/  IMAD.MOV.U32 R67, RZ, RZ, R34 ;  /* 0x000000ffff437224 */ /* 0x000fe200078e0022 */
[----:B------:R-:W-:Y:S01]  /*7ba0*/  HMMA.16816.F32 R36, R8, R30, R36 ;  /* 0x0000001e0824723c */ /* 0x000fe20000001824 */
[----:B------:R1:W-:Y:S06]  /*7bb0*/  MUFU.EX2 R89, R2 ;  /* 0x0000000200597308 */ /* 0x0003ec0000000800 */
[----:B------:R-:W-:-:S09]  /*7bc0*/  FFMA.FTZ R30, R157, c[0x0][0x23c], -R20 ;  /* 0x00008f009d1e7a23 */ /* 0x000fd20000010814 */
[----:B------:R-:W-:Y:S01]  /*7bd0*/  HMMA.16816.F32 R60, R8, R62, R4 ;  /* 0x0000003e083c723c */ /* 0x000fe20000001804 */
[----:B-1----:R-:W-:Y:S02]  /*7be0*/  FFMA.FTZ R2, R158, c[0x0][0x23c], -R20 ;  /* 0x00008f009e027a23 */ /* 0x002fe40000010814 */
[----:B------:R-:W-:-:S05]  /*7bf0*/  FFMA.FTZ R20, R155, c[0x0][0x23c], -R21 ;  /* 0x00008f009b147a23 */ /* 0x000fca0000010815 */
[C---:B------:R-:W-:Y:S01]  /*7c00*/  HMMA.16816.F32 R4, R16.reuse, R82, RZ ;  /* 0x000000521004723c */ /* 0x040fe200000018ff */
[----:B------:R1:W2:Y:S07]  /*7c10*/  MUFU.EX2 R83, R2 ;  /* 0x0000000200537308 */ /* 0x0002ae0000000800 */
[----:B------:R-:W-:Y:S07]  /*7c20*/  HMMA.16816.F32 R16, R16, R86, RZ ;  /* 0x000000561010723c */ /* 0x000fee00000018ff */
[----:B------:R-:W-:Y:S01]  /*7c30*/  MOV R87, R191 ;  /* 0x000000bf00577202 */ /* 0x000fe20000000f00 */
[----:B------:R-:W-:-:S02]  /*7c40*/  IMAD.MOV.U32 R86, RZ, RZ, R192 ;  /* 0x000000ffff567224 */ /* 0x000fc400078e00c0 */
[----:B-1----:R-:W-:-:S04]  /*7c50*/  FFMA.FTZ R2, R178, c[0x0][0x23c], -R3 ;  /* 0x00008f00b2027a23 */ /* 0x002fc80000010803 */
[----:B------:R1:W-:Y:S02]  /*7c60*/  MUFU.EX2 R232, R2 ;  /* 0x0000000200e87308 */ /* 0x0003e40000000800 */
[C---:B------:R-:W-:Y:S07]  /*7c70*/  HMMA.16816.F32 R76, R8.reuse, R78, R4 ;  /* 0x0000004e084c723c */ /* 0x040fee0000001804 */
[----:B------:R-:W-:Y:S01]  /*7c80*/  FFMA.FTZ R4, R180, c[0x0][0x23c], -R0 ;  /* 0x00008f00b4047a23 */ /* 0x000fe20000010800 */
[----:B------:R-:W-:Y:S03]  /*7c90*/  HMMA.16816.F32 R72, R8, R74, R16 ;  /* 0x0000004a0848723c */ /* 0x000fe60000001810 */
[----:B------:R-:W-:Y:S01]  /*7ca0*/  MUFU.EX2 R31, R4 ;  /* 0x00000004001f7308 */ /* 0x000fe20000000800 */
[----:B-1----:R-:W-:-:S03]  /*7cb0*/  FFMA.FTZ R2, R177, c[0x0][0x23c], -R3 ;  /* 0x00008f00b1027a23 */ /* 0x002fc60000010803 */
[----:B--2---:R-:W-:Y:S01]  /*7cc0*/  F2FP.PACK_AB R10, R83, R89 ;  /* 0x00000059530a723e */ /* 0x004fe200000000ff */
[----:B------:R-:W-:Y:S01]  /*7cd0*/  IMAD.MOV.U32 R18, RZ, RZ, R194 ;  /* 0x000000ffff127224 */ /* 0x000fe200078e00c2 */
[----:B------:R-:W-:Y:S02]  /*7ce0*/  MOV R17, R195 ;  /* 0x000000c300117202 */ /* 0x000fe40000000f00 */
[----:B------:R1:W2:Y:S01]  /*7cf0*/  MUFU.EX2 R25, R2 ;  /* 0x0000000200197308 */ /* 0x0002a20000000800 */
[----:B------:R-:W-:Y:S01]  /*7d00*/  MOV R19, R193 ;  /* 0x000000c100137202 */ /* 0x000fe20000000f00 */
[--C-:B-1----:R-:W-:Y:S01]  /*7d10*/  FFMA.FTZ R2, R162, c[0x0][0x23c], -R3.reuse ;  /* 0x00008f00a2027a23 */ /* 0x102fe20000010803 */
[----:B--2---:R-:W-:Y:S01]  /*7d20*/  MOV R152, R25 ;  /* 0x0000001900987202 */ /* 0x004fe20000000f00 */
[----:B------:R-:W-:-:S04]  /*7d30*/  FFMA.FTZ R25, R153, c[0x0][0x23c], -R3 ;  /* 0x00008f0099197a23 */ /* 0x000fc80000010803 */
[----:B------:R1:W-:Y:S01]  /*7d40*/  MUFU.EX2 R235, R2 ;  /* 0x0000000200eb7308 */ /* 0x0003e20000000800 */
[----:B------:R-:W-:Y:S01]  /*7d50*/  F2FP.PACK_AB R9, R152, R232 ;  /* 0x000000e89809723e */ /* 0x000fe200000000ff */
[----:B-1----:R-:W-:-:S06]  /*7d60*/  FFMA.FTZ R2, R160, c[0x0][0x23c], -R3 ;  /* 0x00008f00a0027a23 */ /* 0x002fcc0000010803 */
[----:B------:R1:W2:Y:S02]  /*7d70*/  MUFU.EX2 R16, R2 ;  /* 0x0000000200107308 */ /* 0x0002a40000000800 */
[----:B-1----:R-:W-:Y:S01]  /*7d80*/  FFMA.FTZ R2, R179, c[0x0][0x23c], -R21 ;  /* 0x00008f00b3027a23 */ /* 0x002fe20000010815 */
[----:B--2---:R-:W-:-:S05]  /*7d90*/  F2FP.PACK_AB R11, R16, R235 ;  /* 0x000000eb100b723e */ /* 0x004fca00000000ff */
[----:B------:R1:W-:Y:S02]  /*7da0*/  MUFU.EX2 R32, R2 ;  /* 0x0000000200207308 */ /* 0x0003e40000000800 */
[----:B-1----:R-:W-:-:S06]  /*7db0*/  FFMA.FTZ R2, R166, c[0x0][0x23c], -R21 ;  /* 0x00008f00a6027a23 */ /* 0x002fcc0000010815 */
[----:B------:R1:W2:Y:S02]  /*7dc0*/  MUFU.EX2 R24, R2 ;  /* 0x0000000200187308 */ /* 0x0002a40000000800 */
[----:B-1----:R-:W-:Y:S02]  /*7dd0*/  FFMA.FTZ R2, R164, c[0x0][0x23c], -R21 ;  /* 0x00008f00a4027a23 */ /* 0x002fe40000010815 */
[----:B--2---:R-:W-:-:S04]  /*7de0*/  IMAD.MOV.U32 R153, RZ, RZ, R24 ;  /* 0x000000ffff997224 */ /* 0x004fc800078e0018 */
[----:B------:R1:W-:Y:S01]  /*7df0*/  MUFU.EX2 R80, R2 ;  /* 0x0000000200507308 */ /* 0x0003e20000000800 */
[----:B------:R-:W-:Y:S01]  /*7e00*/  FFMA.FTZ R24, R132, c[0x0][0x23c], -R3 ;  /* 0x00008f0084187a23 */ /* 0x000fe20000010803 */
[----:B------:R-:W-:Y:S01]  /*7e10*/  MOV R132, R71 ;  /* 0x0000004700847202 */ /* 0x000fe20000000f00 */
[----:B------:R-:W-:Y:S01]  /*7e20*/  FFMA.FTZ R3, R138, c[0x0][0x23c], -R21 ;  /* 0x00008f008a037a23 */ /* 0x000fe20000010815 */
[----:B------:R-:W-:Y:S01]  /*7e30*/  MOV R71, R58 ;  /* 0x0000003a00477202 */ /* 0x000fe20000000f00 */
[----:B------:R-:W-:Y:S01]  /*7e40*/  IMAD.MOV.U32 R58, RZ, RZ, R59 ;  /* 0x000000ffff3a7224 */ /* 0x000fe200078e003b */
[----:B------:R-:W-:Y:S02]  /*7e50*/  MOV R59, R90 ;  /* 0x0000005a003b7202 */ /* 0x000fe40000000f00 */
[----:B------:R-:W-:Y:S02]  /*7e60*/  MOV R90, R33 ;  /* 0x00000021005a7202 */ /* 0x000fe40000000f00 */
[----:B------:R-:W-:Y:S01]  /*7e70*/  MOV R138, R64 ;  /* 0x00000040008a7202 */ /* 0x000fe20000000f00 */
[----:B-1----:R-:W-:-:S02]  /*7e80*/  FFMA.FTZ R2, R154, c[0x0][0x23c], -R21 ;  /* 0x00008f009a027a23 */ /* 0x002fc40000010815 */
[----:B------:R-:W-:Y:S02]  /*7e90*/  IMAD.MOV.U32 R154, RZ, RZ, R12 ;  /* 0x000000ffff9a7224 */ /* 0x000fe400078e000c */
[----:B------:R-:W1:Y:S01]  /*7ea0*/  LDSM.16.MT88.4 R12, [R225+0xd000] ;  /* 0x00d00000e10c783b */ /* 0x000e620000004200 */
[----:B------:R2:W-:Y:S02]  /*7eb0*/  MUFU.EX2 R5, R2 ;  /* 0x0000000200057308 */ /* 0x0005e40000000800 */
[----:B------:R-:W-:Y:S01]  /*7ec0*/  F2FP.PACK_AB R8, R154, R132 ;  /* 0x000000849a08723e */ /* 0x000fe200000000ff */
[----:B--2---:R-:W-:-:S05]  /*7ed0*/  FFMA.FTZ R2, R176, c[0x0][0x23c], -R0 ;  /* 0x00008f00b0027a23 */ /* 0x004fca0000010800 */
[----:B------:R2:W3:Y:S02]  /*7ee0*/  MUFU.EX2 R6, R2 ;  /* 0x0000000200067308 */ /* 0x0004e40000000800 */
[--C-:B--2---:R-:W-:Y:S01]  /*7ef0*/  FFMA.FTZ R2, R165, c[0x0][0x23c], -R0.reuse ;  /* 0x00008f00a5027a23 */ /* 0x104fe20000010800 */
[----:B---3--:R-:W-:Y:S01]  /*7f00*/  MOV R155, R6 ;  /* 0x00000006009b7202 */ /* 0x008fe20000000f00 */
[----:B-1----:R-:W-:Y:S04]  /*7f10*/  HMMA.16816.F32 R148, R8, R12, R148 ;  /* 0x0000000c0894723c */ /* 0x002fe80000001894 */
[----:B------:R1:W-:Y:S02]  /*7f20*/  MUFU.EX2 R82, R2 ;  /* 0x0000000200527308 */ /* 0x0003e40000000800 */
[----:B-1----:R-:W-:-:S06]  /*7f30*/  FFMA.FTZ R2, R161, c[0x0][0x23c], -R0 ;  /* 0x00008f00a1027a23 */ /* 0x002fcc0000010800 */
[----:B------:R1:W2:Y:S02]  /*7f40*/  MUFU.EX2 R133, R2 ;  /* 0x0000000200857308 */ /* 0x0002a40000000800 */
[----:B-1----:R-:W-:Y:S01]  /*7f50*/  FFMA.FTZ R2, R139, c[0x0][0x23c], -R21 ;  /* 0x00008f008b027a23 */ /* 0x002fe20000010815 */
[----:B--2---:R-:W-:Y:S01]  /*7f60*/  F2FP.PACK_AB R7, R133, R82 ;  /* 0x000000528507723e */ /* 0x004fe200000000ff */
[----:B------:R-:W-:Y:S01]  /*7f70*/  IMAD.MOV.U32 R139, RZ, RZ, R5 ;  /* 0x000000ffff8b7224 */ /* 0x000fe200078e0005 */
[----:B------:R-:W-:Y:S01]  /*7f80*/  F2FP.PACK_AB R5, R155, R31 ;  /* 0x0000001f9b05723e */ /* 0x000fe200000000ff */
[----:B------:R-:W-:Y:S02]  /*7f90*/  IMAD.MOV.U32 R21, RZ, RZ, R32 ;  /* 0x000000ffff157224 */ /* 0x000fe400078e0020 */
[----:B------:R-:W-:Y:S01]  /*7fa0*/  HMMA.16816.F32 R32, R8, R14, R40 ;  /* 0x0000000e0820723c */ /* 0x000fe20000001828 */
[----:B------:R-:W-:Y:S02]  /*7fb0*/  F2FP.PACK_AB R6, R139, R80 ;  /* 0x000000508b06723e */ /* 0x000fe400000000ff */
[----:B------:R-:W-:-:S07]  /*7fc0*/  F2FP.PACK_AB R4, R153, R21 ;  /* 0x000000159904723e */ /* 0x000fce00000000ff */
[C---:B------:R-:W-:Y:S08]  /*7fd0*/  HMMA.16816.F32 R144, R4.reuse, R12, R144 ;  /* 0x0000000c0490723c */ /* 0x040ff00000001890 */
[----:B------:R-:W-:Y:S01]  /*7fe0*/  HMMA.16816.F32 R156, R4, R14, R112 ;  /* 0x0000000e049c723c */ /* 0x000fe20000001870 */
[----:B------:R-:W1:Y:S06]  /*7ff0*/  LDSM.16.MT88.4 R12, [R226+0xd000] ;  /* 0x00d00000e20c783b */ /* 0x000e6c0000004200 */
[----:B------:R-:W-:Y:S01]  /*8000*/  MOV R112, R205 ;  /* 0x000000cd00707202 */ /* 0x000fe20000000f00 */
[----:B------:R-:W-:Y:S01]  /*8010*/  IMAD.MOV.U32 R115, RZ, RZ, R65 ;  /* 0x000000ffff737224 */ /* 0x000fe200078e0041 */
[----:B------:R-:W-:Y:S01]  /*8020*/  MOV R114, R68 ;  /* 0x0000004400727202 */ /* 0x000fe20000000f00 */
[----:B------:R-:W-:Y:S01]  /*8030*/  IMAD.MOV.U32 R113, RZ, RZ, R69 ;  /* 0x000000ffff717224 */ /* 0x000fe200078e0045 */
[-C--:B-1----:R-:W-:Y:S08]  /*8040*/  HMMA.16816.F32 R164, R8, R12.reuse, R172 ;  /* 0x0000000c08a4723c */ /* 0x082ff000000018ac */
[C---:B------:R-:W-:Y:S07]  /*8050*/  HMMA.16816.F32 R160, R4.reuse, R12, R168 ;  /* 0x0000000c04a0723c */ /* 0x040fee00000018a8 */
[----:B------:R-:W-:Y:S01]  /*8060*/  IMAD.MOV.U32 R170, RZ, RZ, R81 ;  /* 0x000000ffffaa7224 */ /* 0x000fe200078e0051 */
[----:B------:R-:W-:Y:S01]  /*8070*/  HMMA.16816.F32 R172, R4, R14, R108 ;  /* 0x0000000e04ac723c */ /* 0x000fe2000000186c */
[----:B------:R-:W-:Y:S01]  /*8080*/  MOV R81, R183 ;  /* 0x000000b700517202 */ /* 0x000fe20000000f00 */
[----:B------:R-:W-:Y:S01]  /*8090*/  IMAD.MOV.U32 R169, RZ, RZ, R182 ;  /* 0x000000ffffa97224 */ /* 0x000fe200078e00b6 */
[----:B------:R-:W-:Y:S01]  /*80a0*/  MOV R171, R67 ;  /* 0x0000004300ab7202 */ /* 0x000fe20000000f00 */
[----:B------:R-:W-:-:S02]  /*80b0*/  IMAD.MOV.U32 R168, RZ, RZ, R89 ;  /* 0x000000ffffa87224 */ /* 0x000fc400078e0059 */
[----:B------:R-:W-:Y:S01]  /*80c0*/  IMAD.MOV.U32 R89, RZ, RZ, R204 ;  /* 0x000000ffff597224 */ /* 0x000fe200078e00cc */
[----:B------:R-:W-:Y:S01]  /*80d0*/  MOV R109, R88 ;  /* 0x00000058006d7202 */ /* 0x000fe20000000f00 */
        /* <DEDUP_REMOVED lines=13> */
[----:B------:R-:W-:Y:S01]  /*81b0*/  MOV R141, R59 ;  /* 0x0000003b008d7202 */ /* 0x000fe20000000f00 */
[----:B------:R-:W-:-:S02]  /*81c0*/  IMAD.MOV.U32 R140, RZ, RZ, R88 ;  /* 0x000000ffff8c7224 */ /* 0x000fc400078e0058 */
[----:B------:R-:W-:-:S03]  /*81d0*/  IMAD.MOV.U32 R143, RZ, RZ, R18 ;  /* 0x000000ffff8f7224 */ /* 0x000fc600078e0012 */
[----:B------:R-:W-:Y:S01]  /*81e0*/  MOV R128, R70 ;  /* 0x0000004600807202 */ /* 0x000fe20000000f00 */
[----:B------:R-:W-:Y:S01]  /*81f0*/  HMMA.16816.F32 R188, R4, R14, R104 ;  /* 0x0000000e04bc723c */ /* 0x000fe20000001868 */
[----:B------:R-:W-:Y:S01]  /*8200*/  MOV R131, R89 ;  /* 0x0000005900837202 */ /* 0x000fe20000000f00 */
[----:B------:R-:W-:Y:S02]  /*8210*/  IMAD.MOV.U32 R130, RZ, RZ, R90 ;  /* 0x000000ffff827224 */ /* 0x000fe400078e005a */
[----:B------:R-:W-:-:S04]  /*8220*/  IMAD.MOV.U32 R129, RZ, RZ, R85 ;  /* 0x000000ffff817224 */ /* 0x000fc800078e0055 */
[C---:B------:R-:W-:Y:S01]  /*8230*/  HMMA.16816.F32 R44, R8.reuse, R14, R44 ;  /* 0x0000000e082c723c */ /* 0x040fe2000000182c */
[----:B------:R-:W1:Y:S07]  /*8240*/  LDSM.16.MT88.4 R12, [R227+0xd000] ;  /* 0x00d00000e30c783b */ /* 0x000e6e0000004200 */
        /* <DEDUP_REMOVED lines=8> */
[----:B------:R-:W-:Y:S01]  /*82d0*/  MOV R100, R112 ;  /* 0x0000007000647202 */ /* 0x000fe20000000f00 */
[----:B------:R-:W-:Y:S01]  /*82e0*/  IMAD.MOV.U32 R113, RZ, RZ, R86 ;  /* 0x000000ffff717224 */ /* 0x000fe200078e0056 */
[----:B------:R-:W-:-:S02]  /*82f0*/  MOV R114, R87 ;  /* 0x0000005700727202 */ /* 0x000fc40000000f00 */
[----:B------:R-:W-:Y:S02]  /*8300*/  MOV R115, R17 ;  /* 0x0000001100737202 */ /* 0x000fe40000000f00 */
[----:B------:R-:W-:Y:S01]  /*8310*/  MOV R112, R19 ;  /* 0x0000001300707202 */ /* 0x000fe20000000f00 */
[-C--:B-1----:R-:W-:Y:S07]  /*8320*/  HMMA.16816.F32 R68, R8, R12.reuse, R200 ;  /* 0x0000000c0844723c */ /* 0x082fee00000018c8 */
[----:B------:R-:W-:Y:S01]  /*8330*/  MOV R203, R54 ;  /* 0x0000003600cb7202 */ /* 0x000fe20000000f00 */
[----:B------:R-:W-:Y:S01]  /*8340*/  IMAD.MOV.U32 R202, RZ, RZ, R55 ;  /* 0x000000ffffca7224 */ /* 0x000fe200078e0037 */
[----:B------:R-:W-:Y:S01]  /*8350*/  HMMA.16816.F32 R36, R4, R12, R184 ;  /* 0x0000000c0424723c */ /* 0x000fe200000018b8 */
[----:B------:R-:W-:Y:S01]  /*8360*/  MOV R201, R108 ;  /* 0x0000006c00c97202 */ /* 0x000fe20000000f00 */
[----:B------:R-:W-:-:S05]  /*8370*/  IMAD.MOV.U32 R200, RZ, RZ, R109 ;  /* 0x000000ffffc87224 */ /* 0x000fca00078e006d */
[----:B------:R-:W-:Y:S01]  /*8380*/  MOV R184, R138 ;  /* 0x0000008a00b87202 */ /* 0x000fe20000000f00 */
[-C--:B------:R-:W-:Y:S01]  /*8390*/  HMMA.16816.F32 R52, R4, R14.reuse, R96 ;  /* 0x0000000e0434723c */ /* 0x080fe20000001860 */
[----:B------:R-:W-:Y:S01]  /*83a0*/  MOV R185, R91 ;  /* 0x0000005b00b97202 */ /* 0x000fe20000000f00 */
[----:B------:R-:W-:Y:S01]  /*83b0*/  IMAD.MOV.U32 R138, RZ, RZ, R16 ;  /* 0x000000ffff8a7224 */ /* 0x000fe200078e0010 */
[----:B------:R-:W-:Y:S01]  /*83c0*/  MOV R187, R110 ;  /* 0x0000006e00bb7202 */ /* 0x000fe20000000f00 */
[----:B------:R-:W1:Y:S01]  /*83d0*/  LDSM.16.MT88.4 R16, [R228+0xf000] ;  /* 0x00f00000e410783b */ /* 0x000e620000004200 */
[----:B------:R-:W-:Y:S02]  /*83e0*/  IMAD.MOV.U32 R186, RZ, RZ, R111 ;  /* 0x000000ffffba7224 */ /* 0x000fe400078e006f */
[----:B------:R-:W-:Y:S01]  /*83f0*/  IMAD.MOV.U32 R98, RZ, RZ, R57 ;  /* 0x000000ffff627224 */ /* 0x000fe200078e0039 */
[----:B------:R-:W-:Y:S02]  /*8400*/  MOV R99, R56 ;  /* 0x0000003800637202 */ /* 0x000fe40000000f00 */
[----:B------:R-:W-:Y:S01]  /*8410*/  HMMA.16816.F32 R56, R8, R14, R48 ;  /* 0x0000000e0838723c */ /* 0x000fe20000001830 */
[----:B------:R-:W2:Y:S01]  /*8420*/  LDSM.16.MT88.4 R12, [R226+0xf000] ;  /* 0x00f00000e20c783b */ /* 0x000ea20000004200 */
[----:B------:R-:W-:-:S06]  /*8430*/  MOV R97, R84 ;  /* 0x0000005400617202 */ /* 0x000fcc0000000f00 */
[----:B-1----:R-:W-:Y:S08]  /*8440*/  HMMA.16816.F32 R104, R4, R16, R216 ;  /* 0x000000100468723c */ /* 0x002ff000000018d8 */
[-C--:B--2---:R-:W-:Y:S07]  /*8450*/  HMMA.16816.F32 R84, R8, R12.reuse, R212 ;  /* 0x0000000c0854723c */ /* 0x084fee00000018d4 */
        /* <DEDUP_REMOVED lines=39> */
[----:B------:R-:W-:Y:S01]  /*86d0*/  MUFU.EX2 R132, R27 ;  /* 0x0000001b00847308 */ /* 0x000fe20000000800 */
[C---:B------:R-:W-:Y:S01]  /*86e0*/  HMMA.16816.F32 R100, R8.reuse, R16, R100 ;  /* 0x000000100864723c */ /* 0x040fe20000001864 */
[----:B------:R2:W5:Y:S04]  /*86f0*/  LDL.LU R241, [R1+0xd4] ;  /* 0x0000d40001f17983 */ /* 0x0005680000300800 */
[----:B------:R2:W5:Y:S02]  /*8700*/  LDL.LU R240, [R1+0xd0] ;  /* 0x0000d00001f07983 */ /* 0x0005640000300800 */
[----:B------:R-:W-:Y:S01]  /*8710*/  MUFU.EX2 R31, R28 ;  /* 0x0000001c001f7308 */ /* 0x000fe20000000800 */
[----:B------:R-:W-:Y:S07]  /*8720*/  HMMA.16816.F32 R16, R8, R18, R76 ;  /* 0x000000120810723c */ /* 0x000fee000000184c */
[----:B------:R-:W-:Y:S01]  /*8730*/  MUFU.EX2 R27, R24 ;  /* 0x00000018001b7308 */ /* 0x000fe20000000800 */
[C---:B-1----:R-:W-:Y:S07]  /*8740*/  HMMA.16816.F32 R120, R4.reuse, R12, R220 ;  /* 0x0000000c0478723c */ /* 0x042fee00000018dc */
[----:B------:R-:W-:Y:S01]  /*8750*/  MUFU.EX2 R28, R23 ;  /* 0x00000017001c7308 */ /* 0x000fe20000000800 */
[----:B------:R-:W-:Y:S07]  /*8760*/  HMMA.16816.F32 R48, R4, R14, R124 ;  /* 0x0000000e0430723c */ /* 0x000fee000000187c */
[----:B------:R1:W-:Y:S01]  /*8770*/  MUFU.EX2 R24, R3 ;  /* 0x0000000300187308 */ /* 0x0003e20000000800 */
[----:B------:R-:W-:Y:S01]  /*8780*/  FFMA.FTZ R4, R97, c[0x0][0x23c], -R0 ;  /* 0x00008f0061047a23 */ /* 0x000fe20000010800 */
[----:B------:R-:W-:Y:S01]  /*8790*/  HMMA.16816.F32 R116, R8, R12, R212 ;  /* 0x0000000c0874723c */ /* 0x000fe200000018d4 */
[----:B------:R-:W-:Y:S01]  /*87a0*/  IMAD.MOV.U32 R97, RZ, RZ, R184 ;  /* 0x000000ffff617224 */ /* 0x000fe200078e00b8 */
[----:B------:R-:W-:-:S04]  /*87b0*/  MOV R184, R202 ;  /* 0x000000ca00b87202 */ /* 0x000fc80000000f00 */
[----:B------:R3:W-:Y:S01]  /*87c0*/  MUFU.EX2 R23, R2 ;  /* 0x0000000200177308 */ /* 0x0007e20000000800 */
[----:B------:R-:W-:Y:S01]  /*87d0*/  MOV R215, R186 ;  /* 0x000000ba00d77202 */ /* 0x000fe20000000f00 */
[----:B------:R-:W-:Y:S01]  /*87e0*/  IMAD.MOV.U32 R214, RZ, RZ, R187 ;  /* 0x000000ffffd67224 */ /* 0x000fe200078e00bb */
[----:B------:R-:W-:Y:S01]  /*87f0*/  MOV R187, R128 ;  /* 0x0000008000bb7202 */ /* 0x000fe20000000f00 */
[----:B------:R-:W-:Y:S02]  /*8800*/  IMAD.MOV.U32 R186, RZ, RZ, R203 ;  /* 0x000000ffffba7224 */ /* 0x000fe400078e00cb */
[----:B-1----:R-:W-:Y:S02]  /*8810*/  FFMA.FTZ R3, R98, c[0x0][0x23c], -R0 ;  /* 0x00008f0062037a23 */ /* 0x002fe40000010800 */
[----:B------:R-:W-:Y:S01]  /*8820*/  IMAD.MOV.U32 R98, RZ, RZ, R201 ;  /* 0x000000ffff627224 */ /* 0x000fe200078e00c9 */
[----:B------:R-:W-:Y:S01]  /*8830*/  MOV R202, R142 ;  /* 0x0000008e00ca7202 */ /* 0x000fe20000000f00 */
[----:B------:R-:W-:-:S02]  /*8840*/  IMAD.MOV.U32 R201, RZ, RZ, R141 ;  /* 0x000000ffffc97224 */ /* 0x000fc400078e008d */
[----:B---3--:R-:W-:Y:S01]  /*8850*/  FFMA.FTZ R2, R96, c[0x0][0x23c], -R0 ;  /* 0x00008f0060027a23 */ /* 0x008fe20000010800 */
[----:B------:R-:W-:Y:S01]  /*8860*/  MOV R96, R200 ;  /* 0x000000c800607202 */ /* 0x000fe20000000f00 */
[----:B------:R-:W-:Y:S01]  /*8870*/  IMAD.MOV.U32 R200, RZ, RZ, R130 ;  /* 0x000000ffffc87224 */ /* 0x000fe200078e0082 */
[----:B------:R-:W-:Y:S01]  /*8880*/  HMMA.16816.F32 R12, R8, R14, R72 ;  /* 0x0000000e080c723c */ /* 0x000fe20000001848 */
[----:B------:R-:W-:Y:S01]  /*8890*/  IMAD.MOV.U32 R203, RZ, RZ, R143 ;  /* 0x000000ffffcb7224 */ /* 0x000fe200078e008f */
[----:B------:R-:W-:Y:S01]  /*88a0*/  MOV R128, R115 ;  /* 0x0000007300807202 */ /* 0x000fe20000000f00 */
[----:B------:R-:W-:Y:S01]  /*88b0*/  FADD.FTZ R7, R99, R98 ;  /* 0x0000006263077221 */ /* 0x000fe20000010000 */
[----:B------:R-:W-:Y:S01]  /*88c0*/  MOV R99, R187 ;  /* 0x000000bb00637202 */ /* 0x000fe20000000f00 */
[----:B------:R-:W-:Y:S02]  /*88d0*/  FADD.FTZ R5, R215, R214 ;  /* 0x000000d6d7057221 */ /* 0x000fe40000010000 */
[----:B------:R-:W-:-:S02]  /*88e0*/  FADD.FTZ R8, R185, R184 ;  /* 0x000000b8b9087221 */ /* 0x000fc40000010000 */
[----:B------:R-:W-:Y:S01]  /*88f0*/  IMAD.MOV.U32 R98, RZ, RZ, R186 ;  /* 0x000000ffff627224 */ /* 0x000fe200078e00ba */
[----:B------:R-:W-:Y:S01]  /*8900*/  MUFU.EX2 R21, R20 ;  /* 0x0000001400157308 */ /* 0x000fe20000000800 */
        /* <DEDUP_REMOVED lines=9> */
[----:B------:R-:W-:Y:S01]  /*89a0*/  FADD.FTZ R6, R97, R96 ;  /* 0x0000006061067221 */ /* 0x000fe20000010000 */
[----:B------:R-:W-:Y:S01]  /*89b0*/  MOV R168, R154 ;  /* 0x0000009a00a87202 */ /* 0x000fe20000000f00 */
[----:B------:R-:W-:Y:S02]  /*89c0*/  IMAD.MOV.U32 R128, RZ, RZ, R152 ;  /* 0x000000ffff807224 */ /* 0x000fe400078e0098 */
[----:B------:R3:W-:Y:S01]  /*89d0*/  MUFU.EX2 R11, R4 ;  /* 0x00000004000b7308 */ /* 0x0007e20000000800 */
[----:B------:R-:W-:Y:S01]  /*89e0*/  FFMA.FTZ R0, R252, c[0x0][0x23c], -R0 ;  /* 0x00008f00fc007a23 */ /* 0x000fe20000010800 */
[----:B------:R-:W-:Y:S01]  /*89f0*/  LDSM.16.MT88.4 R152, [R225+0xd800] ;  /* 0x00d80000e198783b */ /* 0x000fe20000004200 */
[----:B-1----:R-:W-:-:S02]  /*8a00*/  FADD.FTZ R2, R98, R5 ;  /* 0x0000000562027221 */ /* 0x002fc40000010000 */
        /* <DEDUP_REMOVED lines=8> */
[----:B------:R-:W-:Y:S02]  /*8a90*/  FADD.FTZ R5, R234, R6 ;  /* 0x00000006ea057221 */ /* 0x000fe40000010000 */
[----:B------:R-:W-:-:S02]  /*8aa0*/  FADD.FTZ R6, R233, R7 ;  /* 0x00000007e9067221 */ /* 0x000fc40000010000 */
[----:B------:R-:W-:Y:S01]  /*8ab0*/  IMAD.MOV.U32 R202, RZ, RZ, R203 ;  /* 0x000000ffffca7224 */ /* 0x000fe200078e00cb */
[----:B------:R-:W-:Y:S01]  /*8ac0*/  MOV R203, R128 ;  /* 0x0000008000cb7202 */ /* 0x000fe20000000f00 */
[----:B------:R-:W-:Y:S01]  /*8ad0*/  FADD.FTZ R7, R98, R8 ;  /* 0x0000000862077221 */ /* 0x000fe20000010000 */
        /* <DEDUP_REMOVED lines=20> */
[----:B------:R-:W-:Y:S01]  /*8c20*/  FADD.FTZ R5, R230, R5 ;  /* 0x00000005e6057221 */ /* 0x000fe20000010000 */
[----:B------:R-:W1:Y:S01]  /*8c30*/  LDSM.16.MT88.4 R168, [R226+0xd800] ;  /* 0x00d80000e2a8783b */ /* 0x000e620000004200 */
[----:B---3--:R-:W-:Y:S01]  /*8c40*/  FADD.FTZ R4, R214, R6 ;  /* 0x00000006d6047221 */ /* 0x008fe20000010000 */
[----:B------:R-:W-:Y:S01]  /*8c50*/  MOV R210, R215 ;  /* 0x000000d700d27202 */ /* 0x000fe20000000f00 */
[----:B------:R-:W-:Y:S01]  /*8c60*/  IMAD.MOV.U32 R211, RZ, RZ, R96 ;  /* 0x000000ffffd37224 */ /* 0x000fe200078e0060 */
[----:B------:R-:W-:Y:S01]  /*8c70*/  MOV R209, R213 ;  /* 0x000000d500d17202 */ /* 0x000fe20000000f00 */
[----:B------:R-:W-:Y:S01]  /*8c80*/  IMAD.MOV.U32 R208, RZ, RZ, R212 ;  /* 0x000000ffffd07224 */ /* 0x000fe200078e00d4 */
[----:B------:R3:W-:Y:S01]  /*8c90*/  MUFU.EX2 R9, R3 ;  /* 0x0000000300097308 */ /* 0x0007e20000000800 */
[----:B------:R-:W-:-:S07]  /*8ca0*/  FADD.FTZ R8, R210, R7 ;  /* 0x00000007d2087221 */ /* 0x000fce0000010000 */
[----:B------:R4:W-:Y:S01]  /*8cb0*/  MUFU.EX2 R10, R0 ;  /* 0x00000000000a7308 */ /* 0x0009e20000000800 */
[----:B---3--:R-:W-:Y:S02]  /*8cc0*/  FADD.FTZ R3, R211, R2 ;  /* 0x00000002d3037221 */ /* 0x008fe40000010000 */
[----:B------:R-:W-:Y:S02]  /*8cd0*/  FADD.FTZ R2, R208, R5 ;  /* 0x00000005d0027221 */ /* 0x000fe40000010000 */
[----:B----4-:R-:W-:Y:S02]  /*8ce0*/  FADD.FTZ R0, R209, R4 ;  /* 0x00000004d1007221 */ /* 0x010fe40000010000 */
[----:B------:R-:W3:Y:S01]  /*8cf0*/  LDSM.16.MT88.4 R4, [R227+0xf800] ;  /* 0x00f80000e304783b */ /* 0x000ee20000004200 */
[----:B------:R-:W-:Y:S01]  /*8d00*/  MUFU.EX2 R30, R30 ;  /* 0x0000001e001e7308 */ /* 0x000fe20000000800 */
[----:B------:R-:W-:Y:S01]  /*8d10*/  MOV R187, R128 ;  /* 0x0000008000bb7202 */ /* 0x000fe20000000f00 */
[----:B------:R-:W-:Y:S01]  /*8d20*/  IMAD.MOV.U32 R215, RZ, RZ, R99 ;  /* 0x000000ffffd77224 */ /* 0x000fe200078e0063 */
[----:B------:R-:W-:-:S05]  /*8d30*/  MOV R128, R229 ;  /* 0x000000e500807202 */ /* 0x000fca0000000f00 */
[----:B------:R-:W4:Y:S01]  /*8d40*/  MUFU.EX2 R29, R29 ;  /* 0x0000001d001d7308 */ /* 0x000f220000000800 */
[----:B------:R-:W-:Y:S01]  /*8d50*/  MOV R99, R200 ;  /* 0x000000c800637202 */ /* 0x000fe20000000f00 */
[----:B------:R-:W-:-:S06]  /*8d60*/  IMAD.MOV.U32 R200, RZ, RZ, R201 ;  /* 0x000000ffffc87224 */ /* 0x000fcc00078e00c9 */
[----:B------:R-:W-:Y:S01]  /*8d70*/  MUFU.EX2 R26, R26 ;  /* 0x0000001a001a7308 */ /* 0x000fe20000000800 */
[----:B------:R-:W-:-:S07]  /*8d80*/  MOV R201, R202 ;  /* 0x000000ca00c97202 */ /* 0x000fce0000000f00 */
[----:B------:R-:W1:Y:S08]  /*8d90*/  MUFU.EX2 R25, R25 ;  /* 0x0000001900197308 */ /* 0x000e700000000800 */
[----:B------:R-:W1:Y:S01]  /*8da0*/  MUFU.EX2 R22, R22 ;  /* 0x0000001600167308 */ /* 0x000e620000000800 */
        /* <DEDUP_REMOVED lines=15> */
[----:B------:R-:W-:Y:S01]  /*8ea0*/  MOV R98, R202 ;  /* 0x000000ca00627202 */ /* 0x000fe20000000f00 */
[----:B------:R-:W-:Y:S01]  /*8eb0*/  IMAD.MOV.U32 R202, RZ, RZ, R130 ;  /* 0x000000ffffca7224 */ /* 0x000fe200078e0082 */
[----:B------:R-:W-:Y:S02]  /*8ec0*/  MOV R200, R128 ;  /* 0x0000008000c87202 */ /* 0x000fe40000000f00 */
[----:B------:R-:W-:Y:S02]  /*8ed0*/  MOV R201, R129 ;  /* 0x0000008100c97202 */ /* 0x000fe40000000f00 */
[----:B------:R-:W-:Y:S02]  /*8ee0*/  MOV R203, R131 ;  /* 0x0000008300cb7202 */ /* 0x000fe40000000f00 */
[----:B----4-:R-:W-:Y:S02]  /*8ef0*/  F2FP.PACK_AB R128, R29, R30 ;  /* 0x0000001e1d80723e */ /* 0x010fe400000000ff */
[----:B-1----:R-:W-:-:S02]  /*8f00*/  F2FP.PACK_AB R129, R25, R26 ;  /* 0x0000001a1981723e */ /* 0x002fc400000000ff */
[----:B------:R-:W-:Y:S02]  /*8f10*/  F2FP.PACK_AB R130, R132, R31 ;  /* 0x0000001f8482723e */ /* 0x000fe400000000ff */
[----:B------:R-:W-:Y:S02]  /*8f20*/  F2FP.PACK_AB R131, R28, R27 ;  /* 0x0000001b1c83723e */ /* 0x000fe400000000ff */
[----:B------:R-:W-:Y:S02]  /*8f30*/  F2FP.PACK_AB R124, R21, R22 ;  /* 0x00000016157c723e */ /* 0x000fe400000000ff */
[----:B------:R-:W-:Y:S02]  /*8f40*/  F2FP.PACK_AB R125, R11, R20 ;  /* 0x000000140b7d723e */ /* 0x000fe400000000ff */
[----:B------:R-:W-:Y:S02]  /*8f50*/  F2FP.PACK_AB R126, R24, R23 ;  /* 0x00000017187e723e */ /* 0x000fe400000000ff */
[----:B------:R-:W-:Y:S01]  /*8f60*/  F2FP.PACK_AB R127, R10, R9 ;  /* 0x000000090a7f723e */ /* 0x000fe200000000ff */
[----:B------:R-:W-:Y:S01]  /*8f70*/  IMAD.MOV.U32 R141, RZ, RZ, R80 ;  /* 0x000000ffff8d7224 */ /* 0x000fe200078e0050 */
[----:B------:R-:W-:Y:S01]  /*8f80*/  MOV R142, R82 ;  /* 0x00000052008e7202 */ /* 0x000fe20000000f00 */
[----:B------:R-:W-:Y:S01]  /*8f90*/  IMAD.MOV.U32 R80, RZ, RZ, R236 ;  /* 0x000000ffff507224 */ /* 0x000fe200078e00ec */
[----:B------:R-:W-:Y:S01]  /*8fa0*/  HMMA.16816.F32 R164, R128, R168, R164 ;  /* 0x000000a880a4723c */ /* 0x000fe200000018a4 */
[----:B------:R-:W-:Y:S01]  /*8fb0*/  IMAD.MOV.U32 R143, RZ, RZ, R83 ;  /* 0x000000ffff8f7224 */ /* 0x000fe200078e0053 */
[----:B------:R-:W-:Y:S01]  /*8fc0*/  MOV R83, R237 ;  /* 0x000000ed00537202 */ /* 0x000fe20000000f00 */
[----:B------:R-:W-:Y:S01]  /*8fd0*/  IMAD.MOV.U32 R82, RZ, RZ, R238 ;  /* 0x000000ffff527224 */ /* 0x000fe200078e00ee */
[----:B------:R-:W-:Y:S01]  /*8fe0*/  MOV R115, R239 ;  /* 0x000000ef00737202 */ /* 0x000fe20000000f00 */
[----:B------:R-:W-:Y:S01]  /*8ff0*/  IMAD.MOV.U32 R252, RZ, RZ, R114 ;  /* 0x000000fffffc7224 */ /* 0x000fe200078e0072 */
[----:B------:R-:W-:-:S02]  /*9000*/  MOV R220, R113 ;  /* 0x0000007100dc7202 */ /* 0x000fc40000000f00 */
[----:B------:R-:W-:Y:S01]  /*9010*/  MOV R221, R112 ;  /* 0x0000007000dd7202 */ /* 0x000fe20000000f00 */
[C---:B------:R-:W-:Y:S01]  /*9020*/  HMMA.16816.F32 R160, R124.reuse, R168, R160 ;  /* 0x000000a87ca0723c */ /* 0x040fe200000018a0 */
[----:B------:R-:W-:Y:S01]  /*9030*/  IMAD.MOV.U32 R222, RZ, RZ, R203 ;  /* 0x000000ffffde7224 */ /* 0x000fe200078e00cb */
[----:B------:R-:W-:Y:S02]  /*9040*/  MOV R223, R202 ;  /* 0x000000ca00df7202 */ /* 0x000fe40000000f00 */
[----:B------:R-:W-:Y:S01]  /*9050*/  MOV R218, R99 ;  /* 0x0000006300da7202 */ /* 0x000fe20000000f00 */
[----:B------:R-:W-:Y:S01]  /*9060*/  IMAD.MOV.U32 R217, RZ, RZ, R200 ;  /* 0x000000ffffd97224 */ /* 0x000fe200078e00c8 */
[----:B------:R-:W-:Y:S01]  /*9070*/  MOV R216, R201 ;  /* 0x000000c900d87202 */ /* 0x000fe20000000f00 */
[----:B------:R-:W-:Y:S01]  /*9080*/  IMAD.MOV.U32 R208, RZ, RZ, R97 ;  /* 0x000000ffffd07224 */ /* 0x000fe200078e0061 */
[----:B------:R-:W-:Y:S01]  /*9090*/  HMMA.16816.F32 R172, R124, R170, R172 ;  /* 0x000000aa7cac723c */ /* 0x000fe200000018ac */
[----:B------:R-:W-:Y:S01]  /*90a0*/  MOV R219, R98 ;  /* 0x0000006200db7202 */ /* 0x000fe20000000f00 */
[----:B------:R-:W-:Y:S01]  /*90b0*/  LDSM.16.MT88.4 R200, [R227+0xd800] ;  /* 0x00d80000e3c8783b */ /* 0x000fe20000004200 */
[----:B------:R-:W-:-:S02]  /*90c0*/  MOV R209, R96 ;  /* 0x0000006000d17202 */ /* 0x000fc40000000f00 */
[----:B------:R-:W-:Y:S01]  /*90d0*/  MOV R214, R184 ;  /* 0x000000b800d67202 */ /* 0x000fe20000000f00 */
[----:B------:R-:W-:Y:S02]  /*90e0*/  LDSM.16.MT88.4 R96, [R226+0xf800] ;  /* 0x00f80000e260783b */ /* 0x000fe40000004200 */
[-C--:B------:R-:W-:Y:S01]  /*90f0*/  HMMA.16816.F32 R148, R128, R152.reuse, R148 ;  /* 0x000000988094723c */ /* 0x080fe20000001894 */
[----:B------:R-:W-:Y:S01]  /*9100*/  MOV R140, R235 ;  /* 0x000000eb008c7202 */ /* 0x000fe20000000f00 */
[----:B------:R-:W1:Y:S04]  /*9110*/  LDSM.16.MT88.4 R184, [R228+0xd800] ;  /* 0x00d80000e4b8783b */ /* 0x000e680000004200 */
[----:B------:R2:W5:Y:S02]  /*9120*/  LDL.LU R239, [R1+0xcc] ;  /* 0x0000cc0001ef7983 */ /* 0x0005640000300800 */
[C---:B------:R-:W-:Y:S02]  /*9130*/  HMMA.16816.F32 R144, R124.reuse, R152, R144 ;  /* 0x000000987c90723c */ /* 0x040fe40000001890 */
[----:B------:R2:W5:Y:S04]  /*9140*/  LDL.LU R238, [R1+0xc8] ;  /* 0x0000c80001ee7983 */ /* 0x0005680000300800 */
[----:B------:R2:W5:Y:S02]  /*9150*/  LDL.LU R237, [R1+0xc4] ;  /* 0x0000c40001ed7983 */ /* 0x0005640000300800 */
[----:B------:R-:W-:Y:S02]  /*9160*/  HMMA.16816.F32 R156, R124, R154, R156 ;  /* 0x0000009a7c9c723c */ /* 0x000fe4000000189c */
[----:B------:R2:W5:Y:S04]  /*9170*/  LDL.LU R236, [R1+0xc0] ;  /* 0x0000c00001ec7983 */ /* 0x0005680000300800 */
[----:B------:R2:W5:Y:S02]  /*9180*/  LDL.LU R235, [R1+0xbc] ;  /* 0x0000bc0001eb7983 */ /* 0x0005640000300800 */
[C---:B------:R-:W-:Y:S02]  /*9190*/  HMMA.16816.F32 R168, R128.reuse, R170, R40 ;  /* 0x000000aa80a8723c */ /* 0x040fe40000001828 */
[----:B------:R2:W5:Y:S04]  /*91a0*/  LDL.LU R234, [R1+0xb8] ;  /* 0x0000b80001ea7983 */ /* 0x0005680000300800 */
[----:B------:R2:W5:Y:S01]  /*91b0*/  LDL.LU R233, [R1+0xb4] ;  /* 0x0000b40001e97983 */ /* 0x0005620000300800 */
[----:B------:R-:W-:Y:S01]  /*91c0*/  MOV R43, R81 ;  /* 0x00000051002b7202 */ /* 0x000fe20000000f00 */
[----:B------:R-:W-:Y:S02]  /*91d0*/  HMMA.16816.F32 R152, R128, R154, R32 ;  /* 0x0000009a8098723c */ /* 0x000fe40000001820 */
[----:B------:R2:W5:Y:S04]  /*91e0*/  LDL.LU R232, [R1+0xb0] ;  /* 0x0000b00001e87983 */ /* 0x0005680000300800 */
[----:B------:R2:W5:Y:S01]  /*91f0*/  LDL.LU R231, [R1+0xac] ;  /* 0x0000ac0001e77983 */ /* 0x0005620000300800 */
[----:B------:R-:W-:Y:S01]  /*9200*/  MOV R32, R80 ;  /* 0x0000005000207202 */ /* 0x000fe20000000f00 */
[----:B------:R-:W-:Y:S01]  /*9210*/  IMAD.MOV.U32 R33, RZ, RZ, R83 ;  /* 0x000000ffff217224 */ /* 0x000fe200078e0053 */
[----:B------:R-:W-:Y:S01]  /*9220*/  MOV R34, R82 ;  /* 0x0000005200227202 */ /* 0x000fe20000000f00 */
[----:B---3--:R-:W-:Y:S01]  /*9230*/  HMMA.16816.F32 R120, R124, R4, R120 ;  /* 0x000000047c78723c */ /* 0x008fe20000001878 */
[----:B------:R-:W-:Y:S01]  /*9240*/  MOV R35, R115 ;  /* 0x0000007300237202 */ /* 0x000fe20000000f00 */
[----:B------:R-:W-:Y:S01]  /*9250*/  FADD.FTZ R3, R32, R3 ;  /* 0x0000000320037221 */ /* 0x000fe20000010000 */
[----:B------:R-:W3:Y:S01]  /*9260*/  LDSM.16.MT88.4 R80, [R225+0xf800] ;  /* 0x00f80000e150783b */ /* 0x000ee20000004200 */
[----:B------:R-:W-:-:S04]  /*9270*/  FADD.FTZ R2, R33, R2 ;  /* 0x0000000221027221 */ /* 0x000fc80000010000 */
[----:B------:R-:W-:Y:S01]  /*9280*/  HMMA.16816.F32 R116, R128, R4, R116 ;  /* 0x000000048074723c */ /* 0x000fe20000001874 */
[----:B------:R-:W-:Y:S01]  /*9290*/  FADD.FTZ R0, R34, R0 ;  /* 0x0000000022007221 */ /* 0x000fe20000010000 */
[----:B------:R-:W4:Y:S04]  /*92a0*/  LDSM.16.MT88.4 R112, [R228+0xf800] ;  /* 0x00f80000e470783b */ /* 0x000f280000004200 */
        /* <DEDUP_REMOVED lines=51> */
[C---:B------:R-:W-:Y:S08]  /*95e0*/  HMMA.16816.F32 R188, R124.reuse, R186, R188 ;  /* 0x000000ba7cbc723c */ /* 0x040ff000000018bc */
[C---:B------:R-:W-:Y:S08]  /*95f0*/  HMMA.16816.F32 R192, R124.reuse, R200, R192 ;  /* 0x000000c87cc0723c */ /* 0x040ff000000018c0 */
[C---:B------:R-:W-:Y:S08]  /*9600*/  HMMA.16816.F32 R204, R124.reuse, R202, R204 ;  /* 0x000000ca7ccc723c */ /* 0x040ff000000018cc */
[C---:B---3--:R-:W-:Y:S08]  /*9610*/  HMMA.16816.F32 R72, R124.reuse, R80, R36 ;  /* 0x000000507c48723c */ /* 0x048ff00000001824 */
[C---:B------:R-:W-:Y:S08]  /*9620*/  HMMA.16816.F32 R76, R124.reuse, R82, R52 ;  /* 0x000000527c4c723c */ /* 0x040ff00000001834 */
[C---:B------:R-:W-:Y:S08]  /*9630*/  HMMA.16816.F32 R88, R124.reuse, R96, R88 ;  /* 0x000000607c58723c */ /* 0x040ff00000001858 */
[C---:B------:R-:W-:Y:S08]  /*9640*/  HMMA.16816.F32 R92, R124.reuse, R98, R92 ;  /* 0x000000627c5c723c */ /* 0x040ff0000000185c */
[C---:B----4-:R-:W-:Y:S08]  /*9650*/  HMMA.16816.F32 R104, R124.reuse, R112, R104 ;  /* 0x000000707c68723c */ /* 0x050ff00000001868 */
        /* <DEDUP_REMOVED lines=28> */
[----:B------:R-:W-:Y:S01]  /*9820*/  @P3 STS.128 [R243+0xc000], RZ ;  /* 0x00c000fff3003388 */ /* 0x000fe20000000c00 */
        /* <DEDUP_REMOVED lines=61> */
[----:B--2--5:R-:W-:Y:S04]  /*9c00*/  LDSM.16.M88.4 R16, [R231] ;  /* 0x00000000e710783b */ /* 0x024fe80000000200 */
[----:B---3--:R-:W-:Y:S04]  /*9c10*/  LDSM.16.M88.4 R12, [R231+0x2000] ;  /* 0x00200000e70c783b */ /* 0x008fe80000000200 */
[----:B------:R-:W2:Y:S04]  /*9c20*/  LDSM.16.M88.4 R40, [R224+0x9000] ;  /* 0x00900000e028783b */ /* 0x000ea80000000200 */
[----:B------:R-:W3:Y:S04]  /*9c30*/  LDSM.16.M88.4 R36, [R224+0x9800] ;  /* 0x00980000e024783b */ /* 0x000ee80000000200 */
[----:B------:R-:W3:Y:S04]  /*9c40*/  LDSM.16.M88.4 R48, [R224+0x8000] ;  /* 0x00800000e030783b */ /* 0x000ee80000000200 */
[----:B------:R-:W3:Y:S04]  /*9c50*/  LDSM.16.M88.4 R44, [R224+0x8800] ;  /* 0x00880000e02c783b */ /* 0x000ee80000000200 */
[----:B-1----:R-:W-:Y:S04]  /*9c60*/  LDSM.16.M88.4 R8, [R232] ;  /* 0x00000000e808783b */ /* 0x002fe80000000200 */
[----:B----4-:R-:W-:Y:S04]  /*9c70*/  LDSM.16.M88.4 R4, [R232+0x2000] ;  /* 0x00200000e804783b */ /* 0x010fe80000000200 */
[----:B------:R-:W1:Y:S04]  /*9c80*/  LDSM.16.M88.4 R24, [R241] ;  /* 0x00000000f118783b */ /* 0x000e680000000200 */
[----:B------:R-:W4:Y:S04]  /*9c90*/  LDSM.16.M88.4 R20, [R240] ;  /* 0x00000000f014783b */ /* 0x000f280000000200 */
[----:B------:R-:W1:Y:S04]  /*9ca0*/  LDSM.16.M88.4 R32, [R235] ;  /* 0x00000000eb20783b */ /* 0x000e680000000200 */
[----:B------:R-:W1:Y:S01]  /*9cb0*/  LDSM.16.M88.4 R28, [R242] ;  /* 0x00000000f21c783b */ /* 0x000e620000000200 */
[----:B--2---:R-:W-:Y:S03]  /*9cc0*/  HMMA.16816.F32 R60, R12, R40, RZ ;  /* 0x000000280c3c723c */ /* 0x004fe600000018ff */
[----:B------:R-:W0:Y:S05]  /*9cd0*/  LDGDEPBAR ;  /* 0x00000000000079af */ /* 0x000e2a0000000000 */
[-C--:B---3--:R-:W-:Y:S08]  /*9ce0*/  HMMA.16816.F32 R56, R16, R36.reuse, RZ ;  /* 0x000000241038723c */ /* 0x088ff000000018ff */
[----:B------:R-:W-:Y:S08]  /*9cf0*/  HMMA.16816.F32 R52, R12, R36, RZ ;  /* 0x000000240c34723c */ /* 0x000ff000000018ff */
[-C--:B------:R-:W-:Y:S08]  /*9d00*/  HMMA.16816.F32 R216, R16, R48.reuse, RZ ;  /* 0x0000003010d8723c */ /* 0x080ff000000018ff */
[----:B------:R-:W-:Y:S08]  /*9d10*/  HMMA.16816.F32 R212, R12, R48, RZ ;  /* 0x000000300cd4723c */ /* 0x000ff000000018ff */
[-C--:B------:R-:W-:Y:S08]  /*9d20*/  HMMA.16816.F32 R208, R16, R44.reuse, RZ ;  /* 0x0000002c10d0723c */ /* 0x080ff000000018ff */
[----:B------:R-:W-:Y:S08]  /*9d30*/  HMMA.16816.F32 R140, R12, R44, RZ ;  /* 0x0000002c0c8c723c */ /* 0x000ff000000018ff */
[----:B------:R-:W-:Y:S08]  /*9d40*/  HMMA.16816.F32 R64, R16, R40, RZ ;  /* 0x000000281040723c */ /* 0x000ff000000018ff */
[----:B-1----:R-:W-:Y:S08]  /*9d50*/  HMMA.16816.F32 R60, R4, R24, R60 ;  /* 0x00000018043c723c */ /* 0x002ff0000000183c */
[-C--:B----4-:R-:W-:Y:S08]  /*9d60*/  HMMA.16816.F32 R56, R8, R20.reuse, R56 ;  /* 0x000000140838723c */ /* 0x090ff00000001838 */
        /* <DEDUP_REMOVED lines=32> */
[----:B------:R-:W-:-:S02]  /*9f70*/  IMAD.MOV.U32 R252, RZ, RZ, R14 ;  /* 0x000000fffffc7224 */ /* 0x000fc400078e000e */
[----:B------:R-:W-:-:S05]  /*9f80*/  IMAD.MOV.U32 R139, RZ, RZ, R15 ;  /* 0x000000ffff8b7224 */ /* 0x000fca00078e000f */
[C---:B------:R-:W-:Y:S08]  /*9f90*/  HMMA.16816.F32 R64, R4.reuse, R30, R56 ;  /* 0x0000001e0440723c */ /* 0x040ff00000001838 */
[----:B------:R-:W-:Y:S07]  /*9fa0*/  HMMA.16816.F32 R208, R4, R26, R52 ;  /* 0x0000001a04d0723c */ /* 0x000fee0000001834 */
[----:B------:R-:W-:Y:S01]  /*9fb0*/  IMAD.MOV.U32 R5, RZ, RZ, R12 ;  /* 0x000000ffff057224 */ /* 0x000fe200078e000c */
[----:B------:R-:W-:Y:S01]  /*9fc0*/  HMMA.16816.F32 R48, R8, R34, R48 ;  /* 0x000000220830723c */ /* 0x000fe20000001830 */
[----:B------:R-:W-:-:S02]  /*9fd0*/  IMAD.MOV.U32 R4, RZ, RZ, R13 ;  /* 0x000000ffff047224 */ /* 0x000fc400078e000d */
[----:B------:R-:W-:Y:S04]  /*9fe0*/  LDSM.16.M88.4 R12, [R230+0x8000] ;  /* 0x00800000e60c783b */ /* 0x000fe80000000200 */
[----:B------:R-:W-:Y:S01]  /*9ff0*/  IMAD.MOV.U32 R34, RZ, RZ, R5 ;  /* 0x000000ffff227224 */ /* 0x000fe200078e0005 */
[C---:B------:R-:W-:Y:S01]  /*a000*/  HMMA.16816.F32 R56, R8.reuse, R30, R44 ;  /* 0x0000001e0838723c */ /* 0x040fe2000000182c */
[----:B------:R-:W-:Y:S02]  /*a010*/  IMAD.MOV.U32 R35, RZ, RZ, R4 ;  /* 0x000000ffff237224 */ /* 0x000fe400078e0004 */
[----:B------:R-:W1:Y:S05]  /*a020*/  LDSM.16.M88.4 R4, [R234+0x2000] ;  /* 0x00200000ea04783b */ /* 0x000e6a0000000200 */
        /* <DEDUP_REMOVED lines=69> */
[C---:B------:R-:W-:Y:S01]  /*a480*/  HMMA.16816.F32 R64, R8.reuse, R14, R20 ;  /* 0x0000000e0840723c */ /* 0x040fe20000001814 */
[----:B------:R-:W1:Y:S01]  /*a490*/  LDSM.16.M88.4 R12, [R229+0x800] ;  /* 0x00080000e50c783b */ /* 0x000e620000000200 */
[----:B------:R-:W-:Y:S02]  /*a4a0*/  IMAD.MOV.U32 R45, RZ, RZ, R42 ;  /* 0x000000ffff2d7224 */ /* 0x000fe400078e002a */
[----:B------:R-:W-:Y:S02]  /*a4b0*/  IMAD.MOV.U32 R46, RZ, RZ, R41 ;  /* 0x000000ffff2e7224 */ /* 0x000fe400078e0029 */
[----:B------:R-:W-:Y:S02]  /*a4c0*/  IMAD.MOV.U32 R47, RZ, RZ, R40 ;  /* 0x000000ffff2f7224 */ /* 0x000fe400078e0028 */
        /* <DEDUP_REMOVED lines=9> */
[----:B-1----:R-:W-:Y:S07]  /*a560*/  HMMA.16816.F32 R24, R4, R14, R208 ;  /* 0x0000000e0418723c */ /* 0x002fee00000018d0 */
[----:B------:R-:W-:Y:S01]  /*a570*/  IMAD.MOV.U32 R208, RZ, RZ, R19 ;  /* 0x000000ffffd07224 */ /* 0x000fe200078e0013 */
[----:B------:R-:W-:Y:S01]  /*a580*/  HMMA.16816.F32 R36, R8, R12, R56 ;  /* 0x0000000c0824723c */ /* 0x000fe20000001838 */
[----:B------:R-:W-:-:S02]  /*a590*/  IMAD.MOV.U32 R209, RZ, RZ, R18 ;  /* 0x000000ffffd17224 */ /* 0x000fc400078e0012 */
[----:B------:R-:W-:Y:S02]  /*a5a0*/  IMAD.MOV.U32 R210, RZ, RZ, R17 ;  /* 0x000000ffffd27224 */ /* 0x000fe400078e0011 */
[----:B------:R-:W-:-:S03]  /*a5b0*/  IMAD.MOV.U32 R211, RZ, RZ, R16 ;  /* 0x000000ffffd37224 */ /* 0x000fc600078e0010 */
[----:B------:R-:W-:Y:S07]  /*a5c0*/  HMMA.16816.F32 R28, R4, R12, R60 ;  /* 0x0000000c041c723c */ /* 0x000fee000000183c */
[----:B------:R-:W-:Y:S01]  /*a5d0*/  IMAD.MOV.U32 R60, RZ, RZ, R252 ;  /* 0x000000ffff3c7224 */ /* 0x000fe200078e00fc */
[----:B------:R-:W-:Y:S01]  /*a5e0*/  HMMA.16816.F32 R16, R8, R14, R140 ;  /* 0x0000000e0810723c */ /* 0x000fe2000000188c */
[----:B------:R-:W1:Y:S01]  /*a5f0*/  LDSM.16.M88.4 R12, [R229+0x1800] ;  /* 0x00180000e50c783b */ /* 0x000e620000000200 */
[----:B------:R-:W-:-:S02]  /*a600*/  IMAD.MOV.U32 R61, RZ, RZ, R139 ;  /* 0x000000ffff3d7224 */ /* 0x000fc400078e008b */
[----:B------:R-:W-:Y:S02]  /*a610*/  IMAD.MOV.U32 R62, RZ, RZ, R138 ;  /* 0x000000ffff3e7224 */ /* 0x000fe400078e008a */
[----:B------:R-:W-:Y:S02]  /*a620*/  IMAD.MOV.U32 R63, RZ, RZ, R133 ;  /* 0x000000ffff3f7224 */ /* 0x000fe400078e0085 */
[----:B------:R-:W-:Y:S02]  /*a630*/  IMAD.MOV.U32 R140, RZ, RZ, R132 ;  /* 0x000000ffff8c7224 */ /* 0x000fe400078e0084 */
        /* <DEDUP_REMOVED lines=56> */
[----:B------:R-:W1:Y:S07]  /*a9c0*/  LDSM.16.M88.4 R12, [R238] ;  /* 0x00000000ee0c783b */ /* 0x000e6e0000000200 */
[C---:B-1----:R-:W-:Y:S08]  /*a9d0*/  HMMA.16816.F32 R212, R4.reuse, R12, R208 ;  /* 0x0000000c04d4723c */ /* 0x042ff000000018d0 */
[----:B------:R-:W-:Y:S08]  /*a9e0*/  HMMA.16816.F32 R208, R4, R14, R64 ;  /* 0x0000000e04d0723c */ /* 0x000ff00000001840 */
[C---:B------:R-:W-:Y:S08]  /*a9f0*/  HMMA.16816.F32 R56, R8.reuse, R12, R56 ;  /* 0x0000000c0838723c */ /* 0x040ff00000001838 */
[C---:B------:R-:W-:Y:S01]  /*aa00*/  HMMA.16816.F32 R64, R8.reuse, R14, R60 ;  /* 0x0000000e0840723c */ /* 0x040fe2000000183c */
[----:B------:R-:W1:Y:S11]  /*aa10*/  LDSM.16.M88.4 R12, [R237] ;  /* 0x00000000ed0c783b */ /* 0x000e760000000200 */
[----:B------:R-:W-:Y:S04]  /*aa20*/  @!UPT UIADD3 URZ, URZ, URZ, URZ ;  /* 0x0000003f3f3ff290 */ /* 0x000fe8000fffe03f */
        /* <DEDUP_REMOVED lines=25> */
[----:B--2---:R-:W-:Y:S11]  /*abc0*/  HMMA.16816.F32 R20, R8, R12, R44 ;  /* 0x0000000c0814723c */ /* 0x004ff6000000182c */
[----:B------:R-:W-:Y:S05]  /*abd0*/  @!UPT UIADD3 URZ, URZ, URZ, URZ ;  /* 0x0000003f3f3ff290 */ /* 0x000fea000fffe03f */
[----:B------:R-:W-:Y:S02]  /*abe0*/  IMAD.MOV.U32 R28, RZ, RZ, R32 ;  /* 0x000000ffff1c7224 */ /* 0x000fe400078e0020 */
[----:B------:R-:W-:Y:S02]  /*abf0*/  IMAD.MOV.U32 R3, RZ, RZ, R33 ;  /* 0x000000ffff037224 */ /* 0x000fe400078e0021 */
[----:B------:R-:W-:Y:S02]  /*ac00*/  IMAD.MOV.U32 R2, RZ, RZ, R34 ;  /* 0x000000ffff027224 */ /* 0x000fe400078e0022 */
[----:B------:R-:W-:Y:S02]  /*ac10*/  IMAD.MOV.U32 R0, RZ, RZ, R35 ;  /* 0x000000ffff007224 */ /* 0x000fe400078e0023 */
[----:B------:R-:W-:Y:S07]  /*ac20*/  HMMA.16816.F32 R32, R4, R14, R216 ;  /* 0x0000000e0420723c */ /* 0x000fee00000018d8 */
[----:B------:R-:W-:-:S02]  /*ac30*/  IMAD.MOV.U32 R216, RZ, RZ, R28 ;  /* 0x000000ffffd87224 */ /* 0x000fc400078e001c */
[C---:B------:R-:W-:Y:S01]  /*ac40*/  HMMA.16816.F32 R28, R8.reuse, R14, R48 ;  /* 0x0000000e081c723c */ /* 0x040fe20000001830 */
[----:B------:R-:W1:Y:S01]  /*ac50*/  LDSM.16.M88.4 R12, [R230+0xa800] ;  /* 0x00a80000e60c783b */ /* 0x000e620000000200 */
[----:B------:R-:W-:Y:S02]  /*ac60*/  IMAD.MOV.U32 R217, RZ, RZ, R3 ;  /* 0x000000ffffd97224 */ /* 0x000fe400078e0003 */
[----:B------:R-:W-:Y:S02]  /*ac70*/  IMAD.MOV.U32 R218, RZ, RZ, R2 ;  /* 0x000000ffffda7224 */ /* 0x000fe400078e0002 */
[----:B------:R-:W-:Y:S02]  /*ac80*/  IMAD.MOV.U32 R219, RZ, RZ, R0 ;  /* 0x000000ffffdb7224 */ /* 0x000fe400078e0000 */
[----:B-1----:R-:W-:Y:S08]  /*ac90*/  HMMA.16816.F32 R40, R8, R12, R40 ;  /* 0x0000000c0828723c */ /* 0x002ff00000001828 */
[-C--:B------:R-:W-:Y:S08]  /*aca0*/  HMMA.16816.F32 R44, R4, R14.reuse, R208 ;  /* 0x0000000e042c723c */ /* 0x080ff000000018d0 */
[----:B------:R-:W-:Y:S08]  /*acb0*/  HMMA.16816.F32 R48, R8, R14, R64 ;  /* 0x0000000e0830723c */ /* 0x000ff00000001840 */
[----:B------:R-:W-:-:S02]  /*acc0*/  IMAD.MOV.U32 R252, RZ, RZ, R40 ;  /* 0x000000fffffc7224 */ /* 0x000fc400078e0028 */
[----:B------:R-:W-:Y:S02]  /*acd0*/  IMAD.MOV.U32 R139, RZ, RZ, R41 ;  /* 0x000000ffff8b7224 */ /* 0x000fe400078e0029 */
[----:B------:R-:W-:Y:S02]  /*ace0*/  IMAD.MOV.U32 R138, RZ, RZ, R42 ;  /* 0x000000ffff8a7224 */ /* 0x000fe400078e002a */
[----:B------:R-:W-:Y:S02]  /*acf0*/  IMAD.MOV.U32 R133, RZ, RZ, R43 ;  /* 0x000000ffff857224 */ /* 0x000fe400078e002b */
[C---:B------:R-:W-:Y:S01]  /*ad00*/  HMMA.16816.F32 R40, R4.reuse, R12, R212 ;  /* 0x0000000c0428723c */ /* 0x040fe200000018d4 */
[----:B------:R-:W1:Y:S07]  /*ad10*/  LDSM.16.M88.4 R12, [R230+0xb000] ;  /* 0x00b00000e60c783b */ /* 0x000e6e0000000200 */
[C---:B-1----:R-:W-:Y:S08]  /*ad20*/  HMMA.16816.F32 R64, R4.reuse, R12, R140 ;  /* 0x0000000c0440723c */ /* 0x042ff0000000188c */
[----:B------:R-:W-:Y:S08]  /*ad30*/  HMMA.16816.F32 R140, R4, R14, R60 ;  /* 0x0000000e048c723c */ /* 0x000ff0000000183c */
[C---:B------:R-:W-:Y:S08]  /*ad40*/  HMMA.16816.F32 R220, R8.reuse, R12, R220 ;  /* 0x0000000c08dc723c */ /* 0x040ff000000018dc */
[C---:B------:R-:W-:Y:S01]  /*ad50*/  HMMA.16816.F32 R60, R8.reuse, R14, R56 ;  /* 0x0000000e083c723c */ /* 0x040fe20000001838 */
[----:B------:R-:W1:Y:S11]  /*ad60*/  LDSM.16.M88.4 R12, [R230+0xb800] ;  /* 0x00b80000e60c783b */ /* 0x000e760000000200 */
        /* <DEDUP_REMOVED lines=9> */
[----:B------:R-:W-:Y:S01]  /*ae00*/  LDSM.16.M88.4 R4, [R233+0x6000] ;  /* 0x00600000e904783b */ /* 0x000fe20000000200 */
[----:B------:R-:W-:-:S02]  /*ae10*/  IMAD.MOV.U32 R37, RZ, RZ, R139 ;  /* 0x000000ffff257224 */ /* 0x000fc400078e008b */
[----:B------:R-:W-:Y:S01]  /*ae20*/  IMAD.MOV.U32 R38, RZ, RZ, R138 ;  /* 0x000000ffff267224 */ /* 0x000fe200078e008a */
[----:B------:R-:W1:Y:S01]  /*ae30*/  S2R R139, SR_TID.X ;  /* 0x00000000008b7919 */ /* 0x000e620000002100 */
[----:B------:R-:W-:Y:S02]  /*ae40*/  IMAD.MOV.U32 R39, RZ, RZ, R133 ;  /* 0x000000ffff277224 */ /* 0x000fe400078e0085 */
[----:B------:R-:W-:Y:S01]  /*ae50*/  HMMA.16816.F32 R212, R8, R14, R16 ;  /* 0x0000000e08d4723c */ /* 0x000fe20000001810 */
[----:B------:R-:W2:Y:S01]  /*ae60*/  LDSM.16.M88.4 R12, [R229+0x2000] ;  /* 0x00200000e50c783b */ /* 0x000ea20000000200 */
[----:B------:R-:W-:Y:S02]  /*ae70*/  IMAD.MOV.U32 R132, RZ, RZ, R52 ;  /* 0x000000ffff847224 */ /* 0x000fe400078e0034 */
[----:B------:R-:W-:Y:S01]  /*ae80*/  IMAD.MOV.U32 R3, RZ, RZ, R53 ;  /* 0x000000ffff037224 */ /* 0x000fe200078e0035 */
[----:B------:R-:W3:Y:S01]  /*ae90*/  LDSM.16.M88.4 R8, [R233+0x4000] ;  /* 0x00400000e908783b */ /* 0x000ee20000000200 */
[----:B------:R-:W-:-:S02]  /*aea0*/  IMAD.MOV.U32 R2, RZ, RZ, R54 ;  /* 0x000000ffff027224 */ /* 0x000fc400078e0036 */
[----:B------:R-:W-:Y:S02]  /*aeb0*/  IMAD.MOV.U32 R0, RZ, RZ, R55 ;  /* 0x000000ffff007224 */ /* 0x000fe400078e0037 */
[----:B------:R-:W-:Y:S02]  /*aec0*/  IMAD.MOV.U32 R52, RZ, RZ, R211 ;  /* 0x000000ffff347224 */ /* 0x000fe400078e00d3 */
[----:B------:R-:W-:Y:S02]  /*aed0*/  IMAD.MOV.U32 R53, RZ, RZ, R210 ;  /* 0x000000ffff357224 */ /* 0x000fe400078e00d2 */
[----:B------:R-:W-:Y:S02]  /*aee0*/  IMAD.MOV.U32 R54, RZ, RZ, R209 ;  /* 0x000000ffff367224 */ /* 0x000fe400078e00d1 */
[----:B------:R-:W-:Y:S02]  /*aef0*/  IMAD.MOV.U32 R55, RZ, RZ, R208 ;  /* 0x000000ffff377224 */ /* 0x000fe400078e00d0 */
[----:B-1----:R-:W-:-:S05]  /*af00*/  IMAD.SHL.U32 R139, R139, 0x2, RZ ;  /* 0x000000028b8b7824 */ /* 0x002fca00078e00ff */
[----:B------:R-:W-:Y:S01]  /*af10*/  LOP3.LUT R139, R139, 0x6, RZ, 0xc0, !PT ;  /* 0x000000068b8b7812 */ /* 0x000fe200078ec0ff */
[-C--:B--2---:R-:W-:Y:S08]  /*af20*/  HMMA.16816.F32 R216, R4, R12.reuse, R216 ;  /* 0x0000000c04d8723c */ /* 0x084ff000000018d8 */
[----:B---3--:R-:W-:Y:S08]  /*af30*/  HMMA.16816.F32 R208, R8, R12, R20 ;  /* 0x0000000c08d0723c */ /* 0x008ff00000001814 */
[-C--:B------:R-:W-:Y:S08]  /*af40*/  HMMA.16816.F32 R32, R4, R14.reuse, R32 ;  /* 0x0000000e0420723c */ /* 0x080ff00000001820 */
[----:B------:R-:W-:Y:S01]  /*af50*/  HMMA.16816.F32 R28, R8, R14, R28 ;  /* 0x0000000e081c723c */ /* 0x000fe2000000181c */
[----:B------:R-:W1:Y:S01]  /*af60*/  LDSM.16.M88.4 R12, [R229+0x2800] ;  /* 0x00280000e50c783b */ /* 0x000e620000000200 */
[----:B------:R-:W-:-:S02]  /*af70*/  FMUL.FTZ R216, R216, c[0x0][0x2ec] ;  /* 0x0000bb00d8d87a20 */ /* 0x000fc40000410000 */
[----:B------:R-:W-:Y:S02]  /*af80*/  FMUL.FTZ R217, R217, c[0x0][0x2ec] ;  /* 0x0000bb00d9d97a20 */ /* 0x000fe40000410000 */
[----:B------:R-:W-:Y:S02]  /*af90*/  FMUL.FTZ R218, R218, c[0x0][0x2ec] ;  /* 0x0000bb00dada7a20 */ /* 0x000fe40000410000 */
[----:B------:R-:W-:Y:S02]  /*afa0*/  FMUL.FTZ R208, R208, c[0x0][0x2ec] ;  /* 0x0000bb00d0d07a20 */ /* 0x000fe40000410000 */
[----:B------:R-:W-:Y:S01]  /*afb0*/  FMUL.FTZ R210, R210, c[0x0][0x2ec] ;  /* 0x0000bb00d2d27a20 */ /* 0x000fe20000410000 */
[----:B------:R-:W-:Y:S01]  /*afc0*/  MUFU.TANH R217, R217 ;  /* 0x000000d900d97308 */ /* 0x000fe20000002400 */
[----:B------:R-:W-:Y:S02]  /*afd0*/  FMUL.FTZ R209, R209, c[0x0][0x2ec] ;  /* 0x0000bb00d1d17a20 */ /* 0x000fe40000410000 */
[----:B------:R-:W-:-:S02]  /*afe0*/  FMUL.FTZ R211, R211, c[0x0][0x2ec] ;  /* 0x0000bb00d3d37a20 */ /* 0x000fc40000410000 */
[----:B------:R-:W-:Y:S02]  /*aff0*/  FMUL.FTZ R219, R219, c[0x0][0x2ec] ;  /* 0x0000bb00dbdb7a20 */ /* 0x000fe40000410000 */
[----:B------:R-:W-:Y:S01]  /*b000*/  FMUL.FTZ R32, R32, c[0x0][0x2ec] ;  /* 0x0000bb0020207a20 */ /* 0x000fe20000410000 */
        /* <DEDUP_REMOVED lines=8> */
[----:B------:R-:W-:-:S03]  /*b090*/  FMUL.FTZ R35, R35, c[0x0][0x2ec] ;  /* 0x0000bb0023237a20 */ /* 0x000fc60000410000 */
[----:B------:R-:W-:Y:S01]  /*b0a0*/  MUFU.TANH R32, R32 ;  /* 0x0000002000207308 */ /* 0x000fe20000002400 */
[-C--:B-1----:R-:W-:Y:S07]  /*b0b0*/  HMMA.16816.F32 R24, R8, R12.reuse, R36 ;  /* 0x0000000c0818723c */ /* 0x082fee0000001824 */
[----:B------:R-:W-:Y:S01]  /*b0c0*/  MUFU.TANH R31, R31 ;  /* 0x0000001f001f7308 */ /* 0x000fe20000002400 */
[C---:B------:R-:W-:Y:S07]  /*b0d0*/  HMMA.16816.F32 R16, R4.reuse, R12, R40 ;  /* 0x0000000c0410723c */ /* 0x040fee0000001828 */
[----:B------:R-:W-:Y:S01]  /*b0e0*/  MUFU.TANH R33, R33 ;  /* 0x0000002100217308 */ /* 0x000fe20000002400 */
[-C--:B------:R-:W-:Y:S07]  /*b0f0*/  HMMA.16816.F32 R36, R4, R14.reuse, R44 ;  /* 0x0000000e0424723c */ /* 0x080fee000000182c */
[----:B------:R-:W-:Y:S01]  /*b100*/  MUFU.TANH R34, R34 ;  /* 0x0000002200227308 */ /* 0x000fe20000002400 */
[----:B------:R-:W-:Y:S01]  /*b110*/  IMAD.MOV.U32 R47, RZ, RZ, R0 ;  /* 0x000000ffff2f7224 */ /* 0x000fe200078e0000 */
[----:B------:R-:W-:Y:S01]  /*b120*/  HMMA.16816.F32 R20, R8, R14, R48 ;  /* 0x0000000e0814723c */ /* 0x000fe20000001830 */
[----:B------:R-:W1:Y:S01]  /*b130*/  LDSM.16.M88.4 R12, [R229+0x3000] ;  /* 0x00300000e50c783b */ /* 0x000e620000000200 */
[----:B------:R-:W-:-:S04]  /*b140*/  IMAD.U32 R0, RZ, RZ, UR23 ;  /* 0x00000017ff007e24 */ /* 0x000fc8000f8e00ff */
[----:B------:R-:W-:Y:S01]  /*b150*/  MUFU.TANH R35, R35 ;  /* 0x0000002300237308 */ /* 0x000fe20000002400 */
[----:B------:R-:W-:Y:S02]  /*b160*/  IMAD.MOV.U32 R44, RZ, RZ, R132 ;  /* 0x000000ffff2c7224 */ /* 0x000fe400078e0084 */
[----:B------:R-:W-:Y:S02]  /*b170*/  IMAD.MOV.U32 R45, RZ, RZ, R3 ;  /* 0x000000ffff2d7224 */ /* 0x000fe400078e0003 */
[----:B------:R-:W-:Y:S02]  /*b180*/  IMAD.MOV.U32 R46, RZ, RZ, R2 ;  /* 0x000000ffff2e7224 */ /* 0x000fe400078e0002 */
[----:B------:R-:W-:Y:S02]  /*b190*/  IMAD R0, R0, 0x40, R139 ;  /* 0x0000004000007824 */ /* 0x000fe400078e028b */
[----:B------:R-:W-:Y:S02]  /*b1a0*/  FMUL.FTZ R24, R24, c[0x0][0x2ec] ;  /* 0x0000bb0018187a20 */ /* 0x000fe40000410000 */
[----:B------:R-:W-:Y:S01]  /*b1b0*/  FMUL.FTZ R25, R25, c[0x0][0x2ec] ;  /* 0x0000bb0019197a20 */ /* 0x000fe20000410000 */
[C---:B------:R-:W-:Y:S01]  /*b1c0*/  ISETP.GE.AND P1, PT, R0.reuse, R251, PT ;  /* 0x000000fb0000720c */ /* 0x040fe20003f26270 */
[----:B------:R-:W-:Y:S01]  /*b1d0*/  FMUL.FTZ R17, R17, c[0x0][0x2ec] ;  /* 0x0000bb0011117a20 */ /* 0x000fe20000410000 */
[C---:B------:R-:W-:Y:S01]  /*b1e0*/  IADD3 R2, R0.reuse, 0x1, RZ ;  /* 0x0000000100027810 */ /* 0x040fe20007ffe0ff */
[----:B------:R-:W-:Y:S01]  /*b1f0*/  FMUL.FTZ R19, R19, c[0x0][0x2ec] ;  /* 0x0000bb0013137a20 */ /* 0x000fe20000410000 */
[----:B------:R-:W-:Y:S01]  /*b200*/  ISETP.LT.OR P1, PT, R0, R247, P1 ;  /* 0x000000f70000720c */ /* 0x000fe20000f21670 */
[----:B------:R-:W-:Y:S01]  /*b210*/  FMUL.FTZ R27, R27, c[0x0][0x2ec] ;  /* 0x0000bb001b1b7a20 */ /* 0x000fe20000410000 */
[----:B------:R-:W-:Y:S01]  /*b220*/  ISETP.GE.AND P0, PT, R2, R251, PT ;  /* 0x000000fb0200720c */ /* 0x000fe20003f06270 */
[----:B------:R-:W-:Y:S01]  /*b230*/  FMUL.FTZ R18, R18, c[0x0][0x2ec] ;  /* 0x0000bb0012127a20 */ /* 0x000fe20000410000 */
[C---:B------:R-:W-:Y:S01]  /*b240*/  ISETP.GE.AND P6, PT, R2.reuse, R250, PT ;  /* 0x000000fa0200720c */ /* 0x040fe20003fc6270 */
[----:B------:R-:W-:Y:S01]  /*b250*/  FMUL.FTZ R21, R21, c[0x0][0x2ec] ;  /* 0x0000bb0015157a20 */ /* 0x000fe20000410000 */
[----:B------:R-:W-:Y:S01]  /*b260*/  ISETP.GE.AND P5, PT, R2, R249, PT ;  /* 0x000000f90200720c */ /* 0x000fe20003fa6270 */
[----:B------:R-:W-:Y:S01]  /*b270*/  FMUL.FTZ R26, R26, c[0x0][0x2ec] ;  /* 0x0000bb001a1a7a20 */ /* 0x000fe20000410000 */
[----:B------:R-:W-:Y:S01]  /*b280*/  ISETP.GE.AND P4, PT, R2, R248, PT ;  /* 0x000000f80200720c */ /* 0x000fe20003f86270 */
[----:B------:R-:W-:Y:S01]  /*b290*/  FMUL.FTZ R16, R16, c[0x0][0x2ec] ;  /* 0x0000bb0010107a20 */ /* 0x000fe20000410000 */
[----:B------:R-:W-:Y:S01]  /*b2a0*/  ISETP.LT.OR P0, PT, R2, R247, P0 ;  /* 0x000000f70200720c */ /* 0x000fe20000701670 */
[----:B------:R-:W-:Y:S01]  /*b2b0*/  FMUL.FTZ R20, R20, c[0x0][0x2ec] ;  /* 0x0000bb0014147a20 */ /* 0x000fe20000410000 */
[C---:B------:R-:W-:Y:S01]  /*b2c0*/  ISETP.LT.OR P6, PT, R2.reuse, R246, P6 ;  /* 0x000000f60200720c */ /* 0x040fe200037c1670 */
[----:B------:R-:W-:Y:S01]  /*b2d0*/  MUFU.TANH R26, R26 ;  /* 0x0000001a001a7308 */ /* 0x000fe20000002400 */
[----:B------:R-:W-:Y:S01]  /*b2e0*/  ISETP.LT.OR P5, PT, R2, R245, P5 ;  /* 0x000000f50200720c */ /* 0x000fe20002fa1670 */
[----:B------:R-:W-:Y:S01]  /*b2f0*/  FMUL.FTZ R22, R22, c[0x0][0x2ec] ;  /* 0x0000bb0016167a20 */ /* 0x000fe20000410000 */
[----:B------:R-:W-:Y:S01]  /*b300*/  ISETP.LT.OR P4, PT, R2, R244, P4 ;  /* 0x000000f40200720c */ /* 0x000fe20002781670 */
[----:B------:R-:W-:Y:S01]  /*b310*/  FMUL.FTZ R23, R23, c[0x0][0x2ec] ;  /* 0x0000bb0017177a20 */ /* 0x000fe20000410000 */
[----:B------:R-:W-:Y:S01]  /*b320*/  IADD3 R2, R0, 0x8, RZ ;  /* 0x0000000800027810 */ /* 0x000fe20007ffe0ff */
[----:B------:R-:W-:-:S02]  /*b330*/  FMUL.FTZ R36, R36, c[0x0][0x2ec] ;  /* 0x0000bb0024247a20 */ /* 0x000fc40000410000 */
[----:B------:R-:W-:Y:S01]  /*b340*/  MUFU.TANH R3, R22 ;  /* 0x0000001600037308 */ /* 0x000fe20000002400 */
[-C--:B-1----:R-:W-:Y:S01]  /*b350*/  HMMA.16816.F32 R40, R8, R12.reuse, R52 ;  /* 0x0000000c0828723c */ /* 0x082fe20000001834 */
[----:B------:R-:W-:Y:S02]  /*b360*/  FMUL.FTZ R38, R38, c[0x0][0x2ec] ;  /* 0x0000bb0026267a20 */ /* 0x000fe40000410000 */
[----:B------:R-:W-:Y:S02]  /*b370*/  FMUL.FTZ R37, R37, c[0x0][0x2ec] ;  /* 0x0000bb0025257a20 */ /* 0x000fe40000410000 */
[----:B------:R-:W-:Y:S02]  /*b380*/  FMUL.FTZ R39, R39, c[0x0][0x2ec] ;  /* 0x0000bb0027277a20 */ /* 0x000fe40000410000 */
[----:B------:R-:W-:Y:S01]  /*b390*/  MUFU.TANH R36, R36 ;  /* 0x0000002400247308 */ /* 0x000fe20000002400 */
[C---:B------:R-:W-:Y:S07]  /*b3a0*/  HMMA.16816.F32 R48, R4.reuse, R12, R64 ;  /* 0x0000000c0430723c */ /* 0x040fee0000001840 */
[----:B------:R-:W-:Y:S01]  /*b3b0*/  MUFU.TANH R38, R38 ;  /* 0x0000002600267308 */ /* 0x000fe20000002400 */
[-C--:B------:R-:W-:Y:S07]  /*b3c0*/  HMMA.16816.F32 R140, R4, R14.reuse, R140 ;  /* 0x0000000e048c723c */ /* 0x080fee000000188c */
[----:B------:R-:W-:Y:S01]  /*b3d0*/  MUFU.TANH R37, R37 ;  /* 0x0000002500257308 */ /* 0x000fe20000002400 */
[----:B------:R-:W-:Y:S01]  /*b3e0*/  HMMA.16816.F32 R52, R8, R14, R60 ;  /* 0x0000000e0834723c */ /* 0x000fe2000000183c */
[----:B------:R-:W1:Y:S01]  /*b3f0*/  LDSM.16.M88.4 R12, [R229+0x3800] ;  /* 0x00380000e50c783b */ /* 0x000e620000000200 */
[----:B------:R-:W-:Y:S01]  /*b400*/  FMUL.FTZ R40, R40, c[0x0][0x2ec] ;  /* 0x0000bb0028287a20 */ /* 0x000fe20000410000 */
[----:B------:R-:W-:-:S04]  /*b410*/  DEPBAR.LE SB0, 0x0 ;  /* 0x000080000000791a */ /* 0x000fc80000000000 */
        /* <DEDUP_REMOVED lines=18> */
[----:B------:R-:W-:-:S05]  /*b540*/  FMUL.FTZ R143, R143, c[0x0][0x2ec] ;  /* 0x0000bb008f8f7a20 */ /* 0x000fca0000410000 */
[----:B------:R-:W-:Y:S01]  /*b550*/  MUFU.TANH R41, R41 ;  /* 0x0000002900297308 */ /* 0x000fe20000002400 */
[C---:B-1----:R-:W-:Y:S07]  /*b560*/  HMMA.16816.F32 R60, R4.reuse, R12, R220 ;  /* 0x0000000c043c723c */ /* 0x042fee00000018dc */
[----:B------:R-:W-:Y:S01]  /*b570*/  MUFU.TANH R43, R43 ;  /* 0x0000002b002b7308 */ /* 0x000fe20000002400 */
[----:B------:R-:W-:Y:S07]  /*b580*/  HMMA.16816.F32 R56, R4, R14, R56 ;  /* 0x0000000e0438723c */ /* 0x000fee0000001838 */
[----:B------:R-:W1:Y:S01]  /*b590*/  MUFU.TANH R7, R208 ;  /* 0x000000d000077308 */ /* 0x000e620000002400 */
[C---:B------:R-:W-:Y:S07]  /*b5a0*/  HMMA.16816.F32 R64, R8.reuse, R12, R44 ;  /* 0x0000000c0840723c */ /* 0x040fee000000182c */
[----:B------:R-:W-:Y:S01]  /*b5b0*/  MUFU.TANH R13, R216 ;  /* 0x000000d8000d7308 */ /* 0x000fe20000002400 */
[----:B------:R-:W-:Y:S01]  /*b5c0*/  HMMA.16816.F32 R44, R8, R14, R212 ;  /* 0x0000000e082c723c */ /* 0x000fe200000018d4 */
[----:B------:R-:W-:-:S02]  /*b5d0*/  FMUL.FTZ R61, R61, c[0x0][0x2ec] ;  /* 0x0000bb003d3d7a20 */ /* 0x000fc40000410000 */
[----:B------:R-:W-:-:S04]  /*b5e0*/  FMUL.FTZ R63, R63, c[0x0][0x2ec] ;  /* 0x0000bb003f3f7a20 */ /* 0x000fc80000410000 */
[----:B------:R-:W2:Y:S01]  /*b5f0*/  MUFU.TANH R10, R210 ;  /* 0x000000d2000a7308 */ /* 0x000ea20000002400 */
[----:B-1----:R-:W-:Y:S02]  /*b600*/  FSEL R7, R7, -INF , !P1 ;  /* 0xff80000007077808 */ /* 0x002fe40004800000 */
[----:B------:R-:W-:-:S04]  /*b610*/  ISETP.GE.AND P1, PT, R0, R250, PT ;  /* 0x000000fa0000720c */ /* 0x000fc80003f26270 */
[----:B------:R-:W-:Y:S01]  /*b620*/  ISETP.LT.OR P1, PT, R0, R246, P1 ;  /* 0x000000f60000720c */ /* 0x000fe20000f21670 */
[----:B------:R-:W1:Y:S01]  /*b630*/  MUFU.TANH R9, R209 ;  /* 0x000000d100097308 */ /* 0x000e620000002400 */
[----:B------:R-:W-:Y:S02]  /*b640*/  FMUL.FTZ R64, R64, c[0x0][0x2ec] ;  /* 0x0000bb0040407a20 */ /* 0x000fe40000410000 */
[----:B------:R-:W-:Y:S02]  /*b650*/  FMUL.FTZ R66, R66, c[0x0][0x2ec] ;  /* 0x0000bb0042427a20 */ /* 0x000fe40000410000 */
[----:B------:R-:W-:Y:S02]  /*b660*/  FMUL.FTZ R65, R65, c[0x0][0x2ec] ;  /* 0x0000bb0041417a20 */ /* 0x000fe40000410000 */
[----:B------:R-:W-:Y:S01]  /*b670*/  FMUL.FTZ R67, R67, c[0x0][0x2ec] ;  /* 0x0000bb0043437a20 */ /* 0x000fe20000410000 */
[----:B--2---:R-:W-:Y:S01]  /*b680*/  FSEL R10, R10, -INF , !P1 ;  /* 0xff8000000a0a7808 */ /* 0x004fe20004800000 */
[----:B------:R-:W2:Y:S01]  /*b690*/  MUFU.TANH R14, R211 ;  /* 0x000000d3000e7308 */ /* 0x000ea20000002400 */
[----:B------:R-:W-:Y:S01]  /*b6a0*/  ISETP.GE.AND P1, PT, R0, R249, PT ;  /* 0x000000f90000720c */ /* 0x000fe20003f26270 */
[----:B------:R-:W-:-:S02]  /*b6b0*/  FMUL.FTZ R44, R44, c[0x0][0x2ec] ;  /* 0x0000bb002c2c7a20 */ /* 0x000fc40000410000 */
[----:B------:R-:W-:Y:S01]  /*b6c0*/  FMUL.FTZ R45, R45, c[0x0][0x2ec] ;  /* 0x0000bb002d2d7a20 */ /* 0x000fe20000410000 */
[C---:B------:R-:W-:Y:S02]  /*b6d0*/  ISETP.LT.OR P1, PT, R0.reuse, R245, P1 ;  /* 0x000000f50000720c */ /* 0x040fe40000f21670 */
[----:B-1----:R-:W-:Y:S01]  /*b6e0*/  FSEL R9, R9, -INF , !P0 ;  /* 0xff80000009097808 */ /* 0x002fe20004000000 */
[----:B------:R-:W-:Y:S01]  /*b6f0*/  MUFU.TANH R11, R28 ;  /* 0x0000001c000b7308 */ /* 0x000fe20000002400 */
[----:B------:R-:W-:Y:S02]  /*b700*/  FSEL R13, R13, -INF , !P1 ;  /* 0xff8000000d0d7808 */ /* 0x000fe40004800000 */
[----:B------:R-:W-:Y:S02]  /*b710*/  ISETP.GE.AND P1, PT, R0, R248, PT ;  /* 0x000000f80000720c */ /* 0x000fe40003f26270 */
[----:B------:R-:W-:Y:S02]  /*b720*/  ISETP.GE.AND P0, PT, R2, R250, PT ;  /* 0x000000fa0200720c */ /* 0x000fe40003f06270 */
[----:B------:R-:W-:Y:S01]  /*b730*/  ISETP.LT.OR P1, PT, R0, R244, P1 ;  /* 0x000000f40000720c */ /* 0x000fe20000f21670 */
[----:B------:R-:W1:Y:S01]  /*b740*/  MUFU.TANH R15, R30 ;  /* 0x0000001e000f7308 */ /* 0x000e620000002400 */
[----:B--2---:R-:W-:-:S02]  /*b750*/  FSEL R14, R14, -INF , !P6 ;  /* 0xff8000000e0e7808 */ /* 0x004fc40007000000 */
[C---:B------:R-:W-:Y:S02]  /*b760*/  ISETP.GE.AND P6, PT, R2.reuse, R249, PT ;  /* 0x000000f90200720c */ /* 0x040fe40003fc6270 */
[C---:B------:R-:W-:Y:S02]  /*b770*/  ISETP.LT.OR P0, PT, R2.reuse, R246, P0 ;  /* 0x000000f60200720c */ /* 0x040fe40000701670 */
[----:B------:R-:W-:Y:S01]  /*b780*/  ISETP.LT.OR P6, PT, R2, R245, P6 ;  /* 0x000000f50200720c */ /* 0x000fe200037c1670 */
[----:B------:R-:W2:Y:S08]  /*b790*/  MUFU.TANH R12, R29 ;  /* 0x0000001d000c7308 */ /* 0x000eb00000002400 */
[----:B------:R-:W3:Y:S01]  /*b7a0*/  MUFU.TANH R29, R24 ;  /* 0x00000018001d7308 */ /* 0x000ee20000002400 */
[----:B-1----:R-:W-:-:S07]  /*b7b0*/  FSEL R15, R15, -INF , !P0 ;  /* 0xff8000000f0f7808 */ /* 0x002fce0004000000 */
[----:B------:R-:W-:Y:S08]  /*b7c0*/  MUFU.TANH R30, R25 ;  /* 0x00000019001e7308 */ /* 0x000ff00000002400 */
[----:B------:R1:W-:Y:S08]  /*b7d0*/  MUFU.TANH R25, R17 ;  /* 0x0000001100197308 */ /* 0x0003f00000002400 */
[----:B------:R4:W-:Y:S01]  /*b7e0*/  MUFU.TANH R24, R19 ;  /* 0x0000001300187308 */ /* 0x0009e20000002400 */
[----:B-1----:R-:W-:-:S07]  /*b7f0*/  FSEL R17, R218, -INF , !P1 ;  /* 0xff800000da117808 */ /* 0x002fce0004800000 */
[----:B------:R-:W-:Y:S01]  /*b800*/  MUFU.TANH R28, R27 ;  /* 0x0000001b001c7308 */ /* 0x000fe20000002400 */
[----:B------:R-:W-:-:S04]  /*b810*/  ISETP.GE.AND P1, PT, R2, R251, PT ;  /* 0x000000fb0200720c */ /* 0x000fc80003f26270 */
[C---:B------:R-:W-:Y:S02]  /*b820*/  ISETP.LT.OR P1, PT, R2.reuse, R247, P1 ;  /* 0x000000f70200720c */ /* 0x040fe40000f21670 */
[----:B----4-:R-:W-:Y:S01]  /*b830*/  FSEL R19, R217, -INF , !P5 ;  /* 0xff800000d9137808 */ /* 0x010fe20006800000 */
[----:B------:R1:W-:Y:S01]  /*b840*/  MUFU.TANH R5, R18 ;  /* 0x0000001200057308 */ /* 0x0003e20000002400 */
[C---:B------:R-:W-:Y:S02]  /*b850*/  ISETP.GE.AND P5, PT, R2.reuse, R248, PT ;  /* 0x000000f80200720c */ /* 0x040fe40003fa6270 */
[----:B------:R-:W-:Y:S02]  /*b860*/  FSEL R11, R11, -INF , !P1 ;  /* 0xff8000000b0b7808 */ /* 0x000fe40004800000 */
[----:B------:R-:W-:Y:S02]  /*b870*/  ISETP.LT.OR P5, PT, R2, R244, P5 ;  /* 0x000000f40200720c */ /* 0x000fe40002fa1670 */
[----:B------:R-:W-:Y:S01]  /*b880*/  IADD3 R2, R0, 0x9, RZ ;  /* 0x0000000900027810 */ /* 0x000fe20007ffe0ff */
[----:B------:R4:W-:Y:S01]  /*b890*/  MUFU.TANH R27, R21 ;  /* 0x00000015001b7308 */ /* 0x0009e20000002400 */
[----:B------:R-:W-:-:S02]  /*b8a0*/  FSEL R22, R34, -INF , !P5 ;  /* 0xff80000022167808 */ /* 0x000fc40006800000 */
[C---:B------:R-:W-:Y:S02]  /*b8b0*/  ISETP.GE.AND P1, PT, R2.reuse, R250, PT ;  /* 0x000000fa0200720c */ /* 0x040fe40003f26270 */
[C---:B------:R-:W-:Y:S02]  /*b8c0*/  ISETP.GE.AND P0, PT, R2.reuse, R249, PT ;  /* 0x000000f90200720c */ /* 0x040fe40003f06270 */
[----:B------:R-:W-:Y:S01]  /*b8d0*/  ISETP.LT.OR P1, PT, R2, R246, P1 ;  /* 0x000000f60200720c */ /* 0x000fe20000f21670 */
[----:B------:R2:W2:Y:S01]  /*b8e0*/  MUFU.TANH R6, R16 ;  /* 0x0000001000067308 */ /* 0x0004a20000002400 */
[----:B-1----:R-:W-:Y:S02]  /*b8f0*/  FSEL R18, R32, -INF , !P6 ;  /* 0xff80000020127808 */ /* 0x002fe40007000000 */
[C---:B------:R-:W-:Y:S02]  /*b900*/  ISETP.GE.AND P6, PT, R2.reuse, R248, PT ;  /* 0x000000f80200720c */ /* 0x040fe40003fc6270 */
[----:B------:R-:W-:-:S02]  /*b910*/  ISETP.LT.OR P0, PT, R2, R245, P0 ;  /* 0x000000f50200720c */ /* 0x000fc40000701670 */
[C---:B------:R-:W-:Y:S01]  /*b920*/  ISETP.LT.OR P6, PT, R2.reuse, R244, P6 ;  /* 0x000000f40200720c */ /* 0x040fe200037c1670 */
[----:B------:R1:W1:Y:S01]  /*b930*/  MUFU.TANH R8, R20 ;  /* 0x0000001400087308 */ /* 0x0002620000002400 */
[----:B----4-:R-:W-:Y:S02]  /*b940*/  FSEL R21, R219, -INF , !P4 ;  /* 0xff800000db157808 */ /* 0x010fe40006000000 */
[----:B------:R-:W-:-:S04]  /*b950*/  ISETP.GE.AND P4, PT, R2, R251, PT ;  /* 0x000000fb0200720c */ /* 0x000fc80003f86270 */
[----:B------:R-:W-:Y:S01]  /*b960*/  ISETP.LT.OR P4, PT, R2, R247, P4 ;  /* 0x000000f70200720c */ /* 0x000fe20002781670 */
[----:B------:R4:W3:Y:S01]  /*b970*/  MUFU.TANH R4, R23 ;  /* 0x0000001700047308 */ /* 0x0008e20000002400 */
[----:B------:R-:W-:Y:S02]  /*b980*/  IADD3 R2, R0, 0x10, RZ ;  /* 0x0000001000027810 */ /* 0x000fe40007ffe0ff */
[----:B--2---:R-:W-:Y:S02]  /*b990*/  FSEL R12, R12, -INF , !P4 ;  /* 0xff8000000c0c7808 */ /* 0x004fe40006000000 */
[----:B------:R-:W-:Y:S02]  /*b9a0*/  FSEL R16, R31, -INF , !P1 ;  /* 0xff8000001f107808 */ /* 0x000fe40004800000 */
[----:B------:R-:W-:Y:S01]  /*b9b0*/  ISETP.GE.AND P5, PT, R2, R251, PT ;  /* 0x000000fb0200720c */ /* 0x000fe20003fa6270 */
[----:B------:R-:W-:Y:S01]  /*b9c0*/  MUFU.TANH R49, R49 ;  /* 0x0000003100317308 */ /* 0x000fe20000002400 */
[----:B-1----:R-:W-:-:S02]  /*b9d0*/  FSEL R20, R33, -INF , !P0 ;  /* 0xff80000021147808 */ /* 0x002fc40004000000 */
[C---:B------:R-:W-:Y:S02]  /*b9e0*/  ISETP.GE.AND P4, PT, R2.reuse, R250, PT ;  /* 0x000000fa0200720c */ /* 0x040fe40003f86270 */
[C---:B------:R-:W-:Y:S02]  /*b9f0*/  ISETP.GE.AND P1, PT, R2.reuse, R249, PT ;  /* 0x000000f90200720c */ /* 0x040fe40003f26270 */
[C---:B------:R-:W-:Y:S01]  /*ba00*/  ISETP.GE.AND P0, PT, R2.reuse, R248, PT ;  /* 0x000000f80200720c */ /* 0x040fe20003f06270 */
[----:B------:R-:W1:Y:S01]  /*ba10*/  MUFU.TANH R50, R50 ;  /* 0x0000003200327308 */ /* 0x000e620000002400 */
[C---:B------:R-:W-:Y:S02]  /*ba20*/  ISETP.LT.OR P5, PT, R2.reuse, R247, P5 ;  /* 0x000000f70200720c */ /* 0x040fe40002fa1670 */
[C---:B------:R-:W-:Y:S02]  /*ba30*/  ISETP.LT.OR P4, PT, R2.reuse, R246, P4 ;  /* 0x000000f60200720c */ /* 0x040fe40002781670 */
[----:B------:R-:W-:-:S02]  /*ba40*/  ISETP.LT.OR P1, PT, R2, R245, P1 ;  /* 0x000000f50200720c */ /* 0x000fc40000f21670 */
[----:B------:R-:W-:Y:S01]  /*ba50*/  ISETP.LT.OR P0, PT, R2, R244, P0 ;  /* 0x000000f40200720c */ /* 0x000fe20000701670 */
[----:B------:R-:W2:Y:S01]  /*ba60*/  MUFU.TANH R51, R51 ;  /* 0x0000003300337308 */ /* 0x000ea20000002400 */
[----:B------:R-:W-:Y:S02]  /*ba70*/  IADD3 R2, R0, 0x11, RZ ;  /* 0x0000001100027810 */ /* 0x000fe40007ffe0ff */
[----:B----4-:R-:W-:Y:S02]  /*ba80*/  FSEL R23, R35, -INF , !P6 ;  /* 0xff80000023177808 */ /* 0x010fe40007000000 */
[C---:B------:R-:W-:Y:S02]  /*ba90*/  ISETP.GE.AND P6, PT, R2.reuse, R251, PT ;  /* 0x000000fb0200720c */ /* 0x040fe40003fc6270 */
[----:B---3--:R-:W-:Y:S01]  /*baa0*/  FSEL R29, R29, -INF , !P5 ;  /* 0xff8000001d1d7808 */ /* 0x008fe20006800000 */
[----:B------:R-:W3:Y:S01]  /*bab0*/  MUFU.TANH R52, R52 ;  /* 0x0000003400347308 */ /* 0x000ee20000002400 */
[----:B------:R-:W-:-:S02]  /*bac0*/  ISETP.GE.AND P5, PT, R2, R250, PT ;  /* 0x000000fa0200720c */ /* 0x000fc40003fa6270 */
[----:B------:R-:W-:Y:S01]  /*bad0*/  FSEL R26, R26, -INF , !P4 ;  /* 0xff8000001a1a7808 */ /* 0x000fe20006000000 */
[----:B------:R-:W-:Y:S01]  /*bae0*/  STL [R1+0x24], R29 ;  /* 0x0000241d01007387 */ /* 0x000fe20000100800 */
[----:B------:R-:W-:Y:S02]  /*baf0*/  FSEL R6, R6, -INF , !P1 ;  /* 0xff80000006067808 */ /* 0x000fe40004800000 */
[----:B------:R-:W-:Y:S01]  /*bb00*/  FSEL R5, R5, -INF , !P0 ;  /* 0xff80000005057808 */ /* 0x000fe20004000000 */
[----:B------:R-:W-:Y:S01]  /*bb10*/  STL [R1+0x2c], R26 ;  /* 0x00002c1a01007387 */ /* 0x000fe20000100800 */
[C---:B------:R-:W-:Y:S01]  /*bb20*/  ISETP.GE.AND P4, PT, R2.reuse, R249, PT ;  /* 0x000000f90200720c */ /* 0x040fe20003f86270 */
[----:B------:R-:W4:Y:S01]  /*bb30*/  MUFU.TANH R54, R54 ;  /* 0x0000003600367308 */ /* 0x000f220000002400 */
[C---:B------:R-:W-:Y:S01]  /*bb40*/  ISETP.GE.AND P1, PT, R2.reuse, R248, PT ;  /* 0x000000f80200720c */ /* 0x040fe20003f26270 */
[----:B------:R1:W-:Y:S01]  /*bb50*/  STL [R1+0x30], R6 ;  /* 0x0000300601007387 */ /* 0x0003e20000100800 */
[----:B------:R-:W-:-:S02]  /*bb60*/  ISETP.LT.OR P6, PT, R2, R247, P6 ;  /* 0x000000f70200720c */ /* 0x000fc400037c1670 */
[C---:B------:R-:W-:Y:S01]  /*bb70*/  ISETP.LT.OR P5, PT, R2.reuse, R246, P5 ;  /* 0x000000f60200720c */ /* 0x040fe20002fa1670 */
[----:B------:R2:W-:Y:S01]  /*bb80*/  STL [R1+0x34], R5 ;  /* 0x0000340501007387 */ /* 0x0005e20000100800 */
[C---:B------:R-:W-:Y:S01]  /*bb90*/  ISETP.LT.OR P4, PT, R2.reuse, R245, P4 ;  /* 0x000000f50200720c */ /* 0x040fe20002781670 */
[----:B------:R-:W1:Y:S01]  /*bba0*/  MUFU.TANH R140, R140 ;  /* 0x0000008c008c7308 */ /* 0x000e620000002400 */
[----:B------:R-:W-:Y:S02]  /*bbb0*/  ISETP.LT.OR P1, PT, R2, R244, P1 ;  /* 0x000000f40200720c */ /* 0x000fe40000f21670 */
[----:B------:R-:W-:Y:S02]  /*bbc0*/  IADD3 R2, R0, 0x18, RZ ;  /* 0x0000001800027810 */ /* 0x000fe40007ffe0ff */
[----:B------:R-:W-:Y:S02]  /*bbd0*/  FSEL R139, R24, -INF , !P1 ;  /* 0xff800000188b7808 */ /* 0x000fe40004800000 */
[C---:B------:R-:W-:Y:S01]  /*bbe0*/  ISETP.GE.AND P0, PT, R2.reuse, R251, PT ;  /* 0x000000fb0200720c */ /* 0x040fe20003f06270 */
[----:B------:R-:W3:Y:S03]  /*bbf0*/  MUFU.TANH R141, R141 ;  /* 0x0000008d008d7308 */ /* 0x000ee60000002400 */
[----:B------:R-:W-:-:S04]  /*bc00*/  ISETP.LT.OR P0, PT, R2, R247, P0 ;  /* 0x000000f70200720c */ /* 0x000fc80000701670 */
[----:B------:R-:W-:Y:S01]  /*bc10*/  FSEL R132, R8, -INF , !P0 ;  /* 0xff80000008847808 */ /* 0x000fe20004000000 */
[----:B------:R-:W-:Y:S01]  /*bc20*/  MUFU.TANH R53, R53 ;  /* 0x0000003500357308 */ /* 0x000fe20000002400 */
[----:B------:R-:W-:Y:S01]  /*bc30*/  FMUL.FTZ R8, R46, c[0x0][0x2ec] ;  /* 0x0000bb002e087a20 */ /* 0x000fe20000410000 */
[----:B-1----:R-:W-:Y:S02]  /*bc40*/  FSEL R6, R30, -INF , !P6 ;  /* 0xff8000001e067808 */ /* 0x002fe40007000000 */
[----:B------:R-:W-:Y:S02]  /*bc50*/  ISETP.GE.AND P6, PT, R2, R250, PT ;  /* 0x000000fa0200720c */ /* 0x000fe40003fc6270 */
[----:B--2---:R-:W-:Y:S01]  /*bc60*/  FSEL R5, R28, -INF , !P5 ;  /* 0xff8000001c057808 */ /* 0x004fe20006800000 */
[----:B------:R1:W-:Y:S01]  /*bc70*/  STL [R1+0x14], R6 ;  /* 0x0000140601007387 */ /* 0x0003e20000100800 */
[C---:B------:R-:W-:Y:S01]  /*bc80*/  ISETP.GE.AND P5, PT, R2.reuse, R249, PT ;  /* 0x000000f90200720c */ /* 0x040fe20003fa6270 */
[----:B------:R-:W-:Y:S01]  /*bc90*/  MUFU.TANH R55, R55 ;  /* 0x0000003700377308 */ /* 0x000fe20000002400 */
[C---:B------:R-:W-:Y:S01]  /*bca0*/  ISETP.LT.OR P6, PT, R2.reuse, R246, P6 ;  /* 0x000000f60200720c */ /* 0x040fe200037c1670 */
[----:B------:R2:W-:Y:S01]  /*bcb0*/  STL [R1+0x1c], R5 ;  /* 0x00001c0501007387 */ /* 0x0005e20000100800 */
[----:B------:R-:W-:-:S02]  /*bcc0*/  ISETP.LT.OR P5, PT, R2, R245, P5 ;  /* 0x000000f50200720c */ /* 0x000fc40002fa1670 */
[----:B------:R-:W-:Y:S02]  /*bcd0*/  FSEL R3, R3, -INF , !P6 ;  /* 0xff80000003037808 */ /* 0x000fe40007000000 */
[----:B------:R-:W-:Y:S01]  /*bce0*/  FSEL R138, R36, -INF , !P5 ;  /* 0xff800000248a7808 */ /* 0x000fe20006800000 */
[----:B------:R-:W2:Y:S08]  /*bcf0*/  MUFU.TANH R142, R142 ;  /* 0x0000008e008e7308 */ /* 0x000eb00000002400 */
[----:B------:R-:W-:Y:S01]  /*bd00*/  MUFU.TANH R143, R143 ;  /* 0x0000008f008f7308 */ /* 0x000fe20000002400 */
[----:B-1----:R-:W-:-:S07]  /*bd10*/  FMUL.FTZ R6, R47, c[0x0][0x2ec] ;  /* 0x0000bb002f067a20 */ /* 0x002fce0000410000 */
[----:B------:R-:W-:Y:S01]  /*bd20*/  MUFU.TANH R64, R64 ;  /* 0x0000004000407308 */ /* 0x000fe20000002400 */
[----:B--2---:R-:W-:Y:S02]  /*bd30*/  FSEL R5, R25, -INF , !P4 ;  /* 0xff80000019057808 */ /* 0x004fe40006000000 */
[----:B------:R-:W-:-:S03]  /*bd40*/  ISETP.GE.AND P4, PT, R2, R248, PT ;  /* 0x000000f80200720c */ /* 0x000fc60003f86270 */
[----:B------:R-:W-:Y:S01]  /*bd50*/  STL [R1+0x20], R5 ;  /* 0x0000200501007387 */ /* 0x000fe20000100800 */
[----:B------:R-:W-:Y:S01]  /*bd60*/  ISETP.LT.OR P4, PT, R2, R244, P4 ;  /* 0x000000f40200720c */ /* 0x000fe20002781670 */
[----:B------:R-:W-:Y:S01]  /*bd70*/  MUFU.TANH R66, R66 ;  /* 0x0000004200427308 */ /* 0x000fe20000002400 */
[----:B------:R-:W-:Y:S01]  /*bd80*/  IADD3 R2, R0, 0x19, RZ ;  /* 0x0000001900027810 */ /* 0x000fe20007ffe0ff */
[----:B------:R1:W-:Y:S03]  /*bd90*/  STL [R1+0xc], R3 ;  /* 0x00000c0301007387 */ /* 0x0003e60000100800 */
[C---:B------:R-:W-:Y:S02]  /*bda0*/  ISETP.GE.AND P1, PT, R2.reuse, R251, PT ;  /* 0x000000fb0200720c */ /* 0x040fe40003f26270 */
[C---:B------:R-:W-:Y:S01]  /*bdb0*/  ISETP.GE.AND P0, PT, R2.reuse, R250, PT ;  /* 0x000000fa0200720c */ /* 0x040fe20003f06270 */
[----:B------:R-:W-:Y:S01]  /*bdc0*/  MUFU.TANH R65, R65 ;  /* 0x0000004100417308 */ /* 0x000fe20000002400 */
[----:B------:R-:W-:-:S02]  /*bdd0*/  ISETP.GE.AND P6, PT, R2, R249, PT ;  /* 0x000000f90200720c */ /* 0x000fc40003fc6270 */
[C---:B------:R-:W-:Y:S02]  /*bde0*/  ISETP.GE.AND P5, PT, R2.reuse, R248, PT ;  /* 0x000000f80200720c */ /* 0x040fe40003fa6270 */
[C---:B------:R-:W-:Y:S02]  /*bdf0*/  ISETP.LT.OR P1, PT, R2.reuse, R247, P1 ;  /* 0x000000f70200720c */ /* 0x040fe40000f21670 */
[C---:B------:R-:W-:Y:S01]  /*be00*/  ISETP.LT.OR P0, PT, R2.reuse, R246, P0 ;  /* 0x000000f60200720c */ /* 0x040fe20000701670 */
[----:B------:R-:W-:Y:S01]  /*be10*/  MUFU.TANH R67, R67 ;  /* 0x0000004300437308 */ /* 0x000fe20000002400 */
[C---:B------:R-:W-:Y:S02]  /*be20*/  ISETP.LT.OR P6, PT, R2.reuse, R245, P6 ;  /* 0x000000f50200720c */ /* 0x040fe400037c1670 */
[----:B------:R-:W-:Y:S02]  /*be30*/  ISETP.LT.OR P5, PT, R2, R244, P5 ;  /* 0x000000f40200720c */ /* 0x000fe40002fa1670 */
[----:B------:R-:W-:-:S02]  /*be40*/  IADD3 R2, R0, 0x20, RZ ;  /* 0x0000002000027810 */ /* 0x000fc40007ffe0ff */
[----:B------:R-:W-:Y:S01]  /*be50*/  FSEL R31, R27, -INF , !P1 ;  /* 0xff8000001b1f7808 */ /* 0x000fe20004800000 */
[----:B------:R-:W-:Y:S01]  /*be60*/  MUFU.TANH R61, R61 ;  /* 0x0000003d003d7308 */ /* 0x000fe20000002400 */
[----:B------:R-:W-:Y:S01]  /*be70*/  FSEL R252, R4, -INF , !P0 ;  /* 0xff80000004fc7808 */ /* 0x000fe20004000000 */
[----:B------:R-:W-:Y:S01]  /*be80*/  FMUL.FTZ R4, R60, c[0x0][0x2ec] ;  /* 0x0000bb003c047a20 */ /* 0x000fe20000410000 */
[----:B-1----:R-:W-:Y:S01]  /*be90*/  FSEL R3, R38, -INF , !P4 ;  /* 0xff80000026037808 */ /* 0x002fe20006000000 */
[----:B------:R-:W-:Y:S01]  /*bea0*/  FMUL.FTZ R5, R56, c[0x0][0x2ec] ;  /* 0x0000bb0038057a20 */ /* 0x000fe20000410000 */
[C---:B------:R-:W-:Y:S02]  /*beb0*/  ISETP.GE.AND P4, PT, R2.reuse, R251, PT ;  /* 0x000000fb0200720c */ /* 0x040fe40003f86270 */
[C---:B------:R-:W-:Y:S01]  /*bec0*/  ISETP.GE.AND P1, PT, R2.reuse, R250, PT ;  /* 0x000000fa0200720c */ /* 0x040fe20003f26270 */
[----:B------:R1:W-:Y:S01]  /*bed0*/  STL [R1+0x28], R3 ;  /* 0x0000280301007387 */ /* 0x0003e20000100800 */
[C---:B------:R-:W-:Y:S01]  /*bee0*/  ISETP.GE.AND P0, PT, R2.reuse, R249, PT ;  /* 0x000000f90200720c */ /* 0x040fe20003f06270 */
[----:B------:R-:W-:Y:S01]  /*bef0*/  MUFU.TANH R4, R4 ;  /* 0x0000000400047308 */ /* 0x000fe20000002400 */
[----:B------:R-:W-:-:S02]  /*bf00*/  ISETP.LT.OR P4, PT, R2, R247, P4 ;  /* 0x000000f70200720c */ /* 0x000fc40002781670 */
[C---:B------:R-:W-:Y:S02]  /*bf10*/  ISETP.LT.OR P1, PT, R2.reuse, R246, P1 ;  /* 0x000000f60200720c */ /* 0x040fe40000f21670 */
[----:B------:R-:W-:Y:S02]  /*bf20*/  ISETP.LT.OR P0, PT, R2, R245, P0 ;  /* 0x000000f50200720c */ /* 0x000fe40000701670 */
[----:B------:R-:W-:Y:S01]  /*bf30*/  FSEL R39, R39, -INF , !P5 ;  /* 0xff80000027277808 */ /* 0x000fe20006800000 */
[----:B------:R-:W-:Y:S01]  /*bf40*/  MUFU.TANH R63, R63 ;  /* 0x0000003f003f7308 */ /* 0x000fe20000002400 */
[----:B------:R-:W-:Y:S02]  /*bf50*/  FSEL R36, R40, -INF , !P4 ;  /* 0xff80000028247808 */ /* 0x000fe40006000000 */
[----:B------:R-:W-:Y:S02]  /*bf60*/  FSEL R223, R42, -INF , !P1 ;  /* 0xff8000002adf7808 */ /* 0x000fe40004800000 */
[----:B------:R-:W-:-:S03]  /*bf70*/  FSEL R133, R48, -INF , !P0 ;  /* 0xff80000030857808 */ /* 0x000fc60004000000 */
[----:B------:R-:W-:Y:S01]  /*bf80*/  MUFU.TANH R44, R44 ;  /* 0x0000002c002c7308 */ /* 0x000fe20000002400 */
[----:B-1----:R-:W-:-:S07]  /*bf90*/  FSEL R3, R37, -INF , !P6 ;  /* 0xff80000025037808 */ /* 0x002fce0007000000 */
[----:B------:R-:W-:Y:S01]  /*bfa0*/  MUFU.TANH R8, R8 ;  /* 0x0000000800087308 */ /* 0x000fe20000002400 */
[----:B------:R-:W-:Y:S01]  /*bfb0*/  BAR.SYNC.DEFER_BLOCKING 0x0 ;  /* 0x0000000000007b1d */ /* 0x000fe20000010000 */
[----:B------:R-:W-:-:S04]  /*bfc0*/  ISETP.GE.AND P6, PT, R2, R248, PT ;  /* 0x000000f80200720c */ /* 0x000fc80003fc6270 */
[----:B------:R-:W-:Y:S01]  /*bfd0*/  ISETP.LT.OR P6, PT, R2, R244, P6 ;  /* 0x000000f40200720c */ /* 0x000fe200037c1670 */
[----:B------:R1:W-:Y:S01]  /*bfe0*/  STL [R1], R3 ;  /* 0x0000000301007387 */ /* 0x0003e20000100800 */
[----:B------:R-:W-:Y:S01]  /*bff0*/  IADD3 R2, R0, 0x21, RZ ;  /* 0x0000002100027810 */ /* 0x000fe20007ffe0ff */
[----:B------:R-:W-:Y:S01]  /*c000*/  MUFU.TANH R5, R5 ;  /* 0x0000000500057308 */ /* 0x000fe20000002400 */
[----:B------:R-:W-:Y:S02]  /*c010*/  FSEL R50, R50, -INF , !P6 ;  /* 0xff80000032327808 */ /* 0x000fe40007000000 */
[C---:B------:R-:W-:Y:S02]  /*c020*/  ISETP.GE.AND P5, PT, R2.reuse, R251, PT ;  /* 0x000000fb0200720c */ /* 0x040fe40003fa6270 */
[C---:B------:R-:W-:Y:S02]  /*c030*/  ISETP.GE.AND P4, PT, R2.reuse, R250, PT ;  /* 0x000000fa0200720c */ /* 0x040fe40003f86270 */
[C---:B------:R-:W-:Y:S01]  /*c040*/  ISETP.GE.AND P1, PT, R2.reuse, R249, PT ;  /* 0x000000f90200720c */ /* 0x040fe20003f26270 */
[----:B------:R-:W-:Y:S01]  /*c050*/  MUFU.TANH R45, R45 ;  /* 0x0000002d002d7308 */ /* 0x000fe20000002400 */
        /* <DEDUP_REMOVED lines=9> */
[----:B-1----:R-:W-:Y:S01]  /*c0f0*/  FMUL.FTZ R3, R62, c[0x0][0x2ec] ;  /* 0x0000bb003e037a20 */ /* 0x002fe20000410000 */
[----:B------:R-:W-:Y:S02]  /*c100*/  FSEL R221, R49, -INF , !P1 ;  /* 0xff80000031dd7808 */ /* 0x000fe40004800000 */
[C---:B------:R-:W-:Y:S02]  /*c110*/  ISETP.GE.AND P6, PT, R2.reuse, R251, PT ;  /* 0x000000fb0200720c */ /* 0x040fe40003fc6270 */
[C---:B------:R-:W-:Y:S01]  /*c120*/  ISETP.GE.AND P5, PT, R2.reuse, R250, PT ;  /* 0x000000fa0200720c */ /* 0x040fe20003fa6270 */
[----:B------:R-:W1:Y:S01]  /*c130*/  MUFU.TANH R3, R3 ;  /* 0x0000000300037308 */ /* 0x000e620000002400 */
        /* <DEDUP_REMOVED lines=8> */
[----:B---3--:R-:W-:Y:S02]  /*c1c0*/  FSEL R34, R52, -INF , !P6 ;  /* 0xff80000034227808 */ /* 0x008fe40007000000 */
[----:B----4-:R-:W-:Y:S02]  /*c1d0*/  FSEL R218, R54, -INF , !P5 ;  /* 0xff80000036da7808 */ /* 0x010fe40006800000 */
        /* <DEDUP_REMOVED lines=11> */
[----:B------:R-:W-:Y:S02]  /*c290*/  ISETP.GE.AND P5, PT, R2, R248, PT ;  /* 0x000000f80200720c */ /* 0x000fe40003fa6270 */
[----:B------:R-:W-:Y:S02]  /*c2a0*/  FSEL R219, R142, -INF , !P1 ;  /* 0xff8000008edb7808 */ /* 0x000fe40004800000 */
[----:B------:R-:W-:Y:S02]  /*c2b0*/  FSEL R33, R53, -INF , !P0 ;  /* 0xff80000035217808 */ /* 0x000fe40004000000 */
[----:B------:R-:W-:Y:S02]  /*c2c0*/  FSEL R214, R55, -INF , !P6 ;  /* 0xff80000037d67808 */ /* 0x000fe40007000000 */
        /* <DEDUP_REMOVED lines=8> */
[----:B-1----:R-:W-:Y:S01]  /*c350*/  FSEL R215, R3, -INF , !P5 ;  /* 0xff80000003d77808 */ /* 0x002fe20006800000 */
[----:B------:R-:W-:Y:S01]  /*c360*/  FMUL.FTZ R3, R58, c[0x0][0x2ec] ;  /* 0x0000bb003a037a20 */ /* 0x000fe20000410000 */
[----:B------:R-:W-:Y:S02]  /*c370*/  FSEL R216, R143, -INF , !P4 ;  /* 0xff8000008fd87808 */ /* 0x000fe40006000000 */
[----:B------:R-:W-:Y:S02]  /*c380*/  FSEL R29, R64, -INF , !P1 ;  /* 0xff800000401d7808 */ /* 0x000fe40004800000 */
[----:B------:R-:W-:Y:S01]  /*c390*/  FSEL R212, R66, -INF , !P0 ;  /* 0xff80000042d47808 */ /* 0x000fe20004000000 */
[----:B------:R-:W1:Y:S01]  /*c3a0*/  MUFU.TANH R3, R3 ;  /* 0x0000000300037308 */ /* 0x000e620000002400 */
[----:B------:R-:W-:Y:S01]  /*c3b0*/  FSEL R213, R4, -INF , !P6 ;  /* 0xff80000004d57808 */ /* 0x000fe20007000000 */
[----:B------:R-:W-:Y:S01]  /*c3c0*/  FMUL.FTZ R4, R57, c[0x0][0x2ec] ;  /* 0x0000bb0039047a20 */ /* 0x000fe20000410000 */
[----:B------:R-:W-:-:S02]  /*c3d0*/  ISETP.GE.AND P4, PT, R2, R251, PT ;  /* 0x000000fb0200720c */ /* 0x000fc40003f86270 */
[C---:B------:R-:W-:Y:S02]  /*c3e0*/  ISETP.GE.AND P1, PT, R2.reuse, R250, PT ;  /* 0x000000fa0200720c */ /* 0x040fe40003f26270 */
[C---:B------:R-:W-:Y:S01]  /*c3f0*/  ISETP.GE.AND P0, PT, R2.reuse, R249, PT ;  /* 0x000000f90200720c */ /* 0x040fe20003f06270 */
[----:B------:R-:W2:Y:S01]  /*c400*/  MUFU.TANH R4, R4 ;  /* 0x0000000400047308 */ /* 0x000ea20000002400 */
        /* <DEDUP_REMOVED lines=16> */
[----:B------:R-:W-:Y:S01]  /*c510*/  ISETP.LT.OR P0, PT, R2, R244, P0 ;  /* 0x000000f40200720c */ /* 0x000fe20000701670 */
[----:B------:R-:W-:Y:S01]  /*c520*/  FMUL.FTZ R2, R59, c[0x0][0x2ec] ;  /* 0x0000bb003b027a20 */ /* 0x000fe20000410000 */
[----:B------:R-:W-:Y:S02]  /*c530*/  IADD3 R0, R0, 0x39, RZ ;  /* 0x0000003900007810 */ /* 0x000fe40007ffe0ff */
[----:B-1----:R-:W-:Y:S02]  /*c540*/  FSEL R209, R3, -INF , !P0 ;  /* 0xff80000003d17808 */ /* 0x002fe40004000000 */
[----:B------:R-:W-:Y:S01]  /*c550*/  PLOP3.LUT P0, PT, PT, PT, UP0, 0x80, 0x0 ;  /* 0x000000000000781c */ /* 0x000fe20003f0f008 */
[----:B------:R-:W1:Y:S01]  /*c560*/  MUFU.TANH R2, R2 ;  /* 0x0000000200027308 */ /* 0x000e620000002400 */
        /* <DEDUP_REMOVED lines=12> */
[----:B------:R-:W-:Y:S02]  /*c630*/  FSEL R24, R45, -INF , !P6 ;  /* 0xff8000002d187808 */ /* 0x000fe40007000000 */
[----:B------:R-:W-:-:S02]  /*c640*/  FSEL R26, R6, -INF , !P5 ;  /* 0xff800000061a7808 */ /* 0x000fc40006800000 */
[----:B--2---:R-:W-:Y:S02]  /*c650*/  FSEL R32, R4, -INF , !P4 ;  /* 0xff80000004207808 */ /* 0x004fe40006000000 */
[----:B-1----:R-:W-:Y:S01]  /*c660*/  FSEL R208, R2, -INF , !P1 ;  /* 0xff80000002d07808 */ /* 0x002fe20004800000 */
        /* <DEDUP_REMOVED lines=79> */
.L_x_645:
[----:B------:R-:W-:Y:S05]  /*cb60*/  BSYNC B0 ;  /* 0x0000000000007941 */ /* 0x000fea0003800000 */
.L_x_644:
[----:B------:R-:W0:Y:S02]  /*cb70*/  LDGDEPBAR ;  /* 0x00000000000079af */ /* 0x000e240000000000 */
.L_x_643:
[----:B------:R-:W2:Y:S04]  /*cb80*/  LDL R6, [R1+0x24] ;  /* 0x0000240001067983 */ /* 0x000ea80000100800 */
[----:B------:R-:W3:Y:S04]  /*cb90*/  LDL.LU R5, [R1+0x34] ;  /* 0x0000340001057983 */ /* 0x000ee80000300800 */
[----:B------:R-:W4:Y:S04]  /*cba0*/  LDL.LU R4, [R1+0x30] ;  /* 0x0000300001047983 */ /* 0x000f280000300800 */
[----:B-1----:R-:W4:Y:S04]  /*cbb0*/  LDL.LU R3, [R1+0x20] ;  /* 0x0000200001037983 */ /* 0x002f280000300800 */
[----:B------:R-:W4:Y:S04]  /*cbc0*/  LDL.LU R2, [R1] ;  /* 0x0000000001027983 */ /* 0x000f280000300800 */
[----:B------:R-:W4:Y:S04]  /*cbd0*/  LDL.LU R45, [R1+0xc] ;  /* 0x00000c00012d7983 */ /* 0x000f280000300800 */
[----:B------:R-:W4:Y:S04]  /*cbe0*/  LDL.LU R43, [R1+0x14] ;  /* 0x00001400012b7983 */ /* 0x000f280000300800 */
[----:B------:R-:W4:Y:S04]  /*cbf0*/  LDL.LU R62, [R1+0x1c] ;  /* 0x00001c00013e7983 */ /* 0x000f280000300800 */
[----:B------:R-:W4:Y:S04]  /*cc00*/  LDL.LU R63, [R1+0x2c] ;  /* 0x00002c00013f7983 */ /* 0x000f280000300800 */
[----:B------:R-:W-:Y:S04]  /*cc10*/  STL [R1+0xa4], R229 ;  /* 0x0000a4e501007387 */ /* 0x000fe80000100800 */
[----:B------:R1:W-:Y:S04]  /*cc20*/  STL [R1+0xa0], R224 ;  /* 0x0000a0e001007387 */ /* 0x0003e80000100800 */
[----:B-1----:R-:W4:Y:S01]  /*cc30*/  LDL.LU R224, [R1+0x28] ;  /* 0x0000280001e07983 */ /* 0x002f220000300800 */
[----:B------:R-:W-:-:S02]  /*cc40*/  FMNMX.FTZ R0, R137, R7, !PT ;  /* 0x0000000789007209 */ /* 0x000fc40007810000 */
[----:B------:R-:W-:Y:S01]  /*cc50*/  MOV R60, R139 ;  /* 0x0000008b003c7202 */ /* 0x000fe20000000f00 */
[----:B------:R-:W4:Y:S01]  /*cc60*/  LDL.LU R40, [R1+0x60] ;  /* 0x0000600001287983 */ /* 0x000f220000300800 */
[----:B------:R-:W-:Y:S02]  /*cc70*/  FMNMX.FTZ R0, R9, R0, !PT ;  /* 0x0000000009007209 */ /* 0x000fe40007810000 */
[----:B------:R-:W-:Y:S02]  /*cc80*/  MOV R47, R39 ;  /* 0x00000027002f7202 */ /* 0x000fe40000000f00 */
[----:B------:R-:W-:Y:S02]  /*cc90*/  FMNMX.FTZ R0, R11, R0, !PT ;  /* 0x000000000b007209 */ /* 0x000fe40007810000 */
[----:B------:R-:W-:Y:S02]  /*cca0*/  MOV R46, R50 ;  /* 0x00000032002e7202 */ /* 0x000fe40000000f00 */
[----:B------:R-:W-:-:S04]  /*ccb0*/  FMNMX.FTZ R0, R12, R0, !PT ;  /* 0x000000000c007209 */ /* 0x000fc80007810000 */
[----:B--2---:R-:W-:Y:S02]  /*ccc0*/  FMNMX.FTZ R0, R6, R0, !PT ;  /* 0x0000000006007209 */ /* 0x004fe40007810000 */
[----:B---3--:R-:W-:Y:S02]  /*ccd0*/  MOV R42, R5 ;  /* 0x00000005002a7202 */ /* 0x008fe40000000f00 */
[----:B----4-:R-:W-:Y:S02]  /*cce0*/  MOV R61, R4 ;  /* 0x00000004003d7202 */ /* 0x010fe40000000f00 */
[----:B------:R-:W-:Y:S02]  /*ccf0*/  MOV R55, R3 ;  /* 0x0000000300377202 */ /* 0x000fe40000000f00 */
[----:B------:R-:W-:Y:S02]  /*cd00*/  MOV R54, R2 ;  /* 0x0000000200367202 */ /* 0x000fe40000000f00 */
        /* <DEDUP_REMOVED lines=42> */
[----:B------:R-:W-:Y:S01]  /*cfb0*/  FMNMX.FTZ R3, R42, R0, !PT ;  /* 0x000000002a037209 */ /* 0x000fe20007810000 */
[----:B------:R-:W1:Y:S01]  /*cfc0*/  SHFL.BFLY PT, R6, R2, 0x1, 0x1f ;  /* 0x0c201f0002067f89 */ /* 0x000e6200000e0000 */
[----:B------:R-:W-:Y:S02]  /*cfd0*/  FMNMX.FTZ R0, R26, R5, !PT ;  /* 0x000000051a007209 */ /* 0x000fe40007810000 */
[----:B------:R-:W-:-:S03]  /*cfe0*/  FMNMX.FTZ R5, R220, R4, !PT ;  /* 0x00000004dc057209 */ /* 0x000fc60007810000 */
[----:B------:R-:W2:Y:S01]  /*cff0*/  SHFL.BFLY PT, R4, R0, 0x2, 0x1f ;  /* 0x0c401f0000047f89 */ /* 0x000ea200000e0000 */
[----:B------:R-:W-:-:S04]  /*d000*/  FMNMX.FTZ R5, R217, R5, !PT ;  /* 0x00000005d9057209 */ /* 0x000fc80007810000 */
        /* <DEDUP_REMOVED lines=9> */
[----:B------:R-:W1:Y:S01]  /*d0a0*/  SHFL.BFLY PT, R6, R5, 0x2, 0x1f ;  /* 0x0c401f0005067f89 */ /* 0x000e6200000e0000 */
[----:B------:R-:W-:Y:S02]  /*d0b0*/  FMNMX.FTZ R3, R222, R3, !PT ;  /* 0x00000003de037209 */ /* 0x000fe40007810000 */
[----:B--2---:R-:W-:Y:S02]  /*d0c0*/  FMNMX.FTZ R0, R0, R4, !PT ;  /* 0x0000000400007209 */ /* 0x004fe40007810000 */
[----:B------:R-:W-:-:S03]  /*d0d0*/  FMNMX.FTZ R3, R219, R3, !PT ;  /* 0x00000003db037209 */ /* 0x000fc60007810000 */
[----:B------:R-:W2:Y:S01]  /*d0e0*/  SHFL.BFLY PT, R8, R0, 0x1, 0x1f ;  /* 0x0c201f0000087f89 */ /* 0x000ea200000e0000 */
[----:B------:R-:W-:Y:S01]  /*d0f0*/  FMNMX.FTZ R2, R216, R3, !PT ;  /* 0x00000003d8027209 */ /* 0x000fe20007810000 */
[----:B------:R-:W-:-:S03]  /*d100*/  FMUL.FTZ R3, R41, c[0x0][0x23c] ;  /* 0x00008f0029037a20 */ /* 0x000fc60000410000 */
[----:B------:R-:W-:Y:S02]  /*d110*/  FMNMX.FTZ R2, R215, R2, !PT ;  /* 0x00000002d7027209 */ /* 0x000fe40007810000 */
[----:B------:R-:W-:Y:S02]  /*d120*/  FSETP.NEU.FTZ.AND P6, PT, R41, -INF , PT ;  /* 0xff8000002900780b */ /* 0x000fe40003fdd000 */
[----:B------:R-:W-:Y:S02]  /*d130*/  FMNMX.FTZ R2, R211, R2, !PT ;  /* 0x00000002d3027209 */ /* 0x000fe40007810000 */
[----:B------:R-:W-:Y:S02]  /*d140*/  FSEL R3, R3, RZ, P6 ;  /* 0x000000ff03037208 */ /* 0x000fe40003000000 */
[----:B------:R-:W-:Y:S02]  /*d150*/  FMNMX.FTZ R2, R209, R2, !PT ;  /* 0x00000002d1027209 */ /* 0x000fe40007810000 */
[----:B-1----:R-:W-:-:S02]  /*d160*/  FMNMX.FTZ R5, R5, R6, !PT ;  /* 0x0000000605057209 */ /* 0x002fc40007810000 */
[----:B------:R-:W-:Y:S01]  /*d170*/  FMNMX.FTZ R4, R208, R2, !PT ;  /* 0x00000002d0047209 */ /* 0x000fe20007810000 */
[--C-:B------:R-:W-:Y:S02]  /*d180*/  FFMA.FTZ R2, R7, c[0x0][0x23c], -R3.reuse ;  /* 0x00008f0007027a23 */ /* 0x100fe40000010803 */
[----:B------:R-:W1:Y:S02]  /*d190*/  SHFL.BFLY PT, R7, R5, 0x1, 0x1f ;  /* 0x0c201f0005077f89 */ /* 0x000e6400000e0000 */
[----:B------:R3:W-:Y:S01]  /*d1a0*/  MUFU.EX2 R39, R2 ;  /* 0x0000000200277308 */ /* 0x0007e20000000800 */
[----:B--2---:R-:W-:Y:S01]  /*d1b0*/  FMNMX.FTZ R143, R0, R8, !PT ;  /* 0x00000008008f7209 */ /* 0x004fe20007810000 */
[----:B------:R-:W-:-:S03]  /*d1c0*/  FFMA.FTZ R0, R11, c[0x0][0x23c], -R3 ;  /* 0x00008f000b007a23 */ /* 0x000fc60000010803 */
[----:B------:R-:W-:Y:S01]  /*d1d0*/  FSETP.NEU.FTZ.AND P5, PT, R143, -INF , PT ;  /* 0xff8000008f00780b */ /* 0x000fe20003fbd000 */
[----:B---3--:R-:W-:-:S04]  /*d1e0*/  FFMA.FTZ R2, R9, c[0x0][0x23c], -R3 ;  /* 0x00008f0009027a23 */ /* 0x008fc80000010803 */
[----:B------:R2:W-:Y:S01]  /*d1f0*/  MUFU.EX2 R51, R2 ;  /* 0x0000000200337308 */ /* 0x0005e20000000800 */
[----:B------:R-:W3:Y:S07]  /*d200*/  SHFL.BFLY PT, R6, R4, 0x2, 0x1f ;  /* 0x0c401f0004067f89 */ /* 0x000eee00000e0000 */
[----:B------:R4:W-:Y:S01]  /*d210*/  MUFU.EX2 R56, R0 ;  /* 0x0000000000387308 */ /* 0x0009e20000000800 */
[----:B--2---:R-:W-:-:S05]  /*d220*/  FMUL.FTZ R2, R143, c[0x0][0x23c] ;  /* 0x00008f008f027a20 */ /* 0x004fca0000410000 */
[----:B------:R-:W-:Y:S01]  /*d230*/  FSEL R2, R2, RZ, P5 ;  /* 0x000000ff02027208 */ /* 0x000fe20002800000 */
[----:B----4-:R-:W-:-:S04]  /*d240*/  FFMA.FTZ R0, R12, c[0x0][0x23c], -R3 ;  /* 0x00008f000c007a23 */ /* 0x010fc80000010803 */
[----:B------:R2:W-:Y:S01]  /*d250*/  MUFU.EX2 R64, R0 ;  /* 0x0000000000407308 */ /* 0x0005e20000000800 */
[----:B-1----:R-:W-:Y:S01]  /*d260*/  FMNMX.FTZ R140, R5, R7, !PT ;  /* 0x00000007058c7209 */ /* 0x002fe20007810000 */
[----:B------:R-:W-:-:S03]  /*d270*/  FFMA.FTZ R5, R15, c[0x0][0x23c], -R2 ;  /* 0x00008f000f057a23 */ /* 0x000fc60000010802 */
[----:B------:R-:W-:Y:S01]  /*d280*/  FSETP.NEU.FTZ.AND P4, PT, R140, -INF , PT ;  /* 0xff8000008c00780b */ /* 0x000fe20003f9d000 */
[----:B--2---:R-:W-:-:S04]  /*d290*/  FFMA.FTZ R0, R10, c[0x0][0x23c], -R2 ;  /* 0x00008f000a007a23 */ /* 0x004fc80000010802 */
[----:B------:R1:W-:Y:S02]  /*d2a0*/  MUFU.EX2 R9, R0 ;  /* 0x0000000000097308 */ /* 0x0003e40000000800 */
[----:B-1----:R-:W-:-:S06]  /*d2b0*/  FFMA.FTZ R0, R14, c[0x0][0x23c], -R2 ;  /* 0x00008f000e007a23 */ /* 0x002fcc0000010802 */
[----:B------:R1:W-:Y:S08]  /*d2c0*/  MUFU.EX2 R53, R0 ;  /* 0x0000000000357308 */ /* 0x0003f00000000800 */
[----:B------:R2:W-:Y:S01]  /*d2d0*/  MUFU.EX2 R52, R5 ;  /* 0x0000000500347308 */ /* 0x0005e20000000800 */
[----:B-1----:R-:W-:-:S05]  /*d2e0*/  FMUL.FTZ R0, R140, c[0x0][0x23c] ;  /* 0x00008f008c007a20 */ /* 0x002fca0000410000 */
[----:B------:R-:W-:Y:S01]  /*d2f0*/  FSEL R0, R0, RZ, P4 ;  /* 0x000000ff00007208 */ /* 0x000fe20002000000 */
[----:B--2---:R-:W-:Y:S01]  /*d300*/  FFMA.FTZ R5, R16, c[0x0][0x23c], -R2 ;  /* 0x00008f0010057a23 */ /* 0x004fe20000010802 */
[----:B---3--:R-:W-:-:S03]  /*d310*/  FMNMX.FTZ R4, R4, R6, !PT ;  /* 0x0000000604047209 */ /* 0x008fc60007810000 */
[----:B------:R1:W-:Y:S02]  /*d320*/  MUFU.EX2 R48, R5 ;  /* 0x0000000500307308 */ /* 0x0003e40000000800 */
[----:B------:R-:W2:Y:S01]  /*d330*/  SHFL.BFLY PT, R6, R4, 0x1, 0x1f ;  /* 0x0c201f0004067f89 */ /* 0x000ea200000e0000 */
[----:B-1----:R-:W-:-:S05]  /*d340*/  FFMA.FTZ R5, R13, c[0x0][0x23c], -R0 ;  /* 0x00008f000d057a23 */ /* 0x002fca0000010800 */
[----:B------:R1:W-:Y:S02]  /*d350*/  MUFU.EX2 R15, R5 ;  /* 0x00000005000f7308 */ /* 0x0003e40000000800 */
[----:B-1----:R-:W-:-:S05]  /*d360*/  FSEL R5, R41, RZ, P6 ;  /* 0x000000ff29057208 */ /* 0x002fca0003000000 */
[----:B------:R-:W-:-:S04]  /*d370*/  FADD.FTZ R5, R137, -R5 ;  /* 0x8000000589057221 */ /* 0x000fc80000010000 */
[----:B------:R-:W-:-:S06]  /*d380*/  FMUL.FTZ R5, R5, c[0x0][0x23c] ;  /* 0x00008f0005057a20 */ /* 0x000fcc0000410000 */
[----:B------:R-:W1:Y:S01]  /*d390*/  MUFU.EX2 R5, R5 ;  /* 0x0000000500057308 */ /* 0x000e620000000800 */
[----:B--2---:R-:W-:Y:S01]  /*d3a0*/  FMNMX.FTZ R141, R4, R6, !PT ;  /* 0x00000006048d7209 */ /* 0x004fe20007810000 */
[----:B------:R1:W-:Y:S04]  /*d3b0*/  STL [R1+0x38], R41 ;  /* 0x0000382901007387 */ /* 0x0003e80000100800 */
[----:B------:R-:W-:Y:S04]  /*d3c0*/  STL [R1+0x44], R143 ;  /* 0x0000448f01007387 */ /* 0x000fe80000100800 */
[----:B------:R-:W-:Y:S04]  /*d3d0*/  STL [R1+0x40], R140 ;  /* 0x0000408c01007387 */ /* 0x000fe80000100800 */
[----:B------:R-:W-:Y:S04]  /*d3e0*/  STL [R1+0x3c], R141 ;  /* 0x00003c8d01007387 */ /* 0x000fe80000100800 */
[----:B------:R-:W2:Y:S01]  /*d3f0*/  LDL.LU R57, [R1+0x68] ;  /* 0x0000680001397983 */ /* 0x000ea20000300800 */
[----:B-1----:R-:W-:Y:S01]  /*d400*/  FMUL.FTZ R41, R129, R5 ;  /* 0x0000000581297220 */ /* 0x002fe20000410000 */
[----:B------:R-:W-:-:S02]  /*d410*/  MOV R129, R52 ;  /* 0x0000003400817202 */ /* 0x000fc40000000f00 */
[----:B------:R-:W3:Y:S01]  /*d420*/  LDL.LU R52, [R1+0x64] ;  /* 0x0000640001347983 */ /* 0x000ee20000300800 */
[--C-:B------:R-:W-:Y:S01]  /*d430*/  FFMA.FTZ R4, R19, c[0x0][0x23c], -R0.reuse ;  /* 0x00008f0013047a23 */ /* 0x100fe20000010800 */
[C---:B------:R-:W-:Y:S01]  /*d440*/  FSETP.NEU.FTZ.AND P1, PT, R141.reuse, -INF , PT ;  /* 0xff8000008d00780b */ /* 0x040fe20003f3d000 */
[----:B------:R-:W-:Y:S02]  /*d450*/  FMUL.FTZ R12, R141, c[0x0][0x23c] ;  /* 0x00008f008d0c7a20 */ /* 0x000fe40000410000 */
[----:B------:R1:W-:Y:S03]  /*d460*/  MUFU.EX2 R44, R4 ;  /* 0x00000004002c7308 */ /* 0x0003e60000000800 */
[----:B------:R-:W-:Y:S01]  /*d470*/  FSEL R12, R12, RZ, P1 ;  /* 0x000000ff0c0c7208 */ /* 0x000fe20000800000 */
[----:B-1----:R-:W-:-:S04]  /*d480*/  FFMA.FTZ R4, R18, c[0x0][0x23c], -R0 ;  /* 0x00008f0012047a23 */ /* 0x002fc80000010800 */
[----:B------:R1:W-:Y:S02]  /*d490*/  MUFU.EX2 R49, R4 ;  /* 0x0000000400317308 */ /* 0x0003e40000000800 */
[----:B-1----:R-:W-:-:S06]  /*d4a0*/  FFMA.FTZ R4, R20, c[0x0][0x23c], -R0 ;  /* 0x00008f0014047a23 */ /* 0x002fcc0000010800 */
[----:B------:R1:W-:Y:S02]  /*d4b0*/  MUFU.EX2 R142, R4 ;  /* 0x00000004008e7308 */ /* 0x0003e40000000800 */
[--C-:B-1----:R-:W-:Y:S02]  /*d4c0*/  FFMA.FTZ R4, R17, c[0x0][0x23c], -R12.reuse ;  /* 0x00008f0011047a23 */ /* 0x102fe4000001080c */
[----:B------:R-:W1:Y:S04]  /*d4d0*/  LDSM.16.MT88.4 R16, [R225+0xc000] ;  /* 0x00c00000e110783b */ /* 0x000e680000004200 */
[----:B------:R4:W-:Y:S02]  /*d4e0*/  MUFU.EX2 R229, R4 ;  /* 0x0000000400e57308 */ /* 0x0009e40000000800 */
[----:B----4-:R-:W-:-:S06]  /*d4f0*/  FFMA.FTZ R4, R21, c[0x0][0x23c], -R12 ;  /* 0x00008f0015047a23 */ /* 0x010fcc000001080c */
[----:B------:R4:W-:Y:S02]  /*d500*/  MUFU.EX2 R139, R4 ;  /* 0x00000004008b7308 */ /* 0x0009e40000000800 */
[----:B----4-:R-:W-:-:S06]  /*d510*/  FFMA.FTZ R4, R22, c[0x0][0x23c], -R12 ;  /* 0x00008f0016047a23 */ /* 0x010fcc000001080c */
[----:B------:R4:W-:Y:S02]  /*d520*/  MUFU.EX2 R50, R4 ;  /* 0x0000000400327308 */ /* 0x0009e40000000800 */
[----:B----4-:R-:W-:-:S05]  /*d530*/  FSEL R4, R143, RZ, P5 ;  /* 0x000000ff8f047208 */ /* 0x010fca0002800000 */
[----:B------:R-:W-:Y:S01]  /*d540*/  FADD.FTZ R6, R136, -R4 ;  /* 0x8000000488067221 */ /* 0x000fe20000010000 */
[----:B------:R-:W-:-:S03]  /*d550*/  FSEL R4, R140, RZ, P4 ;  /* 0x000000ff8c047208 */ /* 0x000fc60002000000 */
[----:B------:R-:W-:Y:S02]  /*d560*/  FMUL.FTZ R14, R6, c[0x0][0x23c] ;  /* 0x00008f00060e7a20 */ /* 0x000fe40000410000 */
[----:B------:R-:W-:Y:S01]  /*d570*/  FADD.FTZ R6, R135, -R4 ;  /* 0x8000000487067221 */ /* 0x000fe20000010000 */
[----:B------:R-:W-:-:S03]  /*d580*/  FSEL R4, R141, RZ, P1 ;  /* 0x000000ff8d047208 */ /* 0x000fc60000800000 */
[----:B------:R-:W-:Y:S02]  /*d590*/  FMUL.FTZ R7, R6, c[0x0][0x23c] ;  /* 0x00008f0006077a20 */ /* 0x000fe40000410000 */
[----:B------:R-:W-:Y:S02]  /*d5a0*/  FADD.FTZ R6, R134, -R4 ;  /* 0x8000000486067221 */ /* 0x000fe40000010000 */
[-C--:B------:R-:W-:Y:S02]  /*d5b0*/  FFMA.FTZ R137, R40, R5.reuse, R39 ;  /* 0x0000000528897223 */ /* 0x080fe40000010027 */
        /* <DEDUP_REMOVED lines=30> */
[----:B------:R-:W-:Y:S02]  /*d7a0*/  FMUL.FTZ R40, R128, R5 ;  /* 0x0000000580287220 */ /* 0x000fe40000410000 */
[----:B------:R-:W-:Y:S02]  /*d7b0*/  FMUL.FTZ R6, R6, c[0x0][0x23c] ;  /* 0x00008f0006067a20 */ /* 0x000fe40000410000 */
[----:B------:R-:W-:Y:S01]  /*d7c0*/  FFMA.FTZ R5, R23, c[0x0][0x23c], -R12 ;  /* 0x00008f0017057a23 */ /* 0x000fe2000001080c */
[----:B------:R-:W-:Y:S01]  /*d7d0*/  MUFU.EX2 R14, R14 ;  /* 0x0000000e000e7308 */ /* 0x000fe20000000800 */
[----:B------:R-:W-:-:S07]  /*d7e0*/  IMAD.MOV.U32 R136, RZ, RZ, R51 ;  /* 0x000000ffff887224 */ /* 0x000fce00078e0033 */
[----:B------:R-:W4:Y:S08]  /*d7f0*/  MUFU.EX2 R4, R7 ;  /* 0x0000000700047308 */ /* 0x000f300000000800 */
[----:B------:R1:W-:Y:S08]  /*d800*/  MUFU.EX2 R13, R6 ;  /* 0x00000006000d7308 */ /* 0x0003f00000000800 */
[----:B------:R1:W1:Y:S01]  /*d810*/  MUFU.EX2 R51, R5 ;  /* 0x0000000500337308 */ /* 0x0002620000000800 */
[----:B------:R-:W-:Y:S01]  /*d820*/  MOV R128, R56 ;  /* 0x0000003800807202 */ /* 0x000fe20000000f00 */
[-C--:B----4-:R-:W-:Y:S01]  /*d830*/  FMUL.FTZ R144, R144, R4.reuse ;  /* 0x0000000490907220 */ /* 0x090fe20000410000 */
[----:B------:R-:W-:Y:S01]  /*d840*/  F2FP.PACK_AB R8, R136, R39 ;  /* 0x000000278808723e */ /* 0x000fe200000000ff */
[----:B------:R-:W-:Y:S01]  /*d850*/  FMUL.FTZ R145, R145, R4 ;  /* 0x0000000491917220 */ /* 0x000fe20000410000 */
[----:B------:R-:W-:Y:S01]  /*d860*/  F2FP.PACK_AB R10, R64, R128 ;  /* 0x00000080400a723e */ /* 0x000fe200000000ff */
[-C--:B------:R-:W-:Y:S01]  /*d870*/  FMUL.FTZ R156, R156, R4.reuse ;  /* 0x000000049c9c7220 */ /* 0x080fe20000410000 */
[----:B------:R-:W-:Y:S01]  /*d880*/  F2FP.PACK_AB R11, R48, R129 ;  /* 0x00000081300b723e */ /* 0x000fe200000000ff */
[-C--:B------:R-:W-:Y:S01]  /*d890*/  FMUL.FTZ R157, R157, R4.reuse ;  /* 0x000000049d9d7220 */ /* 0x080fe20000410000 */
[----:B-1----:R-:W-:Y:S01]  /*d8a0*/  F2FP.PACK_AB R6, R142, R49 ;  /* 0x000000318e06723e */ /* 0x002fe200000000ff */
[----:B------:R-:W-:-:S02]  /*d8b0*/  FMUL.FTZ R160, R160, R4 ;  /* 0x00000004a0a07220 */ /* 0x000fc40000410000 */
[-C--:B------:R-:W-:Y:S02]  /*d8c0*/  FMUL.FTZ R161, R161, R4.reuse ;  /* 0x00000004a1a17220 */ /* 0x080fe40000410000 */
[-C--:B------:R-:W-:Y:S02]  /*d8d0*/  FMUL.FTZ R172, R172, R4.reuse ;  /* 0x00000004acac7220 */ /* 0x080fe40000410000 */
[-C--:B------:R-:W-:Y:S01]  /*d8e0*/  FMUL.FTZ R173, R173, R4.reuse ;  /* 0x00000004adad7220 */ /* 0x080fe20000410000 */
[----:B------:R-:W-:Y:S01]  /*d8f0*/  F2FP.PACK_AB R5, R139, R229 ;  /* 0x000000e58b05723e */ /* 0x000fe200000000ff */
[----:B------:R-:W-:Y:S01]  /*d900*/  FMUL.FTZ R176, R176, R4 ;  /* 0x00000004b0b07220 */ /* 0x000fe20000410000 */
[----:B------:R-:W-:Y:S01]  /*d910*/  F2FP.PACK_AB R7, R51, R50 ;  /* 0x000000323307723e */ /* 0x000fe200000000ff */
        /* <DEDUP_REMOVED lines=19> */
[----:B--2---:R-:W-:-:S02]  /*da50*/  FFMA.FTZ R21, R57, R4, R15 ;  /* 0x0000000439157223 */ /* 0x004fc4000001000f */
[-C--:B------:R-:W-:Y:S02]  /*da60*/  FMUL.FTZ R120, R120, R4.reuse ;  /* 0x0000000478787220 */ /* 0x080fe40000410000 */
[-C--:B------:R-:W-:Y:S02]  /*da70*/  FMUL.FTZ R121, R121, R4.reuse ;  /* 0x0000000479797220 */ /* 0x080fe40000410000 */
[-C--:B------:R-:W-:Y:S02]  /*da80*/  FMUL.FTZ R124, R124, R4.reuse ;  /* 0x000000047c7c7220 */ /* 0x080fe40000410000 */
[----:B------:R-:W-:Y:S01]  /*da90*/  FMUL.FTZ R125, R125, R4 ;  /* 0x000000047d7d7220 */ /* 0x000fe20000410000 */
[----:B------:R-:W-:Y:S01]  /*daa0*/  F2FP.PACK_AB R4, R44, R15 ;  /* 0x0000000f2c04723e */ /* 0x000fe200000000ff */
[-C--:B------:R-:W-:Y:S02]  /*dab0*/  FMUL.FTZ R150, R150, R14.reuse ;  /* 0x0000000e96967220 */ /* 0x080fe40000410000 */
[-C--:B---3--:R-:W-:Y:S01]  /*dac0*/  FFMA.FTZ R52, R52, R14.reuse, R9 ;  /* 0x0000000e34347223 */ /* 0x088fe20000010009 */
[----:B------:R-:W-:Y:S01]  /*dad0*/  F2FP.PACK_AB R9, R53, R9 ;  /* 0x000000093509723e */ /* 0x000fe200000000ff */
[----:B------:R-:W-:-:S02]  /*dae0*/  FMUL.FTZ R151, R151, R14 ;  /* 0x0000000e97977220 */ /* 0x000fc40000410000 */
[-C--:B------:R-:W-:Y:S02]  /*daf0*/  FMUL.FTZ R146, R146, R13.reuse ;  /* 0x0000000d92927220 */ /* 0x080fe40000410000 */
[-C--:B------:R-:W-:Y:S02]  /*db00*/  FMUL.FTZ R147, R147, R13.reuse ;  /* 0x0000000d93937220 */ /* 0x080fe40000410000 */
[-C--:B------:R-:W-:Y:S02]  /*db10*/  FMUL.FTZ R158, R158, R13.reuse ;  /* 0x0000000d9e9e7220 */ /* 0x080fe40000410000 */
[----:B------:R-:W-:Y:S02]  /*db20*/  FMUL.FTZ R159, R159, R13 ;  /* 0x0000000d9f9f7220 */ /* 0x000fe40000410000 */
[-C--:B------:R-:W-:Y:S02]  /*db30*/  FMUL.FTZ R154, R154, R14.reuse ;  /* 0x0000000e9a9a7220 */ /* 0x080fe40000410000 */
[-C--:B------:R-:W-:Y:S01]  /*db40*/  FMUL.FTZ R155, R155, R14.reuse ;  /* 0x0000000e9b9b7220 */ /* 0x080fe20000410000 */
        /* <DEDUP_REMOVED lines=19> */
[----:B------:R-:W-:-:S02]  /*dc80*/  MOV R23, R55 ;  /* 0x0000003700177202 */ /* 0x000fc40000000f00 */
[----:B------:R-:W-:Y:S02]  /*dc90*/  MOV R39, R54 ;  /* 0x0000003600277202 */ /* 0x000fe40000000f00 */
[----:B------:R-:W-:Y:S01]  /*dca0*/  MOV R15, R53 ;  /* 0x00000035000f7202 */ /* 0x000fe20000000f00 */
[-C--:B-1----:R-:W-:Y:S08]  /*dcb0*/  HMMA.16816.F32 R164, R8, R16.reuse, R164 ;  /* 0x0000001008a4723c */ /* 0x082ff000000018a4 */
[C---:B------:R-:W-:Y:S08]  /*dcc0*/  HMMA.16816.F32 R64, R4.reuse, R16, R160 ;  /* 0x000000100440723c */ /* 0x040ff000000018a0 */
[-C--:B------:R-:W-:Y:S08]  /*dcd0*/  HMMA.16816.F32 R60, R4, R18.reuse, R172 ;  /* 0x00000012043c723c */ /* 0x080ff000000018ac */
[----:B------:R-:W-:Y:S01]  /*dce0*/  HMMA.16816.F32 R52, R8, R18, R168 ;  /* 0x000000120834723c */ /* 0x000fe200000018a8 */
[----:B------:R-:W1:Y:S01]  /*dcf0*/  LDSM.16.MT88.4 R16, [R228+0xc000] ;  /* 0x00c00000e410783b */ /* 0x000e620000004200 */
[-C--:B------:R-:W-:Y:S01]  /*dd00*/  FMUL.FTZ R178, R178, R13.reuse ;  /* 0x0000000db2b27220 */ /* 0x080fe20000410000 */
[----:B------:R-:W-:Y:S01]  /*dd10*/  MOV R163, R48 ;  /* 0x0000003000a37202 */ /* 0x000fe20000000f00 */
[----:B------:R-:W-:Y:S01]  /*dd20*/  FMUL.FTZ R179, R179, R13 ;  /* 0x0000000db3b37220 */ /* 0x000fe20000410000 */
[----:B------:R-:W-:-:S02]  /*dd30*/  MOV R161, R46 ;  /* 0x0000002e00a17202 */ /* 0x000fc40000000f00 */
[----:B------:R-:W-:Y:S02]  /*dd40*/  MOV R175, R163 ;  /* 0x000000a300af7202 */ /* 0x000fe40000000f00 */
[----:B------:R-:W-:Y:S02]  /*dd50*/  MOV R163, R47 ;  /* 0x0000002f00a37202 */ /* 0x000fe40000000f00 */
[----:B------:R-:W-:Y:S02]  /*dd60*/  MOV R169, R45 ;  /* 0x0000002d00a97202 */ /* 0x000fe40000000f00 */
[----:B------:R-:W-:Y:S02]  /*dd70*/  MOV R170, R44 ;  /* 0x0000002c00aa7202 */ /* 0x000fe40000000f00 */
[----:B-1----:R-:W-:Y:S07]  /*dd80*/  HMMA.16816.F32 R44, R4, R16, R176 ;  /* 0x00000010042c723c */ /* 0x002fee00000018b0 */
[----:B------:R-:W-:-:S02]  /*dd90*/  IMAD.MOV.U32 R179, RZ, RZ, R39 ;  /* 0x000000ffffb37224 */ /* 0x000fc400078e0027 */
[----:B------:R-:W2:Y:S01]  /*dda0*/  LDL.LU R39, [R1+0x6c] ;  /* 0x00006c0001277983 */ /* 0x000ea20000300800 */
[-C--:B------:R-:W-:Y:S02]  /*ddb0*/  FMUL.FTZ R182, R182, R14.reuse ;  /* 0x0000000eb6b67220 */ /* 0x080fe40000410000 */
[-C--:B------:R-:W-:Y:S02]  /*ddc0*/  FMUL.FTZ R183, R183, R14.reuse ;  /* 0x0000000eb7b77220 */ /* 0x080fe40000410000 */
[-C--:B------:R-:W-:Y:S02]  /*ddd0*/  FMUL.FTZ R190, R190, R13.reuse ;  /* 0x0000000dbebe7220 */ /* 0x080fe40000410000 */
[----:B------:R-:W-:Y:S02]  /*dde0*/  FMUL.FTZ R191, R191, R13 ;  /* 0x0000000dbfbf7220 */ /* 0x000fe40000410000 */
[-C--:B------:R-:W-:Y:S02]  /*ddf0*/  FMUL.FTZ R186, R186, R14.reuse ;  /* 0x0000000ebaba7220 */ /* 0x080fe40000410000 */
[----:B------:R-:W-:Y:S01]  /*de00*/  FMUL.FTZ R187, R187, R14 ;  /* 0x0000000ebbbb7220 */ /* 0x000fe20000410000 */
[----:B------:R-:W-:-:S02]  /*de10*/  MOV R154, R51 ;  /* 0x00000033009a7202 */ /* 0x000fc40000000f00 */
[----:B------:R-:W-:Y:S01]  /*de20*/  MOV R153, R50 ;  /* 0x0000003200997202 */ /* 0x000fe20000000f00 */
[----:B------:R-:W-:Y:S01]  /*de30*/  HMMA.16816.F32 R188, R4, R18, R188 ;  /* 0x0000001204bc723c */ /* 0x000fe200000018bc */
[----:B------:R-:W-:-:S07]  /*de40*/  MOV R162, R49 ;  /* 0x0000003100a27202 */ /* 0x000fce0000000f00 */
[C---:B------:R-:W-:Y:S08]  /*de50*/  HMMA.16816.F32 R48, R8.reuse, R16, R180 ;  /* 0x000000100830723c */ /* 0x040ff000000018b4 */
        /* <DEDUP_REMOVED lines=18> */
[-C--:B------:R-:W-:Y:S01]  /*df80*/  FMUL.FTZ R75, R75, R13.reuse ;  /* 0x0000000d4b4b7220 */ /* 0x080fe20000410000 */
[----:B------:R-:W-:Y:S01]  /*df90*/  MOV R180, R162 ;  /* 0x000000a200b47202 */ /* 0x000fe20000000f00 */
[----:B------:R-:W-:Y:S01]  /*dfa0*/  IMAD.MOV.U32 R171, RZ, RZ, R143 ;  /* 0x000000ffffab7224 */ /* 0x000fe200078e008f */
[----:B------:R-:W-:Y:S01]  /*dfb0*/  MOV R174, R142 ;  /* 0x0000008e00ae7202 */ /* 0x000fe20000000f00 */
[----:B------:R-:W-:Y:S01]  /*dfc0*/  FMUL.FTZ R78, R78, R13 ;  /* 0x0000000d4e4e7220 */ /* 0x000fe20000410000 */
[----:B------:R-:W-:Y:S01]  /*dfd0*/  MOV R160, R141 ;  /* 0x0000008d00a07202 */ /* 0x000fe20000000f00 */
[----:B------:R-:W-:Y:S01]  /*dfe0*/  FMUL.FTZ R79, R79, R13 ;  /* 0x0000000d4f4f7220 */ /* 0x000fe20000410000 */
[----:B------:R-:W-:-:S02]  /*dff0*/  MOV R162, R140 ;  /* 0x0000008c00a27202 */ /* 0x000fc40000000f00 */
[----:B------:R-:W-:Y:S02]  /*e000*/  MOV R172, R137 ;  /* 0x0000008900ac7202 */ /* 0x000fe40000000f00 */
[----:B------:R-:W-:Y:S02]  /*e010*/  MOV R173, R136 ;  /* 0x0000008800ad7202 */ /* 0x000fe40000000f00 */
[----:B------:R-:W-:Y:S01]  /*e020*/  MOV R176, R135 ;  /* 0x0000008700b07202 */ /* 0x000fe20000000f00 */
[-C--:B-1----:R-:W-:Y:S07]  /*e030*/  HMMA.16816.F32 R140, R8, R16.reuse, R68 ;  /* 0x00000010088c723c */ /* 0x082fee0000001844 */
[----:B------:R-:W-:Y:S01]  /*e040*/  MOV R71, R139 ;  /* 0x0000008b00477202 */ /* 0x000fe20000000f00 */
[----:B------:R-:W-:Y:S01]  /*e050*/  IMAD.MOV.U32 R70, RZ, RZ, R138 ;  /* 0x000000ffff467224 */ /* 0x000fe200078e008a */
[----:B------:R-:W-:Y:S01]  /*e060*/  MOV R69, R170 ;  /* 0x000000aa00457202 */ /* 0x000fe20000000f00 */
[----:B------:R-:W-:Y:S01]  /*e070*/  HMMA.16816.F32 R136, R4, R16, R72 ;  /* 0x000000100488723c */ /* 0x000fe20000001848 */
[----:B------:R-:W-:-:S02]  /*e080*/  MOV R170, R172 ;  /* 0x000000ac00aa7202 */ /* 0x000fc40000000f00 */
[----:B------:R-:W-:-:S04]  /*e090*/  MOV R172, R133 ;  /* 0x0000008500ac7202 */ /* 0x000fc80000000f00 */
[----:B------:R-:W-:Y:S02]  /*e0a0*/  MOV R73, R169 ;  /* 0x000000a900497202 */ /* 0x000fe40000000f00 */
[----:B------:R-:W-:Y:S02]  /*e0b0*/  MOV R169, R175 ;  /* 0x000000af00a97202 */ /* 0x000fe40000000f00 */
[----:B------:R-:W-:Y:S02]  /*e0c0*/  MOV R175, R134 ;  /* 0x0000008600af7202 */ /* 0x000fe40000000f00 */
[----:B------:R-:W-:Y:S02]  /*e0d0*/  MOV R72, R132 ;  /* 0x0000008400487202 */ /* 0x000fe40000000f00 */
[----:B------:R-:W-:Y:S01]  /*e0e0*/  HMMA.16816.F32 R132, R4, R18, R76 ;  /* 0x000000120484723c */ /* 0x000fe2000000184c */
[----:B--2---:R-:W-:Y:S02]  /*e0f0*/  FFMA.FTZ R39, R39, R13, R229 ;  /* 0x0000000d27277223 */ /* 0x004fe400000100e5 */
[----:B------:R1:W5:Y:S04]  /*e100*/  LDL.LU R229, [R1+0xa4] ;  /* 0x0000a40001e57983 */ /* 0x0003680000300800 */
[----:B------:R-:W2:Y:S01]  /*e110*/  LDL.LU R78, [R1+0x24] ;  /* 0x00002400014e7983 */ /* 0x000ea20000300800 */
[----:B------:R-:W-:-:S02]  /*e120*/  FMUL.FTZ R82, R82, R14 ;  /* 0x0000000e52527220 */ /* 0x000fc40000410000 */
[----:B------:R-:W-:Y:S01]  /*e130*/  FMUL.FTZ R83, R83, R14 ;  /* 0x0000000e53537220 */ /* 0x000fe20000410000 */
[----:B------:R-:W-:Y:S02]  /*e140*/  MOV R177, R23 ;  /* 0x0000001700b17202 */ /* 0x000fe40000000f00 */
[----:B------:R-:W-:Y:S02]  /*e150*/  MOV R75, R22 ;  /* 0x00000016004b7202 */ /* 0x000fe40000000f00 */
[----:B------:R-:W-:Y:S02]  /*e160*/  MOV R68, R21 ;  /* 0x0000001500447202 */ /* 0x000fe40000000f00 */
[----:B------:R-:W-:Y:S02]  /*e170*/  MOV R178, R20 ;  /* 0x0000001400b27202 */ /* 0x000fe40000000f00 */
[----:B------:R-:W-:Y:S01]  /*e180*/  HMMA.16816.F32 R20, R8, R18, R80 ;  /* 0x000000120814723c */ /* 0x000fe20000001850 */
[----:B------:R-:W3:Y:S01]  /*e190*/  LDSM.16.MT88.4 R16, [R226+0xe000] ;  /* 0x00e00000e210783b */ /* 0x000ee20000004200 */
        /* <DEDUP_REMOVED lines=8> */
[----:B------:R-:W-:Y:S02]  /*e220*/  MOV R168, R152 ;  /* 0x0000009800a87202 */ /* 0x000fe40000000f00 */
[----:B------:R-:W-:Y:S02]  /*e230*/  MOV R182, R153 ;  /* 0x0000009900b67202 */ /* 0x000fe40000000f00 */
[----:B------:R-:W-:Y:S02]  /*e240*/  MOV R183, R154 ;  /* 0x0000009a00b77202 */ /* 0x000fe40000000f00 */
[----:B------:R-:W-:Y:S02]  /*e250*/  MOV R181, R155 ;  /* 0x0000009b00b57202 */ /* 0x000fe40000000f00 */
[-C--:B---3--:R-:W-:Y:S08]  /*e260*/  HMMA.16816.F32 R152, R8, R16.reuse, R84 ;  /* 0x000000100898723c */ /* 0x088ff00000001854 */
[C---:B------:R-:W-:Y:S08]  /*e270*/  HMMA.16816.F32 R88, R4.reuse, R16, R88 ;  /* 0x000000100458723c */ /* 0x040ff00000001858 */
[-C--:B------:R-:W-:Y:S08]  /*e280*/  HMMA.16816.F32 R92, R4, R18.reuse, R92 ;  /* 0x00000012045c723c */ /* 0x080ff0000000185c */
        /* <DEDUP_REMOVED lines=18> */
[----:B------:R-:W-:Y:S02]  /*e3b0*/  FMUL.FTZ R127, R127, R13 ;  /* 0x0000000d7f7f7220 */ /* 0x000fe40000410000 */
[----:B------:R-:W-:-:S05]  /*e3c0*/  IMAD.MOV.U32 R79, RZ, RZ, R43 ;  /* 0x000000ffff4f7224 */ /* 0x000fca00078e002b */
[----:B------:R-:W-:Y:S01]  /*e3d0*/  MOV R77, R79 ;  /* 0x0000004f004d7202 */ /* 0x000fe20000000f00 */
[----:B------:R-:W-:Y:S01]  /*e3e0*/  FMUL.FTZ R118, R118, R14 ;  /* 0x0000000e76767220 */ /* 0x000fe20000410000 */
[----:B------:R-:W-:Y:S01]  /*e3f0*/  MOV R74, R42 ;  /* 0x0000002a004a7202 */ /* 0x000fe20000000f00 */
[-C--:B------:R-:W-:Y:S02]  /*e400*/  FMUL.FTZ R119, R119, R14.reuse ;  /* 0x0000000e77777220 */ /* 0x080fe40000410000 */
[-C--:B------:R-:W-:Y:S02]  /*e410*/  FMUL.FTZ R42, R130, R14.reuse ;  /* 0x0000000e822a7220 */ /* 0x080fe40000410000 */
[----:B------:R-:W-:Y:S01]  /*e420*/  FMUL.FTZ R43, R131, R14 ;  /* 0x0000000e832b7220 */ /* 0x000fe20000410000 */
[C---:B---3--:R-:W-:Y:S08]  /*e430*/  HMMA.16816.F32 R120, R4.reuse, R16, R120 ;  /* 0x000000100478723c */ /* 0x048ff00000001878 */
[----:B------:R-:W-:Y:S08]  /*e440*/  HMMA.16816.F32 R124, R4, R18, R124 ;  /* 0x00000012047c723c */ /* 0x000ff0000000187c */
[C---:B------:R-:W-:Y:S08]  /*e450*/  HMMA.16816.F32 R116, R8.reuse, R16, R116 ;  /* 0x000000100874723c */ /* 0x040ff00000001874 */
[----:B------:R-:W-:Y:S01]  /*e460*/  HMMA.16816.F32 R40, R8, R18, R40 ;  /* 0x000000120828723c */ /* 0x000fe20000001828 */
[----:B------:R-:W-:Y:S01]  /*e470*/  MOV R79, R73 ;  /* 0x00000049004f7202 */ /* 0x000fe20000000f00 */
[----:B------:R-:W3:Y:S01]  /*e480*/  LDSM.16.MT88.4 R16, [R225+0xc800] ;  /* 0x00c80000e110783b */ /* 0x000ee20000004200 */
[----:B------:R-:W-:-:S02]  /*e490*/  MOV R73, R224 ;  /* 0x000000e000497202 */ /* 0x000fc40000000f00 */
[----:B------:R-:W-:Y:S01]  /*e4a0*/  MOV R103, R74 ;  /* 0x0000004a00677202 */ /* 0x000fe20000000f00 */
[--C-:B------:R-:W-:Y:S01]  /*e4b0*/  FFMA.FTZ R36, R36, c[0x0][0x23c], -R3.reuse ;  /* 0x00008f0024247a23 */ /* 0x100fe20000010803 */
[----:B------:R-:W-:Y:S01]  /*e4c0*/  MOV R74, R182 ;  /* 0x000000b6004a7202 */ /* 0x000fe20000000f00 */
[--C-:B------:R-:W-:Y:S01]  /*e4d0*/  FFMA.FTZ R35, R35, c[0x0][0x23c], -R3.reuse ;  /* 0x00008f0023237a23 */ /* 0x100fe20000010803 */
[----:B------:R-:W-:Y:S01]  /*e4e0*/  MOV R182, R170 ;  /* 0x000000aa00b67202 */ /* 0x000fe20000000f00 */
[--C-:B------:R-:W-:Y:S02]  /*e4f0*/  FFMA.FTZ R34, R34, c[0x0][0x23c], -R3.reuse ;  /* 0x00008f0022227a23 */ /* 0x100fe40000010803 */
[--C-:B------:R-:W-:Y:S01]  /*e500*/  FFMA.FTZ R33, R33, c[0x0][0x23c], -R3.reuse ;  /* 0x00008f0021217a23 */ /* 0x100fe20000010803 */
[----:B------:R-:W-:Y:S01]  /*e510*/  MOV R101, R161 ;  /* 0x000000a100657202 */ /* 0x000fe20000000f00 */
[----:B------:R-:W-:Y:S01]  /*e520*/  FFMA.FTZ R170, R28, c[0x0][0x23c], -R3 ;  /* 0x00008f001caa7a23 */ /* 0x000fe20000010803 */
[----:B------:R-:W-:Y:S01]  /*e530*/  MOV R100, R163 ;  /* 0x000000a300647202 */ /* 0x000fe20000000f00 */
[--C-:B------:R-:W-:Y:S01]  /*e540*/  FFMA.FTZ R30, R30, c[0x0][0x23c], -R2.reuse ;  /* 0x00008f001e1e7a23 */ /* 0x100fe20000010802 */
[----:B------:R1:W5:Y:S01]  /*e550*/  LDL.LU R224, [R1+0xa0] ;  /* 0x0000a00001e07983 */ /* 0x0003620000300800 */
[----:B------:R-:W-:-:S02]  /*e560*/  FFMA.FTZ R28, R214, c[0x0][0x23c], -R2 ;  /* 0x00008f00d61c7a23 */ /* 0x000fc40000010802 */
[--C-:B------:R-:W-:Y:S02]  /*e570*/  FFMA.FTZ R212, R212, c[0x0][0x23c], -R2.reuse ;  /* 0x00008f00d4d47a23 */ /* 0x100fe40000010802 */
[--C-:B------:R-:W-:Y:S02]  /*e580*/  FFMA.FTZ R163, R27, c[0x0][0x23c], -R2.reuse ;  /* 0x00008f001ba37a23 */ /* 0x100fe40000010802 */
[----:B------:R-:W-:Y:S02]  /*e590*/  FFMA.FTZ R161, R26, c[0x0][0x23c], -R2 ;  /* 0x00008f001aa17a23 */ /* 0x000fe40000010802 */
[--C-:B------:R-:W-:Y:S02]  /*e5a0*/  FFMA.FTZ R26, R221, c[0x0][0x23c], -R0.reuse ;  /* 0x00008f00dd1a7a23 */ /* 0x100fe40000010800 */
[--C-:B------:R-:W-:Y:S02]  /*e5b0*/  FFMA.FTZ R213, R213, c[0x0][0x23c], -R0.reuse ;  /* 0x00008f00d5d57a23 */ /* 0x100fe40000010800 */
[----:B------:R-:W-:-:S02]  /*e5c0*/  FFMA.FTZ R210, R210, c[0x0][0x23c], -R0 ;  /* 0x00008f00d2d27a23 */ /* 0x000fc40000010800 */
[--C-:B--2---:R-:W-:Y:S01]  /*e5d0*/  FFMA.FTZ R4, R78, c[0x0][0x23c], -R3.reuse ;  /* 0x00008f004e047a23 */ /* 0x104fe20000010803 */
[----:B------:R-:W-:Y:S02]  /*e5e0*/  MOV R78, R72 ;  /* 0x00000048004e7202 */ /* 0x000fe40000000f00 */
[----:B------:R-:W-:Y:S02]  /*e5f0*/  MOV R72, R70 ;  /* 0x0000004600487202 */ /* 0x000fe40000000f00 */
[----:B------:R-:W-:Y:S02]  /*e600*/  MOV R70, R71 ;  /* 0x0000004700467202 */ /* 0x000fe40000000f00 */
[----:B------:R-:W-:Y:S02]  /*e610*/  MOV R71, R180 ;  /* 0x000000b400477202 */ /* 0x000fe40000000f00 */
[----:B------:R2:W-:Y:S02]  /*e620*/  MUFU.EX2 R180, R4 ;  /* 0x0000000400b47308 */ /* 0x0005e40000000800 */
[----:B--2---:R-:W-:-:S06]  /*e630*/  FFMA.FTZ R4, R77, c[0x0][0x23c], -R3 ;  /* 0x00008f004d047a23 */ /* 0x004fcc0000010803 */
[----:B------:R2:W-:Y:S02]  /*e640*/  MUFU.EX2 R76, R4 ;  /* 0x00000004004c7308 */ /* 0x0005e40000000800 */
[----:B--2---:R-:W-:-:S06]  /*e650*/  FFMA.FTZ R4, R78, c[0x0][0x23c], -R3 ;  /* 0x00008f004e047a23 */ /* 0x004fcc0000010803 */
[----:B------:R2:W4:Y:S02]  /*e660*/  MUFU.EX2 R8, R4 ;  /* 0x0000000400087308 */ /* 0x0005240000000800 */
[----:B--2---:R-:W-:-:S06]  /*e670*/  FFMA.FTZ R4, R31, c[0x0][0x23c], -R3 ;  /* 0x00008f001f047a23 */ /* 0x004fcc0000010803 */
[----:B------:R2:W-:Y:S02]  /*e680*/  MUFU.EX2 R5, R4 ;  /* 0x0000000400057308 */ /* 0x0005e40000000800 */
[----:B--2---:R-:W-:-:S06]  /*e690*/  FFMA.FTZ R4, R178, c[0x0][0x23c], -R2 ;  /* 0x00008f00b2047a23 */ /* 0x004fcc0000010802 */
[----:B------:R2:W-:Y:S02]  /*e6a0*/  MUFU.EX2 R178, R4 ;  /* 0x0000000400b27308 */ /* 0x0005e40000000800 */
[----:B--2---:R-:W-:Y:S02]  /*e6b0*/  FFMA.FTZ R4, R75, c[0x0][0x23c], -R2 ;  /* 0x00008f004b047a23 */ /* 0x004fe40000010802 */
[----:B------:R-:W-:Y:S01]  /*e6c0*/  IMAD.MOV.U32 R75, RZ, RZ, R177 ;  /* 0x000000ffff4b7224 */ /* 0x000fe200078e00b1 */
[----:B------:R-:W-:-:S03]  /*e6d0*/  MOV R177, R179 ;  /* 0x000000b300b17202 */ /* 0x000fc60000000f00 */
[----:B------:R2:W-:Y:S02]  /*e6e0*/  MUFU.EX2 R179, R4 ;  /* 0x0000000400b37308 */ /* 0x0005e40000000800 */
[----:B--2---:R-:W-:-:S06]  /*e6f0*/  FFMA.FTZ R4, R79, c[0x0][0x23c], -R2 ;  /* 0x00008f004f047a23 */ /* 0x004fcc0000010802 */
[----:B------:R2:W-:Y:S01]  /*e700*/  MUFU.EX2 R77, R4 ;  /* 0x00000004004d7308 */ /* 0x0005e20000000800 */
[----:B------:R-:W-:Y:S01]  /*e710*/  MOV R79, R73 ;  /* 0x00000049004f7202 */ /* 0x000fe20000000f00 */
[----:B--2---:R-:W-:-:S06]  /*e720*/  FFMA.FTZ R4, R252, c[0x0][0x23c], -R2 ;  /* 0x00008f00fc047a23 */ /* 0x004fcc0000010802 */
[----:B------:R2:W1:Y:S01]  /*e730*/  MUFU.EX2 R7, R4 ;  /* 0x0000000400077308 */ /* 0x0004620000000800 */
[----:B------:R-:W-:Y:S02]  /*e740*/  MOV R78, R172 ;  /* 0x000000ac004e7202 */ /* 0x000fe40000000f00 */
[----:B------:R-:W-:Y:S01]  /*e750*/  MOV R73, R168 ;  /* 0x000000a800497202 */ /* 0x000fe20000000f00 */
[----:B------:R-:W-:Y:S01]  /*e760*/  FFMA.FTZ R172, R29, c[0x0][0x23c], -R3 ;  /* 0x00008f001dac7a23 */ /* 0x000fe20000010803 */
[----:B------:R-:W-:Y:S01]  /*e770*/  MOV R168, R171 ;  /* 0x000000ab00a87202 */ /* 0x000fe20000000f00 */
[----:B--2---:R-:W-:-:S04]  /*e780*/  FFMA.FTZ R4, R176, c[0x0][0x23c], -R0 ;  /* 0x00008f00b0047a23 */ /* 0x004fc80000010800 */
[----:B------:R2:W-:Y:S01]  /*e790*/  MUFU.EX2 R176, R4 ;  /* 0x0000000400b07308 */ /* 0x0005e20000000800 */
[----:B------:R-:W-:Y:S01]  /*e7a0*/  FFMA.FTZ R171, R24, c[0x0][0x23c], -R3 ;  /* 0x00008f0018ab7a23 */ /* 0x000fe20000010803 */
[----:B------:R-:W-:Y:S02]  /*e7b0*/  MOV R102, R78 ;  /* 0x0000004e00667202 */ /* 0x000fe40000000f00 */
[----:B------:R-:W-:Y:S01]  /*e7c0*/  MOV R78, R182 ;  /* 0x000000b6004e7202 */ /* 0x000fe20000000f00 */
[----:B--2---:R-:W-:Y:S01]  /*e7d0*/  FFMA.FTZ R4, R75, c[0x0][0x23c], -R0 ;  /* 0x00008f004b047a23 */ /* 0x004fe20000010800 */
[----:B------:R-:W-:-:S03]  /*e7e0*/  MOV R75, R177 ;  /* 0x000000b1004b7202 */ /* 0x000fc60000000f00 */
[----:B------:R2:W-:Y:S01]  /*e7f0*/  MUFU.EX2 R177, R4 ;  /* 0x0000000400b17308 */ /* 0x0005e20000000800 */
[----:B------:R-:W-:Y:S01]  /*e800*/  MOV R182, R168 ;  /* 0x000000a800b67202 */ /* 0x000fe20000000f00 */
[--C-:B------:R-:W-:Y:S02]  /*e810*/  FFMA.FTZ R31, R223, c[0x0][0x23c], -R2.reuse ;  /* 0x00008f00df1f7a23 */ /* 0x100fe40000010802 */
[--C-:B------:R-:W-:Y:S02]  /*e820*/  FFMA.FTZ R29, R218, c[0x0][0x23c], -R2.reuse ;  /* 0x00008f00da1d7a23 */ /* 0x100fe40000010802 */
[----:B------:R-:W-:Y:S02]  /*e830*/  FFMA.FTZ R168, R38, c[0x0][0x23c], -R2 ;  /* 0x00008f0026a87a23 */ /* 0x000fe40000010802 */
[----:B--2---:R-:W-:Y:S02]  /*e840*/  FFMA.FTZ R4, R72, c[0x0][0x23c], -R0 ;  /* 0x00008f0048047a23 */ /* 0x004fe40000010800 */
[----:B------:R-:W-:-:S02]  /*e850*/  IMAD.MOV.U32 R72, RZ, RZ, R169 ;  /* 0x000000ffff487224 */ /* 0x000fc400078e00a9 */
[----:B------:R-:W-:Y:S02]  /*e860*/  FFMA.FTZ R169, R25, c[0x0][0x23c], -R3 ;  /* 0x00008f0019a97a23 */ /* 0x000fe40000010803 */
[----:B------:R-:W-:Y:S01]  /*e870*/  FFMA.FTZ R3, R103, c[0x0][0x23c], -R12 ;  /* 0x00008f0067037a23 */ /* 0x000fe2000001080c */
[----:B------:R-:W-:Y:S01]  /*e880*/  MOV R103, R79 ;  /* 0x0000004f00677202 */ /* 0x000fe20000000f00 */
[----:B------:R-:W-:Y:S02]  /*e890*/  IMAD.MOV.U32 R79, RZ, RZ, R174 ;  /* 0x000000ffff4f7224 */ /* 0x000fe400078e00ae */
[----:B------:R-:W-:Y:S01]  /*e8a0*/  FFMA.FTZ R27, R102, c[0x0][0x23c], -R0 ;  /* 0x00008f00661b7a23 */ /* 0x000fe20000010800 */
[----:B------:R-:W-:Y:S01]  /*e8b0*/  MOV R102, R78 ;  /* 0x0000004e00667202 */ /* 0x000fe20000000f00 */
[----:B------:R-:W-:Y:S01]  /*e8c0*/  FFMA.FTZ R2, R103, c[0x0][0x23c], -R12 ;  /* 0x00008f0067027a23 */ /* 0x000fe2000001080c */
[----:B------:R-:W-:Y:S01]  /*e8d0*/  MOV R103, R79 ;  /* 0x0000004f00677202 */ /* 0x000fe20000000f00 */
[----:B------:R2:W1:Y:S01]  /*e8e0*/  MUFU.EX2 R6, R4 ;  /* 0x0000000400067308 */ /* 0x0004620000000800 */
[----:B------:R-:W-:Y:S01]  /*e8f0*/  MOV R78, R160 ;  /* 0x000000a0004e7202 */ /* 0x000fe20000000f00 */
[--C-:B------:R-:W-:Y:S01]  /*e900*/  FFMA.FTZ R25, R220, c[0x0][0x23c], -R0.reuse ;  /* 0x00008f00dc197a23 */ /* 0x100fe20000010800 */
[----:B------:R-:W-:Y:S01]  /*e910*/  MOV R79, R162 ;  /* 0x000000a2004f7202 */ /* 0x000fe20000000f00 */
[----:B------:R-:W-:-:S02]  /*e920*/  FFMA.FTZ R24, R217, c[0x0][0x23c], -R0 ;  /* 0x00008f00d9187a23 */ /* 0x000fc40000010800 */
[--C-:B------:R-:W-:Y:S02]  /*e930*/  FFMA.FTZ R162, R37, c[0x0][0x23c], -R0.reuse ;  /* 0x00008f0025a27a23 */ /* 0x100fe40000010800 */
[----:B------:R1:W-:Y:S01]  /*e940*/  MUFU.EX2 R174, R3 ;  /* 0x0000000300ae7308 */ /* 0x0003e20000000800 */
[--C-:B------:R-:W-:Y:S02]  /*e950*/  FFMA.FTZ R160, R32, c[0x0][0x23c], -R0.reuse ;  /* 0x00008f0020a07a23 */ /* 0x100fe40000010800 */
[----:B--2---:R-:W-:Y:S02]  /*e960*/  FFMA.FTZ R4, R75, c[0x0][0x23c], -R0 ;  /* 0x00008f004b047a23 */ /* 0x004fe40000010800 */
[--C-:B------:R-:W-:Y:S01]  /*e970*/  FFMA.FTZ R0, R100, c[0x0][0x23c], -R12.reuse ;  /* 0x00008f0064007a23 */ /* 0x100fe2000001080c */
[----:B------:R-:W-:Y:S02]  /*e980*/  MOV R75, R181 ;  /* 0x000000b5004b7202 */ /* 0x000fe40000000f00 */
[----:B------:R-:W-:Y:S01]  /*e990*/  MUFU.EX2 R221, R2 ;  /* 0x0000000200dd7308 */ /* 0x000fe20000000800 */
[----:B-1----:R-:W-:-:S07]  /*e9a0*/  FFMA.FTZ R3, R175, c[0x0][0x23c], -R12 ;  /* 0x00008f00af037a23 */ /* 0x002fce000001080c */
[----:B------:R1:W-:Y:S08]  /*e9b0*/  MUFU.EX2 R181, R4 ;  /* 0x0000000400b57308 */ /* 0x0003f00000000800 */
[----:B------:R-:W2:Y:S08]  /*e9c0*/  MUFU.EX2 R175, R3 ;  /* 0x0000000300af7308 */ /* 0x000eb00000000800 */
[----:B------:R-:W1:Y:S01]  /*e9d0*/  MUFU.EX2 R214, R0 ;  /* 0x0000000000d67308 */ /* 0x000e620000000800 */
[----:B------:R-:W-:Y:S01]  /*e9e0*/  FFMA.FTZ R38, R216, c[0x0][0x23c], -R12 ;  /* 0x00008f00d8267a23 */ /* 0x000fe2000001080c */
[----:B----4-:R-:W-:-:S02]  /*e9f0*/  MOV R252, R8 ;  /* 0x0000000800fc7202 */ /* 0x010fc40000000f00 */
[----:B------:R-:W-:Y:S02]  /*ea00*/  MOV R218, R7 ;  /* 0x0000000700da7202 */ /* 0x000fe40000000f00 */
[----:B------:R-:W-:Y:S02]  /*ea10*/  MOV R223, R6 ;  /* 0x0000000600df7202 */ /* 0x000fe40000000f00 */
[----:B------:R-:W-:Y:S02]  /*ea20*/  MOV R216, R5 ;  /* 0x0000000500d87202 */ /* 0x000fe40000000f00 */
[----:B------:R-:W-:Y:S02]  /*ea30*/  F2FP.PACK_AB R8, R76, R180 ;  /* 0x000000b44c08723e */ /* 0x000fe400000000ff */
[----:B------:R-:W-:Y:S02]  /*ea40*/  F2FP.PACK_AB R9, R179, R178 ;  /* 0x000000b2b309723e */ /* 0x000fe400000000ff */
[----:B------:R-:W-:-:S02]  /*ea50*/  F2FP.PACK_AB R10, R216, R252 ;  /* 0x000000fcd80a723e */ /* 0x000fc400000000ff */
[----:B------:R-:W-:Y:S02]  /*ea60*/  F2FP.PACK_AB R11, R218, R77 ;  /* 0x0000004dda0b723e */ /* 0x000fe400000000ff */
[----:B-1----:R-:W-:Y:S02]  /*ea70*/  F2FP.PACK_AB R4, R177, R176 ;  /* 0x000000b0b104723e */ /* 0x002fe400000000ff */
[----:B--2---:R-:W-:Y:S02]  /*ea80*/  F2FP.PACK_AB R5, R175, R174 ;  /* 0x000000aeaf05723e */ /* 0x004fe400000000ff */
[----:B------:R-:W-:Y:S02]  /*ea90*/  F2FP.PACK_AB R6, R181, R223 ;  /* 0x000000dfb506723e */ /* 0x000fe400000000ff */
[----:B------:R-:W-:Y:S01]  /*eaa0*/  F2FP.PACK_AB R7, R214, R221 ;  /* 0x000000ddd607723e */ /* 0x000fe200000000ff */
[----:B---3--:R-:W-:Y:S01]  /*eab0*/  HMMA.16816.F32 R148, R8, R16, R148 ;  /* 0x000000100894723c */ /* 0x008fe20000001894 */
[--C-:B------:R-:W-:Y:S01]  /*eac0*/  FFMA.FTZ R3, R101, c[0x0][0x23c], -R12.reuse ;  /* 0x00008f0065037a23 */ /* 0x100fe2000001080c */
[----:B------:R-:W-:Y:S01]  /*ead0*/  MOV R2, R15 ;  /* 0x0000000f00027202 */ /* 0x000fe20000000f00 */
[----:B------:R-:W-:-:S02]  /*eae0*/  FFMA.FTZ R32, R222, c[0x0][0x23c], -R12 ;  /* 0x00008f00de207a23 */ /* 0x000fc4000001080c */
[----:B------:R-:W-:-:S03]  /*eaf0*/  FFMA.FTZ R37, R219, c[0x0][0x23c], -R12 ;  /* 0x00008f00db257a23 */ /* 0x000fc6000001080c */
[----:B------:R-:W-:Y:S01]  /*eb00*/  HMMA.16816.F32 R144, R4, R16, R144 ;  /* 0x000000100490723c */ /* 0x000fe20000001890 */
[--C-:B------:R-:W-:Y:S02]  /*eb10*/  FFMA.FTZ R215, R215, c[0x0][0x23c], -R12.reuse ;  /* 0x00008f00d7d77a23 */ /* 0x100fe4000001080c */
[--C-:B------:R-:W-:Y:S02]  /*eb20*/  FFMA.FTZ R211, R211, c[0x0][0x23c], -R12.reuse ;  /* 0x00008f00d3d37a23 */ /* 0x100fe4000001080c */
[----:B------:R-:W-:-:S03]  /*eb30*/  FFMA.FTZ R209, R209, c[0x0][0x23c], -R12 ;  /* 0x00008f00d1d17a23 */ /* 0x000fc6000001080c */
[-C--:B------:R-:W-:Y:S01]  /*eb40*/  HMMA.16816.F32 R156, R4, R18.reuse, R156 ;  /* 0x00000012049c723c */ /* 0x080fe2000000189c */
[----:B------:R-:W-:Y:S02]  /*eb50*/  FFMA.FTZ R208, R208, c[0x0][0x23c], -R12 ;  /* 0x00008f00d0d07a23 */ /* 0x000fe4000001080c */
[----:B------:R-:W1:Y:S05]  /*eb60*/  LDSM.16.MT88.4 R12, [R228+0xc800] ;  /* 0x00c80000e40c783b */ /* 0x000e6a0000004200 */
[----:B------:R-:W-:Y:S01]  /*eb70*/  HMMA.16816.F32 R56, R8, R18, R56 ;  /* 0x000000120838723c */ /* 0x000fe20000001838 */
[----:B------:R-:W2:Y:S01]  /*eb80*/  LDSM.16.MT88.4 R16, [R226+0xc800] ;  /* 0x00c80000e210783b */ /* 0x000ea20000004200 */
[----:B------:R-:W-:-:S02]  /*eb90*/  MOV R100, R72 ;  /* 0x0000004800647202 */ /* 0x000fc40000000f00 */
[----:B------:R-:W-:Y:S02]  /*eba0*/  MOV R220, R73 ;  /* 0x0000004900dc7202 */ /* 0x000fe40000000f00 */
[----:B------:R-:W-:Y:S02]  /*ebb0*/  MOV R222, R74 ;  /* 0x0000004a00de7202 */ /* 0x000fe40000000f00 */
[----:B------:R-:W-:Y:S02]  /*ebc0*/  MOV R219, R75 ;  /* 0x0000004b00db7202 */ /* 0x000fe40000000f00 */
[----:B------:R-:W-:Y:S02]  /*ebd0*/  MOV R0, R69 ;  /* 0x0000004500007202 */ /* 0x000fe40000000f00 */
[----:B------:R-:W-:Y:S01]  /*ebe0*/  MOV R217, R70 ;  /* 0x0000004600d97202 */ /* 0x000fe20000000f00 */
[C---:B-1----:R-:W-:Y:S08]  /*ebf0*/  HMMA.16816.F32 R48, R8.reuse, R12, R48 ;  /* 0x0000000c0830723c */ /* 0x042ff00000001830 */
[-C--:B--2---:R-:W-:Y:S07]  /*ec00*/  HMMA.16816.F32 R72, R8, R16.reuse, R164 ;  /* 0x000000100848723c */ /* 0x084fee00000018a4 */
[----:B------:R-:W-:Y:S01]  /*ec10*/  MOV R167, R68 ;  /* 0x0000004400a77202 */ /* 0x000fe20000000f00 */
[----:B------:R-:W-:Y:S01]  /*ec20*/  HMMA.16816.F32 R64, R4, R16, R64 ;  /* 0x000000100440723c */ /* 0x000fe20000001840 */
[----:B------:R-:W-:-:S07]  /*ec30*/  MOV R164, R71 ;  /* 0x0000004700a47202 */ /* 0x000fce0000000f00 */
[-C--:B------:R-:W-:Y:S08]  /*ec40*/  HMMA.16816.F32 R60, R4, R18.reuse, R60 ;  /* 0x00000012043c723c */ /* 0x080ff0000000183c */
[----:B------:R-:W-:Y:S01]  /*ec50*/  HMMA.16816.F32 R52, R8, R18, R52 ;  /* 0x000000120834723c */ /* 0x000fe20000001834 */
[----:B------:R-:W1:Y:S07]  /*ec60*/  LDSM.16.MT88.4 R16, [R227+0xc800] ;  /* 0x00c80000e310783b */ /* 0x000e6e0000004200 */
[C---:B------:R-:W-:Y:S08]  /*ec70*/  HMMA.16816.F32 R44, R4.reuse, R12, R44 ;  /* 0x0000000c042c723c */ /* 0x040ff0000000182c */
[-C--:B------:R-:W-:Y:S08]  /*ec80*/  HMMA.16816.F32 R188, R4, R14.reuse, R188 ;  /* 0x0000000e04bc723c */ /* 0x080ff000000018bc */
[----:B------:R-:W-:Y:S01]  /*ec90*/  HMMA.16816.F32 R68, R8, R14, R184 ;  /* 0x0000000e0844723c */ /* 0x000fe200000018b8 */
[----:B------:R-:W2:Y:S01]  /*eca0*/  LDSM.16.MT88.4 R12, [R225+0xe800] ;  /* 0x00e80000e10c783b */ /* 0x000ea20000004200 */
[----:B------:R-:W-:Y:S01]  /*ecb0*/  FADD.FTZ R173, R173, R102 ;  /* 0x00000066adad7221 */ /* 0x000fe20000010000 */
[----:B------:R-:W-:Y:S01]  /*ecc0*/  MOV R102, R78 ;  /* 0x0000004e00667202 */ /* 0x000fe20000000f00 */
[----:B------:R-:W-:Y:S01]  /*ecd0*/  IMAD.MOV.U32 R101, RZ, RZ, R79 ;  /* 0x000000ffff657224 */ /* 0x000fe200078e004f */
[----:B------:R-:W-:Y:S01]  /*ece0*/  MOV R166, R128 ;  /* 0x0000008000a67202 */ /* 0x000fe20000000f00 */
[----:B------:R-:W-:Y:S01]  /*ecf0*/  IMAD.MOV.U32 R165, RZ, RZ, R129 ;  /* 0x000000ffffa57224 */ /* 0x000fe200078e0081 */
[----:B------:R-:W-:-:S02]  /*ed00*/  MOV R186, R77 ;  /* 0x0000004d00ba7202 */ /* 0x000fc40000000f00 */
[----:B------:R-:W-:Y:S01]  /*ed10*/  MOV R187, R76 ;  /* 0x0000004c00bb7202 */ /* 0x000fe20000000f00 */
        /* <DEDUP_REMOVED lines=8> */
[----:B------:R-:W-:Y:S01]  /*eda0*/  HMMA.16816.F32 R128, R8, R14, R20 ;  /* 0x0000000e0880723c */ /* 0x000fe20000001814 */
[----:B------:R-:W2:Y:S04]  /*edb0*/  LDSM.16.MT88.4 R20, [R226+0xe800] ;  /* 0x00e80000e214783b */ /* 0x000ea80000004200 */
[----:B------:R-:W3:Y:S01]  /*edc0*/  LDSM.16.MT88.4 R12, [R227+0xe800] ;  /* 0x00e80000e30c783b */ /* 0x000ee20000004200 */
[----:B------:R-:W-:-:S02]  /*edd0*/  MOV R134, R165 ;  /* 0x000000a500867202 */ /* 0x000fc40000000f00 */
[----:B------:R-:W-:Y:S01]  /*ede0*/  MOV R185, R214 ;  /* 0x000000d600b97202 */ /* 0x000fe20000000f00 */
[----:B-1----:R-:W-:Y:S01]  /*edf0*/  HMMA.16816.F32 R104, R4, R16, R104 ;  /* 0x000000100468723c */ /* 0x002fe20000001868 */
[----:B------:R-:W-:Y:S01]  /*ee00*/  MOV R165, R100 ;  /* 0x0000006400a57202 */ /* 0x000fe20000000f00 */
[----:B------:R-:W-:-:S06]  /*ee10*/  IMAD.MOV.U32 R214, RZ, RZ, R103 ;  /* 0x000000ffffd67224 */ /* 0x000fcc00078e0067 */
[----:B------:R-:W-:Y:S01]  /*ee20*/  HMMA.16816.F32 R108, R4, R18, R108 ;  /* 0x00000012046c723c */ /* 0x000fe2000000186c */
[----:B------:R-:W-:Y:S01]  /*ee30*/  IMAD.MOV.U32 R132, RZ, RZ, R219 ;  /* 0x000000ffff847224 */ /* 0x000fe200078e00db */
[----:B------:R-:W-:Y:S02]  /*ee40*/  MOV R136, R222 ;  /* 0x000000de00887202 */ /* 0x000fe40000000f00 */
[----:B------:R-:W-:-:S04]  /*ee50*/  MOV R137, R220 ;  /* 0x000000dc00897202 */ /* 0x000fc80000000f00 */
[----:B------:R-:W-:Y:S01]  /*ee60*/  HMMA.16816.F32 R84, R8, R16, R84 ;  /* 0x000000100854723c */ /* 0x000fe20000001854 */
[----:B------:R-:W-:Y:S01]  /*ee70*/  MOV R184, R221 ;  /* 0x000000dd00b87202 */ /* 0x000fe20000000f00 */
[----:B------:R-:W-:-:S06]  /*ee80*/  FADD.FTZ R2, R2, R132 ;  /* 0x0000008402027221 */ /* 0x000fcc0000010000 */
[----:B------:R-:W-:Y:S01]  /*ee90*/  HMMA.16816.F32 R80, R8, R18, R80 ;  /* 0x000000120850723c */ /* 0x000fe20000001850 */
[----:B------:R-:W-:Y:S07]  /*eea0*/  LDSM.16.MT88.4 R16, [R226+0xd000] ;  /* 0x00d00000e210783b */ /* 0x000fee0000004200 */
[C---:B--2---:R-:W-:Y:S08]  /*eeb0*/  HMMA.16816.F32 R88, R4.reuse, R20, R88 ;  /* 0x000000140458723c */ /* 0x044ff00000001858 */
[C---:B------:R-:W-:Y:S08]  /*eec0*/  HMMA.16816.F32 R92, R4.reuse, R22, R92 ;  /* 0x00000016045c723c */ /* 0x040ff0000000185c */
[C---:B---3--:R-:W-:Y:S08]  /*eed0*/  HMMA.16816.F32 R120, R4.reuse, R12, R120 ;  /* 0x0000000c0478723c */ /* 0x048ff00000001878 */
[----:B------:R-:W-:Y:S07]  /*eee0*/  HMMA.16816.F32 R124, R4, R14, R124 ;  /* 0x0000000e047c723c */ /* 0x000fee000000187c */
[----:B------:R-:W-:-:S02]  /*eef0*/  MOV R5, R166 ;  /* 0x000000a600057202 */ /* 0x000fc40000000f00 */
[----:B------:R-:W-:Y:S01]  /*ef00*/  MOV R4, R167 ;  /* 0x000000a700047202 */ /* 0x000fe20000000f00 */
[----:B------:R-:W-:Y:S01]  /*ef10*/  HMMA.16816.F32 R96, R8, R22, R96 ;  /* 0x000000160860723c */ /* 0x000fe20000001860 */
[----:B------:R-:W-:Y:S02]  /*ef20*/  MOV R166, R101 ;  /* 0x0000006500a67202 */ /* 0x000fe40000000f00 */
[----:B------:R-:W-:-:S05]  /*ef30*/  MOV R167, R102 ;  /* 0x0000006600a77202 */ /* 0x000fca0000000f00 */
[----:B------:R-:W-:Y:S01]  /*ef40*/  HMMA.16816.F32 R100, R8, R20, R152 ;  /* 0x000000140864723c */ /* 0x000fe20000001898 */
[----:B------:R-:W1:Y:S01]  /*ef50*/  LDSM.16.MT88.4 R20, [R225+0xd000] ;  /* 0x00d00000e114783b */ /* 0x000e620000004200 */
[----:B------:R-:W-:-:S06]  /*ef60*/  MOV R6, R187 ;  /* 0x000000bb00067202 */ /* 0x000fcc0000000f00 */
[----:B------:R-:W-:Y:S01]  /*ef70*/  HMMA.16816.F32 R116, R8, R12, R116 ;  /* 0x0000000c0874723c */ /* 0x000fe20000001874 */
[----:B------:R-:W-:-:S07]  /*ef80*/  MOV R133, R164 ;  /* 0x000000a400857202 */ /* 0x000fce0000000f00 */
[----:B------:R-:W-:Y:S01]  /*ef90*/  HMMA.16816.F32 R40, R8, R14, R40 ;  /* 0x0000000e0828723c */ /* 0x000fe20000001828 */
[----:B------:R-:W2:Y:S01]  /*efa0*/  LDSM.16.MT88.4 R12, [R228+0xd000] ;  /* 0x00d00000e40c783b */ /* 0x000ea20000004200 */
[----:B------:R-:W-:Y:S02]  /*efb0*/  MOV R187, R223 ;  /* 0x000000df00bb7202 */ /* 0x000fe40000000f00 */
[----:B------:R-:W-:Y:S02]  /*efc0*/  MOV R132, R136 ;  /* 0x0000008800847202 */ /* 0x000fe40000000f00 */
[----:B------:R-:W-:Y:S02]  /*efd0*/  MOV R164, R252 ;  /* 0x000000fc00a47202 */ /* 0x000fe40000000f00 */
[----:B------:R-:W-:Y:S02]  /*efe0*/  MOV R136, R137 ;  /* 0x0000008900887202 */ /* 0x000fe40000000f00 */
[----:B------:R-:W-:-:S02]  /*eff0*/  MOV R137, R184 ;  /* 0x000000b800897202 */ /* 0x000fc40000000f00 */
[----:B------:R-:W-:Y:S02]  /*f000*/  MOV R184, R185 ;  /* 0x000000b900b87202 */ /* 0x000fe40000000f00 */
[----:B------:R-:W-:Y:S02]  /*f010*/  MOV R185, R187 ;  /* 0x000000bb00b97202 */ /* 0x000fe40000000f00 */
[----:B------:R-:W-:Y:S02]  /*f020*/  MOV R187, R164 ;  /* 0x000000a400bb7202 */ /* 0x000fe40000000f00 */
[----:B------:R-:W-:Y:S01]  /*f030*/  MOV R164, R165 ;  /* 0x000000a500a47202 */ /* 0x000fe20000000f00 */
[----:B------:R3:W-:Y:S01]  /*f040*/  MUFU.EX2 R138, R28 ;  /* 0x0000001c008a7308 */ /* 0x0007e20000000800 */
[----:B------:R-:W-:Y:S01]  /*f050*/  MOV R165, R166 ;  /* 0x000000a600a57202 */ /* 0x000fe20000000f00 */
[----:B------:R-:W-:Y:S01]  /*f060*/  FADD.FTZ R0, R0, R4 ;  /* 0x0000000400007221 */ /* 0x000fe20000010000 */
[----:B------:R-:W-:Y:S01]  /*f070*/  MOV R166, R167 ;  /* 0x000000a700a67202 */ /* 0x000fe20000000f00 */
[----:B------:R-:W-:Y:S01]  /*f080*/  IMAD.MOV.U32 R167, RZ, RZ, R214 ;  /* 0x000000ffffa77224 */ /* 0x000fe200078e00d6 */
[----:B------:R-:W-:Y:S01]  /*f090*/  MOV R7, R186 ;  /* 0x000000ba00077202 */ /* 0x000fe20000000f00 */
[----:B------:R-:W-:-:S02]  /*f0a0*/  FADD.FTZ R4, R217, R39 ;  /* 0x00000027d9047221 */ /* 0x000fc40000010000 */
[----:B------:R4:W-:Y:S01]  /*f0b0*/  MUFU.EX2 R219, R27 ;  /* 0x0000001b00db7308 */ /* 0x0009e20000000800 */
[----:B---3--:R-:W-:-:S07]  /*f0c0*/  MOV R28, R216 ;  /* 0x000000d8001c7202 */ /* 0x008fce0000000f00 */
[----:B------:R-:W-:Y:S01]  /*f0d0*/  MUFU.EX2 R252, R36 ;  /* 0x0000002400fc7308 */ /* 0x000fe20000000800 */
[----:B----4-:R-:W-:-:S07]  /*f0e0*/  MOV R27, R218 ;  /* 0x000000da001b7202 */ /* 0x010fce0000000f00 */
[----:B------:R-:W3:Y:S08]  /*f0f0*/  MUFU.EX2 R186, R35 ;  /* 0x0000002300ba7308 */ /* 0x000ef00000000800 */
[----:B------:R-:W-:Y:S08]  /*f100*/  MUFU.EX2 R152, R34 ;  /* 0x0000002200987308 */ /* 0x000ff00000000800 */
[----:B------:R-:W-:Y:S08]  /*f110*/  MUFU.EX2 R139, R33 ;  /* 0x00000021008b7308 */ /* 0x000ff00000000800 */
[----:B------:R-:W-:Y:S08]  /*f120*/  MUFU.EX2 R221, R31 ;  /* 0x0000001f00dd7308 */ /* 0x000ff00000000800 */
[----:B------:R-:W4:Y:S08]  /*f130*/  MUFU.EX2 R223, R30 ;  /* 0x0000001e00df7308 */ /* 0x000f300000000800 */
[----:B------:R-:W1:Y:S08]  /*f140*/  MUFU.EX2 R153, R29 ;  /* 0x0000001d00997308 */ /* 0x000e700000000800 */
[----:B------:R-:W1:Y:S08]  /*f150*/  MUFU.EX2 R220, R26 ;  /* 0x0000001a00dc7308 */ /* 0x000e700000000800 */
[----:B------:R-:W-:Y:S08]  /*f160*/  MUFU.EX2 R222, R25 ;  /* 0x0000001900de7308 */ /* 0x000ff00000000800 */
[----:B------:R-:W-:Y:S08]  /*f170*/  MUFU.EX2 R135, R24 ;  /* 0x0000001800877308 */ /* 0x000ff00000000800 */
[----:B------:R1:W-:Y:S08]  /*f180*/  MUFU.EX2 R214, R3 ;  /* 0x0000000300d67308 */ /* 0x0003f00000000800 */
[----:B------:R-:W1:Y:S08]  /*f190*/  MUFU.EX2 R217, R32 ;  /* 0x0000002000d97308 */ /* 0x000e700000000800 */
[----:B------:R-:W-:Y:S08]  /*f1a0*/  MUFU.EX2 R216, R37 ;  /* 0x0000002500d87308 */ /* 0x000ff00000000800 */
[----:B------:R-:W2:Y:S01]  /*f1b0*/  MUFU.EX2 R218, R38 ;  /* 0x0000002600da7308 */ /* 0x000ea20000000800 */
[----:B-1----:R-:W-:Y:S01]  /*f1c0*/  FADD.FTZ R3, R5, R173 ;  /* 0x000000ad05037221 */ /* 0x002fe20000010000 */
[----:B------:R-:W-:Y:S01]  /*f1d0*/  MOV R30, R6 ;  /* 0x00000006001e7202 */ /* 0x000fe20000000f00 */
[----:B------:R-:W-:Y:S01]  /*f1e0*/  FADD.FTZ R132, R132, R4 ;  /* 0x0000000484847221 */ /* 0x000fe20000010000 */
[----:B------:R-:W-:-:S02]  /*f1f0*/  MOV R29, R7 ;  /* 0x00000007001d7202 */ /* 0x000fc40000000f00 */
[----:B---3--:R-:W-:Y:S02]  /*f200*/  F2FP.PACK_AB R8, R186, R252 ;  /* 0x000000fcba08723e */ /* 0x008fe400000000ff */
[----:B----4-:R-:W-:Y:S02]  /*f210*/  F2FP.PACK_AB R9, R223, R221 ;  /* 0x000000dddf09723e */ /* 0x010fe400000000ff */
[----:B------:R-:W-:Y:S02]  /*f220*/  F2FP.PACK_AB R10, R139, R152 ;  /* 0x000000988b0a723e */ /* 0x000fe400000000ff */
[----:B------:R-:W-:Y:S02]  /*f230*/  F2FP.PACK_AB R11, R138, R153 ;  /* 0x000000998a0b723e */ /* 0x000fe400000000ff */
[----:B------:R-:W-:Y:S02]  /*f240*/  F2FP.PACK_AB R4, R220, R219 ;  /* 0x000000dbdc04723e */ /* 0x000fe400000000ff */
[----:B------:R-:W-:-:S02]  /*f250*/  F2FP.PACK_AB R5, R217, R214 ;  /* 0x000000d6d905723e */ /* 0x000fc400000000ff */
[----:B------:R-:W-:Y:S02]  /*f260*/  F2FP.PACK_AB R6, R135, R222 ;  /* 0x000000de8706723e */ /* 0x000fe400000000ff */
[----:B--2---:R-:W-:Y:S01]  /*f270*/  F2FP.PACK_AB R7, R218, R216 ;  /* 0x000000d8da07723e */ /* 0x004fe200000000ff */
[----:B------:R-:W-:Y:S01]  /*f280*/  FADD.FTZ R134, R134, R2 ;  /* 0x0000000286867221 */ /* 0x000fe20000010000 */
[----:B------:R-:W-:Y:S01]  /*f290*/  MOV R31, R184 ;  /* 0x000000b8001f7202 */ /* 0x000fe20000000f00 */
[----:B------:R-:W-:Y:S01]  /*f2a0*/  FADD.FTZ R133, R133, R0 ;  /* 0x0000000085857221 */ /* 0x000fe20000010000 */
[----:B------:R-:W-:Y:S01]  /*f2b0*/  MOV R155, R187 ;  /* 0x000000bb009b7202 */ /* 0x000fe20000000f00 */
[----:B------:R-:W-:Y:S01]  /*f2c0*/  FADD.FTZ R2, R136, R3 ;  /* 0x0000000388027221 */ /* 0x000fe20000010000 */
[----:B------:R-:W-:Y:S01]  /*f2d0*/  HMMA.16816.F32 R148, R8, R20, R148 ;  /* 0x000000140894723c */ /* 0x000fe20000001894 */
[----:B------:R-:W-:Y:S01]  /*f2e0*/  MOV R136, R185 ;  /* 0x000000b900887202 */ /* 0x000fe20000000f00 */
[----:B------:R-:W-:Y:S01]  /*f2f0*/  IMAD.MOV.U32 R185, RZ, RZ, R166 ;  /* 0x000000ffffb97224 */ /* 0x000fe200078e00a6 */
[----:B------:R-:W-:-:S02]  /*f300*/  MOV R187, R182 ;  /* 0x000000b600bb7202 */ /* 0x000fc40000000f00 */
[----:B------:R-:W-:Y:S02]  /*f310*/  MOV R0, R183 ;  /* 0x000000b700007202 */ /* 0x000fe40000000f00 */
[----:B------:R-:W-:Y:S01]  /*f320*/  MOV R36, R181 ;  /* 0x000000b500247202 */ /* 0x000fe20000000f00 */
[----:B------:R-:W-:Y:S01]  /*f330*/  HMMA.16816.F32 R144, R4, R20, R144 ;  /* 0x000000140490723c */ /* 0x000fe20000001890 */
[----:B------:R-:W-:Y:S02]  /*f340*/  MOV R3, R180 ;  /* 0x000000b400037202 */ /* 0x000fe40000000f00 */
[----:B------:R-:W-:Y:S02]  /*f350*/  MOV R154, R164 ;  /* 0x000000a4009a7202 */ /* 0x000fe40000000f00 */
[----:B------:R-:W-:-:S03]  /*f360*/  MOV R184, R165 ;  /* 0x000000a500b87202 */ /* 0x000fc60000000f00 */
[----:B------:R-:W-:Y:S01]  /*f370*/  HMMA.16816.F32 R156, R4, R22, R156 ;  /* 0x00000016049c723c */ /* 0x000fe2000000189c */
[----:B------:R-:W-:-:S07]  /*f380*/  MOV R173, R167 ;  /* 0x000000a700ad7202 */ /* 0x000fce0000000f00 */
[C---:B------:R-:W-:Y:S01]  /*f390*/  HMMA.16816.F32 R32, R8.reuse, R22, R56 ;  /* 0x000000160820723c */ /* 0x040fe20000001838 */
[----:B------:R-:W1:Y:S07]  /*f3a0*/  LDSM.16.MT88.4 R20, [R225+0xf000] ;  /* 0x00f00000e114783b */ /* 0x000e6e0000004200 */
[C---:B------:R-:W-:Y:S08]  /*f3b0*/  HMMA.16816.F32 R56, R8.reuse, R18, R52 ;  /* 0x000000120838723c */ /* 0x040ff00000001834 */
[C---:B------:R-:W-:Y:S07]  /*f3c0*/  HMMA.16816.F32 R180, R8.reuse, R12, R48 ;  /* 0x0000000c08b4723c */ /* 0x040fee0000001830 */
[----:B------:R-:W-:Y:S01]  /*f3d0*/  MOV R48, R27 ;  /* 0x0000001b00307202 */ /* 0x000fe20000000f00 */
[----:B------:R-:W-:Y:S01]  /*f3e0*/  HMMA.16816.F32 R52, R8, R14, R68 ;  /* 0x0000000e0834723c */ /* 0x000fe20000001844 */
[----:B------:R-:W-:Y:S01]  /*f3f0*/  MOV R49, R28 ;  /* 0x0000001c00317202 */ /* 0x000fe20000000f00 */
[----:B------:R-:W2:Y:S01]  /*f400*/  LDSM.16.MT88.4 R24, [R227+0xd000] ;  /* 0x00d00000e318783b */ /* 0x000ea20000004200 */
[----:B------:R-:W-:-:S02]  /*f410*/  MOV R50, R29 ;  /* 0x0000001d00327202 */ /* 0x000fc40000000f00 */
[----:B------:R-:W-:Y:S02]  /*f420*/  MOV R51, R30 ;  /* 0x0000001e00337202 */ /* 0x000fe40000000f00 */
[----:B------:R-:W-:Y:S01]  /*f430*/  IMAD.MOV.U32 R71, RZ, RZ, R31 ;  /* 0x000000ffff477224 */ /* 0x000fe200078e001f */
[-C--:B------:R-:W-:Y:S01]  /*f440*/  HMMA.16816.F32 R164, R8, R16.reuse, R72 ;  /* 0x0000001008a4723c */ /* 0x080fe20000001848 */
[----:B------:R-:W-:Y:S07]  /*f450*/  LDSM.16.MT88.4 R28, [R227+0xf000] ;  /* 0x00f00000e31c783b */ /* 0x000fee0000004200 */
[C---:B------:R-:W-:Y:S08]  /*f460*/  HMMA.16816.F32 R64, R4.reuse, R16, R64 ;  /* 0x000000100440723c */ /* 0x040ff00000001840 */
[C---:B------:R-:W-:Y:S01]  /*f470*/  HMMA.16816.F32 R60, R4.reuse, R18, R60 ;  /* 0x00000012043c723c */ /* 0x040fe2000000183c */
[----:B------:R-:W3:Y:S07]  /*f480*/  LDSM.16.MT88.4 R16, [R226+0xf000] ;  /* 0x00f00000e210783b */ /* 0x000eee0000004200 */
[C---:B------:R-:W-:Y:S08]  /*f490*/  HMMA.16816.F32 R44, R4.reuse, R12, R44 ;  /* 0x0000000c042c723c */ /* 0x040ff0000000182c */
[C---:B------:R-:W-:Y:S01]  /*f4a0*/  HMMA.16816.F32 R188, R4.reuse, R14, R188 ;  /* 0x0000000e04bc723c */ /* 0x040fe200000018bc */
[----:B------:R-:W4:Y:S07]  /*f4b0*/  LDSM.16.MT88.4 R12, [R228+0xf000] ;  /* 0x00f00000e40c783b */ /* 0x000f2e0000004200 */
[C---:B-1----:R-:W-:Y:S08]  /*f4c0*/  HMMA.16816.F32 R72, R4.reuse, R20, R76 ;  /* 0x000000140448723c */ /* 0x042ff0000000184c */
[C---:B------:R-:W-:Y:S07]  /*f4d0*/  HMMA.16816.F32 R76, R4.reuse, R22, R112 ;  /* 0x00000016044c723c */ /* 0x040fee0000001870 */
[----:B------:R-:W-:Y:S01]  /*f4e0*/  MOV R112, R36 ;  /* 0x0000002400707202 */ /* 0x000fe20000000f00 */
[C---:B--2---:R-:W-:Y:S08]  /*f4f0*/  HMMA.16816.F32 R192, R4.reuse, R24, R192 ;  /* 0x0000001804c0723c */ /* 0x044ff000000018c0 */
        /* <DEDUP_REMOVED lines=8> */
[----:B------:R-:W-:Y:S01]  /*f580*/  HMMA.16816.F32 R196, R8, R24, R196 ;  /* 0x0000001808c4723c */ /* 0x000fe200000018c4 */
[----:B------:R-:W-:Y:S01]  /*f590*/  IMAD.MOV.U32 R127, RZ, RZ, R152 ;  /* 0x000000ffff7f7224 */ /* 0x000fe200078e0098 */
[----:B------:R-:W-:-:S02]  /*f5a0*/  MOV R126, R153 ;  /* 0x00000099007e7202 */ /* 0x000fc40000000f00 */
[----:B------:R-:W-:-:S04]  /*f5b0*/  MOV R0, R154 ;  /* 0x0000009a00007202 */ /* 0x000fc80000000f00 */
[C---:B------:R-:W-:Y:S07]  /*f5c0*/  HMMA.16816.F32 R24, R8.reuse, R26, R200 ;  /* 0x0000001a0818723c */ /* 0x040fee00000018c8 */
[----:B------:R-:W-:Y:S02]  /*f5d0*/  MOV R202, R155 ;  /* 0x0000009b00ca7202 */ /* 0x000fe40000000f00 */
[----:B------:R-:W1:Y:S01]  /*f5e0*/  LDSM.16.MT88.4 R152, [R225+0xd800] ;  /* 0x00d80000e198783b */ /* 0x000e620000004200 */
[----:B------:R-:W-:Y:S01]  /*f5f0*/  MOV R4, R3 ;  /* 0x0000000300047202 */ /* 0x000fe20000000f00 */
[----:B------:R-:W-:Y:S01]  /*f600*/  HMMA.16816.F32 R116, R8, R28, R116 ;  /* 0x0000001c0874723c */ /* 0x000fe20000001874 */
[----:B------:R-:W-:-:S02]  /*f610*/  MOV R7, R71 ;  /* 0x0000004700077202 */ /* 0x000fc40000000f00 */
[----:B------:R-:W-:Y:S01]  /*f620*/  MOV R3, R173 ;  /* 0x000000ad00037202 */ /* 0x000fe20000000f00 */
[----:B------:R-:W-:Y:S01]  /*f630*/  MUFU.EX2 R212, R212 ;  /* 0x000000d400d47308 */ /* 0x000fe20000000800 */
[----:B------:R-:W-:Y:S02]  /*f640*/  MOV R203, R135 ;  /* 0x0000008700cb7202 */ /* 0x000fe40000000f00 */
[----:B------:R-:W-:Y:S01]  /*f650*/  MOV R6, R136 ;  /* 0x0000008800067202 */ /* 0x000fe20000000f00 */
[----:B------:R-:W-:Y:S01]  /*f660*/  HMMA.16816.F32 R68, R8, R20, R140 ;  /* 0x000000140844723c */ /* 0x000fe2000000188c */
[----:B------:R-:W-:Y:S02]  /*f670*/  MOV R173, R137 ;  /* 0x0000008900ad7202 */ /* 0x000fe40000000f00 */
[----:B------:R-:W-:Y:S01]  /*f680*/  MOV R124, R138 ;  /* 0x0000008a007c7202 */ /* 0x000fe20000000f00 */
[----:B------:R-:W-:Y:S01]  /*f690*/  MUFU.EX2 R140, R170 ;  /* 0x000000aa008c7308 */ /* 0x000fe20000000800 */
[----:B------:R-:W-:-:S07]  /*f6a0*/  MOV R125, R139 ;  /* 0x0000008b007d7202 */ /* 0x000fce0000000f00 */
[----:B------:R-:W-:Y:S08]  /*f6b0*/  MUFU.EX2 R138, R172 ;  /* 0x000000ac008a7308 */ /* 0x000ff00000000800 */
[----:B------:R-:W-:Y:S08]  /*f6c0*/  MUFU.EX2 R141, R169 ;  /* 0x000000a9008d7308 */ /* 0x000ff00000000800 */
[----:B------:R-:W-:Y:S08]  /*f6d0*/  MUFU.EX2 R139, R171 ;  /* 0x000000ab008b7308 */ /* 0x000ff00000000800 */
[----:B------:R2:W-:Y:S08]  /*f6e0*/  MUFU.EX2 R135, R168 ;  /* 0x000000a800877308 */ /* 0x0005f00000000800 */
[----:B------:R-:W-:Y:S08]  /*f6f0*/  MUFU.EX2 R136, R163 ;  /* 0x000000a300887308 */ /* 0x000ff00000000800 */
[----:B------:R-:W-:Y:S08]  /*f700*/  MUFU.EX2 R137, R161 ;  /* 0x000000a100897308 */ /* 0x000ff00000000800 */
[----:B------:R-:W-:Y:S08]  /*f710*/  MUFU.EX2 R213, R213 ;  /* 0x000000d500d57308 */ /* 0x000ff00000000800 */
[----:B------:R-:W-:Y:S08]  /*f720*/  MUFU.EX2 R210, R210 ;  /* 0x000000d200d27308 */ /* 0x000ff00000000800 */
[----:B------:R-:W-:Y:S08]  /*f730*/  MUFU.EX2 R28, R162 ;  /* 0x000000a2001c7308 */ /* 0x000ff00000000800 */
[----:B------:R-:W3:Y:S08]  /*f740*/  MUFU.EX2 R29, R160 ;  /* 0x000000a0001d7308 */ /* 0x000ef00000000800 */
[----:B------:R-:W-:Y:S08]  /*f750*/  MUFU.EX2 R215, R215 ;  /* 0x000000d700d77308 */ /* 0x000ff00000000800 */
[----:B------:R-:W-:Y:S08]  /*f760*/  MUFU.EX2 R211, R211 ;  /* 0x000000d300d37308 */ /* 0x000ff00000000800 */
[----:B------:R-:W-:Y:S08]  /*f770*/  MUFU.EX2 R209, R209 ;  /* 0x000000d100d17308 */ /* 0x000ff00000000800 */
[----:B------:R-:W4:Y:S01]  /*f780*/  MUFU.EX2 R208, R208 ;  /* 0x000000d000d07308 */ /* 0x000f220000000800 */
[----:B------:R-:W-:-:S02]  /*f790*/  MOV R113, R48 ;  /* 0x0000003000717202 */ /* 0x000fc40000000f00 */
[----:B------:R-:W-:Y:S02]  /*f7a0*/  MOV R114, R49 ;  /* 0x0000003100727202 */ /* 0x000fe40000000f00 */
[----:B------:R-:W-:Y:S02]  /*f7b0*/  MOV R115, R50 ;  /* 0x0000003200737202 */ /* 0x000fe40000000f00 */
[----:B------:R-:W-:Y:S01]  /*f7c0*/  MOV R201, R51 ;  /* 0x0000003300c97202 */ /* 0x000fe20000000f00 */
[C---:B------:R-:W-:Y:S01]  /*f7d0*/  HMMA.16816.F32 R40, R8.reuse, R30, R40 ;  /* 0x0000001e0828723c */ /* 0x040fe20000001828 */
[----:B------:R-:W-:Y:S01]  /*f7e0*/  FADD.FTZ R0, R0, R134 ;  /* 0x0000008600007221 */ /* 0x000fe20000010000 */
[----:B------:R-:W-:Y:S01]  /*f7f0*/  MOV R134, R126 ;  /* 0x0000007e00867202 */ /* 0x000fe20000000f00 */
[----:B------:R-:W-:Y:S01]  /*f800*/  FADD.FTZ R3, R3, R133 ;  /* 0x0000008503037221 */ /* 0x000fe20000010000 */
[----:B------:R-:W-:Y:S01]  /*f810*/  MOV R133, R127 ;  /* 0x0000007f00857202 */ /* 0x000fe20000000f00 */
[----:B------:R-:W-:Y:S01]  /*f820*/  FADD.FTZ R2, R4, R2 ;  /* 0x0000000204027221 */ /* 0x000fe20000010000 */
[----:B--2---:R-:W-:Y:S02]  /*f830*/  LDSM.16.MT88.4 R168, [R226+0xd800] ;  /* 0x00d80000e2a8783b */ /* 0x004fe40000004200 */
[----:B------:R-:W-:Y:S01]  /*f840*/  HMMA.16816.F32 R48, R8, R22, R128 ;  /* 0x000000160830723c */ /* 0x000fe20000001880 */
[----:B---3--:R-:W-:-:S02]  /*f850*/  F2FP.PACK_AB R126, R29, R28 ;  /* 0x0000001c1d7e723e */ /* 0x008fc400000000ff */
[----:B----4-:R-:W-:-:S05]  /*f860*/  F2FP.PACK_AB R127, R208, R209 ;  /* 0x000000d1d07f723e */ /* 0x010fca00000000ff */
[----:B------:R-:W-:Y:S01]  /*f870*/  HMMA.16816.F32 R20, R8, R16, R100 ;  /* 0x000000100814723c */ /* 0x000fe20000001864 */
[----:B------:R-:W-:Y:S02]  /*f880*/  F2FP.PACK_AB R128, R140, R138 ;  /* 0x0000008a8c80723e */ /* 0x000fe400000000ff */
[----:B------:R-:W-:Y:S02]  /*f890*/  F2FP.PACK_AB R129, R135, R212 ;  /* 0x000000d48781723e */ /* 0x000fe400000000ff */
[----:B------:R-:W-:-:S03]  /*f8a0*/  F2FP.PACK_AB R130, R139, R141 ;  /* 0x0000008d8b82723e */ /* 0x000fc600000000ff */
[----:B------:R-:W-:Y:S01]  /*f8b0*/  HMMA.16816.F32 R100, R8, R12, R84 ;  /* 0x0000000c0864723c */ /* 0x000fe20000001854 */
[----:B------:R-:W-:Y:S01]  /*f8c0*/  F2FP.PACK_AB R131, R137, R136 ;  /* 0x000000888983723e */ /* 0x000fe200000000ff */
[----:B------:R-:W-:-:S06]  /*f8d0*/  FADD.FTZ R5, R5, R132 ;  /* 0x0000008405057221 */ /* 0x000fcc0000010000 */
[----:B------:R-:W-:Y:S01]  /*f8e0*/  HMMA.16816.F32 R16, R8, R18, R96 ;  /* 0x000000120810723c */ /* 0x000fe20000001860 */
[----:B------:R-:W-:-:S07]  /*f8f0*/  FADD.FTZ R0, R178, R0 ;  /* 0x00000000b2007221 */ /* 0x000fce0000010000 */
[----:B------:R-:W-:Y:S01]  /*f900*/  HMMA.16816.F32 R12, R8, R14, R80 ;  /* 0x0000000e080c723c */ /* 0x000fe20000001850 */
[----:B------:R-:W-:Y:S02]  /*f910*/  FADD.FTZ R4, R176, R3 ;  /* 0x00000003b0047221 */ /* 0x000fe40000010000 */
[----:B------:R-:W-:-:S05]  /*f920*/  IMAD.MOV.U32 R172, RZ, RZ, R6 ;  /* 0x000000ffffac7224 */ /* 0x000fca00078e0006 */
[-C--:B-1----:R-:W-:Y:S01]  /*f930*/  HMMA.16816.F32 R148, R128, R152.reuse, R148 ;  /* 0x000000988094723c */ /* 0x082fe20000001894 */
[----:B------:R-:W-:Y:S01]  /*f940*/  MOV R11, R124 ;  /* 0x0000007c000b7202 */ /* 0x000fe20000000f00 */
[----:B------:R-:W-:Y:S01]  /*f950*/  FADD.FTZ R8, R179, R0 ;  /* 0x00000000b3087221 */ /* 0x000fe20000010000 */
[----:B------:R-:W-:Y:S01]  /*f960*/  MOV R10, R125 ;  /* 0x0000007d000a7202 */ /* 0x000fe20000000f00 */
[----:B------:R-:W-:Y:S01]  /*f970*/  FADD.FTZ R2, R201, R2 ;  /* 0x00000002c9027221 */ /* 0x000fe20000010000 */
[----:B------:R-:W-:Y:S01]  /*f980*/  F2FP.PACK_AB R124, R210, R213 ;  /* 0x000000d5d27c723e */ /* 0x000fe200000000ff */
[----:B------:R-:W-:Y:S01]  /*f990*/  LDSM.16.MT88.4 R80, [R225+0xf800] ;  /* 0x00f80000e150783b */ /* 0x000fe20000004200 */
[----:B------:R-:W-:Y:S01]  /*f9a0*/  F2FP.PACK_AB R125, R211, R215 ;  /* 0x000000d7d37d723e */ /* 0x000fe200000000ff */
[----:B------:R-:W-:Y:S02]  /*f9b0*/  FADD.FTZ R3, R174, R5 ;  /* 0x00000005ae037221 */ /* 0x000fe40000010000 */
[----:B------:R-:W-:Y:S01]  /*f9c0*/  FADD.FTZ R0, R177, R4 ;  /* 0x00000004b1007221 */ /* 0x000fe20000010000 */
[----:B------:R-:W-:Y:S01]  /*f9d0*/  MOV R132, R186 ;  /* 0x000000ba00847202 */ /* 0x000fe20000000f00 */
[----:B------:R-:W-:Y:S02]  /*f9e0*/  LDSM.16.MT88.4 R96, [R226+0xf800] ;  /* 0x00f80000e260783b */ /* 0x000fe40000004200 */
[C---:B------:R-:W-:Y:S08]  /*f9f0*/  HMMA.16816.F32 R144, R124.reuse, R152, R144 ;  /* 0x000000987c90723c */ /* 0x040ff00000001890 */
[-C--:B------:R-:W-:Y:S08]  /*fa00*/  HMMA.16816.F32 R156, R124, R154.reuse, R156 ;  /* 0x0000009a7c9c723c */ /* 0x080ff0000000189c */
[----:B------:R-:W-:Y:S07]  /*fa10*/  HMMA.16816.F32 R152, R128, R154, R32 ;  /* 0x0000009a8098723c */ /* 0x000fee0000001820 */
[----:B------:R-:W-:-:S02]  /*fa20*/  MOV R35, R7 ;  /* 0x0000000700237202 */ /* 0x000fc40000000f00 */
[----:B------:R-:W1:Y:S01]  /*fa30*/  LDSM.16.MT88.4 R4, [R227+0xf800] ;  /* 0x00f80000e304783b */ /* 0x000e620000004200 */
[----:B------:R-:W-:Y:S01]  /*fa40*/  MOV R32, R114 ;  /* 0x0000007200207202 */ /* 0x000fe20000000f00 */
[----:B------:R-:W-:Y:S01]  /*fa50*/  FADD.FTZ R9, R202, R2 ;  /* 0x00000002ca097221 */ /* 0x000fe20000010000 */
[-C--:B-1----:R-:W-:Y:S08]  /*fa60*/  HMMA.16816.F32 R120, R124, R4.reuse, R120 ;  /* 0x000000047c78723c */ /* 0x082ff00000001878 */
[----:B------:R-:W-:Y:S07]  /*fa70*/  HMMA.16816.F32 R116, R128, R4, R116 ;  /* 0x000000048074723c */ /* 0x000fee0000001874 */
[----:B------:R-:W-:-:S04]  /*fa80*/  FADD.FTZ R5, R32, R9 ;  /* 0x0000000920057221 */ /* 0x000fc80000010000 */
[----:B------:R-:W-:Y:S02]  /*fa90*/  FADD.FTZ R5, R252, R5 ;  /* 0x00000005fc057221 */ /* 0x000fe40000010000 */
[----:B------:R-:W2:Y:S01]  /*faa0*/  LDL R252, [R1+0x38] ;  /* 0x0000380001fc7983 */ /* 0x000ea20000100800 */
[----:B------:R-:W-:Y:S01]  /*fab0*/  MOV R2, R115 ;  /* 0x0000007300027202 */ /* 0x000fe20000000f00 */
[----:B------:R-:W-:Y:S01]  /*fac0*/  HMMA.16816.F32 R160, R124, R168, R64 ;  /* 0x000000a87ca0723c */ /* 0x000fe20000001840 */
[----:B------:R-:W-:Y:S01]  /*fad0*/  FADD.FTZ R3, R175, R3 ;  /* 0x00000003af037221 */ /* 0x000fe20000010000 */
[----:B------:R-:W-:-:S05]  /*fae0*/  MOV R33, R113 ;  /* 0x0000007100217202 */ /* 0x000fca0000000f00 */
[----:B------:R-:W-:Y:S02]  /*faf0*/  MOV R66, R172 ;  /* 0x000000ac00427202 */ /* 0x000fe40000000f00 */
[----:B------:R-:W-:Y:S01]  /*fb00*/  MOV R67, R173 ;  /* 0x000000ad00437202 */ /* 0x000fe20000000f00 */
[----:B------:R-:W-:Y:S02]  /*fb10*/  FADD.FTZ R2, R2, R8 ;  /* 0x0000000802027221 */ /* 0x000fe40000010000 */
[----:B------:R-:W-:Y:S02]  /*fb20*/  IMAD.MOV.U32 R34, RZ, RZ, R112 ;  /* 0x000000ffff227224 */ /* 0x000fe400078e0070 */
[----:B------:R-:W-:Y:S01]  /*fb30*/  FADD.FTZ R0, R66, R0 ;  /* 0x0000000042007221 */ /* 0x000fe20000010000 */
[----:B------:R-:W-:Y:S01]  /*fb40*/  MOV R30, R203 ;  /* 0x000000cb001e7202 */ /* 0x000fe20000000f00 */
[----:B------:R-:W-:Y:S01]  /*fb50*/  FADD.FTZ R3, R67, R3 ;  /* 0x0000000343037221 */ /* 0x000fe20000010000 */
[----:B------:R-:W-:Y:S01]  /*fb60*/  MOV R143, R184 ;  /* 0x000000b8008f7202 */ /* 0x000fe20000000f00 */
        /* <DEDUP_REMOVED lines=10> */
[----:B------:R-:W-:Y:S01]  /*fc10*/  FADD.FTZ R4, R132, R5 ;  /* 0x0000000584047221 */ /* 0x000fe20000010000 */
[----:B------:R-:W4:Y:S01]  /*fc20*/  LDSM.16.MT88.4 R112, [R228+0xf800] ;  /* 0x00f80000e470783b */ /* 0x000f220000004200 */
        /* <DEDUP_REMOVED lines=61> */
[----:B------:R-:W2:Y:S04]  /*10000*/  LDL.64 R30, [R1+0x98] ;  /* 0x00009800011e7983 */ /* 0x000ea80000100a00 */
        /* <DEDUP_REMOVED lines=11> */
[----:B------:R-:W-:Y:S02]  /*100c0*/  MOV R4, UR24 ;  /* 0x0000001800047c02 */ /* 0x000fe40008000f00 */
[----:B------:R-:W-:-:S03]  /*100d0*/  MOV R5, UR25 ;  /* 0x0000001900057c02 */ /* 0x000fc60008000f00 */
[----:B------:R-:W-:Y:S01]  /*100e0*/  IMAD.U32 R0, RZ, RZ, UR5 ;  /* 0x00000005ff007e24 */ /* 0x000fe2000f8e00ff */
        /* <DEDUP_REMOVED lines=65> */
[----:B---3--:R-:W-:Y:S04]  /*10500*/  LDSM.16.M88.4 R16, [R231] ;  /* 0x00000000e710783b */ /* 0x008fe80000000200 */
[----:B-----5:R-:W3:Y:S04]  /*10510*/  LDSM.16.M88.4 R40, [R224+0x9000] ;  /* 0x00900000e028783b */ /* 0x020ee80000000200 */
[----:B--2---:R-:W-:Y:S04]  /*10520*/  LDSM.16.M88.4 R12, [R231+0x2000] ;  /* 0x00200000e70c783b */ /* 0x004fe80000000200 */
[----:B------:R-:W2:Y:S04]  /*10530*/  LDSM.16.M88.4 R36, [R224+0x9800] ;  /* 0x00980000e024783b */ /* 0x000ea80000000200 */
[----:B------:R-:W2:Y:S04]  /*10540*/  LDSM.16.M88.4 R44, [R224+0x8800] ;  /* 0x00880000e02c783b */ /* 0x000ea80000000200 */
[----:B-1----:R-:W-:Y:S04]  /*10550*/  LDSM.16.M88.4 R8, [R232] ;  /* 0x00000000e808783b */ /* 0x002fe80000000200 */
[----:B------:R-:W1:Y:S04]  /*10560*/  LDSM.16.M88.4 R24, [R241] ;  /* 0x00000000f118783b */ /* 0x000e680000000200 */
[----:B------:R-:W1:Y:S04]  /*10570*/  LDSM.16.M88.4 R48, [R224+0x8000] ;  /* 0x00800000e030783b */ /* 0x000e680000000200 */
[----:B----4-:R-:W-:Y:S04]  /*10580*/  LDSM.16.M88.4 R4, [R232+0x2000] ;  /* 0x00200000e804783b */ /* 0x010fe80000000200 */
[----:B------:R-:W4:Y:S04]  /*10590*/  LDSM.16.M88.4 R20, [R240] ;  /* 0x00000000f014783b */ /* 0x000f280000000200 */
[----:B------:R-:W1:Y:S01]  /*105a0*/  LDSM.16.M88.4 R28, [R242] ;  /* 0x00000000f21c783b */ /* 0x000e620000000200 */
[C---:B---3--:R-:W-:Y:S03]  /*105b0*/  HMMA.16816.F32 R64, R16.reuse, R40, RZ ;  /* 0x000000281040723c */ /* 0x048fe600000018ff */
[----:B------:R-:W3:Y:S04]  /*105c0*/  LDSM.16.M88.4 R32, [R235] ;  /* 0x00000000eb20783b */ /* 0x000ee80000000200 */
[----:B------:R-:W0:Y:S01]  /*105d0*/  LDGDEPBAR ;  /* 0x00000000000079af */ /* 0x000e220000000000 */
[-C--:B--2---:R-:W-:Y:S08]  /*105e0*/  HMMA.16816.F32 R56, R16, R36.reuse, RZ ;  /* 0x000000241038723c */ /* 0x084ff000000018ff */
[----:B------:R-:W-:Y:S08]  /*105f0*/  HMMA.16816.F32 R52, R12, R36, RZ ;  /* 0x000000240c34723c */ /* 0x000ff000000018ff */
[-C--:B------:R-:W-:Y:S08]  /*10600*/  HMMA.16816.F32 R136, R16, R44.reuse, RZ ;  /* 0x0000002c1088723c */ /* 0x080ff000000018ff */
[----:B------:R-:W-:Y:S08]  /*10610*/  HMMA.16816.F32 R132, R12, R44, RZ ;  /* 0x0000002c0c84723c */ /* 0x000ff000000018ff */
[----:B-1----:R-:W-:Y:S08]  /*10620*/  HMMA.16816.F32 R216, R8, R24, R64 ;  /* 0x0000001808d8723c */ /* 0x002ff00000001840 */
[-C--:B------:R-:W-:Y:S08]  /*10630*/  HMMA.16816.F32 R208, R16, R48.reuse, RZ ;  /* 0x0000003010d0723c */ /* 0x080ff000000018ff */
[C---:B------:R-:W-:Y:S08]  /*10640*/  HMMA.16816.F32 R140, R12.reuse, R48, RZ ;  /* 0x000000300c8c723c */ /* 0x040ff000000018ff */
[----:B------:R-:W-:Y:S01]  /*10650*/  HMMA.16816.F32 R60, R12, R40, RZ ;  /* 0x000000280c3c723c */ /* 0x000fe200000018ff */
[----:B------:R-:W-:Y:S01]  /*10660*/  MOV R3, R217 ;  /* 0x000000d900037202 */ /* 0x000fe20000000f00 */
[----:B------:R-:W-:Y:S01]  /*10670*/  IMAD.MOV.U32 R2, RZ, RZ, R218 ;  /* 0x000000ffff027224 */ /* 0x000fe200078e00da */
[----:B------:R-:W-:-:S05]  /*10680*/  MOV R0, R219 ;  /* 0x000000db00007202 */ /* 0x000fca0000000f00 */
[-C--:B----4-:R-:W-:Y:S08]  /*10690*/  HMMA.16816.F32 R56, R8, R20.reuse, R56 ;  /* 0x000000140838723c */ /* 0x090ff00000001838 */
[----:B------:R-:W-:Y:S08]  /*106a0*/  HMMA.16816.F32 R52, R4, R20, R52 ;  /* 0x000000140434723c */ /* 0x000ff00000001834 */
[-C--:B------:R-:W-:Y:S08]  /*106b0*/  HMMA.16816.F32 R212, R8, R28.reuse, R136 ;  /* 0x0000001c08d4723c */ /* 0x080ff00000001888 */
[----:B------:R-:W-:Y:S07]  /*106c0*/  HMMA.16816.F32 R132, R4, R28, R132 ;  /* 0x0000001c0484723c */ /* 0x000fee0000001884 */
[----:B------:R-:W-:Y:S01]  /*106d0*/  MOV R28, R216 ;  /* 0x000000d8001c7202 */ /* 0x000fe20000000f00 */
[----:B---3--:R-:W-:Y:S01]  /*106e0*/  HMMA.16816.F32 R208, R8, R32, R208 ;  /* 0x0000002008d0723c */ /* 0x008fe200000018d0 */
[----:B------:R-:W-:Y:S01]  /*106f0*/  IMAD.MOV.U32 R29, RZ, RZ, R57 ;  /* 0x000000ffff1d7224 */ /* 0x000fe200078e0039 */
[----:B------:R-:W-:Y:S01]  /*10700*/  MOV R21, R54 ;  /* 0x0000003600157202 */ /* 0x000fe20000000f00 */
[----:B------:R-:W-:-:S02]  /*10710*/  IMAD.MOV.U32 R36, RZ, RZ, R52 ;  /* 0x000000ffff247224 */ /* 0x000fc400078e0034 */
[----:B------:R-:W-:-:S03]  /*10720*/  IMAD.MOV.U32 R20, RZ, RZ, R55 ;  /* 0x000000ffff147224 */ /* 0x000fc600078e0037 */
[C---:B------:R-:W-:Y:S07]  /*10730*/  HMMA.16816.F32 R140, R4.reuse, R32, R140 ;  /* 0x00000020048c723c */ /* 0x040fee000000188c */
[----:B------:R-:W-:Y:S01]  /*10740*/  MOV R32, R56 ;  /* 0x0000003800207202 */ /* 0x000fe20000000f00 */
[----:B------:R-:W-:Y:S01]  /*10750*/  HMMA.16816.F32 R216, R4, R24, R60 ;  /* 0x0000001804d8723c */ /* 0x000fe2000000183c */
[----:B------:R-:W-:-:S06]  /*10760*/  MOV R33, R53 ;  /* 0x0000003500217202 */ /* 0x000fcc0000000f00 */
[----:B------:R-:W-:Y:S01]  /*10770*/  MOV R25, R58 ;  /* 0x0000003a00197202 */ /* 0x000fe20000000f00 */
[----:B------:R-:W-:Y:S01]  /*10780*/  HMMA.16816.F32 R60, R12, R50, RZ ;  /* 0x000000320c3c723c */ /* 0x000fe200000018ff */
[----:B------:R-:W-:-:S07]  /*10790*/  MOV R24, R59 ;  /* 0x0000003b00187202 */ /* 0x000fce0000000f00 */
[C---:B------:R-:W-:Y:S08]  /*107a0*/  HMMA.16816.F32 R56, R12.reuse, R46, RZ ;  /* 0x0000002e0c38723c */ /* 0x040ff000000018ff */
[C---:B------:R-:W-:Y:S08]  /*107b0*/  HMMA.16816.F32 R52, R12.reuse, R42, RZ ;  /* 0x0000002a0c34723c */ /* 0x040ff000000018ff */
[----:B------:R-:W-:Y:S08]  /*107c0*/  HMMA.16816.F32 R12, R12, R38, RZ ;  /* 0x000000260c0c723c */ /* 0x000ff000000018ff */
[C---:B------:R-:W-:Y:S08]  /*107d0*/  HMMA.16816.F32 R48, R16.reuse, R50, RZ ;  /* 0x000000321030723c */ /* 0x040ff000000018ff */
[C---:B------:R-:W-:Y:S08]  /*107e0*/  HMMA.16816.F32 R44, R16.reuse, R46, RZ ;  /* 0x0000002e102c723c */ /* 0x040ff000000018ff */
[C---:B------:R-:W-:Y:S08]  /*107f0*/  HMMA.16816.F32 R40, R16.reuse, R42, RZ ;  /* 0x0000002a1028723c */ /* 0x040ff000000018ff */
        /* <DEDUP_REMOVED lines=14> */
[----:B------:R-:W-:Y:S01]  /*108e0*/  IMAD.MOV.U32 R142, RZ, RZ, R21 ;  /* 0x000000ffff8e7224 */ /* 0x000fe200078e0015 */
[----:B------:R-:W-:Y:S01]  /*108f0*/  MOV R143, R20 ;  /* 0x00000014008f7202 */ /* 0x000fe20000000f00 */
[----:B------:R-:W-:Y:S01]  /*10900*/  HMMA.16816.F32 R36, R4, R14, R60 ;  /* 0x0000000e0424723c */ /* 0x000fe2000000183c */
[----:B------:R-:W-:-:S06]  /*10910*/  MOV R141, R33 ;  /* 0x00000021008d7202 */ /* 0x000fcc0000000f00 */
[----:B------:R-:W-:Y:S01]  /*10920*/  MOV R60, R28 ;  /* 0x0000001c003c7202 */ /* 0x000fe20000000f00 */
[----:B------:R-:W-:Y:S01]  /*10930*/  IMAD.MOV.U32 R61, RZ, RZ, R3 ;  /* 0x000000ffff3d7224 */ /* 0x000fe200078e0003 */
[----:B------:R-:W-:Y:S02]  /*10940*/  MOV R62, R2 ;  /* 0x00000002003e7202 */ /* 0x000fe40000000f00 */
[----:B------:R-:W-:Y:S01]  /*10950*/  MOV R63, R0 ;  /* 0x00000000003f7202 */ /* 0x000fe20000000f00 */
[C---:B--2---:R-:W-:Y:S07]  /*10960*/  HMMA.16816.F32 R44, R8.reuse, R12, R208 ;  /* 0x0000000c082c723c */ /* 0x044fee00000018d0 */
[----:B------:R-:W-:Y:S01]  /*10970*/  MOV R208, R32 ;  /* 0x0000002000d07202 */ /* 0x000fe20000000f00 */
[----:B------:R-:W-:Y:S01]  /*10980*/  HMMA.16816.F32 R20, R8, R14, R48 ;  /* 0x0000000e0814723c */ /* 0x000fe20000001830 */
[----:B------:R-:W1:Y:S01]  /*10990*/  LDSM.16.M88.4 R12, [R230+0x8800] ;  /* 0x00880000e60c783b */ /* 0x000e620000000200 */
[----:B------:R-:W-:Y:S01]  /*109a0*/  IMAD.MOV.U32 R209, RZ, RZ, R29 ;  /* 0x000000ffffd17224 */ /* 0x000fe200078e001d */
[----:B------:R-:W-:-:S02]  /*109b0*/  MOV R210, R25 ;  /* 0x0000001900d27202 */ /* 0x000fc40000000f00 */
[----:B------:R-:W-:-:S03]  /*109c0*/  MOV R211, R24 ;  /* 0x0000001800d37202 */ /* 0x000fc60000000f00 */
        /* <DEDUP_REMOVED lines=12> */
[-C--:B------:R-:W-:Y:S01]  /*10a90*/  HMMA.16816.F32 R220, R4, R14.reuse, R220 ;  /* 0x0000000e04dc723c */ /* 0x080fe200000018dc */
[----:B------:R-:W-:Y:S07]  /*10aa0*/  LDSM.16.M88.4 R4, [R233+0x2000] ;  /* 0x00200000e904783b */ /* 0x000fee0000000200 */
[----:B------:R-:W-:Y:S01]  /*10ab0*/  HMMA.16816.F32 R140, R8, R14, R16 ;  /* 0x0000000e088c723c */ /* 0x000fe20000001810 */
[----:B------:R-:W1:Y:S01]  /*10ac0*/  LDSM.16.M88.4 R12, [R229] ;  /* 0x00000000e50c783b */ /* 0x000e620000000200 */
[----:B------:R-:W-:Y:S01]  /*10ad0*/  MOV R43, R64 ;  /* 0x00000040002b7202 */ /* 0x000fe20000000f00 */
[----:B------:R-:W-:Y:S01]  /*10ae0*/  IMAD.MOV.U32 R42, RZ, RZ, R65 ;  /* 0x000000ffff2a7224 */ /* 0x000fe200078e0041 */
[----:B------:R-:W-:Y:S01]  /*10af0*/  MOV R41, R66 ;  /* 0x0000004200297202 */ /* 0x000fe20000000f00 */
[----:B------:R-:W2:Y:S01]  /*10b00*/  LDSM.16.M88.4 R8, [R233] ;  /* 0x00000000e908783b */ /* 0x000ea20000000200 */
[----:B------:R-:W-:-:S02]  /*10b10*/  MOV R40, R67 ;  /* 0x0000004300287202 */ /* 0x000fc40000000f00 */
[-C--:B-1----:R-:W-:Y:S08]  /*10b20*/  HMMA.16816.F32 R52, R4, R12.reuse, R52 ;  /* 0x0000000c0434723c */ /* 0x082ff00000001834 */
[----:B--2---:R-:W-:Y:S08]  /*10b30*/  HMMA.16816.F32 R216, R8, R12, R44 ;  /* 0x0000000c08d8723c */ /* 0x004ff0000000182c */
        /* <DEDUP_REMOVED lines=11> */
[-C--:B-1----:R-:W-:Y:S08]  /*10bf0*/  HMMA.16816.F32 R32, R8, R12.reuse, R32 ;  /* 0x0000000c0820723c */ /* 0x082ff00000001820 */
[----:B------:R-:W-:Y:S08]  /*10c00*/  HMMA.16816.F32 R40, R4, R12, R28 ;  /* 0x0000000c0428723c */ /* 0x000ff0000000181c */
[----:B------:R-:W-:Y:S08]  /*10c10*/  HMMA.16816.F32 R20, R8, R14, R48 ;  /* 0x0000000e0814723c */ /* 0x000ff00000001830 */
[----:B------:R-:W-:Y:S01]  /*10c20*/  MOV R44, R32 ;  /* 0x00000020002c7202 */ /* 0x000fe20000000f00 */
[----:B------:R-:W-:Y:S01]  /*10c30*/  IMAD.MOV.U32 R19, RZ, RZ, R33 ;  /* 0x000000ffff137224 */ /* 0x000fe200078e0021 */
[----:B------:R-:W-:-:S02]  /*10c40*/  MOV R18, R34 ;  /* 0x0000002200127202 */ /* 0x000fc40000000f00 */
[----:B------:R-:W-:Y:S02]  /*10c50*/  MOV R17, R35 ;  /* 0x0000002300117202 */ /* 0x000fe40000000f00 */
[C---:B------:R-:W-:Y:S01]  /*10c60*/  HMMA.16816.F32 R32, R4.reuse, R14, R24 ;  /* 0x0000000e0420723c */ /* 0x040fe20000001818 */
[----:B------:R-:W1:Y:S07]  /*10c70*/  LDSM.16.M88.4 R12, [R229+0x1000] ;  /* 0x00100000e50c783b */ /* 0x000e6e0000000200 */
[C---:B-1----:R-:W-:Y:S07]  /*10c80*/  HMMA.16816.F32 R28, R4.reuse, R12, R60 ;  /* 0x0000000c041c723c */ /* 0x042fee000000183c */
[----:B------:R-:W-:Y:S01]  /*10c90*/  IMAD.MOV.U32 R61, RZ, RZ, R19 ;  /* 0x000000ffff3d7224 */ /* 0x000fe200078e0013 */
[----:B------:R-:W-:Y:S01]  /*10ca0*/  HMMA.16816.F32 R24, R4, R14, R136 ;  /* 0x0000000e0418723c */ /* 0x000fe20000001888 */
[----:B------:R-:W-:-:S02]  /*10cb0*/  MOV R62, R18 ;  /* 0x00000012003e7202 */ /* 0x000fc40000000f00 */
[----:B------:R-:W-:Y:S02]  /*10cc0*/  MOV R63, R17 ;  /* 0x00000011003f7202 */ /* 0x000fe40000000f00 */
[----:B------:R-:W-:Y:S02]  /*10cd0*/  MOV R60, R44 ;  /* 0x0000002c003c7202 */ /* 0x000fe40000000f00 */
[----:B------:R-:W-:Y:S01]  /*10ce0*/  MOV R136, R16 ;  /* 0x0000001000887202 */ /* 0x000fe20000000f00 */
[----:B------:R-:W-:Y:S01]  /*10cf0*/  HMMA.16816.F32 R36, R8, R12, R56 ;  /* 0x0000000c0824723c */ /* 0x000fe20000001838 */
[----:B------:R-:W-:Y:S01]  /*10d00*/  IMAD.MOV.U32 R137, RZ, RZ, R3 ;  /* 0x000000ffff897224 */ /* 0x000fe200078e0003 */
[----:B------:R-:W-:Y:S02]  /*10d10*/  MOV R138, R2 ;  /* 0x00000002008a7202 */ /* 0x000fe40000000f00 */
[----:B------:R-:W-:-:S04]  /*10d20*/  MOV R139, R0 ;  /* 0x00000000008b7202 */ /* 0x000fc80000000f00 */
        /* <DEDUP_REMOVED lines=31> */
[-C--:B-1----:R-:W-:Y:S08]  /*10f20*/  HMMA.16816.F32 R220, R4, R12.reuse, R220 ;  /* 0x0000000c04dc723c */ /* 0x082ff000000018dc */
[----:B--2---:R-:W-:Y:S08]  /*10f30*/  HMMA.16816.F32 R44, R8, R12, R140 ;  /* 0x0000000c082c723c */ /* 0x004ff0000000188c */
[-C--:B------:R-:W-:Y:S08]  /*10f40*/  HMMA.16816.F32 R208, R4, R14.reuse, R208 ;  /* 0x0000000e04d0723c */ /* 0x080ff000000018d0 */
[----:B------:R-:W-:Y:S01]  /*10f50*/  HMMA.16816.F32 R48, R8, R14, R132 ;  /* 0x0000000e0830723c */ /* 0x000fe20000001884 */
[----:B------:R-:W1:Y:S07]  /*10f60*/  LDSM.16.M88.4 R12, [R238] ;  /* 0x00000000ee0c783b */ /* 0x000e6e0000000200 */
[-C--:B-1----:R-:W-:Y:S08]  /*10f70*/  HMMA.16816.F32 R140, R4, R12.reuse, R136 ;  /* 0x0000000c048c723c */ /* 0x082ff00000001888 */
[----:B------:R-:W-:Y:S08]  /*10f80*/  HMMA.16816.F32 R216, R8, R12, R216 ;  /* 0x0000000c08d8723c */ /* 0x000ff000000018d8 */
        /* <DEDUP_REMOVED lines=32> */
[----:B------:R-:W1:Y:S07]  /*11190*/  LDSM.16.M88.4 R12, [R230+0xb000] ;  /* 0x00b00000e60c783b */ /* 0x000e6e0000000200 */
[-C--:B-1----:R-:W-:Y:S08]  /*111a0*/  HMMA.16816.F32 R132, R4, R12.reuse, R132 ;  /* 0x0000000c0484723c */ /* 0x082ff00000001884 */
[----:B------:R-:W-:Y:S08]  /*111b0*/  HMMA.16816.F32 R208, R8, R12, R212 ;  /* 0x0000000c08d0723c */ /* 0x000ff000000018d4 */
[-C--:B------:R-:W-:Y:S08]  /*111c0*/  HMMA.16816.F32 R220, R4, R14.reuse, R64 ;  /* 0x0000000e04dc723c */ /* 0x080ff00000001840 */
[----:B------:R-:W-:Y:S01]  /*111d0*/  MOV R12, R132 ;  /* 0x00000084000c7202 */ /* 0x000fe20000000f00 */
[----:B------:R-:W-:Y:S01]  /*111e0*/  HMMA.16816.F32 R212, R8, R14, R56 ;  /* 0x0000000e08d4723c */ /* 0x000fe20000001838 */
[----:B------:R-:W-:Y:S01]  /*111f0*/  IMAD.MOV.U32 R3, RZ, RZ, R133 ;  /* 0x000000ffff037224 */ /* 0x000fe200078e0085 */
[----:B------:R-:W-:-:S02]  /*11200*/  MOV R2, R134 ;  /* 0x0000008600027202 */ /* 0x000fc40000000f00 */
[----:B------:R-:W-:Y:S02]  /*11210*/  MOV R67, R12 ;  /* 0x0000000c00437202 */ /* 0x000fe40000000f00 */
[----:B------:R-:W1:Y:S01]  /*11220*/  LDSM.16.M88.4 R12, [R230+0xb800] ;  /* 0x00b80000e60c783b */ /* 0x000e620000000200 */
[----:B------:R-:W-:Y:S01]  /*11230*/  MOV R139, R208 ;  /* 0x000000d0008b7202 */ /* 0x000fe20000000f00 */
[----:B------:R-:W-:Y:S01]  /*11240*/  IMAD.MOV.U32 R138, RZ, RZ, R209 ;  /* 0x000000ffff8a7224 */ /* 0x000fe200078e00d1 */
[----:B------:R-:W-:Y:S02]  /*11250*/  MOV R137, R210 ;  /* 0x000000d200897202 */ /* 0x000fe40000000f00 */
[----:B------:R-:W-:Y:S02]  /*11260*/  MOV R136, R211 ;  /* 0x000000d300887202 */ /* 0x000fe40000000f00 */
[----:B------:R-:W-:Y:S01]  /*11270*/  MOV R0, R135 ;  /* 0x0000008700007202 */ /* 0x000fe20000000f00 */
[----:B-1----:R-:W-:Y:S07]  /*11280*/  HMMA.16816.F32 R208, R4, R14, R36 ;  /* 0x0000000e04d0723c */ /* 0x002fee0000001824 */
[----:B------:R-:W-:Y:S01]  /*11290*/  IMAD.MOV.U32 R36, RZ, RZ, R139 ;  /* 0x000000ffff247224 */ /* 0x000fe200078e008b */
[----:B------:R-:W-:Y:S01]  /*112a0*/  MOV R37, R138 ;  /* 0x0000008a00257202 */ /* 0x000fe20000000f00 */
[----:B------:R-:W-:Y:S01]  /*112b0*/  HMMA.16816.F32 R132, R8, R12, R52 ;  /* 0x0000000c0884723c */ /* 0x000fe20000001834 */
[----:B------:R-:W-:-:S02]  /*112c0*/  MOV R38, R137 ;  /* 0x0000008900267202 */ /* 0x000fc40000000f00 */
[----:B------:R-:W-:-:S05]  /*112d0*/  MOV R39, R136 ;  /* 0x0000008800277202 */ /* 0x000fca0000000f00 */
[----:B------:R-:W-:Y:S01]  /*112e0*/  HMMA.16816.F32 R216, R4, R12, R40 ;  /* 0x0000000c04d8723c */ /* 0x000fe20000001828 */
[----:B------:R-:W-:Y:S07]  /*112f0*/  LDSM.16.M88.4 R4, [R233+0x6000] ;  /* 0x00600000e904783b */ /* 0x000fee0000000200 */
[----:B------:R-:W-:Y:S01]  /*11300*/  HMMA.16816.F32 R136, R8, R14, R16 ;  /* 0x0000000e0888723c */ /* 0x000fe20000001810 */
[----:B------:R-:W1:Y:S04]  /*11310*/  LDSM.16.M88.4 R12, [R229+0x2000] ;  /* 0x00200000e50c783b */ /* 0x000e680000000200 */
[----:B------:R-:W2:Y:S03]  /*11320*/  LDSM.16.M88.4 R8, [R233+0x4000] ;  /* 0x00400000e908783b */ /* 0x000ea60000000200 */
[----:B------:R-:W-:Y:S01]  /*11330*/  IMAD.MOV.U32 R55, RZ, RZ, R132 ;  /* 0x000000ffff377224 */ /* 0x000fe200078e0084 */
[----:B------:R-:W-:-:S02]  /*11340*/  MOV R54, R133 ;  /* 0x0000008500367202 */ /* 0x000fc40000000f00 */
[----:B------:R-:W-:Y:S01]  /*11350*/  MOV R53, R134 ;  /* 0x0000008600357202 */ /* 0x000fe20000000f00 */
[----:B------:R-:W-:Y:S01]  /*11360*/  IMAD.MOV.U32 R16, RZ, RZ, R55 ;  /* 0x000000ffff107224 */ /* 0x000fe200078e0037 */
[----:B------:R-:W-:Y:S02]  /*11370*/  MOV R52, R135 ;  /* 0x0000008700347202 */ /* 0x000fe40000000f00 */
[----:B------:R-:W-:Y:S02]  /*11380*/  MOV R17, R54 ;  /* 0x0000003600117202 */ /* 0x000fe40000000f00 */
[----:B------:R-:W-:Y:S02]  /*11390*/  MOV R18, R53 ;  /* 0x0000003500127202 */ /* 0x000fe40000000f00 */
[----:B------:R-:W-:Y:S01]  /*113a0*/  MOV R19, R52 ;  /* 0x0000003400137202 */ /* 0x000fe20000000f00 */
[-C--:B-1----:R-:W-:Y:S08]  /*113b0*/  HMMA.16816.F32 R140, R4, R12.reuse, R140 ;  /* 0x0000000c048c723c */ /* 0x082ff0000000188c */
[C---:B--2---:R-:W-:Y:S07]  /*113c0*/  HMMA.16816.F32 R132, R8.reuse, R12, R32 ;  /* 0x0000000c0884723c */ /* 0x044fee0000001820 */
[----:B------:R-:W-:Y:S01]  /*113d0*/  IMAD.MOV.U32 R32, RZ, RZ, R67 ;  /* 0x000000ffff207224 */ /* 0x000fe200078e0043 */
[----:B------:R-:W-:Y:S01]  /*113e0*/  HMMA.16816.F32 R56, R8, R14, R20 ;  /* 0x0000000e0838723c */ /* 0x000fe20000001814 */
[----:B------:R-:W-:-:S02]  /*113f0*/  MOV R33, R3 ;  /* 0x0000000300217202 */ /* 0x000fc40000000f00 */
[----:B------:R-:W-:Y:S02]  /*11400*/  MOV R34, R2 ;  /* 0x0000000200227202 */ /* 0x000fe40000000f00 */
[----:B------:R-:W-:-:S03]  /*11410*/  MOV R35, R0 ;  /* 0x0000000000237202 */ /* 0x000fc60000000f00 */
[----:B------:R-:W-:Y:S01]  /*11420*/  HMMA.16816.F32 R64, R4, R14, R28 ;  /* 0x0000000e0440723c */ /* 0x000fe2000000181c */
[----:B------:R-:W1:Y:S07]  /*11430*/  LDSM.16.M88.4 R12, [R229+0x2800] ;  /* 0x00280000e50c783b */ /* 0x000e6e0000000200 */
[----:B------:R-:W-:-:S08]  /*11440*/  FMUL.FTZ R133, R133, c[0x0][0x2ec] ;  /* 0x0000bb0085857a20 */ /* 0x000fd00000410000 */
[----:B------:R-:W-:Y:S02]  /*11450*/  FMUL.FTZ R57, R57, c[0x0][0x2ec] ;  /* 0x0000bb0039397a20 */ /* 0x000fe40000410000 */
[----:B------:R-:W-:Y:S02]  /*11460*/  FMUL.FTZ R56, R56, c[0x0][0x2ec] ;  /* 0x0000bb0038387a20 */ /* 0x000fe40000410000 */
[----:B------:R-:W-:Y:S02]  /*11470*/  FMUL.FTZ R58, R58, c[0x0][0x2ec] ;  /* 0x0000bb003a3a7a20 */ /* 0x000fe40000410000 */
[----:B------:R-:W-:Y:S02]  /*11480*/  FMUL.FTZ R59, R59, c[0x0][0x2ec] ;  /* 0x0000bb003b3b7a20 */ /* 0x000fe40000410000 */
[----:B------:R-:W-:Y:S02]  /*11490*/  FMUL.FTZ R65, R65, c[0x0][0x2ec] ;  /* 0x0000bb0041417a20 */ /* 0x000fe40000410000 */
[----:B------:R-:W-:-:S06]  /*114a0*/  FMUL.FTZ R67, R67, c[0x0][0x2ec] ;  /* 0x0000bb0043437a20 */ /* 0x000fcc0000410000 */
[----:B------:R-:W2:Y:S01]  /*114b0*/  MUFU.TANH R67, R67 ;  /* 0x0000004300437308 */ /* 0x000ea20000002400 */
[-C--:B-1----:R-:W-:Y:S08]  /*114c0*/  HMMA.16816.F32 R52, R8, R12.reuse, R48 ;  /* 0x0000000c0834723c */ /* 0x082ff00000001830 */
[C---:B------:R-:W-:Y:S08]  /*114d0*/  HMMA.16816.F32 R48, R4.reuse, R12, R24 ;  /* 0x0000000c0430723c */ /* 0x040ff00000001818 */
[-C--:B------:R-:W-:Y:S08]  /*114e0*/  HMMA.16816.F32 R44, R4, R14.reuse, R44 ;  /* 0x0000000e042c723c */ /* 0x080ff0000000182c */
[----:B------:R-:W-:Y:S01]  /*114f0*/  HMMA.16816.F32 R40, R8, R14, R60 ;  /* 0x0000000e0828723c */ /* 0x000fe2000000183c */
[----:B------:R-:W1:Y:S01]  /*11500*/  LDSM.16.M88.4 R12, [R229+0x3000] ;  /* 0x00300000e50c783b */ /* 0x000e620000000200 */
[----:B------:R-:W-:Y:S01]  /*11510*/  FMUL.FTZ R52, R52, c[0x0][0x2ec] ;  /* 0x0000bb0034347a20 */ /* 0x000fe20000410000 */
[----:B------:R3:W4:Y:S01]  /*11520*/  MUFU.TANH R62, R58 ;  /* 0x0000003a003e7308 */ /* 0x0007220000002400 */
[----:B------:R-:W-:-:S02]  /*11530*/  FMUL.FTZ R54, R54, c[0x0][0x2ec] ;  /* 0x0000bb0036367a20 */ /* 0x000fc40000410000 */
[----:B------:R-:W-:Y:S02]  /*11540*/  FMUL.FTZ R55, R55, c[0x0][0x2ec] ;  /* 0x0000bb0037377a20 */ /* 0x000fe40000410000 */
[----:B------:R-:W-:Y:S02]  /*11550*/  FMUL.FTZ R48, R48, c[0x0][0x2ec] ;  /* 0x0000bb0030307a20 */ /* 0x000fe40000410000 */
[----:B------:R-:W-:Y:S01]  /*11560*/  FMUL.FTZ R49, R49, c[0x0][0x2ec] ;  /* 0x0000bb0031317a20 */ /* 0x000fe20000410000 */
[----:B------:R-:W1:Y:S01]  /*11570*/  MUFU.TANH R63, R56 ;  /* 0x00000038003f7308 */ /* 0x000e620000002400 */
[----:B------:R-:W-:Y:S02]  /*11580*/  FMUL.FTZ R50, R50, c[0x0][0x2ec] ;  /* 0x0000bb0032327a20 */ /* 0x000fe40000410000 */
[----:B------:R-:W-:Y:S02]  /*11590*/  FMUL.FTZ R51, R51, c[0x0][0x2ec] ;  /* 0x0000bb0033337a20 */ /* 0x000fe40000410000 */
[----:B------:R-:W-:-:S02]  /*115a0*/  FMUL.FTZ R45, R45, c[0x0][0x2ec] ;  /* 0x0000bb002d2d7a20 */ /* 0x000fc40000410000 */
[----:B------:R-:W-:Y:S01]  /*115b0*/  FMUL.FTZ R44, R44, c[0x0][0x2ec] ;  /* 0x0000bb002c2c7a20 */ /* 0x000fe20000410000 */
[----:B------:R-:W1:Y:S01]  /*115c0*/  MUFU.TANH R56, R49 ;  /* 0x0000003100387308 */ /* 0x000e620000002400 */
[----:B------:R-:W-:Y:S02]  /*115d0*/  FMUL.FTZ R53, R53, c[0x0][0x2ec] ;  /* 0x0000bb0035357a20 */ /* 0x000fe40000410000 */
[----:B------:R-:W-:Y:S02]  /*115e0*/  FMUL.FTZ R61, R132, c[0x0][0x2ec] ;  /* 0x0000bb00843d7a20 */ /* 0x000fe40000410000 */
[----:B------:R-:W-:Y:S02]  /*115f0*/  FMUL.FTZ R41, R41, c[0x0][0x2ec] ;  /* 0x0000bb0029297a20 */ /* 0x000fe40000410000 */
[----:B------:R-:W-:Y:S01]  /*11600*/  FMUL.FTZ R42, R42, c[0x0][0x2ec] ;  /* 0x0000bb002a2a7a20 */ /* 0x000fe20000410000 */
[----:B------:R-:W2:Y:S01]  /*11610*/  MUFU.TANH R49, R44 ;  /* 0x0000002c00317308 */ /* 0x000ea20000002400 */
[----:B------:R-:W-:-:S02]  /*11620*/  FMUL.FTZ R43, R43, c[0x0][0x2ec] ;  /* 0x0000bb002b2b7a20 */ /* 0x000fc40000410000 */
[----:B------:R-:W-:Y:S02]  /*11630*/  FMUL.FTZ R60, R134, c[0x0][0x2ec] ;  /* 0x0000bb00863c7a20 */ /* 0x000fe40000410000 */
[----:B------:R-:W-:Y:S02]  /*11640*/  FMUL.FTZ R40, R40, c[0x0][0x2ec] ;  /* 0x0000bb0028287a20 */ /* 0x000fe40000410000 */
[----:B------:R-:W-:Y:S01]  /*11650*/  FMUL.FTZ R134, R135, c[0x0][0x2ec] ;  /* 0x0000bb0087867a20 */ /* 0x000fe20000410000 */
[----:B------:R-:W2:Y:S01]  /*11660*/  MUFU.TANH R61, R61 ;  /* 0x0000003d003d7308 */ /* 0x000ea20000002400 */
[----:B------:R-:W-:Y:S02]  /*11670*/  FMUL.FTZ R132, R143, c[0x0][0x2ec] ;  /* 0x0000bb008f847a20 */ /* 0x000fe40000410000 */
[----:B---3--:R-:W-:Y:S02]  /*11680*/  FMUL.FTZ R58, R64, c[0x0][0x2ec] ;  /* 0x0000bb00403a7a20 */ /* 0x008fe40000410000 */
[----:B------:R-:W-:Y:S01]  /*11690*/  FMUL.FTZ R46, R46, c[0x0][0x2ec] ;  /* 0x0000bb002e2e7a20 */ /* 0x000fe20000410000 */
[-C--:B-1----:R-:W-:Y:S02]  /*116a0*/  HMMA.16816.F32 R36, R8, R12.reuse, R36 ;  /* 0x0000000c0824723c */ /* 0x082fe40000001824 */
[----:B------:R-:W1:Y:S06]  /*116b0*/  MUFU.TANH R64, R54 ;  /* 0x0000003600407308 */ /* 0x000e6c0000002400 */
[C---:B------:R-:W-:Y:S02]  /*116c0*/  HMMA.16816.F32 R32, R4.reuse, R12, R32 ;  /* 0x0000000c0420723c */ /* 0x040fe40000001820 */
[----:B------:R-:W3:Y:S06]  /*116d0*/  MUFU.TANH R135, R65 ;  /* 0x0000004100877308 */ /* 0x000eec0000002400 */
[-C--:B------:R-:W-:Y:S02]  /*116e0*/  HMMA.16816.F32 R28, R4, R14.reuse, R220 ;  /* 0x0000000e041c723c */ /* 0x080fe400000018dc */
[----:B------:R-:W1:Y:S06]  /*116f0*/  MUFU.TANH R54, R51 ;  /* 0x0000003300367308 */ /* 0x000e6c0000002400 */
[----:B------:R-:W-:Y:S01]  /*11700*/  HMMA.16816.F32 R24, R8, R14, R212 ;  /* 0x0000000e0818723c */ /* 0x000fe200000018d4 */
[----:B------:R-:W1:Y:S01]  /*11710*/  LDSM.16.M88.4 R12, [R229+0x3800] ;  /* 0x00380000e50c783b */ /* 0x000e620000000200 */
[----:B------:R-:W-:Y:S01]  /*11720*/  FMUL.FTZ R36, R36, c[0x0][0x2ec] ;  /* 0x0000bb0024247a20 */ /* 0x000fe20000410000 */
[----:B------:R-:W1:Y:S01]  /*11730*/  MUFU.TANH R65, R53 ;  /* 0x0000003500417308 */ /* 0x000e620000002400 */
[----:B------:R-:W-:Y:S01]  /*11740*/  FMUL.FTZ R39, R39, c[0x0][0x2ec] ;  /* 0x0000bb0027277a20 */ /* 0x000fe20000410000 */
[----:B------:R-:W-:-:S04]  /*11750*/  DEPBAR.LE SB0, 0x0 ;  /* 0x000080000000791a */ /* 0x000fc80000000000 */
[----:B------:R-:W-:Y:S02]  /*11760*/  FMUL.FTZ R34, R34, c[0x0][0x2ec] ;  /* 0x0000bb0022227a20 */ /* 0x000fe40000410000 */
[----:B------:R-:W-:Y:S01]  /*11770*/  FMUL.FTZ R37, R37, c[0x0][0x2ec] ;  /* 0x0000bb0025257a20 */ /* 0x000fe20000410000 */
[----:B------:R-:W1:Y:S01]  /*11780*/  MUFU.TANH R51, R42 ;  /* 0x0000002a00337308 */ /* 0x000e620000002400 */
        /* <DEDUP_REMOVED lines=9> */
[----:B------:R-:W2:Y:S01]  /*11820*/  MUFU.TANH R53, R40 ;  /* 0x0000002800357308 */ /* 0x000ea20000002400 */
[----:B------:R-:W-:Y:S02]  /*11830*/  FMUL.FTZ R25, R25, c[0x0][0x2ec] ;  /* 0x0000bb0019197a20 */ /* 0x000fe40000410000 */
[----:B------:R-:W-:Y:S02]  /*11840*/  FMUL.FTZ R27, R27, c[0x0][0x2ec] ;  /* 0x0000bb001b1b7a20 */ /* 0x000fe40000410000 */
[----:B------:R-:W-:-:S02]  /*11850*/  FMUL.FTZ R30, R30, c[0x0][0x2ec] ;  /* 0x0000bb001e1e7a20 */ /* 0x000fc40000410000 */
[----:B------:R-:W-:Y:S01]  /*11860*/  FMUL.FTZ R31, R31, c[0x0][0x2ec] ;  /* 0x0000bb001f1f7a20 */ /* 0x000fe20000410000 */
[----:B------:R-:W2:Y:S01]  /*11870*/  MUFU.TANH R42, R38 ;  /* 0x00000026002a7308 */ /* 0x000ea20000002400 */
[-C--:B-1----:R-:W-:Y:S07]  /*11880*/  HMMA.16816.F32 R20, R8, R12.reuse, R16 ;  /* 0x0000000c0814723c */ /* 0x082fee0000001810 */
[----:B------:R-:W1:Y:S01]  /*11890*/  MUFU.TANH R36, R26 ;  /* 0x0000001a00247308 */ /* 0x000e620000002400 */
[----:B------:R-:W-:Y:S07]  /*118a0*/  HMMA.16816.F32 R16, R4, R12, R216 ;  /* 0x0000000c0410723c */ /* 0x000fee00000018d8 */
[----:B------:R-:W1:Y:S01]  /*118b0*/  MUFU.TANH R40, R32 ;  /* 0x0000002000287308 */ /* 0x000e620000002400 */
[----:B------:R-:W-:Y:S01]  /*118c0*/  FMUL.FTZ R13, R142, c[0x0][0x2ec] ;  /* 0x0000bb008e0d7a20 */ /* 0x000fe20000410000 */
[-C--:B------:R-:W-:Y:S06]  /*118d0*/  HMMA.16816.F32 R8, R8, R14.reuse, R136 ;  /* 0x0000000e0808723c */ /* 0x080fec0000001888 */
[----:B------:R-:W1:Y:S02]  /*118e0*/  MUFU.TANH R138, R57 ;  /* 0x00000039008a7308 */ /* 0x000e640000002400 */
[----:B------:R-:W-:Y:S01]  /*118f0*/  HMMA.16816.F32 R4, R4, R14, R208 ;  /* 0x0000000e0404723c */ /* 0x000fe200000018d0 */
[----:B------:R-:W-:-:S05]  /*11900*/  FMUL.FTZ R20, R20, c[0x0][0x2ec] ;  /* 0x0000bb0014147a20 */ /* 0x000fca0000410000 */
[----:B------:R-:W1:Y:S01]  /*11910*/  MUFU.TANH R57, R48 ;  /* 0x0000003000397308 */ /* 0x000e620000002400 */
[----:B------:R-:W-:Y:S02]  /*11920*/  FMUL.FTZ R21, R21, c[0x0][0x2ec] ;  /* 0x0000bb0015157a20 */ /* 0x000fe40000410000 */
[----:B------:R-:W-:Y:S02]  /*11930*/  FMUL.FTZ R22, R22, c[0x0][0x2ec] ;  /* 0x0000bb0016167a20 */ /* 0x000fe40000410000 */
[----:B------:R-:W-:Y:S02]  /*11940*/  FMUL.FTZ R14, R140, c[0x0][0x2ec] ;  /* 0x0000bb008c0e7a20 */ /* 0x000fe40000410000 */
[----:B------:R-:W-:Y:S01]  /*11950*/  FMUL.FTZ R15, R66, c[0x0][0x2ec] ;  /* 0x0000bb00420f7a20 */ /* 0x000fe20000410000 */
[----:B------:R1:W1:Y:S01]  /*11960*/  MUFU.TANH R136, R133 ;  /* 0x0000008500887308 */ /* 0x0002620000002400 */
[----:B------:R-:W-:Y:S02]  /*11970*/  FMUL.FTZ R16, R16, c[0x0][0x2ec] ;  /* 0x0000bb0010107a20 */ /* 0x000fe40000410000 */
[----:B------:R-:W-:-:S02]  /*11980*/  FMUL.FTZ R23, R23, c[0x0][0x2ec] ;  /* 0x0000bb0017177a20 */ /* 0x000fc40000410000 */
[----:B------:R-:W-:Y:S02]  /*11990*/  FMUL.FTZ R11, R11, c[0x0][0x2ec] ;  /* 0x0000bb000b0b7a20 */ /* 0x000fe40000410000 */
[----:B------:R-:W-:Y:S01]  /*119a0*/  FMUL.FTZ R17, R17, c[0x0][0x2ec] ;  /* 0x0000bb0011117a20 */ /* 0x000fe20000410000 */
[----:B------:R2:W2:Y:S01]  /*119b0*/  MUFU.TANH R48, R45 ;  /* 0x0000002d00307308 */ /* 0x0004a20000002400 */
[----:B------:R-:W-:Y:S02]  /*119c0*/  FMUL.FTZ R18, R18, c[0x0][0x2ec] ;  /* 0x0000bb0012127a20 */ /* 0x000fe40000410000 */
[----:B------:R-:W-:Y:S02]  /*119d0*/  FMUL.FTZ R19, R19, c[0x0][0x2ec] ;  /* 0x0000bb0013137a20 */ /* 0x000fe40000410000 */
[----:B------:R-:W-:Y:S02]  /*119e0*/  FMUL.FTZ R8, R8, c[0x0][0x2ec] ;  /* 0x0000bb0008087a20 */ /* 0x000fe40000410000 */
[----:B------:R-:W-:Y:S01]  /*119f0*/  FMUL.FTZ R9, R9, c[0x0][0x2ec] ;  /* 0x0000bb0009097a20 */ /* 0x000fe20000410000 */
[----:B------:R3:W3:Y:S01]  /*11a00*/  MUFU.TANH R137, R59 ;  /* 0x0000003b00897308 */ /* 0x0006e20000002400 */
[----:B-1----:R-:W-:-:S02]  /*11a10*/  FMUL.FTZ R133, R141, c[0x0][0x2ec] ;  /* 0x0000bb008d857a20 */ /* 0x002fc40000410000 */
[----:B------:R-:W-:Y:S02]  /*11a20*/  FMUL.FTZ R10, R10, c[0x0][0x2ec] ;  /* 0x0000bb000a0a7a20 */ /* 0x000fe40000410000 */
[----:B------:R-:W-:Y:S02]  /*11a30*/  FMUL.FTZ R4, R4, c[0x0][0x2ec] ;  /* 0x0000bb0004047a20 */ /* 0x000fe40000410000 */
[----:B------:R-:W-:Y:S01]  /*11a40*/  FMUL.FTZ R5, R5, c[0x0][0x2ec] ;  /* 0x0000bb0005057a20 */ /* 0x000fe20000410000 */
[----:B------:R1:W1:Y:S01]  /*11a50*/  MUFU.TANH R66, R52 ;  /* 0x0000003400427308 */ /* 0x0002620000002400 */
[----:B--2---:R-:W-:Y:S02]  /*11a60*/  FMUL.FTZ R45, R47, c[0x0][0x2ec] ;  /* 0x0000bb002f2d7a20 */ /* 0x004fe40000410000 */
[----:B------:R-:W-:Y:S02]  /*11a70*/  FMUL.FTZ R6, R6, c[0x0][0x2ec] ;  /* 0x0000bb0006067a20 */ /* 0x000fe40000410000 */
[----:B------:R-:W-:-:S03]  /*11a80*/  FMUL.FTZ R7, R7, c[0x0][0x2ec] ;  /* 0x0000bb0007077a20 */ /* 0x000fc60000410000 */
        /* <DEDUP_REMOVED lines=44> */
[----:B---34-:R-:W3:Y:S04]  /*11d50*/  LDL.64 R2, [R1+0x90] ;  /* 0x0000900001027983 */ /* 0x018ee80000100a00 */
[----:B------:R-:W4:Y:S01]  /*11d60*/  LDL.64 R222, [R1+0x88] ;  /* 0x0000880001de7983 */ /* 0x000f220000100a00 */
        /* <DEDUP_REMOVED lines=10> */
[----:B---3--:R-:W-:Y:S01]  /*11e10*/  LEA R0, P0, R0, R2, 0x6 ;  /* 0x0000000200007211 */ /* 0x008fe200078030ff */
[----:B------:R-:W-:-:S03]  /*11e20*/  IMAD.U32 R3, RZ, RZ, UR24 ;  /* 0x00000018ff037e24 */ /* 0x000fc6000f8e00ff */
[----:B------:R-:W-:-:S05]  /*11e30*/  IMAD.U32 R2, RZ, RZ, UR5 ;  /* 0x00000005ff027e24 */ /* 0x000fca000f8e00ff */
[----:B----4-:R-:W-:Y:S02]  /*11e40*/  LEA.HI.X R2, R3, R223, R2, 0x6, P0 ;  /* 0x000000df03027211 */ /* 0x010fe400000f3402 */
        /* <DEDUP_REMOVED lines=62> */
.L_x_648:
[----:B------:R-:W-:Y:S05]  /*12230*/  BSYNC B0 ;  /* 0x0000000000007941 */ /* 0x000fea0003800000 */
.L_x_647:
[----:B------:R-:W0:Y:S02]  /*12240*/  LDGDEPBAR ;  /* 0x00000000000079af */ /* 0x000e240000000000 */
.L_x_646:
[----:B--234-:R-:W2:Y:S01]  /*12250*/  S2R R2, SR_TID.X ;  /* 0x0000000000027919 */ /* 0x01cea20000002100 */
[----:B------:R-:W-:-:S03]  /*12260*/  IMAD.U32 R0, RZ, RZ, UR23 ;  /* 0x00000017ff007e24 */ /* 0x000fc6000f8e00ff */
[----:B------:R-:W-:Y:S04]  /*12270*/  STL [R1+0xc0], R236 ;  /* 0x0000c0ec01007387 */ /* 0x000fe80000100800 */
[----:B------:R3:W-:Y:S04]  /*12280*/  STL [R1+0xbc], R235 ;  /* 0x0000bceb01007387 */ /* 0x0007e80000100800 */
[----:B------:R-:W-:Y:S04]  /*12290*/  STL [R1+0xb8], R234 ;  /* 0x0000b8ea01007387 */ /* 0x000fe80000100800 */
[----:B------:R-:W-:Y:S04]  /*122a0*/  STL [R1+0xb4], R233 ;  /* 0x0000b4e901007387 */ /* 0x000fe80000100800 */
[----:B------:R-:W-:Y:S01]  /*122b0*/  STL [R1+0xb0], R232 ;  /* 0x0000b0e801007387 */ /* 0x000fe20000100800 */
[----:B--2---:R-:W-:-:S03]  /*122c0*/  IMAD.SHL.U32 R2, R2, 0x2, RZ ;  /* 0x0000000202027824 */ /* 0x004fc600078e00ff */
[----:B------:R-:W-:Y:S02]  /*122d0*/  STL [R1+0xac], R231 ;  /* 0x0000ace701007387 */ /* 0x000fe40000100800 */
[----:B------:R-:W-:Y:S02]  /*122e0*/  LOP3.LUT R2, R2, 0x6, RZ, 0xc0, !PT ;  /* 0x0000000602027812 */ /* 0x000fe400078ec0ff */
[----:B------:R-:W-:Y:S02]  /*122f0*/  STL [R1+0xa8], R230 ;  /* 0x0000a8e601007387 */ /* 0x000fe40000100800 */
[----:B------:R-:W-:Y:S02]  /*12300*/  LEA R0, R0, R2, 0x6 ;  /* 0x0000000200007211 */ /* 0x000fe400078e30ff */
[----:B------:R2:W-:Y:S02]  /*12310*/  STL [R1+0xa4], R229 ;  /* 0x0000a4e501007387 */ /* 0x0005e40000100800 */
[----:B------:R-:W-:-:S02]  /*12320*/  ISETP.GE.AND P3, PT, R0, R251, PT ;  /* 0x000000fb0000720c */ /* 0x000fc40003f66270 */
[----:B------:R-:W-:Y:S01]  /*12330*/  STL [R1+0xa0], R224 ;  /* 0x0000a0e001007387 */ /* 0x000fe20000100800 */
[C---:B------:R-:W-:Y:S02]  /*12340*/  IADD3 R2, R0.reuse, 0x1, RZ ;  /* 0x0000000100027810 */ /* 0x040fe40007ffe0ff */
[----:B------:R-:W-:Y:S01]  /*12350*/  ISETP.LT.OR P3, PT, R0, R247, P3 ;  /* 0x000000f70000720c */ /* 0x000fe20001f61670 */
[----:B------:R-:W2:Y:S01]  /*12360*/  LDL.LU R219, [R1+0x44] ;  /* 0x0000440001db7983 */ /* 0x000ea20000300800 */
[C---:B------:R-:W-:Y:S02]  /*12370*/  ISETP.GE.AND P6, PT, R2.reuse, R251, PT ;  /* 0x000000fb0200720c */ /* 0x040fe40003fc6270 */
[----:B------:R-:W-:Y:S01]  /*12380*/  FSEL R4, R61, -INF , !P3 ;  /* 0xff8000003d047808 */ /* 0x000fe20005800000 */
[----:B------:R-:W2:Y:S01]  /*12390*/  LDL.LU R221, [R1+0x40] ;  /* 0x0000400001dd7983 */ /* 0x000ea20000300800 */
[C---:B------:R-:W-:Y:S02]  /*123a0*/  ISETP.GE.AND P2, PT, R2.reuse, R250, PT ;  /* 0x000000fa0200720c */ /* 0x040fe40003f46270 */
[C---:B------:R-:W-:Y:S01]  /*123b0*/  ISETP.GE.AND P1, PT, R2.reuse, R249, PT ;  /* 0x000000f90200720c */ /* 0x040fe20003f26270 */
[----:B------:R-:W2:Y:S01]  /*123c0*/  LDL.LU R222, [R1+0x60] ;  /* 0x0000600001de7983 */ /* 0x000ea20000300800 */
[----:B------:R-:W-:-:S02]  /*123d0*/  ISETP.GE.AND P0, PT, R2, R248, PT ;  /* 0x000000f80200720c */ /* 0x000fc40003f06270 */
[C---:B------:R-:W-:Y:S02]  /*123e0*/  ISETP.GE.AND P4, PT, R0.reuse, R250, PT ;  /* 0x000000fa0000720c */ /* 0x040fe40003f86270 */
[C---:B------:R-:W-:Y:S02]  /*123f0*/  ISETP.GE.AND P5, PT, R0.reuse, R249, PT ;  /* 0x000000f90000720c */ /* 0x040fe40003fa6270 */
[----:B------:R-:W-:Y:S02]  /*12400*/  ISETP.GE.AND P3, PT, R0, R248, PT ;  /* 0x000000f80000720c */ /* 0x000fe40003f66270 */
[C---:B------:R-:W-:Y:S02]  /*12410*/  ISETP.LT.OR P6, PT, R2.reuse, R247, P6 ;  /* 0x000000f70200720c */ /* 0x040fe400037c1670 */
[C---:B------:R-:W-:Y:S02]  /*12420*/  ISETP.LT.OR P2, PT, R2.reuse, R246, P2 ;  /* 0x000000f60200720c */ /* 0x040fe40001741670 */
[----:B------:R-:W-:-:S02]  /*12430*/  ISETP.LT.OR P1, PT, R2, R245, P1 ;  /* 0x000000f50200720c */ /* 0x000fc40000f21670 */
[----:B------:R-:W-:Y:S02]  /*12440*/  ISETP.LT.OR P0, PT, R2, R244, P0 ;  /* 0x000000f40200720c */ /* 0x000fe40000701670 */
[C---:B------:R-:W-:Y:S02]  /*12450*/  ISETP.LT.OR P4, PT, R0.reuse, R246, P4 ;  /* 0x000000f60000720c */ /* 0x040fe40002781670 */
[C---:B------:R-:W-:Y:S02]  /*12460*/  ISETP.LT.OR P5, PT, R0.reuse, R245, P5 ;  /* 0x000000f50000720c */ /* 0x040fe40002fa1670 */
[C---:B------:R-:W-:Y:S02]  /*12470*/  ISETP.LT.OR P3, PT, R0.reuse, R244, P3 ;  /* 0x000000f40000720c */ /* 0x040fe40001f61670 */
[----:B------:R-:W-:Y:S02]  /*12480*/  IADD3 R2, R0, 0x8, RZ ;  /* 0x0000000800027810 */ /* 0x000fe40007ffe0ff */
[----:B-1----:R-:W-:-:S02]  /*12490*/  FSEL R6, R60, -INF , !P4 ;  /* 0xff8000003c067808 */ /* 0x002fc40006000000 */
        /* <DEDUP_REMOVED lines=104> */
[C---:B------:R-:W-:Y:S02]  /*12b20*/  ISETP.GE.AND P2, PT, R2.reuse, R251, PT ;  /* 0x000000fb0200720c */ /* 0x040fe40003f46270 */
[----:B------:R-:W-:Y:S02]  /*12b30*/  FSEL R220, R39, -INF , !P3 ;  /* 0xff80000027dc7808 */ /* 0x000fe40005800000 */
[----:B------:R-:W-:Y:S02]  /*12b40*/  ISETP.LT.OR P2, PT, R2, R247, P2 ;  /* 0x000000f70200720c */ /* 0x000fe40001741670 */
[----:B------:R-:W-:-:S02]  /*12b50*/  FSEL R5, R40, -INF , !P1 ;  /* 0xff80000028057808 */ /* 0x000fc40004800000 */
[----:B------:R-:W-:Y:S02]  /*12b60*/  FSEL R66, R38, -INF , !P2 ;  /* 0xff80000026427808 */ /* 0x000fe40005000000 */
[----:B------:R-:W-:Y:S02]  /*12b70*/  MOV R38, R220 ;  /* 0x000000dc00267202 */ /* 0x000fe40000000f00 */
[----:B------:R-:W4:Y:S01]  /*12b80*/  LDL.LU R220, [R1+0x3c] ;  /* 0x00003c0001dc7983 */ /* 0x000f220000300800 */
[----:B------:R-:W-:Y:S02]  /*12b90*/  ISETP.GE.AND P1, PT, R2, R250, PT ;  /* 0x000000fa0200720c */ /* 0x000fe40003f26270 */
[----:B------:R-:W-:Y:S02]  /*12ba0*/  IADD3 R3, R0, 0x29, RZ ;  /* 0x0000002900037810 */ /* 0x000fe40007ffe0ff */
[----:B------:R-:W-:Y:S02]  /*12bb0*/  ISETP.LT.OR P1, PT, R2, R246, P1 ;  /* 0x000000f60200720c */ /* 0x000fe40000f21670 */
[----:B------:R-:W-:-:S02]  /*12bc0*/  FSEL R138, R43, -INF , !P4 ;  /* 0xff8000002b8a7808 */ /* 0x000fc40006000000 */
[----:B------:R-:W-:Y:S02]  /*12bd0*/  FSEL R58, R41, -INF , !P5 ;  /* 0xff800000293a7808 */ /* 0x000fe40006800000 */
[C---:B------:R-:W-:Y:S02]  /*12be0*/  ISETP.GE.AND P4, PT, R2.reuse, R249, PT ;  /* 0x000000f90200720c */ /* 0x040fe40003f86270 */
[----:B------:R-:W-:Y:S02]  /*12bf0*/  ISETP.GE.AND P5, PT, R2, R248, PT ;  /* 0x000000f80200720c */ /* 0x000fe40003fa6270 */
[C---:B------:R-:W-:Y:S02]  /*12c00*/  ISETP.GE.AND P2, PT, R3.reuse, R250, PT ;  /* 0x000000fa0300720c */ /* 0x040fe40003f46270 */
[----:B------:R-:W-:Y:S02]  /*12c10*/  FSEL R217, R36, -INF , !P1 ;  /* 0xff80000024d97808 */ /* 0x000fe40004800000 */
[----:B------:R-:W-:-:S02]  /*12c20*/  ISETP.GE.AND P3, PT, R3, R251, PT ;  /* 0x000000fb0300720c */ /* 0x000fc40003f66270 */
[C---:B------:R-:W-:Y:S02]  /*12c30*/  ISETP.GE.AND P1, PT, R3.reuse, R249, PT ;  /* 0x000000f90300720c */ /* 0x040fe40003f26270 */
[C---:B------:R-:W-:Y:S02]  /*12c40*/  ISETP.LT.OR P4, PT, R2.reuse, R245, P4 ;  /* 0x000000f50200720c */ /* 0x040fe40002781670 */
[----:B------:R-:W-:Y:S02]  /*12c50*/  ISETP.LT.OR P5, PT, R2, R244, P5 ;  /* 0x000000f40200720c */ /* 0x000fe40002fa1670 */
[C---:B------:R-:W-:Y:S02]  /*12c60*/  ISETP.LT.OR P2, PT, R3.reuse, R246, P2 ;  /* 0x000000f60300720c */ /* 0x040fe40001741670 */
[----:B------:R-:W-:Y:S02]  /*12c70*/  IADD3 R2, R0, 0x30, RZ ;  /* 0x0000003000027810 */ /* 0x000fe40007ffe0ff */
[----:B------:R-:W-:-:S02]  /*12c80*/  ISETP.LT.OR P3, PT, R3, R247, P3 ;  /* 0x000000f70300720c */ /* 0x000fc40001f61670 */
[----:B------:R-:W-:Y:S02]  /*12c90*/  ISETP.LT.OR P1, PT, R3, R245, P1 ;  /* 0x000000f50300720c */ /* 0x000fe40000f21670 */
[----:B------:R-:W-:Y:S01]  /*12ca0*/  FSEL R218, R34, -INF , !P4 ;  /* 0xff80000022da7808 */ /* 0x000fe20006000000 */
[----:B------:R-:W-:Y:S01]  /*12cb0*/  IMAD.MOV.U32 R36, RZ, RZ, R5 ;  /* 0x000000ffff247224 */ /* 0x000fe200078e0005 */
[----:B------:R-:W-:Y:S01]  /*12cc0*/  FSEL R35, R35, -INF , !P2 ;  /* 0xff80000023237808 */ /* 0x000fe20005000000 */
[----:B------:R-:W-:Y:S01]  /*12cd0*/  IMAD.MOV.U32 R34, RZ, RZ, R42 ;  /* 0x000000ffff227224 */ /* 0x000fe200078e002a */
[----:B------:R-:W-:Y:S02]  /*12ce0*/  ISETP.GE.AND P4, PT, R3, R248, PT ;  /* 0x000000f80300720c */ /* 0x000fe40003f86270 */
[----:B------:R-:W-:Y:S02]  /*12cf0*/  ISETP.GE.AND P2, PT, R2, R250, PT ;  /* 0x000000fa0200720c */ /* 0x000fe40003f46270 */
[----:B------:R-:W-:-:S02]  /*12d00*/  FSEL R133, R37, -INF , !P3 ;  /* 0xff80000025857808 */ /* 0x000fc40005800000 */
[----:B------:R-:W-:Y:S02]  /*12d10*/  FSEL R53, R33, -INF , !P1 ;  /* 0xff80000021357808 */ /* 0x000fe40004800000 */
[C---:B------:R-:W-:Y:S02]  /*12d20*/  ISETP.GE.AND P3, PT, R2.reuse, R251, PT ;  /* 0x000000fb0200720c */ /* 0x040fe40003f66270 */
[C---:B------:R-:W-:Y:S02]  /*12d30*/  ISETP.GE.AND P1, PT, R2.reuse, R249, PT ;  /* 0x000000f90200720c */ /* 0x040fe40003f26270 */
[----:B------:R-:W-:Y:S02]  /*12d40*/  ISETP.LT.OR P4, PT, R3, R244, P4 ;  /* 0x000000f40300720c */ /* 0x000fe40002781670 */
[----:B------:R-:W-:Y:S02]  /*12d50*/  ISETP.LT.OR P2, PT, R2, R246, P2 ;  /* 0x000000f60200720c */ /* 0x000fe40001741670 */
[----:B------:R-:W-:-:S02]  /*12d60*/  IADD3 R3, R0, 0x31, RZ ;  /* 0x0000003100037810 */ /* 0x000fc40007ffe0ff */
[C---:B------:R-:W-:Y:S02]  /*12d70*/  ISETP.LT.OR P3, PT, R2.reuse, R247, P3 ;  /* 0x000000f70200720c */ /* 0x040fe40001f61670 */
[----:B------:R-:W-:Y:S02]  /*12d80*/  ISETP.LT.OR P1, PT, R2, R245, P1 ;  /* 0x000000f50200720c */ /* 0x000fe40000f21670 */
[----:B---3--:R-:W-:Y:S02]  /*12d90*/  FSEL R235, R30, -INF , !P2 ;  /* 0xff8000001eeb7808 */ /* 0x008fe40005000000 */
[----:B------:R-:W-:Y:S02]  /*12da0*/  ISETP.GE.AND P2, PT, R3, R251, PT ;  /* 0x000000fb0300720c */ /* 0x000fe40003f46270 */
[----:B------:R-:W-:Y:S02]  /*12db0*/  FSEL R65, R32, -INF , !P3 ;  /* 0xff80000020417808 */ /* 0x000fe40005800000 */
[----:B--2---:R-:W-:-:S02]  /*12dc0*/  FSEL R229, R28, -INF , !P1 ;  /* 0xff8000001ce57808 */ /* 0x004fc40004800000 */
[C---:B------:R-:W-:Y:S02]  /*12dd0*/  ISETP.GE.AND P3, PT, R2.reuse, R248, PT ;  /* 0x000000f80200720c */ /* 0x040fe40003f66270 */
[C---:B------:R-:W-:Y:S02]  /*12de0*/  ISETP.GE.AND P1, PT, R3.reuse, R250, PT ;  /* 0x000000fa0300720c */ /* 0x040fe40003f26270 */
[C---:B------:R-:W-:Y:S02]  /*12df0*/  ISETP.LT.OR P2, PT, R3.reuse, R247, P2 ;  /* 0x000000f70300720c */ /* 0x040fe40001741670 */
[----:B------:R-:W-:Y:S02]  /*12e00*/  ISETP.LT.OR P3, PT, R2, R244, P3 ;  /* 0x000000f40200720c */ /* 0x000fe40001f61670 */
[----:B------:R-:W-:Y:S02]  /*12e10*/  ISETP.LT.OR P1, PT, R3, R246, P1 ;  /* 0x000000f60300720c */ /* 0x000fe40000f21670 */
[----:B------:R-:W-:-:S02]  /*12e20*/  FSEL R61, R31, -INF , !P2 ;  /* 0xff8000001f3d7808 */ /* 0x000fc40005000000 */
[----:B------:R-:W-:Y:S02]  /*12e30*/  IADD3 R2, R0, 0x38, RZ ;  /* 0x0000003800027810 */ /* 0x000fe40007ffe0ff */
[----:B------:R-:W-:Y:S02]  /*12e40*/  ISETP.GE.AND P2, PT, R3, R249, PT ;  /* 0x000000f90300720c */ /* 0x000fe40003f46270 */
[----:B------:R-:W-:Y:S02]  /*12e50*/  FSEL R232, R29, -INF , !P1 ;  /* 0xff8000001de87808 */ /* 0x000fe40004800000 */
[C---:B------:R-:W-:Y:S02]  /*12e60*/  ISETP.GE.AND P1, PT, R2.reuse, R251, PT ;  /* 0x000000fb0200720c */ /* 0x040fe40003f26270 */
[----:B------:R-:W-:Y:S02]  /*12e70*/  ISETP.LT.OR P2, PT, R3, R245, P2 ;  /* 0x000000f50300720c */ /* 0x000fe40001741670 */
[----:B------:R-:W-:-:S02]  /*12e80*/  ISETP.LT.OR P1, PT, R2, R247, P1 ;  /* 0x000000f70200720c */ /* 0x000fc40000f21670 */
[----:B------:R-:W-:Y:S02]  /*12e90*/  FSEL R27, R27, -INF , !P2 ;  /* 0xff8000001b1b7808 */ /* 0x000fe40005000000 */
[----:B------:R-:W-:Y:S02]  /*12ea0*/  ISETP.GE.AND P2, PT, R2, R250, PT ;  /* 0x000000fa0200720c */ /* 0x000fe40003f46270 */
[----:B------:R-:W-:Y:S02]  /*12eb0*/  FSEL R55, R16, -INF , !P1 ;  /* 0xff80000010377808 */ /* 0x000fe40004800000 */
[C---:B------:R-:W-:Y:S02]  /*12ec0*/  ISETP.GE.AND P1, PT, R2.reuse, R249, PT ;  /* 0x000000f90200720c */ /* 0x040fe40003f26270 */
[C---:B------:R-:W-:Y:S02]  /*12ed0*/  ISETP.LT.OR P2, PT, R2.reuse, R246, P2 ;  /* 0x000000f60200720c */ /* 0x040fe40001741670 */
[----:B------:R-:W-:-:S02]  /*12ee0*/  ISETP.LT.OR P1, PT, R2, R245, P1 ;  /* 0x000000f50200720c */ /* 0x000fc40000f21670 */
[----:B------:R-:W-:Y:S02]  /*12ef0*/  IADD3 R0, R0, 0x39, RZ ;  /* 0x0000003900007810 */ /* 0x000fe40007ffe0ff */
[----:B------:R-:W-:Y:S02]  /*12f00*/  FSEL R231, R12, -INF , !P2 ;  /* 0xff8000000ce77808 */ /* 0x000fe40005000000 */
[----:B------:R-:W-:Y:S02]  /*12f10*/  ISETP.GE.AND P2, PT, R3, R248, PT ;  /* 0x000000f80300720c */ /* 0x000fe40003f46270 */
[----:B------:R-:W-:Y:S02]  /*12f20*/  FSEL R59, R11, -INF , !P1 ;  /* 0xff8000000b3b7808 */ /* 0x000fe40004800000 */
[----:B------:R-:W-:Y:S02]  /*12f30*/  ISETP.GE.AND P1, PT, R0, R251, PT ;  /* 0x000000fb0000720c */ /* 0x000fe40003f26270 */
[----:B------:R-:W-:-:S02]  /*12f40*/  ISETP.LT.OR P2, PT, R3, R244, P2 ;  /* 0x000000f40300720c */ /* 0x000fc40001741670 */
[----:B------:R-:W-:Y:S02]  /*12f50*/  FMNMX.FTZ R3, R252, R4, !PT ;  /* 0x00000004fc037209 */ /* 0x000fe40007810000 */
[----:B------:R-:W-:Y:S02]  /*12f60*/  ISETP.LT.OR P1, PT, R0, R247, P1 ;  /* 0x000000f70000720c */ /* 0x000fe40000f21670 */
[----:B------:R-:W-:Y:S02]  /*12f70*/  FMNMX.FTZ R3, R10, R3, !PT ;  /* 0x000000030a037209 */ /* 0x000fe40007810000 */
[----:B------:R-:W-:Y:S02]  /*12f80*/  FSEL R40, R24, -INF , !P1 ;  /* 0xff80000018287808 */ /* 0x000fe40004800000 */
[----:B------:R-:W-:Y:S02]  /*12f90*/  ISETP.GE.AND P1, PT, R0, R250, PT ;  /* 0x000000fa0000720c */ /* 0x000fe40003f26270 */
[----:B------:R-:W-:-:S02]  /*12fa0*/  FMNMX.FTZ R3, R8, R3, !PT ;  /* 0x0000000308037209 */ /* 0x000fc40007810000 */
[----:B------:R-:W-:Y:S02]  /*12fb0*/  ISETP.LT.OR P1, PT, R0, R246, P1 ;  /* 0x000000f60000720c */ /* 0x000fe40000f21670 */
[----:B------:R-:W-:Y:S02]  /*12fc0*/  FMNMX.FTZ R3, R7, R3, !PT ;  /* 0x0000000307037209 */ /* 0x000fe40007810000 */
[----:B------:R-:W-:Y:S02]  /*12fd0*/  FSEL R52, R26, -INF , !P1 ;  /* 0xff8000001a347808 */ /* 0x000fe40004800000 */
[C---:B------:R-:W-:Y:S02]  /*12fe0*/  ISETP.GE.AND P1, PT, R0.reuse, R249, PT ;  /* 0x000000f90000720c */ /* 0x040fe40003f26270 */
[----:B------:R-:W-:Y:S02]  /*12ff0*/  FMNMX.FTZ R3, R63, R3, !PT ;  /* 0x000000033f037209 */ /* 0x000fe40007810000 */
[----:B------:R-:W-:-:S02]  /*13000*/  ISETP.LT.OR P1, PT, R0, R245, P1 ;  /* 0x000000f50000720c */ /* 0x000fc40000f21670 */
[----:B------:R-:W-:Y:S02]  /*13010*/  FMNMX.FTZ R3, R60, R3, !PT ;  /* 0x000000033c037209 */ /* 0x000fe40007810000 */
[----:B------:R-:W-:Y:S02]  /*13020*/  FSEL R39, R25, -INF , !P1 ;  /* 0xff80000019277808 */ /* 0x000fe40004800000 */
[----:B------:R-:W-:Y:S02]  /*13030*/  FMNMX.FTZ R3, R54, R3, !PT ;  /* 0x0000000336037209 */ /* 0x000fe40007810000 */
[C---:B------:R-:W-:Y:S02]  /*13040*/  ISETP.GE.AND P1, PT, R2.reuse, R248, PT ;  /* 0x000000f80200720c */ /* 0x040fe40003f26270 */
[----:B------:R-:W-:Y:S02]  /*13050*/  FMNMX.FTZ R3, R49, R3, !PT ;  /* 0x0000000331037209 */ /* 0x000fe40007810000 */
[----:B------:R-:W-:-:S02]  /*13060*/  ISETP.LT.OR P1, PT, R2, R244, P1 ;  /* 0x000000f40200720c */ /* 0x000fc40000f21670 */
        /* <DEDUP_REMOVED lines=23> */
[----:B------:R-:W-:Y:S01]  /*131e0*/  FMNMX.FTZ R3, R67, R11, !PT ;  /* 0x0000000b43037209 */ /* 0x000fe20007810000 */
[----:B------:R-:W1:Y:S01]  /*131f0*/  SHFL.BFLY PT, R137, R2, 0x2, 0x1f ;  /* 0x0c401f0002897f89 */ /* 0x000e6200000e0000 */
        /* <DEDUP_REMOVED lines=12> */
[----:B------:R-:W-:Y:S01]  /*132c0*/  FMNMX.FTZ R2, R52, R3, !PT ;  /* 0x0000000334027209 */ /* 0x000fe20007810000 */
[----:B------:R-:W-:-:S04]  /*132d0*/  IMAD.MOV.U32 R25, RZ, RZ, R27 ;  /* 0x000000ffff197224 */ /* 0x000fc800078e001b */
[----:B------:R-:W1:Y:S01]  /*132e0*/  SHFL.BFLY PT, R12, R2, 0x2, 0x1f ;  /* 0x0c401f00020c7f89 */ /* 0x000e6200000e0000 */
[----:B------:R-:W-:-:S04]  /*132f0*/  FMNMX.FTZ R11, R229, R11, !PT ;  /* 0x0000000be50b7209 */ /* 0x000fc80007810000 */
[----:B------:R-:W-:-:S04]  /*13300*/  FMNMX.FTZ R11, R25, R11, !PT ;  /* 0x0000000b190b7209 */ /* 0x000fc80007810000 */
[----:B------:R-:W-:Y:S02]  /*13310*/  FMNMX.FTZ R11, R59, R11, !PT ;  /* 0x0000000b3b0b7209 */ /* 0x000fe40007810000 */
[----:B------:R-:W-:Y:S02]  /*13320*/  FSEL R233, R208, -INF , !P0 ;  /* 0xff800000d0e97808 */ /* 0x000fe40004000000 */
[C---:B------:R-:W-:Y:S01]  /*13330*/  ISETP.GE.AND P0, PT, R0.reuse, R248, PT ;  /* 0x000000f80000720c */ /* 0x040fe20003f06270 */
[----:B------:R-:W2:Y:S03]  /*13340*/  SHFL.BFLY PT, R16, R137, 0x1, 0x1f ;  /* 0x0c201f0089107f89 */ /* 0x000ea600000e0000 */
[----:B------:R-:W-:Y:S02]  /*13350*/  ISETP.LT.OR P0, PT, R0, R244, P0 ;  /* 0x000000f40000720c */ /* 0x000fe40000701670 */
[----:B------:R-:W-:-:S02]  /*13360*/  FSEL R42, R209, -INF , !P6 ;  /* 0xff800000d12a7808 */ /* 0x000fc40007000000 */
[----:B-1----:R-:W-:Y:S02]  /*13370*/  FMNMX.FTZ R2, R2, R12, !PT ;  /* 0x0000000c02027209 */ /* 0x002fe40007810000 */
[----:B------:R-:W-:-:S03]  /*13380*/  FSEL R30, R142, -INF , !P5 ;  /* 0xff8000008e1e7808 */ /* 0x000fc60006800000 */
[----:B------:R-:W-:Y:S01]  /*13390*/  SHFL.BFLY PT, R136, R2, 0x1, 0x1f ;  /* 0x0c201f0002887f89 */ /* 0x000fe200000e0000 */
[----:B----4-:R-:W-:-:S04]  /*133a0*/  FMNMX.FTZ R3, R220, R18, !PT ;  /* 0x00000012dc037209 */ /* 0x010fc80007810000 */
[----:B------:R-:W-:-:S04]  /*133b0*/  FMNMX.FTZ R3, R21, R3, !PT ;  /* 0x0000000315037209 */ /* 0x000fc80007810000 */
[----:B------:R-:W-:-:S04]  /*133c0*/  FMNMX.FTZ R3, R22, R3, !PT ;  /* 0x0000000316037209 */ /* 0x000fc80007810000 */
[----:B------:R-:W-:-:S04]  /*133d0*/  FMNMX.FTZ R5, R23, R3, !PT ;  /* 0x0000000317057209 */ /* 0x000fc80007810000 */
[----:B------:R-:W-:Y:S02]  /*133e0*/  FMNMX.FTZ R5, R216, R5, !PT ;  /* 0x00000005d8057209 */ /* 0x000fe40007810000 */
[----:B------:R-:W-:Y:S02]  /*133f0*/  FMNMX.FTZ R3, R39, R11, !PT ;  /* 0x0000000b27037209 */ /* 0x000fe40007810000 */
[----:B------:R-:W-:-:S04]  /*13400*/  FMNMX.FTZ R5, R215, R5, !PT ;  /* 0x00000005d7057209 */ /* 0x000fc80007810000 */
[----:B------:R-:W-:Y:S01]  /*13410*/  FMNMX.FTZ R5, R214, R5, !PT ;  /* 0x00000005d6057209 */ /* 0x000fe20007810000 */
[----:B------:R-:W1:Y:S03]  /*13420*/  SHFL.BFLY PT, R11, R3, 0x2, 0x1f ;  /* 0x0c401f00030b7f89 */ /* 0x000e6600000e0000 */
        /* <DEDUP_REMOVED lines=10> */
[----:B-1----:R-:W-:Y:S02]  /*134d0*/  FMNMX.FTZ R3, R3, R11, !PT ;  /* 0x0000000b03037209 */ /* 0x002fe40007810000 */
[----:B------:R-:W-:Y:S02]  /*134e0*/  FSEL R44, R47, -INF , !P1 ;  /* 0xff8000002f2c7808 */ /* 0x000fe40004800000 */
[----:B------:R-:W-:Y:S01]  /*134f0*/  FMNMX.FTZ R11, R230, R5, !PT ;  /* 0x00000005e60b7209 */ /* 0x000fe20007810000 */
[C---:B------:R-:W-:Y:S01]  /*13500*/  FMUL.FTZ R0, R137.reuse, c[0x0][0x23c] ;  /* 0x00008f0089007a20 */ /* 0x040fe20000410000 */
[----:B------:R-:W-:-:S02]  /*13510*/  FSETP.NEU.FTZ.AND P3, PT, R137, -INF , PT ;  /* 0xff8000008900780b */ /* 0x000fc40003f7d000 */
[----:B------:R-:W-:Y:S02]  /*13520*/  FSEL R24, R139, -INF , !P0 ;  /* 0xff8000008b187808 */ /* 0x000fe40004000000 */
[----:B------:R-:W-:Y:S02]  /*13530*/  FMNMX.FTZ R11, R44, R11, !PT ;  /* 0x0000000b2c0b7209 */ /* 0x000fe40007810000 */
[----:B------:R-:W-:Y:S02]  /*13540*/  FSEL R0, R0, RZ, P3 ;  /* 0x000000ff00007208 */ /* 0x000fe40001800000 */
[----:B------:R-:W-:Y:S02]  /*13550*/  FMNMX.FTZ R136, R2, R136, !PT ;  /* 0x0000008802887209 */ /* 0x000fe40007810000 */
[----:B------:R-:W-:Y:S01]  /*13560*/  FMNMX.FTZ R2, R24, R11, !PT ;  /* 0x0000000b18027209 */ /* 0x000fe20007810000 */
[----:B------:R-:W1:Y:S01]  /*13570*/  SHFL.BFLY PT, R135, R3, 0x1, 0x1f ;  /* 0x0c201f0003877f89 */ /* 0x000e6200000e0000 */
[----:B------:R-:W-:-:S03]  /*13580*/  FFMA.FTZ R5, R4, c[0x0][0x23c], -R0 ;  /* 0x00008f0004057a23 */ /* 0x000fc60000010800 */
[----:B------:R-:W2:Y:S01]  /*13590*/  SHFL.BFLY PT, R4, R2, 0x2, 0x1f ;  /* 0x0c401f0002047f89 */ /* 0x000ea200000e0000 */
[C---:B------:R-:W-:Y:S01]  /*135a0*/  FMUL.FTZ R12, R136.reuse, c[0x0][0x23c] ;  /* 0x00008f00880c7a20 */ /* 0x040fe20000410000 */
[----:B------:R-:W-:-:S04]  /*135b0*/  FSETP.NEU.FTZ.AND P1, PT, R136, -INF , PT ;  /* 0xff8000008800780b */ /* 0x000fc80003f3d000 */
[----:B------:R-:W-:Y:S02]  /*135c0*/  FSEL R12, R12, RZ, P1 ;  /* 0x000000ff0c0c7208 */ /* 0x000fe40000800000 */
[----:B-1----:R-:W-:-:S03]  /*135d0*/  FMNMX.FTZ R135, R3, R135, !PT ;  /* 0x0000008703877209 */ /* 0x002fc60007810000 */
[----:B------:R-:W-:Y:S01]  /*135e0*/  FFMA.FTZ R3, R13, c[0x0][0x23c], -R12 ;  /* 0x00008f000d037a23 */ /* 0x000fe2000001080c */
[----:B--2---:R-:W-:-:S03]  /*135f0*/  FMNMX.FTZ R2, R2, R4, !PT ;  /* 0x0000000402027209 */ /* 0x004fc60007810000 */
[----:B------:R1:W-:Y:S01]  /*13600*/  MUFU.EX2 R41, R3 ;  /* 0x0000000300297308 */ /* 0x0003e20000000800 */
[----:B------:R-:W-:Y:S01]  /*13610*/  FSETP.NEU.FTZ.AND P0, PT, R135, -INF , PT ;  /* 0xff8000008700780b */ /* 0x000fe20003f1d000 */
[----:B------:R-:W2:Y:S01]  /*13620*/  SHFL.BFLY PT, R134, R2, 0x1, 0x1f ;  /* 0x0c201f0002867f89 */ /* 0x000ea200000e0000 */
[--C-:B------:R-:W-:Y:S02]  /*13630*/  FFMA.FTZ R4, R15, c[0x0][0x23c], -R12.reuse ;  /* 0x00008f000f047a23 */ /* 0x100fe4000001080c */
[----:B------:R-:W-:Y:S02]  /*13640*/  FFMA.FTZ R6, R6, c[0x0][0x23c], -R12 ;  /* 0x00008f0006067a23 */ /* 0x000fe4000001080c */
[----:B-1----:R-:W-:Y:S01]  /*13650*/  FMUL.FTZ R3, R135, c[0x0][0x23c] ;  /* 0x00008f0087037a20 */ /* 0x002fe20000410000 */
[----:B------:R1:W-:Y:S04]  /*13660*/  MUFU.EX2 R33, R4 ;  /* 0x0000000400217308 */ /* 0x0003e80000000800 */
[----:B------:R-:W-:-:S04]  /*13670*/  FSEL R3, R3, RZ, P0 ;  /* 0x000000ff03037208 */ /* 0x000fc80000000000 */
[----:B------:R3:W-:Y:S01]  /*13680*/  MUFU.EX2 R27, R6 ;  /* 0x00000006001b7308 */ /* 0x0007e20000000800 */
[----:B-1----:R-:W-:-:S07]  /*13690*/  FFMA.FTZ R4, R14, c[0x0][0x23c], -R3 ;  /* 0x00008f000e047a23 */ /* 0x002fce0000010803 */
[----:B------:R1:W-:Y:S01]  /*136a0*/  MUFU.EX2 R26, R4 ;  /* 0x00000004001a7308 */ /* 0x0003e20000000800 */
[----:B---3--:R-:W-:-:S05]  /*136b0*/  FSEL R6, R137, RZ, P3 ;  /* 0x000000ff89067208 */ /* 0x008fca0001800000 */
[----:B------:R-:W-:Y:S02]  /*136c0*/  FADD.FTZ R6, R252, -R6 ;  /* 0x80000006fc067221 */ /* 0x000fe40000010000 */
[----:B-1----:R-:W-:-:S04]  /*136d0*/  FFMA.FTZ R4, R17, c[0x0][0x23c], -R3 ;  /* 0x00008f0011047a23 */ /* 0x002fc80000010803 */
[----:B------:R1:W-:Y:S01]  /*136e0*/  MUFU.EX2 R252, R4 ;  /* 0x0000000400fc7308 */ /* 0x0003e20000000800 */
[----:B--2---:R-:W-:-:S07]  /*136f0*/  FMNMX.FTZ R134, R2, R134, !PT ;  /* 0x0000008602867209 */ /* 0x004fce0007810000 */
[----:B------:R-:W-:Y:S01]  /*13700*/  MUFU.EX2 R5, R5 ;  /* 0x0000000500057308 */ /* 0x000fe20000000800 */
[----:B-1----:R-:W-:Y:S02]  /*13710*/  FMUL.FTZ R4, R6, c[0x0][0x23c] ;  /* 0x00008f0006047a20 */ /* 0x002fe40000410000 */
[----:B------:R-:W-:-:S05]  /*13720*/  FFMA.FTZ R6, R19, c[0x0][0x23c], -R3 ;  /* 0x00008f0013067a23 */ /* 0x000fca0000010803 */
[----:B------:R-:W1:Y:S01]  /*13730*/  MUFU.EX2 R4, R4 ;  /* 0x0000000400047308 */ /* 0x000e620000000800 */
[C---:B------:R-:W-:Y:S01]  /*13740*/  FMUL.FTZ R2, R134.reuse, c[0x0][0x23c] ;  /* 0x00008f0086027a20 */ /* 0x040fe20000410000 */
[----:B------:R-:W-:Y:S01]  /*13750*/  FSETP.NEU.FTZ.AND P2, PT, R134, -INF , PT ;  /* 0xff8000008600780b */ /* 0x000fe20003f5d000 */
[----:B------:R-:W-:-:S03]  /*13760*/  FFMA.FTZ R7, R7, c[0x0][0x23c], -R0 ;  /* 0x00008f0007077a23 */ /* 0x000fc60000010800 */
[----:B------:R-:W-:Y:S02]  /*13770*/  FSEL R2, R2, RZ, P2 ;  /* 0x000000ff02027208 */ /* 0x000fe40001000000 */
[----:B------:R2:W-:Y:S01]  /*13780*/  MUFU.EX2 R43, R6 ;  /* 0x00000006002b7308 */ /* 0x0005e20000000800 */
[----:B------:R-:W-:-:S07]  /*13790*/  FFMA.FTZ R8, R8, c[0x0][0x23c], -R0 ;  /* 0x00008f0008087a23 */ /* 0x000fce0000010800 */
[----:B------:R3:W-:Y:S01]  /*137a0*/  MUFU.EX2 R234, R7 ;  /* 0x0000000700ea7308 */ /* 0x0007e20000000800 */
[----:B--2---:R-:W-:-:S07]  /*137b0*/  FFMA.FTZ R6, R20, c[0x0][0x23c], -R3 ;  /* 0x00008f0014067a23 */ /* 0x004fce0000010803 */
[----:B------:R2:W-:Y:S01]  /*137c0*/  MUFU.EX2 R208, R6 ;  /* 0x0000000600d07308 */ /* 0x0005e20000000800 */
[-C--:B-1----:R-:W-:Y:S02]  /*137d0*/  FMUL.FTZ R29, R129, R4.reuse ;  /* 0x00000004811d7220 */ /* 0x082fe40000410000 */
[----:B---3--:R-:W-:Y:S02]  /*137e0*/  FFMA.FTZ R7, R18, c[0x0][0x23c], -R2 ;  /* 0x00008f0012077a23 */ /* 0x008fe40000010802 */
[----:B------:R-:W1:Y:S01]  /*137f0*/  LDSM.16.MT88.4 R16, [R225+0xc000] ;  /* 0x00c00000e110783b */ /* 0x000e620000004200 */
[-C--:B------:R-:W-:Y:S02]  /*13800*/  FFMA.FTZ R224, R222, R4.reuse, R5 ;  /* 0x00000004dee07223 */ /* 0x080fe40000010005 */
[----:B------:R3:W-:Y:S01]  /*13810*/  MUFU.EX2 R37, R8 ;  /* 0x0000000800257308 */ /* 0x0007e20000000800 */
[-C--:B------:R-:W-:Y:S02]  /*13820*/  FMUL.FTZ R148, R148, R4.reuse ;  /* 0x0000000494947220 */ /* 0x080fe40000410000 */
[-C--:B------:R-:W-:Y:S01]  /*13830*/  FMUL.FTZ R149, R149, R4.reuse ;  /* 0x0000000495957220 */ /* 0x080fe20000410000 */
[----:B--2---:R-:W-:Y:S01]  /*13840*/  FSEL R6, R136, RZ, P1 ;  /* 0x000000ff88067208 */ /* 0x004fe20000800000 */
        /* <DEDUP_REMOVED lines=29> */
[----:B------:R-:W-:Y:S02]  /*13a20*/  IMAD.MOV.U32 R129, RZ, RZ, R41 ;  /* 0x000000ffff817224 */ /* 0x000fe400078e0029 */
[----:B------:R2:W-:Y:S01]  /*13a30*/  MUFU.EX2 R41, R7 ;  /* 0x0000000700297308 */ /* 0x0005e20000000800 */
[----:B------:R-:W-:-:S02]  /*13a40*/  FFMA.FTZ R4, R21, c[0x0][0x23c], -R2 ;  /* 0x00008f0015047a23 */ /* 0x000fc40000010802 */
[----:B---3--:R-:W-:Y:S01]  /*13a50*/  FADD.FTZ R8, R219, -R6 ;  /* 0x80000006db087221 */ /* 0x008fe20000010000 */
[----:B------:R-:W-:-:S04]  /*13a60*/  FSEL R6, R134, RZ, P2 ;  /* 0x000000ff86067208 */ /* 0x000fc80001000000 */
[----:B------:R3:W-:Y:S01]  /*13a70*/  MUFU.EX2 R219, R4 ;  /* 0x0000000400db7308 */ /* 0x0007e20000000800 */
[----:B------:R-:W-:Y:S01]  /*13a80*/  FADD.FTZ R6, R220, -R6 ;  /* 0x80000006dc067221 */ /* 0x000fe20000010000 */
[----:B--2---:R-:W-:Y:S01]  /*13a90*/  FSEL R7, R135, RZ, P0 ;  /* 0x000000ff87077208 */ /* 0x004fe20000000000 */
[----:B------:R-:W-:-:S04]  /*13aa0*/  FFMA.FTZ R10, R10, c[0x0][0x23c], -R0 ;  /* 0x00008f000a0a7a23 */ /* 0x000fc80000010800 */
[----:B------:R-:W-:Y:S02]  /*13ab0*/  FADD.FTZ R7, R221, -R7 ;  /* 0x80000007dd077221 */ /* 0x000fe40000010000 */
[----:B---3--:R-:W-:Y:S02]  /*13ac0*/  FFMA.FTZ R4, R22, c[0x0][0x23c], -R2 ;  /* 0x00008f0016047a23 */ /* 0x008fe40000010802 */
[----:B------:R-:W-:Y:S02]  /*13ad0*/  FFMA.FTZ R9, R9, c[0x0][0x23c], -R12 ;  /* 0x00008f0009097a23 */ /* 0x000fe4000001080c */
[----:B------:R2:W-:Y:S01]  /*13ae0*/  MUFU.EX2 R236, R4 ;  /* 0x0000000400ec7308 */ /* 0x0005e20000000800 */
[----:B------:R-:W-:Y:S02]  /*13af0*/  FMUL.FTZ R8, R8, c[0x0][0x23c] ;  /* 0x00008f0008087a20 */ /* 0x000fe40000410000 */
[----:B------:R-:W-:Y:S02]  /*13b00*/  FMUL.FTZ R7, R7, c[0x0][0x23c] ;  /* 0x00008f0007077a20 */ /* 0x000fe40000410000 */
[----:B------:R-:W-:Y:S01]  /*13b10*/  FMUL.FTZ R6, R6, c[0x0][0x23c] ;  /* 0x00008f0006067a20 */ /* 0x000fe20000410000 */
[----:B------:R-:W-:-:S02]  /*13b20*/  MOV R117, R24 ;  /* 0x0000001800757202 */ /* 0x000fc40000000f00 */
        /* <DEDUP_REMOVED lines=12> */
[----:B----4-:R-:W-:Y:S01]  /*13bf0*/  FMUL.FTZ R144, R144, R13 ;  /* 0x0000000d90907220 */ /* 0x010fe20000410000 */
        /* <DEDUP_REMOVED lines=80> */
[----:B-1----:R-:W-:Y:S07]  /*14100*/  HMMA.16816.F32 R140, R4, R18, R76 ;  /* 0x00000012048c723c */ /* 0x002fee000000184c */
        /* <DEDUP_REMOVED lines=36> */
[----:B------:R-:W-:Y:S01]  /*14350*/  IMAD.MOV.U32 R68, RZ, RZ, R39 ;  /* 0x000000ffff447224 */ /* 0x000fe200078e0027 */
[-C--:B-1----:R-:W-:Y:S08]  /*14360*/  HMMA.16816.F32 R32, R4, R16.reuse, R88 ;  /* 0x000000100420723c */ /* 0x082ff00000001858 */
[----:B------:R-:W-:Y:S08]  /*14370*/  HMMA.16816.F32 R36, R8, R16, R84 ;  /* 0x000000100824723c */ /* 0x000ff00000001854 */
        /* <DEDUP_REMOVED lines=27> */
[----:B------:R-:W-:Y:S01]  /*14530*/  FMUL.FTZ R127, R127, R15 ;  /* 0x0000000f7f7f7220 */ /* 0x000fe20000410000 */
[----:B------:R-:W-:Y:S01]  /*14540*/  MOV R84, R52 ;  /* 0x0000003400547202 */ /* 0x000fe20000000f00 */
[----:B------:R-:W-:Y:S01]  /*14550*/  IMAD.MOV.U32 R87, RZ, RZ, R53 ;  /* 0x000000ffff577224 */ /* 0x000fe200078e0035 */
[C---:B-1----:R-:W-:Y:S08]  /*14560*/  HMMA.16816.F32 R120, R4.reuse, R16, R120 ;  /* 0x000000100478723c */ /* 0x042ff00000001878 */
[----:B------:R-:W-:Y:S07]  /*14570*/  HMMA.16816.F32 R124, R4, R18, R124 ;  /* 0x00000012047c723c */ /* 0x000fee000000187c */
[----:B------:R-:W-:-:S04]  /*14580*/  FFMA.FTZ R4, R63, c[0x0][0x23c], -R0 ;  /* 0x00008f003f047a23 */ /* 0x000fc80000010800 */
[----:B------:R1:W-:Y:S02]  /*14590*/  MUFU.EX2 R52, R4 ;  /* 0x0000000400347308 */ /* 0x0003e40000000800 */
[----:B-1----:R-:W-:-:S06]  /*145a0*/  FFMA.FTZ R4, R60, c[0x0][0x23c], -R0 ;  /* 0x00008f003c047a23 */ /* 0x002fcc0000010800 */
[----:B------:R1:W-:Y:S02]  /*145b0*/  MUFU.EX2 R53, R4 ;  /* 0x0000000400357308 */ /* 0x0003e40000000800 */
[----:B-1----:R-:W-:-:S06]  /*145c0*/  FFMA.FTZ R4, R54, c[0x0][0x23c], -R0 ;  /* 0x00008f0036047a23 */ /* 0x002fcc0000010800 */
[----:B------:R1:W-:Y:S02]  /*145d0*/  MUFU.EX2 R54, R4 ;  /* 0x0000000400367308 */ /* 0x0003e40000000800 */
[----:B-1----:R-:W-:-:S06]  /*145e0*/  FFMA.FTZ R4, R49, c[0x0][0x23c], -R0 ;  /* 0x00008f0031047a23 */ /* 0x002fcc0000010800 */
[----:B------:R1:W4:Y:S02]  /*145f0*/  MUFU.EX2 R5, R4 ;  /* 0x0000000400057308 */ /* 0x0003240000000800 */
[----:B-1----:R-:W-:-:S06]  /*14600*/  FFMA.FTZ R4, R132, c[0x0][0x23c], -R12 ;  /* 0x00008f0084047a23 */ /* 0x002fcc000001080c */
[----:B------:R1:W-:Y:S01]  /*14610*/  MUFU.EX2 R49, R4 ;  /* 0x0000000400317308 */ /* 0x0003e20000000800 */
[----:B---3--:R-:W-:Y:S02]  /*14620*/  FFMA.FTZ R26, R81, R13, R26 ;  /* 0x0000000d511a7223 */ /* 0x008fe4000001001a */
[----:B------:R-:W-:Y:S02]  /*14630*/  IMAD.MOV.U32 R81, RZ, RZ, R76 ;  /* 0x000000ffff517224 */ /* 0x000fe400078e004c */
[----:B-1----:R-:W-:Y:S02]  /*14640*/  FFMA.FTZ R4, R64, c[0x0][0x23c], -R12 ;  /* 0x00008f0040047a23 */ /* 0x002fe4000001080c */
[----:B------:R-:W-:Y:S02]  /*14650*/  IMAD.MOV.U32 R76, RZ, RZ, R51 ;  /* 0x000000ffff4c7224 */ /* 0x000fe400078e0033 */
[----:B------:R1:W-:Y:S01]  /*14660*/  MUFU.EX2 R51, R4 ;  /* 0x0000000400337308 */ /* 0x0003e20000000800 */
[----:B--2---:R-:W-:-:S02]  /*14670*/  FFMA.FTZ R27, R80, R14, R27 ;  /* 0x0000000e501b7223 */ /* 0x004fc4000001001b */
[----:B------:R-:W-:Y:S02]  /*14680*/  IMAD.MOV.U32 R80, RZ, RZ, R117 ;  /* 0x000000ffff507224 */ /* 0x000fe400078e0075 */
[----:B------:R-:W-:Y:S02]  /*14690*/  IMAD.MOV.U32 R85, RZ, RZ, R235 ;  /* 0x000000ffff557224 */ /* 0x000fe400078e00eb */
[----:B-1----:R-:W-:-:S04]  /*146a0*/  FFMA.FTZ R4, R62, c[0x0][0x23c], -R12 ;  /* 0x00008f003e047a23 */ /* 0x002fc8000001080c */
[----:B------:R1:W-:Y:S01]  /*146b0*/  MUFU.EX2 R117, R4 ;  /* 0x0000000400757308 */ /* 0x0003e20000000800 */
[----:B------:R-:W-:Y:S01]  /*146c0*/  MOV R86, R43 ;  /* 0x0000002b00567202 */ /* 0x000fe20000000f00 */
[----:B-1----:R-:W-:-:S06]  /*146d0*/  FFMA.FTZ R4, R50, c[0x0][0x23c], -R12 ;  /* 0x00008f0032047a23 */ /* 0x002fcc000001080c */
[----:B------:R1:W-:Y:S01]  /*146e0*/  MUFU.EX2 R235, R4 ;  /* 0x0000000400eb7308 */ /* 0x0003e20000000800 */
[----:B------:R-:W-:Y:S01]  /*146f0*/  MOV R91, R84 ;  /* 0x00000054005b7202 */ /* 0x000fe20000000f00 */
[----:B------:R-:W-:Y:S02]  /*14700*/  IMAD.MOV.U32 R84, RZ, RZ, R80 ;  /* 0x000000ffff547224 */ /* 0x000fe400078e0050 */
        /* <DEDUP_REMOVED lines=8> */
[----:B-1----:R-:W-:-:S04]  /*14790*/  FFMA.FTZ R4, R210, c[0x0][0x23c], -R3 ;  /* 0x00008f00d2047a23 */ /* 0x002fc80000010803 */
[----:B------:R1:W-:Y:S01]  /*147a0*/  MUFU.EX2 R50, R4 ;  /* 0x0000000400327308 */ /* 0x0003e20000000800 */
[----:B------:R-:W-:Y:S02]  /*147b0*/  IMAD.MOV.U32 R78, RZ, RZ, R79 ;  /* 0x000000ffff4e7224 */ /* 0x000fe400078e004f */
[----:B------:R-:W-:Y:S01]  /*147c0*/  IMAD.MOV.U32 R79, RZ, RZ, R72 ;  /* 0x000000ffff4f7224 */ /* 0x000fe200078e0048 */
[----:B------:R-:W-:Y:S01]  /*147d0*/  MOV R72, R73 ;  /* 0x0000004900487202 */ /* 0x000fe20000000f00 */
[----:B------:R-:W-:Y:S01]  /*147e0*/  IMAD.MOV.U32 R69, RZ, RZ, R59 ;  /* 0x000000ffff457224 */ /* 0x000fe200078e003b */
[----:B------:R-:W-:Y:S01]  /*147f0*/  MOV R116, R58 ;  /* 0x0000003a00747202 */ /* 0x000fe20000000f00 */
[----:B------:R-:W-:Y:S02]  /*14800*/  IMAD.MOV.U32 R73, RZ, RZ, R74 ;  /* 0x000000ffff497224 */ /* 0x000fe400078e004a */
[----:B-1----:R-:W-:-:S04]  /*14810*/  FFMA.FTZ R4, R67, c[0x0][0x23c], -R3 ;  /* 0x00008f0043047a23 */ /* 0x002fc80000010803 */
[----:B------:R1:W2:Y:S01]  /*14820*/  MUFU.EX2 R6, R4 ;  /* 0x0000000400067308 */ /* 0x0002a20000000800 */
[----:B------:R-:W-:Y:S02]  /*14830*/  IMAD.MOV.U32 R139, RZ, RZ, R31 ;  /* 0x000000ffff8b7224 */ /* 0x000fe400078e001f */
[----:B------:R-:W-:Y:S01]  /*14840*/  IMAD.MOV.U32 R74, RZ, RZ, R75 ;  /* 0x000000ffff4a7224 */ /* 0x000fe200078e004b */
[----:B------:R-:W-:Y:S01]  /*14850*/  MOV R75, R68 ;  /* 0x00000044004b7202 */ /* 0x000fe20000000f00 */
[-C--:B------:R-:W-:Y:S02]  /*14860*/  FMUL.FTZ R58, R118, R14.reuse ;  /* 0x0000000e763a7220 */ /* 0x080fe40000410000 */
[-C--:B------:R-:W-:Y:S02]  /*14870*/  FMUL.FTZ R59, R119, R14.reuse ;  /* 0x0000000e773b7220 */ /* 0x080fe40000410000 */
[----:B------:R-:W-:Y:S02]  /*14880*/  FMUL.FTZ R30, R130, R14 ;  /* 0x0000000e821e7220 */ /* 0x000fe40000410000 */
[----:B-1----:R-:W-:-:S02]  /*14890*/  FFMA.FTZ R4, R48, c[0x0][0x23c], -R3 ;  /* 0x00008f0030047a23 */ /* 0x002fc40000010803 */
[----:B------:R-:W-:Y:S02]  /*148a0*/  FMUL.FTZ R31, R131, R14 ;  /* 0x0000000e831f7220 */ /* 0x000fe40000410000 */
[----:B------:R1:W-:Y:S01]  /*148b0*/  MUFU.EX2 R213, R4 ;  /* 0x0000000400d57308 */ /* 0x0003e20000000800 */
[----:B------:R-:W-:Y:S02]  /*148c0*/  IMAD.MOV.U32 R68, RZ, RZ, R69 ;  /* 0x000000ffff447224 */ /* 0x000fe400078e0045 */
[----:B------:R-:W-:Y:S01]  /*148d0*/  IMAD.MOV.U32 R69, RZ, RZ, R42 ;  /* 0x000000ffff457224 */ /* 0x000fe200078e002a */
[----:B------:R-:W-:Y:S01]  /*148e0*/  HMMA.16816.F32 R56, R8, R16, R56 ;  /* 0x000000100838723c */ /* 0x000fe20000001838 */
[----:B-1----:R-:W-:-:S04]  /*148f0*/  FFMA.FTZ R4, R216, c[0x0][0x23c], -R2 ;  /* 0x00008f00d8047a23 */ /* 0x002fc80000010802 */
[----:B------:R1:W-:Y:S03]  /*14900*/  MUFU.EX2 R42, R4 ;  /* 0x00000004002a7308 */ /* 0x0003e60000000800 */
[----:B------:R-:W-:Y:S01]  /*14910*/  HMMA.16816.F32 R28, R8, R18, R28 ;  /* 0x00000012081c723c */ /* 0x000fe2000000181c */
[----:B------:R-:W3:Y:S01]  /*14920*/  LDSM.16.MT88.4 R16, [R225+0xc800] ;  /* 0x00c80000e110783b */ /* 0x000ee20000004200 */
[----:B-1----:R-:W-:-:S04]  /*14930*/  FFMA.FTZ R4, R215, c[0x0][0x23c], -R2 ;  /* 0x00008f00d7047a23 */ /* 0x002fc80000010802 */
[----:B------:R1:W-:Y:S02]  /*14940*/  MUFU.EX2 R48, R4 ;  /* 0x0000000400307308 */ /* 0x0003e40000000800 */
[----:B-1----:R-:W-:-:S06]  /*14950*/  FFMA.FTZ R4, R214, c[0x0][0x23c], -R2 ;  /* 0x00008f00d6047a23 */ /* 0x002fcc0000010802 */
[----:B------:R1:W-:Y:S02]  /*14960*/  MUFU.EX2 R118, R4 ;  /* 0x0000000400767308 */ /* 0x0003e40000000800 */
[----:B-1----:R-:W-:-:S06]  /*14970*/  FFMA.FTZ R4, R211, c[0x0][0x23c], -R2 ;  /* 0x00008f00d3047a23 */ /* 0x002fcc0000010802 */
[----:B------:R-:W1:Y:S01]  /*14980*/  MUFU.EX2 R4, R4 ;  /* 0x0000000400047308 */ /* 0x000e620000000800 */
[----:B------:R-:W-:Y:S01]  /*14990*/  FFMA.FTZ R92, R55, c[0x0][0x23c], -R0 ;  /* 0x00008f00375c7a23 */ /* 0x000fe20000010800 */
[----:B----4-:R-:W-:Y:S01]  /*149a0*/  MOV R211, R5 ;  /* 0x0000000500d37202 */ /* 0x010fe20000000f00 */
[----:B--2---:R-:W-:Y:S01]  /*149b0*/  IMAD.MOV.U32 R216, RZ, RZ, R6 ;  /* 0x000000ffffd87224 */ /* 0x004fe200078e0006 */
[----:B------:R-:W-:Y:S01]  /*149c0*/  MOV R88, R81 ;  /* 0x0000005100587202 */ /* 0x000fe20000000f00 */
[----:B------:R-:W-:Y:S01]  /*149d0*/  IMAD.MOV.U32 R90, RZ, RZ, R84 ;  /* 0x000000ffff5a7224 */ /* 0x000fe200078e0054 */
[----:B------:R-:W-:Y:S01]  /*149e0*/  F2FP.PACK_AB R8, R53, R52 ;  /* 0x000000343508723e */ /* 0x000fe200000000ff */
[----:B------:R-:W-:Y:S01]  /*149f0*/  IMAD.MOV.U32 R89, RZ, RZ, R80 ;  /* 0x000000ffff597224 */ /* 0x000fe200078e0050 */
[----:B------:R-:W-:Y:S01]  /*14a00*/  MOV R80, R77 ;  /* 0x0000004d00507202 */ /* 0x000fe20000000f00 */
[----:B------:R-:W-:Y:S01]  /*14a10*/  IMAD.MOV.U32 R95, RZ, RZ, R82 ;  /* 0x000000ffff5f7224 */ /* 0x000fe200078e0052 */
[----:B------:R-:W-:Y:S01]  /*14a20*/  F2FP.PACK_AB R9, R51, R49 ;  /* 0x000000313309723e */ /* 0x000fe200000000ff */
[----:B------:R-:W-:-:S02]  /*14a30*/  IMAD.MOV.U32 R84, RZ, RZ, R83 ;  /* 0x000000ffff547224 */ /* 0x000fc400078e0053 */
[----:B-1----:R-:W-:Y:S01]  /*14a40*/  IMAD.MOV.U32 R55, RZ, RZ, R4 ;  /* 0x000000ffff377224 */ /* 0x002fe200078e0004 */
[----:B------:R-:W-:Y:S01]  /*14a50*/  MOV R83, R72 ;  /* 0x0000004800537202 */ /* 0x000fe20000000f00 */
[----:B------:R-:W-:Y:S01]  /*14a60*/  IMAD.MOV.U32 R81, RZ, RZ, R78 ;  /* 0x000000ffff517224 */ /* 0x000fe200078e004e */
[----:B------:R-:W-:Y:S01]  /*14a70*/  F2FP.PACK_AB R10, R211, R54 ;  /* 0x00000036d30a723e */ /* 0x000fe200000000ff */
[----:B------:R-:W-:Y:S01]  /*14a80*/  IMAD.MOV.U32 R82, RZ, RZ, R79 ;  /* 0x000000ffff527224 */ /* 0x000fe200078e004f */
[----:B------:R-:W-:Y:S02]  /*14a90*/  F2FP.PACK_AB R11, R235, R117 ;  /* 0x00000075eb0b723e */ /* 0x000fe400000000ff */
[----:B------:R-:W-:Y:S02]  /*14aa0*/  F2FP.PACK_AB R4, R50, R43 ;  /* 0x0000002b3204723e */ /* 0x000fe400000000ff */
[----:B------:R-:W-:Y:S02]  /*14ab0*/  F2FP.PACK_AB R6, R213, R216 ;  /* 0x000000d8d506723e */ /* 0x000fe400000000ff */
[----:B------:R-:W-:-:S02]  /*14ac0*/  F2FP.PACK_AB R5, R48, R42 ;  /* 0x0000002a3005723e */ /* 0x000fc400000000ff */
[----:B------:R-:W-:Y:S01]  /*14ad0*/  F2FP.PACK_AB R7, R55, R118 ;  /* 0x000000763707723e */ /* 0x000fe200000000ff */
[----:B------:R-:W-:Y:S02]  /*14ae0*/  IMAD.MOV.U32 R77, RZ, RZ, R73 ;  /* 0x000000ffff4d7224 */ /* 0x000fe400078e0049 */
[----:B------:R-:W-:Y:S02]  /*14af0*/  IMAD.MOV.U32 R73, RZ, RZ, R69 ;  /* 0x000000ffff497224 */ /* 0x000fe400078e0045 */
[----:B------:R-:W-:Y:S01]  /*14b00*/  IMAD.MOV.U32 R69, RZ, RZ, R218 ;  /* 0x000000ffff457224 */ /* 0x000fe200078e00da */
[----:B---3--:R-:W-:Y:S01]  /*14b10*/  HMMA.16816.F32 R148, R8, R16, R148 ;  /* 0x000000100894723c */ /* 0x008fe20000001894 */
[----:B------:R-:W-:-:S07]  /*14b20*/  FFMA.FTZ R218, R61, c[0x0][0x23c], -R0 ;  /* 0x00008f003dda7a23 */ /* 0x000fce0000010800 */
        /* <DEDUP_REMOVED lines=11> */
[----:B------:R-:W-:Y:S01]  /*14be0*/  MOV R210, R88 ;  /* 0x0000005800d27202 */ /* 0x000fe20000000f00 */
[----:B------:R-:W-:Y:S01]  /*14bf0*/  IMAD.MOV.U32 R80, RZ, RZ, R72 ;  /* 0x000000ffff507224 */ /* 0x000fe200078e0048 */
[----:B------:R-:W-:Y:S01]  /*14c00*/  MOV R83, R73 ;  /* 0x0000004900537202 */ /* 0x000fe20000000f00 */
[----:B------:R-:W-:Y:S02]  /*14c10*/  IMAD.MOV.U32 R82, RZ, RZ, R74 ;  /* 0x000000ffff527224 */ /* 0x000fe400078e004a */
[----:B------:R-:W-:Y:S02]  /*14c20*/  IMAD.MOV.U32 R81, RZ, RZ, R75 ;  /* 0x000000ffff517224 */ /* 0x000fe400078e004b */
[--C-:B------:R-:W-:Y:S02]  /*14c30*/  FFMA.FTZ R14, R133, c[0x0][0x23c], -R0.reuse ;  /* 0x00008f00850e7a23 */ /* 0x100fe40000010800 */
[----:B------:R-:W-:Y:S01]  /*14c40*/  IMAD.MOV.U32 R119, RZ, RZ, R95 ;  /* 0x000000ffff777224 */ /* 0x000fe200078e005f */
[----:B------:R-:W-:Y:S01]  /*14c50*/  MOV R95, R87 ;  /* 0x00000057005f7202 */ /* 0x000fe20000000f00 */
[----:B------:R-:W-:Y:S01]  /*14c60*/  FFMA.FTZ R25, R212, c[0x0][0x23c], -R0 ;  /* 0x00008f00d4197a23 */ /* 0x000fe20000010800 */
[----:B------:R-:W-:Y:S01]  /*14c70*/  MOV R212, R69 ;  /* 0x0000004500d47202 */ /* 0x000fe20000000f00 */
[----:B------:R-:W-:-:S02]  /*14c80*/  IMAD.MOV.U32 R93, RZ, RZ, R85 ;  /* 0x000000ffff5d7224 */ /* 0x000fc400078e0055 */
[----:B------:R-:W-:Y:S01]  /*14c90*/  IMAD.MOV.U32 R94, RZ, RZ, R86 ;  /* 0x000000ffff5e7224 */ /* 0x000fe200078e0056 */
[----:B------:R-:W-:Y:S01]  /*14ca0*/  MOV R86, R78 ;  /* 0x0000004e00567202 */ /* 0x000fe20000000f00 */
[----:B------:R-:W-:Y:S02]  /*14cb0*/  IMAD.MOV.U32 R133, RZ, RZ, R131 ;  /* 0x000000ffff857224 */ /* 0x000fe400078e0083 */
[----:B------:R-:W-:Y:S02]  /*14cc0*/  IMAD.MOV.U32 R64, RZ, RZ, R89 ;  /* 0x000000ffff407224 */ /* 0x000fe400078e0059 */
[----:B------:R-:W-:Y:S02]  /*14cd0*/  IMAD.MOV.U32 R132, RZ, RZ, R90 ;  /* 0x000000ffff847224 */ /* 0x000fe400078e005a */
[----:B------:R-:W-:Y:S02]  /*14ce0*/  IMAD.MOV.U32 R130, RZ, RZ, R76 ;  /* 0x000000ffff827224 */ /* 0x000fe400078e004c */
[----:B------:R-:W-:-:S02]  /*14cf0*/  IMAD.MOV.U32 R85, RZ, RZ, R77 ;  /* 0x000000ffff557224 */ /* 0x000fc400078e004d */
[----:B------:R-:W-:Y:S01]  /*14d00*/  IMAD.MOV.U32 R87, RZ, RZ, R79 ;  /* 0x000000ffff577224 */ /* 0x000fe200078e004f */
[----:B-1----:R-:W-:Y:S01]  /*14d10*/  HMMA.16816.F32 R72, R4, R18, R172 ;  /* 0x000000120448723c */ /* 0x002fe200000018ac */
[----:B------:R-:W-:Y:S02]  /*14d20*/  IMAD.MOV.U32 R131, RZ, RZ, R68 ;  /* 0x000000ffff837224 */ /* 0x000fe400078e0044 */
[----:B------:R-:W-:-:S04]  /*14d30*/  IMAD.MOV.U32 R215, RZ, RZ, R71 ;  /* 0x000000ffffd77224 */ /* 0x000fc800078e0047 */
[----:B------:R-:W-:Y:S01]  /*14d40*/  MOV R173, R210 ;  /* 0x000000d200ad7202 */ /* 0x000fe20000000f00 */
[----:B------:R-:W-:Y:S01]  /*14d50*/  IMAD.MOV.U32 R210, RZ, RZ, R70 ;  /* 0x000000ffffd27224 */ /* 0x000fe200078e0046 */
[-C--:B------:R-:W-:Y:S08]  /*14d60*/  HMMA.16816.F32 R88, R8, R16.reuse, R220 ;  /* 0x000000100858723c */ /* 0x080ff000000018dc */
[----:B------:R-:W-:Y:S08]  /*14d70*/  HMMA.16816.F32 R76, R4, R16, R164 ;  /* 0x00000010044c723c */ /* 0x000ff000000018a4 */
[----:B------:R-:W-:Y:S01]  /*14d80*/  HMMA.16816.F32 R68, R8, R18, R168 ;  /* 0x000000120844723c */ /* 0x000fe200000018a8 */
[----:B------:R-:W1:Y:S01]  /*14d90*/  LDSM.16.MT88.4 R16, [R228+0xc800] ;  /* 0x00c80000e410783b */ /* 0x000e620000004200 */
[----:B------:R-:W-:-:S02]  /*14da0*/  FFMA.FTZ R24, R138, c[0x0][0x23c], -R0 ;  /* 0x00008f008a187a23 */ /* 0x000fc40000010800 */
[--C-:B------:R-:W-:Y:S02]  /*14db0*/  FFMA.FTZ R13, R66, c[0x0][0x23c], -R0.reuse ;  /* 0x00008f00420d7a23 */ /* 0x100fe40000010800 */
[--C-:B------:R-:W-:Y:S02]  /*14dc0*/  FFMA.FTZ R209, R65, c[0x0][0x23c], -R0.reuse ;  /* 0x00008f0041d17a23 */ /* 0x100fe40000010800 */
[----:B------:R-:W-:Y:S01]  /*14dd0*/  FFMA.FTZ R214, R40, c[0x0][0x23c], -R0 ;  /* 0x00008f0028d67a23 */ /* 0x000fe20000010800 */
[----:B------:R-:W-:Y:S01]  /*14de0*/  MOV R172, R130 ;  /* 0x0000008200ac7202 */ /* 0x000fe20000000f00 */
[----:B------:R-:W-:Y:S02]  /*14df0*/  IMAD.MOV.U32 R0, RZ, RZ, R64 ;  /* 0x000000ffff007224 */ /* 0x000fe400078e0040 */
[----:B------:R-:W-:Y:S01]  /*14e00*/  IMAD.MOV.U32 R130, RZ, RZ, R84 ;  /* 0x000000ffff827224 */ /* 0x000fe200078e0054 */
[-C--:B-1----:R-:W-:Y:S07]  /*14e10*/  HMMA.16816.F32 R64, R8, R16.reuse, R180 ;  /* 0x000000100840723c */ /* 0x082fee00000018b4 */
[----:B------:R-:W-:Y:S01]  /*14e20*/  MOV R183, R85 ;  /* 0x0000005500b77202 */ /* 0x000fe20000000f00 */
[----:B------:R-:W-:Y:S01]  /*14e30*/  IMAD.MOV.U32 R182, RZ, RZ, R86 ;  /* 0x000000ffffb67224 */ /* 0x000fe200078e0056 */
[----:B------:R-:W-:Y:S01]  /*14e40*/  HMMA.16816.F32 R176, R4, R16, R176 ;  /* 0x0000001004b0723c */ /* 0x000fe200000018b0 */
[----:B------:R-:W-:-:S07]  /*14e50*/  IMAD.MOV.U32 R181, RZ, RZ, R87 ;  /* 0x000000ffffb57224 */ /* 0x000fce00078e0057 */
[-C--:B------:R-:W-:Y:S08]  /*14e60*/  HMMA.16816.F32 R188, R4, R18.reuse, R188 ;  /* 0x0000001204bc723c */ /* 0x080ff000000018bc */
[----:B------:R-:W-:Y:S01]  /*14e70*/  HMMA.16816.F32 R84, R8, R18, R184 ;  /* 0x000000120854723c */ /* 0x000fe200000018b8 */
[----:B------:R-:W1:Y:S01]  /*14e80*/  LDSM.16.MT88.4 R16, [R227+0xc800] ;  /* 0x00c80000e310783b */ /* 0x000e620000004200 */
[----:B------:R-:W-:Y:S01]  /*14e90*/  MOV R180, R80 ;  /* 0x0000005000b47202 */ /* 0x000fe20000000f00 */
[----:B------:R-:W-:-:S02]  /*14ea0*/  IMAD.MOV.U32 R138, RZ, RZ, R82 ;  /* 0x000000ffff8a7224 */ /* 0x000fc400078e0052 */
[----:B------:R-:W-:Y:S02]  /*14eb0*/  IMAD.MOV.U32 R40, RZ, RZ, R94 ;  /* 0x000000ffff287224 */ /* 0x000fe400078e005e */
[----:B------:R-:W-:Y:S01]  /*14ec0*/  IMAD.MOV.U32 R185, RZ, RZ, R81 ;  /* 0x000000ffffb97224 */ /* 0x000fe200078e0051 */
[----:B------:R-:W-:Y:S02]  /*14ed0*/  MOV R184, R83 ;  /* 0x0000005300b87202 */ /* 0x000fe40000000f00 */
[----:B------:R-:W-:Y:S01]  /*14ee0*/  MOV R187, R92 ;  /* 0x0000005c00bb7202 */ /* 0x000fe20000000f00 */
[-C--:B-1----:R-:W-:Y:S07]  /*14ef0*/  HMMA.16816.F32 R80, R8, R16.reuse, R196 ;  /* 0x000000100850723c */ /* 0x082fee00000018c4 */
[----:B------:R-:W-:Y:S01]  /*14f00*/  MOV R197, R93 ;  /* 0x0000005d00c57202 */ /* 0x000fe20000000f00 */
[----:B------:R-:W-:Y:S01]  /*14f10*/  IMAD.MOV.U32 R196, RZ, RZ, R95 ;  /* 0x000000ffffc47224 */ /* 0x000fe200078e005f */
[C---:B------:R-:W-:Y:S08]  /*14f20*/  HMMA.16816.F32 R192, R4.reuse, R16, R192 ;  /* 0x0000001004c0723c */ /* 0x040ff000000018c0 */
[-C--:B------:R-:W-:Y:S08]  /*14f30*/  HMMA.16816.F32 R204, R4, R18.reuse, R204 ;  /* 0x0000001204cc723c */ /* 0x080ff000000018cc */
[C---:B------:R-:W-:Y:S01]  /*14f40*/  HMMA.16816.F32 R92, R8.reuse, R18, R200 ;  /* 0x00000012085c723c */ /* 0x040fe200000018c8 */
[----:B------:R-:W1:Y:S07]  /*14f50*/  LDSM.16.MT88.4 R16, [R225+0xe800] ;  /* 0x00e80000e110783b */ /* 0x000e6e0000004200 */
[-C--:B-1----:R-:W-:Y:S01]  /*14f60*/  HMMA.16816.F32 R168, R8, R16.reuse, R160 ;  /* 0x0000001008a8723c */ /* 0x082fe200000018a0 */
[----:B------:R-:W2:Y:S07]  /*14f70*/  LDL.LU R161, [R1+0x6c] ;  /* 0x00006c0001a17983 */ /* 0x000eae0000300800 */
        /* <DEDUP_REMOVED lines=13> */
[----:B------:R-:W-:Y:S01]  /*15050*/  IMAD.MOV.U32 R162, RZ, RZ, R116 ;  /* 0x000000ffffa27224 */ /* 0x000fe200078e0074 */
[-C--:B-1----:R-:W-:Y:S08]  /*15060*/  HMMA.16816.F32 R220, R8, R16.reuse, R36 ;  /* 0x0000001008dc723c */ /* 0x082ff00000001824 */
[C---:B------:R-:W-:Y:S08]  /*15070*/  HMMA.16816.F32 R128, R4.reuse, R16, R32 ;  /* 0x000000100480723c */ /* 0x040ff00000001820 */
[-C--:B------:R-:W-:Y:S01]  /*15080*/  HMMA.16816.F32 R116, R4, R18.reuse, R20 ;  /* 0x000000120474723c */ /* 0x080fe20000001814 */
[----:B------:R-:W1:Y:S07]  /*15090*/  LDSM.16.MT88.4 R20, [R228+0xe800] ;  /* 0x00e80000e414783b */ /* 0x000e6e0000004200 */
[----:B------:R-:W-:Y:S01]  /*150a0*/  HMMA.16816.F32 R96, R8, R18, R96 ;  /* 0x000000120860723c */ /* 0x000fe20000001860 */
[----:B------:R-:W3:Y:S01]  /*150b0*/  LDSM.16.MT88.4 R16, [R227+0xe800] ;  /* 0x00e80000e310783b */ /* 0x000ee20000004200 */
[----:B------:R-:W-:-:S02]  /*150c0*/  IMAD.MOV.U32 R163, RZ, RZ, R217 ;  /* 0x000000ffffa37224 */ /* 0x000fc400078e00d9 */
[----:B------:R-:W-:Y:S02]  /*150d0*/  IMAD.MOV.U32 R202, RZ, RZ, R215 ;  /* 0x000000ffffca7224 */ /* 0x000fe400078e00d7 */
[----:B------:R-:W-:Y:S02]  /*150e0*/  IMAD.MOV.U32 R203, RZ, RZ, R212 ;  /* 0x000000ffffcb7224 */ /* 0x000fe400078e00d4 */
[----:B------:R-:W-:Y:S01]  /*150f0*/  FFMA.FTZ R0, R0, c[0x0][0x23c], -R12 ;  /* 0x00008f0000007a23 */ /* 0x000fe2000001080c */
[C---:B-1----:R-:W-:Y:S08]  /*15100*/  HMMA.16816.F32 R104, R4.reuse, R20, R104 ;  /* 0x000000140468723c */ /* 0x042ff00000001868 */
[C---:B------:R-:W-:Y:S08]  /*15110*/  HMMA.16816.F32 R108, R4.reuse, R22, R108 ;  /* 0x00000016046c723c */ /* 0x040ff0000000186c */
[C---:B---3--:R-:W-:Y:S08]  /*15120*/  HMMA.16816.F32 R120, R4.reuse, R16, R120 ;  /* 0x000000100478723c */ /* 0x048ff00000001878 */
[----:B------:R-:W-:Y:S07]  /*15130*/  HMMA.16816.F32 R124, R4, R18, R124 ;  /* 0x00000012047c723c */ /* 0x000fee000000187c */
[----:B--2---:R-:W-:Y:S01]  /*15140*/  FFMA.FTZ R4, R161, R15, R41 ;  /* 0x0000000fa1047223 */ /* 0x004fe20000010029 */
        /* <DEDUP_REMOVED lines=35> */
[----:B------:R-:W-:Y:S02]  /*15380*/  IMAD.MOV.U32 R181, RZ, RZ, R182 ;  /* 0x000000ffffb57224 */ /* 0x000fe400078e00b6 */
        /* <DEDUP_REMOVED lines=8> */
[----:B------:R1:W-:Y:S01]  /*15410*/  MUFU.EX2 R209, R0 ;  /* 0x0000000000d17308 */ /* 0x0003e20000000800 */
[----:B------:R-:W-:-:S02]  /*15420*/  IMAD.MOV.U32 R197, RZ, RZ, R199 ;  /* 0x000000ffffc57224 */ /* 0x000fc400078e00c7 */
[----:B------:R-:W-:Y:S02]  /*15430*/  IMAD.MOV.U32 R199, RZ, RZ, R185 ;  /* 0x000000ffffc77224 */ /* 0x000fe400078e00b9 */
[----:B------:R-:W-:Y:S02]  /*15440*/  IMAD.MOV.U32 R185, RZ, RZ, R181 ;  /* 0x000000ffffb97224 */ /* 0x000fe400078e00b5 */
[----:B------:R-:W-:Y:S01]  /*15450*/  IMAD.MOV.U32 R181, RZ, RZ, R183 ;  /* 0x000000ffffb57224 */ /* 0x000fe200078e00b7 */
[----:B------:R-:W-:Y:S02]  /*15460*/  MOV R183, R172 ;  /* 0x000000ac00b77202 */ /* 0x000fe40000000f00 */
[----:B------:R-:W-:Y:S01]  /*15470*/  MOV R172, R211 ;  /* 0x000000d300ac7202 */ /* 0x000fe20000000f00 */
[----:B-1----:R-:W-:Y:S01]  /*15480*/  FFMA.FTZ R0, R160, c[0x0][0x23c], -R12 ;  /* 0x00008f00a0007a23 */ /* 0x002fe2000001080c */
[----:B------:R-:W-:Y:S02]  /*15490*/  MOV R160, R162 ;  /* 0x000000a200a07202 */ /* 0x000fe40000000f00 */
[----:B------:R-:W-:Y:S01]  /*154a0*/  MOV R162, R200 ;  /* 0x000000c800a27202 */ /* 0x000fe20000000f00 */
[----:B------:R1:W-:Y:S01]  /*154b0*/  MUFU.EX2 R211, R0 ;  /* 0x0000000000d37308 */ /* 0x0003e20000000800 */
[----:B------:R-:W-:-:S02]  /*154c0*/  MOV R200, R202 ;  /* 0x000000ca00c87202 */ /* 0x000fc40000000f00 */
[----:B------:R-:W-:Y:S02]  /*154d0*/  MOV R202, R196 ;  /* 0x000000c400ca7202 */ /* 0x000fe40000000f00 */
[----:B------:R-:W-:Y:S02]  /*154e0*/  MOV R196, R198 ;  /* 0x000000c600c47202 */ /* 0x000fe40000000f00 */
        /* <DEDUP_REMOVED lines=13> */
[----:B------:R-:W-:Y:S02]  /*155c0*/  MOV R180, R182 ;  /* 0x000000b600b47202 */ /* 0x000fe40000000f00 */
[----:B------:R-:W-:Y:S01]  /*155d0*/  MOV R197, R198 ;  /* 0x000000c600c57202 */ /* 0x000fe20000000f00 */
        /* <DEDUP_REMOVED lines=12> */
[----:B------:R1:W-:Y:S01]  /*156a0*/  MUFU.EX2 R214, R0 ;  /* 0x0000000000d67308 */ /* 0x0003e20000000800 */
[--C-:B------:R-:W-:Y:S01]  /*156b0*/  FFMA.FTZ R33, R232, c[0x0][0x23c], -R12.reuse ;  /* 0x00008f00e8217a23 */ /* 0x100fe2000001080c */
[----:B------:R2:W5:Y:S01]  /*156c0*/  LDL.LU R236, [R1+0xc0] ;  /* 0x0000c00001ec7983 */ /* 0x0005620000300800 */
        /* <DEDUP_REMOVED lines=21> */
[----:B------:R1:W-:Y:S01]  /*15820*/  MUFU.EX2 R216, R0 ;  /* 0x0000000000d87308 */ /* 0x0003e20000000800 */
[----:B------:R-:W-:Y:S02]  /*15830*/  MOV R38, R160 ;  /* 0x000000a000267202 */ /* 0x000fe40000000f00 */
[----:B------:R-:W-:Y:S01]  /*15840*/  MOV R160, R162 ;  /* 0x000000a200a07202 */ /* 0x000fe20000000f00 */
[----:B-1----:R-:W-:Y:S02]  /*15850*/  FFMA.FTZ R0, R39, c[0x0][0x23c], -R3 ;  /* 0x00008f0027007a23 */ /* 0x002fe40000010803 */
[----:B------:R-:W-:Y:S02]  /*15860*/  IMAD.MOV.U32 R39, RZ, RZ, R161 ;  /* 0x000000ffff277224 */ /* 0x000fe400078e00a1 */
[----:B------:R-:W-:Y:S02]  /*15870*/  IMAD.MOV.U32 R161, RZ, RZ, R163 ;  /* 0x000000ffffa17224 */ /* 0x000fe400078e00a3 */
[----:B------:R-:W-:-:S02]  /*15880*/  IMAD.MOV.U32 R163, RZ, RZ, R201 ;  /* 0x000000ffffa37224 */ /* 0x000fc400078e00c9 */
[----:B------:R-:W-:Y:S02]  /*15890*/  IMAD.MOV.U32 R201, RZ, RZ, R203 ;  /* 0x000000ffffc97224 */ /* 0x000fe400078e00cb */
[----:B------:R-:W-:Y:S02]  /*158a0*/  IMAD.MOV.U32 R203, RZ, RZ, R197 ;  /* 0x000000ffffcb7224 */ /* 0x000fe400078e00c5 */
        /* <DEDUP_REMOVED lines=8> */
[----:B------:R1:W-:Y:S01]  /*15930*/  MUFU.EX2 R133, R0 ;  /* 0x0000000000857308 */ /* 0x0003e20000000800 */
[----:B------:R-:W-:-:S02]  /*15940*/  MOV R200, R202 ;  /* 0x000000ca00c87202 */ /* 0x000fc40000000f00 */
[----:B------:R-:W-:Y:S02]  /*15950*/  MOV R202, R196 ;  /* 0x000000c400ca7202 */ /* 0x000fe40000000f00 */
[----:B------:R-:W-:Y:S02]  /*15960*/  MOV R196, R198 ;  /* 0x000000c600c47202 */ /* 0x000fe40000000f00 */
[----:B------:R-:W-:Y:S01]  /*15970*/  MOV R198, R184 ;  /* 0x000000b800c67202 */ /* 0x000fe20000000f00 */
        /* <DEDUP_REMOVED lines=17> */
[----:B------:R-:W-:Y:S02]  /*15a90*/  MOV R186, R208 ;  /* 0x000000d000ba7202 */ /* 0x000fe40000000f00 */
[----:B------:R1:W-:Y:S01]  /*15aa0*/  MUFU.EX2 R208, R0 ;  /* 0x0000000000d07308 */ /* 0x0003e20000000800 */
[----:B------:R-:W-:-:S02]  /*15ab0*/  IMAD.MOV.U32 R37, RZ, RZ, R39 ;  /* 0x000000ffff257224 */ /* 0x000fc400078e0027 */
[----:B------:R-:W-:Y:S02]  /*15ac0*/  IMAD.MOV.U32 R39, RZ, RZ, R161 ;  /* 0x000000ffff277224 */ /* 0x000fe400078e00a1 */
[----:B------:R-:W-:Y:S02]  /*15ad0*/  IMAD.MOV.U32 R161, RZ, RZ, R200 ;  /* 0x000000ffffa17224 */ /* 0x000fe400078e00c8 */
[----:B------:R-:W-:Y:S02]  /*15ae0*/  IMAD.MOV.U32 R200, RZ, RZ, R202 ;  /* 0x000000ffffc87224 */ /* 0x000fe400078e00ca */
[----:B-1----:R-:W-:Y:S01]  /*15af0*/  FFMA.FTZ R0, R38, c[0x0][0x23c], -R3 ;  /* 0x00008f0026007a23 */ /* 0x002fe20000010803 */
[----:B------:R-:W-:Y:S02]  /*15b00*/  MOV R38, R160 ;  /* 0x000000a000267202 */ /* 0x000fe40000000f00 */
[----:B------:R-:W-:Y:S02]  /*15b10*/  MOV R160, R162 ;  /* 0x000000a200a07202 */ /* 0x000fe40000000f00 */
[----:B------:R-:W-:-:S02]  /*15b20*/  MOV R162, R201 ;  /* 0x000000c900a27202 */ /* 0x000fc40000000f00 */
[----:B------:R-:W-:Y:S02]  /*15b30*/  MOV R201, R203 ;  /* 0x000000cb00c97202 */ /* 0x000fe40000000f00 */
[----:B------:R-:W-:Y:S02]  /*15b40*/  MOV R203, R197 ;  /* 0x000000c500cb7202 */ /* 0x000fe40000000f00 */
[----:B------:R-:W-:Y:S02]  /*15b50*/  MOV R197, R185 ;  /* 0x000000b900c57202 */ /* 0x000fe40000000f00 */
[----:B------:R-:W-:Y:S02]  /*15b60*/  MOV R185, R210 ;  /* 0x000000d200b97202 */ /* 0x000fe40000000f00 */
[----:B------:R1:W-:Y:S01]  /*15b70*/  MUFU.EX2 R210, R0 ;  /* 0x0000000000d27308 */ /* 0x0003e20000000800 */
[----:B------:R-:W-:Y:S02]  /*15b80*/  IMAD.MOV.U32 R202, RZ, RZ, R196 ;  /* 0x000000ffffca7224 */ /* 0x000fe400078e00c4 */
[----:B------:R-:W-:Y:S01]  /*15b90*/  IMAD.MOV.U32 R196, RZ, RZ, R198 ;  /* 0x000000ffffc47224 */ /* 0x000fe200078e00c6 */
[----:B------:R-:W-:Y:S01]  /*15ba0*/  MOV R198, R199 ;  /* 0x000000c700c67202 */ /* 0x000fe20000000f00 */
[----:B------:R-:W-:-:S02]  /*15bb0*/  IMAD.MOV.U32 R199, RZ, RZ, R184 ;  /* 0x000000ffffc77224 */ /* 0x000fc400078e00b8 */
[----:B------:R-:W-:Y:S02]  /*15bc0*/  IMAD.MOV.U32 R184, RZ, RZ, R186 ;  /* 0x000000ffffb87224 */ /* 0x000fe400078e00ba */
        /* <DEDUP_REMOVED lines=8> */
[----:B------:R-:W-:-:S02]  /*15c50*/  FFMA.FTZ R34, R37, c[0x0][0x23c], -R12 ;  /* 0x00008f0025227a23 */ /* 0x000fc4000001080c */
        /* <DEDUP_REMOVED lines=36> */
[----:B------:R-:W-:-:S02]  /*15ea0*/  IMAD.MOV.U32 R36, RZ, RZ, R160 ;  /* 0x000000ffff247224 */ /* 0x000fc400078e00a0 */
[----:B------:R-:W-:Y:S02]  /*15eb0*/  IMAD.MOV.U32 R160, RZ, RZ, R162 ;  /* 0x000000ffffa07224 */ /* 0x000fe400078e00a2 */
[----:B-1----:R-:W-:-:S04]  /*15ec0*/  FFMA.FTZ R0, R233, c[0x0][0x23c], -R2 ;  /* 0x00008f00e9007a23 */ /* 0x002fc80000010802 */
[----:B------:R1:W-:Y:S01]  /*15ed0*/  MUFU.EX2 R55, R0 ;  /* 0x0000000000377308 */ /* 0x0003e20000000800 */
[----:B------:R-:W-:Y:S01]  /*15ee0*/  MOV R21, R160 ;  /* 0x000000a000157202 */ /* 0x000fe20000000f00 */
[--C-:B------:R-:W-:Y:S01]  /*15ef0*/  FFMA.FTZ R37, R37, c[0x0][0x23c], -R3.reuse ;  /* 0x00008f0025257a23 */ /* 0x100fe20000010803 */
[----:B------:R-:W-:Y:S01]  /*15f00*/  HMMA.16816.F32 R112, R8, R22, R112 ;  /* 0x000000160870723c */ /* 0x000fe20000001870 */
[--C-:B------:R-:W-:Y:S02]  /*15f10*/  FFMA.FTZ R36, R36, c[0x0][0x23c], -R3.reuse ;  /* 0x00008f0024247a23 */ /* 0x100fe40000010803 */
[----:B-1----:R-:W-:Y:S01]  /*15f20*/  FFMA.FTZ R0, R35, c[0x0][0x23c], -R2 ;  /* 0x00008f0023007a23 */ /* 0x002fe20000010802 */
[----:B------:R-:W-:Y:S01]  /*15f30*/  MOV R35, R38 ;  /* 0x0000002600237202 */ /* 0x000fe20000000f00 */
[----:B------:R-:W-:-:S04]  /*15f40*/  FFMA.FTZ R38, R229, c[0x0][0x23c], -R3 ;  /* 0x00008f00e5267a23 */ /* 0x000fc80000010803 */
[----:B------:R-:W-:-:S04]  /*15f50*/  IMAD.MOV.U32 R32, RZ, RZ, R35 ;  /* 0x000000ffff207224 */ /* 0x000fc800078e0023 */
[----:B------:R-:W-:Y:S02]  /*15f60*/  FFMA.FTZ R32, R32, c[0x0][0x23c], -R3 ;  /* 0x00008f0020207a23 */ /* 0x000fe40000010803 */
[----:B------:R-:W-:Y:S02]  /*15f70*/  FFMA.FTZ R3, R21, c[0x0][0x23c], -R2 ;  /* 0x00008f0015037a23 */ /* 0x000fe40000010802 */
[----:B------:R-:W1:Y:S01]  /*15f80*/  LDSM.16.MT88.4 R20, [R226+0xd000] ;  /* 0x00d00000e214783b */ /* 0x000e620000004200 */
[----:B------:R-:W-:Y:S01]  /*15f90*/  MUFU.EX2 R212, R25 ;  /* 0x0000001900d47308 */ /* 0x000fe20000000800 */
[----:B------:R-:W-:-:S07]  /*15fa0*/  FFMA.FTZ R40, R231, c[0x0][0x23c], -R12 ;  /* 0x00008f00e7287a23 */ /* 0x000fce000001080c */
[----:B------:R-:W3:Y:S01]  /*15fb0*/  MUFU.EX2 R215, R24 ;  /* 0x0000001800d77308 */ /* 0x000ee20000000800 */
[----:B------:R-:W-:-:S07]  /*15fc0*/  FFMA.FTZ R39, R39, c[0x0][0x23c], -R12 ;  /* 0x00008f0027277a23 */ /* 0x000fce000001080c */
[----:B------:R-:W-:Y:S08]  /*15fd0*/  MUFU.EX2 R217, R13 ;  /* 0x0000000d00d97308 */ /* 0x000ff00000000800 */
[----:B------:R4:W1:Y:S01]  /*15fe0*/  MUFU.EX2 R218, R14 ;  /* 0x0000000e00da7308 */ /* 0x0008620000000800 */
[----:B------:R-:W-:Y:S01]  /*15ff0*/  HMMA.16816.F32 R56, R8, R16, R56 ;  /* 0x000000100838723c */ /* 0x000fe20000001838 */
[----:B------:R-:W-:-:S07]  /*16000*/  IMAD.MOV.U32 R162, RZ, RZ, R230 ;  /* 0x000000ffffa27224 */ /* 0x000fce00078e00e6 */
[----:B------:R-:W-:Y:S01]  /*16010*/  HMMA.16816.F32 R44, R8, R18, R28 ;  /* 0x00000012082c723c */ /* 0x000fe2000000181c */
[----:B------:R-:W-:Y:S04]  /*16020*/  LDSM.16.MT88.4 R16, [R228+0xd000] ;  /* 0x00d00000e410783b */ /* 0x000fe80000004200 */
[----:B----4-:R-:W4:Y:S02]  /*16030*/  LDSM.16.MT88.4 R12, [R225+0xd000] ;  /* 0x00d00000e10c783b */ /* 0x010f240000004200 */
[----:B---3--:R-:W-:Y:S02]  /*16040*/  F2FP.PACK_AB R8, R215, R212 ;  /* 0x000000d4d708723e */ /* 0x008fe400000000ff */
[----:B------:R-:W-:Y:S02]  /*16050*/  F2FP.PACK_AB R9, R211, R209 ;  /* 0x000000d1d309723e */ /* 0x000fe400000000ff */
[----:B-1----:R-:W-:-:S02]  /*16060*/  F2FP.PACK_AB R10, R218, R217 ;  /* 0x000000d9da0a723e */ /* 0x002fc400000000ff */
[----:B------:R-:W-:Y:S02]  /*16070*/  F2FP.PACK_AB R11, R216, R214 ;  /* 0x000000d6d80b723e */ /* 0x000fe400000000ff */
[----:B------:R-:W-:Y:S02]  /*16080*/  MOV R160, R162 ;  /* 0x000000a200a07202 */ /* 0x000fe40000000f00 */
[----:B------:R-:W-:Y:S02]  /*16090*/  MOV R162, R132 ;  /* 0x0000008400a27202 */ /* 0x000fe40000000f00 */
[----:B------:R1:W3:Y:S01]  /*160a0*/  MUFU.EX2 R132, R0 ;  /* 0x0000000000847308 */ /* 0x0002e20000000800 */
[----:B------:R-:W-:Y:S01]  /*160b0*/  HMMA.16816.F32 R88, R8, R20, R88 ;  /* 0x000000140858723c */ /* 0x000fe20000001858 */
[----:B-1----:R-:W-:-:S06]  /*160c0*/  FFMA.FTZ R0, R139, c[0x0][0x23c], -R2 ;  /* 0x00008f008b007a23 */ /* 0x002fcc0000010802 */
[----:B------:R1:W-:Y:S01]  /*160d0*/  MUFU.EX2 R139, R3 ;  /* 0x00000003008b7308 */ /* 0x0003e20000000800 */
[----:B------:R-:W-:Y:S02]  /*160e0*/  IMAD.MOV.U32 R35, RZ, RZ, R161 ;  /* 0x000000ffff237224 */ /* 0x000fe400078e00a1 */
[----:B-1----:R-:W-:-:S05]  /*160f0*/  FADD.FTZ R3, R138, R27 ;  /* 0x0000001b8a037221 */ /* 0x002fca0000010000 */
[----:B------:R1:W1:Y:S01]  /*16100*/  MUFU.EX2 R138, R0 ;  /* 0x00000000008a7308 */ /* 0x0002620000000800 */
[----:B------:R-:W-:Y:S02]  /*16110*/  IMAD.MOV.U32 R161, RZ, RZ, R163 ;  /* 0x000000ffffa17224 */ /* 0x000fe400078e00a3 */
[----:B------:R-:W-:Y:S01]  /*16120*/  IMAD.MOV.U32 R163, RZ, RZ, R224 ;  /* 0x000000ffffa37224 */ /* 0x000fe200078e00e0 */
[----:B------:R-:W-:Y:S01]  /*16130*/  F2FP.PACK_AB R6, R213, R210 ;  /* 0x000000d2d506723e */ /* 0x000fe200000000ff */
[--C-:B------:R-:W-:Y:S01]  /*16140*/  FFMA.FTZ R31, R35, c[0x0][0x23c], -R2.reuse ;  /* 0x00008f00231f7a23 */ /* 0x100fe20000010802 */
[----:B---3--:R-:W-:Y:S01]  /*16150*/  F2FP.PACK_AB R5, R132, R55 ;  /* 0x000000378405723e */ /* 0x008fe200000000ff */
[--C-:B------:R-:W-:Y:S02]  /*16160*/  FFMA.FTZ R30, R160, c[0x0][0x23c], -R2.reuse ;  /* 0x00008f00a01e7a23 */ /* 0x100fe40000010802 */
[--C-:B------:R-:W-:Y:S02]  /*16170*/  FFMA.FTZ R35, R161, c[0x0][0x23c], -R2.reuse ;  /* 0x00008f00a1237a23 */ /* 0x100fe40000010802 */
[----:B------:R-:W-:-:S02]  /*16180*/  FFMA.FTZ R41, R162, c[0x0][0x23c], -R2 ;  /* 0x00008f00a2297a23 */ /* 0x000fc40000010802 */
[----:B------:R-:W-:Y:S02]  /*16190*/  FADD.FTZ R2, R200, R163 ;  /* 0x000000a3c8027221 */ /* 0x000fe40000010000 */
[----:B-1----:R-:W-:Y:S01]  /*161a0*/  FADD.FTZ R0, R219, R4 ;  /* 0x00000004db007221 */ /* 0x002fe20000010000 */
[----:B------:R-:W-:Y:S02]  /*161b0*/  F2FP.PACK_AB R4, R208, R133 ;  /* 0x00000085d004723e */ /* 0x000fe400000000ff */
[----:B------:R-:W-:Y:S01]  /*161c0*/  F2FP.PACK_AB R7, R138, R139 ;  /* 0x0000008b8a07723e */ /* 0x000fe200000000ff */
[----:B------:R-:W-:Y:S01]  /*161d0*/  FADD.FTZ R29, R252, R26 ;  /* 0x0000001afc1d7221 */ /* 0x000fe20000010000 */
        /* <DEDUP_REMOVED lines=8> */
[----:B----4-:R-:W-:Y:S01]  /*16260*/  HMMA.16816.F32 R148, R8, R12, R148 ;  /* 0x0000000c0894723c */ /* 0x010fe20000001894 */
[----:B------:R-:W-:Y:S01]  /*16270*/  MOV R186, R89 ;  /* 0x0000005900ba7202 */ /* 0x000fe20000000f00 */
[----:B------:R-:W-:Y:S01]  /*16280*/  IMAD.MOV.U32 R91, RZ, RZ, R198 ;  /* 0x000000ffff5b7224 */ /* 0x000fe200078e00c6 */
[----:B------:R-:W-:Y:S01]  /*16290*/  MOV R90, R199 ;  /* 0x000000c7005a7202 */ /* 0x000fe20000000f00 */
[----:B------:R-:W-:Y:S01]  /*162a0*/  IMAD.MOV.U32 R89, RZ, RZ, R172 ;  /* 0x000000ffff597224 */ /* 0x000fe200078e00ac */
[----:B------:R-:W-:Y:S01]  /*162b0*/  MOV R199, R173 ;  /* 0x000000ad00c77202 */ /* 0x000fe20000000f00 */
[----:B------:R-:W-:-:S02]  /*162c0*/  IMAD.MOV.U32 R198, RZ, RZ, R174 ;  /* 0x000000ffffc67224 */ /* 0x000fc400078e00ae */
[----:B------:R-:W-:Y:S01]  /*162d0*/  HMMA.16816.F32 R144, R4, R12, R144 ;  /* 0x0000000c0490723c */ /* 0x000fe20000001890 */
[----:B------:R-:W-:-:S07]  /*162e0*/  MOV R197, R175 ;  /* 0x000000af00c57202 */ /* 0x000fce0000000f00 */
[-C--:B------:R-:W-:Y:S08]  /*162f0*/  HMMA.16816.F32 R156, R4, R14.reuse, R156 ;  /* 0x0000000e049c723c */ /* 0x080ff0000000189c */
[----:B------:R-:W-:Y:S01]  /*16300*/  HMMA.16816.F32 R60, R8, R14, R60 ;  /* 0x0000000e083c723c */ /* 0x000fe2000000183c */
[----:B------:R-:W1:Y:S07]  /*16310*/  LDSM.16.MT88.4 R12, [R227+0xd000] ;  /* 0x00d00000e30c783b */ /* 0x000e6e0000004200 */
[C---:B------:R-:W-:Y:S08]  /*16320*/  HMMA.16816.F32 R160, R4.reuse, R20, R76 ;  /* 0x0000001404a0723c */ /* 0x040ff0000000184c */
[----:B------:R-:W-:Y:S08]  /*16330*/  HMMA.16816.F32 R172, R4, R22, R72 ;  /* 0x0000001604ac723c */ /* 0x000ff00000001848 */
        /* <DEDUP_REMOVED lines=15> */
[----:B------:R-:W-:Y:S01]  /*16430*/  MOV R76, R180 ;  /* 0x000000b4004c7202 */ /* 0x000fe20000000f00 */
[----:B------:R-:W-:-:S02]  /*16440*/  IMAD.MOV.U32 R77, RZ, RZ, R181 ;  /* 0x000000ffff4d7224 */ /* 0x000fc400078e00b5 */
[----:B------:R-:W-:Y:S01]  /*16450*/  IMAD.MOV.U32 R79, RZ, RZ, R183 ;  /* 0x000000ffff4f7224 */ /* 0x000fe200078e00b7 */
[C---:B------:R-:W-:Y:S08]  /*16460*/  HMMA.16816.F32 R176, R4.reuse, R16, R176 ;  /* 0x0000001004b0723c */ /* 0x040ff000000018b0 */
[----:B------:R-:W-:Y:S01]  /*16470*/  HMMA.16816.F32 R188, R4, R18, R188 ;  /* 0x0000001204bc723c */ /* 0x000fe200000018bc */
[----:B------:R-:W-:Y:S01]  /*16480*/  MOV R200, R71 ;  /* 0x0000004700c87202 */ /* 0x000fe20000000f00 */
[----:B------:R-:W-:Y:S01]  /*16490*/  IMAD.MOV.U32 R86, RZ, RZ, R198 ;  /* 0x000000ffff567224 */ /* 0x000fe200078e00c6 */
[----:B------:R-:W-:Y:S01]  /*164a0*/  MOV R85, R197 ;  /* 0x000000c500557202 */ /* 0x000fe20000000f00 */
[----:B------:R-:W-:Y:S01]  /*164b0*/  FADD.FTZ R2, R2, R29 ;  /* 0x0000001d02027221 */ /* 0x000fe20000010000 */
[----:B------:R-:W-:Y:S01]  /*164c0*/  MOV R87, R199 ;  /* 0x000000c700577202 */ /* 0x000fe20000000f00 */
[----:B------:R2:W5:Y:S02]  /*164d0*/  LDL.LU R235, [R1+0xbc] ;  /* 0x0000bc0001eb7983 */ /* 0x0005640000300800 */
[C---:B------:R-:W-:Y:S01]  /*164e0*/  HMMA.16816.F32 R180, R8.reuse, R16, R64 ;  /* 0x0000001008b4723c */ /* 0x040fe20000001840 */
[----:B------:R-:W-:Y:S01]  /*164f0*/  IMAD.MOV.U32 R71, RZ, RZ, R196 ;  /* 0x000000ffff477224 */ /* 0x000fe200078e00c4 */
[----:B------:R-:W-:Y:S01]  /*16500*/  MOV R84, R68 ;  /* 0x0000004400547202 */ /* 0x000fe20000000f00 */
[----:B------:R2:W5:Y:S04]  /*16510*/  LDL.LU R234, [R1+0xb8] ;  /* 0x0000b80001ea7983 */ /* 0x0005680000300800 */
[----:B------:R-:W-:Y:S01]  /*16520*/  MOV R67, R21 ;  /* 0x0000001500437202 */ /* 0x000fe20000000f00 */
[----:B------:R-:W-:Y:S01]  /*16530*/  IMAD.MOV.U32 R66, RZ, RZ, R22 ;  /* 0x000000ffff427224 */ /* 0x000fe200078e0016 */
[----:B------:R-:W-:Y:S01]  /*16540*/  MOV R65, R23 ;  /* 0x0000001700417202 */ /* 0x000fe20000000f00 */
[----:B------:R-:W-:Y:S01]  /*16550*/  IMAD.MOV.U32 R64, RZ, RZ, R20 ;  /* 0x000000ffff407224 */ /* 0x000fe200078e0014 */
[C---:B-1----:R-:W-:Y:S01]  /*16560*/  HMMA.16816.F32 R16, R8.reuse, R14, R92 ;  /* 0x0000000e0810723c */ /* 0x042fe2000000185c */
[----:B------:R-:W1:Y:S01]  /*16570*/  LDSM.16.MT88.4 R20, [R226+0xf000] ;  /* 0x00f00000e214783b */ /* 0x000e620000004200 */
[----:B------:R-:W-:Y:S01]  /*16580*/  IMAD.MOV.U32 R68, RZ, RZ, R69 ;  /* 0x000000ffff447224 */ /* 0x000fe200078e0045 */
[----:B------:R-:W-:Y:S01]  /*16590*/  MOV R69, R70 ;  /* 0x0000004600457202 */ /* 0x000fe20000000f00 */
[----:B------:R-:W-:Y:S01]  /*165a0*/  IMAD.MOV.U32 R70, RZ, RZ, R71 ;  /* 0x000000ffff467224 */ /* 0x000fe200078e0047 */
[----:B------:R-:W-:Y:S01]  /*165b0*/  MOV R71, R76 ;  /* 0x0000004c00477202 */ /* 0x000fe20000000f00 */
[----:B------:R2:W5:Y:S02]  /*165c0*/  LDL.LU R233, [R1+0xb4] ;  /* 0x0000b40001e97983 */ /* 0x0005640000300800 */
[-C--:B------:R-:W-:Y:S02]  /*165d0*/  HMMA.16816.F32 R196, R8, R12.reuse, R80 ;  /* 0x0000000c08c4723c */ /* 0x080fe40000001850 */
[----:B------:R2:W5:Y:S04]  /*165e0*/  LDL.LU R232, [R1+0xb0] ;  /* 0x0000b00001e87983 */ /* 0x0005680000300800 */
[----:B------:R2:W5:Y:S02]  /*165f0*/  LDL.LU R231, [R1+0xac] ;  /* 0x0000ac0001e77983 */ /* 0x0005640000300800 */
[C---:B------:R-:W-:Y:S08]  /*16600*/  HMMA.16816.F32 R192, R4.reuse, R12, R192 ;  /* 0x0000000c04c0723c */ /* 0x040ff000000018c0 */
[----:B------:R-:W-:Y:S01]  /*16610*/  HMMA.16816.F32 R204, R4, R14, R204 ;  /* 0x0000000e04cc723c */ /* 0x000fe200000018cc */
[----:B------:R-:W-:Y:S01]  /*16620*/  IMAD.MOV.U32 R13, RZ, RZ, R19 ;  /* 0x000000ffff0d7224 */ /* 0x000fe200078e0013 */
[----:B------:R-:W-:-:S06]  /*16630*/  MOV R12, R16 ;  /* 0x00000010000c7202 */ /* 0x000fcc0000000f00 */
[C---:B---3--:R-:W-:Y:S01]  /*16640*/  HMMA.16816.F32 R72, R4.reuse, R24, R152 ;  /* 0x000000180448723c */ /* 0x048fe20000001898 */
[----:B------:R-:W-:Y:S01]  /*16650*/  IMAD.MOV.U32 R15, RZ, RZ, R17 ;  /* 0x000000ffff0f7224 */ /* 0x000fe200078e0011 */
[----:B------:R-:W-:Y:S01]  /*16660*/  MOV R14, R18 ;  /* 0x00000012000e7202 */ /* 0x000fe20000000f00 */
[----:B------:R-:W-:Y:S01]  /*16670*/  IMAD.MOV.U32 R81, RZ, RZ, R67 ;  /* 0x000000ffff517224 */ /* 0x000fe200078e0043 */
[----:B------:R-:W3:Y:S03]  /*16680*/  LDSM.16.MT88.4 R16, [R228+0xf000] ;  /* 0x00f00000e410783b */ /* 0x000ee60000004200 */
[----:B------:R-:W-:Y:S01]  /*16690*/  IMAD.MOV.U32 R155, RZ, RZ, R85 ;  /* 0x000000ffff9b7224 */ /* 0x000fe200078e0055 */
[----:B------:R-:W-:Y:S01]  /*166a0*/  MOV R154, R86 ;  /* 0x00000056009a7202 */ /* 0x000fe20000000f00 */
[----:B------:R-:W-:Y:S01]  /*166b0*/  IMAD.MOV.U32 R152, RZ, RZ, R77 ;  /* 0x000000ffff987224 */ /* 0x000fe200078e004d */
[----:B------:R-:W-:Y:S01]  /*166c0*/  MOV R85, R78 ;  /* 0x0000004e00557202 */ /* 0x000fe20000000f00 */
[----:B------:R-:W-:Y:S01]  /*166d0*/  IMAD.MOV.U32 R86, RZ, RZ, R79 ;  /* 0x000000ffff567224 */ /* 0x000fe200078e004f */
[----:B------:R-:W-:Y:S01]  /*166e0*/  MOV R82, R66 ;  /* 0x0000004200527202 */ /* 0x000fe20000000f00 */
[----:B------:R-:W-:Y:S01]  /*166f0*/  IMAD.MOV.U32 R153, RZ, RZ, R87 ;  /* 0x000000ffff997224 */ /* 0x000fe200078e0057 */
[C---:B------:R-:W-:Y:S01]  /*16700*/  HMMA.16816.F32 R76, R4.reuse, R26, R140 ;  /* 0x0000001a044c723c */ /* 0x040fe2000000188c */
[----:B------:R-:W-:Y:S01]  /*16710*/  MOV R87, R88 ;  /* 0x0000005800577202 */ /* 0x000fe20000000f00 */
[----:B------:R-:W-:Y:S01]  /*16720*/  IMAD.MOV.U32 R83, RZ, RZ, R65 ;  /* 0x000000ffff537224 */ /* 0x000fe200078e0041 */
[----:B------:R-:W-:Y:S01]  /*16730*/  MOV R80, R64 ;  /* 0x0000004000507202 */ /* 0x000fe20000000f00 */
[----:B------:R2:W5:Y:S03]  /*16740*/  LDL.LU R230, [R1+0xa8] ;  /* 0x0000a80001e67983 */ /* 0x0005660000300800 */
[----:B------:R-:W-:Y:S01]  /*16750*/  IMAD.MOV.U32 R141, RZ, RZ, R89 ;  /* 0x000000ffff8d7224 */ /* 0x000fe200078e0059 */
[----:B------:R-:W-:Y:S01]  /*16760*/  MOV R142, R90 ;  /* 0x0000005a008e7202 */ /* 0x000fe20000000f00 */
[----:B------:R-:W-:Y:S01]  /*16770*/  IMAD.MOV.U32 R143, RZ, RZ, R91 ;  /* 0x000000ffff8f7224 */ /* 0x000fe200078e005b */
[C---:B-1----:R-:W-:Y:S01]  /*16780*/  HMMA.16816.F32 R92, R4.reuse, R22, R116 ;  /* 0x00000016045c723c */ /* 0x042fe20000001874 */
[----:B------:R2:W5:Y:S04]  /*16790*/  LDL.LU R229, [R1+0xa4] ;  /* 0x0000a40001e57983 */ /* 0x0005680000300800 */
[----:B------:R2:W5:Y:S03]  /*167a0*/  LDL.LU R224, [R1+0xa0] ;  /* 0x0000a00001e07983 */ /* 0x0005660000300800 */
[----:B------:R-:W-:Y:S07]  /*167b0*/  HMMA.16816.F32 R88, R4, R20, R128 ;  /* 0x000000140458723c */ /* 0x000fee0000001880 */
[----:B------:R-:W-:Y:S01]  /*167c0*/  MOV R129, R15 ;  /* 0x0000000f00817202 */ /* 0x000fe20000000f00 */
[----:B------:R-:W-:Y:S01]  /*167d0*/  IMAD.MOV.U32 R130, RZ, RZ, R14 ;  /* 0x000000ffff827224 */ /* 0x000fe200078e000e */
[----:B------:R-:W-:Y:S01]  /*167e0*/  MOV R131, R13 ;  /* 0x0000000d00837202 */ /* 0x000fe20000000f00 */
[----:B------:R-:W-:-:S02]  /*167f0*/  IMAD.MOV.U32 R128, RZ, RZ, R12 ;  /* 0x000000ffff807224 */ /* 0x000fc400078e000c */
[----:B------:R-:W1:Y:S01]  /*16800*/  LDSM.16.MT88.4 R12, [R227+0xf000] ;  /* 0x00f00000e30c783b */ /* 0x000e620000004200 */
[C---:B---3--:R-:W-:Y:S08]  /*16810*/  HMMA.16816.F32 R104, R4.reuse, R16, R104 ;  /* 0x000000100468723c */ /* 0x048ff00000001868 */
[----:B------:R-:W-:Y:S08]  /*16820*/  HMMA.16816.F32 R108, R4, R18, R108 ;  /* 0x00000012046c723c */ /* 0x000ff0000000186c */
[----:B------:R-:W-:Y:S08]  /*16830*/  HMMA.16816.F32 R220, R8, R20, R220 ;  /* 0x0000001408dc723c */ /* 0x000ff000000018dc */
[C---:B-1----:R-:W-:Y:S07]  /*16840*/  HMMA.16816.F32 R64, R4.reuse, R14, R124 ;  /* 0x0000000e0440723c */ /* 0x042fee000000187c */
[----:B------:R-:W-:Y:S01]  /*16850*/  MOV R124, R68 ;  /* 0x00000044007c7202 */ /* 0x000fe20000000f00 */
[----:B------:R-:W-:Y:S01]  /*16860*/  IMAD.MOV.U32 R125, RZ, RZ, R69 ;  /* 0x000000ffff7d7224 */ /* 0x000fe200078e0045 */
[----:B------:R-:W-:Y:S01]  /*16870*/  MOV R126, R70 ;  /* 0x00000046007e7202 */ /* 0x000fe20000000f00 */
[----:B------:R-:W-:Y:S01]  /*16880*/  IMAD.MOV.U32 R127, RZ, RZ, R71 ;  /* 0x000000ffff7f7224 */ /* 0x000fe200078e0047 */
[----:B------:R-:W-:Y:S07]  /*16890*/  HMMA.16816.F32 R120, R4, R12, R120 ;  /* 0x0000000c0478723c */ /* 0x000fee0000001878 */
[----:B------:R-:W-:Y:S01]  /*168a0*/  MOV R4, R141 ;  /* 0x0000008d00047202 */ /* 0x000fe20000000f00 */
[----:B------:R-:W-:Y:S01]  /*168b0*/  HMMA.16816.F32 R68, R8, R24, R168 ;  /* 0x000000180844723c */ /* 0x000fe200000018a8 */
[----:B------:R-:W-:Y:S01]  /*168c0*/  IMAD.MOV.U32 R5, RZ, RZ, R142 ;  /* 0x000000ffff057224 */ /* 0x000fe200078e008e */
[----:B------:R-:W-:-:S05]  /*168d0*/  MOV R6, R143 ;  /* 0x0000008f00067202 */ /* 0x000fca0000000f00 */
[----:B------:R-:W-:Y:S01]  /*168e0*/  MOV R169, R85 ;  /* 0x0000005500a97202 */ /* 0x000fe20000000f00 */
[----:B------:R-:W-:Y:S01]  /*168f0*/  IMAD.MOV.U32 R170, RZ, RZ, R86 ;  /* 0x000000ffffaa7224 */ /* 0x000fe200078e0056 */
[----:B------:R-:W-:Y:S01]  /*16900*/  HMMA.16816.F32 R140, R8, R22, R96 ;  /* 0x00000016088c723c */ /* 0x000fe20000001860 */
[----:B------:R1:W-:Y:S01]  /*16910*/  MUFU.EX2 R23, R4 ;  /* 0x0000000400177308 */ /* 0x0003e20000000800 */
[----:B------:R-:W-:Y:S01]  /*16920*/  IMAD.MOV.U32 R7, RZ, RZ, R84 ;  /* 0x000000ffff077224 */ /* 0x000fe200078e0054 */
[----:B------:R-:W-:Y:S01]  /*16930*/  MOV R171, R87 ;  /* 0x0000005700ab7202 */ /* 0x000fe20000000f00 */
[----:B------:R-:W-:Y:S05]  /*16940*/  LDSM.16.MT88.4 R96, [R226+0xf800] ;  /* 0x00f80000e260783b */ /* 0x000fea0000004200 */
[----:B------:R3:W-:Y:S01]  /*16950*/  MUFU.EX2 R20, R169 ;  /* 0x000000a900147308 */ /* 0x0007e20000000800 */
[----:B-1----:R-:W-:-:S07]  /*16960*/  IMAD.MOV.U32 R4, RZ, RZ, R125 ;  /* 0x000000ffff047224 */ /* 0x002fce00078e007d */
[----:B------:R1:W4:Y:S01]  /*16970*/  MUFU.EX2 R21, R170 ;  /* 0x000000aa00157308 */ /* 0x0003220000000800 */
[----:B------:R-:W-:Y:S02]  /*16980*/  FADD.FTZ R4, R4, R2 ;  /* 0x0000000204047221 */ /* 0x000fe40000010000 */
[----:B---3--:R-:W-:Y:S01]  /*16990*/  IMAD.MOV.U32 R169, RZ, RZ, R5 ;  /* 0x000000ffffa97224 */ /* 0x008fe200078e0005 */
[----:B------:R-:W-:-:S03]  /*169a0*/  MOV R5, R124 ;  /* 0x0000007c00057202 */ /* 0x000fc60000000f00 */
[----:B------:R-:W-:Y:S01]  /*169b0*/  FADD.FTZ R3, R169, R3 ;  /* 0x00000003a9037221 */ /* 0x000fe20000010000 */
[----:B-1----:R-:W-:Y:S01]  /*169c0*/  MOV R170, R6 ;  /* 0x0000000600aa7202 */ /* 0x002fe20000000f00 */
[----:B------:R-:W-:Y:S01]  /*169d0*/  IMAD.MOV.U32 R6, RZ, RZ, R7 ;  /* 0x000000ffff067224 */ /* 0x000fe200078e0007 */
[----:B------:R1:W-:Y:S01]  /*169e0*/  MUFU.EX2 R22, R171 ;  /* 0x000000ab00167308 */ /* 0x0003e20000000800 */
[----:B------:R-:W-:Y:S02]  /*169f0*/  IMAD.MOV.U32 R7, RZ, RZ, R127 ;  /* 0x000000ffff077224 */ /* 0x000fe400078e007f */
[----:B------:R-:W-:Y:S02]  /*16a00*/  FADD.FTZ R6, R6, R28 ;  /* 0x0000001c06067221 */ /* 0x000fe40000010000 */
[----:B------:R-:W-:Y:S02]  /*16a10*/  FADD.FTZ R5, R5, R3 ;  /* 0x0000000305057221 */ /* 0x000fe40000010000 */
[----:B------:R-:W-:Y:S01]  /*16a20*/  FADD.FTZ R4, R43, R4 ;  /* 0x000000042b047221 */ /* 0x000fe20000010000 */
[----:B------:R-:W-:Y:S01]  /*16a30*/  HMMA.16816.F32 R116, R8, R18, R112 ;  /* 0x000000120874723c */ /* 0x000fe20000001870 */
[----:B------:R-:W-:Y:S01]  /*16a40*/  MOV R124, R152 ;  /* 0x00000098007c7202 */ /* 0x000fe20000000f00 */
[----:B------:R-:W-:Y:S01]  /*16a50*/  IMAD.MOV.U32 R125, RZ, RZ, R153 ;  /* 0x000000ffff7d7224 */ /* 0x000fe200078e0099 */
[----:B------:R-:W-:Y:S01]  /*16a60*/  LDSM.16.MT88.4 R112, [R228+0xf800] ;  /* 0x00f80000e470783b */ /* 0x000fe20000004200 */
[----:B------:R-:W-:Y:S01]  /*16a70*/  IMAD.MOV.U32 R127, RZ, RZ, R155 ;  /* 0x000000ffff7f7224 */ /* 0x000fe200078e009b */
[----:B-1----:R-:W-:-:S03]  /*16a80*/  MOV R171, R126 ;  /* 0x0000007e00ab7202 */ /* 0x002fc60000000f00 */
[----:B------:R-:W-:Y:S01]  /*16a90*/  HMMA.16816.F32 R84, R8, R26, R164 ;  /* 0x0000001a0854723c */ /* 0x000fe200000018a4 */
[----:B------:R-:W-:Y:S01]  /*16aa0*/  MOV R126, R154 ;  /* 0x0000009a007e7202 */ /* 0x000fe20000000f00 */
[----:B------:R-:W-:Y:S01]  /*16ab0*/  FADD.FTZ R3, R52, R6 ;  /* 0x0000000634037221 */ /* 0x000fe20000010000 */
[----:B------:R-:W1:Y:S01]  /*16ac0*/  LDSM.16.MT88.4 R152, [R225+0xd800] ;  /* 0x00d80000e198783b */ /* 0x000e620000004200 */
[----:B------:R-:W-:-:S03]  /*16ad0*/  FADD.FTZ R2, R49, R5 ;  /* 0x0000000531027221 */ /* 0x000fc60000010000 */
[----:B------:R-:W-:Y:S01]  /*16ae0*/  MOV R27, R7 ;  /* 0x00000007001b7202 */ /* 0x000fe20000000f00 */
[----:B------:R-:W-:Y:S02]  /*16af0*/  FADD.FTZ R26, R50, R4 ;  /* 0x00000004321a7221 */ /* 0x000fe40000010000 */
[----:B------:R-:W3:Y:S01]  /*16b00*/  LDSM.16.MT88.4 R4, [R227+0xf800] ;  /* 0x00f80000e304783b */ /* 0x000ee20000004200 */
[C---:B------:R-:W-:Y:S01]  /*16b10*/  HMMA.16816.F32 R100, R8.reuse, R16, R100 ;  /* 0x000000100864723c */ /* 0x040fe20000001864 */
[----:B------:R-:W-:Y:S07]  /*16b20*/  MUFU.EX2 R19, R34 ;  /* 0x0000002200137308 */ /* 0x000fee0000000800 */
[C---:B------:R-:W-:Y:S01]  /*16b30*/  HMMA.16816.F32 R56, R8.reuse, R12, R56 ;  /* 0x0000000c0838723c */ /* 0x040fe20000001838 */
[----:B------:R-:W-:Y:S07]  /*16b40*/  MUFU.EX2 R17, R40 ;  /* 0x0000002800117308 */ /* 0x000fee0000000800 */
[----:B------:R-:W-:Y:S01]  /*16b50*/  HMMA.16816.F32 R44, R8, R14, R44 ;  /* 0x0000000e082c723c */ /* 0x000fe2000000182c */
[----:B------:R1:W1:Y:S08]  /*16b60*/  MUFU.EX2 R15, R33 ;  /* 0x00000021000f7308 */ /* 0x0002700000000800 */
        /* <DEDUP_REMOVED lines=17> */
[----:B------:R-:W-:Y:S01]  /*16c80*/  MOV R31, R131 ;  /* 0x00000083001f7202 */ /* 0x000fe20000000f00 */
[----:B------:R-:W-:Y:S01]  /*16c90*/  IMAD.MOV.U32 R30, RZ, RZ, R130 ;  /* 0x000000ffff1e7224 */ /* 0x000fe200078e0082 */
[----:B----4-:R-:W-:Y:S01]  /*16ca0*/  F2FP.PACK_AB R128, R21, R20 ;  /* 0x000000141580723e */ /* 0x010fe200000000ff */
[----:B------:R-:W-:Y:S01]  /*16cb0*/  FADD.FTZ R0, R42, R0 ;  /* 0x000000002a007221 */ /* 0x000fe20000010000 */
[----:B------:R-:W-:Y:S01]  /*16cc0*/  F2FP.PACK_AB R129, R15, R19 ;  /* 0x000000130f81723e */ /* 0x000fe200000000ff */
[----:B------:R-:W-:Y:S01]  /*16cd0*/  FADD.FTZ R3, R53, R3 ;  /* 0x0000000335037221 */ /* 0x000fe20000010000 */
[----:B------:R-:W-:Y:S01]  /*16ce0*/  F2FP.PACK_AB R130, R23, R22 ;  /* 0x000000161782723e */ /* 0x000fe200000000ff */
[----:B------:R-:W-:Y:S01]  /*16cf0*/  FADD.FTZ R2, R51, R2 ;  /* 0x0000000233027221 */ /* 0x000fe20000010000 */
[----:B------:R-:W-:Y:S01]  /*16d00*/  F2FP.PACK_AB R131, R18, R17 ;  /* 0x000000111283723e */ /* 0x000fe200000000ff */
[----:B------:R-:W-:Y:S01]  /*16d10*/  IMAD.MOV.U32 R50, RZ, RZ, R82 ;  /* 0x000000ffff327224 */ /* 0x000fe200078e0052 */
[----:B------:R-:W-:Y:S01]  /*16d20*/  F2FP.PACK_AB R124, R13, R11 ;  /* 0x0000000b0d7c723e */ /* 0x000fe200000000ff */
[----:B------:R-:W-:Y:S01]  /*16d30*/  IMAD.MOV.U32 R164, RZ, RZ, R187 ;  /* 0x000000ffffa47224 */ /* 0x000fe200078e00bb */
[----:B------:R-:W-:Y:S01]  /*16d40*/  F2FP.PACK_AB R126, R16, R14 ;  /* 0x0000000e107e723e */ /* 0x000fe200000000ff */
[----:B------:R-:W-:Y:S01]  /*16d50*/  IMAD.MOV.U32 R166, RZ, RZ, R185 ;  /* 0x000000ffffa67224 */ /* 0x000fe200078e00b9 */
[----:B------:R-:W-:Y:S01]  /*16d60*/  F2FP.PACK_AB R125, R10, R9 ;  /* 0x000000090a7d723e */ /* 0x000fe200000000ff */
[----:B------:R-:W-:Y:S01]  /*16d70*/  LDSM.16.MT88.4 R168, [R226+0xd800] ;  /* 0x00d80000e2a8783b */ /* 0x000fe20000004200 */
[----:B--2---:R-:W-:Y:S01]  /*16d80*/  F2FP.PACK_AB R127, R8, R12 ;  /* 0x0000000c087f723e */ /* 0x004fe200000000ff */
[----:B------:R-:W-:Y:S01]  /*16d90*/  FADD.FTZ R25, R48, R0 ;  /* 0x0000000030197221 */ /* 0x000fe20000010000 */
[----:B------:R-:W-:Y:S01]  /*16da0*/  MOV R49, R81 ;  /* 0x0000005100317202 */ /* 0x000fe20000000f00 */
[----:B------:R-:W-:Y:S01]  /*16db0*/  FADD.FTZ R24, R54, R3 ;  /* 0x0000000336187221 */ /* 0x000fe20000010000 */
[----:B------:R-:W-:Y:S01]  /*16dc0*/  MOV R51, R83 ;  /* 0x0000005300337202 */ /* 0x000fe20000000f00 */
[----:B------:R-:W-:Y:S01]  /*16dd0*/  IMAD.MOV.U32 R48, RZ, RZ, R80 ;  /* 0x000000ffff307224 */ /* 0x000fe200078e0050 */
[----:B------:R-:W-:Y:S01]  /*16de0*/  HMMA.16816.F32 R148, R128, R152, R148 ;  /* 0x000000988094723c */ /* 0x000fe20000001894 */
[----:B------:R-:W-:Y:S01]  /*16df0*/  FADD.FTZ R2, R39, R2 ;  /* 0x0000000227027221 */ /* 0x000fe20000010000 */
[----:B------:R-:W1:Y:S01]  /*16e00*/  LDSM.16.MT88.4 R80, [R225+0xf800] ;  /* 0x00f80000e150783b */ /* 0x000e620000004200 */
[----:B------:R-:W-:Y:S01]  /*16e10*/  FADD.FTZ R0, R40, R26 ;  /* 0x0000001a28007221 */ /* 0x000fe20000010000 */
[----:B------:R-:W-:Y:S01]  /*16e20*/  MOV R165, R186 ;  /* 0x000000ba00a57202 */ /* 0x000fe20000000f00 */
[----:B------:R-:W-:Y:S01]  /*16e30*/  FADD.FTZ R3, R33, R25 ;  /* 0x0000001921037221 */ /* 0x000fe20000010000 */
[----:B------:R-:W-:-:S02]  /*16e40*/  MOV R167, R184 ;  /* 0x000000b800a77202 */ /* 0x000fc40000000f00 */
[C---:B------:R-:W-:Y:S01]  /*16e50*/  HMMA.16816.F32 R144, R124.reuse, R152, R144 ;  /* 0x000000987c90723c */ /* 0x040fe20000001890 */
[----:B------:R-:W2:Y:S07]  /*16e60*/  LDSM.16.MT88.4 R184, [R228+0xd800] ;  /* 0x00d80000e4b8783b */ /* 0x000eae0000004200 */
        /* <DEDUP_REMOVED lines=75> */
.L_x_642:
[----:B--23--:R-:W-:-:S06]  /*17320*/  UISETP.GT.AND UP0, UPT, UR23, UR9, UPT ;  /* 0x000000091700728c */ /* 0x00cfcc000bf04270 */
        /* <DEDUP_REMOVED lines=15> */
.L_x_652:
        /* <DEDUP_REMOVED lines=49> */
[----:B------:R-:W-:Y:S02]  /*17730*/  @!P5 LEA R10, P2, R4, c[0x0][0x168], 0x1 ;  /* 0x00005a00040ada11 */ /* 0x000fe400078408ff */
[C---:B--2---:R-:W-:Y:S01]  /*17740*/  @!P4 LEA R8, P1, R0.reuse, c[0x0][0x168], 0x1 ;  /* 0x00005a000008ca11 */ /* 0x044fe200078208ff */
[----:B------:R1:W-:Y:S03]  /*17750*/  @P5 STS.128 [R243+0x9000], RZ ;  /* 0x009000fff3005388 */ /* 0x0003e60000000c00 */
[----:B------:R-:W-:Y:S01]  /*17760*/  @!P4 LEA.HI.X R9, R0, c[0x0][0x16c], R2, 0x1, P1 ;  /* 0x00005b000009ca11 */ /* 0x000fe200008f0c02 */
[----:B------:R-:W-:Y:S01]  /*17770*/  @!PT LDS RZ, [RZ] ;  /* 0x00000000fffff984 */ /* 0x000fe20000000800 */
[----:B------:R-:W-:Y:S01]  /*17780*/  @!PT LDS RZ, [RZ] ;  /* 0x00000000fffff984 */ /* 0x000fe20000000800 */
[----:B------:R-:W-:Y:S01]  /*17790*/  @!PT LDS RZ, [RZ] ;  /* 0x00000000fffff984 */ /* 0x000fe20000000800 */
[----:B------:R1:W-:Y:S01]  /*177a0*/  @!P5 LDGSTS.E.BYPASS.LTC128B.128 [R243+0x9000], [R14.64] ;  /* 0x090000000ef3dfae */ /* 0x0003e2000b901d52 */
[----:B------:R-:W-:Y:S02]  /*177b0*/  IADD3.X R2, R2, UR12, RZ, P3, !PT ;  /* 0x0000000c02027c10 */ /* 0x000fe40009ffe4ff */
[C---:B---3--:R-:W-:Y:S01]  /*177c0*/  @!P4 LEA R6, P0, R4.reuse, c[0x0][0x168], 0x1 ;  /* 0x00005a000406ca11 */ /* 0x048fe200078008ff */
[----:B------:R1:W-:Y:S01]  /*177d0*/  @P4 STS.128 [R243+0xb000], RZ ;  /* 0x00b000fff3004388 */ /* 0x0003e20000000c00 */
[C-C-:B------:R-:W-:Y:S02]  /*177e0*/  @!P5 LEA.HI.X R11, R4.reuse, c[0x0][0x16c], R2.reuse, 0x1, P2 ;  /* 0x00005b00040bda11 */ /* 0x140fe400010f0c02 */
        /* <DEDUP_REMOVED lines=17> */
.L_x_650:
[----:B------:R-:W2:Y:S01]  /*17900*/  LDL.64 R6, [R1+0x70] ;  /* 0x0000700001067983 */ /* 0x000ea20000100a00 */
[----:B------:R-:W-:Y:S04]  /*17910*/  DEPBAR.LE SB0, 0x0 ;  /* 0x000080000000791a */ /* 0x000fe80000000000 */
[----:B------:R-:W-:Y:S01]  /*17920*/  UIADD3 UR8, UR23, -0x1, URZ ;  /* 0xffffffff17087890 */ /* 0x000fe2000fffe03f */
[----:B------:R-:W-:Y:S03]  /*17930*/  BAR.SYNC.DEFER_BLOCKING 0x0 ;  /* 0x0000000000007b1d */ /* 0x000fe60000010000 */
[----:B------:R-:W-:Y:S02]  /*17940*/  USHF.R.S32.HI UR5, URZ, 0x1f, UR8 ;  /* 0x0000001f3f057899 */ /* 0x000fe40008011408 */
[----:B-1----:R-:W-:Y:S01]  /*17950*/  MOV R4, UR8 ;  /* 0x0000000800047c02 */ /* 0x002fe20008000f00 */
[----:B------:R-:W-:Y:S02]  /*17960*/  UIMAD UR4, UR13, UR8, URZ ;  /* 0x000000080d0472a4 */ /* 0x000fe4000f8e023f */
[----:B------:R-:W-:Y:S02]  /*17970*/  UISETP.GT.AND UP0, UPT, UR8, UR9, UPT ;  /* 0x000000090800728c */ /* 0x000fe4000bf04270 */
[----:B------:R-:W-:Y:S01]  /*17980*/  UIMAD UR4, UR5, UR20, UR4 ;  /* 0x00000014050472a4 */ /* 0x000fe2000f8e0204 */
[----:B------:R-:W-:Y:S01]  /*17990*/  @P5 STS.128 [R243+0xc000], RZ ;  /* 0x00c000fff3005388 */ /* 0x000fe20000000c00 */
        /* <DEDUP_REMOVED lines=12> */
[----:B------:R-:W-:Y:S02]  /*17a60*/  IADD3.X R4, R0, UR10, RZ, P1, !PT ;  /* 0x0000000a00047c10 */ /* 0x000fe40008ffe4ff */
[C---:B------:R-:W-:Y:S01]  /*17a70*/  @!P4 LEA R14, P0, R2.reuse, c[0x0][0x170], 0x1 ;  /* 0x00005c00020eca11 */ /* 0x040fe200078008ff */
[----:B------:R-:W-:Y:S01]  /*17a80*/  @P4 STS.128 [R243+0xe000], RZ ;  /* 0x00e000fff3004388 */ /* 0x000fe20000000c00 */
[C-C-:B------:R-:W-:Y:S02]  /*17a90*/  @!P5 LEA.HI.X R17, R2.reuse, c[0x0][0x174], R4.reuse, 0x1, P2 ;  /* 0x00005d000211da11 */ /* 0x140fe400010f0c04 */
[C---:B------:R-:W-:Y:S02]  /*17aa0*/  @!P4 LEA.HI.X R15, R2.reuse, c[0x0][0x174], R4, 0x1, P0 ;  /* 0x00005d00020fca11 */ /* 0x040fe400000f0c04 */
[----:B------:R-:W-:Y:S03]  /*17ab0*/  IADD3 R0, P1, R2, UR21, RZ ;  /* 0x0000001502007c10 */ /* 0x000fe6000ff3e0ff */
[----:B------:R-:W-:Y:S01]  /*17ac0*/  @!PT LDS RZ, [RZ] ;  /* 0x00000000fffff984 */ /* 0x000fe20000000800 */
[----:B------:R-:W-:Y:S01]  /*17ad0*/  @!PT LDS RZ, [RZ] ;  /* 0x00000000fffff984 */ /* 0x000fe20000000800 */
[----:B------:R-:W-:Y:S01]  /*17ae0*/  @!PT LDS RZ, [RZ] ;  /* 0x00000000fffff984 */ /* 0x000fe20000000800 */
[----:B------:R2:W-:Y:S01]  /*17af0*/  @!P4 LDGSTS.E.BYPASS.LTC128B.128 [R243+0xe000], [R18.64+0x80] ;  /* 0x0e00008012f3cfae */ /* 0x0005e2000b901d52 */
        /* <DEDUP_REMOVED lines=11> */
[----:B------:R2:W-:Y:S01]  /*17bb0*/  @!P5 LDGSTS.E.BYPASS.LTC128B.128 [R243+0xc800], [R16.64] ;  /* 0x0c80000010f3dfae */ /* 0x0005e2000b901d52 */
[----:B------:R-:W-:Y:S02]  /*17bc0*/  IADD3.X R5, R4, UR10, RZ, P0, !PT ;  /* 0x0000000a04057c10 */ /* 0x000fe400087fe4ff */
[C---:B-1----:R-:W-:Y:S02]  /*17bd0*/  @!P4 LEA R6, P0, R2.reuse, c[0x0][0x170], 0x1 ;  /* 0x00005c000206ca11 */ /* 0x042fe400078008ff */
[C-C-:B------:R-:W-:Y:S02]  /*17be0*/  @!P5 LEA.HI.X R11, R2.reuse, c[0x0][0x174], R5.reuse, 0x1, P2 ;  /* 0x00005d00020bda11 */ /* 0x140fe400010f0c05 */
[----:B------:R-:W-:Y:S01]  /*17bf0*/  @!P4 LEA.HI.X R7, R2, c[0x0][0x174], R5, 0x1, P0 ;  /* 0x00005d000207ca11 */ /* 0x000fe200000f0c05 */
[----:B------:R-:W-:Y:S01]  /*17c00*/  @P4 STS.128 [R243+0xe800], RZ ;  /* 0x00e800fff3004388 */ /* 0x000fe20000000c00 */
[----:B------:R-:W-:Y:S07]  /*17c10*/  PLOP3.LUT P0, PT, PT, PT, UP0, 0x80, 0x0 ;  /* 0x000000000000781c */ /* 0x000fee0003f0f008 */
        /* <DEDUP_REMOVED lines=25> */
[----:B--2---:R-:W4:Y:S08]  /*17db0*/  LDSM.16.M88.4 R16, [R224+0x8000] ;  /* 0x00800000e010783b */ /* 0x004f300000000200 */
[----:B------:R-:W3:Y:S08]  /*17dc0*/  LDSM.16.M88.4 R60, [R231+0x2000] ;  /* 0x00200000e73c783b */ /* 0x000ef00000000200 */
[----:B------:R-:W2:Y:S08]  /*17dd0*/  LDSM.16.M88.4 R32, [R224+0x8800] ;  /* 0x00880000e020783b */ /* 0x000eb00000000200 */
[----:B------:R-:W0:Y:S08]  /*17de0*/  LDGDEPBAR ;  /* 0x00000000000079af */ /* 0x000e300000000000 */
[----:B------:R-:W2:Y:S01]  /*17df0*/  LDSM.16.M88.4 R48, [R224+0x9000] ;  /* 0x00900000e030783b */ /* 0x000ea20000000200 */
[-C--:B----4-:R-:W-:Y:S07]  /*17e00*/  HMMA.16816.F32 R4, R64, R16.reuse, RZ ;  /* 0x000000104004723c */ /* 0x090fee00000018ff */
[----:B------:R-:W4:Y:S01]  /*17e10*/  LDSM.16.M88.4 R208, [R224+0x9800] ;  /* 0x00980000e0d0783b */ /* 0x000f220000000200 */
[C---:B---3--:R-:W-:Y:S07]  /*17e20*/  HMMA.16816.F32 R8, R60.reuse, R16, RZ ;  /* 0x000000103c08723c */ /* 0x048fee00000018ff */
[----:B------:R-:W-:Y:S01]  /*17e30*/  LDSM.16.M88.4 R212, [R232] ;  /* 0x00000000e8d4783b */ /* 0x000fe20000000200 */
[-C--:B-1----:R-:W-:Y:S07]  /*17e40*/  HMMA.16816.F32 R12, R60, R18.reuse, RZ ;  /* 0x000000123c0c723c */ /* 0x082fee00000018ff */
[----:B------:R-:W1:Y:S01]  /*17e50*/  LDSM.16.M88.4 R216, [R235] ;  /* 0x00000000ebd8783b */ /* 0x000e620000000200 */
        /* <DEDUP_REMOVED lines=34> */
[----:B------:R-:W1:Y:S08]  /*18080*/  LDSM.16.M88.4 R212, [R230+0x8000] ;  /* 0x00800000e6d4783b */ /* 0x000e700000000200 */
        /* <DEDUP_REMOVED lines=21> */
[----:B------:R-:W1:Y:S08]  /*181e0*/  LDSM.16.M88.4 R208, [R229] ;  /* 0x00000000e5d0783b */ /* 0x000e700000000200 */
        /* <DEDUP_REMOVED lines=43> */
[----:B------:R-:W1:Y:S08]  /*184a0*/  LDSM.16.M88.4 R208, [R239] ;  /* 0x00000000efd0783b */ /* 0x000e700000000200 */
        /* <DEDUP_REMOVED lines=65> */
[----:B------:R-:W-:Y:S02]  /*188c0*/  FMUL.FTZ R18, R18, c[0x0][0x2ec] ;  /* 0x0000bb0012127a20 */ /* 0x000fe40000410000 */
[----:B------:R-:W-:Y:S02]  /*188d0*/  FMUL.FTZ R19, R19, c[0x0][0x2ec] ;  /* 0x0000bb0013137a20 */ /* 0x000fe40000410000 */
[----:B------:R-:W-:Y:S01]  /*188e0*/  FMUL.FTZ R16, R16, c[0x0][0x2ec] ;  /* 0x0000bb0010107a20 */ /* 0x000fe20000410000 */
[----:B--2---:R2:W-:Y:S03]  /*188f0*/  STL [R1+0x28], R0 ;  /* 0x0000280001007387 */ /* 0x0045e60000100800 */
[----:B------:R-:W-:Y:S10]  /*18900*/  MUFU.TANH R252, R16 ;  /* 0x0000001000fc7308 */ /* 0x000ff40000002400 */
[----:B------:R-:W-:Y:S10]  /*18910*/  MUFU.TANH R19, R19 ;  /* 0x0000001300137308 */ /* 0x000ff40000002400 */
[----:B-1----:R-:W1:Y:S10]  /*18920*/  MUFU.TANH R2, R6 ;  /* 0x0000000600027308 */ /* 0x002e740000002400 */
[----:B--2---:R2:W3:Y:S01]  /*18930*/  MUFU.TANH R0, R7 ;  /* 0x0000000700007308 */ /* 0x0044e20000002400 */
[----:B-1----:R1:W-:Y:S04]  /*18940*/  STL [R1+0x20], R2 ;  /* 0x0000200201007387 */ /* 0x0023e80000100800 */
[----:B--2---:R-:W2:Y:S08]  /*18950*/  LDSM.16.M88.4 R4, [R229+0x2800] ;  /* 0x00280000e504783b */ /* 0x004eb00000000200 */
[----:B---3--:R3:W-:Y:S01]  /*18960*/  STL [R1+0x2c], R0 ;  /* 0x00002c0001007387 */ /* 0x0087e20000100800 */
[----:B-1----:R-:W-:Y:S10]  /*18970*/  MUFU.TANH R2, R10 ;  /* 0x0000000a00027308 */ /* 0x002ff40000002400 */
[----:B---3--:R-:W1:Y:S01]  /*18980*/  MUFU.TANH R0, R8 ;  /* 0x0000000800007308 */ /* 0x008e620000002400 */
[-C--:B--2---:R-:W-:Y:S08]  /*18990*/  HMMA.16816.F32 R20, R216, R4.reuse, R20 ;  /* 0x00000004d814723c */ /* 0x084ff00000001814 */
[C---:B------:R-:W-:Y:S08]  /*189a0*/  HMMA.16816.F32 R24, R212.reuse, R4, R24 ;  /* 0x00000004d418723c */ /* 0x040ff00000001818 */
[-C--:B------:R-:W-:Y:S01]  /*189b0*/  HMMA.16816.F32 R28, R212, R6.reuse, R28 ;  /* 0x00000006d41c723c */ /* 0x080fe2000000181c */
[----:B-1----:R1:W-:Y:S07]  /*189c0*/  STL [R1+0x18], R0 ;  /* 0x0000180001007387 */ /* 0x0023ee0000100800 */
[C---:B------:R-:W-:Y:S01]  /*189d0*/  HMMA.16816.F32 R32, R216.reuse, R6, R32 ;  /* 0x00000006d820723c */ /* 0x040fe20000001820 */
[----:B------:R-:W2:Y:S03]  /*189e0*/  LDSM.16.M88.4 R4, [R229+0x3000] ;  /* 0x00300000e504783b */ /* 0x000ea60000000200 */
[----:B------:R-:W-:Y:S02]  /*189f0*/  FMUL.FTZ R22, R22, c[0x0][0x2ec] ;  /* 0x0000bb0016167a20 */ /* 0x000fe40000410000 */
[----:B------:R-:W-:Y:S02]  /*18a00*/  FMUL.FTZ R23, R23, c[0x0][0x2ec] ;  /* 0x0000bb0017177a20 */ /* 0x000fe40000410000 */
[----:B------:R3:W-:Y:S01]  /*18a10*/  MUFU.TANH R223, R22 ;  /* 0x0000001600df7308 */ /* 0x0007e20000002400 */
[----:B------:R-:W-:Y:S03]  /*18a20*/  FMUL.FTZ R26, R26, c[0x0][0x2ec] ;  /* 0x0000bb001a1a7a20 */ /* 0x000fe60000410000 */
[----:B------:R-:W-:Y:S02]  /*18a30*/  FMUL.FTZ R27, R27, c[0x0][0x2ec] ;  /* 0x0000bb001b1b7a20 */ /* 0x000fe40000410000 */
[----:B------:R-:W-:Y:S02]  /*18a40*/  FMUL.FTZ R24, R24, c[0x0][0x2ec] ;  /* 0x0000bb0018187a20 */ /* 0x000fe40000410000 */
[----:B------:R-:W-:Y:S02]  /*18a50*/  FMUL.FTZ R30, R30, c[0x0][0x2ec] ;  /* 0x0000bb001e1e7a20 */ /* 0x000fe40000410000 */
[----:B-1----:R-:W1:Y:S01]  /*18a60*/  MUFU.TANH R0, R9 ;  /* 0x0000000900007308 */ /* 0x002e620000002400 */
        /* <DEDUP_REMOVED lines=8> */
[----:B---3--:R-:W-:Y:S02]  /*18af0*/  FMUL.FTZ R22, R32, c[0x0][0x2ec] ;  /* 0x0000bb0020167a20 */ /* 0x008fe40000410000 */
[----:B------:R-:W-:Y:S03]  /*18b00*/  FMUL.FTZ R21, R21, c[0x0][0x2ec] ;  /* 0x0000bb0015157a20 */ /* 0x000fe60000410000 */
[----:B------:R3:W-:Y:S01]  /*18b10*/  MUFU.TANH R211, R24 ;  /* 0x0000001800d37308 */ /* 0x0007e20000002400 */
[-C--:B--2---:R-:W-:Y:S01]  /*18b20*/  HMMA.16816.F32 R36, R216, R4.reuse, R36 ;  /* 0x00000004d824723c */ /* 0x084fe20000001824 */
[----:B-1----:R1:W-:Y:S04]  /*18b30*/  STL [R1+0x30], R0 ;  /* 0x0000300001007387 */ /* 0x0023e80000100800 */
[----:B------:R2:W-:Y:S04]  /*18b40*/  STL [R1+0x10], R2 ;  /* 0x0000100201007387 */ /* 0x0005e80000100800 */
[----:B------:R-:W-:Y:S01]  /*18b50*/  MUFU.TANH R209, R25 ;  /* 0x0000001900d17308 */ /* 0x000fe20000002400 */
[C---:B------:R-:W-:Y:S08]  /*18b60*/  HMMA.16816.F32 R40, R212.reuse, R4, R40 ;  /* 0x00000004d428723c */ /* 0x040ff00000001828 */
[-C--:B------:R-:W-:Y:S01]  /*18b70*/  HMMA.16816.F32 R44, R212, R6.reuse, R44 ;  /* 0x00000006d42c723c */ /* 0x080fe2000000182c */
[----:B------:R-:W-:Y:S03]  /*18b80*/  MUFU.TANH R143, R28 ;  /* 0x0000001c008f7308 */ /* 0x000fe60000002400 */
[----:B---3--:R-:W-:Y:S04]  /*18b90*/  FMUL.FTZ R24, R33, c[0x0][0x2ec] ;  /* 0x0000bb0021187a20 */ /* 0x008fe80000410000 */
[C---:B------:R-:W-:Y:S01]  /*18ba0*/  HMMA.16816.F32 R48, R216.reuse, R6, R48 ;  /* 0x00000006d830723c */ /* 0x040fe20000001830 */
[----:B------:R-:W3:Y:S01]  /*18bb0*/  LDSM.16.M88.4 R4, [R229+0x3800] ;  /* 0x00380000e504783b */ /* 0x000ee20000000200 */
[----:B------:R-:W-:Y:S04]  /*18bc0*/  DEPBAR.LE SB0, 0x0 ;  /* 0x000080000000791a */ /* 0x000fe80000000000 */
[----:B-1----:R-:W1:Y:S01]  /*18bd0*/  MUFU.TANH R0, R11 ;  /* 0x0000000b00007308 */ /* 0x002e620000002400 */
[----:B------:R-:W-:Y:S02]  /*18be0*/  FMUL.FTZ R36, R36, c[0x0][0x2ec] ;  /* 0x0000bb0024247a20 */ /* 0x000fe40000410000 */
[----:B------:R-:W-:Y:S03]  /*18bf0*/  BAR.SYNC.DEFER_BLOCKING 0x0 ;  /* 0x0000000000007b1d */ /* 0x000fe60000010000 */
[----:B------:R-:W-:Y:S02]  /*18c00*/  FMUL.FTZ R37, R37, c[0x0][0x2ec] ;  /* 0x0000bb0025257a20 */ /* 0x000fe40000410000 */
[----:B------:R-:W-:Y:S02]  /*18c10*/  FMUL.FTZ R38, R38, c[0x0][0x2ec] ;  /* 0x0000bb0026267a20 */ /* 0x000fe40000410000 */
[----:B--2---:R-:W2:Y:S01]  /*18c20*/  MUFU.TANH R2, R12 ;  /* 0x0000000c00027308 */ /* 0x004ea20000002400 */
        /* <DEDUP_REMOVED lines=8> */
[----:B-1----:R1:W-:Y:S01]  /*18cb0*/  STL [R1+0x54], R0 ;  /* 0x0000540001007387 */ /* 0x0023e20000100800 */
[----:B------:R-:W-:Y:S05]  /*18cc0*/  FMUL.FTZ R33, R49, c[0x0][0x2ec] ;  /* 0x0000bb0031217a20 */ /* 0x000fea0000410000 */
[----:B------:R4:W-:Y:S01]  /*18cd0*/  MUFU.TANH R138, R34 ;  /* 0x00000022008a7308 */ /* 0x0009e20000002400 */
[----:B--2---:R2:W-:Y:S01]  /*18ce0*/  STL [R1+0x4c], R2 ;  /* 0x00004c0201007387 */ /* 0x0045e20000100800 */
[-C--:B---3--:R-:W-:Y:S08]  /*18cf0*/  HMMA.16816.F32 R52, R216, R4.reuse, R52 ;  /* 0x00000004d834723c */ /* 0x088ff00000001834 */
[----:B------:R3:W-:Y:S01]  /*18d00*/  MUFU.TANH R137, R35 ;  /* 0x0000002300897308 */ /* 0x0007e20000002400 */
[C---:B------:R-:W-:Y:S09]  /*18d10*/  HMMA.16816.F32 R56, R212.reuse, R4, R56 ;  /* 0x00000004d438723c */ /* 0x040ff20000001838 */
[----:B-1----:R-:W1:Y:S01]  /*18d20*/  MUFU.TANH R0, R13 ;  /* 0x0000000d00007308 */ /* 0x002e620000002400 */
[-C--:B------:R-:W-:Y:S03]  /*18d30*/  HMMA.16816.F32 R60, R212, R6.reuse, R60 ;  /* 0x00000006d43c723c */ /* 0x080fe6000000183c */
[----:B----4-:R-:W-:Y:S05]  /*18d40*/  FMUL.FTZ R34, R51, c[0x0][0x2ec] ;  /* 0x0000bb0033227a20 */ /* 0x010fea0000410000 */
[----:B------:R-:W-:Y:S01]  /*18d50*/  HMMA.16816.F32 R64, R216, R6, R64 ;  /* 0x00000006d840723c */ /* 0x000fe20000001840 */
[----:B--2---:R-:W2:Y:S03]  /*18d60*/  MUFU.TANH R2, R14 ;  /* 0x0000000e00027308 */ /* 0x004ea60000002400 */
[----:B------:R-:W-:Y:S02]  /*18d70*/  FMUL.FTZ R32, R52, c[0x0][0x2ec] ;  /* 0x0000bb0034207a20 */ /* 0x000fe40000410000 */
[----:B---3--:R-:W-:Y:S02]  /*18d80*/  FMUL.FTZ R35, R50, c[0x0][0x2ec] ;  /* 0x0000bb0032237a20 */ /* 0x008fe40000410000 */
[----:B------:R-:W-:Y:S03]  /*18d90*/  FMUL.FTZ R29, R53, c[0x0][0x2ec] ;  /* 0x0000bb00351d7a20 */ /* 0x000fe60000410000 */
[----:B------:R3:W-:Y:S01]  /*18da0*/  MUFU.TANH R135, R36 ;  /* 0x0000002400877308 */ /* 0x0007e20000002400 */
[----:B------:R-:W-:Y:S01]  /*18db0*/  FMUL.FTZ R59, R59, c[0x0][0x2ec] ;  /* 0x0000bb003b3b7a20 */ /* 0x000fe20000410000 */
[----:B-1----:R1:W-:Y:S08]  /*18dc0*/  STL [R1+0x48], R0 ;  /* 0x0000480001007387 */ /* 0x0023f00000100800 */
[----:B------:R4:W-:Y:S03]  /*18dd0*/  MUFU.TANH R132, R37 ;  /* 0x0000002500847308 */ /* 0x0009e60000002400 */
[----:B------:R-:W-:Y:S01]  /*18de0*/  FMUL.FTZ R25, R64, c[0x0][0x2ec] ;  /* 0x0000bb0040197a20 */ /* 0x000fe20000410000 */
[----:B--2---:R2:W-:Y:S01]  /*18df0*/  STL [R1+0x58], R2 ;  /* 0x0000580201007387 */ /* 0x0045e20000100800 */
[----:B------:R-:W-:Y:S02]  /*18e00*/  FMUL.FTZ R23, R65, c[0x0][0x2ec] ;  /* 0x0000bb0041177a20 */ /* 0x000fe40000410000 */
[----:B------:R-:W-:Y:S03]  /*18e10*/  FMUL.FTZ R28, R67, c[0x0][0x2ec] ;  /* 0x0000bb00431c7a20 */ /* 0x000fe60000410000 */
[----:B------:R2:W-:Y:S01]  /*18e20*/  MUFU.TANH R134, R38 ;  /* 0x0000002600867308 */ /* 0x0005e20000002400 */
[----:B---3--:R-:W-:Y:S09]  /*18e30*/  FMUL.FTZ R36, R48, c[0x0][0x2ec] ;  /* 0x0000bb0030247a20 */ /* 0x008ff20000410000 */
[----:B-1----:R-:W1:Y:S01]  /*18e40*/  MUFU.TANH R0, R15 ;  /* 0x0000000f00007308 */ /* 0x002e620000002400 */
[----:B----4-:R-:W-:Y:S09]  /*18e50*/  FMUL.FTZ R37, R56, c[0x0][0x2ec] ;  /* 0x0000bb0038257a20 */ /* 0x010ff20000410000 */
[----:B--2---:R-:W2:Y:S01]  /*18e60*/  MUFU.TANH R2, R17 ;  /* 0x0000001100027308 */ /* 0x004ea20000002400 */
[----:B------:R-:W-:Y:S02]  /*18e70*/  FMUL.FTZ R38, R39, c[0x0][0x2ec] ;  /* 0x0000bb0027267a20 */ /* 0x000fe40000410000 */
[----:B------:R-:W-:Y:S07]  /*18e80*/  FMUL.FTZ R39, R57, c[0x0][0x2ec] ;  /* 0x0000bb0039277a20 */ /* 0x000fee0000410000 */
[----:B------:R3:W-:Y:S01]  /*18e90*/  MUFU.TANH R136, R40 ;  /* 0x0000002800887308 */ /* 0x0007e20000002400 */
[----:B-1----:R1:W-:Y:S09]  /*18ea0*/  STL [R1+0x5c], R0 ;  /* 0x00005c0001007387 */ /* 0x0023f20000100800 */
[----:B------:R4:W-:Y:S01]  /*18eb0*/  MUFU.TANH R141, R41 ;  /* 0x00000029008d7308 */ /* 0x0009e20000002400 */
[----:B--2---:R2:W-:Y:S09]  /*18ec0*/  STL [R1], R2 ;  /* 0x0000000201007387 */ /* 0x0045f20000100800 */
        /* <DEDUP_REMOVED lines=10> */
[----:B--2---:R2:W-:Y:S09]  /*18f70*/  STL [R1+0x8], R2 ;  /* 0x0000080201007387 */ /* 0x0045f20000100800 */
[----:B------:R-:W-:Y:S01]  /*18f80*/  MUFU.TANH R221, R20 ;  /* 0x0000001400dd7308 */ /* 0x000fe20000002400 */
[----:B---3--:R-:W-:Y:S09]  /*18f90*/  FMUL.FTZ R43, R63, c[0x0][0x2ec] ;  /* 0x0000bb003f2b7a20 */ /* 0x008ff20000410000 */
[----:B-1----:R-:W1:Y:S01]  /*18fa0*/  MUFU.TANH R0, R27 ;  /* 0x0000001b00007308 */ /* 0x002e620000002400 */
[----:B----4-:R-:W-:Y:S09]  /*18fb0*/  FMUL.FTZ R46, R58, c[0x0][0x2ec] ;  /* 0x0000bb003a2e7a20 */ /* 0x010ff20000410000 */
[----:B--2---:R-:W2:Y:S10]  /*18fc0*/  MUFU.TANH R2, R30 ;  /* 0x0000001e00027308 */ /* 0x004eb40000002400 */
[----:B------:R-:W-:Y:S01]  /*18fd0*/  MUFU.TANH R18, R21 ;  /* 0x0000001500127308 */ /* 0x000fe20000002400 */
[----:B-1----:R1:W-:Y:S01]  /*18fe0*/  STL [R1+0xc], R0 ;  /* 0x00000c0001007387 */ /* 0x0023e20000100800 */
[----:B------:R-:W-:Y:S08]  /*18ff0*/  FMUL.FTZ R27, R66, c[0x0][0x2ec] ;  /* 0x0000bb00421b7a20 */ /* 0x000ff00000410000 */
[----:B------:R-:W-:Y:S01]  /*19000*/  MUFU.TANH R22, R22 ;  /* 0x0000001600167308 */ /* 0x000fe20000002400 */
[----:B--2---:R2:W-:Y:S01]  /*19010*/  STL [R1+0x14], R2 ;  /* 0x0000140201007387 */ /* 0x0045e20000100800 */
[----:B------:R-:W-:Y:S08]  /*19020*/  FMUL.FTZ R30, R55, c[0x0][0x2ec] ;  /* 0x0000bb00371e7a20 */ /* 0x000ff00000410000 */
[----:B------:R-:W-:Y:S10]  /*19030*/  MUFU.TANH R24, R24 ;  /* 0x0000001800187308 */ /* 0x000ff40000002400 */
[----:B-1----:R-:W1:Y:S10]  /*19040*/  MUFU.TANH R0, R31 ;  /* 0x0000001f00007308 */ /* 0x002e740000002400 */
[----:B------:R-:W3:Y:S10]  /*19050*/  MUFU.TANH R38, R38 ;  /* 0x0000002600267308 */ /* 0x000ef40000002400 */
[----:B------:R-:W4:Y:S01]  /*19060*/  MUFU.TANH R42, R42 ;  /* 0x0000002a002a7308 */ /* 0x000f220000002400 */
[----:B-1----:R2:W-:Y:S01]  /*19070*/  STL [R1+0x1c], R0 ;  /* 0x00001c0001007387 */ /* 0x0025e20000100800 */
[----:B------:R-:W-:Y:S08]  /*19080*/  FMUL.FTZ R31, R54, c[0x0][0x2ec] ;  /* 0x0000bb00361f7a20 */ /* 0x000ff00000410000 */
        /* <DEDUP_REMOVED lines=23> */
.L_x_651:
[----:B------:R-:W2:Y:S01]  /*19200*/  LDL.LU R20, [R1+0x18] ;  /* 0x0000180001147983 */ /* 0x000ea20000300800 */
[----:B------:R-:W-:Y:S01]  /*19210*/  IMAD.MOV.U32 R4, RZ, RZ, R19 ;  /* 0x000000ffff047224 */ /* 0x000fe200078e0013 */
[----:B------:R-:W-:Y:S01]  /*19220*/  MOV R0, UR8 ;  /* 0x0000000800007c02 */ /* 0x000fe20008000f00 */
[----:B------:R-:W-:Y:S01]  /*19230*/  UISETP.GT.AND UP0, UPT, UR8, UR9, UPT ;  /* 0x000000090800728c */ /* 0x000fe2000bf04270 */
[----:B-1----:R-:W3:Y:S01]  /*19240*/  LDL.LU R16, [R1+0x20] ;  /* 0x0000200001107983 */ /* 0x002ee20000300800 */
[----:B------:R-:W-:Y:S03]  /*19250*/  UMOV UR23, UR8 ;  /* 0x0000000800177c82 */ /* 0x000fe60008000000 */
[----:B------:R-:W4:Y:S04]  /*19260*/  LDL.LU R10, [R1+0x58] ;  /* 0x00005800010a7983 */ /* 0x000f280000300800 */
[----:B------:R-:W2:Y:S04]  /*19270*/  LDL.LU R11, [R1+0x48] ;  /* 0x00004800010b7983 */ /* 0x000ea80000300800 */
[----:B------:R-:W2:Y:S04]  /*19280*/  LDL.LU R21, [R1+0x4c] ;  /* 0x00004c0001157983 */ /* 0x000ea80000300800 */
[----:B------:R-:W2:Y:S04]  /*19290*/  LDL.LU R6, [R1+0x30] ;  /* 0x0000300001067983 */ /* 0x000ea80000300800 */
[----:B------:R-:W2:Y:S04]  /*192a0*/  LDL.LU R8, [R1+0x10] ;  /* 0x0000100001087983 */ /* 0x000ea80000300800 */
[----:B------:R-:W2:Y:S04]  /*192b0*/  LDL.LU R7, [R1+0x2c] ;  /* 0x00002c0001077983 */ /* 0x000ea80000300800 */
[----:B------:R-:W2:Y:S04]  /*192c0*/  LDL.LU R5, [R1+0x28] ;  /* 0x0000280001057983 */ /* 0x000ea80000300800 */
[----:B------:R-:W2:Y:S04]  /*192d0*/  LDL.LU R2, [R1+0x4] ;  /* 0x0000040001027983 */ /* 0x000ea80000300800 */
[----:B------:R-:W2:Y:S04]  /*192e0*/  LDL.LU R19, [R1] ;  /* 0x0000000001137983 */ /* 0x000ea80000300800 */
[----:B------:R-:W2:Y:S04]  /*192f0*/  LDL.LU R9, [R1+0x54] ;  /* 0x0000540001097983 */ /* 0x000ea80000300800 */
[----:B------:R-:W2:Y:S04]  /*19300*/  LDL.LU R15, [R1+0x24] ;  /* 0x00002400010f7983 */ /* 0x000ea80000300800 */
[----:B------:R-:W2:Y:S04]  /*19310*/  LDL.LU R212, [R1+0x34] ;  /* 0x0000340001d47983 */ /* 0x000ea80000300800 */
[----:B------:R-:W1:Y:S08]  /*19320*/  S2R R12, SR_TID.X ;  /* 0x00000000000c7919 */ /* 0x000e700000002100 */
[----:B------:R-:W-:Y:S04]  /*19330*/  STL [R1+0xe8], R130 ;  /* 0x0000e88201007387 */ /* 0x000fe80000100800 */
[----:B------:R-:W-:Y:S04]  /*19340*/  STL [R1+0xe4], R131 ;  /* 0x0000e48301007387 */ /* 0x000fe80000100800 */
[----:B------:R1:W-:Y:S04]  /*19350*/  STL [R1+0xdc], R243 ;  /* 0x0000dcf301007387 */ /* 0x0003e80000100800 */
        /* <DEDUP_REMOVED lines=14> */
[----:B------:R-:W-:Y:S01]  /*19440*/  STL [R1+0xa0], R224 ;  /* 0x0000a0e001007387 */ /* 0x000fe20000100800 */
[----:B--2---:R-:W-:Y:S01]  /*19450*/  LOP3.LUT R212, R212, 0xfffffffb, RZ, 0xc0, !PT ;  /* 0xfffffffbd4d47812 */ /* 0x004fe200078ec0ff */
[----:B-1----:R-:W-:Y:S01]  /*19460*/  IMAD.SHL.U32 R12, R12, 0x2, RZ ;  /* 0x000000020c0c7824 */ /* 0x002fe200078e00ff */
[----:B------:R-:W-:Y:S01]  /*19470*/  MOV R53, R9 ;  /* 0x0000000900357202 */ /* 0x000fe20000000f00 */
[----:B------:R-:W-:Y:S01]  /*19480*/  IMAD.MOV.U32 R17, RZ, RZ, R8 ;  /* 0x000000ffff117224 */ /* 0x000fe200078e0008 */
[----:B------:R-:W-:Y:S01]  /*19490*/  MOV R8, R7 ;  /* 0x0000000700087202 */ /* 0x000fe20000000f00 */
[----:B------:R-:W-:Y:S01]  /*194a0*/  IMAD.MOV.U32 R7, RZ, RZ, R4 ;  /* 0x000000ffff077224 */ /* 0x000fe200078e0004 */
[----:B------:R-:W-:Y:S01]  /*194b0*/  LOP3.LUT R12, R12, 0x6, RZ, 0xc0, !PT ;  /* 0x000000060c0c7812 */ /* 0x000fe200078ec0ff */
[----:B------:R-:W-:Y:S01]  /*194c0*/  IMAD.MOV.U32 R13, RZ, RZ, R5 ;  /* 0x000000ffff0d7224 */ /* 0x000fe200078e0005 */
[----:B------:R-:W-:Y:S01]  /*194d0*/  @P4 LOP3.LUT R212, R212, 0x4, RZ, 0xfc, !PT ;  /* 0x00000004d4d44812 */ /* 0x000fe200078efcff */
[----:B------:R-:W-:Y:S02]  /*194e0*/  IMAD.MOV.U32 R48, RZ, RZ, R21 ;  /* 0x000000ffff307224 */ /* 0x000fe400078e0015 */
[----:B------:R-:W-:Y:S01]  /*194f0*/  IMAD R0, R0, 0x40, R12 ;  /* 0x0000004000007824 */ /* 0x000fe200078e020c */
[----:B------:R-:W-:Y:S01]  /*19500*/  MOV R12, R2 ;  /* 0x00000002000c7202 */ /* 0x000fe20000000f00 */
[----:B------:R-:W-:Y:S01]  /*19510*/  IMAD.MOV.U32 R51, RZ, RZ, R11 ;  /* 0x000000ffff337224 */ /* 0x000fe200078e000b */
[----:B------:R-:W-:Y:S01]  /*19520*/  MOV R50, R48 ;  /* 0x0000003000327202 */ /* 0x000fe20000000f00 */
[----:B----4-:R-:W-:Y:S01]  /*19530*/  IMAD.MOV.U32 R52, RZ, RZ, R10 ;  /* 0x000000ffff347224 */ /* 0x010fe200078e000a */
[C---:B------:R-:W-:Y:S01]  /*19540*/  ISETP.GE.AND P0, PT, R0.reuse, R247, PT ;  /* 0x000000f70000720c */ /* 0x040fe20003f06270 */
[----:B------:R-:W-:Y:S01]  /*19550*/  IMAD.MOV.U32 R54, RZ, RZ, R12 ;  /* 0x000000ffff367224 */ /* 0x000fe200078e000c */
[C---:B------:R-:W-:Y:S01]  /*19560*/  IADD3 R4, R0.reuse, 0x1, RZ ;  /* 0x0000000100047810 */ /* 0x040fe20007ffe0ff */
[----:B------:R-:W-:Y:S01]  /*19570*/  IMAD.MOV.U32 R62, RZ, RZ, R6 ;  /* 0x000000ffff3e7224 */ /* 0x000fe200078e0006 */
[C---:B------:R-:W-:Y:S01]  /*19580*/  IADD3 R2, R0.reuse, 0x8, RZ ;  /* 0x0000000800027810 */ /* 0x040fe20007ffe0ff */
[----:B------:R-:W-:Y:S01]  /*19590*/  IMAD.MOV.U32 R213, RZ, RZ, R53 ;  /* 0x000000ffffd57224 */ /* 0x000fe200078e0035 */
[----:B------:R-:W-:Y:S01]  /*195a0*/  ISETP.GE.OR P0, PT, R0, R251, !P0 ;  /* 0x000000fb0000720c */ /* 0x000fe20004706670 */
[----:B------:R-:W-:Y:S01]  /*195b0*/  IMAD.MOV.U32 R60, RZ, RZ, R52 ;  /* 0x000000ffff3c7224 */ /* 0x000fe200078e0034 */
[-C--:B------:R-:W-:Y:S01]  /*195c0*/  ISETP.GE.AND P1, PT, R4, R247.reuse, PT ;  /* 0x000000f70400720c */ /* 0x080fe20003f26270 */
[----:B------:R-:W-:Y:S01]  /*195d0*/  IMAD.MOV.U32 R61, RZ, RZ, R50 ;  /* 0x000000ffff3d7224 */ /* 0x000fe200078e0032 */
[----:B------:R-:W-:Y:S02]  /*195e0*/  FSEL R15, R15, -INF , !P0 ;  /* 0xff8000000f0f7808 */ /* 0x000fe40004000000 */
[----:B------:R-:W-:Y:S02]  /*195f0*/  ISETP.GE.AND P0, PT, R2, R247, PT ;  /* 0x000000f70200720c */ /* 0x000fe40003f06270 */
[C---:B------:R-:W-:Y:S02]  /*19600*/  ISETP.GE.AND P6, PT, R0.reuse, R245, PT ;  /* 0x000000f50000720c */ /* 0x040fe40003fc6270 */
[C---:B------:R-:W-:Y:S02]  /*19610*/  ISETP.GE.AND P3, PT, R0.reuse, R244, PT ;  /* 0x000000f40000720c */ /* 0x040fe40003f66270 */
[C---:B------:R-:W-:Y:S02]  /*19620*/  IADD3 R5, R0.reuse, 0x9, RZ ;  /* 0x0000000900057810 */ /* 0x040fe40007ffe0ff */
[----:B------:R-:W-:Y:S02]  /*19630*/  IADD3 R14, R0, 0x10, RZ ;  /* 0x00000010000e7810 */ /* 0x000fe40007ffe0ff */
[-C--:B------:R-:W-:Y:S02]  /*19640*/  ISETP.GE.OR P1, PT, R4, R251.reuse, !P1 ;  /* 0x000000fb0400720c */ /* 0x080fe40004f26670 */
[----:B------:R-:W-:Y:S02]  /*19650*/  ISETP.GE.OR P0, PT, R2, R251, !P0 ;  /* 0x000000fb0200720c */ /* 0x000fe40004706670 */
[C---:B------:R-:W-:Y:S02]  /*19660*/  ISETP.GE.OR P6, PT, R0.reuse, R249, !P6 ;  /* 0x000000f90000720c */ /* 0x040fe400077c6670 */
[----:B------:R-:W-:Y:S02]  /*19670*/  ISETP.GE.OR P3, PT, R0, R248, !P3 ;  /* 0x000000f80000720c */ /* 0x000fe40005f66670 */
[----:B------:R-:W-:Y:S02]  /*19680*/  FSEL R21, R20, -INF , !P6 ;  /* 0xff80000014157808 */ /* 0x000fe40007000000 */
[----:B------:R-:W-:Y:S02]  /*19690*/  FSEL R20, R252, -INF , !P0 ;  /* 0xff800000fc147808 */ /* 0x000fe40004000000 */
[-C--:B------:R-:W-:Y:S02]  /*196a0*/  ISETP.GE.AND P0, PT, R14, R247.reuse, PT ;  /* 0x000000f70e00720c */ /* 0x080fe40003f06270 */
[C---:B------:R-:W-:Y:S02]  /*196b0*/  ISETP.GE.AND P2, PT, R0.reuse, R246, PT ;  /* 0x000000f60000720c */ /* 0x040fe40003f46270 */
[----:B------:R-:W-:Y:S02]  /*196c0*/  FSEL R26, R17, -INF , !P3 ;  /* 0xff800000111a7808 */ /* 0x000fe40005800000 */
[----:B------:R-:W-:Y:S02]  /*196d0*/  FSEL R17, R13, -INF , !P1 ;  /* 0xff8000000d117808 */ /* 0x000fe40004800000 */
[C---:B------:R-:W-:Y:S02]  /*196e0*/  ISETP.GE.AND P1, PT, R5.reuse, R247, PT ;  /* 0x000000f70500720c */ /* 0x040fe40003f26270 */
[C---:B------:R-:W-:Y:S02]  /*196f0*/  IADD3 R13, R0.reuse, 0x11, RZ ;  /* 0x00000011000d7810 */ /* 0x040fe40007ffe0ff */
[-C--:B------:R-:W-:Y:S02]  /*19700*/  ISETP.GE.OR P1, PT, R5, R251.reuse, !P1 ;  /* 0x000000fb0500720c */ /* 0x080fe40004f26670 */
[----:B------:R-:W-:Y:S02]  /*19710*/  IADD3 R12, R0, 0x18, RZ ;  /* 0x00000018000c7810 */ /* 0x000fe40007ffe0ff */
[----:B------:R-:W-:Y:S02]  /*19720*/  ISETP.GE.OR P0, PT, R14, R251, !P0 ;  /* 0x000000fb0e00720c */ /* 0x000fe40004706670 */
[----:B------:R-:W-:Y:S02]  /*19730*/  ISETP.GE.OR P2, PT, R0, R250, !P2 ;  /* 0x000000fa0000720c */ /* 0x000fe40005746670 */
[----:B------:R-:W-:Y:S02]  /*19740*/  FSEL R19, R19, -INF , !P1 ;  /* 0xff80000013137808 */ /* 0x000fe40004800000 */
[-C--:B------:R-:W-:Y:S02]  /*19750*/  ISETP.GE.AND P1, PT, R13, R247.reuse, PT ;  /* 0x000000f70d00720c */ /* 0x080fe40003f26270 */
[----:B------:R-:W-:Y:S02]  /*19760*/  FSEL R48, R221, -INF , !P0 ;  /* 0xff800000dd307808 */ /* 0x000fe40004000000 */
[----:B------:R-:W-:Y:S02]  /*19770*/  ISETP.GE.AND P0, PT, R12, R247, PT ;  /* 0x000000f70c00720c */ /* 0x000fe40003f06270 */
[----:B---3--:R-:W-:Y:S02]  /*19780*/  FSEL R16, R16, -INF , !P2 ;  /* 0xff80000010107808 */ /* 0x008fe40005000000 */
[----:B------:R-:W-:Y:S02]  /*19790*/  ISETP.GE.AND P2, PT, R4, R246, PT ;  /* 0x000000f60400720c */ /* 0x000fe40003f46270 */
[----:B------:R-:W-:Y:S02]  /*197a0*/  IADD3 R11, R0, 0x19, RZ ;  /* 0x00000019000b7810 */ /* 0x000fe40007ffe0ff */
[----:B------:R-:W-:Y:S02]  /*197b0*/  ISETP.GE.OR P2, PT, R4, R250, !P2 ;  /* 0x000000fa0400720c */ /* 0x000fe40005746670 */
[-C--:B------:R-:W-:Y:S02]  /*197c0*/  ISETP.GE.OR P0, PT, R12, R251.reuse, !P0 ;  /* 0x000000fb0c00720c */ /* 0x080fe40004706670 */
[----:B------:R-:W-:Y:S02]  /*197d0*/  ISETP.GE.OR P1, PT, R13, R251, !P1 ;  /* 0x000000fb0d00720c */ /* 0x000fe40004f26670 */
[----:B------:R-:W-:Y:S02]  /*197e0*/  FSEL R55, R22, -INF , !P0 ;  /* 0xff80000016377808 */ /* 0x000fe40004000000 */
[----:B------:R-:W-:Y:S02]  /*197f0*/  FSEL R49, R18, -INF , !P1 ;  /* 0xff80000012317808 */ /* 0x000fe40004800000 */
[----:B------:R-:W-:Y:S02]  /*19800*/  FSEL R18, R8, -INF , !P2 ;  /* 0xff80000008127808 */ /* 0x000fe40005000000 */
[----:B------:R-:W-:Y:S02]  /*19810*/  ISETP.GE.AND P2, PT, R11, R247, PT ;  /* 0x000000f70b00720c */ /* 0x000fe40003f46270 */
[-C--:B------:R-:W-:Y:S02]  /*19820*/  ISETP.GE.AND P1, PT, R2, R246.reuse, PT ;  /* 0x000000f60200720c */ /* 0x080fe40003f26270 */
[C---:B------:R-:W-:Y:S02]  /*19830*/  ISETP.GE.AND P0, PT, R5.reuse, R246, PT ;  /* 0x000000f60500720c */ /* 0x040fe40003f06270 */
[----:B------:R-:W-:Y:S02]  /*19840*/  ISETP.GE.AND P6, PT, R4, R245, PT ;  /* 0x000000f50400720c */ /* 0x000fe40003fc6270 */
[C---:B------:R-:W-:Y:S02]  /*19850*/  IADD3 R10, R0.reuse, 0x20, RZ ;  /* 0x00000020000a7810 */ /* 0x040fe40007ffe0ff */
[----:B------:R-:W-:Y:S02]  /*19860*/  IADD3 R9, R0, 0x21, RZ ;  /* 0x0000002100097810 */ /* 0x000fe40007ffe0ff */
[-C--:B------:R-:W-:Y:S02]  /*19870*/  ISETP.GE.OR P1, PT, R2, R250.reuse, !P1 ;  /* 0x000000fa0200720c */ /* 0x080fe40004f26670 */
[----:B------:R-:W-:Y:S02]  /*19880*/  ISETP.GE.OR P0, PT, R5, R250, !P0 ;  /* 0x000000fa0500720c */ /* 0x000fe40004706670 */
[----:B------:R-:W-:Y:S02]  /*19890*/  ISETP.GE.OR P2, PT, R11, R251, !P2 ;  /* 0x000000fb0b00720c */ /* 0x000fe40005746670 */
[----:B------:R-:W-:Y:S02]  /*198a0*/  ISETP.GE.OR P4, PT, R4, R249, !P6 ;  /* 0x000000f90400720c */ /* 0x000fe40007786670 */
[----:B------:R-:W-:Y:S02]  /*198b0*/  FSEL R22, R54, -INF , !P1 ;  /* 0xff80000036167808 */ /* 0x000fe40004800000 */
[-C--:B------:R-:W-:Y:S02]  /*198c0*/  ISETP.GE.AND P1, PT, R10, R247.reuse, PT ;  /* 0x000000f70a00720c */ /* 0x080fe40003f26270 */
[----:B------:R-:W-:Y:S02]  /*198d0*/  FSEL R56, R24, -INF , !P2 ;  /* 0xff80000018387808 */ /* 0x000fe40005000000 */
[----:B------:R-:W-:Y:S02]  /*198e0*/  ISETP.GE.AND P2, PT, R14, R246, PT ;  /* 0x000000f60e00720c */ /* 0x000fe40003f46270 */
[----:B------:R-:W-:Y:S02]  /*198f0*/  FSEL R24, R7, -INF , !P0 ;  /* 0xff80000007187808 */ /* 0x000fe40004000000 */
[C---:B------:R-:W-:Y:S02]  /*19900*/  ISETP.GE.AND P0, PT, R9.reuse, R247, PT ;  /* 0x000000f70900720c */ /* 0x040fe40003f06270 */
[----:B------:R-:W-:Y:S02]  /*19910*/  ISETP.GE.AND P3, PT, R4, R244, PT ;  /* 0x000000f40400720c */ /* 0x000fe40003f66270 */
[----:B------:R-:W-:Y:S02]  /*19920*/  IADD3 R8, R0, 0x28, RZ ;  /* 0x0000002800087810 */ /* 0x000fe40007ffe0ff */
[-C--:B------:R-:W-:Y:S02]  /*19930*/  ISETP.GE.OR P1, PT, R10, R251.reuse, !P1 ;  /* 0x000000fb0a00720c */ /* 0x080fe40004f26670 */
[----:B------:R-:W-:Y:S02]  /*19940*/  ISETP.GE.OR P2, PT, R14, R250, !P2 ;  /* 0x000000fa0e00720c */ /* 0x000fe40005746670 */
[----:B------:R-:W-:Y:S02]  /*19950*/  ISETP.GE.OR P0, PT, R9, R251, !P0 ;  /* 0x000000fb0900720c */ /* 0x000fe40004706670 */
[----:B------:R-:W-:Y:S02]  /*19960*/  LOP3.LUT R212, R212, 0xfffffffd, RZ, 0xc0, !PT ;  /* 0xfffffffdd4d47812 */ /* 0x000fe400078ec0ff */
[----:B------:R-:W-:Y:S02]  /*19970*/  FSEL R54, R135, -INF , !P1 ;  /* 0xff80000087367808 */ /* 0x000fe40004800000 */
[----:B------:R-:W-:Y:S02]  /*19980*/  ISETP.GE.OR P3, PT, R4, R248, !P3 ;  /* 0x000000f80400720c */ /* 0x000fe40005f66670 */
[----:B------:R-:W-:Y:S02]  /*19990*/  FSEL R4, R132, -INF , !P0 ;  /* 0xff80000084047808 */ /* 0x000fe40004000000 */
[----:B------:R-:W-:Y:S02]  /*199a0*/  FSEL R252, R223, -INF , !P2 ;  /* 0xff800000dffc7808 */ /* 0x000fe40005000000 */
[----:B------:R-:W-:Y:S02]  /*199b0*/  ISETP.GE.AND P2, PT, R8, R247, PT ;  /* 0x000000f70800720c */ /* 0x000fe40003f46270 */
[-C--:B------:R-:W-:Y:S02]  /*199c0*/  ISETP.GE.AND P0, PT, R12, R246.reuse, PT ;  /* 0x000000f60c00720c */ /* 0x080fe40003f06270 */
[C---:B------:R-:W-:Y:S02]  /*199d0*/  ISETP.GE.AND P1, PT, R13.reuse, R246, PT ;  /* 0x000000f60d00720c */ /* 0x040fe40003f26270 */
[----:B------:R-:W-:Y:S02]  /*199e0*/  @P4 LOP3.LUT R212, R212, 0x2, RZ, 0xfc, !PT ;  /* 0x00000002d4d44812 */ /* 0x000fe400078efcff */
[C---:B------:R-:W-:Y:S02]  /*199f0*/  IADD3 R7, R0.reuse, 0x29, RZ ;  /* 0x0000002900077810 */ /* 0x040fe40007ffe0ff */
[-C--:B------:R-:W-:Y:S01]  /*19a00*/  ISETP.GE.OR P1, PT, R13, R250.reuse, !P1 ;  /* 0x000000fa0d00720c */ /* 0x080fe20004f26670 */
[----:B------:R-:W-:Y:S01]  /*19a10*/  STL [R1+0x34], R212 ;  /* 0x000034d401007387 */ /* 0x000fe20000100800 */
[----:B------:R-:W-:Y:S02]  /*19a20*/  IADD3 R6, R0, 0x30, RZ ;  /* 0x0000003000067810 */ /* 0x000fe40007ffe0ff */
[----:B------:R-:W-:Y:S01]  /*19a30*/  ISETP.GE.OR P2, PT, R8, R251, !P2 ;  /* 0x000000fb0800720c */ /* 0x000fe20005746670 */
[----:B------:R1:W-:Y:S01]  /*19a40*/  STL [R1+0x50], R4 ;  /* 0x0000500401007387 */ /* 0x0003e20000100800 */
[----:B------:R-:W-:Y:S02]  /*19a50*/  ISETP.GE.OR P0, PT, R12, R250, !P0 ;  /* 0x000000fa0c00720c */ /* 0x000fe40004706670 */
[----:B------:R-:W-:Y:S01]  /*19a60*/  FSEL R223, R222, -INF , !P1 ;  /* 0xff800000dedf7808 */ /* 0x000fe20004800000 */
[----:B------:R2:W-:Y:S01]  /*19a70*/  STL [R1+0xe0], R247 ;  /* 0x0000e0f701007387 */ /* 0x0005e20000100800 */
[-C--:B------:R-:W-:Y:S02]  /*19a80*/  ISETP.GE.AND P1, PT, R7, R247.reuse, PT ;  /* 0x000000f70700720c */ /* 0x080fe40003f26270 */
[----:B------:R-:W-:Y:S02]  /*19a90*/  FSEL R243, R36, -INF , !P2 ;  /* 0xff80000024f37808 */ /* 0x000fe40005000000 */
[----:B------:R-:W-:Y:S02]  /*19aa0*/  FSEL R57, R138, -INF , !P0 ;  /* 0xff8000008a397808 */ /* 0x000fe40004000000 */
[C---:B------:R-:W-:Y:S02]  /*19ab0*/  ISETP.GE.AND P0, PT, R6.reuse, R247, PT ;  /* 0x000000f70600720c */ /* 0x040fe40003f06270 */
[----:B------:R-:W-:Y:S02]  /*19ac0*/  ISETP.GE.AND P2, PT, R11, R246, PT ;  /* 0x000000f60b00720c */ /* 0x000fe40003f46270 */
[-C--:B------:R-:W-:Y:S02]  /*19ad0*/  ISETP.GE.OR P1, PT, R7, R251.reuse, !P1 ;  /* 0x000000fb0700720c */ /* 0x080fe40004f26670 */
[----:B------:R-:W-:Y:S02]  /*19ae0*/  ISETP.GE.OR P2, PT, R11, R250, !P2 ;  /* 0x000000fa0b00720c */ /* 0x000fe40005746670 */
[----:B------:R-:W-:Y:S02]  /*19af0*/  ISETP.GE.OR P0, PT, R6, R251, !P0 ;  /* 0x000000fb0600720c */ /* 0x000fe40004706670 */
[----:B------:R-:W-:Y:S02]  /*19b00*/  FSEL R53, R33, -INF , !P1 ;  /* 0xff80000021357808 */ /* 0x000fe40004800000 */
[----:B------:R-:W-:Y:S02]  /*19b10*/  FSEL R58, R137, -INF , !P2 ;  /* 0xff800000893a7808 */ /* 0x000fe40005000000 */
[----:B------:R-:W-:Y:S02]  /*19b20*/  FSEL R229, R32, -INF , !P0 ;  /* 0xff80000020e57808 */ /* 0x000fe40004000000 */
[C---:B------:R-:W-:Y:S02]  /*19b30*/  ISETP.GE.AND P1, PT, R2.reuse, R245, PT ;  /* 0x000000f50200720c */ /* 0x040fe40003f26270 */
[----:B------:R-:W-:Y:S02]  /*19b40*/  ISETP.GE.AND P2, PT, R2, R244, PT ;  /* 0x000000f40200720c */ /* 0x000fe40003f46270 */
[----:B------:R-:W-:Y:S02]  /*19b50*/  ISETP.GE.AND P0, PT, R10, R246, PT ;  /* 0x000000f60a00720c */ /* 0x000fe40003f06270 */
[----:B------:R-:W-:Y:S02]  /*19b60*/  ISETP.GE.OR P2, PT, R2, R248, !P2 ;  /* 0x000000f80200720c */ /* 0x000fe40005746670 */
[----:B------:R-:W-:Y:S02]  /*19b70*/  ISETP.GE.OR P0, PT, R10, R250, !P0 ;  /* 0x000000fa0a00720c */ /* 0x000fe40004706670 */
[----:B------:R-:W-:Y:S02]  /*19b80*/  ISETP.GE.OR P4, PT, R2, R249, !P1 ;  /* 0x000000f90200720c */ /* 0x000fe40004f86670 */
[----:B------:R-:W-:Y:S02]  /*19b90*/  IADD3 R2, R0, 0x31, RZ ;  /* 0x0000003100027810 */ /* 0x000fe40007ffe0ff */
[----:B------:R-:W-:Y:S02]  /*19ba0*/  FSEL R67, R134, -INF , !P0 ;  /* 0xff80000086437808 */ /* 0x000fe40004000000 */
[----:B------:R-:W-:Y:S02]  /*19bb0*/  ISETP.GE.AND P0, PT, R2, R247, PT ;  /* 0x000000f70200720c */ /* 0x000fe40003f06270 */
[----:B-1----:R-:W-:Y:S02]  /*19bc0*/  IADD3 R4, R0, 0x38, RZ ;  /* 0x0000003800047810 */ /* 0x002fe40007ffe0ff */
[----:B------:R-:W-:Y:S02]  /*19bd0*/  ISETP.GE.OR P0, PT, R2, R251, !P0 ;  /* 0x000000fb0200720c */ /* 0x000fe40004706670 */
[----:B------:R-:W-:Y:S02]  /*19be0*/  MOV R214, R51 ;  /* 0x0000003300d67202 */ /* 0x000fe40000000f00 */
[----:B------:R-:W-:Y:S02]  /*19bf0*/  FSEL R52, R29, -INF , !P0 ;  /* 0xff8000001d347808 */ /* 0x000fe40004000000 */
[C---:B------:R-:W-:Y:S02]  /*19c00*/  ISETP.GE.AND P0, PT, R9.reuse, R246, PT ;  /* 0x000000f60900720c */ /* 0x040fe40003f06270 */
[----:B------:R-:W-:Y:S02]  /*19c10*/  IADD3 R0, R0, 0x39, RZ ;  /* 0x0000003900007810 */ /* 0x000fe40007ffe0ff */
[----:B------:R-:W-:Y:S02]  /*19c20*/  ISETP.GE.OR P0, PT, R9, R250, !P0 ;  /* 0x000000fa0900720c */ /* 0x000fe40004706670 */
[C---:B------:R-:W-:Y:S02]  /*19c30*/  ISETP.GE.AND P6, PT, R5.reuse, R245, PT ;  /* 0x000000f50500720c */ /* 0x040fe40003fc6270 */
[----:B------:R-:W-:Y:S02]  /*19c40*/  FSEL R66, R38, -INF , !P0 ;  /* 0xff80000026427808 */ /* 0x000fe40004000000 */
[C---:B------:R-:W-:Y:S02]  /*19c50*/  ISETP.GE.AND P0, PT, R4.reuse, R247, PT ;  /* 0x000000f70400720c */ /* 0x040fe40003f06270 */
[C---:B------:R-:W-:Y:S02]  /*19c60*/  ISETP.GE.OR P6, PT, R5.reuse, R249, !P6 ;  /* 0x000000f90500720c */ /* 0x040fe400077c6670 */
[----:B------:R-:W-:Y:S02]  /*19c70*/  ISETP.GE.OR P0, PT, R4, R251, !P0 ;  /* 0x000000fb0400720c */ /* 0x000fe40004706670 */
[----:B------:R-:W-:Y:S02]  /*19c80*/  ISETP.GE.AND P1, PT, R5, R244, PT ;  /* 0x000000f40500720c */ /* 0x000fe40003f26270 */
[----:B------:R-:W-:Y:S02]  /*19c90*/  FSEL R51, R25, -INF , !P0 ;  /* 0xff80000019337808 */ /* 0x000fe40004000000 */
[C---:B------:R-:W-:Y:S02]  /*19ca0*/  ISETP.GE.AND P0, PT, R8.reuse, R246, PT ;  /* 0x000000f60800720c */ /* 0x040fe40003f06270 */
[----:B------:R-:W-:Y:S02]  /*19cb0*/  FSEL R25, R61, -INF , !P4 ;  /* 0xff8000003d197808 */ /* 0x000fe40006000000 */
[----:B------:R-:W-:Y:S02]  /*19cc0*/  ISETP.GE.OR P0, PT, R8, R250, !P0 ;  /* 0x000000fa0800720c */ /* 0x000fe40004706670 */
[----:B------:R-:W-:Y:S02]  /*19cd0*/  ISETP.GE.OR P1, PT, R5, R248, !P1 ;  /* 0x000000f80500720c */ /* 0x000fe40004f26670 */
[----:B------:R-:W-:Y:S02]  /*19ce0*/  FSEL R65, R35, -INF , !P0 ;  /* 0xff80000023417808 */ /* 0x000fe40004000000 */
[C---:B------:R-:W-:Y:S02]  /*19cf0*/  ISETP.GE.AND P0, PT, R0.reuse, R247, PT ;  /* 0x000000f70000720c */ /* 0x040fe40003f06270 */
[----:B------:R-:W-:Y:S02]  /*19d00*/  FMNMX.FTZ R5, R15, R3, !PT ;  /* 0x000000030f057209 */ /* 0x000fe40007810000 */
[----:B------:R-:W-:Y:S02]  /*19d10*/  ISETP.GE.OR P0, PT, R0, R251, !P0 ;  /* 0x000000fb0000720c */ /* 0x000fe40004706670 */
[----:B------:R-:W-:Y:S02]  /*19d20*/  FMNMX.FTZ R5, R17, R5, !PT ;  /* 0x0000000511057209 */ /* 0x000fe40007810000 */
[----:B------:R-:W-:Y:S02]  /*19d30*/  FSEL R50, R23, -INF , !P0 ;  /* 0xff80000017327808 */ /* 0x000fe40004000000 */
[C---:B------:R-:W-:Y:S02]  /*19d40*/  ISETP.GE.AND P0, PT, R7.reuse, R246, PT ;  /* 0x000000f60700720c */ /* 0x040fe40003f06270 */
[----:B------:R-:W-:Y:S02]  /*19d50*/  FMNMX.FTZ R5, R20, R5, !PT ;  /* 0x0000000514057209 */ /* 0x000fe40007810000 */
[----:B------:R-:W-:Y:S02]  /*19d60*/  ISETP.GE.OR P0, PT, R7, R250, !P0 ;  /* 0x000000fa0700720c */ /* 0x000fe40004706670 */
[----:B------:R-:W-:Y:S02]  /*19d70*/  FMNMX.FTZ R5, R19, R5, !PT ;  /* 0x0000000513057209 */ /* 0x000fe40007810000 */
[----:B------:R-:W-:Y:S02]  /*19d80*/  FSEL R64, R34, -INF , !P0 ;  /* 0xff80000022407808 */ /* 0x000fe40004000000 */
[C---:B------:R-:W-:Y:S02]  /*19d90*/  ISETP.GE.AND P0, PT, R6.reuse, R246, PT ;  /* 0x000000f60600720c */ /* 0x040fe40003f06270 */
[----:B------:R-:W-:Y:S02]  /*19da0*/  MOV R215, R60 ;  /* 0x0000003c00d77202 */ /* 0x000fe40000000f00 */
[----:B------:R-:W-:Y:S04]  /*19db0*/  ISETP.GE.OR P0, PT, R6, R250, !P0 ;  /* 0x000000fa0600720c */ /* 0x000fe80004706670 */
[----:B------:R-:W-:Y:S02]  /*19dc0*/  FSEL R63, R31, -INF , !P0 ;  /* 0xff8000001f3f7808 */ /* 0x000fe40004000000 */
[----:B------:R-:W-:Y:S04]  /*19dd0*/  LOP3.LUT P0, RZ, R212, 0x2, RZ, 0xc0, !PT ;  /* 0x00000002d4ff7812 */ /* 0x000fe8000780c0ff */
[----:B------:R-:W-:Y:S02]  /*19de0*/  FSEL R23, R62, -INF , !P0 ;  /* 0xff8000003e177808 */ /* 0x000fe40004000000 */
[C---:B------:R-:W-:Y:S04]  /*19df0*/  ISETP.GE.AND P0, PT, R2.reuse, R246, PT ;  /* 0x000000f60200720c */ /* 0x040fe80003f06270 */
[----:B------:R-:W-:Y:S04]  /*19e00*/  ISETP.GE.OR P0, PT, R2, R250, !P0 ;  /* 0x000000fa0200720c */ /* 0x000fe80004706670 */
[----:B------:R-:W-:Y:S02]  /*19e10*/  FSEL R62, R30, -INF , !P0 ;  /* 0xff8000001e3e7808 */ /* 0x000fe40004000000 */
[C---:B------:R-:W-:Y:S04]  /*19e20*/  ISETP.GE.AND P0, PT, R4.reuse, R246, PT ;  /* 0x000000f60400720c */ /* 0x040fe80003f06270 */
[----:B------:R-:W-:Y:S04]  /*19e30*/  ISETP.GE.OR P0, PT, R4, R250, !P0 ;  /* 0x000000fa0400720c */ /* 0x000fe80004706670 */
[----:B------:R-:W-:Y:S02]  /*19e40*/  FSEL R61, R27, -INF , !P0 ;  /* 0xff8000001b3d7808 */ /* 0x000fe40004000000 */
[----:B------:R-:W-:Y:S02]  /*19e50*/  FSEL R27, R214, -INF , !P6 ;  /* 0xff800000d61b7808 */ /* 0x000fe40007000000 */
[----:B------:R-:W3:Y:S01]  /*19e60*/  LDL.LU R214, [R1+0x5c] ;  /* 0x00005c0001d67983 */ /* 0x000ee20000300800 */
[----:B------:R-:W-:Y:S02]  /*19e70*/  ISETP.GE.AND P6, PT, R14, R245, PT ;  /* 0x000000f50e00720c */ /* 0x000fe40003fc6270 */
[C---:B------:R-:W-:Y:S01]  /*19e80*/  ISETP.GE.AND P0, PT, R0.reuse, R246, PT ;  /* 0x000000f60000720c */ /* 0x040fe20003f06270 */
[----:B--2---:R-:W2:Y:S03]  /*19e90*/  LDL.LU R247, [R1+0x50] ;  /* 0x0000500001f77983 */ /* 0x004ea60000300800 */
[----:B------:R-:W-:Y:S02]  /*19ea0*/  ISETP.GE.OR P4, PT, R0, R250, !P0 ;  /* 0x000000fa0000720c */ /* 0x000fe40004786670 */
[C---:B------:R-:W-:Y:S02]  /*19eb0*/  ISETP.GE.OR P0, PT, R14.reuse, R249, !P6 ;  /* 0x000000f90e00720c */ /* 0x040fe40007706670 */
[----:B------:R-:W-:Y:S02]  /*19ec0*/  ISETP.GE.AND P6, PT, R13, R245, PT ;  /* 0x000000f50d00720c */ /* 0x000fe40003fc6270 */
[----:B------:R-:W-:Y:S02]  /*19ed0*/  FSEL R222, R211, -INF , !P0 ;  /* 0xff800000d3de7808 */ /* 0x000fe40004000000 */
[C---:B------:R-:W-:Y:S02]  /*19ee0*/  ISETP.GE.AND P0, PT, R14.reuse, R244, PT ;  /* 0x000000f40e00720c */ /* 0x040fe40003f06270 */
[----:B------:R-:W-:Y:S02]  /*19ef0*/  ISETP.GE.OR P6, PT, R13, R249, !P6 ;  /* 0x000000f90d00720c */ /* 0x000fe400077c6670 */
[----:B------:R-:W-:Y:S02]  /*19f00*/  ISETP.GE.OR P0, PT, R14, R248, !P0 ;  /* 0x000000f80e00720c */ /* 0x000fe40004706670 */
[----:B------:R-:W-:Y:S02]  /*19f10*/  FSEL R14, R213, -INF , !P3 ;  /* 0xff800000d50e7808 */ /* 0x000fe40005800000 */
[----:B------:R-:W4:Y:S01]  /*19f20*/  LDL.LU R213, [R1+0x8] ;  /* 0x0000080001d57983 */ /* 0x000f220000300800 */
[----:B------:R-:W-:Y:S02]  /*19f30*/  FSEL R221, R209, -INF , !P6 ;  /* 0xff800000d1dd7808 */ /* 0x000fe40007000000 */
[C---:B------:R-:W-:Y:S02]  /*19f40*/  ISETP.GE.AND P6, PT, R12.reuse, R245, PT ;  /* 0x000000f50c00720c */ /* 0x040fe40003fc6270 */
[----:B------:R-:W-:Y:S02]  /*19f50*/  ISETP.GE.AND P3, PT, R13, R244, PT ;  /* 0x000000f40d00720c */ /* 0x000fe40003f66270 */
[----:B------:R-:W-:Y:S02]  /*19f60*/  ISETP.GE.OR P6, PT, R12, R249, !P6 ;  /* 0x000000f90c00720c */ /* 0x000fe400077c6670 */
[----:B------:R-:W-:Y:S02]  /*19f70*/  FSEL R60, R28, -INF , !P4 ;  /* 0xff8000001c3c7808 */ /* 0x000fe40006000000 */
[----:B------:R-:W-:Y:S02]  /*19f80*/  FSEL R219, R143, -INF , !P6 ;  /* 0xff8000008fdb7808 */ /* 0x000fe40007000000 */
[C---:B------:R-:W-:Y:S04]  /*19f90*/  ISETP.GE.AND P6, PT, R11.reuse, R245, PT ;  /* 0x000000f50b00720c */ /* 0x040fe80003fc6270 */
[----:B------:R-:W-:Y:S02]  /*19fa0*/  ISETP.GE.OR P4, PT, R11, R249, !P6 ;  /* 0x000000f90b00720c */ /* 0x000fe40007786670 */
[----:B------:R-:W-:Y:S02]  /*19fb0*/  ISETP.GE.OR P6, PT, R13, R248, !P3 ;  /* 0x000000f80d00720c */ /* 0x000fe40005fc6670 */
[----:B------:R-:W-:Y:S02]  /*19fc0*/  FMNMX.FTZ R13, R48, R5, !PT ;  /* 0x00000005300d7209 */ /* 0x000fe40007810000 */
[----:B------:R-:W-:Y:S02]  /*19fd0*/  ISETP.GE.AND P3, PT, R10, R245, PT ;  /* 0x000000f50a00720c */ /* 0x000fe40003f66270 */
[----:B------:R-:W-:Y:S02]  /*19fe0*/  FMNMX.FTZ R13, R49, R13, !PT ;  /* 0x0000000d310d7209 */ /* 0x000fe40007810000 */
[----:B------:R-:W-:Y:S02]  /*19ff0*/  FSEL R218, R208, -INF , !P4 ;  /* 0xff800000d0da7808 */ /* 0x000fe40006000000 */
[----:B------:R-:W-:Y:S02]  /*1a000*/  FMNMX.FTZ R137, R55, R13, !PT ;  /* 0x0000000d37897209 */ /* 0x000fe40007810000 */
[----:B------:R-:W-:Y:S02]  /*1a010*/  FSEL R13, R215, -INF , !P2 ;  /* 0xff800000d70d7808 */ /* 0x000fe40005000000 */
[----:B------:R-:W4:Y:S01]  /*1a020*/  LDL.LU R215, [R1+0xc] ;  /* 0x00000c0001d77983 */ /* 0x000f220000300800 */
[----:B------:R-:W-:Y:S02]  /*1a030*/  ISETP.GE.OR P4, PT, R10, R249, !P3 ;  /* 0x000000f90a00720c */ /* 0x000fe40005f86670 */
[----:B------:R-:W-:Y:S02]  /*1a040*/  ISETP.GE.AND P3, PT, R12, R244, PT ;  /* 0x000000f40c00720c */ /* 0x000fe40003f66270 */
[----:B------:R-:W-:Y:S02]  /*1a050*/  FMNMX.FTZ R5, R16, R133, !PT ;  /* 0x0000008510057209 */ /* 0x000fe40007810000 */
[----:B------:R-:W-:Y:S02]  /*1a060*/  ISETP.GE.OR P3, PT, R12, R248, !P3 ;  /* 0x000000f80c00720c */ /* 0x000fe40005f66670 */
[----:B------:R-:W-:Y:S02]  /*1a070*/  FMNMX.FTZ R5, R18, R5, !PT ;  /* 0x0000000512057209 */ /* 0x000fe40007810000 */
[C---:B------:R-:W-:Y:S02]  /*1a080*/  ISETP.GE.AND P2, PT, R9.reuse, R245, PT ;  /* 0x000000f50900720c */ /* 0x040fe40003f46270 */
[----:B------:R-:W-:Y:S02]  /*1a090*/  FMNMX.FTZ R5, R22, R5, !PT ;  /* 0x0000000516057209 */ /* 0x000fe40007810000 */
[----:B------:R-:W-:Y:S02]  /*1a0a0*/  FSEL R29, R136, -INF , !P4 ;  /* 0xff800000881d7808 */ /* 0x000fe40006000000 */
[----:B------:R-:W-:Y:S02]  /*1a0b0*/  FMNMX.FTZ R5, R24, R5, !PT ;  /* 0x0000000518057209 */ /* 0x000fe40007810000 */
[----:B------:R-:W-:Y:S02]  /*1a0c0*/  ISETP.GE.OR P4, PT, R9, R249, !P2 ;  /* 0x000000f90900720c */ /* 0x000fe40005786670 */
[----:B------:R-:W-:Y:S02]  /*1a0d0*/  FMNMX.FTZ R5, R252, R5, !PT ;  /* 0x00000005fc057209 */ /* 0x000fe40007810000 */
[----:B------:R-:W-:Y:S02]  /*1a0e0*/  FSEL R28, R141, -INF , !P4 ;  /* 0xff8000008d1c7808 */ /* 0x000fe40006000000 */
[----:B------:R-:W-:Y:S02]  /*1a0f0*/  FMNMX.FTZ R5, R223, R5, !PT ;  /* 0x00000005df057209 */ /* 0x000fe40007810000 */
[----:B------:R-:W-:Y:S02]  /*1a100*/  ISETP.GE.AND P2, PT, R11, R244, PT ;  /* 0x000000f40b00720c */ /* 0x000fe40003f46270 */
[----:B------:R-:W-:Y:S02]  /*1a110*/  FMNMX.FTZ R5, R57, R5, !PT ;  /* 0x0000000539057209 */ /* 0x000fe40007810000 */
[----:B------:R-:W-:Y:S02]  /*1a120*/  ISETP.GE.OR P2, PT, R11, R248, !P2 ;  /* 0x000000f80b00720c */ /* 0x000fe40005746670 */
[----:B------:R-:W-:Y:S02]  /*1a130*/  FMNMX.FTZ R5, R58, R5, !PT ;  /* 0x000000053a057209 */ /* 0x000fe40007810000 */
[----:B------:R-:W-:Y:S02]  /*1a140*/  FMNMX.FTZ R137, R56, R137, !PT ;  /* 0x0000008938897209 */ /* 0x000fe40007810000 */
[----:B------:R-:W-:Y:S02]  /*1a150*/  FMNMX.FTZ R5, R67, R5, !PT ;  /* 0x0000000543057209 */ /* 0x000fe40007810000 */
[----:B------:R-:W-:Y:S02]  /*1a160*/  FMNMX.FTZ R137, R54, R137, !PT ;  /* 0x0000008936897209 */ /* 0x000fe40007810000 */
[----:B------:R-:W-:Y:S04]  /*1a170*/  FMNMX.FTZ R5, R66, R5, !PT ;  /* 0x0000000542057209 */ /* 0x000fe80007810000 */
[----:B------:R-:W-:Y:S02]  /*1a180*/  FMNMX.FTZ R5, R65, R5, !PT ;  /* 0x0000000541057209 */ /* 0x000fe40007810000 */
[----:B---3--:R-:W-:Y:S02]  /*1a190*/  FSEL R12, R214, -INF , !P1 ;  /* 0xff800000d60c7808 */ /* 0x008fe40004800000 */
[----:B------:R-:W3:Y:S01]  /*1a1a0*/  LDL.LU R214, [R1+0x14] ;  /* 0x0000140001d67983 */ /* 0x000ee20000300800 */
[C---:B------:R-:W-:Y:S02]  /*1a1b0*/  ISETP.GE.AND P1, PT, R8.reuse, R245, PT ;  /* 0x000000f50800720c */ /* 0x040fe40003f26270 */
[----:B--2---:R-:W-:Y:S02]  /*1a1c0*/  FMNMX.FTZ R137, R247, R137, !PT ;  /* 0x00000089f7897209 */ /* 0x004fe40007810000 */
[----:B------:R-:W-:Y:S02]  /*1a1d0*/  ISETP.GE.OR P4, PT, R8, R249, !P1 ;  /* 0x000000f90800720c */ /* 0x000fe40004f86670 */
[----:B------:R-:W-:Y:S02]  /*1a1e0*/  ISETP.GE.AND P1, PT, R10, R244, PT ;  /* 0x000000f40a00720c */ /* 0x000fe40003f26270 */
[----:B------:R-:W-:Y:S01]  /*1a1f0*/  FSEL R11, R42, -INF , !P4 ;  /* 0xff8000002a0b7808 */ /* 0x000fe20006000000 */
[----:B------:R-:W-:Y:S01]  /*1a200*/  IMAD.MOV.U32 R42, RZ, RZ, R29 ;  /* 0x000000ffff2a7224 */ /* 0x000fe200078e001d */
[----:B------:R-:W-:Y:S02]  /*1a210*/  ISETP.GE.OR P1, PT, R10, R248, !P1 ;  /* 0x000000f80a00720c */ /* 0x000fe40004f26670 */
[----:B------:R-:W-:Y:S02]  /*1a220*/  FMNMX.FTZ R137, R243, R137, !PT ;  /* 0x00000089f3897209 */ /* 0x000fe40007810000 */
[----:B------:R-:W-:Y:S02]  /*1a230*/  FSEL R34, R142, -INF , !P1 ;  /* 0xff8000008e227808 */ /* 0x000fe40004800000 */
[C---:B------:R-:W-:Y:S02]  /*1a240*/  ISETP.GE.AND P1, PT, R2.reuse, R244, PT ;  /* 0x000000f40200720c */ /* 0x040fe40003f26270 */
[----:B------:R-:W-:Y:S02]  /*1a250*/  FMNMX.FTZ R137, R53, R137, !PT ;  /* 0x0000008935897209 */ /* 0x000fe40007810000 */
[----:B----4-:R-:W-:Y:S02]  /*1a260*/  FSEL R216, R213, -INF , !P0 ;  /* 0xff800000d5d87808 */ /* 0x010fe40004000000 */
[----:B------:R-:W2:Y:S01]  /*1a270*/  LDL.LU R213, [R1+0x1c] ;  /* 0x00001c0001d57983 */ /* 0x000ea20000300800 */
[C---:B------:R-:W-:Y:S02]  /*1a280*/  ISETP.GE.AND P0, PT, R7.reuse, R245, PT ;  /* 0x000000f50700720c */ /* 0x040fe40003f06270 */
[----:B------:R-:W-:Y:S02]  /*1a290*/  ISETP.GE.OR P1, PT, R2, R248, !P1 ;  /* 0x000000f80200720c */ /* 0x000fe40004f26670 */
[----:B------:R-:W-:Y:S02]  /*1a2a0*/  ISETP.GE.OR P4, PT, R7, R249, !P0 ;  /* 0x000000f90700720c */ /* 0x000fe40004786670 */
[----:B------:R-:W-:Y:S02]  /*1a2b0*/  FSEL R224, R59, -INF , !P1 ;  /* 0xff8000003be07808 */ /* 0x000fe40004800000 */
[----:B------:R-:W-:Y:S01]  /*1a2c0*/  FSEL R35, R45, -INF , !P4 ;  /* 0xff8000002d237808 */ /* 0x000fe20006000000 */
[----:B------:R-:W-:Y:S01]  /*1a2d0*/  IMAD.MOV.U32 R45, RZ, RZ, R28 ;  /* 0x000000ffff2d7224 */ /* 0x000fe200078e001c */
[----:B------:R-:W-:Y:S04]  /*1a2e0*/  FMNMX.FTZ R137, R229, R137, !PT ;  /* 0x00000089e5897209 */ /* 0x000fe80007810000 */
[----:B------:R-:W-:Y:S04]  /*1a2f0*/  FMNMX.FTZ R137, R52, R137, !PT ;  /* 0x0000008934897209 */ /* 0x000fe80007810000 */
[----:B------:R-:W-:Y:S04]  /*1a300*/  FMNMX.FTZ R137, R51, R137, !PT ;  /* 0x0000008933897209 */ /* 0x000fe80007810000 */
[----:B------:R-:W-:Y:S05]  /*1a310*/  FMNMX.FTZ R137, R50, R137, !PT ;  /* 0x0000008932897209 */ /* 0x000fea0007810000 */
[----:B------:R-:W1:Y:S01]  /*1a320*/  SHFL.BFLY PT, R10, R137, 0x2, 0x1f ;  /* 0x0c401f00890a7f89 */ /* 0x000e6200000e0000 */
[----:B------:R-:W-:Y:S02]  /*1a330*/  FSEL R217, R215, -INF , !P6 ;  /* 0xff800000d7d97808 */ /* 0x000fe40007000000 */
[C---:B------:R-:W-:Y:S04]  /*1a340*/  ISETP.GE.AND P6, PT, R9.reuse, R244, PT ;  /* 0x000000f40900720c */ /* 0x040fe80003fc6270 */
[----:B------:R-:W-:Y:S02]  /*1a350*/  ISETP.GE.OR P0, PT, R9, R248, !P6 ;  /* 0x000000f80900720c */ /* 0x000fe40007706670 */
[----:B------:R-:W-:Y:S02]  /*1a360*/  FMNMX.FTZ R9, R64, R5, !PT ;  /* 0x0000000540097209 */ /* 0x000fe40007810000 */
[----:B------:R-:W-:Y:S02]  /*1a370*/  FMNMX.FTZ R5, R21, R139, !PT ;  /* 0x0000008b15057209 */ /* 0x000fe40007810000 */
[C---:B------:R-:W-:Y:S02]  /*1a380*/  ISETP.GE.AND P6, PT, R6.reuse, R245, PT ;  /* 0x000000f50600720c */ /* 0x040fe40003fc6270 */
[----:B------:R-:W-:Y:S02]  /*1a390*/  FMNMX.FTZ R5, R23, R5, !PT ;  /* 0x0000000517057209 */ /* 0x000fe40007810000 */
[----:B------:R-:W-:Y:S02]  /*1a3a0*/  ISETP.GE.OR P4, PT, R6, R249, !P6 ;  /* 0x000000f90600720c */ /* 0x000fe40007786670 */
[----:B------:R-:W-:Y:S02]  /*1a3b0*/  FMNMX.FTZ R5, R25, R5, !PT ;  /* 0x0000000519057209 */ /* 0x000fe40007810000 */
[----:B------:R-:W-:Y:S02]  /*1a3c0*/  FSEL R30, R37, -INF , !P4 ;  /* 0xff800000251e7808 */ /* 0x000fe40006000000 */
[----:B------:R-:W-:Y:S02]  /*1a3d0*/  FMNMX.FTZ R5, R27, R5, !PT ;  /* 0x000000051b057209 */ /* 0x000fe40007810000 */
[----:B------:R-:W-:Y:S02]  /*1a3e0*/  FSEL R33, R210, -INF , !P0 ;  /* 0xff800000d2217808 */ /* 0x000fe40004000000 */
[----:B------:R-:W-:Y:S02]  /*1a3f0*/  FMNMX.FTZ R5, R222, R5, !PT ;  /* 0x00000005de057209 */ /* 0x000fe40007810000 */
        /* <DEDUP_REMOVED lines=8> */
[----:B-1----:R-:W-:Y:S02]  /*1a480*/  FMNMX.FTZ R137, R137, R10, !PT ;  /* 0x0000000a89897209 */ /* 0x002fe40007810000 */
[----:B------:R-:W-:Y:S02]  /*1a490*/  FSEL R230, R44, -INF , !P0 ;  /* 0xff8000002ce67808 */ /* 0x000fe40004000000 */
[----:B------:R-:W-:Y:S01]  /*1a4a0*/  FMNMX.FTZ R136, R60, R136, !PT ;  /* 0x000000883c887209 */ /* 0x000fe20007810000 */
[----:B------:R-:W1:Y:S02]  /*1a4b0*/  SHFL.BFLY PT, R9, R137, 0x1, 0x1f ;  /* 0x0c201f0089097f89 */ /* 0x000e6400000e0000 */
[----:B-1----:R-:W-:Y:S05]  /*1a4c0*/  FMNMX.FTZ R137, R137, R9, !PT ;  /* 0x0000000989897209 */ /* 0x002fea0007810000 */
[----:B------:R-:W-:Y:S01]  /*1a4d0*/  FMUL.FTZ R209, R137, c[0x0][0x23c] ;  /* 0x00008f0089d17a20 */ /* 0x000fe20000410000 */
[----:B---3--:R-:W-:Y:S02]  /*1a4e0*/  FSEL R215, R214, -INF , !P3 ;  /* 0xff800000d6d77808 */ /* 0x008fe40005800000 */
[C---:B------:R-:W-:Y:S04]  /*1a4f0*/  ISETP.GE.AND P3, PT, R8.reuse, R244, PT ;  /* 0x000000f40800720c */ /* 0x040fe80003f66270 */
[----:B------:R-:W-:Y:S02]  /*1a500*/  ISETP.GE.OR P6, PT, R8, R248, !P3 ;  /* 0x000000f80800720c */ /* 0x000fe40005fc6670 */
[C---:B------:R-:W-:Y:S01]  /*1a510*/  ISETP.GE.AND P3, PT, R7.reuse, R244, PT ;  /* 0x000000f40700720c */ /* 0x040fe20003f66270 */
[----:B------:R-:W1:Y:S01]  /*1a520*/  SHFL.BFLY PT, R8, R136, 0x2, 0x1f ;  /* 0x0c401f0088087f89 */ /* 0x000e6200000e0000 */
[----:B------:R-:W-:Y:S02]  /*1a530*/  FSEL R32, R220, -INF , !P6 ;  /* 0xff800000dc207808 */ /* 0x000fe40007000000 */
[----:B------:R-:W-:Y:S02]  /*1a540*/  ISETP.GE.OR P3, PT, R7, R248, !P3 ;  /* 0x000000f80700720c */ /* 0x000fe40005f66670 */
[----:B------:R-:W-:Y:S02]  /*1a550*/  FMNMX.FTZ R7, R221, R5, !PT ;  /* 0x00000005dd077209 */ /* 0x000fe40007810000 */
[----:B------:R-:W-:Y:S02]  /*1a560*/  FMNMX.FTZ R5, R26, R140, !PT ;  /* 0x0000008c1a057209 */ /* 0x000fe40007810000 */
[----:B------:R-:W-:Y:S02]  /*1a570*/  FMNMX.FTZ R7, R219, R7, !PT ;  /* 0x00000007db077209 */ /* 0x000fe40007810000 */
[----:B------:R-:W-:Y:S02]  /*1a580*/  FMNMX.FTZ R5, R14, R5, !PT ;  /* 0x000000050e057209 */ /* 0x000fe40007810000 */
[----:B------:R-:W-:Y:S02]  /*1a590*/  FMNMX.FTZ R7, R218, R7, !PT ;  /* 0x00000007da077209 */ /* 0x000fe40007810000 */
[----:B------:R-:W-:Y:S02]  /*1a5a0*/  FMNMX.FTZ R5, R13, R5, !PT ;  /* 0x000000050d057209 */ /* 0x000fe40007810000 */
[----:B--2---:R-:W-:Y:S02]  /*1a5b0*/  FSEL R214, R213, -INF , !P2 ;  /* 0xff800000d5d67808 */ /* 0x004fe40005000000 */
[----:B------:R-:W-:Y:S02]  /*1a5c0*/  ISETP.GE.AND P2, PT, R2, R245, PT ;  /* 0x000000f50200720c */ /* 0x000fe40003f46270 */
[----:B------:R-:W-:Y:S02]  /*1a5d0*/  FMNMX.FTZ R5, R12, R5, !PT ;  /* 0x000000050c057209 */ /* 0x000fe40007810000 */
[----:B------:R-:W-:Y:S02]  /*1a5e0*/  ISETP.GE.OR P2, PT, R2, R249, !P2 ;  /* 0x000000f90200720c */ /* 0x000fe40005746670 */
[----:B------:R-:W-:Y:S02]  /*1a5f0*/  FMNMX.FTZ R5, R216, R5, !PT ;  /* 0x00000005d8057209 */ /* 0x000fe40007810000 */
[----:B------:R-:W-:Y:S02]  /*1a600*/  FSEL R29, R39, -INF , !P2 ;  /* 0xff800000271d7808 */ /* 0x000fe40005000000 */
[----:B------:R-:W-:Y:S01]  /*1a610*/  ISETP.GE.AND P2, PT, R4, R245, PT ;  /* 0x000000f50400720c */ /* 0x000fe20003f46270 */
[----:B------:R-:W-:Y:S01]  /*1a620*/  LDSM.16.MT88.4 R36, [R226+0xc000] ;  /* 0x00c00000e224783b */ /* 0x000fe20000004200 */
[----:B------:R-:W-:Y:S02]  /*1a630*/  FMNMX.FTZ R7, R42, R7, !PT ;  /* 0x000000072a077209 */ /* 0x000fe40007810000 */
[----:B------:R-:W-:Y:S02]  /*1a640*/  FMNMX.FTZ R2, R217, R5, !PT ;  /* 0x00000005d9027209 */ /* 0x000fe40007810000 */
[----:B------:R-:W-:Y:S02]  /*1a650*/  ISETP.GE.OR P4, PT, R4, R249, !P2 ;  /* 0x000000f90400720c */ /* 0x000fe40005786670 */
[----:B------:R-:W-:Y:S02]  /*1a660*/  FMNMX.FTZ R7, R45, R7, !PT ;  /* 0x000000072d077209 */ /* 0x000fe40007810000 */
        /* <DEDUP_REMOVED lines=11> */
[----:B------:R-:W-:Y:S02]  /*1a720*/  FSEL R31, R47, -INF , !P3 ;  /* 0xff8000002f1f7808 */ /* 0x000fe40005800000 */
[----:B------:R-:W-:Y:S02]  /*1a730*/  ISETP.GE.AND P6, PT, R0, R244, PT ;  /* 0x000000f40000720c */ /* 0x000fe40003fc6270 */
[----:B------:R-:W-:Y:S02]  /*1a740*/  FMNMX.FTZ R2, R32, R2, !PT ;  /* 0x0000000220027209 */ /* 0x000fe40007810000 */
[----:B------:R-:W-:Y:S02]  /*1a750*/  FMNMX.FTZ R135, R130, R135, !PT ;  /* 0x0000008782877209 */ /* 0x000fe40007810000 */
[----:B------:R-:W-:Y:S02]  /*1a760*/  FSEL R131, R46, -INF , !P2 ;  /* 0xff8000002e837808 */ /* 0x000fe40005000000 */
[----:B------:R-:W-:Y:S02]  /*1a770*/  ISETP.GE.OR P6, PT, R0, R248, !P6 ;  /* 0x000000f80000720c */ /* 0x000fe400077c6670 */
[----:B------:R-:W-:Y:S02]  /*1a780*/  FMNMX.FTZ R0, R31, R2, !PT ;  /* 0x000000021f007209 */ /* 0x000fe40007810000 */
[----:B------:R-:W-:Y:S02]  /*1a790*/  FMNMX.FTZ R135, R41, R135, !PT ;  /* 0x0000008729877209 */ /* 0x000fe40007810000 */
[----:B------:R-:W-:Y:S02]  /*1a7a0*/  FMNMX.FTZ R0, R131, R0, !PT ;  /* 0x0000000083007209 */ /* 0x000fe40007810000 */
[----:B------:R-:W-:Y:S01]  /*1a7b0*/  FSEL R138, R43, -INF , !P6 ;  /* 0xff8000002b8a7808 */ /* 0x000fe20007000000 */
[----:B------:R-:W2:Y:S01]  /*1a7c0*/  SHFL.BFLY PT, R5, R135, 0x2, 0x1f ;  /* 0x0c401f0087057f89 */ /* 0x000ea200000e0000 */
[----:B------:R-:W-:Y:S02]  /*1a7d0*/  FMNMX.FTZ R0, R224, R0, !PT ;  /* 0x00000000e0007209 */ /* 0x000fe40007810000 */
[----:B-1----:R-:W-:Y:S02]  /*1a7e0*/  FMNMX.FTZ R136, R136, R8, !PT ;  /* 0x0000000888887209 */ /* 0x002fe40007810000 */
[----:B------:R-:W-:Y:S02]  /*1a7f0*/  FMNMX.FTZ R0, R230, R0, !PT ;  /* 0x00000000e6007209 */ /* 0x000fe40007810000 */
[----:B------:R-:W-:Y:S01]  /*1a800*/  FSETP.NEU.FTZ.AND P3, PT, R137, -INF , PT ;  /* 0xff8000008900780b */ /* 0x000fe20003f7d000 */
[----:B------:R-:W1:Y:S01]  /*1a810*/  SHFL.BFLY PT, R6, R136, 0x1, 0x1f ;  /* 0x0c201f0088067f89 */ /* 0x000e6200000e0000 */
[----:B------:R-:W-:Y:S02]  /*1a820*/  FMNMX.FTZ R0, R138, R0, !PT ;  /* 0x000000008a007209 */ /* 0x000fe40007810000 */
[----:B------:R-:W-:Y:S02]  /*1a830*/  FSEL R209, R209, RZ, P3 ;  /* 0x000000ffd1d17208 */ /* 0x000fe40001800000 */
[----:B------:R-:W-:Y:S02]  /*1a840*/  LOP3.LUT P4, RZ, R212, 0x4, RZ, 0xc0, !PT ;  /* 0x00000004d4ff7812 */ /* 0x000fe4000788c0ff */
[----:B------:R-:W-:Y:S01]  /*1a850*/  MOV R47, R11 ;  /* 0x0000000b002f7202 */ /* 0x000fe20000000f00 */
[----:B------:R-:W3:Y:S01]  /*1a860*/  SHFL.BFLY PT, R2, R0, 0x2, 0x1f ;  /* 0x0c401f0000027f89 */ /* 0x000ee200000e0000 */
[--C-:B------:R-:W-:Y:S02]  /*1a870*/  FFMA.FTZ R20, R20, c[0x0][0x23c], -R209.reuse ;  /* 0x00008f0014147a23 */ /* 0x100fe400000108d1 */
[--C-:B------:R-:W-:Y:S02]  /*1a880*/  FFMA.FTZ R15, R15, c[0x0][0x23c], -R209.reuse ;  /* 0x00008f000f0f7a23 */ /* 0x100fe400000108d1 */
[----:B------:R-:W-:Y:S01]  /*1a890*/  MUFU.EX2 R241, R20 ;  /* 0x0000001400f17308 */ /* 0x000fe20000000800 */
[--C-:B------:R-:W-:Y:S01]  /*1a8a0*/  FFMA.FTZ R19, R19, c[0x0][0x23c], -R209.reuse ;  /* 0x00008f0013137a23 */ /* 0x100fe200000108d1 */
[----:B--2---:R-:W-:Y:S01]  /*1a8b0*/  FMNMX.FTZ R135, R135, R5, !PT ;  /* 0x0000000587877209 */ /* 0x004fe20007810000 */
[----:B------:R-:W-:Y:S04]  /*1a8c0*/  FFMA.FTZ R17, R17, c[0x0][0x23c], -R209 ;  /* 0x00008f0011117a23 */ /* 0x000fe800000108d1 */
[----:B------:R-:W2:Y:S03]  /*1a8d0*/  SHFL.BFLY PT, R4, R135, 0x1, 0x1f ;  /* 0x0c201f0087047f89 */ /* 0x000ea600000e0000 */
[----:B------:R-:W-:Y:S01]  /*1a8e0*/  MUFU.EX2 R213, R15 ;  /* 0x0000000f00d57308 */ /* 0x000fe20000000800 */
[----:B-1----:R-:W-:Y:S04]  /*1a8f0*/  FMNMX.FTZ R136, R136, R6, !PT ;  /* 0x0000000688887209 */ /* 0x002fe80007810000 */
[C---:B------:R-:W-:Y:S01]  /*1a900*/  FSETP.NEU.FTZ.AND P2, PT, R136.reuse, -INF , PT ;  /* 0xff8000008800780b */ /* 0x040fe20003f5d000 */
[----:B------:R-:W-:Y:S01]  /*1a910*/  FMUL.FTZ R208, R136, c[0x0][0x23c] ;  /* 0x00008f0088d07a20 */ /* 0x000fe20000410000 */
[----:B---3--:R-:W-:Y:S03]  /*1a920*/  FMNMX.FTZ R0, R0, R2, !PT ;  /* 0x0000000200007209 */ /* 0x008fe60007810000 */
[----:B------:R-:W1:Y:S01]  /*1a930*/  MUFU.EX2 R237, R19 ;  /* 0x0000001300ed7308 */ /* 0x000e620000000800 */
[----:B------:R-:W-:Y:S01]  /*1a940*/  FSEL R208, R208, RZ, P2 ;  /* 0x000000ffd0d07208 */ /* 0x000fe20001000000 */
[----:B------:R-:W3:Y:S04]  /*1a950*/  SHFL.BFLY PT, R2, R0, 0x1, 0x1f ;  /* 0x0c201f0000027f89 */ /* 0x000ee800000e0000 */
[--C-:B------:R-:W-:Y:S02]  /*1a960*/  FFMA.FTZ R22, R22, c[0x0][0x23c], -R208.reuse ;  /* 0x00008f0016167a23 */ /* 0x100fe400000108d0 */
[--C-:B------:R-:W-:Y:S02]  /*1a970*/  FFMA.FTZ R18, R18, c[0x0][0x23c], -R208.reuse ;  /* 0x00008f0012127a23 */ /* 0x100fe400000108d0 */
[----:B------:R-:W-:Y:S01]  /*1a980*/  MUFU.EX2 R240, R22 ;  /* 0x0000001600f07308 */ /* 0x000fe20000000800 */
[--C-:B------:R-:W-:Y:S01]  /*1a990*/  FFMA.FTZ R16, R16, c[0x0][0x23c], -R208.reuse ;  /* 0x00008f0010107a23 */ /* 0x100fe200000108d0 */
[----:B--2---:R-:W-:Y:S01]  /*1a9a0*/  FMNMX.FTZ R135, R135, R4, !PT ;  /* 0x0000000487877209 */ /* 0x004fe20007810000 */
[----:B------:R-:W-:Y:S03]  /*1a9b0*/  FFMA.FTZ R4, R24, c[0x0][0x23c], -R208 ;  /* 0x00008f0018047a23 */ /* 0x000fe600000108d0 */
[C---:B------:R-:W-:Y:S01]  /*1a9c0*/  FSETP.NEU.FTZ.AND P1, PT, R135.reuse, -INF , PT ;  /* 0xff8000008700780b */ /* 0x040fe20003f3d000 */
[----:B------:R-:W-:Y:S03]  /*1a9d0*/  FMUL.FTZ R211, R135, c[0x0][0x23c] ;  /* 0x00008f0087d37a20 */ /* 0x000fe60000410000 */
[----:B------:R-:W2:Y:S02]  /*1a9e0*/  MUFU.EX2 R236, R4 ;  /* 0x0000000400ec7308 */ /* 0x000ea40000000800 */
[----:B------:R-:W-:Y:S02]  /*1a9f0*/  FSEL R211, R211, RZ, P1 ;  /* 0x000000ffd3d37208 */ /* 0x000fe40000800000 */
[----:B-1----:R-:W-:Y:S03]  /*1aa00*/  F2FP.PACK_AB R142, R237, R241 ;  /* 0x000000f1ed8e723e */ /* 0x002fe600000000ff */
[--C-:B------:R-:W-:Y:S01]  /*1aa10*/  FFMA.FTZ R21, R21, c[0x0][0x23c], -R211.reuse ;  /* 0x00008f0015157a23 */ /* 0x100fe200000108d3 */
[----:B---3--:R-:W-:Y:S01]  /*1aa20*/  FMNMX.FTZ R134, R0, R2, !PT ;  /* 0x0000000200867209 */ /* 0x008fe20007810000 */
[--C-:B------:R-:W-:Y:S01]  /*1aa30*/  FFMA.FTZ R0, R25, c[0x0][0x23c], -R211.reuse ;  /* 0x00008f0019007a23 */ /* 0x100fe200000108d3 */
[----:B------:R-:W-:Y:S02]  /*1aa40*/  MUFU.EX2 R242, R18 ;  /* 0x0000001200f27308 */ /* 0x000fe40000000800 */
[C---:B------:R-:W-:Y:S01]  /*1aa50*/  FSETP.NEU.FTZ.AND P0, PT, R134.reuse, -INF , PT ;  /* 0xff8000008600780b */ /* 0x040fe20003f1d000 */
[----:B------:R-:W-:Y:S05]  /*1aa60*/  FMUL.FTZ R210, R134, c[0x0][0x23c] ;  /* 0x00008f0086d27a20 */ /* 0x000fea0000410000 */
[----:B------:R-:W-:Y:S02]  /*1aa70*/  FSEL R210, R210, RZ, P0 ;  /* 0x000000ffd2d27208 */ /* 0x000fe40000000000 */
[----:B------:R1:W-:Y:S03]  /*1aa80*/  MUFU.EX2 R239, R0 ;  /* 0x0000000000ef7308 */ /* 0x0003e60000000800 */
[--C-:B------:R-:W-:Y:S01]  /*1aa90*/  FFMA.FTZ R2, R14, c[0x0][0x23c], -R210.reuse ;  /* 0x00008f000e027a23 */ /* 0x100fe200000108d2 */
[----:B--2---:R-:W-:Y:S01]  /*1aaa0*/  F2FP.PACK_AB R143, R236, R240 ;  /* 0x000000f0ec8f723e */ /* 0x004fe200000000ff */
[--C-:B------:R-:W-:Y:S05]  /*1aab0*/  FFMA.FTZ R4, R23, c[0x0][0x23c], -R211.reuse ;  /* 0x00008f0017047a23 */ /* 0x100fea00000108d3 */
[----:B------:R2:W-:Y:S10]  /*1aac0*/  MUFU.EX2 R231, R2 ;  /* 0x0000000200e77308 */ /* 0x0005f40000000800 */
[----:B------:R3:W-:Y:S01]  /*1aad0*/  MUFU.EX2 R233, R21 ;  /* 0x0000001500e97308 */ /* 0x0007e20000000800 */
[----:B-1----:R-:W-:Y:S09]  /*1aae0*/  FFMA.FTZ R0, R27, c[0x0][0x23c], -R211 ;  /* 0x00008f001b007a23 */ /* 0x002ff200000108d3 */
[----:B------:R1:W-:Y:S01]  /*1aaf0*/  MUFU.EX2 R235, R0 ;  /* 0x0000000000eb7308 */ /* 0x0003e20000000800 */
[----:B--2---:R-:W-:Y:S09]  /*1ab00*/  FSEL R2, R136, RZ, P2 ;  /* 0x000000ff88027208 */ /* 0x004ff20001000000 */
[----:B------:R-:W-:Y:S01]  /*1ab10*/  MUFU.EX2 R40, R17 ;  /* 0x0000001100287308 */ /* 0x000fe20000000800 */
[----:B---3--:R-:W2:Y:S09]  /*1ab20*/  LDSM.16.MT88.4 R20, [R225+0xc000] ;  /* 0x00c00000e114783b */ /* 0x008eb20000004200 */
[----:B------:R-:W3:Y:S01]  /*1ab30*/  MUFU.EX2 R212, R16 ;  /* 0x0000001000d47308 */ /* 0x000ee20000000800 */
[----:B-1----:R-:W-:Y:S09]  /*1ab40*/  FFMA.FTZ R0, R26, c[0x0][0x23c], -R210 ;  /* 0x00008f001a007a23 */ /* 0x002ff200000108d2 */
[----:B------:R1:W-:Y:S10]  /*1ab50*/  MUFU.EX2 R220, R0 ;  /* 0x0000000000dc7308 */ /* 0x0003f40000000800 */
[----:B------:R-:W-:Y:S01]  /*1ab60*/  MUFU.EX2 R232, R4 ;  /* 0x0000000400e87308 */ /* 0x000fe20000000800 */
[----:B---3--:R-:W-:Y:S02]  /*1ab70*/  F2FP.PACK_AB R141, R242, R212 ;  /* 0x000000d4f28d723e */ /* 0x008fe400000000ff */
[----:B-1----:R-:W-:Y:S05]  /*1ab80*/  FSEL R0, R137, RZ, P3 ;  /* 0x000000ff89007208 */ /* 0x002fea0001800000 */
[----:B------:R-:W-:Y:S04]  /*1ab90*/  FADD.FTZ R0, -R0, R3 ;  /* 0x0000000300007221 */ /* 0x000fe80000010100 */
[----:B------:R-:W-:Y:S04]  /*1aba0*/  FMUL.FTZ R0, R0, c[0x0][0x23c] ;  /* 0x00008f0000007a20 */ /* 0x000fe80000410000 */
[----:B------:R1:W3:Y:S02]  /*1abb0*/  MUFU.EX2 R132, R0 ;  /* 0x0000000000847308 */ /* 0x0002e40000000800 */
[----:B-1----:R-:W-:Y:S01]  /*1abc0*/  FADD.FTZ R0, -R2, R133 ;  /* 0x0000008502007221 */ /* 0x002fe20000010100 */
[----:B------:R-:W-:Y:S01]  /*1abd0*/  FSEL R2, R135, RZ, P1 ;  /* 0x000000ff87027208 */ /* 0x000fe20000800000 */
[----:B---3--:R-:W-:Y:S02]  /*1abe0*/  FMUL.FTZ R4, R132, R148 ;  /* 0x0000009484047220 */ /* 0x008fe40000410000 */
[----:B------:R-:W-:Y:S02]  /*1abf0*/  FMUL.FTZ R0, R0, c[0x0][0x23c] ;  /* 0x00008f0000007a20 */ /* 0x000fe40000410000 */
[C---:B------:R-:W-:Y:S02]  /*1ac00*/  FMUL.FTZ R5, R132.reuse, R149 ;  /* 0x0000009584057220 */ /* 0x040fe40000410000 */
[----:B------:R1:W3:Y:S01]  /*1ac10*/  MUFU.EX2 R3, R0 ;  /* 0x0000000000037308 */ /* 0x0002e20000000800 */
[C---:B------:R-:W-:Y:S02]  /*1ac20*/  FMUL.FTZ R16, R132.reuse, R152 ;  /* 0x0000009884107220 */ /* 0x040fe40000410000 */
[C---:B------:R-:W-:Y:S01]  /*1ac30*/  FMUL.FTZ R17, R132.reuse, R153 ;  /* 0x0000009984117220 */ /* 0x040fe20000410000 */
[----:B------:R-:W-:Y:S01]  /*1ac40*/  MOV R153, R67 ;  /* 0x0000004300997202 */ /* 0x000fe20000000f00 */
        /* <DEDUP_REMOVED lines=19> */
[C---:B------:R-:W-:Y:S01]  /*1ad80*/  FMUL.FTZ R19, R3.reuse, R155 ;  /* 0x0000009b03137220 */ /* 0x040fe20000410000 */
[----:B------:R-:W-:Y:S01]  /*1ad90*/  MOV R155, R61 ;  /* 0x0000003d009b7202 */ /* 0x000fe20000000f00 */
        /* <DEDUP_REMOVED lines=15> */
[----:B------:R-:W-:Y:S01]  /*1ae90*/  FFMA.FTZ R153, R153, c[0x0][0x23c], -R208 ;  /* 0x00008f0099997a23 */ /* 0x000fe200000108d0 */
[-C--:B--2---:R-:W-:Y:S01]  /*1aea0*/  HMMA.16816.F32 R4, R140, R20.reuse, R4 ;  /* 0x000000148c04723c */ /* 0x084fe20000001804 */
[C---:B---3--:R-:W-:Y:S01]  /*1aeb0*/  FMUL.FTZ R8, R133.reuse, R144 ;  /* 0x0000009085087220 */ /* 0x048fe20000410000 */
[----:B------:R-:W-:Y:S01]  /*1aec0*/  F2FP.PACK_AB R144, R232, R233 ;  /* 0x000000e9e890723e */ /* 0x000fe200000000ff */
[----:B------:R-:W-:Y:S01]  /*1aed0*/  FMUL.FTZ R9, R133, R145 ;  /* 0x0000009185097220 */ /* 0x000fe20000410000 */
[----:B------:R-:W-:Y:S01]  /*1aee0*/  F2FP.PACK_AB R145, R231, R220 ;  /* 0x000000dce791723e */ /* 0x000fe200000000ff */
[C---:B------:R-:W-:Y:S01]  /*1aef0*/  FMUL.FTZ R13, R133.reuse, R157 ;  /* 0x0000009d850d7220 */ /* 0x040fe20000410000 */
[----:B------:R-:W-:Y:S01]  /*1af00*/  MOV R157, R54 ;  /* 0x00000036009d7202 */ /* 0x000fe20000000f00 */
[C---:B------:R-:W-:Y:S01]  /*1af10*/  FMUL.FTZ R24, R133.reuse, R160 ;  /* 0x000000a085187220 */ /* 0x040fe20000410000 */
[----:B------:R-:W2:Y:S01]  /*1af20*/  MUFU.EX2 R0, R0 ;  /* 0x0000000000007308 */ /* 0x000ea20000000800 */
[C---:B------:R-:W-:Y:S03]  /*1af30*/  FMUL.FTZ R25, R133.reuse, R161 ;  /* 0x000000a185197220 */ /* 0x040fe60000410000 */
[C---:B------:R-:W-:Y:S01]  /*1af40*/  FMUL.FTZ R28, R133.reuse, R172 ;  /* 0x000000ac851c7220 */ /* 0x040fe20000410000 */
[----:B------:R-:W-:Y:S01]  /*1af50*/  MOV R161, R64 ;  /* 0x0000004000a17202 */ /* 0x000fe20000000f00 */
[----:B------:R-:W-:Y:S02]  /*1af60*/  IMAD.MOV.U32 R172, RZ, RZ, R29 ;  /* 0x000000ffffac7224 */ /* 0x000fe400078e001d */
[C---:B------:R-:W-:Y:S02]  /*1af70*/  FMUL.FTZ R29, R133.reuse, R173 ;  /* 0x000000ad851d7220 */ /* 0x040fe40000410000 */
[----:B------:R-:W-:Y:S02]  /*1af80*/  IMAD.MOV.U32 R173, RZ, RZ, R30 ;  /* 0x000000ffffad7224 */ /* 0x000fe400078e001e */
[C---:B------:R-:W-:Y:S02]  /*1af90*/  FMUL.FTZ R44, R133.reuse, R188 ;  /* 0x000000bc852c7220 */ /* 0x040fe40000410000 */
[----:B-1----:R-:W-:Y:S02]  /*1afa0*/  FFMA.FTZ R2, R12, c[0x0][0x23c], -R210 ;  /* 0x00008f000c027a23 */ /* 0x002fe400000108d2 */
[C---:B------:R-:W-:Y:S02]  /*1afb0*/  FMUL.FTZ R12, R133.reuse, R156 ;  /* 0x0000009c850c7220 */ /* 0x040fe40000410000 */
[----:B------:R-:W1:Y:S01]  /*1afc0*/  MUFU.EX2 R234, R2 ;  /* 0x0000000200ea7308 */ /* 0x000e620000000800 */
[C---:B------:R-:W-:Y:S02]  /*1afd0*/  FMUL.FTZ R56, R133.reuse, R192 ;  /* 0x000000c085387220 */ /* 0x040fe40000410000 */
[----:B------:R-:W-:Y:S02]  /*1afe0*/  IMAD.MOV.U32 R156, RZ, RZ, R60 ;  /* 0x000000ffff9c7224 */ /* 0x000fe400078e003c */
[----:B------:R-:W-:Y:S02]  /*1aff0*/  FMUL.FTZ R60, R133, R204 ;  /* 0x000000cc853c7220 */ /* 0x000fe40000410000 */
[C---:B--2---:R-:W-:Y:S01]  /*1b000*/  FMUL.FTZ R10, R0.reuse, R146 ;  /* 0x00000092000a7220 */ /* 0x044fe20000410000 */
[----:B------:R-:W-:Y:S01]  /*1b010*/  F2FP.PACK_AB R146, R235, R239 ;  /* 0x000000efeb92723e */ /* 0x000fe200000000ff */
[C---:B------:R-:W-:Y:S02]  /*1b020*/  FMUL.FTZ R11, R0.reuse, R147 ;  /* 0x00000093000b7220 */ /* 0x040fe40000410000 */
[C---:B------:R-:W-:Y:S02]  /*1b030*/  FMUL.FTZ R14, R0.reuse, R158 ;  /* 0x0000009e000e7220 */ /* 0x040fe40000410000 */
[C---:B------:R-:W-:Y:S02]  /*1b040*/  FMUL.FTZ R15, R0.reuse, R159 ;  /* 0x0000009f000f7220 */ /* 0x040fe40000410000 */
[C---:B------:R-:W-:Y:S02]  /*1b050*/  FMUL.FTZ R26, R0.reuse, R162 ;  /* 0x000000a2001a7220 */ /* 0x040fe40000410000 */
[C---:B------:R-:W-:Y:S01]  /*1b060*/  FMUL.FTZ R27, R0.reuse, R163 ;  /* 0x000000a3001b7220 */ /* 0x040fe20000410000 */
[----:B------:R-:W-:Y:S01]  /*1b070*/  MOV R163, R41 ;  /* 0x0000002900a37202 */ /* 0x000fe20000000f00 */
[C---:B------:R-:W-:Y:S01]  /*1b080*/  FMUL.FTZ R30, R0.reuse, R174 ;  /* 0x000000ae001e7220 */ /* 0x040fe20000410000 */
[----:B------:R-:W-:Y:S01]  /*1b090*/  MOV R174, R31 ;  /* 0x0000001f00ae7202 */ /* 0x000fe20000000f00 */
[----:B------:R-:W-:Y:S02]  /*1b0a0*/  FMUL.FTZ R31, R0, R175 ;  /* 0x000000af001f7220 */ /* 0x000fe40000410000 */
[----:B------:R-:W-:Y:S01]  /*1b0b0*/  IMAD.MOV.U32 R175, RZ, RZ, R32 ;  /* 0x000000ffffaf7224 */ /* 0x000fe200078e0020 */
[----:B-1----:R-:W-:Y:S01]  /*1b0c0*/  F2FP.PACK_AB R147, R234, R238 ;  /* 0x000000eeea93723e */ /* 0x002fe200000000ff */
[----:B------:R-:W-:Y:S02]  /*1b0d0*/  IMAD.MOV.U32 R158, RZ, RZ, R40 ;  /* 0x000000ffff9e7224 */ /* 0x000fe400078e0028 */
[----:B------:R-:W-:Y:S02]  /*1b0e0*/  IMAD.MOV.U32 R159, RZ, RZ, R42 ;  /* 0x000000ffff9f7224 */ /* 0x000fe400078e002a */
[----:B------:R-:W-:Y:S02]  /*1b0f0*/  FFMA.FTZ R152, R152, c[0x0][0x23c], -R208 ;  /* 0x00008f0098987a23 */ /* 0x000fe400000108d0 */
[C---:B------:R-:W-:Y:S01]  /*1b100*/  HMMA.16816.F32 R8, R144.reuse, R20, R8 ;  /* 0x000000149008723c */ /* 0x040fe20000001808 */
[--C-:B------:R-:W-:Y:S02]  /*1b110*/  FFMA.FTZ R157, R157, c[0x0][0x23c], -R209.reuse ;  /* 0x00008f009d9d7a23 */ /* 0x100fe400000108d1 */
[----:B------:R-:W-:Y:S02]  /*1b120*/  FFMA.FTZ R154, R154, c[0x0][0x23c], -R209 ;  /* 0x00008f009a9a7a23 */ /* 0x000fe400000108d1 */
[C---:B------:R-:W-:Y:S02]  /*1b130*/  FMUL.FTZ R32, R132.reuse, R168 ;  /* 0x000000a884207220 */ /* 0x040fe40000410000 */
[C---:B------:R-:W-:Y:S01]  /*1b140*/  FMUL.FTZ R20, R132.reuse, R164 ;  /* 0x000000a484147220 */ /* 0x040fe20000410000 */
[-C--:B------:R-:W-:Y:S01]  /*1b150*/  HMMA.16816.F32 R12, R144, R22.reuse, R12 ;  /* 0x00000016900c723c */ /* 0x080fe2000000180c */
[C---:B------:R-:W-:Y:S03]  /*1b160*/  FMUL.FTZ R21, R132.reuse, R165 ;  /* 0x000000a584157220 */ /* 0x040fe60000410000 */
[----:B------:R-:W-:Y:S02]  /*1b170*/  IMAD.MOV.U32 R168, RZ, RZ, R33 ;  /* 0x000000ffffa87224 */ /* 0x000fe400078e0021 */
[----:B------:R-:W-:Y:S01]  /*1b180*/  FMUL.FTZ R33, R132, R169 ;  /* 0x000000a984217220 */ /* 0x000fe20000410000 */
[----:B------:R-:W-:Y:S01]  /*1b190*/  MOV R169, R34 ;  /* 0x0000002200a97202 */ /* 0x000fe20000000f00 */
[C---:B------:R-:W-:Y:S01]  /*1b1a0*/  HMMA.16816.F32 R16, R140.reuse, R22, R16 ;  /* 0x000000168c10723c */ /* 0x040fe20000001810 */
[C---:B------:R-:W-:Y:S03]  /*1b1b0*/  FMUL.FTZ R34, R3.reuse, R170 ;  /* 0x000000aa03227220 */ /* 0x040fe60000410000 */
[----:B------:R-:W-:Y:S02]  /*1b1c0*/  IMAD.MOV.U32 R170, RZ, RZ, R35 ;  /* 0x000000ffffaa7224 */ /* 0x000fe400078e0023 */
[C---:B------:R-:W-:Y:S01]  /*1b1d0*/  FMUL.FTZ R35, R3.reuse, R171 ;  /* 0x000000ab03237220 */ /* 0x040fe20000410000 */
[----:B------:R-:W-:Y:S01]  /*1b1e0*/  MOV R171, R45 ;  /* 0x0000002d00ab7202 */ /* 0x000fe20000000f00 */
[C---:B------:R-:W-:Y:S01]  /*1b1f0*/  FMUL.FTZ R22, R3.reuse, R166 ;  /* 0x000000a603167220 */ /* 0x040fe20000410000 */
[----:B------:R-:W-:Y:S03]  /*1b200*/  MOV R166, R51 ;  /* 0x0000003300a67202 */ /* 0x000fe60000000f00 */
[----:B------:R-:W-:Y:S02]  /*1b210*/  FMUL.FTZ R23, R3, R167 ;  /* 0x000000a703177220 */ /* 0x000fe40000410000 */
[----:B------:R-:W-:Y:S02]  /*1b220*/  IMAD.MOV.U32 R167, RZ, RZ, R52 ;  /* 0x000000ffffa77224 */ /* 0x000fe400078e0034 */
[C---:B------:R-:W-:Y:S02]  /*1b230*/  FMUL.FTZ R40, R133.reuse, R176 ;  /* 0x000000b085287220 */ /* 0x040fe40000410000 */
[C---:B------:R-:W-:Y:S01]  /*1b240*/  FMUL.FTZ R41, R133.reuse, R177 ;  /* 0x000000b185297220 */ /* 0x040fe20000410000 */
[-C--:B------:R-:W-:Y:S01]  /*1b250*/  HMMA.16816.F32 R20, R140, R36.reuse, R20 ;  /* 0x000000248c14723c */ /* 0x080fe20000001814 */
[C---:B------:R-:W-:Y:S02]  /*1b260*/  FMUL.FTZ R42, R0.reuse, R178 ;  /* 0x000000b2002a7220 */ /* 0x040fe40000410000 */
[C---:B------:R-:W-:Y:S02]  /*1b270*/  FMUL.FTZ R43, R0.reuse, R179 ;  /* 0x000000b3002b7220 */ /* 0x040fe40000410000 */
[----:B------:R-:W-:Y:S02]  /*1b280*/  FMUL.FTZ R45, R133, R189 ;  /* 0x000000bd852d7220 */ /* 0x000fe40000410000 */
[C---:B------:R-:W-:Y:S01]  /*1b290*/  FMUL.FTZ R46, R0.reuse, R190 ;  /* 0x000000be002e7220 */ /* 0x040fe20000410000 */
[C---:B------:R-:W-:Y:S01]  /*1b2a0*/  HMMA.16816.F32 R24, R144.reuse, R36, R24 ;  /* 0x000000249018723c */ /* 0x040fe20000001818 */
[----:B------:R-:W-:Y:S03]  /*1b2b0*/  FMUL.FTZ R51, R3, R187 ;  /* 0x000000bb03337220 */ /* 0x000fe60000410000 */
[----:B------:R-:W-:Y:S02]  /*1b2c0*/  FMUL.FTZ R59, R0, R195 ;  /* 0x000000c3003b7220 */ /* 0x000fe40000410000 */
[----:B------:R-:W-:Y:S02]  /*1b2d0*/  FMUL.FTZ R61, R133, R205 ;  /* 0x000000cd853d7220 */ /* 0x000fe40000410000 */
[-C--:B------:R-:W-:Y:S01]  /*1b2e0*/  HMMA.16816.F32 R28, R144, R38.reuse, R28 ;  /* 0x00000026901c723c */ /* 0x080fe2000000181c */
[----:B------:R-:W-:Y:S03]  /*1b2f0*/  MUFU.EX2 R205, R154 ;  /* 0x0000009a00cd7308 */ /* 0x000fe60000000800 */
[C---:B------:R-:W-:Y:S02]  /*1b300*/  FMUL.FTZ R36, R132.reuse, R180 ;  /* 0x000000b484247220 */ /* 0x040fe40000410000 */
[----:B------:R-:W-:Y:S02]  /*1b310*/  FMUL.FTZ R37, R132, R181 ;  /* 0x000000b584257220 */ /* 0x000fe40000410000 */
[C---:B------:R-:W-:Y:S01]  /*1b320*/  HMMA.16816.F32 R32, R140.reuse, R38, R32 ;  /* 0x000000268c20723c */ /* 0x040fe20000001820 */
[----:B------:R-:W-:Y:S03]  /*1b330*/  IMAD.MOV.U32 R2, RZ, RZ, R48 ;  /* 0x000000ffff027224 */ /* 0x000fe600078e0030 */
[----:B------:R-:W-:Y:S02]  /*1b340*/  IMAD.MOV.U32 R176, RZ, RZ, R49 ;  /* 0x000000ffffb07224 */ /* 0x000fe400078e0031 */
[----:B------:R-:W-:Y:S02]  /*1b350*/  FFMA.FTZ R2, R2, c[0x0][0x23c], -R209 ;  /* 0x00008f0002027a23 */ /* 0x000fe400000108d1 */
[C---:B------:R-:W-:Y:S04]  /*1b360*/  FMUL.FTZ R39, R3.reuse, R183 ;  /* 0x000000b703277220 */ /* 0x040fe80000410000 */
[----:B------:R-:W-:Y:S02]  /*1b370*/  IMAD.MOV.U32 R183, RZ, RZ, R55 ;  /* 0x000000ffffb77224 */ /* 0x000fe400078e0037 */
[----:B------:R-:W1:Y:S01]  /*1b380*/  LDSM.16.MT88.4 R52, [R228+0xc000] ;  /* 0x00c00000e434783b */ /* 0x000e620000004200 */
[----:B------:R-:W-:Y:S01]  /*1b390*/  FMUL.FTZ R38, R3, R182 ;  /* 0x000000b603267220 */ /* 0x000fe20000410000 */
[----:B------:R-:W-:Y:S01]  /*1b3a0*/  MOV R182, R57 ;  /* 0x0000003900b67202 */ /* 0x000fe20000000f00 */
[----:B------:R-:W-:Y:S01]  /*1b3b0*/  IMAD.MOV.U32 R180, RZ, RZ, R47 ;  /* 0x000000ffffb47224 */ /* 0x000fe200078e002f */
[----:B------:R-:W-:Y:S01]  /*1b3c0*/  MOV R177, R183 ;  /* 0x000000b700b17202 */ /* 0x000fe20000000f00 */
[----:B------:R-:W-:Y:S02]  /*1b3d0*/  FMUL.FTZ R47, R0, R191 ;  /* 0x000000bf002f7220 */ /* 0x000fe40000410000 */
[C---:B------:R-:W-:Y:S02]  /*1b3e0*/  FMUL.FTZ R48, R132.reuse, R184 ;  /* 0x000000b884307220 */ /* 0x040fe40000410000 */
[C---:B------:R-:W-:Y:S02]  /*1b3f0*/  FMUL.FTZ R49, R132.reuse, R185 ;  /* 0x000000b984317220 */ /* 0x040fe40000410000 */
[C---:B------:R-:W-:Y:S02]  /*1b400*/  FMUL.FTZ R57, R133.reuse, R193 ;  /* 0x000000c185397220 */ /* 0x040fe40000410000 */
[----:B------:R-:W-:Y:S01]  /*1b410*/  MUFU.EX2 R193, R152 ;  /* 0x0000009800c17308 */ /* 0x000fe20000000800 */
        /* <DEDUP_REMOVED lines=15> */
[----:B------:R-:W-:Y:S01]  /*1b510*/  IMAD.MOV.U32 R176, RZ, RZ, R182 ;  /* 0x000000ffffb07224 */ /* 0x000fe200078e00b6 */
[----:B------:R-:W-:Y:S01]  /*1b520*/  MOV R182, R170 ;  /* 0x000000aa00b67202 */ /* 0x000fe20000000f00 */
[----:B------:R-:W-:Y:S02]  /*1b530*/  IMAD.MOV.U32 R170, RZ, RZ, R168 ;  /* 0x000000ffffaa7224 */ /* 0x000fe400078e00a8 */
[----:B------:R1:W-:Y:S01]  /*1b540*/  MUFU.EX2 R168, R2 ;  /* 0x0000000200a87308 */ /* 0x0003e20000000800 */
[C---:B------:R-:W-:Y:S01]  /*1b550*/  HMMA.16816.F32 R40, R144.reuse, R52, R40 ;  /* 0x000000349028723c */ /* 0x040fe20000001828 */
[C---:B------:R-:W-:Y:S03]  /*1b560*/  FMUL.FTZ R92, R133.reuse, R92 ;  /* 0x0000005c855c7220 */ /* 0x040fe60000410000 */
[----:B------:R-:W-:Y:S01]  /*1b570*/  FMUL.FTZ R93, R133, R93 ;  /* 0x0000005d855d7220 */ /* 0x000fe20000410000 */
[----:B------:R-:W-:Y:S01]  /*1b580*/  MOV R188, R176 ;  /* 0x000000b000bc7202 */ /* 0x000fe20000000f00 */
[----:B------:R-:W-:Y:S02]  /*1b590*/  FMUL.FTZ R94, R0, R94 ;  /* 0x0000005e005e7220 */ /* 0x000fe40000410000 */
[-C--:B------:R-:W-:Y:S01]  /*1b5a0*/  HMMA.16816.F32 R44, R144, R54.reuse, R44 ;  /* 0x00000036902c723c */ /* 0x080fe2000000182c */
[----:B------:R-:W-:Y:S03]  /*1b5b0*/  IMAD.MOV.U32 R164, RZ, RZ, R50 ;  /* 0x000000ffffa47224 */ /* 0x000fe600078e0032 */
[C---:B------:R-:W-:Y:S02]  /*1b5c0*/  FMUL.FTZ R50, R3.reuse, R186 ;  /* 0x000000ba03327220 */ /* 0x040fe40000410000 */
[C---:B------:R-:W-:Y:S02]  /*1b5d0*/  FMUL.FTZ R52, R132.reuse, R196 ;  /* 0x000000c484347220 */ /* 0x040fe40000410000 */
[----:B------:R-:W-:Y:S03]  /*1b5e0*/  FMUL.FTZ R53, R132, R197 ;  /* 0x000000c584357220 */ /* 0x000fe60000410000 */
[C---:B------:R-:W-:Y:S01]  /*1b5f0*/  HMMA.16816.F32 R48, R140.reuse, R54, R48 ;  /* 0x000000368c30723c */ /* 0x040fe20000001830 */
[----:B------:R-:W-:Y:S02]  /*1b600*/  IMAD.MOV.U32 R181, RZ, RZ, R58 ;  /* 0x000000ffffb57224 */ /* 0x000fe400078e003a */
[----:B------:R-:W-:Y:S01]  /*1b610*/  FMUL.FTZ R58, R0, R194 ;  /* 0x000000c2003a7220 */ /* 0x000fe20000410000 */
[----:B------:R-:W-:Y:S01]  /*1b620*/  MOV R194, R171 ;  /* 0x000000ab00c27202 */ /* 0x000fe20000000f00 */
[----:B------:R-:W-:Y:S01]  /*1b630*/  IMAD.MOV.U32 R183, RZ, RZ, R181 ;  /* 0x000000ffffb77224 */ /* 0x000fe200078e00b5 */
[----:B------:R-:W-:Y:S01]  /*1b640*/  MUFU.EX2 R171, R157 ;  /* 0x0000009d00ab7308 */ /* 0x000fe20000000800 */
[----:B------:R-:W-:Y:S01]  /*1b650*/  IMAD.MOV.U32 R181, RZ, RZ, R169 ;  /* 0x000000ffffb57224 */ /* 0x000fe200078e00a9 */
[----:B------:R-:W-:Y:S01]  /*1b660*/  MOV R169, R175 ;  /* 0x000000af00a97202 */ /* 0x000fe20000000f00 */
[----:B------:R-:W-:Y:S03]  /*1b670*/  IMAD.MOV.U32 R175, RZ, RZ, R174 ;  /* 0x000000ffffaf7224 */ /* 0x000fe600078e00ae */
[----:B------:R-:W-:Y:S01]  /*1b680*/  IMAD.MOV.U32 R174, RZ, RZ, R173 ;  /* 0x000000ffffae7224 */ /* 0x000fe200078e00ad */
[----:B------:R-:W-:Y:S01]  /*1b690*/  MOV R173, R172 ;  /* 0x000000ac00ad7202 */ /* 0x000fe20000000f00 */
[----:B------:R-:W-:Y:S02]  /*1b6a0*/  IMAD.MOV.U32 R172, RZ, RZ, R130 ;  /* 0x000000ffffac7224 */ /* 0x000fe400078e0082 */
[----:B------:R-:W2:Y:S01]  /*1b6b0*/  LDL.LU R130, [R1+0xe8] ;  /* 0x0000e80001827983 */ /* 0x000ea20000300800 */
[C---:B------:R-:W-:Y:S02]  /*1b6c0*/  FMUL.FTZ R54, R3.reuse, R198 ;  /* 0x000000c603367220 */ /* 0x040fe40000410000 */
[C---:B------:R-:W-:Y:S02]  /*1b6d0*/  FMUL.FTZ R55, R3.reuse, R199 ;  /* 0x000000c703377220 */ /* 0x040fe40000410000 */
[----:B-1----:R-:W-:Y:S01]  /*1b6e0*/  FFMA.FTZ R2, R178, c[0x0][0x23c], -R209 ;  /* 0x00008f00b2027a23 */ /* 0x002fe200000108d1 */
[----:B------:R-:W-:Y:S01]  /*1b6f0*/  MOV R178, R169 ;  /* 0x000000a900b27202 */ /* 0x000fe20000000f00 */
[----:B------:R-:W-:Y:S02]  /*1b700*/  IMAD.MOV.U32 R169, RZ, RZ, R174 ;  /* 0x000000ffffa97224 */ /* 0x000fe400078e00ae */
[----:B------:R-:W-:Y:S01]  /*1b710*/  IMAD.MOV.U32 R174, RZ, RZ, R172 ;  /* 0x000000ffffae7224 */ /* 0x000fe200078e00ac */
[-C--:B------:R-:W-:Y:S01]  /*1b720*/  HMMA.16816.F32 R52, R140, R148.reuse, R52 ;  /* 0x000000948c34723c */ /* 0x080fe20000001834 */
[----:B------:R-:W-:Y:S01]  /*1b730*/  IMAD.MOV.U32 R172, RZ, RZ, R163 ;  /* 0x000000ffffac7224 */ /* 0x000fe200078e00a3 */
[----:B------:R-:W-:Y:S01]  /*1b740*/  MOV R163, R131 ;  /* 0x0000008300a37202 */ /* 0x000fe20000000f00 */
[C---:B------:R-:W-:Y:S01]  /*1b750*/  FMUL.FTZ R95, R0.reuse, R95 ;  /* 0x0000005f005f7220 */ /* 0x040fe20000410000 */
[----:B------:R-:W3:Y:S01]  /*1b760*/  LDL.LU R131, [R1+0xe4] ;  /* 0x0000e40001837983 */ /* 0x000ee20000300800 */
[C---:B------:R-:W-:Y:S02]  /*1b770*/  FMUL.FTZ R98, R3.reuse, R98 ;  /* 0x0000006203627220 */ /* 0x040fe40000410000 */
[C---:B------:R-:W-:Y:S01]  /*1b780*/  FMUL.FTZ R99, R3.reuse, R99 ;  /* 0x0000006303637220 */ /* 0x040fe20000410000 */
[C---:B------:R-:W-:Y:S01]  /*1b790*/  HMMA.16816.F32 R56, R144.reuse, R148, R56 ;  /* 0x000000949038723c */ /* 0x040fe20000001838 */
[----:B------:R-:W-:Y:S03]  /*1b7a0*/  IMAD.MOV.U32 R160, RZ, RZ, R63 ;  /* 0x000000ffffa07224 */ /* 0x000fe600078e003f */
[C---:B------:R-:W-:Y:S02]  /*1b7b0*/  FMUL.FTZ R63, R0.reuse, R207 ;  /* 0x000000cf003f7220 */ /* 0x040fe40000410000 */
[----:B------:R-:W-:Y:S02]  /*1b7c0*/  IMAD.MOV.U32 R165, RZ, RZ, R62 ;  /* 0x000000ffffa57224 */ /* 0x000fe400078e003e */
[----:B------:R-:W-:Y:S04]  /*1b7d0*/  FMUL.FTZ R62, R0, R206 ;  /* 0x000000ce003e7220 */ /* 0x000fe80000410000 */
[C---:B------:R-:W-:Y:S02]  /*1b7e0*/  FMUL.FTZ R101, R132.reuse, R101 ;  /* 0x0000006584657220 */ /* 0x040fe40000410000 */
[C---:B------:R-:W-:Y:S01]  /*1b7f0*/  FMUL.FTZ R102, R3.reuse, R102 ;  /* 0x0000006603667220 */ /* 0x040fe20000410000 */
[-C--:B------:R-:W-:Y:S01]  /*1b800*/  HMMA.16816.F32 R60, R144, R150.reuse, R60 ;  /* 0x00000096903c723c */ /* 0x080fe2000000183c */
[----:B------:R-:W-:Y:S02]  /*1b810*/  IMAD.MOV.U32 R162, RZ, RZ, R65 ;  /* 0x000000ffffa27224 */ /* 0x000fe400078e0041 */
[----:B------:R-:W-:Y:S02]  /*1b820*/  FMUL.FTZ R65, R132, R201 ;  /* 0x000000c984417220 */ /* 0x000fe40000410000 */
[----:B------:R-:W-:Y:S02]  /*1b830*/  FMUL.FTZ R103, R3, R103 ;  /* 0x0000006703677220 */ /* 0x000fe40000410000 */
[C---:B------:R-:W-:Y:S02]  /*1b840*/  FMUL.FTZ R104, R133.reuse, R104 ;  /* 0x0000006885687220 */ /* 0x040fe40000410000 */
[C---:B------:R-:W-:Y:S01]  /*1b850*/  FMUL.FTZ R105, R133.reuse, R105 ;  /* 0x0000006985697220 */ /* 0x040fe20000410000 */
[C---:B------:R-:W-:Y:S01]  /*1b860*/  HMMA.16816.F32 R64, R140.reuse, R150, R64 ;  /* 0x000000968c40723c */ /* 0x040fe20000001840 */
[----:B------:R-:W1:Y:S01]  /*1b870*/  LDSM.16.MT88.4 R148, [R225+0xe000] ;  /* 0x00e00000e194783b */ /* 0x000e620000004200 */
[C---:B------:R-:W-:Y:S02]  /*1b880*/  FMUL.FTZ R106, R0.reuse, R106 ;  /* 0x0000006a006a7220 */ /* 0x040fe40000410000 */
[C---:B------:R-:W-:Y:S02]  /*1b890*/  FMUL.FTZ R107, R0.reuse, R107 ;  /* 0x0000006b006b7220 */ /* 0x040fe40000410000 */
[C---:B------:R-:W-:Y:S02]  /*1b8a0*/  FMUL.FTZ R108, R133.reuse, R108 ;  /* 0x0000006c856c7220 */ /* 0x040fe40000410000 */
[----:B------:R-:W-:Y:S04]  /*1b8b0*/  FMUL.FTZ R109, R133, R109 ;  /* 0x0000006d856d7220 */ /* 0x000fe80000410000 */
[C---:B------:R-:W-:Y:S02]  /*1b8c0*/  FMUL.FTZ R110, R0.reuse, R110 ;  /* 0x0000006e006e7220 */ /* 0x040fe40000410000 */
[----:B------:R-:W-:Y:S02]  /*1b8d0*/  FMUL.FTZ R111, R0, R111 ;  /* 0x0000006f006f7220 */ /* 0x000fe40000410000 */
[----:B------:R-:W-:Y:S02]  /*1b8e0*/  IMAD.MOV.U32 R189, RZ, RZ, R177 ;  /* 0x000000ffffbd7224 */ /* 0x000fe400078e00b1 */
[----:B------:R4:W-:Y:S01]  /*1b8f0*/  MUFU.EX2 R177, R2 ;  /* 0x0000000200b17308 */ /* 0x0009e20000000800 */
        /* <DEDUP_REMOVED lines=8> */
[C---:B------:R-:W-:Y:S02]  /*1b980*/  FMUL.FTZ R120, R133.reuse, R120 ;  /* 0x0000007885787220 */ /* 0x040fe40000410000 */
[C---:B------:R-:W-:Y:S02]  /*1b990*/  FMUL.FTZ R121, R133.reuse, R121 ;  /* 0x0000007985797220 */ /* 0x040fe40000410000 */
[----:B------:R-:W-:Y:S01]  /*1b9a0*/  FMUL.FTZ R122, R0, R122 ;  /* 0x0000007a007a7220 */ /* 0x000fe20000410000 */
[-C--:B-1----:R-:W-:Y:S01]  /*1b9b0*/  HMMA.16816.F32 R68, R140, R148.reuse, R68 ;  /* 0x000000948c44723c */ /* 0x082fe20000001844 */
[----:B----4-:R-:W-:Y:S02]  /*1b9c0*/  FFMA.FTZ R2, R252, c[0x0][0x23c], -R208 ;  /* 0x00008f00fc027a23 */ /* 0x010fe400000108d0 */
[C---:B------:R-:W-:Y:S02]  /*1b9d0*/  FMUL.FTZ R123, R0.reuse, R123 ;  /* 0x0000007b007b7220 */ /* 0x040fe40000410000 */
[C---:B------:R-:W-:Y:S02]  /*1b9e0*/  FMUL.FTZ R124, R133.reuse, R124 ;  /* 0x0000007c857c7220 */ /* 0x040fe40000410000 */
[----:B------:R-:W-:Y:S01]  /*1b9f0*/  FMUL.FTZ R125, R133, R125 ;  /* 0x0000007d857d7220 */ /* 0x000fe20000410000 */
[C---:B------:R-:W-:Y:S01]  /*1ba00*/  HMMA.16816.F32 R72, R144.reuse, R148, R72 ;  /* 0x000000949048723c */ /* 0x040fe20000001848 */
[C---:B------:R-:W-:Y:S03]  /*1ba10*/  FMUL.FTZ R126, R0.reuse, R126 ;  /* 0x0000007e007e7220 */ /* 0x040fe60000410000 */
[----:B------:R-:W-:Y:S02]  /*1ba20*/  FMUL.FTZ R127, R0, R127 ;  /* 0x0000007f007f7220 */ /* 0x000fe40000410000 */
[C---:B------:R-:W-:Y:S02]  /*1ba30*/  FMUL.FTZ R128, R132.reuse, R128 ;  /* 0x0000008084807220 */ /* 0x040fe40000410000 */
[-C--:B------:R-:W-:Y:S01]  /*1ba40*/  HMMA.16816.F32 R76, R144, R150.reuse, R76 ;  /* 0x00000096904c723c */ /* 0x080fe2000000184c */
[----:B------:R-:W-:Y:S03]  /*1ba50*/  FMUL.FTZ R129, R132, R129 ;  /* 0x0000008184817220 */ /* 0x000fe60000410000 */
[----:B------:R-:W-:Y:S02]  /*1ba60*/  FFMA.FTZ R139, R139, c[0x0][0x23c], -R209 ;  /* 0x00008f008b8b7a23 */ /* 0x000fe400000108d1 */
[----:B------:R-:W-:Y:S02]  /*1ba70*/  IMAD.MOV.U32 R204, RZ, RZ, R182 ;  /* 0x000000ffffcc7224 */ /* 0x000fe400078e00b6 */
[C---:B------:R-:W-:Y:S01]  /*1ba80*/  HMMA.16816.F32 R80, R140.reuse, R150, R80 ;  /* 0x000000968c50723c */ /* 0x040fe20000001850 */
[----:B------:R-:W1:Y:S03]  /*1ba90*/  LDSM.16.MT88.4 R148, [R226+0xe000] ;  /* 0x00e00000e294783b */ /* 0x000e660000004200 */
[----:B------:R-:W-:Y:S02]  /*1baa0*/  IMAD.MOV.U32 R182, RZ, RZ, R159 ;  /* 0x000000ffffb67224 */ /* 0x000fe400078e009f */
[----:B------:R-:W-:Y:S02]  /*1bab0*/  IMAD.MOV.U32 R179, RZ, RZ, R183 ;  /* 0x000000ffffb37224 */ /* 0x000fe400078e00b7 */
[----:B------:R-:W-:Y:S04]  /*1bac0*/  IMAD.MOV.U32 R183, RZ, RZ, R170 ;  /* 0x000000ffffb77224 */ /* 0x000fe800078e00aa */
[----:B------:R-:W-:Y:S01]  /*1bad0*/  IMAD.MOV.U32 R170, RZ, RZ, R175 ;  /* 0x000000ffffaa7224 */ /* 0x000fe200078e00af */
[----:B------:R-:W-:Y:S02]  /*1bae0*/  MOV R195, R183 ;  /* 0x000000b700c37202 */ /* 0x000fe40000000f00 */
[----:B------:R-:W-:Y:S01]  /*1baf0*/  MUFU.EX2 R183, R153 ;  /* 0x0000009900b77308 */ /* 0x000fe20000000800 */
[----:B------:R-:W-:Y:S09]  /*1bb00*/  MOV R175, R173 ;  /* 0x000000ad00af7202 */ /* 0x000ff20000000f00 */
[----:B------:R4:W-:Y:S01]  /*1bb10*/  MUFU.EX2 R173, R2 ;  /* 0x0000000200ad7308 */ /* 0x0009e20000000800 */
[-C--:B-1----:R-:W-:Y:S08]  /*1bb20*/  HMMA.16816.F32 R84, R140, R148.reuse, R84 ;  /* 0x000000948c54723c */ /* 0x082ff00000001854 */
[C---:B------:R-:W-:Y:S01]  /*1bb30*/  HMMA.16816.F32 R88, R144.reuse, R148, R88 ;  /* 0x000000949058723c */ /* 0x040fe20000001858 */
[----:B----4-:R-:W-:Y:S04]  /*1bb40*/  FFMA.FTZ R2, R223, c[0x0][0x23c], -R208 ;  /* 0x00008f00df027a23 */ /* 0x010fe800000108d0 */
[----:B------:R1:W4:Y:S03]  /*1bb50*/  MUFU.EX2 R176, R2 ;  /* 0x0000000200b07308 */ /* 0x0003260000000800 */
        /* <DEDUP_REMOVED lines=10> */
[-C--:B------:R-:W-:Y:S01]  /*1bc00*/  HMMA.16816.F32 R124, R144, R150.reuse, R124 ;  /* 0x00000096907c723c */ /* 0x080fe2000000187c */
[----:B--2---:R-:W-:Y:S06]  /*1bc10*/  FMUL.FTZ R130, R3, R130 ;  /* 0x0000008203827220 */ /* 0x004fec0000410000 */
[----:B------:R-:W-:Y:S02]  /*1bc20*/  FFMA.FTZ R144, R189, c[0x0][0x23c], -R209 ;  /* 0x00008f00bd907a23 */ /* 0x000fe400000108d1 */
[----:B------:R-:W-:Y:S02]  /*1bc30*/  IMAD.MOV.U32 R189, RZ, RZ, R188 ;  /* 0x000000ffffbd7224 */ /* 0x000fe400078e00bc */
[----:B------:R1:W-:Y:S01]  /*1bc40*/  MUFU.EX2 R192, R144 ;  /* 0x0000009000c07308 */ /* 0x0003e20000000800 */
        /* <DEDUP_REMOVED lines=11> */
[----:B------:R-:W-:Y:S02]  /*1bd00*/  FFMA.FTZ R2, R189, c[0x0][0x23c], -R208 ;  /* 0x00008f00bd027a23 */ /* 0x000fe400000108d0 */
        /* <DEDUP_REMOVED lines=12> */
[----:B-1----:R-:W1:Y:S01]  /*1bdd0*/  LDSM.16.MT88.4 R144, [R225+0xc800] ;  /* 0x00c80000e190783b */ /* 0x002e620000004200 */
[----:B------:R-:W-:Y:S02]  /*1bde0*/  IMAD.MOV.U32 R185, RZ, RZ, R188 ;  /* 0x000000ffffb97224 */ /* 0x000fe400078e00bc */
[----:B------:R-:W-:Y:S02]  /*1bdf0*/  IMAD.MOV.U32 R187, RZ, RZ, R167 ;  /* 0x000000ffffbb7224 */ /* 0x000fe400078e00a7 */
[----:B---3--:R-:W-:Y:S02]  /*1be00*/  FMUL.FTZ R131, R3, R131 ;  /* 0x0000008303837220 */ /* 0x008fe40000410000 */
[----:B------:R-:W-:Y:S01]  /*1be10*/  IMAD.MOV.U32 R197, RZ, RZ, R187 ;  /* 0x000000ffffc57224 */ /* 0x000fe200078e00bb */
[----:B------:R-:W-:Y:S01]  /*1be20*/  MOV R187, R185 ;  /* 0x000000b900bb7202 */ /* 0x000fe20000000f00 */
[----:B------:R-:W-:Y:S02]  /*1be30*/  IMAD.MOV.U32 R185, RZ, RZ, R162 ;  /* 0x000000ffffb97224 */ /* 0x000fe400078e00a2 */
[----:B------:R-:W-:Y:S01]  /*1be40*/  IMAD.MOV.U32 R162, RZ, RZ, R161 ;  /* 0x000000ffffa27224 */ /* 0x000fe200078e00a1 */
[----:B------:R-:W-:Y:S01]  /*1be50*/  HMMA.16816.F32 R128, R140, R150, R128 ;  /* 0x000000968c80723c */ /* 0x000fe20000001880 */
[----:B------:R-:W-:Y:S01]  /*1be60*/  MOV R161, R160 ;  /* 0x000000a000a17202 */ /* 0x000fe20000000f00 */
[----:B------:R-:W-:Y:S02]  /*1be70*/  IMAD.MOV.U32 R160, RZ, RZ, R165 ;  /* 0x000000ffffa07224 */ /* 0x000fe400078e00a5 */
[----:B------:R-:W-:Y:S01]  /*1be80*/  IMAD.MOV.U32 R165, RZ, RZ, R155 ;  /* 0x000000ffffa57224 */ /* 0x000fe200078e009b */
[----:B------:R-:W-:Y:S01]  /*1be90*/  MOV R155, R156 ;  /* 0x0000009c009b7202 */ /* 0x000fe20000000f00 */
[----:B------:R-:W-:Y:S01]  /*1bea0*/  FFMA.FTZ R156, R247, c[0x0][0x23c], -R209 ;  /* 0x00008f00f79c7a23 */ /* 0x000fe200000108d1 */
[----:B----4-:R-:W-:Y:S01]  /*1beb0*/  F2FP.PACK_AB R141, R176, R173 ;  /* 0x000000adb08d723e */ /* 0x010fe200000000ff */
[----:B------:R2:W5:Y:S01]  /*1bec0*/  LDL.LU R247, [R1+0xe0] ;  /* 0x0000e00001f77983 */ /* 0x0005620000300800 */
[----:B------:R-:W-:Y:S03]  /*1bed0*/  IMAD.MOV.U32 R198, RZ, RZ, R197 ;  /* 0x000000ffffc67224 */ /* 0x000fe600078e00c5 */
[----:B------:R-:W-:Y:S01]  /*1bee0*/  IMAD.MOV.U32 R197, RZ, RZ, R185 ;  /* 0x000000ffffc57224 */ /* 0x000fe200078e00b9 */
[----:B------:R-:W-:Y:S01]  /*1bef0*/  MOV R185, R162 ;  /* 0x000000a200b97202 */ /* 0x000fe20000000f00 */
[----:B------:R-:W-:Y:S01]  /*1bf00*/  IMAD.MOV.U32 R162, RZ, RZ, R165 ;  /* 0x000000ffffa27224 */ /* 0x000fe200078e00a5 */
[----:B------:R-:W-:Y:S01]  /*1bf10*/  MOV R199, R198 ;  /* 0x000000c600c77202 */ /* 0x000fe20000000f00 */
[----:B------:R-:W-:Y:S02]  /*1bf20*/  IMAD.MOV.U32 R165, RZ, RZ, R155 ;  /* 0x000000ffffa57224 */ /* 0x000fe400078e009b */
[----:B------:R-:W-:Y:S02]  /*1bf30*/  FFMA.FTZ R155, R243, c[0x0][0x23c], -R209 ;  /* 0x00008f00f39b7a23 */ /* 0x000fe400000108d1 */
[----:B------:R2:W5:Y:S01]  /*1bf40*/  LDL.LU R243, [R1+0xdc] ;  /* 0x0000dc0001f37983 */ /* 0x0005620000300800 */
[----:B------:R-:W-:Y:S02]  /*1bf50*/  IMAD.MOV.U32 R164, RZ, RZ, R229 ;  /* 0x000000ffffa47224 */ /* 0x000fe400078e00e5 */
[----:B------:R-:W-:Y:S01]  /*1bf60*/  IMAD.MOV.U32 R184, RZ, RZ, R178 ;  /* 0x000000ffffb87224 */ /* 0x000fe200078e00b2 */
[----:B------:R-:W3:Y:S01]  /*1bf70*/  LDL.LU R140, [R1+0x60] ;  /* 0x00006000018c7983 */ /* 0x000ee20000300800 */
[----:B------:R-:W-:Y:S01]  /*1bf80*/  IMAD.MOV.U32 R178, RZ, RZ, R224 ;  /* 0x000000ffffb27224 */ /* 0x000fe200078e00e0 */
[----:B------:R-:W-:Y:S01]  /*1bf90*/  MOV R166, R164 ;  /* 0x000000a400a67202 */ /* 0x000fe20000000f00 */
[----:B------:R-:W-:Y:S01]  /*1bfa0*/  IMAD.MOV.U32 R164, RZ, RZ, R233 ;  /* 0x000000ffffa47224 */ /* 0x000fe200078e00e9 */
[----:B------:R-:W4:Y:S01]  /*1bfb0*/  LDL.LU R148, [R1+0x64] ;  /* 0x0000640001947983 */ /* 0x000f220000300800 */
[----:B------:R1:W-:Y:S01]  /*1bfc0*/  MUFU.EX2 R233, R2 ;  /* 0x0000000200e97308 */ /* 0x0003e20000000800 */
[----:B------:R-:W-:Y:S01]  /*1bfd0*/  IMAD.MOV.U32 R191, RZ, RZ, R170 ;  /* 0x000000ffffbf7224 */ /* 0x000fe200078e00aa */
[----:B------:R-:W-:Y:S01]  /*1bfe0*/  MOV R170, R172 ;  /* 0x000000ac00aa7202 */ /* 0x000fe20000000f00 */
[----:B------:R-:W-:Y:S01]  /*1bff0*/  IMAD.MOV.U32 R188, RZ, RZ, R174 ;  /* 0x000000ffffbc7224 */ /* 0x000fe200078e00ae */
[----:B------:R-:W2:Y:S01]  /*1c000*/  LDL.LU R159, [R1+0x68] ;  /* 0x00006800019f7983 */ /* 0x000ea20000300800 */
[----:B------:R-:W-:Y:S01]  /*1c010*/  IMAD.MOV.U32 R169, RZ, RZ, R166 ;  /* 0x000000ffffa97224 */ /* 0x000fe200078e00a6 */
[----:B------:R-:W-:Y:S01]  /*1c020*/  MOV R166, R230 ;  /* 0x000000e600a67202 */ /* 0x000fe20000000f00 */
[----:B------:R-:W-:Y:S02]  /*1c030*/  IMAD.MOV.U32 R198, RZ, RZ, R197 ;  /* 0x000000ffffc67224 */ /* 0x000fe400078e00c5 */
[----:B------:R-:W-:Y:S01]  /*1c040*/  IMAD.MOV.U32 R197, RZ, RZ, R185 ;  /* 0x000000ffffc57224 */ /* 0x000fe200078e00b9 */
[----:B------:R-:W1:Y:S01]  /*1c050*/  MUFU.EX2 R229, R139 ;  /* 0x0000008b00e57308 */ /* 0x000e620000000800 */
[--C-:B------:R-:W-:Y:S02]  /*1c060*/  FFMA.FTZ R161, R161, c[0x0][0x23c], -R208.reuse ;  /* 0x00008f00a1a17a23 */ /* 0x100fe400000108d0 */
[--C-:B------:R-:W-:Y:S02]  /*1c070*/  FFMA.FTZ R160, R160, c[0x0][0x23c], -R208.reuse ;  /* 0x00008f00a0a07a23 */ /* 0x100fe400000108d0 */
[--C-:B------:R-:W-:Y:S02]  /*1c080*/  FFMA.FTZ R162, R162, c[0x0][0x23c], -R208.reuse ;  /* 0x00008f00a2a27a23 */ /* 0x100fe400000108d0 */
[--C-:B------:R-:W-:Y:S02]  /*1c090*/  FFMA.FTZ R169, R169, c[0x0][0x23c], -R209.reuse ;  /* 0x00008f00a9a97a23 */ /* 0x100fe400000108d1 */
[--C-:B------:R-:W-:Y:S01]  /*1c0a0*/  FFMA.FTZ R163, R163, c[0x0][0x23c], -R209.reuse ;  /* 0x00008f00a3a37a23 */ /* 0x100fe200000108d1 */
[----:B------:R-:W-:Y:S01]  /*1c0b0*/  MUFU.EX2 R202, R161 ;  /* 0x000000a100ca7308 */ /* 0x000fe20000000800 */
[--C-:B------:R-:W-:Y:S02]  /*1c0c0*/  FFMA.FTZ R170, R170, c[0x0][0x23c], -R209.reuse ;  /* 0x00008f00aaaa7a23 */ /* 0x100fe400000108d1 */
[----:B------:R-:W-:Y:S02]  /*1c0d0*/  FFMA.FTZ R209, R199, c[0x0][0x23c], -R209 ;  /* 0x00008f00c7d17a23 */ /* 0x000fe400000108d1 */
[----:B-1----:R-:W-:Y:S02]  /*1c0e0*/  FFMA.FTZ R2, R189, c[0x0][0x23c], -R208 ;  /* 0x00008f00bd027a23 */ /* 0x002fe400000108d0 */
[----:B------:R-:W-:Y:S02]  /*1c0f0*/  IMAD.MOV.U32 R189, RZ, RZ, R175 ;  /* 0x000000ffffbd7224 */ /* 0x000fe400078e00af */
[----:B------:R-:W-:Y:S01]  /*1c100*/  IMAD.MOV.U32 R199, RZ, RZ, R180 ;  /* 0x000000ffffc77224 */ /* 0x000fe200078e00b4 */
[----:B------:R1:W1:Y:S01]  /*1c110*/  MUFU.EX2 R224, R2 ;  /* 0x0000000200e07308 */ /* 0x0002620000000800 */
[--C-:B------:R-:W-:Y:S02]  /*1c120*/  FFMA.FTZ R252, R178, c[0x0][0x23c], -R210.reuse ;  /* 0x00008f00b2fc7a23 */ /* 0x100fe400000108d2 */
[----:B------:R-:W-:Y:S01]  /*1c130*/  FFMA.FTZ R166, R166, c[0x0][0x23c], -R210 ;  /* 0x00008f00a6a67a23 */ /* 0x000fe200000108d2 */
[----:B------:R-:W-:Y:S01]  /*1c140*/  F2FP.PACK_AB R142, R229, R192 ;  /* 0x000000c0e58e723e */ /* 0x000fe200000000ff */
[----:B------:R-:W-:Y:S05]  /*1c150*/  FFMA.FTZ R139, R198, c[0x0][0x23c], -R208 ;  /* 0x00008f00c68b7a23 */ /* 0x000fea00000108d0 */
[----:B------:R1:W-:Y:S10]  /*1c160*/  MUFU.EX2 R180, R156 ;  /* 0x0000009c00b47308 */ /* 0x0003f40000000800 */
[----:B------:R-:W-:Y:S01]  /*1c170*/  MUFU.EX2 R201, R160 ;  /* 0x000000a000c97308 */ /* 0x000fe20000000800 */
[--C-:B-1----:R-:W-:Y:S01]  /*1c180*/  FFMA.FTZ R2, R222, c[0x0][0x23c], -R211.reuse ;  /* 0x00008f00de027a23 */ /* 0x102fe200000108d3 */
[----:B------:R-:W-:Y:S08]  /*1c190*/  F2FP.PACK_AB R143, R224, R233 ;  /* 0x000000e9e08f723e */ /* 0x000ff000000000ff */
[----:B------:R1:W-:Y:S01]  /*1c1a0*/  MUFU.EX2 R172, R2 ;  /* 0x0000000200ac7308 */ /* 0x0003e20000000800 */
[----:B------:R-:W2:Y:S09]  /*1c1b0*/  LDL.LU R156, [R1+0x6c] ;  /* 0x00006c00019c7983 */ /* 0x000eb20000300800 */
[----:B------:R-:W-:Y:S10]  /*1c1c0*/  MUFU.EX2 R178, R169 ;  /* 0x000000a900b27308 */ /* 0x000ff40000000800 */
[----:B------:R1:W-:Y:S02]  /*1c1d0*/  MUFU.EX2 R198, R139 ;  /* 0x0000008b00c67308 */ /* 0x0003e40000000800 */
[--C-:B-1----:R-:W-:Y:S08]  /*1c1e0*/  FFMA.FTZ R2, R221, c[0x0][0x23c], -R211.reuse ;  /* 0x00008f00dd027a23 */ /* 0x102ff000000108d3 */
[----:B------:R1:W-:Y:S10]  /*1c1f0*/  MUFU.EX2 R175, R2 ;  /* 0x0000000200af7308 */ /* 0x0003f40000000800 */
[----:B------:R-:W-:Y:S01]  /*1c200*/  MUFU.EX2 R252, R252 ;  /* 0x000000fc00fc7308 */ /* 0x000fe20000000800 */
[--C-:B------:R-:W-:Y:S02]  /*1c210*/  FFMA.FTZ R139, R188, c[0x0][0x23c], -R210.reuse ;  /* 0x00008f00bc8b7a23 */ /* 0x100fe400000108d2 */
[--C-:B-1----:R-:W-:Y:S07]  /*1c220*/  FFMA.FTZ R2, R219, c[0x0][0x23c], -R211.reuse ;  /* 0x00008f00db027a23 */ /* 0x102fee00000108d3 */
[----:B------:R1:W-:Y:S02]  /*1c230*/  MUFU.EX2 R179, R2 ;  /* 0x0000000200b37308 */ /* 0x0003e40000000800 */
[----:B-1----:R-:W-:Y:S08]  /*1c240*/  FFMA.FTZ R2, R218, c[0x0][0x23c], -R211 ;  /* 0x00008f00da027a23 */ /* 0x002ff000000108d3 */
[----:B------:R1:W1:Y:S02]  /*1c250*/  MUFU.EX2 R196, R2 ;  /* 0x0000000200c47308 */ /* 0x0002640000000800 */
[--C-:B-1----:R-:W-:Y:S01]  /*1c260*/  FFMA.FTZ R2, R216, c[0x0][0x23c], -R210.reuse ;  /* 0x00008f00d8027a23 */ /* 0x102fe200000108d2 */
[----:B------:R-:W-:Y:S07]  /*1c270*/  F2FP.PACK_AB R150, R196, R179 ;  /* 0x000000b3c496723e */ /* 0x000fee00000000ff */
[----:B------:R1:W-:Y:S02]  /*1c280*/  MUFU.EX2 R167, R2 ;  /* 0x0000000200a77308 */ /* 0x0003e40000000800 */
[--C-:B-1----:R-:W-:Y:S02]  /*1c290*/  FFMA.FTZ R2, R217, c[0x0][0x23c], -R210.reuse ;  /* 0x00008f00d9027a23 */ /* 0x102fe400000108d2 */
[----:B------:R-:W-:Y:S06]  /*1c2a0*/  LDSM.16.MT88.4 R216, [R226+0xf800] ;  /* 0x00f80000e2d8783b */ /* 0x000fec0000004200 */
[----:B------:R1:W1:Y:S02]  /*1c2b0*/  MUFU.EX2 R174, R2 ;  /* 0x0000000200ae7308 */ /* 0x0002640000000800 */
[--C-:B-1----:R-:W-:Y:S01]  /*1c2c0*/  FFMA.FTZ R2, R215, c[0x0][0x23c], -R210.reuse ;  /* 0x00008f00d7027a23 */ /* 0x102fe200000108d2 */
[----:B------:R-:W-:Y:S07]  /*1c2d0*/  F2FP.PACK_AB R149, R174, R167 ;  /* 0x000000a7ae95723e */ /* 0x000fee00000000ff */
[----:B------:R1:W-:Y:S02]  /*1c2e0*/  MUFU.EX2 R230, R2 ;  /* 0x0000000200e67308 */ /* 0x0003e40000000800 */
[----:B-1----:R-:W-:Y:S08]  /*1c2f0*/  FFMA.FTZ R2, R214, c[0x0][0x23c], -R210 ;  /* 0x00008f00d6027a23 */ /* 0x002ff000000108d2 */
[----:B------:R1:W1:Y:S02]  /*1c300*/  MUFU.EX2 R185, R2 ;  /* 0x0000000200b97308 */ /* 0x0002640000000800 */
[--C-:B-1----:R-:W-:Y:S01]  /*1c310*/  FFMA.FTZ R2, R197, c[0x0][0x23c], -R208.reuse ;  /* 0x00008f00c5027a23 */ /* 0x102fe200000108d0 */
[----:B------:R-:W-:Y:S01]  /*1c320*/  F2FP.PACK_AB R151, R185, R230 ;  /* 0x000000e6b997723e */ /* 0x000fe200000000ff */
[----:B------:R-:W-:Y:S06]  /*1c330*/  FFMA.FTZ R208, R165, c[0x0][0x23c], -R208 ;  /* 0x00008f00a5d07a23 */ /* 0x000fec00000108d0 */
[----:B------:R1:W-:Y:S01]  /*1c340*/  MUFU.EX2 R197, R155 ;  /* 0x0000009b00c57308 */ /* 0x0003e20000000800 */
[----:B---3--:R-:W-:Y:S01]  /*1c350*/  FFMA.FTZ R165, R132, R140, R213 ;  /* 0x0000008c84a57223 */ /* 0x008fe200000100d5 */
[----:B------:R-:W-:Y:S01]  /*1c360*/  F2FP.PACK_AB R140, R177, R168 ;  /* 0x000000a8b18c723e */ /* 0x000fe200000000ff */
[----:B------:R-:W-:Y:S07]  /*1c370*/  FFMA.FTZ R132, R190, c[0x0][0x23c], -R211 ;  /* 0x00008f00be847a23 */ /* 0x000fee00000108d3 */
[----:B------:R-:W-:Y:S01]  /*1c380*/  MUFU.EX2 R188, R208 ;  /* 0x000000d000bc7308 */ /* 0x000fe20000000800 */
[----:B----4-:R-:W-:Y:S01]  /*1c390*/  FFMA.FTZ R212, R3, R148, R212 ;  /* 0x0000009403d47223 */ /* 0x010fe200000100d4 */
[----:B------:R-:W-:Y:S01]  /*1c3a0*/  F2FP.PACK_AB R148, R175, R172 ;  /* 0x000000acaf94723e */ /* 0x000fe200000000ff */
[----:B------:R-:W-:Y:S01]  /*1c3b0*/  FADD.FTZ R165, R158, R165 ;  /* 0x000000a59ea57221 */ /* 0x000fe20000010000 */
[-C--:B------:R-:W-:Y:S01]  /*1c3c0*/  HMMA.16816.F32 R4, R140, R144.reuse, R4 ;  /* 0x000000908c04723c */ /* 0x080fe20000001804 */
[----:B--2---:R-:W-:Y:S02]  /*1c3d0*/  FFMA.FTZ R133, R133, R159, R164 ;  /* 0x0000009f85857223 */ /* 0x004fe400000100a4 */
[----:B------:R-:W-:Y:S02]  /*1c3e0*/  FADD.FTZ R164, R242, R212 ;  /* 0x000000d4f2a47221 */ /* 0x000fe40000010000 */
[----:B------:R-:W-:Y:S01]  /*1c3f0*/  LDSM.16.MT88.4 R212, [R225+0xf800] ;  /* 0x00f80000e1d4783b */ /* 0x000fe20000004200 */
[--C-:B------:R-:W-:Y:S01]  /*1c400*/  FFMA.FTZ R3, R184, c[0x0][0x23c], -R211.reuse ;  /* 0x00008f00b8037a23 */ /* 0x100fe200000108d3 */
[----:B------:R-:W-:Y:S01]  /*1c410*/  MUFU.EX2 R190, R132 ;  /* 0x0000008400be7308 */ /* 0x000fe20000000800 */
[C---:B------:R-:W-:Y:S05]  /*1c420*/  HMMA.16816.F32 R8, R148.reuse, R144, R8 ;  /* 0x000000909408723c */ /* 0x040fea0000001808 */
[----:B-1----:R-:W-:Y:S03]  /*1c430*/  LDSM.16.MT88.4 R152, [R226+0xd000] ;  /* 0x00d00000e298783b */ /* 0x002fe60000004200 */
[-C--:B------:R-:W-:Y:S01]  /*1c440*/  HMMA.16816.F32 R12, R148, R146.reuse, R12 ;  /* 0x00000092940c723c */ /* 0x080fe2000000180c */
[----:B------:R-:W1:Y:S04]  /*1c450*/  MUFU.EX2 R200, R3 ;  /* 0x0000000300c87308 */ /* 0x000e680000000800 */
[----:B------:R2:W5:Y:S03]  /*1c460*/  LDL.LU R242, [R1+0xd8] ;  /* 0x0000d80001f27983 */ /* 0x0005660000300800 */
[C---:B------:R-:W-:Y:S01]  /*1c470*/  HMMA.16816.F32 R16, R140.reuse, R146, R16 ;  /* 0x000000928c10723c */ /* 0x040fe20000001810 */
[----:B------:R-:W3:Y:S02]  /*1c480*/  LDSM.16.MT88.4 R144, [R226+0xc800] ;  /* 0x00c80000e290783b */ /* 0x000ee40000004200 */
[----:B------:R4:W-:Y:S02]  /*1c490*/  MUFU.EX2 R206, R2 ;  /* 0x0000000200ce7308 */ /* 0x0009e40000000800 */
[--C-:B----4-:R-:W-:Y:S08]  /*1c4a0*/  FFMA.FTZ R2, R182, c[0x0][0x23c], -R211.reuse ;  /* 0x00008f00b6027a23 */ /* 0x110ff000000108d3 */
[----:B------:R4:W-:Y:S01]  /*1c4b0*/  MUFU.EX2 R182, R2 ;  /* 0x0000000200b67308 */ /* 0x0009e20000000800 */
[----:B------:R-:W-:Y:S02]  /*1c4c0*/  FFMA.FTZ R0, R0, R156, R220 ;  /* 0x0000009c00007223 */ /* 0x000fe400000100dc */
[----:B------:R-:W-:Y:S01]  /*1c4d0*/  LDSM.16.MT88.4 R156, [R228+0xd000] ;  /* 0x00d00000e49c783b */ /* 0x000fe20000004200 */
[-C--:B---3--:R-:W-:Y:S07]  /*1c4e0*/  HMMA.16816.F32 R20, R140, R144.reuse, R20 ;  /* 0x000000908c14723c */ /* 0x088fee0000001814 */
[----:B------:R-:W-:Y:S01]  /*1c4f0*/  LDSM.16.MT88.4 R220, [R228+0xf800] ;  /* 0x00f80000e4dc783b */ /* 0x000fe20000004200 */
[C---:B------:R-:W-:Y:S01]  /*1c500*/  HMMA.16816.F32 R24, R148.reuse, R144, R24 ;  /* 0x000000909418723c */ /* 0x040fe20000001818 */
[--C-:B----4-:R-:W-:Y:S07]  /*1c510*/  FFMA.FTZ R2, R194, c[0x0][0x23c], -R211.reuse ;  /* 0x00008f00c2027a23 */ /* 0x110fee00000108d3 */
[-C--:B------:R-:W-:Y:S01]  /*1c520*/  HMMA.16816.F32 R28, R148, R146.reuse, R28 ;  /* 0x00000092941c723c */ /* 0x080fe2000000181c */
[----:B------:R3:W-:Y:S07]  /*1c530*/  MUFU.EX2 R194, R2 ;  /* 0x0000000200c27308 */ /* 0x0007ee0000000800 */
[C---:B------:R-:W-:Y:S01]  /*1c540*/  HMMA.16816.F32 R32, R140.reuse, R146, R32 ;  /* 0x000000928c20723c */ /* 0x040fe20000001820 */
[----:B------:R-:W4:Y:S03]  /*1c550*/  LDSM.16.MT88.4 R144, [R228+0xc800] ;  /* 0x00c80000e490783b */ /* 0x000f260000004200 */
[--C-:B---3--:R-:W-:Y:S04]  /*1c560*/  FFMA.FTZ R2, R199, c[0x0][0x23c], -R211.reuse ;  /* 0x00008f00c7027a23 */ /* 0x108fe800000108d3 */
[----:B------:R3:W-:Y:S01]  /*1c570*/  MUFU.EX2 R199, R2 ;  /* 0x0000000200c77308 */ /* 0x0007e20000000800 */
[-C--:B----4-:R-:W-:Y:S03]  /*1c580*/  HMMA.16816.F32 R36, R140, R144.reuse, R36 ;  /* 0x000000908c24723c */ /* 0x090fe60000001824 */
[----:B---3--:R-:W-:Y:S05]  /*1c590*/  FFMA.FTZ R2, R204, c[0x0][0x23c], -R211 ;  /* 0x00008f00cc027a23 */ /* 0x008fea00000108d3 */
[C---:B------:R-:W-:Y:S01]  /*1c5a0*/  HMMA.16816.F32 R40, R148.reuse, R144, R40 ;  /* 0x000000909428723c */ /* 0x040fe20000001828 */
[----:B------:R3:W-:Y:S07]  /*1c5b0*/  MUFU.EX2 R207, R2 ;  /* 0x0000000200cf7308 */ /* 0x0007ee0000000800 */
[-C--:B------:R-:W-:Y:S08]  /*1c5c0*/  HMMA.16816.F32 R44, R148, R146.reuse, R44 ;  /* 0x00000092942c723c */ /* 0x080ff0000000182c */
[C---:B------:R-:W-:Y:S01]  /*1c5d0*/  HMMA.16816.F32 R48, R140.reuse, R146, R48 ;  /* 0x000000928c30723c */ /* 0x040fe20000001830 */
[----:B------:R-:W4:Y:S03]  /*1c5e0*/  LDSM.16.MT88.4 R144, [R227+0xc800] ;  /* 0x00c80000e390783b */ /* 0x000f260000004200 */
[--C-:B---3--:R-:W-:Y:S04]  /*1c5f0*/  FFMA.FTZ R2, R181, c[0x0][0x23c], -R210.reuse ;  /* 0x00008f00b5027a23 */ /* 0x108fe800000108d2 */
[----:B------:R3:W-:Y:S04]  /*1c600*/  MUFU.EX2 R181, R2 ;  /* 0x0000000200b57308 */ /* 0x0007e80000000800 */
[--C-:B---3--:R-:W-:Y:S01]  /*1c610*/  FFMA.FTZ R2, R195, c[0x0][0x23c], -R210.reuse ;  /* 0x00008f00c3027a23 */ /* 0x108fe200000108d2 */
[-C--:B----4-:R-:W-:Y:S05]  /*1c620*/  HMMA.16816.F32 R52, R140, R144.reuse, R52 ;  /* 0x000000908c34723c */ /* 0x090fea0000001834 */
[----:B------:R3:W-:Y:S03]  /*1c630*/  MUFU.EX2 R195, R2 ;  /* 0x0000000200c37308 */ /* 0x0007e60000000800 */
[C---:B------:R-:W-:Y:S08]  /*1c640*/  HMMA.16816.F32 R56, R148.reuse, R144, R56 ;  /* 0x000000909438723c */ /* 0x040ff00000001838 */
[-C--:B------:R-:W-:Y:S08]  /*1c650*/  HMMA.16816.F32 R60, R148, R146.reuse, R60 ;  /* 0x00000092943c723c */ /* 0x080ff0000000183c */
[C---:B------:R-:W-:Y:S01]  /*1c660*/  HMMA.16816.F32 R64, R140.reuse, R146, R64 ;  /* 0x000000928c40723c */ /* 0x040fe20000001840 */
[----:B------:R-:W4:Y:S03]  /*1c670*/  LDSM.16.MT88.4 R144, [R225+0xe800] ;  /* 0x00e80000e190783b */ /* 0x000f260000004200 */
[--C-:B---3--:R-:W-:Y:S02]  /*1c680*/  FFMA.FTZ R2, R187, c[0x0][0x23c], -R210.reuse ;  /* 0x00008f00bb027a23 */ /* 0x108fe400000108d2 */
[----:B------:R-:W-:Y:S10]  /*1c690*/  MUFU.EX2 R187, R139 ;  /* 0x0000008b00bb7308 */ /* 0x000ff40000000800 */
[----:B------:R3:W-:Y:S10]  /*1c6a0*/  MUFU.EX2 R204, R2 ;  /* 0x0000000200cc7308 */ /* 0x0007f40000000800 */
[----:B------:R1:W-:Y:S01]  /*1c6b0*/  MUFU.EX2 R139, R166 ;  /* 0x000000a6008b7308 */ /* 0x0003e20000000800 */
[--C-:B---3--:R-:W-:Y:S01]  /*1c6c0*/  FFMA.FTZ R2, R186, c[0x0][0x23c], -R210.reuse ;  /* 0x00008f00ba027a23 */ /* 0x108fe200000108d2 */
[-C--:B----4-:R-:W-:Y:S08]  /*1c6d0*/  HMMA.16816.F32 R68, R140, R144.reuse, R68 ;  /* 0x000000908c44723c */ /* 0x090ff00000001844 */
[----:B------:R-:W-:Y:S01]  /*1c6e0*/  MUFU.EX2 R186, R163 ;  /* 0x000000a300ba7308 */ /* 0x000fe20000000800 */
[----:B------:R-:W-:Y:S03]  /*1c6f0*/  FFMA.FTZ R210, R138, c[0x0][0x23c], -R210 ;  /* 0x00008f008ad27a23 */ /* 0x000fe600000108d2 */
[----:B------:R-:W-:Y:S02]  /*1c700*/  FADD.FTZ R138, R232, R133 ;  /* 0x00000085e88a7221 */ /* 0x000fe40000010000 */
[----:B------:R-:W-:Y:S01]  /*1c710*/  FADD.FTZ R133, R231, R0 ;  /* 0x00000000e7857221 */ /* 0x000fe20000010000 */
[C---:B------:R-:W-:Y:S01]  /*1c720*/  HMMA.16816.F32 R72, R148.reuse, R144, R72 ;  /* 0x000000909448723c */ /* 0x040fe20000001848 */
[----:B------:R-:W-:Y:S02]  /*1c730*/  FADD.FTZ R3, R239, R138 ;  /* 0x0000008aef037221 */ /* 0x000fe40000010000 */
[----:B------:R3:W-:Y:S01]  /*1c740*/  MUFU.EX2 R184, R2 ;  /* 0x0000000200b87308 */ /* 0x0007e20000000800 */
[----:B------:R-:W-:Y:S02]  /*1c750*/  FADD.FTZ R0, R241, R165 ;  /* 0x000000a5f1007221 */ /* 0x000fe40000010000 */
[----:B------:R2:W5:Y:S01]  /*1c760*/  LDL.LU R241, [R1+0xd4] ;  /* 0x0000d40001f17983 */ /* 0x0005620000300800 */
[----:B------:R-:W-:Y:S01]  /*1c770*/  IMAD.MOV.U32 R165, RZ, RZ, R202 ;  /* 0x000000ffffa57224 */ /* 0x000fe200078e00ca */
[-C--:B------:R-:W-:Y:S01]  /*1c780*/  HMMA.16816.F32 R76, R148, R146.reuse, R76 ;  /* 0x00000092944c723c */ /* 0x080fe2000000184c */
[----:B------:R-:W-:Y:S03]  /*1c790*/  FADD.FTZ R132, R237, R0 ;  /* 0x00000000ed847221 */ /* 0x000fe60000010000 */
[----:B-1----:R-:W-:Y:S01]  /*1c7a0*/  IMAD.MOV.U32 R166, RZ, RZ, R200 ;  /* 0x000000ffffa67224 */ /* 0x002fe200078e00c8 */
[----:B------:R1:W-:Y:S01]  /*1c7b0*/  MUFU.EX2 R231, R162 ;  /* 0x000000a200e77308 */ /* 0x0003e20000000800 */
[----:B------:R-:W-:Y:S02]  /*1c7c0*/  FADD.FTZ R132, R168, R132 ;  /* 0x00000084a8847221 */ /* 0x000fe40000010000 */
[C---:B------:R-:W-:Y:S01]  /*1c7d0*/  HMMA.16816.F32 R80, R140.reuse, R146, R80 ;  /* 0x000000928c50723c */ /* 0x040fe20000001850 */
[----:B------:R-:W4:Y:S03]  /*1c7e0*/  LDSM.16.MT88.4 R144, [R226+0xe800] ;  /* 0x00e80000e290783b */ /* 0x000f260000004200 */
[----:B------:R-:W-:Y:S02]  /*1c7f0*/  FADD.FTZ R133, R238, R133 ;  /* 0x00000085ee857221 */ /* 0x000fe40000010000 */
[----:B------:R-:W-:Y:S01]  /*1c800*/  FADD.FTZ R132, R177, R132 ;  /* 0x00000084b1847221 */ /* 0x000fe20000010000 */
[----:B------:R-:W-:Y:S01]  /*1c810*/  MUFU.EX2 R138, R210 ;  /* 0x000000d2008a7308 */ /* 0x000fe20000000800 */
[----:B------:R-:W-:Y:S04]  /*1c820*/  FADD.FTZ R133, R234, R133 ;  /* 0x00000085ea857221 */ /* 0x000fe80000010000 */
[----:B---3--:R-:W-:Y:S02]  /*1c830*/  FFMA.FTZ R2, R191, c[0x0][0x23c], -R211 ;  /* 0x00008f00bf027a23 */ /* 0x008fe400000108d3 */
[----:B------:R-:W-:Y:S02]  /*1c840*/  IMAD.MOV.U32 R177, RZ, RZ, R178 ;  /* 0x000000ffffb17224 */ /* 0x000fe400078e00b2 */
[----:B------:R-:W-:Y:S01]  /*1c850*/  FADD.FTZ R133, R167, R133 ;  /* 0x00000085a7857221 */ /* 0x000fe20000010000 */
[----:B------:R3:W2:Y:S01]  /*1c860*/  MUFU.EX2 R232, R2 ;  /* 0x0000000200e87308 */ /* 0x0006a20000000800 */
[----:B------:R-:W-:Y:S01]  /*1c870*/  FFMA.FTZ R211, R189, c[0x0][0x23c], -R211 ;  /* 0x00008f00bdd37a23 */ /* 0x000fe200000108d3 */
[----:B-1----:R-:W-:Y:S08]  /*1c880*/  LDSM.16.MT88.4 R160, [R225+0xd800] ;  /* 0x00d80000e1a0783b */ /* 0x002ff00000004200 */
[----:B------:R-:W-:Y:S10]  /*1c890*/  MUFU.EX2 R191, R170 ;  /* 0x000000aa00bf7308 */ /* 0x000ff40000000800 */
[----:B------:R1:W-:Y:S01]  /*1c8a0*/  MUFU.EX2 R189, R209 ;  /* 0x000000d100bd7308 */ /* 0x0003e20000000800 */
[-C--:B----4-:R-:W-:Y:S01]  /*1c8b0*/  HMMA.16816.F32 R84, R140, R144.reuse, R84 ;  /* 0x000000908c54723c */ /* 0x090fe20000001854 */
[----:B---3--:R-:W-:Y:S01]  /*1c8c0*/  FADD.FTZ R2, R240, R164 ;  /* 0x000000a4f0027221 */ /* 0x008fe20000010000 */
[----:B--2---:R-:W-:Y:S01]  /*1c8d0*/  F2FP.PACK_AB R208, R232, R166 ;  /* 0x000000a6e8d0723e */ /* 0x004fe200000000ff */
[----:B------:R2:W5:Y:S01]  /*1c8e0*/  LDL.LU R240, [R1+0xd0] ;  /* 0x0000d00001f07983 */ /* 0x0005620000300800 */
[----:B------:R-:W-:Y:S02]  /*1c8f0*/  IMAD.MOV.U32 R164, RZ, RZ, R187 ;  /* 0x000000ffffa47224 */ /* 0x000fe400078e00bb */
[----:B------:R-:W-:Y:S01]  /*1c900*/  FADD.FTZ R0, R236, R2 ;  /* 0x00000002ec007221 */ /* 0x000fe20000010000 */
[----:B------:R2:W5:Y:S01]  /*1c910*/  LDL.LU R239, [R1+0xcc] ;  /* 0x0000cc0001ef7983 */ /* 0x0005620000300800 */
[C---:B------:R-:W-:Y:S01]  /*1c920*/  HMMA.16816.F32 R88, R148.reuse, R144, R88 ;  /* 0x000000909458723c */ /* 0x040fe20000001858 */
[----:B------:R-:W-:Y:S01]  /*1c930*/  FADD.FTZ R2, R235, R3 ;  /* 0x00000003eb027221 */ /* 0x000fe20000010000 */
[----:B------:R-:W3:Y:S01]  /*1c940*/  MUFU.EX2 R211, R211 ;  /* 0x000000d300d37308 */ /* 0x000ee20000000800 */
[----:B------:R2:W5:Y:S01]  /*1c950*/  LDL.LU R238, [R1+0xc8] ;  /* 0x0000c80001ee7983 */ /* 0x0005620000300800 */
[----:B------:R-:W-:Y:S02]  /*1c960*/  FADD.FTZ R3, R173, R0 ;  /* 0x00000000ad037221 */ /* 0x000fe40000010000 */
[----:B------:R-:W-:Y:S01]  /*1c970*/  IMAD.MOV.U32 R173, RZ, RZ, R185 ;  /* 0x000000ffffad7224 */ /* 0x000fe200078e00b9 */
[----:B------:R2:W5:Y:S01]  /*1c980*/  LDL.LU R237, [R1+0xc4] ;  /* 0x0000c40001ed7983 */ /* 0x0005620000300800 */
[-C--:B------:R-:W-:Y:S01]  /*1c990*/  HMMA.16816.F32 R92, R148, R146.reuse, R92 ;  /* 0x00000092945c723c */ /* 0x080fe2000000185c */
[----:B------:R-:W-:Y:S02]  /*1c9a0*/  FADD.FTZ R0, R172, R2 ;  /* 0x00000002ac007221 */ /* 0x000fe40000010000 */
[----:B------:R2:W5:Y:S01]  /*1c9b0*/  LDL.LU R236, [R1+0xc0] ;  /* 0x0000c00001ec7983 */ /* 0x0005620000300800 */
[----:B------:R-:W-:Y:S01]  /*1c9c0*/  MOV R172, R184 ;  /* 0x000000b800ac7202 */ /* 0x000fe20000000f00 */
[----:B------:R-:W-:Y:S01]  /*1c9d0*/  FADD.FTZ R2, R176, R3 ;  /* 0x00000003b0027221 */ /* 0x000fe20000010000 */
[----:B-1----:R-:W-:Y:S01]  /*1c9e0*/  F2FP.PACK_AB R209, R252, R164 ;  /* 0x000000a4fcd1723e */ /* 0x002fe200000000ff */
[----:B------:R2:W5:Y:S01]  /*1c9f0*/  LDL.LU R235, [R1+0xbc] ;  /* 0x0000bc0001eb7983 */ /* 0x0005620000300800 */
[C---:B------:R-:W-:Y:S01]  /*1ca00*/  HMMA.16816.F32 R96, R140.reuse, R146, R96 ;  /* 0x000000928c60723c */ /* 0x040fe20000001860 */
[----:B------:R-:W-:Y:S02]  /*1ca10*/  FADD.FTZ R178, R175, R0 ;  /* 0x00000000afb27221 */ /* 0x000fe40000010000 */
[----:B------:R-:W1:Y:S01]  /*1ca20*/  LDSM.16.MT88.4 R144, [R228+0xe800] ;  /* 0x00e80000e490783b */ /* 0x000e620000004200 */
[----:B------:R-:W-:Y:S02]  /*1ca30*/  FADD.FTZ R0, R174, R133 ;  /* 0x00000085ae007221 */ /* 0x000fe40000010000 */
[----:B------:R-:W-:Y:S02]  /*1ca40*/  IMAD.MOV.U32 R3, RZ, RZ, R192 ;  /* 0x000000ffff037224 */ /* 0x000fe400078e00c0 */
[----:B------:R-:W-:Y:S03]  /*1ca50*/  FADD.FTZ R0, R230, R0 ;  /* 0x00000000e6007221 */ /* 0x000fe60000010000 */
[----:B------:R2:W5:Y:S01]  /*1ca60*/  LDL.LU R234, [R1+0xb8] ;  /* 0x0000b80001ea7983 */ /* 0x0005620000300800 */
[----:B---3--:R-:W-:Y:S01]  /*1ca70*/  IMAD.MOV.U32 R133, RZ, RZ, R211 ;  /* 0x000000ffff857224 */ /* 0x008fe200078e00d3 */
[----:B------:R-:W-:Y:S01]  /*1ca80*/  F2FP.PACK_AB R211, R138, R139 ;  /* 0x0000008b8ad3723e */ /* 0x000fe200000000ff */
[----:B------:R-:W-:Y:S03]  /*1ca90*/  FADD.FTZ R3, R3, R132 ;  /* 0x0000008403037221 */ /* 0x000fe60000010000 */
[----:B------:R-:W-:Y:S01]  /*1caa0*/  F2FP.PACK_AB R210, R133, R190 ;  /* 0x000000be85d2723e */ /* 0x000fe200000000ff */
[----:B------:R-:W-:Y:S01]  /*1cab0*/  FADD.FTZ R3, R229, R3 ;  /* 0x00000003e5037221 */ /* 0x000fe20000010000 */
        /* <DEDUP_REMOVED lines=44> */
[C---:B------:R-:W-:Y:S07]  /*1cd80*/  HMMA.16816.F32 R88, R144.reuse, R156, R88 ;  /* 0x0000009c9058723c */ /* 0x040fee0000001858 */
[----:B------:R-:W-:Y:S01]  /*1cd90*/  IMAD.MOV.U32 R156, RZ, RZ, R171 ;  /* 0x000000ffff9c7224 */ /* 0x000fe200078e00ab */
[-C--:B------:R-:W-:Y:S01]  /*1cda0*/  HMMA.16816.F32 R92, R144, R158.reuse, R92 ;  /* 0x0000009e905c723c */ /* 0x080fe2000000185c */
[----:B------:R-:W4:Y:S03]  /*1cdb0*/  LDSM.16.MT88.4 R168, [R226+0xd800] ;  /* 0x00d80000e2a8783b */ /* 0x000f260000004200 */
[----:B------:R-:W-:Y:S04]  /*1cdc0*/  MOV R157, R201 ;  /* 0x000000c9009d7202 */ /* 0x000fe80000000f00 */
[C---:B------:R-:W-:Y:S01]  /*1cdd0*/  HMMA.16816.F32 R96, R140.reuse, R158, R96 ;  /* 0x0000009e8c60723c */ /* 0x040fe20000001860 */
[----:B------:R-:W-:Y:S07]  /*1cde0*/  LDSM.16.MT88.4 R200, [R227+0xd800] ;  /* 0x00d80000e3c8783b */ /* 0x000fee0000004200 */
[-C--:B-1----:R-:W-:Y:S08]  /*1cdf0*/  HMMA.16816.F32 R100, R140, R148.reuse, R100 ;  /* 0x000000948c64723c */ /* 0x082ff00000001864 */
[C---:B------:R-:W-:Y:S08]  /*1ce00*/  HMMA.16816.F32 R104, R144.reuse, R148, R104 ;  /* 0x000000949068723c */ /* 0x040ff00000001868 */
[-C--:B------:R-:W-:Y:S08]  /*1ce10*/  HMMA.16816.F32 R108, R144, R150.reuse, R108 ;  /* 0x00000096906c723c */ /* 0x080ff0000000186c */
[C---:B------:R-:W-:Y:S08]  /*1ce20*/  HMMA.16816.F32 R112, R140.reuse, R150, R112 ;  /* 0x000000968c70723c */ /* 0x040ff00000001870 */
[-C--:B---3--:R-:W-:Y:S08]  /*1ce30*/  HMMA.16816.F32 R116, R140, R152.reuse, R116 ;  /* 0x000000988c74723c */ /* 0x088ff00000001874 */
        /* <DEDUP_REMOVED lines=8> */
[-C--:B------:R-:W-:Y:S07]  /*1cec0*/  F2FP.PACK_AB R142, R189, R191.reuse ;  /* 0x000000bfbd8e723e */ /* 0x080fee00000000ff */
[-C--:B------:R-:W-:Y:S01]  /*1ced0*/  HMMA.16816.F32 R148, R140, R160.reuse, R4 ;  /* 0x000000a08c94723c */ /* 0x080fe20000001804 */
[----:B------:R-:W3:Y:S07]  /*1cee0*/  LDSM.16.MT88.4 R4, [R227+0xf800] ;  /* 0x00f80000e304783b */ /* 0x000eee0000004200 */
[C---:B------:R-:W-:Y:S07]  /*1cef0*/  HMMA.16816.F32 R144, R208.reuse, R160, R8 ;  /* 0x000000a0d090723c */ /* 0x040fee0000001808 */
[----:B------:R-:W-:Y:S01]  /*1cf00*/  IMAD.MOV.U32 R8, RZ, RZ, R157 ;  /* 0x000000ffff087224 */ /* 0x000fe200078e009d */
[----:B------:R-:W-:Y:S01]  /*1cf10*/  MOV R11, R156 ;  /* 0x0000009c000b7202 */ /* 0x000fe20000000f00 */
[----:B------:R-:W-:Y:S01]  /*1cf20*/  IMAD.MOV.U32 R10, RZ, RZ, R193 ;  /* 0x000000ffff0a7224 */ /* 0x000fe200078e00c1 */
[-C--:B------:R-:W-:Y:S02]  /*1cf30*/  HMMA.16816.F32 R156, R208, R162.reuse, R12 ;  /* 0x000000a2d09c723c */ /* 0x080fe4000000180c */
[----:B------:R-:W-:Y:S01]  /*1cf40*/  MOV R9, R194 ;  /* 0x000000c200097202 */ /* 0x000fe20000000f00 */
[----:B------:R-:W-:Y:S04]  /*1cf50*/  FADD.FTZ R11, R11, R3 ;  /* 0x000000030b0b7221 */ /* 0x000fe80000010000 */
[----:B------:R-:W-:Y:S01]  /*1cf60*/  IMAD.MOV.U32 R12, RZ, RZ, R153 ;  /* 0x000000ffff0c7224 */ /* 0x000fe200078e0099 */
[----:B------:R-:W-:Y:S01]  /*1cf70*/  MOV R15, R188 ;  /* 0x000000bc000f7202 */ /* 0x000fe20000000f00 */
[C---:B------:R-:W-:Y:S03]  /*1cf80*/  HMMA.16816.F32 R152, R140.reuse, R162, R16 ;  /* 0x000000a28c98723c */ /* 0x040fe60000001810 */
[----:B------:R-:W-:Y:S02]  /*1cf90*/  IMAD.MOV.U32 R14, RZ, RZ, R189 ;  /* 0x000000ffff0e7224 */ /* 0x000fe400078e00bd */
[----:B------:R-:W-:Y:S02]  /*1cfa0*/  IMAD.MOV.U32 R13, RZ, RZ, R190 ;  /* 0x000000ffff0d7224 */ /* 0x000fe400078e00be */
[----:B------:R-:W-:Y:S01]  /*1cfb0*/  MOV R18, R164 ;  /* 0x000000a400127202 */ /* 0x000fe20000000f00 */
[----:B------:R-:W-:Y:S01]  /*1cfc0*/  IMAD.MOV.U32 R17, RZ, RZ, R166 ;  /* 0x000000ffff117224 */ /* 0x000fe200078e00a6 */
[----:B------:R-:W-:Y:S03]  /*1cfd0*/  MOV R19, R191 ;  /* 0x000000bf00137202 */ /* 0x000fe60000000f00 */
[----:B------:R-:W-:Y:S02]  /*1cfe0*/  IMAD.MOV.U32 R16, RZ, RZ, R165 ;  /* 0x000000ffff107224 */ /* 0x000fe400078e00a5 */
[-C--:B----4-:R-:W-:Y:S07]  /*1cff0*/  HMMA.16816.F32 R164, R140, R168.reuse, R20 ;  /* 0x000000a88ca4723c */ /* 0x090fee0000001814 */
[----:B------:R-:W-:Y:S01]  /*1d000*/  IMAD.MOV.U32 R22, RZ, RZ, R172 ;  /* 0x000000ffff167224 */ /* 0x000fe200078e00ac */
[C---:B------:R-:W-:Y:S01]  /*1d010*/  HMMA.16816.F32 R160, R208.reuse, R168, R24 ;  /* 0x000000a8d0a0723c */ /* 0x040fe20000001818 */
[----:B------:R-:W-:Y:S03]  /*1d020*/  IMAD.MOV.U32 R21, RZ, RZ, R173 ;  /* 0x000000ffff157224 */ /* 0x000fe600078e00ad */
[----:B------:R-:W-:Y:S02]  /*1d030*/  MOV R23, R177 ;  /* 0x000000b100177202 */ /* 0x000fe40000000f00 */
[----:B------:R-:W-:Y:S01]  /*1d040*/  MOV R20, R207 ;  /* 0x000000cf00147202 */ /* 0x000fe20000000f00 */
[----:B------:R-:W-:Y:S01]  /*1d050*/  IMAD.MOV.U32 R26, RZ, RZ, R205 ;  /* 0x000000ffff1a7224 */ /* 0x000fe200078e00cd */
[-C--:B------:R-:W-:Y:S01]  /*1d060*/  HMMA.16816.F32 R172, R208, R170.reuse, R28 ;  /* 0x000000aad0ac723c */ /* 0x080fe2000000181c */
[----:B------:R-:W-:Y:S03]  /*1d070*/  MOV R25, R204 ;  /* 0x000000cc00197202 */ /* 0x000fe60000000f00 */
[----:B------:R-:W-:Y:S02]  /*1d080*/  IMAD.MOV.U32 R24, RZ, RZ, R199 ;  /* 0x000000ffff187224 */ /* 0x000fe400078e00c7 */
[----:B------:R-:W-:Y:S01]  /*1d090*/  IMAD.MOV.U32 R27, RZ, RZ, R206 ;  /* 0x000000ffff1b7224 */ /* 0x000fe200078e00ce */
[----:B------:R-:W-:Y:S01]  /*1d0a0*/  MOV R30, R197 ;  /* 0x000000c5001e7202 */ /* 0x000fe20000000f00 */
        /* <DEDUP_REMOVED lines=8> */
[-C--:B-1----:R-:W-:Y:S07]  /*1d130*/  HMMA.16816.F32 R180, R140, R184.reuse, R36 ;  /* 0x000000b88cb4723c */ /* 0x082fee0000001824 */
[----:B------:R-:W-:Y:S01]  /*1d140*/  MOV R39, R178 ;  /* 0x000000b200277202 */ /* 0x000fe20000000f00 */
[----:B------:R-:W-:Y:S02]  /*1d150*/  IMAD.MOV.U32 R38, RZ, RZ, R179 ;  /* 0x000000ffff267224 */ /* 0x000fe400078e00b3 */
[C---:B------:R-:W-:Y:S02]  /*1d160*/  HMMA.16816.F32 R176, R208.reuse, R184, R40 ;  /* 0x000000b8d0b0723c */ /* 0x040fe40000001828 */
[----:B------:R-:W-:Y:S02]  /*1d170*/  IMAD.MOV.U32 R37, RZ, RZ, R38 ;  /* 0x000000ffff257224 */ /* 0x000fe400078e0026 */
[----:B------:R-:W-:Y:S01]  /*1d180*/  IMAD.MOV.U32 R38, RZ, RZ, R39 ;  /* 0x000000ffff267224 */ /* 0x000fe200078e0027 */
[----:B------:R-:W-:Y:S01]  /*1d190*/  MOV R39, R32 ;  /* 0x0000002000277202 */ /* 0x000fe20000000f00 */
[----:B------:R-:W-:Y:S01]  /*1d1a0*/  IMAD.MOV.U32 R32, RZ, RZ, R33 ;  /* 0x000000ffff207224 */ /* 0x000fe200078e0021 */
[----:B------:R-:W-:Y:S01]  /*1d1b0*/  MOV R33, R34 ;  /* 0x0000002200217202 */ /* 0x000fe20000000f00 */
[-C--:B------:R-:W-:Y:S01]  /*1d1c0*/  HMMA.16816.F32 R188, R208, R186.reuse, R44 ;  /* 0x000000bad0bc723c */ /* 0x080fe2000000182c */
[----:B------:R-:W-:Y:S03]  /*1d1d0*/  IMAD.MOV.U32 R34, RZ, RZ, R35 ;  /* 0x000000ffff227224 */ /* 0x000fe600078e0023 */
[----:B------:R-:W-:Y:S01]  /*1d1e0*/  MOV R35, R28 ;  /* 0x0000001c00237202 */ /* 0x000fe20000000f00 */
[----:B------:R-:W-:Y:S01]  /*1d1f0*/  IMAD.MOV.U32 R28, RZ, RZ, R29 ;  /* 0x000000ffff1c7224 */ /* 0x000fe200078e001d */
[----:B------:R-:W-:Y:S01]  /*1d200*/  MOV R29, R30 ;  /* 0x0000001e001d7202 */ /* 0x000fe20000000f00 */
[----:B------:R-:W-:Y:S01]  /*1d210*/  IMAD.MOV.U32 R30, RZ, RZ, R31 ;  /* 0x000000ffff1e7224 */ /* 0x000fe200078e001f */
[C---:B------:R-:W-:Y:S01]  /*1d220*/  HMMA.16816.F32 R184, R140.reuse, R186, R48 ;  /* 0x000000ba8cb8723c */ /* 0x040fe20000001830 */
[----:B------:R-:W-:Y:S03]  /*1d230*/  MOV R31, R24 ;  /* 0x00000018001f7202 */ /* 0x000fe60000000f00 */
        /* <DEDUP_REMOVED lines=14> */
[----:B------:R-:W-:Y:S01]  /*1d320*/  FADD.FTZ R8, R233, R2 ;  /* 0x00000002e9087221 */ /* 0x000fe20000010000 */
[----:B------:R-:W-:Y:S01]  /*1d330*/  MOV R43, R38 ;  /* 0x00000026002b7202 */ /* 0x000fe20000000f00 */
[-C--:B------:R-:W-:Y:S01]  /*1d340*/  HMMA.16816.F32 R204, R208, R202.reuse, R60 ;  /* 0x000000cad0cc723c */ /* 0x080fe2000000183c */
[----:B------:R2:W5:Y:S03]  /*1d350*/  LDL.LU R233, [R1+0xb4] ;  /* 0x0000b40001e97983 */ /* 0x0005660000300800 */
        /* <DEDUP_REMOVED lines=8> */
[----:B------:R-:W-:Y:S02]  /*1d3e0*/  IMAD.MOV.U32 R36, RZ, RZ, R37 ;  /* 0x000000ffff247224 */ /* 0x000fe400078e0025 */
        /* <DEDUP_REMOVED lines=10> */
[----:B------:R-:W-:Y:S01]  /*1d490*/  MOV R27, R21 ;  /* 0x00000015001b7202 */ /* 0x000fe20000000f00 */
[----:B------:R-:W-:Y:S01]  /*1d4a0*/  FADD.FTZ R8, R224, R8 ;  /* 0x00000008e0087221 */ /* 0x000fe20000010000 */
[----:B------:R-:W-:Y:S01]  /*1d4b0*/  MOV R21, R23 ;  /* 0x0000001700157202 */ /* 0x000fe20000000f00 */
[----:B------:R-:W-:Y:S01]  /*1d4c0*/  FADD.FTZ R0, R38, R0 ;  /* 0x0000000026007221 */ /* 0x000fe20000010000 */
[C---:B------:R-:W-:Y:S01]  /*1d4d0*/  HMMA.16816.F32 R80, R140.reuse, R214, R80 ;  /* 0x000000d68c50723c */ /* 0x040fe20000001850 */
[----:B------:R-:W-:Y:S03]  /*1d4e0*/  MOV R23, R17 ;  /* 0x0000001100177202 */ /* 0x000fe60000000f00 */
[----:B------:R-:W-:Y:S01]  /*1d4f0*/  MOV R17, R12 ;  /* 0x0000000c00117202 */ /* 0x000fe20000000f00 */
[----:B------:R-:W-:Y:S01]  /*1d500*/  FADD.FTZ R3, R39, R8 ;  /* 0x0000000827037221 */ /* 0x000fe20000010000 */
[----:B------:R-:W-:Y:S01]  /*1d510*/  MOV R12, R231 ;  /* 0x000000e7000c7202 */ /* 0x000fe20000000f00 */
        /* <DEDUP_REMOVED lines=19> */
[----:B------:R-:W-:Y:S03]  /*1d650*/  FADD.FTZ R9, R9, R2 ;  /* 0x0000000209097221 */ /* 0x000fe60000010000 */
[----:B------:R-:W-:Y:S02]  /*1d660*/  FADD.FTZ R2, R29, R10 ;  /* 0x0000000a1d027221 */ /* 0x000fe40000010000 */
[----:B------:R-:W-:Y:S02]  /*1d670*/  FADD.FTZ R0, R30, R9 ;  /* 0x000000091e007221 */ /* 0x000fe40000010000 */
[C---:B------:R-:W-:Y:S01]  /*1d680*/  HMMA.16816.F32 R104, R208.reuse, R220, R104 ;  /* 0x000000dcd068723c */ /* 0x040fe20000001868 */
[----:B------:R-:W-:Y:S04]  /*1d690*/  FADD.FTZ R2, R25, R2 ;  /* 0x0000000219027221 */ /* 0x000fe80000010000 */
[----:B------:R-:W-:Y:S03]  /*1d6a0*/  FADD.FTZ R2, R21, R2 ;  /* 0x0000000215027221 */ /* 0x000fe60000010000 */
[-C--:B------:R-:W-:Y:S08]  /*1d6b0*/  HMMA.16816.F32 R108, R208, R222.reuse, R108 ;  /* 0x000000ded06c723c */ /* 0x080ff0000000186c */
[C---:B------:R-:W-:Y:S08]  /*1d6c0*/  HMMA.16816.F32 R112, R140.reuse, R222, R112 ;  /* 0x000000de8c70723c */ /* 0x040ff00000001870 */
[-C--:B---3--:R-:W-:Y:S08]  /*1d6d0*/  HMMA.16816.F32 R116, R140, R4.reuse, R116 ;  /* 0x000000048c74723c */ /* 0x088ff00000001874 */
        /* <DEDUP_REMOVED lines=28> */
[----:B--2--5:R-:W-:-:S05]  /*1d8a0*/  @P0 BRA `(.L_x_650) ;  /* 0xffffa05000000947 */ /* 0x024fca000383ffff */
.L_x_649:
        /* <DEDUP_REMOVED lines=386> */
[----:B------:R2:W1:Y:S04]  /*1f0d0*/  LDS.128 R20, [R243] ;  /* 0x00000000f3147984 */ /* 0x0004680000000c00 */
        /* <DEDUP_REMOVED lines=57> */
.L_x_654:
[----:B---34-:R-:W-:Y:S05]  /*1f470*/  BSYNC B0 ;  /* 0x0000000000007941 */ /* 0x018fea0003800000 */
.L_x_653:
        /* <DEDUP_REMOVED lines=36> */
.L_x_656:
[----:B----4-:R-:W-:Y:S05]  /*1f6c0*/  BSYNC B0 ;  /* 0x0000000000007941 */ /* 0x010fea0003800000 */
.L_x_655:
        /* <DEDUP_REMOVED lines=18> */
.L_x_658:
[----:B------:R-:W-:Y:S05]  /*1f7f0*/  BSYNC B0 ;  /* 0x0000000000007941 */ /* 0x000fea0003800000 */
.L_x_657:
        /* <DEDUP_REMOVED lines=18> */
.L_x_660:
[----:B------:R-:W-:Y:S05]  /*1f920*/  BSYNC B0 ;  /* 0x0000000000007941 */ /* 0x000fea0003800000 */
.L_x_659:
        /* <DEDUP_REMOVED lines=18> */
.L_x_662:
[----:B------:R-:W-:Y:S05]  /*1fa50*/  BSYNC B0 ;  /* 0x0000000000007941 */ /* 0x000fea0003800000 */
.L_x_661:
        /* <DEDUP_REMOVED lines=18> */
.L_x_664:
[----:B------:R-:W-:Y:S05]  /*1fb80*/  BSYNC B0 ;  /* 0x0000000000007941 */ /* 0x000fea0003800000 */
.L_x_663:
        /* <DEDUP_REMOVED lines=18> */
.L_x_666:
[----:B------:R-:W-:Y:S05]  /*1fcb0*/  BSYNC B0 ;  /* 0x0000000000007941 */ /* 0x000fea0003800000 */
.L_x_665:
        /* <DEDUP_REMOVED lines=18> */
.L_x_668:
[----:B------:R-:W-:Y:S05]  /*1fde0*/  BSYNC B0 ;  /* 0x0000000000007941 */ /* 0x000fea0003800000 */
.L_x_667:
        /* <DEDUP_REMOVED lines=19> */
.L_x_669:
        /* <DEDUP_REMOVED lines=14> */
.L_x_2383:


//--------------------- .text._ZN5flash16flash_fwd_kernelI23Flash_fwd_kernel_traitsILi128ELi128ELi64ELi4ELb0ELb0EN7cutlass6half_tE19Flash_kernel_traitsILi128ELi128ELi64ELi4ES3_EELb0ELb0ELb1ELb1ELb0ELb0ELb0ELb0EEEvNS_16Flash_fwd_paramsE --------------------------
	.section	.text._ZN5flash16flash_fwd_kernelI23Flash_fwd_kernel_traitsILi128ELi128ELi64ELi4ELb0ELb0EN7cutlass6half_tE19Flash_kernel_traitsILi128ELi128ELi64ELi4ES3_EELb0ELb0ELb1ELb1ELb0ELb0ELb0ELb0EEEvNS_16Flash_fwd_paramsE,"ax",@progbits
	.sectioninfo	@"SHI_REGISTERS=255"
	.align	128
        .global         _ZN5flash16flash_fwd_kernelI23Flash_fwd_kernel_traitsILi128ELi128ELi64ELi4ELb0ELb0EN7cutlass6half_tE19Flash_kernel_traitsILi128ELi128ELi64ELi4ES3_EELb0ELb0ELb1ELb1ELb0ELb0ELb0ELb0EEEvNS_16Flash_fwd_paramsE
        .type           _ZN5flash16flash_fwd_kernelI23Flash_fwd_kernel_traitsILi128ELi128ELi64ELi4ELb0ELb0EN7cutlass6half_tE19Flash_kernel_traitsILi128ELi128ELi64ELi4ES3_EELb0ELb0ELb1ELb1ELb0ELb0ELb0ELb0EEEvNS_16Flash_fwd_paramsE,@function
        .size           _ZN5flash16flash_fwd_kernelI23Flash_fwd_kernel_traitsILi128ELi128ELi64ELi4ELb0ELb0EN7cutlass6half_tE19Flash_kernel_traitsILi128ELi128ELi64ELi4ES3_EELb0ELb0ELb1ELb1ELb0ELb0ELb0ELb0EEEvNS_16Flash_fwd_paramsE,(.L_x_2384 - _ZN5flash16flash_fwd_kernelI23Flash_fwd_kernel_traitsILi128ELi128ELi64ELi4ELb0ELb0EN7cutlass6half_tE19Flash_kernel_traitsILi128ELi128ELi64ELi4ES3_EELb0ELb0ELb1ELb1ELb0ELb0ELb0ELb0EEEvNS_16Flash_fwd_paramsE)
        .other          _ZN5flash16flash_fwd_kernelI23Flash_fwd_kernel_traitsILi128ELi128ELi64ELi4ELb0ELb0EN7cutlass6half_tE19Flash_kernel_traitsILi128ELi128ELi64ELi4ES3_EELb0ELb0ELb1ELb1ELb0ELb0ELb0ELb0EEEvNS_16Flash_fwd_paramsE,@"STO_CUDA_ENTRY STV_DEFAULT"
_ZN5flash16flash_fwd_kernelI23Flash_fwd_kernel_traitsILi128ELi128ELi64ELi4ELb0ELb0EN7cutlass6half_tE19Flash_kernel_traitsILi128ELi128ELi64ELi4ES3_EELb0ELb0ELb1ELb1ELb0ELb0ELb0ELb0EEEvNS_16Flash_fwd_paramsE:
.text._ZN5flash16flash_fwd_kernelI23Flash_fwd_kernel_traitsILi128ELi128ELi64ELi4ELb0ELb0EN7cutlass6half_tE19Flash_kernel_traitsILi128ELi128ELi64ELi4ES3_EELb0ELb0ELb1ELb1ELb0ELb0ELb0ELb0EEEvNS_16Flash_fwd_paramsE:
        /* <DEDUP_REMOVED lines=48> */
[----:B--234-:R-:W-:Y:S05]  /*0300*/  @!P0 BRA `(.L_x_670) ;  /* 0x0000007000008947 */ /* 0x01cfea0003800000 */
[----:B-1----:R-:W-:-:S13]  /*0310*/  PLOP3.LUT P0, PT, PT, PT, UP3, 0x80, 0x0 ;  /* 0x000000000000781c */ /* 0x002fda0003f0f038 */
[----:B------:R-:W2:Y:S04]  /*0320*/  @P0 LDG.E R0, [R2.64+0x4] ;  /* 0x0000041002000981 */ /* 0x000ea8000c1e1900 */
[----:B------:R-:W3:Y:S01]  /*0330*/  @!P0 LDG.E R2, [R2.64] ;  /* 0x0000001002028981 */ /* 0x000ee2000c1e1900 */
[----:B--2---:R-:W1:Y:S02]  /*0340*/  @P0 R2UR UR6, R0 ;  /* 0x00000000000603c2 */ /* 0x004e6400000e0000 */
[----:B-1----:R-:W-:-:S11]  /*0350*/  @UP3 UIADD3 UR6, UR6, -UR22, URZ ;  /* 0x8000001606063290 */ /* 0x002fd6000fffe03f */
[----:B---3--:R1:W2:Y:S02]  /*0360*/  @!P0 R2UR UR6, R2 ;  /* 0x00000000020683c2 */ /* 0x0082a400000e0000 */
[----:B-12---:R-:W-:Y:S05]  /*0370*/  BRA `(.L_x_671) ;  /* 0x0000001000007947 */ /* 0x006fea0003800000 */
.L_x_670:
[----:B-1----:R-:W-:Y:S02]  /*0380*/  ULDC UR6, c[0x0][0x218] ;  /* 0x0000860000067ab9 */ /* 0x002fe40000000800 */
.L_x_671:
        /* <DEDUP_REMOVED lines=81> */
[----:B------:R-:W-:Y:S02]  /*08a0*/  @UP1 UMOV UR19, 0x1 ;  /* 0x0000000100131882 */ /* 0x000fe40000000000 */
[----:B------:R-:W-:Y:S02]  /*08b0*/  @UP0 UMOV UR10, UR26 ;  /* 0x0000001a000a0c82 */ /* 0x000fe40008000000 */
        /* <DEDUP_REMOVED lines=10> */
[----:B------:R-:W-:Y:S02]  /*0960*/  @UP1 ULDC UR21, c[0x0][0x210] ;  /* 0x0000840000151ab9 */ /* 0x000fe40000000800 */
[----:B------:R-:W-:Y:S01]  /*0970*/  USEL UR19, UR19, URZ, UP3 ;  /* 0x0000003f13137287 */ /* 0x000fe20009800000 */
[----:B-1----:R-:W-:Y:S01]  /*0980*/  IMAD.WIDE.U32 R12, R12, c[0x0][0x1f0], R2 ;  /* 0x00007c000c0c7a25 */ /* 0x002fe200078e0002 */
[----:B------:R-:W-:-:S02]  /*0990*/  @!UP1 UMOV UR21, 0x1 ;  /* 0x0000000100159882 */ /* 0x000fc40000000000 */
[----:B------:R-:W-:Y:S02]  /*09a0*/  UIMAD UR13, UR13, UR21, URZ ;  /* 0x000000150d0d72a4 */ /* 0x000fe4000f8e023f */
[----:B------:R-:W-:Y:S01]  /*09b0*/  UIMAD UR14, UR20, UR14, UR19 ;  /* 0x0000000e140e72a4 */ /* 0x000fe2000f8e0213 */
        /* <DEDUP_REMOVED lines=21> */
.L_x_674:
[----:B------:R-:W-:Y:S05]  /*0b10*/  BSYNC B0 ;  /* 0x0000000000007941 */ /* 0x000fea0003800000 */
.L_x_673:
        /* <DEDUP_REMOVED lines=18> */
.L_x_676:
[----:B------:R-:W-:Y:S05]  /*0c40*/  BSYNC B0 ;  /* 0x0000000000007941 */ /* 0x000fea0003800000 */
.L_x_675:
        /* <DEDUP_REMOVED lines=18> */
.L_x_678:
[----:B------:R-:W-:Y:S05]  /*0d70*/  BSYNC B0 ;  /* 0x0000000000007941 */ /* 0x000fea0003800000 */
.L_x_677:
        /* <DEDUP_REMOVED lines=18> */
.L_x_680:
[----:B------:R-:W-:Y:S05]  /*0ea0*/  BSYNC B0 ;  /* 0x0000000000007941 */ /* 0x000fea0003800000 */
.L_x_679:
        /* <DEDUP_REMOVED lines=18> */
.L_x_682:
[----:B------:R-:W-:Y:S05]  /*0fd0*/  BSYNC B0 ;  /* 0x0000000000007941 */ /* 0x000fea0003800000 */
.L_x_681:
        /* <DEDUP_REMOVED lines=18> */
.L_x_684:
[----:B------:R-:W-:Y:S05]  /*1100*/  BSYNC B0 ;  /* 0x0000000000007941 */ /* 0x000fea0003800000 */
.L_x_683:
        /* <DEDUP_REMOVED lines=18> */
.L_x_686:
[----:B------:R-:W-:Y:S05]  /*1230*/  BSYNC B0 ;  /* 0x0000000000007941 */ /* 0x000fea0003800000 */
.L_x_685:
        /* <DEDUP_REMOVED lines=18> */
.L_x_688:
[----:B------:R-:W-:Y:S05]  /*1360*/  BSYNC B0 ;  /* 0x0000000000007941 */ /* 0x000fea0003800000 */
.L_x_687:
        /* <DEDUP_REMOVED lines=67> */
.L_x_672:
[----:B-1----:R-:W-:Y:S02]  /*17a0*/  UISETP.NE.AND UP0, UPT, UR11, -0x1, UPT ;  /* 0xffffffff0b00788c */ /* 0x002fe4000bf05270 */
[----:B------:R-:W-:Y:S02]  /*17b0*/  UISETP.NE.AND UP1, UPT, UR22, -0x1, UPT ;  /* 0xffffffff1600788c */ /* 0x000fe4000bf25270 */
[----:B------:R-:W-:Y:S02]  /*17c0*/  ULDC.64 UR4, c[0x0][0x190] ;  /* 0x0000640000047ab9 */ /* 0x000fe40000000a00 */
[----:B------:R-:W-:Y:S02]  /*17d0*/  ULDC.64 UR6, c[0x0][0x178] ;  /* 0x00005e0000067ab9 */ /* 0x000fe40000000a00 */
[----:B------:R-:W-:-:S03]  /*17e0*/  PLOP3.LUT P0, PT, PT, PT, UP1, 0x80, 0x0 ;  /* 0x000000000000781c */ /* 0x000fc60003f0f018 */
[----:B------:R-:W-:Y:S02]  /*17f0*/  @UP0 UIMAD.WIDE.U32 UR24, UR11, UR4, URZ ;  /* 0x000000040b1802a5 */ /* 0x000fe4000f8e003f */
[----:B------:R-:W-:Y:S02]  /*1800*/  @!UP0 USHF.R.S32.HI UR23, URZ, 0x1f, UR18 ;  /* 0x0000001f3f178899 */ /* 0x000fe40008011412 */
[----:B------:R-:W-:Y:S02]  /*1810*/  @UP0 UIMAD UR19, UR11, UR5, UR25 ;  /* 0x000000050b1302a4 */ /* 0x000fe4000f8e0219 */
[----:B------:R-:W-:Y:S02]  /*1820*/  @UP1 UIADD3 UR25, UR21, UR22, URZ ;  /* 0x0000001615191290 */ /* 0x000fe4000fffe03f */
[----:B------:R-:W-:Y:S02]  /*1830*/  @!UP0 UIMAD UR23, UR23, UR6, URZ ;  /* 0x00000006171782a4 */ /* 0x000fe4000f8e023f */
[----:B------:R-:W-:-:S02]  /*1840*/  ULDC.64 UR4, c[0x0][0x198] ;  /* 0x0000660000047ab9 */ /* 0x000fc40000000a00 */
[----:B------:R-:W-:Y:S02]  /*1850*/  @!UP0 UIMAD.WIDE.U32 UR28, UR18, UR6, URZ ;  /* 0x00000006121c82a5 */ /* 0x000fe4000f8e003f */
[----:B------:R-:W-:Y:S02]  /*1860*/  @UP1 UIMAD.WIDE.U32 UR26, UR25, UR4, URZ ;  /* 0x00000004191a12a5 */ /* 0x000fe4000f8e003f */
[----:B------:R-:W-:Y:S02]  /*1870*/  @!UP0 UIMAD UR23, UR18, UR7, UR23 ;  /* 0x00000007121782a4 */ /* 0x000fe4000f8e0217 */
[----:B------:R-:W-:Y:S02]  /*1880*/  @UP1 UIMAD UR7, UR25, UR5, UR27 ;  /* 0x00000005190712a4 */ /* 0x000fe4000f8e021b */
[----:B------:R-:W-:Y:S02]  /*1890*/  @UP0 UMOV UR6, UR24 ;  /* 0x0000001800060c82 */ /* 0x000fe40008000000 */
[----:B------:R-:W-:-:S02]  /*18a0*/  USHF.R.S32.HI UR27, URZ, 0x1f, UR20 ;  /* 0x0000001f3f1b7899 */ /* 0x000fc40008011414 */
[----:B------:R-:W-:Y:S02]  /*18b0*/  @!UP0 UIADD3 UR19, UR29, UR23, URZ ;  /* 0x000000171d138290 */ /* 0x000fe4000fffe03f */
[----:B------:R-:W-:Y:S01]  /*18c0*/  @!UP0 UMOV UR6, UR28 ;  /* 0x0000001c00068c82 */ /* 0x000fe20008000000 */
[----:B------:R-:W-:Y:S05]  /*18d0*/  @P0 BRA `(.L_x_689) ;  /* 0x000000d000000947 */ /* 0x000fea0003800000 */
[----:B------:R-:W-:Y:S02]  /*18e0*/  USHF.R.S32.HI UR23, URZ, 0x1f, UR21 ;  /* 0x0000001f3f177899 */ /* 0x000fe40008011415 */
[----:B------:R-:W-:Y:S02]  /*18f0*/  ULDC.64 UR4, c[0x0][0x198] ;  /* 0x0000660000047ab9 */ /* 0x000fe40000000a00 */
[----:B------:R-:W-:Y:S02]  /*1900*/  UIMAD UR23, UR23, UR4, URZ ;  /* 0x00000004171772a4 */ /* 0x000fe4000f8e023f */
[----:B------:R-:W-:Y:S02]  /*1910*/  USHF.R.S32.HI UR7, URZ, 0x1f, UR18 ;  /* 0x0000001f3f077899 */ /* 0x000fe40008011412 */
[----:B------:R-:W-:-:S02]  /*1920*/  UIMAD.WIDE.U32 UR24, UR21, UR4, URZ ;  /* 0x00000004151872a5 */ /* 0x000fc4000f8e003f */
[----:B------:R-:W-:-:S03]  /*1930*/  UIMAD UR23, UR21, UR5, UR23 ;  /* 0x00000005151772a4 */ /* 0x000fc6000f8e0217 */
[----:B------:R-:W-:Y:S02]  /*1940*/  ULDC.64 UR4, c[0x0][0x180] ;  /* 0x0000600000047ab9 */ /* 0x000fe40000000a00 */
[----:B------:R-:W-:Y:S02]  /*1950*/  UIMAD UR7, UR7, UR4, URZ ;  /* 0x00000004070772a4 */ /* 0x000fe4000f8e023f */
[----:B------:R-:W-:Y:S02]  /*1960*/  UIADD3 UR25, UR25, UR23, URZ ;  /* 0x0000001719197290 */ /* 0x000fe4000fffe03f */
[----:B------:R-:W-:Y:S02]  /*1970*/  UIMAD UR7, UR18, UR5, UR7 ;  /* 0x00000005120772a4 */ /* 0x000fe4000f8e0207 */
[----:B------:R-:W-:-:S04]  /*1980*/  UIMAD.WIDE.U32 UR4, UR18, UR4, UR24 ;  /* 0x00000004120472a5 */ /* 0x000fc8000f8e0018 */
[----:B------:R-:W-:-:S03]  /*1990*/  UIADD3 UR7, UR5, UR7, URZ ;  /* 0x0000000705077290 */ /* 0x000fc6000fffe03f */
[----:B------:R-:W-:Y:S02]  /*19a0*/  UMOV UR26, UR4 ;  /* 0x00000004001a7c82 */ /* 0x000fe40008000000 */
.L_x_689:
        /* <DEDUP_REMOVED lines=10> */
[----:B------:R-:W-:Y:S01]  /*1a50*/  @UP1 UIMAD UR22, UR22, UR5, UR25 ;  /* 0x00000005161612a4 */ /* 0x000fe2000f8e0219 */
        /* <DEDUP_REMOVED lines=34> */
.L_x_690:
        /* <DEDUP_REMOVED lines=47> */
[C---:B------:R-:W-:Y:S01]  /*1f70*/  IMAD R11, R3.reuse, c[0x0][0x1b0], RZ ;  /* 0x00006c00030b7a24 */ /* 0x040fe200078e02ff */
        /* <DEDUP_REMOVED lines=47> */
.L_x_692:
[----:B------:R-:W-:Y:S05]  /*2270*/  BSYNC B0 ;  /* 0x0000000000007941 */ /* 0x000fea0003800000 */
.L_x_691:
        /* <DEDUP_REMOVED lines=29> */
.L_x_694:
[----:B------:R-:W-:Y:S05]  /*2450*/  BSYNC B0 ;  /* 0x0000000000007941 */ /* 0x000fea0003800000 */
.L_x_693:
        /* <DEDUP_REMOVED lines=29> */
.L_x_696:
[----:B------:R-:W-:Y:S05]  /*2630*/  BSYNC B0 ;  /* 0x0000000000007941 */ /* 0x000fea0003800000 */
.L_x_695:
        /* <DEDUP_REMOVED lines=29> */
.L_x_698:
[----:B------:R-:W-:Y:S05]  /*2810*/  BSYNC B0 ;  /* 0x0000000000007941 */ /* 0x000fea0003800000 */
.L_x_697:
        /* <DEDUP_REMOVED lines=29> */
.L_x_700:
[----:B------:R-:W-:Y:S05]  /*29f0*/  BSYNC B0 ;  /* 0x0000000000007941 */ /* 0x000fea0003800000 */
.L_x_699:
        /* <DEDUP_REMOVED lines=29> */
.L_x_702:
[----:B------:R-:W-:Y:S05]  /*2bd0*/  BSYNC B0 ;  /* 0x0000000000007941 */ /* 0x000fea0003800000 */
.L_x_701:
        /* <DEDUP_REMOVED lines=29> */
.L_x_704:
[----:B------:R-:W-:Y:S05]  /*2db0*/  BSYNC B0 ;  /* 0x0000000000007941 */ /* 0x000fea0003800000 */
.L_x_703:
        /* <DEDUP_REMOVED lines=33> */
.L_x_706:
[----:B------:R-:W-:Y:S05]  /*2fd0*/  BSYNC B0 ;  /* 0x0000000000007941 */ /* 0x000fea0003800000 */
.L_x_705:
        /* <DEDUP_REMOVED lines=32> */
.L_x_708:
[----:B------:R-:W-:Y:S05]  /*31e0*/  BSYNC B0 ;  /* 0x0000000000007941 */ /* 0x000fea0003800000 */
.L_x_707:
        /* <DEDUP_REMOVED lines=25> */
.L_x_710:
[----:B------:R-:W-:Y:S05]  /*3380*/  BSYNC B0 ;  /* 0x0000000000007941 */ /* 0x000fea0003800000 */
.L_x_709:
        /* <DEDUP_REMOVED lines=24> */
.L_x_712:
[----:B------:R-:W-:Y:S05]  /*3510*/  BSYNC B0 ;  /* 0x0000000000007941 */ /* 0x000fea0003800000 */
.L_x_711:
        /* <DEDUP_REMOVED lines=26> */
.L_x_714:
[----:B------:R-:W-:Y:S05]  /*36c0*/  BSYNC B0 ;  /* 0x0000000000007941 */ /* 0x000fea0003800000 */
.L_x_713:
[----:B------:R-:W-:Y:S01]  /*36d0*/  ULDC.64 UR4, c[0x0][0x318] ;  /* 0x0000c60000047ab9 */ /* 0x000fe20000000a00 */
[----:B------:R-:W0:Y:S01]  /*36e0*/  LDGDEPBAR ;  /* 0x00000000000079af */ /* 0x000e220000000000 */
[----:B------:R-:W-:Y:S01]  /*36f0*/  UISETP.NE.U32.AND UP1, UPT, URZ, UR4, UPT ;  /* 0x000000043f00728c */ /* 0x000fe2000bf25070 */
[----:B-1----:R-:W-:Y:S02]  /*3700*/  IMAD.MOV.U32 R10, RZ, RZ, R30 ;  /* 0x000000ffff0a7224 */ /* 0x002fe400078e001e */
[----:B------:R-:W-:Y:S01]  /*3710*/  IMAD.MOV.U32 R11, RZ, RZ, R31 ;  /* 0x000000ffff0b7224 */ /* 0x000fe200078e001f */
[----:B------:R-:W-:-:S03]  /*3720*/  UISETP.NE.AND.EX UP1, UPT, URZ, UR5, UPT, UP1 ;  /* 0x000000053f00728c */ /* 0x000fc6000bf25310 */
[----:B------:R-:W-:-:S03]  /*3730*/  ULDC.64 UR4, c[0x0][0x320] ;  /* 0x0000c80000047ab9 */ /* 0x000fc60000000a00 */
        /* <DEDUP_REMOVED lines=8> */
[----:B------:R-:W-:Y:S02]  /*37c0*/  ULDC UR4, c[0x0][0x318] ;  /* 0x0000c60000047ab9 */ /* 0x000fe40000000800 */
[----:B------:R-:W-:Y:S02]  /*37d0*/  @UP1 ULEA UR28, UP0, UR30, UR4, 0x2 ;  /* 0x000000041e1c1291 */ /* 0x000fe4000f80103f */
[----:B------:R-:W-:Y:S02]  /*37e0*/  @UP1 UIADD3 UR5, UR31, UR5, URZ ;  /* 0x000000051f051290 */ /* 0x000fe4000fffe03f */
[----:B------:R-:W-:Y:S02]  /*37f0*/  ULDC UR4, c[0x0][0x31c] ;  /* 0x0000c70000047ab9 */ /* 0x000fe40000000800 */
[----:B------:R-:W-:Y:S01]  /*3800*/  @UP1 ULEA.HI.X UR29, UR30, UR4, UR5, 0x2, UP0 ;  /* 0x000000041e1d1291 */ /* 0x000fe200080f1405 */
[----:B----4-:R-:W-:Y:S01]  /*3810*/  IMAD.U32 R6, RZ, RZ, UR28 ;  /* 0x0000001cff067e24 */ /* 0x010fe2000f8e00ff */
[----:B------:R-:W1:Y:S01]  /*3820*/  @P0 MUFU.RCP R3, c[0x0][0x238] ;  /* 0x00008e0000030b08 */ /* 0x000e620000001000 */
[----:B------:R-:W-:Y:S01]  /*3830*/  ISETP.GE.AND P1, PT, R16, UR19, PT ;  /* 0x0000001310007c0c */ /* 0x000fe2000bf26270 */
[----:B------:R-:W-:-:S02]  /*3840*/  ULDC.64 UR4, c[0x0][0x1a0] ;  /* 0x0000680000047ab9 */ /* 0x000fc40000000a00 */
[----:B------:R-:W-:-:S05]  /*3850*/  MOV R7, UR29 ;  /* 0x0000001d00077c02 */ /* 0x000fca0008000f00 */
[----:B------:R4:W1:Y:S01]  /*3860*/  @P0 LDG.E R0, [R6.64] ;  /* 0x0000001006000981 */ /* 0x000862000c1e1900 */
[----:B------:R-:W-:Y:S01]  /*3870*/  MOV R10, R26 ;  /* 0x0000001a000a7202 */ /* 0x000fe20000000f00 */
[----:B------:R-:W-:Y:S01]  /*3880*/  USHF.L.U64.HI UR7, UR4, UR7, UR5 ;  /* 0x0000000704077299 */ /* 0x000fe20008010205 */
[----:B------:R-:W-:Y:S01]  /*3890*/  IMAD.SHL.U32 R24, R24, 0x2, RZ ;  /* 0x0000000218187824 */ /* 0x000fe200078e00ff */
[----:B------:R-:W-:Y:S01]  /*38a0*/  BAR.SYNC.DEFER_BLOCKING 0x0 ;  /* 0x0000000000007b1d */ /* 0x000fe20000010000 */
[----:B------:R-:W-:Y:S02]  /*38b0*/  USHF.L.U32 UR18, UR4, 0x6, URZ ;  /* 0x0000000604127899 */ /* 0x000fe4000800063f */
[----:B------:R-:W-:Y:S01]  /*38c0*/  UIMAD UR5, UR7, UR22, URZ ;  /* 0x00000016070572a4 */ /* 0x000fe2000f8e023f */
[----:B------:R-:W-:Y:S02]  /*38d0*/  LOP3.LUT R154, R24, 0x6, RZ, 0xc0, !PT ;  /* 0x00000006189a7812 */ /* 0x000fe400078ec0ff */
[----:B------:R2:W-:Y:S01]  /*38e0*/  STL.64 [R1+0x38], R10 ;  /* 0x0000380a01007387 */ /* 0x0005e20000100a00 */
[----:B------:R-:W-:Y:S01]  /*38f0*/  UIMAD UR5, UR21, UR18, UR5 ;  /* 0x00000012150572a4 */ /* 0x000fe2000f8e0205 */
[----:B------:R-:W-:Y:S02]  /*3900*/  BSSY B0, `(.L_x_715) ;  /* 0x000001f000007945 */ /* 0x000fe40003800000 */
[----:B------:R-:W-:Y:S01]  /*3910*/  UMOV UR21, URZ ;  /* 0x0000003f00157c82 */ /* 0x000fe20008000000 */
[----:B----4-:R-:W-:Y:S01]  /*3920*/  IMAD.U32 R6, RZ, RZ, UR22 ;  /* 0x00000016ff067e24 */ /* 0x010fe2000f8e00ff */
[----:B------:R2:W-:Y:S03]  /*3930*/  @P1 STS.128 [R240+0xc000], RZ ;  /* 0x00c000fff0001388 */ /* 0x0005e60000000c00 */
[----:B------:R-:W-:Y:S01]  /*3940*/  IMAD.WIDE.U32 R6, R6, UR18, R10 ;  /* 0x0000001206067c25 */ /* 0x000fe2000f8e000a */
[----:B------:R2:W-:Y:S04]  /*3950*/  @P1 STS.128 [R240+0xe000], RZ ;  /* 0x00e000fff0001388 */ /* 0x0005e80000000c00 */
[----:B------:R-:W-:Y:S01]  /*3960*/  IADD3 R9, R7, UR5, RZ ;  /* 0x0000000507097c10 */ /* 0x000fe2000fffe0ff */
[----:B-1----:R-:W-:-:S04]  /*3970*/  @P0 FMUL.FTZ R0, R0, R3 ;  /* 0x0000000300000220 */ /* 0x002fc80000410000 */
[----:B------:R1:W4:Y:S02]  /*3980*/  @P0 R2UR UR20, R0 ;  /* 0x00000000001403c2 */ /* 0x00032400000e0000 */
[----:B-1----:R-:W-:Y:S01]  /*3990*/  SHF.R.S32.HI R0, RZ, 0x1f, R20 ;  /* 0x0000001fff007819 */ /* 0x002fe20000011414 */
[----:B----4-:R-:W-:-:S03]  /*39a0*/  @UP1 UMOV UR21, UR20 ;  /* 0x0000001400151c82 */ /* 0x010fc60008000000 */
[----:B------:R-:W-:-:S04]  /*39b0*/  LEA.HI R0, R0, R20, RZ, 0x2 ;  /* 0x0000001400007211 */ /* 0x000fc800078f10ff */
[----:B------:R-:W-:Y:S01]  /*39c0*/  SHF.R.S32.HI R153, RZ, 0x2, R0 ;  /* 0x00000002ff997819 */ /* 0x000fe20000011400 */
[----:B------:R-:W-:Y:S05]  /*39d0*/  @P1 BRA `(.L_x_716) ;  /* 0x0000011000001947 */ /* 0x000fea0003800000 */
[----:B--2---:R-:W-:Y:S02]  /*39e0*/  ISETP.GE.AND P1, PT, R166, c[0x0][0x220], PT ;  /* 0x00008800a6007a0c */ /* 0x004fe40003f26270 */
        /* <DEDUP_REMOVED lines=16> */
.L_x_716:
[----:B--2---:R-:W-:Y:S05]  /*3af0*/  BSYNC B0 ;  /* 0x0000000000007941 */ /* 0x004fea0003800000 */
.L_x_715:
        /* <DEDUP_REMOVED lines=27> */
.L_x_718:
[----:B------:R-:W-:Y:S05]  /*3cb0*/  BSYNC B0 ;  /* 0x0000000000007941 */ /* 0x000fea0003800000 */
.L_x_717:
        /* <DEDUP_REMOVED lines=26> */
.L_x_720:
[----:B------:R-:W-:Y:S05]  /*3e60*/  BSYNC B0 ;  /* 0x0000000000007941 */ /* 0x000fea0003800000 */
.L_x_719:
        /* <DEDUP_REMOVED lines=28> */
.L_x_722:
[----:B------:R-:W-:Y:S05]  /*4030*/  BSYNC B0 ;  /* 0x0000000000007941 */ /* 0x000fea0003800000 */
.L_x_721:
[----:B-1----:R-:W-:Y:S01]  /*4040*/  SHF.R.S32.HI R7, RZ, 0x4, R21 ;  /* 0x00000004ff077819 */ /* 0x002fe20000011415 */
[C---:B------:R-:W-:Y:S01]  /*4050*/  IMAD.SHL.U32 R6, R28.reuse, 0x40, RZ ;  /* 0x000000401c067824 */ /* 0x040fe200078e00ff */
[----:B------:R-:W-:Y:S01]  /*4060*/  R2P PR, R28, 0x6 ;  /* 0x000000061c007804 */ /* 0x000fe20000000000 */
[----:B------:R-:W-:Y:S01]  /*4070*/  IMAD.SHL.U32 R3, R22, 0x40, RZ ;  /* 0x0000004016037824 */ /* 0x000fe200078e00ff */
[----:B------:R-:W-:Y:S01]  /*4080*/  LEA.HI R0, R21, R7, RZ, 0x1 ;  /* 0x0000000715007211 */ /* 0x000fe200078f08ff */
[----:B------:R-:W-:Y:S01]  /*4090*/  IMAD.SHL.U32 R8, R23, 0x40, RZ ;  /* 0x0000004017087824 */ /* 0x000fe200078e00ff */
[----:B------:R-:W-:Y:S01]  /*40a0*/  UIADD3 UR4, UR14, -UR15, URZ ;  /* 0x8000000f0e047290 */ /* 0x000fe2000fffe03f */
[----:B------:R-:W-:Y:S01]  /*40b0*/  IMAD.SHL.U32 R5, R16, 0x8, RZ ;  /* 0x0000000810057824 */ /* 0x000fe200078e00ff */
[----:B------:R-:W-:Y:S01]  /*40c0*/  LOP3.LUT R0, R0, 0xfffffffe, RZ, 0xc0, !PT ;  /* 0xfffffffe00007812 */ /* 0x000fe200078ec0ff */
[----:B------:R-:W-:Y:S01]  /*40d0*/  UIADD3 UR5, UR14, 0x1, -UR15 ;  /* 0x000000010e057890 */ /* 0x000fe2000fffe80f */
[----:B------:R-:W-:Y:S01]  /*40e0*/  LOP3.LUT R3, R3, 0x1c0, RZ, 0xc0, !PT ;  /* 0x000001c003037812 */ /* 0x000fe200078ec0ff */
[----:B------:R-:W0:Y:S01]  /*40f0*/  LDGDEPBAR ;  /* 0x00000000000079af */ /* 0x000e220000000000 */
[----:B------:R-:W-:Y:S01]  /*4100*/  LOP3.LUT R161, R8, 0xfffffe00, RZ, 0xc0, !PT ;  /* 0xfffffe0008a17812 */ /* 0x000fe200078ec0ff */
[----:B------:R-:W-:Y:S01]  /*4110*/  IMAD.IADD R7, R7, 0x1, -R0 ;  /* 0x0000000107077824 */ /* 0x000fe200078e0a00 */
[----:B------:R-:W-:Y:S01]  /*4120*/  LOP3.LUT R0, R6, 0x1c0, RZ, 0xc0, !PT ;  /* 0x000001c006007812 */ /* 0x000fe200078ec0ff */
[----:B------:R-:W-:-:S02]  /*4130*/  UISETP.GT.AND UP0, UPT, UR22, UR9, UPT ;  /* 0x000000091600728c */ /* 0x000fc4000bf04270 */
        /* <DEDUP_REMOVED lines=17> */
[----:B------:R-:W1:Y:S01]  /*4250*/  LDSM.16.M88.4 R20, [R227] ;  /* 0x00000000e314783b */ /* 0x000e620000000200 */
[----:B------:R-:W-:Y:S01]  /*4260*/  @P1 IADD3 R231, R0, -0x20, RZ ;  /* 0xffffffe000e71810 */ /* 0x000fe20007ffe0ff */
[----:B------:R-:W-:-:S02]  /*4270*/  IMAD.MOV.U32 R0, RZ, RZ, 0x40 ;  /* 0x00000040ff007424 */ /* 0x000fc400078e00ff */
[----:B------:R-:W5:Y:S01]  /*4280*/  LDSM.16.M88.4 R8, [R227+0x2000] ;  /* 0x00200000e308783b */ /* 0x000f620000000200 */
[C---:B------:R-:W-:Y:S01]  /*4290*/  IMAD R230, R2.reuse, 0x2, R227 ;  /* 0x0000000202e67824 */ /* 0x040fe200078e02e3 */
[C---:B------:R-:W-:Y:S01]  /*42a0*/  IADD3 R238, R231.reuse, 0x800, RZ ;  /* 0x00000800e7ee7810 */ /* 0x040fe20007ffe0ff */
[----:B------:R-:W-:Y:S01]  /*42b0*/  IMAD R229, R2, 0x2, R228 ;  /* 0x0000000202e57824 */ /* 0x000fe200078e02e4 */
[----:B------:R-:W2:Y:S01]  /*42c0*/  LDSM.16.M88.4 R16, [R220+0x8800] ;  /* 0x00880000dc10783b */ /* 0x000ea20000000200 */
[----:B------:R-:W-:Y:S02]  /*42d0*/  SEL R0, R0, 0xffffffc0, !P2 ;  /* 0xffffffc000007807 */ /* 0x000fe40005000000 */
[C---:B------:R-:W-:Y:S01]  /*42e0*/  IADD3 R237, R231.reuse, 0x1000, RZ ;  /* 0x00001000e7ed7810 */ /* 0x040fe20007ffe0ff */
[----:B------:R-:W3:Y:S01]  /*42f0*/  LDSM.16.M88.4 R44, [R220+0x9800] ;  /* 0x00980000dc2c783b */ /* 0x000ee20000000200 */
[C---:B------:R-:W-:Y:S01]  /*4300*/  IADD3 R236, R231.reuse, 0x1800, RZ ;  /* 0x00001800e7ec7810 */ /* 0x040fe20007ffe0ff */
[----:B------:R-:W-:Y:S01]  /*4310*/  IMAD.IADD R226, R220, 0x1, R0 ;  /* 0x00000001dce27824 */ /* 0x000fe200078e0200 */
[----:B------:R-:W-:Y:S01]  /*4320*/  IADD3 R235, R231, 0x2000, RZ ;  /* 0x00002000e7eb7810 */ /* 0x000fe20007ffe0ff */
[----:B------:R-:W4:Y:S01]  /*4330*/  LDSM.16.M88.4 R24, [R220+0x9000] ;  /* 0x00900000dc18783b */ /* 0x000f220000000200 */
[----:B------:R-:W-:Y:S01]  /*4340*/  IMAD.IADD R225, R0, 0x1, R231 ;  /* 0x0000000100e17824 */ /* 0x000fe200078e02e7 */
[----:B------:R-:W-:-:S02]  /*4350*/  LEA R0, R152, UR13, 0x4 ;  /* 0x0000000d98007c11 */ /* 0x000fc4000f8e20ff */
[----:B------:R-:W-:Y:S01]  /*4360*/  LDSM.16.M88.4 R36, [R231+0x800] ;  /* 0x00080000e724783b */ /* 0x000fe20000000200 */
[----:B------:R-:W-:Y:S02]  /*4370*/  IADD3 R234, R231, 0x2800, RZ ;  /* 0x00002800e7ea7810 */ /* 0x000fe40007ffe0ff */
[----:B------:R-:W-:Y:S01]  /*4380*/  IMAD.IADD R0, R153, 0x1, R0 ;  /* 0x0000000199007824 */ /* 0x000fe200078e0200 */
[----:B------:R-:W-:Y:S01]  /*4390*/  LDSM.16.M88.4 R40, [R231] ;  /* 0x00000000e728783b */ /* 0x000fe20000000200 */
[C---:B------:R-:W-:Y:S02]  /*43a0*/  IADD3 R233, R231.reuse, 0x3000, RZ ;  /* 0x00003000e7e97810 */ /* 0x040fe40007ffe0ff */
[----:B------:R-:W-:Y:S01]  /*43b0*/  IADD3 R232, R231, 0x3800, RZ ;  /* 0x00003800e7e87810 */ /* 0x000fe20007ffe0ff */
[----:B------:R-:W-:Y:S01]  /*43c0*/  LDSM.16.M88.4 R28, [R231+0x1800] ;  /* 0x00180000e71c783b */ /* 0x000fe20000000200 */
[----:B------:R-:W-:-:S03]  /*43d0*/  IADD3 R242, R0, UR4, RZ ;  /* 0x0000000400f27c10 */ /* 0x000fc6000fffe0ff */
[----:B------:R-:W-:Y:S04]  /*43e0*/  LDSM.16.M88.4 R32, [R231+0x1000] ;  /* 0x00100000e720783b */ /* 0x000fe80000000200 */
[----:B------:R-:W-:Y:S01]  /*43f0*/  LDSM.16.M88.4 R48, [R226+0x8800] ;  /* 0x00880000e230783b */ /* 0x000fe20000000200 */
[-C--:B-1----:R-:W-:Y:S03]  /*4400*/  HMMA.16816.F32 R116, R20, R12.reuse, RZ ;  /* 0x0000000c1474723c */ /* 0x082fe600000018ff */
[----:B------:R-:W-:Y:S04]  /*4410*/  LDSM.16.M88.4 R52, [R226+0x9000] ;  /* 0x00900000e234783b */ /* 0x000fe80000000200 */
[----:B------:R-:W-:Y:S01]  /*4420*/  LDSM.16.M88.4 R112, [R226+0x9800] ;  /* 0x00980000e270783b */ /* 0x000fe20000000200 */
[C---:B-----5:R-:W-:Y:S08]  /*4430*/  HMMA.16816.F32 R60, R8.reuse, R12, RZ ;  /* 0x0000000c083c723c */ /* 0x060ff000000018ff */
[-C--:B------:R-:W-:Y:S08]  /*4440*/  HMMA.16816.F32 R72, R8, R14.reuse, RZ ;  /* 0x0000000e0848723c */ /* 0x080ff000000018ff */
[----:B------:R-:W-:Y:S01]  /*4450*/  HMMA.16816.F32 R128, R20, R14, RZ ;  /* 0x0000000e1480723c */ /* 0x000fe200000018ff */
[----:B------:R-:W1:Y:S07]  /*4460*/  LDSM.16.M88.4 R12, [R228+0x2000] ;  /* 0x00200000e40c783b */ /* 0x000e6e0000000200 */
[C---:B--2---:R-:W-:Y:S08]  /*4470*/  HMMA.16816.F32 R56, R8.reuse, R16, RZ ;  /* 0x000000100838723c */ /* 0x044ff000000018ff */
[----:B------:R-:W-:Y:S08]  /*4480*/  HMMA.16816.F32 R76, R8, R18, RZ ;  /* 0x00000012084c723c */ /* 0x000ff000000018ff */
[C---:B------:R-:W-:Y:S08]  /*4490*/  HMMA.16816.F32 R100, R20.reuse, R16, RZ ;  /* 0x000000101464723c */ /* 0x040ff000000018ff */
[----:B------:R-:W-:Y:S01]  /*44a0*/  HMMA.16816.F32 R124, R20, R18, RZ ;  /* 0x00000012147c723c */ /* 0x000fe200000018ff */
[----:B------:R-:W2:Y:S07]  /*44b0*/  LDSM.16.M88.4 R16, [R228] ;  /* 0x00000000e410783b */ /* 0x000eae0000000200 */
[C---:B---3--:R-:W-:Y:S08]  /*44c0*/  HMMA.16816.F32 R68, R8.reuse, R44, RZ ;  /* 0x0000002c0844723c */ /* 0x048ff000000018ff */
[C---:B----4-:R-:W-:Y:S08]  /*44d0*/  HMMA.16816.F32 R64, R8.reuse, R24, RZ ;  /* 0x000000180840723c */ /* 0x050ff000000018ff */
[C---:B------:R-:W-:Y:S08]  /*44e0*/  HMMA.16816.F32 R84, R8.reuse, R26, RZ ;  /* 0x0000001a0854723c */ /* 0x040ff000000018ff */
[----:B------:R-:W-:Y:S01]  /*44f0*/  HMMA.16816.F32 R80, R8, R46, RZ ;  /* 0x0000002e0850723c */ /* 0x000fe200000018ff */
[----:B------:R-:W-:Y:S07]  /*4500*/  LDSM.16.M88.4 R8, [R230+0x2000] ;  /* 0x00200000e608783b */ /* 0x000fee0000000200 */
[C---:B------:R-:W-:Y:S08]  /*4510*/  HMMA.16816.F32 R88, R20.reuse, R24, RZ ;  /* 0x000000181458723c */ /* 0x040ff000000018ff */
[C---:B------:R-:W-:Y:S01]  /*4520*/  HMMA.16816.F32 R120, R20.reuse, R26, RZ ;  /* 0x0000001a1478723c */ /* 0x040fe200000018ff */
[----:B------:R-:W3:Y:S07]  /*4530*/  LDSM.16.M88.4 R24, [R226+0x8000] ;  /* 0x00800000e218783b */ /* 0x000eee0000000200 */
[C---:B------:R-:W-:Y:S08]  /*4540*/  HMMA.16816.F32 R96, R20.reuse, R44, RZ ;  /* 0x0000002c1460723c */ /* 0x040ff000000018ff */
[----:B------:R-:W-:Y:S01]  /*4550*/  HMMA.16816.F32 R108, R20, R46, RZ ;  /* 0x0000002e146c723c */ /* 0x000fe200000018ff */
[----:B------:R-:W4:Y:S07]  /*4560*/  LDSM.16.M88.4 R20, [R230] ;  /* 0x00000000e614783b */ /* 0x000f2e0000000200 */
[C---:B-1----:R-:W-:Y:S08]  /*4570*/  HMMA.16816.F32 R92, R12.reuse, R36, R56 ;  /* 0x000000240c5c723c */ /* 0x042ff00000001838 */
[C---:B------:R-:W-:Y:S08]  /*4580*/  HMMA.16816.F32 R104, R12.reuse, R40, R60 ;  /* 0x000000280c68723c */ /* 0x040ff0000000183c */
[C---:B------:R-:W-:Y:S08]  /*4590*/  HMMA.16816.F32 R56, R12.reuse, R28, R68 ;  /* 0x0000001c0c38723c */ /* 0x040ff00000001844 */
[C---:B------:R-:W-:Y:S08]  /*45a0*/  HMMA.16816.F32 R64, R12.reuse, R32, R64 ;  /* 0x000000200c40723c */ /* 0x040ff00000001840 */
[C---:B------:R-:W-:Y:S08]  /*45b0*/  HMMA.16816.F32 R72, R12.reuse, R42, R72 ;  /* 0x0000002a0c48723c */ /* 0x040ff00000001848 */
[C---:B------:R-:W-:Y:S08]  /*45c0*/  HMMA.16816.F32 R68, R12.reuse, R38, R76 ;  /* 0x000000260c44723c */ /* 0x040ff0000000184c */
[C---:B------:R-:W-:Y:S08]  /*45d0*/  HMMA.16816.F32 R60, R12.reuse, R34, R84 ;  /* 0x000000220c3c723c */ /* 0x040ff00000001854 */
[----:B------:R-:W-:Y:S08]  /*45e0*/  HMMA.16816.F32 R44, R12, R30, R80 ;  /* 0x0000001e0c2c723c */ /* 0x000ff00000001850 */
[C---:B--2---:R-:W-:Y:S08]  /*45f0*/  HMMA.16816.F32 R12, R16.reuse, R40, R116 ;  /* 0x00000028100c723c */ /* 0x044ff00000001874 */
[C---:B------:R-:W-:Y:S08]  /*4600*/  HMMA.16816.F32 R40, R16.reuse, R42, R128 ;  /* 0x0000002a1028723c */ /* 0x040ff00000001880 */
[C---:B------:R-:W-:Y:S08]  /*4610*/  HMMA.16816.F32 R80, R16.reuse, R36, R100 ;  /* 0x000000241050723c */ /* 0x040ff00000001864 */
[C---:B------:R-:W-:Y:S08]  /*4620*/  HMMA.16816.F32 R84, R16.reuse, R34, R120 ;  /* 0x000000221054723c */ /* 0x040ff00000001878 */
[C---:B------:R-:W-:Y:S01]  /*4630*/  HMMA.16816.F32 R88, R16.reuse, R32, R88 ;  /* 0x000000201058723c */ /* 0x040fe20000001858 */
[----:B------:R-:W-:Y:S07]  /*4640*/  LDSM.16.M88.4 R32, [R225+0x800] ;  /* 0x00080000e120783b */ /* 0x000fee0000000200 */
[C---:B------:R-:W-:Y:S01]  /*4650*/  HMMA.16816.F32 R76, R16.reuse, R38, R124 ;  /* 0x00000026104c723c */ /* 0x040fe2000000187c */
[----:B------:R-:W-:Y:S07]  /*4660*/  LDSM.16.M88.4 R36, [R225] ;  /* 0x00000000e124783b */ /* 0x000fee0000000200 */
[----:B------:R-:W-:Y:S08]  /*4670*/  HMMA.16816.F32 R132, R16, R30, R108 ;  /* 0x0000001e1084723c */ /* 0x000ff0000000186c */
[C---:B---3--:R-:W-:Y:S08]  /*4680*/  HMMA.16816.F32 R128, R8.reuse, R24, R104 ;  /* 0x000000180880723c */ /* 0x048ff00000001868 */
[C---:B------:R-:W-:Y:S08]  /*4690*/  HMMA.16816.F32 R136, R8.reuse, R48, R92 ;  /* 0x000000300888723c */ /* 0x040ff0000000185c */
[C---:B------:R-:W-:Y:S08]  /*46a0*/  HMMA.16816.F32 R140, R8.reuse, R52, R64 ;  /* 0x00000034088c723c */ /* 0x040ff00000001840 */
[C---:B------:R-:W-:Y:S01]  /*46b0*/  HMMA.16816.F32 R144, R8.reuse, R112, R56 ;  /* 0x000000700890723c */ /* 0x040fe20000001838 */
[----:B------:R-:W-:Y:S07]  /*46c0*/  LDSM.16.M88.4 R56, [R220+0xb800] ;  /* 0x00b80000dc38783b */ /* 0x000fee0000000200 */
[C---:B------:R-:W-:Y:S08]  /*46d0*/  HMMA.16816.F32 R72, R8.reuse, R26, R72 ;  /* 0x0000001a0848723c */ /* 0x040ff00000001848 */
[C---:B------:R-:W-:Y:S08]  /*46e0*/  HMMA.16816.F32 R100, R8.reuse, R50, R68 ;  /* 0x000000320864723c */ /* 0x040ff00000001844 */
[C---:B------:R-:W-:Y:S08]  /*46f0*/  HMMA.16816.F32 R120, R8.reuse, R54, R60 ;  /* 0x000000360878723c */ /* 0x040ff0000000183c */
[----:B------:R-:W-:Y:S01]  /*4700*/  HMMA.16816.F32 R116, R8, R114, R44 ;  /* 0x000000720874723c */ /* 0x000fe2000000182c */
[----:B------:R-:W1:Y:S04]  /*4710*/  LDSM.16.M88.4 R8, [R229+0x2000] ;  /* 0x00200000e508783b */ /* 0x000e680000000200 */
[----:B------:R-:W-:Y:S03]  /*4720*/  LDSM.16.M88.4 R44, [R220+0xb000] ;  /* 0x00b00000dc2c783b */ /* 0x000fe60000000200 */
[----:B------:R-:W-:Y:S01]  /*4730*/  HMMA.16816.F32 R148, R16, R28, R96 ;  /* 0x0000001c1094723c */ /* 0x000fe20000001860 */
[----:B------:R-:W2:Y:S04]  /*4740*/  LDSM.16.M88.4 R28, [R225+0x1000] ;  /* 0x00100000e11c783b */ /* 0x000ea80000000200 */
[----:B------:R-:W-:Y:S03]  /*4750*/  LDSM.16.M88.4 R16, [R227+0x6000] ;  /* 0x00600000e310783b */ /* 0x000fe60000000200 */
[C---:B----4-:R-:W-:Y:S01]  /*4760*/  HMMA.16816.F32 R124, R20.reuse, R24, R12 ;  /* 0x00000018147c723c */ /* 0x050fe2000000180c */
[----:B------:R-:W-:Y:S07]  /*4770*/  LDSM.16.M88.4 R12, [R229] ;  /* 0x00000000e50c783b */ /* 0x000fee0000000200 */
[C---:B------:R-:W-:Y:S01]  /*4780*/  HMMA.16816.F32 R108, R20.reuse, R26, R40 ;  /* 0x0000001a146c723c */ /* 0x040fe20000001828 */
[----:B------:R-:W3:Y:S07]  /*4790*/  LDSM.16.M88.4 R24, [R225+0x1800] ;  /* 0x00180000e118783b */ /* 0x000eee0000000200 */
[C---:B------:R-:W-:Y:S08]  /*47a0*/  HMMA.16816.F32 R68, R20.reuse, R52, R88 ;  /* 0x000000341444723c */ /* 0x040ff00000001858 */
[C---:B------:R-:W-:Y:S01]  /*47b0*/  HMMA.16816.F32 R64, R20.reuse, R54, R84 ;  /* 0x000000361440723c */ /* 0x040fe20000001854 */
[----:B------:R-:W4:Y:S07]  /*47c0*/  LDSM.16.M88.4 R52, [R220+0xa000] ;  /* 0x00a00000dc34783b */ /* 0x000f2e0000000200 */
[C---:B------:R-:W-:Y:S08]  /*47d0*/  HMMA.16816.F32 R104, R20.reuse, R48, R80 ;  /* 0x000000301468723c */ /* 0x040ff00000001850 */
[C---:B------:R-:W-:Y:S01]  /*47e0*/  HMMA.16816.F32 R96, R20.reuse, R50, R76 ;  /* 0x000000321460723c */ /* 0x040fe2000000184c */
[----:B------:R-:W5:Y:S07]  /*47f0*/  LDSM.16.M88.4 R48, [R220+0xa800] ;  /* 0x00a80000dc30783b */ /* 0x000f6e0000000200 */
[C---:B------:R-:W-:Y:S01]  /*4800*/  HMMA.16816.F32 R60, R20.reuse, R112, R148 ;  /* 0x00000070143c723c */ /* 0x040fe20000001894 */
[----:B------:R-:W-:Y:S07]  /*4810*/  LDSM.16.M88.4 R148, [R226+0xb800] ;  /* 0x00b80000e294783b */ /* 0x000fee0000000200 */
[----:B------:R-:W-:Y:S01]  /*4820*/  HMMA.16816.F32 R40, R20, R114, R132 ;  /* 0x000000721428723c */ /* 0x000fe20000001884 */
[----:B------:R-:W3:Y:S07]  /*4830*/  LDSM.16.M88.4 R20, [R227+0x4000] ;  /* 0x00400000e314783b */ /* 0x000eee0000000200 */
[C---:B-1----:R-:W-:Y:S08]  /*4840*/  HMMA.16816.F32 R88, R8.reuse, R38, R72 ;  /* 0x000000260858723c */ /* 0x042ff00000001848 */
[C---:B------:R-:W-:Y:S08]  /*4850*/  HMMA.16816.F32 R80, R8.reuse, R34, R100 ;  /* 0x000000220850723c */ /* 0x040ff00000001864 */
[C---:B------:R-:W-:Y:S08]  /*4860*/  HMMA.16816.F32 R92, R8.reuse, R36, R128 ;  /* 0x00000024085c723c */ /* 0x040ff00000001880 */
[C---:B------:R-:W-:Y:S08]  /*4870*/  HMMA.16816.F32 R84, R8.reuse, R32, R136 ;  /* 0x000000200854723c */ /* 0x040ff00000001888 */
[C---:B--2---:R-:W-:Y:S08]  /*4880*/  HMMA.16816.F32 R76, R8.reuse, R28, R140 ;  /* 0x0000001c084c723c */ /* 0x044ff0000000188c */
[C---:B------:R-:W-:Y:S08]  /*4890*/  HMMA.16816.F32 R72, R8.reuse, R30, R120 ;  /* 0x0000001e0848723c */ /* 0x040ff00000001878 */
[C---:B---3--:R-:W-:Y:S08]  /*48a0*/  HMMA.16816.F32 R100, R8.reuse, R24, R144 ;  /* 0x000000180864723c */ /* 0x048ff00000001890 */
[----:B------:R-:W-:Y:S08]  /*48b0*/  HMMA.16816.F32 R112, R8, R26, R116 ;  /* 0x0000001a0870723c */ /* 0x000ff00000001874 */
        /* <DEDUP_REMOVED lines=11> */
[----:B------:R-:W-:Y:S04]  /*4970*/  LDSM.16.M88.4 R40, [R231+0x2000] ;  /* 0x00200000e728783b */ /* 0x000fe80000000200 */
[----:B------:R-:W1:Y:S03]  /*4980*/  LDSM.16.M88.4 R12, [R228+0x6000] ;  /* 0x00600000e40c783b */ /* 0x000e660000000200 */
[C---:B----4-:R-:W-:Y:S01]  /*4990*/  HMMA.16816.F32 R140, R16.reuse, R54, R88 ;  /* 0x00000036108c723c */ /* 0x050fe20000001858 */
[----:B------:R-:W-:Y:S07]  /*49a0*/  LDSM.16.M88.4 R24, [R226+0xa000] ;  /* 0x00a00000e218783b */ /* 0x000fee0000000200 */
[C---:B------:R-:W-:Y:S08]  /*49b0*/  HMMA.16816.F32 R144, R16.reuse, R52, R92 ;  /* 0x000000341090723c */ /* 0x040ff0000000185c */
[C---:B-----5:R-:W-:Y:S08]  /*49c0*/  HMMA.16816.F32 R136, R16.reuse, R48, R84 ;  /* 0x000000301088723c */ /* 0x060ff00000001854 */
[C---:B------:R-:W-:Y:S08]  /*49d0*/  HMMA.16816.F32 R132, R16.reuse, R50, R80 ;  /* 0x000000321084723c */ /* 0x040ff00000001850 */
[C---:B------:R-:W-:Y:S08]  /*49e0*/  HMMA.16816.F32 R128, R16.reuse, R44, R76 ;  /* 0x0000002c1080723c */ /* 0x040ff0000000184c */
[C---:B------:R-:W-:Y:S08]  /*49f0*/  HMMA.16816.F32 R124, R16.reuse, R46, R72 ;  /* 0x0000002e107c723c */ /* 0x040ff00000001848 */
[C---:B------:R-:W-:Y:S08]  /*4a00*/  HMMA.16816.F32 R120, R16.reuse, R56, R100 ;  /* 0x000000381078723c */ /* 0x040ff00000001864 */
[----:B------:R-:W-:Y:S01]  /*4a10*/  HMMA.16816.F32 R88, R16, R58, R112 ;  /* 0x0000003a1058723c */ /* 0x000fe20000001870 */
[----:B------:R-:W2:Y:S07]  /*4a20*/  LDSM.16.M88.4 R16, [R228+0x4000] ;  /* 0x00400000e410783b */ /* 0x000eae0000000200 */
[C---:B------:R-:W-:Y:S08]  /*4a30*/  HMMA.16816.F32 R112, R20.reuse, R54, R108 ;  /* 0x000000361470723c */ /* 0x040ff0000000186c */
[C---:B------:R-:W-:Y:S08]  /*4a40*/  HMMA.16816.F32 R108, R20.reuse, R48, R104 ;  /* 0x00000030146c723c */ /* 0x040ff00000001868 */
[C---:B------:R-:W-:Y:S01]  /*4a50*/  HMMA.16816.F32 R104, R20.reuse, R50, R96 ;  /* 0x000000321468723c */ /* 0x040fe20000001860 */
[----:B------:R-:W-:Y:S07]  /*4a60*/  LDSM.16.M88.4 R48, [R226+0xb000] ;  /* 0x00b00000e230783b */ /* 0x000fee0000000200 */
[C---:B------:R-:W-:Y:S08]  /*4a70*/  HMMA.16816.F32 R116, R20.reuse, R52, R116 ;  /* 0x000000341474723c */ /* 0x040ff00000001874 */
[C---:B------:R-:W-:Y:S08]  /*4a80*/  HMMA.16816.F32 R100, R20.reuse, R44, R68 ;  /* 0x0000002c1464723c */ /* 0x040ff00000001844 */
[C---:B------:R-:W-:Y:S01]  /*4a90*/  HMMA.16816.F32 R96, R20.reuse, R46, R8 ;  /* 0x0000002e1460723c */ /* 0x040fe20000001808 */
[----:B------:R-:W3:Y:S04]  /*4aa0*/  LDSM.16.M88.4 R8, [R230+0x6000] ;  /* 0x00600000e608783b */ /* 0x000ee80000000200 */
[----:B------:R-:W4:Y:S03]  /*4ab0*/  LDSM.16.M88.4 R44, [R226+0xa800] ;  /* 0x00a80000e22c783b */ /* 0x000f260000000200 */
[C---:B------:R-:W-:Y:S08]  /*4ac0*/  HMMA.16816.F32 R92, R20.reuse, R56, R60 ;  /* 0x00000038145c723c */ /* 0x040ff0000000183c */
[----:B------:R-:W-:Y:S01]  /*4ad0*/  HMMA.16816.F32 R84, R20, R58, R64 ;  /* 0x0000003a1454723c */ /* 0x000fe20000001840 */
[----:B------:R-:W5:Y:S07]  /*4ae0*/  LDSM.16.M88.4 R20, [R230+0x4000] ;  /* 0x00400000e614783b */ /* 0x000f6e0000000200 */
        /* <DEDUP_REMOVED lines=9> */
[----:B------:R-:W-:Y:S08]  /*4b80*/  HMMA.16816.F32 R88, R16, R36, R108 ;  /* 0x000000241058723c */ /* 0x000ff0000000186c */
[C---:B---3--:R-:W-:Y:S08]  /*4b90*/  HMMA.16816.F32 R80, R8.reuse, R24, R80 ;  /* 0x000000180850723c */ /* 0x048ff00000001850 */
[C---:B------:R-:W-:Y:S08]  /*4ba0*/  HMMA.16816.F32 R76, R8.reuse, R26, R76 ;  /* 0x0000001a084c723c */ /* 0x040ff0000000184c */
[C---:B----4-:R-:W-:Y:S08]  /*4bb0*/  HMMA.16816.F32 R72, R8.reuse, R44, R72 ;  /* 0x0000002c0848723c */ /* 0x050ff00000001848 */
[C---:B------:R-:W-:Y:S08]  /*4bc0*/  HMMA.16816.F32 R108, R8.reuse, R46, R68 ;  /* 0x0000002e086c723c */ /* 0x040ff00000001844 */
[C---:B------:R-:W-:Y:S08]  /*4bd0*/  HMMA.16816.F32 R116, R8.reuse, R48, R64 ;  /* 0x000000300874723c */ /* 0x040ff00000001840 */
[C---:B------:R-:W-:Y:S08]  /*4be0*/  HMMA.16816.F32 R120, R8.reuse, R50, R60 ;  /* 0x000000320878723c */ /* 0x040ff0000000183c */
[C---:B------:R-:W-:Y:S08]  /*4bf0*/  HMMA.16816.F32 R124, R8.reuse, R148, R56 ;  /* 0x00000094087c723c */ /* 0x040ff00000001838 */
[----:B------:R-:W-:Y:S01]  /*4c00*/  HMMA.16816.F32 R128, R8, R150, R52 ;  /* 0x000000960880723c */ /* 0x000fe20000001834 */
[----:B------:R-:W-:Y:S04]  /*4c10*/  LDSM.16.M88.4 R8, [R225+0x2000] ;  /* 0x00200000e108783b */ /* 0x000fe80000000200 */
[----:B------:R-:W1:Y:S03]  /*4c20*/  LDSM.16.M88.4 R52, [R229+0x6000] ;  /* 0x00600000e534783b */ /* 0x000e660000000200 */
[C---:B------:R-:W-:Y:S01]  /*4c30*/  HMMA.16816.F32 R104, R16.reuse, R38, R104 ;  /* 0x000000261068723c */ /* 0x040fe20000001868 */
[----:B------:R-:W2:Y:S07]  /*4c40*/  LDSM.16.M88.4 R36, [R229+0x4000] ;  /* 0x00400000e524783b */ /* 0x000eae0000000200 */
[C---:B------:R-:W-:Y:S08]  /*4c50*/  HMMA.16816.F32 R92, R16.reuse, R28, R92 ;  /* 0x0000001c105c723c */ /* 0x040ff0000000185c */
[----:B------:R-:W-:Y:S08]  /*4c60*/  HMMA.16816.F32 R84, R16, R30, R84 ;  /* 0x0000001e1054723c */ /* 0x000ff00000001854 */
[----:B-----5:R-:W-:Y:S07]  /*4c70*/  HMMA.16816.F32 R28, R20, R24, R12 ;  /* 0x00000018141c723c */ /* 0x020fee000000180c */
[----:B------:R-:W-:Y:S01]  /*4c80*/  IMAD R24, R3, 0x40, R154 ;  /* 0x0000004003187824 */ /* 0x000fe200078e029a */
[C---:B------:R-:W-:Y:S01]  /*4c90*/  IADD3 R14, R0.reuse, 0x8, RZ ;  /* 0x00000008000e7810 */ /* 0x040fe20007ffe0ff */
[----:B------:R-:W-:Y:S01]  /*4ca0*/  HMMA.16816.F32 R40, R16, R42, R112 ;  /* 0x0000002a1028723c */ /* 0x000fe20000001870 */
[----:B------:R-:W-:Y:S01]  /*4cb0*/  IADD3 R13, R0, 0x40, RZ ;  /* 0x00000040000d7810 */ /* 0x000fe20007ffe0ff */
[----:B------:R-:W-:Y:S01]  /*4cc0*/  IMAD.IADD R3, R242, 0x1, -R24 ;  /* 0x00000001f2037824 */ /* 0x000fe200078e0a18 */
[----:B------:R-:W-:-:S02]  /*4cd0*/  IADD3 R241, R14, UR4, RZ ;  /* 0x000000040ef17c10 */ /* 0x000fc4000fffe0ff */
[----:B------:R-:W-:Y:S02]  /*4ce0*/  IADD3 R243, R13, UR4, RZ ;  /* 0x000000040df37c10 */ /* 0x000fe4000fffe0ff */
[----:B------:R-:W-:Y:S01]  /*4cf0*/  IABS R3, R3 ;  /* 0x0000000300037213 */ /* 0x000fe20000000000 */
[--C-:B------:R-:W-:Y:S01]  /*4d00*/  IMAD.IADD R6, R241, 0x1, -R24.reuse ;  /* 0x00000001f1067824 */ /* 0x100fe200078e0a18 */
[C---:B------:R-:W-:Y:S01]  /*4d10*/  HMMA.16816.F32 R100, R16.reuse, R32, R100 ;  /* 0x000000201064723c */ /* 0x040fe20000001864 */
[----:B------:R-:W-:Y:S02]  /*4d20*/  IADD3 R12, R0, 0x48, RZ ;  /* 0x00000048000c7810 */ /* 0x000fe40007ffe0ff */
[----:B------:R-:W-:Y:S01]  /*4d30*/  IMAD.MOV.U32 R5, RZ, RZ, R3 ;  /* 0x000000ffff057224 */ /* 0x000fe200078e0003 */
[----:B------:R-:W-:Y:S01]  /*4d40*/  IABS R3, R6 ;  /* 0x0000000600037213 */ /* 0x000fe20000000000 */
[--C-:B------:R-:W-:Y:S01]  /*4d50*/  IMAD.IADD R6, R243, 0x1, -R24.reuse ;  /* 0x00000001f3067824 */ /* 0x100fe200078e0a18 */
[----:B------:R-:W-:Y:S01]  /*4d60*/  IADD3 R248, R12, UR4, RZ ;  /* 0x000000040cf87c10 */ /* 0x000fe2000fffe0ff */
[----:B------:R-:W-:Y:S01]  /*4d70*/  ULDC UR4, c[0x0][0x2e8] ;  /* 0x0000ba0000047ab9 */ /* 0x000fe20000000800 */
[----:B------:R-:W-:Y:S01]  /*4d80*/  HMMA.16816.F32 R96, R16, R34, R96 ;  /* 0x000000221060723c */ /* 0x000fe20000001860 */
[----:B------:R3:W-:Y:S01]  /*4d90*/  I2F R16, R5 ;  /* 0x0000000500107306 */ /* 0x0007e20000201400 */
[----:B------:R-:W-:Y:S01]  /*4da0*/  UIADD3 UR4, UR5, UR4, URZ ;  /* 0x0000000405047290 */ /* 0x000fe2000fffe03f */
[----:B------:R-:W4:Y:S05]  /*4db0*/  LDSM.16.M88.4 R32, [R225+0x2800] ;  /* 0x00280000e120783b */ /* 0x000f2a0000000200 */
[C---:B------:R-:W-:Y:S08]  /*4dc0*/  HMMA.16816.F32 R88, R20.reuse, R44, R88 ;  /* 0x0000002c1458723c */ /* 0x040ff00000001858 */
[----:B------:R-:W-:Y:S01]  /*4dd0*/  HMMA.16816.F32 R104, R20, R46, R104 ;  /* 0x0000002e1468723c */ /* 0x000fe20000001868 */
[----:B---3--:R-:W-:Y:S01]  /*4de0*/  IMAD.MOV.U32 R5, RZ, RZ, R3 ;  /* 0x000000ffff057224 */ /* 0x008fe200078e0003 */
[----:B------:R-:W-:Y:S01]  /*4df0*/  IABS R3, R6 ;  /* 0x0000000600037213 */ /* 0x000fe20000000000 */
[----:B------:R-:W-:-:S02]  /*4e00*/  IMAD.IADD R6, R248, 0x1, -R24 ;  /* 0x00000001f8067824 */ /* 0x000fc400078e0a18 */
[----:B------:R3:W-:Y:S03]  /*4e10*/  I2F R15, R5 ;  /* 0x00000005000f7306 */ /* 0x0007e60000201400 */
[----:B-1----:R-:W-:Y:S01]  /*4e20*/  HMMA.16816.F32 R44, R52, R8, R80 ;  /* 0x00000008342c723c */ /* 0x002fe20000001850 */
[----:B------:R-:W-:-:S06]  /*4e30*/  IABS R6, R6 ;  /* 0x0000000600067213 */ /* 0x000fcc0000000000 */
[----:B------:R-:W1:Y:S01]  /*4e40*/  I2F R6, R6 ;  /* 0x0000000600067306 */ /* 0x000e620000201400 */
[----:B--2---:R-:W-:Y:S01]  /*4e50*/  HMMA.16816.F32 R28, R36, R8, R28 ;  /* 0x00000008241c723c */ /* 0x004fe2000000181c */
[----:B---3--:R-:W-:Y:S01]  /*4e60*/  IMAD.MOV.U32 R5, RZ, RZ, R3 ;  /* 0x000000ffff057224 */ /* 0x008fe200078e0003 */
[----:B------:R-:W-:-:S06]  /*4e70*/  IADD3 R3, R24, 0x1, RZ ;  /* 0x0000000118037810 */ /* 0x000fcc0007ffe0ff */
[----:B------:R-:W-:Y:S01]  /*4e80*/  HMMA.16816.F32 R40, R20, R26, R40 ;  /* 0x0000001a1428723c */ /* 0x000fe20000001828 */
[----:B------:R2:W3:Y:S01]  /*4e90*/  I2F R7, R5 ;  /* 0x0000000500077306 */ /* 0x0004e20000201400 */
[----:B------:R-:W-:Y:S02]  /*4ea0*/  IADD3 R8, R14, UR4, RZ ;  /* 0x000000040e087c10 */ /* 0x000fe4000fffe0ff */
[----:B------:R-:W-:Y:S01]  /*4eb0*/  IADD3 R9, R13, UR4, RZ ;  /* 0x000000040d097c10 */ /* 0x000fe2000fffe0ff */
[----:B------:R-:W-:Y:S01]  /*4ec0*/  IMAD.IADD R13, R243, 0x1, -R3 ;  /* 0x00000001f30d7824 */ /* 0x000fe200078e0a03 */
[----:B------:R-:W-:Y:S02]  /*4ed0*/  IMNMX R251, R8, UR14, PT ;  /* 0x0000000e08fb7c17 */ /* 0x000fe4000b800200 */
[----:B------:R-:W-:Y:S01]  /*4ee0*/  HMMA.16816.F32 R76, R52, R10, R76 ;  /* 0x0000000a344c723c */ /* 0x000fe2000000184c */
[----:B------:R-:W-:Y:S01]  /*4ef0*/  IADD3 R8, R241, -c[0x0][0x2e4], RZ ;  /* 0x8000b900f1087a10 */ /* 0x000fe20007ffe0ff */
[----:B-1----:R-:W-:Y:S01]  /*4f00*/  FFMA.FTZ R18, R6, -UR21, R46 ;  /* 0x8000001506127c23 */ /* 0x002fe2000801002e */
[----:B------:R-:W-:-:S02]  /*4f10*/  IMNMX R250, R9, UR14, PT ;  /* 0x0000000e09fa7c17 */ /* 0x000fc4000b800200 */
[----:B------:R-:W-:Y:S02]  /*4f20*/  IMNMX R246, RZ, R8, !PT ;  /* 0x00000008fff67217 */ /* 0x000fe40007800200 */
[----:B------:R-:W-:Y:S01]  /*4f30*/  IADD3 R9, R243, -c[0x0][0x2e4], RZ ;  /* 0x8000b900f3097a10 */ /* 0x000fe20007ffe0ff */
[----:B------:R-:W-:Y:S01]  /*4f40*/  FFMA.FTZ R26, R16, -UR21, R28 ;  /* 0x80000015101a7c23 */ /* 0x000fe2000801001c */
[----:B------:R-:W-:Y:S01]  /*4f50*/  ISETP.GE.AND P2, PT, R24, R251, PT ;  /* 0x000000fb1800720c */ /* 0x000fe20003f46270 */
[----:B--2---:R-:W-:Y:S01]  /*4f60*/  IMAD.IADD R5, R242, 0x1, -R3 ;  /* 0x00000001f2057824 */ /* 0x004fe200078e0a03 */
[----:B------:R-:W-:Y:S01]  /*4f70*/  IMNMX R245, RZ, R9, !PT ;  /* 0x00000009fff57217 */ /* 0x000fe20007800200 */
[----:B---3--:R-:W-:Y:S01]  /*4f80*/  FFMA.FTZ R19, R7, -UR21, R44 ;  /* 0x8000001507137c23 */ /* 0x008fe2000801002c */
[----:B------:R-:W-:Y:S01]  /*4f90*/  IADD3 R7, R24, 0x9, RZ ;  /* 0x0000000918077810 */ /* 0x000fe20007ffe0ff */
[----:B------:R-:W-:Y:S01]  /*4fa0*/  FFMA.FTZ R16, R15, -UR21, R30 ;  /* 0x800000150f107c23 */ /* 0x000fe2000801001e */
[----:B------:R-:W-:Y:S01]  /*4fb0*/  IABS R5, R5 ;  /* 0x0000000500057213 */ /* 0x000fe20000000000 */
[----:B------:R-:W-:Y:S01]  /*4fc0*/  HMMA.16816.F32 R40, R36, R10, R40 ;  /* 0x0000000a2428723c */ /* 0x000fe20000001828 */
[----:B------:R-:W-:-:S02]  /*4fd0*/  ISETP.GE.AND P5, PT, R3, R251, PT ;  /* 0x000000fb0300720c */ /* 0x000fc40003fa6270 */
[C---:B------:R-:W-:Y:S02]  /*4fe0*/  ISETP.GE.AND P3, PT, R3.reuse, R250, PT ;  /* 0x000000fa0300720c */ /* 0x040fe40003f66270 */
[----:B------:R-:W1:Y:S01]  /*4ff0*/  I2F R5, R5 ;  /* 0x0000000500057306 */ /* 0x000e620000201400 */
[-C--:B------:R-:W-:Y:S02]  /*5000*/  ISETP.LT.OR P2, PT, R24, R246.reuse, P2 ;  /* 0x000000f61800720c */ /* 0x080fe40001741670 */
[----:B------:R-:W-:Y:S01]  /*5010*/  IADD3 R10, R12, UR4, RZ ;  /* 0x000000040c0a7c10 */ /* 0x000fe2000fffe0ff */
[----:B------:R-:W-:Y:S01]  /*5020*/  IMAD.IADD R12, R242, 0x1, -R7 ;  /* 0x00000001f20c7824 */ /* 0x000fe200078e0a07 */
[----:B------:R-:W-:Y:S01]  /*5030*/  HMMA.16816.F32 R112, R20, R50, R96 ;  /* 0x000000321470723c */ /* 0x000fe20000001860 */
[----:B------:R-:W-:Y:S02]  /*5040*/  ISETP.LT.OR P5, PT, R3, R246, P5 ;  /* 0x000000f60300720c */ /* 0x000fe40002fa1670 */
[----:B------:R-:W-:-:S02]  /*5050*/  IMNMX R249, R10, UR14, PT ;  /* 0x0000000e0af97c17 */ /* 0x000fc4000b800200 */
[----:B------:R-:W-:Y:S02]  /*5060*/  IABS R12, R12 ;  /* 0x0000000c000c7213 */ /* 0x000fe40000000000 */
[----:B------:R-:W-:Y:S01]  /*5070*/  IADD3 R10, R248, -c[0x0][0x2e4], RZ ;  /* 0x8000b900f80a7a10 */ /* 0x000fe20007ffe0ff */
[C---:B------:R-:W-:Y:S01]  /*5080*/  HMMA.16816.F32 R60, R20.reuse, R148, R92 ;  /* 0x00000094143c723c */ /* 0x040fe2000000185c */
[----:B------:R-:W-:Y:S01]  /*5090*/  ISETP.GE.AND P1, PT, R3, R249, PT ;  /* 0x000000f90300720c */ /* 0x000fe20003f26270 */
[----:B------:R-:W-:Y:S01]  /*50a0*/  IMAD.MOV.U32 R8, RZ, RZ, R12 ;  /* 0x000000ffff087224 */ /* 0x000fe200078e000c */
[----:B------:R-:W-:Y:S01]  /*50b0*/  IMNMX R244, RZ, R10, !PT ;  /* 0x0000000afff47217 */ /* 0x000fe20007800200 */
[----:B-1----:R-:W-:Y:S01]  /*50c0*/  FFMA.FTZ R25, R5, -UR21, R29 ;  /* 0x8000001505197c23 */ /* 0x002fe2000801001d */
[----:B------:R-:W-:Y:S01]  /*50d0*/  IADD3 R5, R0, UR4, RZ ;  /* 0x0000000400057c10 */ /* 0x000fe2000fffe0ff */
[----:B------:R1:W-:Y:S01]  /*50e0*/  I2F R27, R8 ;  /* 0x00000008001b7306 */ /* 0x0003e20000201400 */
[----:B------:R-:W-:Y:S01]  /*50f0*/  IADD3 R0, R24, 0x8, RZ ;  /* 0x0000000818007810 */ /* 0x000fe20007ffe0ff */
[----:B------:R-:W-:Y:S01]  /*5100*/  HMMA.16816.F32 R100, R20, R48, R100 ;  /* 0x000000301464723c */ /* 0x000fe20000001864 */
[----:B------:R-:W-:-:S02]  /*5110*/  IMNMX R252, R5, UR14, PT ;  /* 0x0000000e05fc7c17 */ /* 0x000fc4000b800200 */
[C---:B------:R-:W-:Y:S01]  /*5120*/  IADD3 R5, R242.reuse, -c[0x0][0x2e4], RZ ;  /* 0x8000b900f2057a10 */ /* 0x040fe20007ffe0ff */
[--C-:B------:R-:W-:Y:S01]  /*5130*/  IMAD.IADD R11, R242, 0x1, -R0.reuse ;  /* 0x00000001f20b7824 */ /* 0x100fe200078e0a00 */
[-C--:B------:R-:W-:Y:S01]  /*5140*/  ISETP.GE.AND P4, PT, R24, R252.reuse, PT ;  /* 0x000000fc1800720c */ /* 0x080fe20003f86270 */
[--C-:B------:R-:W-:Y:S01]  /*5150*/  IMAD.IADD R9, R243, 0x1, -R0.reuse ;  /* 0x00000001f3097824 */ /* 0x100fe200078e0a00 */
[----:B------:R-:W-:Y:S01]  /*5160*/  IMNMX R247, RZ, R5, !PT ;  /* 0x00000005fff77217 */ /* 0x000fe20007800200 */
[C---:B------:R-:W-:Y:S01]  /*5170*/  IMAD.IADD R10, R248.reuse, 0x1, -R0 ;  /* 0x00000001f80a7824 */ /* 0x040fe200078e0a00 */
[----:B------:R-:W-:Y:S01]  /*5180*/  IABS R5, R11 ;  /* 0x0000000b00057213 */ /* 0x000fe20000000000 */
[--C-:B------:R-:W-:Y:S01]  /*5190*/  IMAD.IADD R11, R241, 0x1, -R3.reuse ;  /* 0x00000001f10b7824 */ /* 0x100fe200078e0a03 */
[----:B------:R-:W-:Y:S01]  /*51a0*/  ISETP.GE.AND P6, PT, R3, R252, PT ;  /* 0x000000fc0300720c */ /* 0x000fe20003fc6270 */
[----:B----4-:R-:W-:Y:S01]  /*51b0*/  HMMA.16816.F32 R48, R36, R32, R88 ;  /* 0x000000202430723c */ /* 0x010fe20000001858 */
[----:B------:R2:W3:Y:S01]  /*51c0*/  I2F R17, R5 ;  /* 0x0000000500117306 */ /* 0x0004e20000201400 */
[----:B-1----:R-:W-:Y:S01]  /*51d0*/  IMAD.IADD R8, R248, 0x1, -R3 ;  /* 0x00000001f8087824 */ /* 0x002fe200078e0a03 */
[----:B------:R-:W-:-:S02]  /*51e0*/  ISETP.LT.OR P4, PT, R24, R247, P4 ;  /* 0x000000f71800720c */ /* 0x000fc40002781670 */
[C---:B------:R-:W-:Y:S02]  /*51f0*/  ISETP.LT.OR P6, PT, R3.reuse, R247, P6 ;  /* 0x000000f70300720c */ /* 0x040fe400037c1670 */
[C---:B------:R-:W-:Y:S01]  /*5200*/  ISETP.LT.OR P3, PT, R3.reuse, R245, P3 ;  /* 0x000000f50300720c */ /* 0x040fe20001f61670 */
[----:B------:R-:W-:Y:S01]  /*5210*/  HMMA.16816.F32 R56, R52, R32, R72 ;  /* 0x000000203438723c */ /* 0x000fe20000001848 */
[----:B------:R-:W-:Y:S01]  /*5220*/  ISETP.LT.OR P1, PT, R3, R244, P1 ;  /* 0x000000f40300720c */ /* 0x000fe20000f21670 */
[----:B------:R-:W-:Y:S01]  /*5230*/  IMAD.IADD R3, R241, 0x1, -R0 ;  /* 0x00000001f1037824 */ /* 0x000fe200078e0a00 */
[----:B------:R-:W-:Y:S02]  /*5240*/  IABS R8, R8 ;  /* 0x0000000800087213 */ /* 0x000fe40000000000 */
[----:B------:R-:W-:Y:S02]  /*5250*/  FSEL R93, R26, -INF , !P4 ;  /* 0xff8000001a5d7808 */ /* 0x000fe40006000000 */
[----:B------:R-:W-:Y:S01]  /*5260*/  FSEL R96, R16, -INF , !P2 ;  /* 0xff80000010607808 */ /* 0x000fe20005000000 */
[----:B------:R-:W-:Y:S01]  /*5270*/  HMMA.16816.F32 R148, R20, R150, R84 ;  /* 0x000000961494723c */ /* 0x000fe20000001854 */
[----:B--2---:R-:W-:-:S02]  /*5280*/  IABS R5, R11 ;  /* 0x0000000b00057213 */ /* 0x004fc40000000000 */
[----:B------:R-:W-:Y:S01]  /*5290*/  IABS R11, R13 ;  /* 0x0000000d000b7213 */ /* 0x000fe20000000000 */
[----:B---3--:R-:W-:Y:S01]  /*52a0*/  FFMA.FTZ R13, R17, -UR21, R40 ;  /* 0x80000015110d7c23 */ /* 0x008fe20008010028 */
[----:B------:R1:W2:Y:S01]  /*52b0*/  I2F R12, R5 ;  /* 0x00000005000c7306 */ /* 0x0002a20000201400 */
[C---:B------:R-:W-:Y:S02]  /*52c0*/  ISETP.GE.AND P4, PT, R24.reuse, R250, PT ;  /* 0x000000fa1800720c */ /* 0x040fe40003f86270 */
[C---:B------:R-:W-:Y:S01]  /*52d0*/  ISETP.GE.AND P2, PT, R24.reuse, R249, PT ;  /* 0x000000f91800720c */ /* 0x040fe20003f46270 */
[----:B------:R-:W-:Y:S01]  /*52e0*/  HMMA.16816.F32 R20, R52, R34, R108 ;  /* 0x000000223414723c */ /* 0x000fe2000000186c */
[----:B------:R-:W-:Y:S02]  /*52f0*/  IABS R3, R3 ;  /* 0x0000000300037213 */ /* 0x000fe40000000000 */
[C---:B------:R-:W-:Y:S02]  /*5300*/  ISETP.LT.OR P4, PT, R24.reuse, R245, P4 ;  /* 0x000000f51800720c */ /* 0x040fe40002781670 */
[----:B------:R-:W-:-:S02]  /*5310*/  ISETP.LT.OR P2, PT, R24, R244, P2 ;  /* 0x000000f41800720c */ /* 0x000fc40001741670 */
[----:B------:R-:W-:Y:S01]  /*5320*/  FSEL R97, R19, -INF , !P4 ;  /* 0xff80000013617808 */ /* 0x000fe20006000000 */
[----:B------:R-:W-:Y:S01]  /*5330*/  FFMA.FTZ R19, R27, -UR21, R41 ;  /* 0x800000151b137c23 */ /* 0x000fe20008010029 */
[----:B------:R-:W-:Y:S02]  /*5340*/  FSEL R98, R18, -INF , !P2 ;  /* 0xff80000012627808 */ /* 0x000fe40005000000 */
[----:B------:R-:W-:Y:S01]  /*5350*/  FSEL R83, R25, -INF , !P6 ;  /* 0xff80000019537808 */ /* 0x000fe20007000000 */
[----:B-1----:R-:W-:Y:S01]  /*5360*/  IMAD.MOV.U32 R5, RZ, RZ, R11 ;  /* 0x000000ffff057224 */ /* 0x002fe200078e000b */
[----:B------:R-:W-:Y:S01]  /*5370*/  IADD3 R6, R24, 0x10, RZ ;  /* 0x0000001018067810 */ /* 0x000fe20007ffe0ff */
[----:B--2---:R-:W-:Y:S01]  /*5380*/  FFMA.FTZ R12, R12, -UR21, R31 ;  /* 0x800000150c0c7c23 */ /* 0x004fe2000801001f */
[C---:B------:R-:W-:Y:S01]  /*5390*/  ISETP.GE.AND P0, PT, R0.reuse, R252, PT ;  /* 0x000000fc0000720c */ /* 0x040fe20003f06270 */
[----:B------:R1:W2:Y:S01]  /*53a0*/  I2F R15, R5 ;  /* 0x00000005000f7306 */ /* 0x0002a20000201400 */
[C---:B------:R-:W-:Y:S01]  /*53b0*/  ISETP.GE.AND P4, PT, R0.reuse, R251, PT ;  /* 0x000000fb0000720c */ /* 0x040fe20003f86270 */
[----:B------:R-:W-:Y:S01]  /*53c0*/  HMMA.16816.F32 R28, R36, R34, R104 ;  /* 0x00000022241c723c */ /* 0x000fe20000001868 */
[----:B------:R-:W-:-:S02]  /*53d0*/  ISETP.GE.AND P2, PT, R0, R250, PT ;  /* 0x000000fa0000720c */ /* 0x000fc40003f46270 */
[C---:B------:R-:W-:Y:S02]  /*53e0*/  ISETP.GE.AND P6, PT, R0.reuse, R249, PT ;  /* 0x000000f90000720c */ /* 0x040fe40003fc6270 */
[C---:B------:R-:W-:Y:S02]  /*53f0*/  ISETP.LT.OR P0, PT, R0.reuse, R247, P0 ;  /* 0x000000f70000720c */ /* 0x040fe40000701670 */
[C---:B------:R-:W-:Y:S02]  /*5400*/  ISETP.LT.OR P4, PT, R0.reuse, R246, P4 ;  /* 0x000000f60000720c */ /* 0x040fe40002781670 */
[C---:B------:R-:W-:Y:S02]  /*5410*/  ISETP.LT.OR P2, PT, R0.reuse, R245, P2 ;  /* 0x000000f50000720c */ /* 0x040fe40001741670 */
[----:B------:R-:W-:Y:S01]  /*5420*/  ISETP.LT.OR P6, PT, R0, R244, P6 ;  /* 0x000000f40000720c */ /* 0x000fe200037c1670 */
[----:B------:R-:W-:Y:S01]  /*5430*/  IMAD.IADD R0, R242, 0x1, -R6 ;  /* 0x00000001f2007824 */ /* 0x000fe200078e0a06 */
[----:B------:R-:W-:Y:S01]  /*5440*/  FSEL R89, R12, -INF , !P5 ;  /* 0xff8000000c597808 */ /* 0x000fe20006800000 */
[----:B-1----:R-:W-:Y:S01]  /*5450*/  IMAD.MOV.U32 R5, RZ, RZ, R8 ;  /* 0x000000ffff057224 */ /* 0x002fe200078e0008 */
[----:B------:R-:W-:Y:S01]  /*5460*/  FSEL R80, R13, -INF , !P0 ;  /* 0xff8000000d507808 */ /* 0x000fe20004000000 */
[----:B--2---:R-:W-:Y:S01]  /*5470*/  FFMA.FTZ R15, R15, -UR21, R45 ;  /* 0x800000150f0f7c23 */ /* 0x004fe2000801002d */
[----:B------:R-:W-:Y:S01]  /*5480*/  IABS R0, R0 ;  /* 0x0000000000007213 */ /* 0x000fe20000000000 */
[----:B------:R1:W2:Y:S01]  /*5490*/  I2F R14, R5 ;  /* 0x00000005000e7306 */ /* 0x0002a20000201400 */
[----:B------:R-:W-:-:S02]  /*54a0*/  ISETP.GE.AND P5, PT, R7, R252, PT ;  /* 0x000000fc0700720c */ /* 0x000fc40003fa6270 */
[----:B------:R-:W-:Y:S01]  /*54b0*/  FSEL R92, R15, -INF , !P3 ;  /* 0xff8000000f5c7808 */ /* 0x000fe20005800000 */
[----:B------:R-:W-:Y:S01]  /*54c0*/  IMAD.MOV.U32 R8, RZ, RZ, R0 ;  /* 0x000000ffff087224 */ /* 0x000fe200078e0000 */
[----:B------:R-:W-:Y:S02]  /*54d0*/  IADD3 R0, R24, 0x18, RZ ;  /* 0x0000001818007810 */ /* 0x000fe40007ffe0ff */
[C---:B------:R-:W-:Y:S01]  /*54e0*/  ISETP.GE.AND P3, PT, R7.reuse, R251, PT ;  /* 0x000000fb0700720c */ /* 0x040fe20003f66270 */
[----:B------:R3:W4:Y:S01]  /*54f0*/  I2F R25, R8 ;  /* 0x0000000800197306 */ /* 0x0007220000201400 */
[C---:B------:R-:W-:Y:S02]  /*5500*/  ISETP.GE.AND P0, PT, R7.reuse, R249, PT ;  /* 0x000000f90700720c */ /* 0x040fe40003f06270 */
[C---:B------:R-:W-:Y:S02]  /*5510*/  ISETP.LT.OR P5, PT, R7.reuse, R247, P5 ;  /* 0x000000f70700720c */ /* 0x040fe40002fa1670 */
[----:B------:R-:W-:-:S02]  /*5520*/  ISETP.LT.OR P3, PT, R7, R246, P3 ;  /* 0x000000f60700720c */ /* 0x000fc40001f61670 */
[----:B------:R-:W-:Y:S01]  /*5530*/  ISETP.LT.OR P0, PT, R7, R244, P0 ;  /* 0x000000f40700720c */ /* 0x000fe20000701670 */
[----:B-1----:R-:W-:Y:S01]  /*5540*/  IMAD.MOV.U32 R5, RZ, RZ, R3 ;  /* 0x000000ffff057224 */ /* 0x002fe200078e0003 */
[----:B------:R-:W-:Y:S01]  /*5550*/  IABS R3, R9 ;  /* 0x0000000900037213 */ /* 0x000fe20000000000 */
[----:B--2---:R-:W-:Y:S01]  /*5560*/  FFMA.FTZ R14, R14, -UR21, R47 ;  /* 0x800000150e0e7c23 */ /* 0x004fe2000801002f */
[----:B------:R-:W-:Y:S01]  /*5570*/  FSEL R75, R19, -INF , !P5 ;  /* 0xff800000134b7808 */ /* 0x000fe20006800000 */
[----:B------:R1:W2:Y:S01]  /*5580*/  I2F R9, R5 ;  /* 0x0000000500097306 */ /* 0x0002a20000201400 */
[----:B------:R-:W-:Y:S02]  /*5590*/  ISETP.GE.AND P5, PT, R6, R249, PT ;  /* 0x000000f90600720c */ /* 0x000fe40003fa6270 */
[----:B------:R-:W-:Y:S01]  /*55a0*/  FSEL R94, R14, -INF , !P1 ;  /* 0xff8000000e5e7808 */ /* 0x000fe20004800000 */
[----:B---3--:R-:W-:Y:S01]  /*55b0*/  IMAD.IADD R8, R242, 0x1, -R0 ;  /* 0x00000001f2087824 */ /* 0x008fe200078e0a00 */
[----:B------:R-:W-:Y:S01]  /*55c0*/  ISETP.GE.AND P1, PT, R7, R250, PT ;  /* 0x000000fa0700720c */ /* 0x000fe20003f26270 */
[----:B----4-:R-:W-:Y:S01]  /*55d0*/  FFMA.FTZ R12, R25, -UR21, R48 ;  /* 0x80000015190c7c23 */ /* 0x010fe20008010030 */
[----:B------:R-:W-:Y:S01]  /*55e0*/  ISETP.LT.OR P5, PT, R6, R244, P5 ;  /* 0x000000f40600720c */ /* 0x000fe20002fa1670 */
[----:B------:R3:W4:Y:S01]  /*55f0*/  I2F R11, R3 ;  /* 0x00000003000b7306 */ /* 0x0007220000201400 */
[----:B------:R-:W-:-:S02]  /*5600*/  IABS R8, R8 ;  /* 0x0000000800087213 */ /* 0x000fc40000000000 */
[----:B------:R-:W-:Y:S02]  /*5610*/  ISETP.LT.OR P1, PT, R7, R245, P1 ;  /* 0x000000f50700720c */ /* 0x000fe40000f21670 */
[----:B-1----:R-:W-:Y:S01]  /*5620*/  IABS R5, R10 ;  /* 0x0000000a00057213 */ /* 0x002fe20000000000 */
[----:B--2---:R-:W-:-:S03]  /*5630*/  FFMA.FTZ R16, R9, -UR21, R42 ;  /* 0x8000001509107c23 */ /* 0x004fc6000801002a */
[----:B------:R1:W2:Y:S02]  /*5640*/  I2F R10, R5 ;  /* 0x00000005000a7306 */ /* 0x0002a40000201400 */
[----:B------:R-:W-:Y:S02]  /*5650*/  FSEL R88, R16, -INF , !P4 ;  /* 0xff80000010587808 */ /* 0x000fe40006000000 */
[----:B---3--:R-:W-:Y:S01]  /*5660*/  IADD3 R3, R24, 0x11, RZ ;  /* 0x0000001118037810 */ /* 0x008fe20007ffe0ff */
[----:B----4-:R-:W-:Y:S01]  /*5670*/  FFMA.FTZ R18, R11, -UR21, R76 ;  /* 0x800000150b127c23 */ /* 0x010fe2000801004c */
[----:B------:R-:W-:Y:S01]  /*5680*/  ISETP.GE.AND P4, PT, R6, R252, PT ;  /* 0x000000fc0600720c */ /* 0x000fe20003f86270 */
[----:B------:R-:W-:-:S03]  /*5690*/  IMAD.IADD R11, R243, 0x1, -R7 ;  /* 0x00000001f30b7824 */ /* 0x000fc600078e0a07 */
[----:B------:R-:W-:Y:S02]  /*56a0*/  FSEL R91, R18, -INF , !P2 ;  /* 0xff800000125b7808 */ /* 0x000fe40005000000 */
[C---:B------:R-:W-:Y:S02]  /*56b0*/  ISETP.GE.AND P2, PT, R6.reuse, R251, PT ;  /* 0x000000fb0600720c */ /* 0x040fe40003f46270 */
[----:B------:R-:W-:Y:S01]  /*56c0*/  ISETP.LT.OR P4, PT, R6, R247, P4 ;  /* 0x000000f70600720c */ /* 0x000fe20002781670 */
[----:B-1----:R-:W-:Y:S01]  /*56d0*/  IMAD.IADD R5, R242, 0x1, -R3 ;  /* 0x00000001f2057824 */ /* 0x002fe200078e0a03 */
[----:B------:R-:W-:Y:S01]  /*56e0*/  ISETP.LT.OR P2, PT, R6, R246, P2 ;  /* 0x000000f60600720c */ /* 0x000fe20001741670 */
[----:B--2---:R-:W-:Y:S01]  /*56f0*/  FFMA.FTZ R17, R10, -UR21, R78 ;  /* 0x800000150a117c23 */ /* 0x004fe2000801004e */
[----:B------:R-:W-:Y:S02]  /*5700*/  FSEL R72, R12, -INF , !P4 ;  /* 0xff8000000c487808 */ /* 0x000fe40006000000 */
[----:B------:R-:W-:-:S02]  /*5710*/  IABS R5, R5 ;  /* 0x0000000500057213 */ /* 0x000fc40000000000 */
[----:B------:R-:W-:Y:S02]  /*5720*/  FSEL R95, R17, -INF , !P6 ;  /* 0xff800000115f7808 */ /* 0x000fe40007000000 */
[----:B------:R-:W-:Y:S01]  /*5730*/  ISETP.GE.AND P6, PT, R6, R250, PT ;  /* 0x000000fa0600720c */ /* 0x000fe20003fc6270 */
[----:B------:R-:W-:Y:S01]  /*5740*/  IMAD.MOV.U32 R9, RZ, RZ, R5 ;  /* 0x000000ffff097224 */ /* 0x000fe200078e0005 */
[----:B------:R-:W-:Y:S01]  /*5750*/  IADD3 R5, R24, 0x19, RZ ;  /* 0x0000001918057810 */ /* 0x000fe20007ffe0ff */
[----:B------:R-:W1:Y:S01]  /*5760*/  LDSM.16.M88.4 R16, [R225+0x3000] ;  /* 0x00300000e110783b */ /* 0x000e620000000200 */
[----:B------:R-:W-:Y:S01]  /*5770*/  ISETP.LT.OR P6, PT, R6, R245, P6 ;  /* 0x000000f50600720c */ /* 0x000fe200037c1670 */
[----:B------:R2:W3:Y:S01]  /*5780*/  I2F R26, R9 ;  /* 0x00000009001a7306 */ /* 0x0004e20000201400 */
[----:B------:R-:W-:Y:S01]  /*5790*/  ISETP.GE.AND P4, PT, R3, R249, PT ;  /* 0x000000f90300720c */ /* 0x000fe20003f86270 */
[----:B------:R-:W-:-:S03]  /*57a0*/  IMAD.IADD R10, R242, 0x1, -R5 ;  /* 0x00000001f20a7824 */ /* 0x000fc600078e0a05 */
[----:B------:R-:W-:Y:S01]  /*57b0*/  ISETP.LT.OR P4, PT, R3, R244, P4 ;  /* 0x000000f40300720c */ /* 0x000fe20002781670 */
[----:B--2---:R-:W-:Y:S01]  /*57c0*/  IMAD.MOV.U32 R9, RZ, RZ, R8 ;  /* 0x000000ffff097224 */ /* 0x004fe200078e0008 */
[----:B------:R-:W-:Y:S01]  /*57d0*/  IABS R8, R10 ;  /* 0x0000000a00087213 */ /* 0x000fe20000000000 */
[----:B------:R-:W-:Y:S02]  /*57e0*/  IMAD.IADD R10, R241, 0x1, -R7 ;  /* 0x00000001f10a7824 */ /* 0x000fe400078e0a07 */
[----:B------:R2:W-:Y:S01]  /*57f0*/  I2F R33, R9 ;  /* 0x0000000900217306 */ /* 0x0005e20000201400 */
[----:B---3--:R-:W-:Y:S02]  /*5800*/  FFMA.FTZ R12, R26, -UR21, R49 ;  /* 0x800000151a0c7c23 */ /* 0x008fe40008010031 */
[----:B--2---:R-:W-:Y:S01]  /*5810*/  IMAD.MOV.U32 R9, RZ, RZ, R8 ;  /* 0x000000ffff097224 */ /* 0x004fe200078e0008 */
[----:B------:R-:W-:-:S04]  /*5820*/  IABS R8, R10 ;  /* 0x0000000a00087213 */ /* 0x000fc80000000000 */
[----:B------:R2:W-:Y:S08]  /*5830*/  I2F R44, R9 ;  /* 0x00000009002c7306 */ /* 0x0005f00000201400 */
[----:B------:R3:W-:Y:S01]  /*5840*/  I2F R10, R8 ;  /* 0x00000008000a7306 */ /* 0x0007e20000201400 */
[----:B--2---:R-:W-:Y:S01]  /*5850*/  IABS R9, R11 ;  /* 0x0000000b00097213 */ /* 0x004fe20000000000 */
[----:B---3--:R-:W-:-:S04]  /*5860*/  IMAD.IADD R8, R248, 0x1, -R7 ;  /* 0x00000001f8087824 */ /* 0x008fc800078e0a07 */
[----:B------:R-:W-:Y:S01]  /*5870*/  IMAD.MOV.U32 R7, RZ, RZ, R9 ;  /* 0x000000ffff077224 */ /* 0x000fe200078e0009 */
[----:B------:R-:W-:-:S03]  /*5880*/  IABS R9, R8 ;  /* 0x0000000800097213 */ /* 0x000fc60000000000 */
[----:B------:R2:W3:Y:S01]  /*5890*/  I2F R11, R7 ;  /* 0x00000007000b7306 */ /* 0x0004e20000201400 */
[----:B------:R-:W-:-:S05]  /*58a0*/  IMAD.IADD R8, R243, 0x1, -R6 ;  /* 0x00000001f3087824 */ /* 0x000fca00078e0a06 */
[----:B------:R-:W-:Y:S02]  /*58b0*/  IABS R8, R8 ;  /* 0x0000000800087213 */ /* 0x000fe40000000000 */
[----:B------:R-:W4:Y:S01]  /*58c0*/  I2F R9, R9 ;  /* 0x0000000900097306 */ /* 0x000f220000201400 */
[----:B--2---:R-:W-:Y:S02]  /*58d0*/  IMAD.IADD R7, R241, 0x1, -R6 ;  /* 0x00000001f1077824 */ /* 0x004fe400078e0a06 */
[----:B---3--:R-:W-:-:S03]  /*58e0*/  FFMA.FTZ R11, R11, -UR21, R77 ;  /* 0x800000150b0b7c23 */ /* 0x008fc6000801004d */
[----:B------:R-:W-:Y:S02]  /*58f0*/  IABS R7, R7 ;  /* 0x0000000700077213 */ /* 0x000fe40000000000 */
[----:B------:R-:W-:Y:S02]  /*5900*/  FSEL R81, R11, -INF , !P1 ;  /* 0xff8000000b517808 */ /* 0x000fe40004800000 */
[----:B------:R2:W-:Y:S01]  /*5910*/  I2F R14, R7 ;  /* 0x00000007000e7306 */ /* 0x0005e20000201400 */
[----:B------:R-:W-:-:S04]  /*5920*/  ISETP.GE.AND P1, PT, R3, R251, PT ;  /* 0x000000fb0300720c */ /* 0x000fc80003f26270 */
[----:B------:R-:W-:Y:S01]  /*5930*/  ISETP.LT.OR P1, PT, R3, R246, P1 ;  /* 0x000000f60300720c */ /* 0x000fe20000f21670 */
[----:B--2---:R-:W-:Y:S02]  /*5940*/  IMAD.IADD R7, R248, 0x1, -R6 ;  /* 0x00000001f8077824 */ /* 0x004fe400078e0a06 */
[----:B------:R-:W-:Y:S02]  /*5950*/  IMAD.MOV.U32 R6, RZ, RZ, R8 ;  /* 0x000000ffff067224 */ /* 0x000fe400078e0008 */
[----:B------:R-:W-:Y:S01]  /*5960*/  FFMA.FTZ R8, R10, -UR21, R43 ;  /* 0x800000150a087c23 */ /* 0x000fe2000801002b */
[----:B------:R-:W-:Y:S01]  /*5970*/  IABS R7, R7 ;  /* 0x0000000700077213 */ /* 0x000fe20000000000 */
[----:B------:R2:W3:Y:S01]  /*5980*/  I2F R13, R6 ;  /* 0x00000006000d7306 */ /* 0x0004e20000201400 */
[----:B----4-:R-:W-:Y:S01]  /*5990*/  FFMA.FTZ R10, R9, -UR21, R79 ;  /* 0x80000015090a7c23 */ /* 0x010fe2000801004f */
[----:B-1----:R-:W-:Y:S01]  /*59a0*/  HMMA.16816.F32 R40, R36, R16, R100 ;  /* 0x000000102428723c */ /* 0x002fe20000001864 */
[----:B------:R-:W-:Y:S01]  /*59b0*/  FSEL R79, R8, -INF , !P3 ;  /* 0xff800000084f7808 */ /* 0x000fe20005800000 */
[--C-:B------:R-:W-:Y:S01]  /*59c0*/  IMAD.IADD R8, R243, 0x1, -R3.reuse ;  /* 0x00000001f3087824 */ /* 0x100fe200078e0a03 */
[C---:B------:R-:W-:Y:S01]  /*59d0*/  ISETP.GE.AND P3, PT, R3.reuse, R252, PT ;  /* 0x000000fc0300720c */ /* 0x040fe20003f66270 */
[----:B------:R-:W-:Y:S01]  /*59e0*/  IMAD.IADD R9, R248, 0x1, -R3 ;  /* 0x00000001f8097824 */ /* 0x000fe200078e0a03 */
[----:B------:R-:W-:Y:S01]  /*59f0*/  FSEL R90, R10, -INF , !P0 ;  /* 0xff8000000a5a7808 */ /* 0x000fe20004000000 */
[----:B------:R-:W1:Y:S01]  /*5a00*/  I2F R15, R7 ;  /* 0x00000007000f7306 */ /* 0x000e620000201400 */
[----:B------:R-:W-:-:S02]  /*5a10*/  ISETP.GE.AND P0, PT, R3, R250, PT ;  /* 0x000000fa0300720c */ /* 0x000fc40003f06270 */
[C---:B------:R-:W-:Y:S02]  /*5a20*/  ISETP.LT.OR P3, PT, R3.reuse, R247, P3 ;  /* 0x000000f70300720c */ /* 0x040fe40001f61670 */
[----:B------:R-:W-:Y:S02]  /*5a30*/  ISETP.LT.OR P0, PT, R3, R245, P0 ;  /* 0x000000f50300720c */ /* 0x000fe40000701670 */
[----:B------:R-:W-:Y:S01]  /*5a40*/  FSEL R69, R12, -INF , !P3 ;  /* 0xff8000000c457808 */ /* 0x000fe20005800000 */
[C---:B--2---:R-:W-:Y:S01]  /*5a50*/  IMAD.IADD R6, R241.reuse, 0x1, -R3 ;  /* 0x00000001f1067824 */ /* 0x044fe200078e0a03 */
[----:B------:R-:W-:Y:S01]  /*5a60*/  ISETP.GE.AND P3, PT, R0, R249, PT ;  /* 0x000000f90000720c */ /* 0x000fe20003f66270 */
[----:B------:R-:W-:Y:S02]  /*5a70*/  IMAD.IADD R3, R241, 0x1, -R0 ;  /* 0x00000001f1037824 */ /* 0x000fe400078e0a00 */
[----:B---3--:R-:W-:Y:S01]  /*5a80*/  FFMA.FTZ R11, R13, -UR21, R56 ;  /* 0x800000150d0b7c23 */ /* 0x008fe20008010038 */
[----:B------:R-:W-:-:S02]  /*5a90*/  IABS R6, R6 ;  /* 0x0000000600067213 */ /* 0x000fc40000000000 */
[----:B------:R-:W-:Y:S01]  /*5aa0*/  IABS R3, R3 ;  /* 0x0000000300037213 */ /* 0x000fe20000000000 */
[----:B-1----:R-:W-:Y:S01]  /*5ab0*/  FFMA.FTZ R10, R15, -UR21, R58 ;  /* 0x800000150f0a7c23 */ /* 0x002fe2000801003a */
[----:B------:R-:W-:Y:S01]  /*5ac0*/  FSEL R74, R11, -INF , !P6 ;  /* 0xff8000000b4a7808 */ /* 0x000fe20007000000 */
[----:B------:R-:W-:Y:S01]  /*5ad0*/  IMAD.MOV.U32 R7, RZ, RZ, R6 ;  /* 0x000000ffff077224 */ /* 0x000fe200078e0006 */
[----:B------:R-:W-:Y:S01]  /*5ae0*/  IABS R6, R8 ;  /* 0x0000000800067213 */ /* 0x000fe20000000000 */
[----:B------:R-:W-:Y:S01]  /*5af0*/  FFMA.FTZ R8, R14, -UR21, R50 ;  /* 0x800000150e087c23 */ /* 0x000fe20008010032 */
[----:B------:R-:W-:Y:S01]  /*5b00*/  FSEL R82, R10, -INF , !P5 ;  /* 0xff8000000a527808 */ /* 0x000fe20006800000 */
[----:B------:R1:W-:Y:S01]  /*5b10*/  I2F R32, R7 ;  /* 0x0000000700207306 */ /* 0x0003e20000201400 */
[----:B------:R-:W-:Y:S02]  /*5b20*/  ISETP.GE.AND P6, PT, R0, R251, PT ;  /* 0x000000fb0000720c */ /* 0x000fe40003fc6270 */
[----:B------:R-:W-:Y:S01]  /*5b30*/  FSEL R73, R8, -INF , !P2 ;  /* 0xff80000008497808 */ /* 0x000fe20005000000 */
[----:B------:R-:W-:Y:S01]  /*5b40*/  IMAD.IADD R8, R241, 0x1, -R5 ;  /* 0x00000001f1087824 */ /* 0x000fe200078e0a05 */
[----:B------:R-:W-:-:S02]  /*5b50*/  ISETP.GE.AND P2, PT, R0, R252, PT ;  /* 0x000000fc0000720c */ /* 0x000fc40003f46270 */
[C---:B------:R-:W-:Y:S01]  /*5b60*/  ISETP.GE.AND P5, PT, R0.reuse, R250, PT ;  /* 0x000000fa0000720c */ /* 0x040fe20003fa6270 */
[----:B------:R2:W3:Y:S01]  /*5b70*/  I2F R27, R6 ;  /* 0x00000006001b7306 */ /* 0x0004e20000201400 */
[C---:B------:R-:W-:Y:S02]  /*5b80*/  ISETP.LT.OR P2, PT, R0.reuse, R247, P2 ;  /* 0x000000f70000720c */ /* 0x040fe40001741670 */
[C---:B------:R-:W-:Y:S02]  /*5b90*/  ISETP.LT.OR P6, PT, R0.reuse, R246, P6 ;  /* 0x000000f60000720c */ /* 0x040fe400037c1670 */
[C---:B------:R-:W-:Y:S02]  /*5ba0*/  ISETP.LT.OR P5, PT, R0.reuse, R245, P5 ;  /* 0x000000f50000720c */ /* 0x040fe40002fa1670 */
[----:B------:R-:W-:Y:S02]  /*5bb0*/  ISETP.LT.OR P3, PT, R0, R244, P3 ;  /* 0x000000f40000720c */ /* 0x000fe40001f61670 */
[----:B-1----:R-:W-:Y:S01]  /*5bc0*/  IABS R7, R9 ;  /* 0x0000000900077213 */ /* 0x002fe20000000000 */
[----:B------:R-:W-:-:S04]  /*5bd0*/  IMAD.IADD R9, R243, 0x1, -R5 ;  /* 0x00000001f3097824 */ /* 0x000fc800078e0a05 */
[----:B--2---:R-:W-:Y:S02]  /*5be0*/  IMAD.MOV.U32 R6, RZ, RZ, R7 ;  /* 0x000000ffff067224 */ /* 0x004fe400078e0007 */
[----:B------:R-:W-:Y:S02]  /*5bf0*/  IMAD.IADD R7, R243, 0x1, -R0 ;  /* 0x00000001f3077824 */ /* 0x000fe400078e0a00 */
[----:B------:R1:W2:Y:S01]  /*5c00*/  I2F R13, R6 ;  /* 0x00000006000d7306 */ /* 0x0002a20000201400 */
[----:B---3--:R-:W-:-:S05]  /*5c10*/  FFMA.FTZ R11, R27, -UR21, R57 ;  /* 0x800000151b0b7c23 */ /* 0x008fca0008010039 */
[----:B------:R-:W-:Y:S02]  /*5c20*/  FSEL R71, R11, -INF , !P0 ;  /* 0xff8000000b477808 */ /* 0x000fe40004000000 */
[----:B------:R-:W-:-:S04]  /*5c30*/  ISETP.GE.AND P0, PT, R5, R251, PT ;  /* 0x000000fb0500720c */ /* 0x000fc80003f06270 */
[----:B------:R-:W-:Y:S01]  /*5c40*/  ISETP.LT.OR P0, PT, R5, R246, P0 ;  /* 0x000000f60500720c */ /* 0x000fe20000701670 */
[----:B-1----:R-:W-:Y:S01]  /*5c50*/  IMAD.MOV.U32 R6, RZ, RZ, R3 ;  /* 0x000000ffff067224 */ /* 0x002fe200078e0003 */
[----:B------:R-:W-:Y:S01]  /*5c60*/  IABS R3, R7 ;  /* 0x0000000700037213 */ /* 0x000fe20000000000 */
[----:B------:R-:W-:Y:S01]  /*5c70*/  IMAD.IADD R7, R248, 0x1, -R0 ;  /* 0x00000001f8077824 */ /* 0x000fe200078e0a00 */
[----:B------:R-:W-:Y:S01]  /*5c80*/  IABS R0, R9 ;  /* 0x0000000900007213 */ /* 0x000fe20000000000 */
[----:B------:R1:W3:Y:S01]  /*5c90*/  I2F R26, R6 ;  /* 0x00000006001a7306 */ /* 0x0002e20000201400 */
[----:B--2---:R-:W-:-:S05]  /*5ca0*/  FFMA.FTZ R9, R13, -UR21, R59 ;  /* 0x800000150d097c23 */ /* 0x004fca000801003b */
[----:B------:R-:W-:Y:S02]  /*5cb0*/  FSEL R78, R9, -INF , !P4 ;  /* 0xff800000094e7808 */ /* 0x000fe40006000000 */
[----:B------:R-:W-:-:S04]  /*5cc0*/  ISETP.GE.AND P4, PT, R5, R250, PT ;  /* 0x000000fa0500720c */ /* 0x000fc80003f86270 */
[----:B------:R-:W-:Y:S01]  /*5cd0*/  ISETP.LT.OR P4, PT, R5, R245, P4 ;  /* 0x000000f50500720c */ /* 0x000fe20002781670 */
[----:B-1----:R-:W-:Y:S01]  /*5ce0*/  IMAD.MOV.U32 R6, RZ, RZ, R3 ;  /* 0x000000ffff067224 */ /* 0x002fe200078e0003 */
[----:B------:R-:W-:Y:S01]  /*5cf0*/  IABS R3, R7 ;  /* 0x0000000700037213 */ /* 0x000fe20000000000 */
[----:B------:R-:W-:Y:S02]  /*5d00*/  IMAD.IADD R7, R248, 0x1, -R5 ;  /* 0x00000001f8077824 */ /* 0x000fe400078e0a05 */
[----:B------:R1:W2:Y:S01]  /*5d10*/  I2F R25, R6 ;  /* 0x0000000600197306 */ /* 0x0002a20000201400 */
[----:B---3--:R-:W-:-:S05]  /*5d20*/  FFMA.FTZ R9, R26, -UR21, R30 ;  /* 0x800000151a097c23 */ /* 0x008fca000801001e */
[----:B------:R-:W-:Y:S01]  /*5d30*/  FSEL R65, R9, -INF , !P6 ;  /* 0xff80000009417808 */ /* 0x000fe20007000000 */
[----:B-1----:R-:W-:Y:S01]  /*5d40*/  IMAD.MOV.U32 R6, RZ, RZ, R3 ;  /* 0x000000ffff067224 */ /* 0x002fe200078e0003 */
[----:B------:R-:W-:Y:S01]  /*5d50*/  IABS R3, R8 ;  /* 0x0000000800037213 */ /* 0x000fe20000000000 */
[----:B------:R-:W-:Y:S02]  /*5d60*/  FFMA.FTZ R8, R32, -UR21, R51 ;  /* 0x8000001520087c23 */ /* 0x000fe40008010033 */
[----:B------:R1:W3:Y:S01]  /*5d70*/  I2F R14, R6 ;  /* 0x00000006000e7306 */ /* 0x0002e20000201400 */
[----:B------:R-:W-:Y:S01]  /*5d80*/  HMMA.16816.F32 R48, R52, R16, R116 ;  /* 0x000000103430723c */ /* 0x000fe20000001874 */
[----:B--2---:R-:W-:Y:S01]  /*5d90*/  FFMA.FTZ R11, R25, -UR21, R20 ;  /* 0x80000015190b7c23 */ /* 0x004fe20008010014 */
[----:B------:R-:W-:Y:S01]  /*5da0*/  FSEL R70, R8, -INF , !P1 ;  /* 0xff80000008467808 */ /* 0x000fe20004800000 */
[----:B------:R-:W-:Y:S01]  /*5db0*/  FFMA.FTZ R8, R33, -UR21, R28 ;  /* 0x8000001521087c23 */ /* 0x000fe2000801001c */
[----:B------:R-:W-:-:S02]  /*5dc0*/  ISETP.GE.AND P1, PT, R5, R252, PT ;  /* 0x000000fc0500720c */ /* 0x000fc40003f26270 */
[----:B------:R-:W-:Y:S01]  /*5dd0*/  FSEL R68, R11, -INF , !P5 ;  /* 0xff8000000b447808 */ /* 0x000fe20006800000 */
[----:B------:R-:W2:Y:S01]  /*5de0*/  I2F R15, R3 ;  /* 0x00000003000f7306 */ /* 0x000ea20000201400 */
[----:B------:R-:W-:Y:S01]  /*5df0*/  FSEL R66, R8, -INF , !P2 ;  /* 0xff80000008427808 */ /* 0x000fe20005000000 */
[----:B------:R-:W-:Y:S01]  /*5e00*/  HMMA.16816.F32 R32, R36, R18, R112 ;  /* 0x000000122420723c */ /* 0x000fe20000001870 */
[C---:B------:R-:W-:Y:S02]  /*5e10*/  ISETP.GE.AND P2, PT, R5.reuse, R249, PT ;  /* 0x000000f90500720c */ /* 0x040fe40003f46270 */
[C---:B------:R-:W-:Y:S02]  /*5e20*/  ISETP.LT.OR P1, PT, R5.reuse, R247, P1 ;  /* 0x000000f70500720c */ /* 0x040fe40000f21670 */
[----:B------:R-:W-:Y:S01]  /*5e30*/  ISETP.LT.OR P2, PT, R5, R244, P2 ;  /* 0x000000f40500720c */ /* 0x000fe20001741670 */
[----:B-1----:R-:W-:Y:S01]  /*5e40*/  IMAD.MOV.U32 R6, RZ, RZ, R0 ;  /* 0x000000ffff067224 */ /* 0x002fe200078e0000 */
[----:B------:R-:W-:Y:S01]  /*5e50*/  IABS R0, R7 ;  /* 0x0000000700007213 */ /* 0x000fe20000000000 */
[----:B---3--:R-:W-:Y:S01]  /*5e60*/  FFMA.FTZ R12, R14, -UR21, R22 ;  /* 0x800000150e0c7c23 */ /* 0x008fe20008010016 */
[----:B------:R-:W-:Y:S01]  /*5e70*/  IADD3 R5, R24, 0x28, RZ ;  /* 0x0000002818057810 */ /* 0x000fe20007ffe0ff */
[----:B------:R1:W3:Y:S01]  /*5e80*/  I2F R13, R6 ;  /* 0x00000006000d7306 */ /* 0x0002e20000201400 */
[----:B------:R-:W-:-:S02]  /*5e90*/  FFMA.FTZ R14, R44, -UR21, R29 ;  /* 0x800000152c0e7c23 */ /* 0x000fc4000801001d */
[----:B------:R-:W-:Y:S01]  /*5ea0*/  FSEL R77, R12, -INF , !P3 ;  /* 0xff8000000c4d7808 */ /* 0x000fe20005800000 */
[----:B--2---:R-:W-:Y:S01]  /*5eb0*/  FFMA.FTZ R15, R15, -UR21, R31 ;  /* 0x800000150f0f7c23 */ /* 0x004fe2000801001f */
[----:B------:R-:W-:Y:S01]  /*5ec0*/  IADD3 R3, R24, 0x20, RZ ;  /* 0x0000002018037810 */ /* 0x000fe20007ffe0ff */
[----:B------:R-:W-:Y:S01]  /*5ed0*/  HMMA.16816.F32 R44, R52, R18, R120 ;  /* 0x00000012342c723c */ /* 0x000fe20000001878 */
[----:B------:R-:W2:Y:S01]  /*5ee0*/  LDSM.16.M88.4 R28, [R225+0x3800] ;  /* 0x00380000e11c783b */ /* 0x000ea20000000200 */
[----:B------:R-:W-:-:S04]  /*5ef0*/  DEPBAR.LE SB0, 0x0 ;  /* 0x000080000000791a */ /* 0x000fc80000000000 */
[----:B------:R-:W-:Y:S01]  /*5f00*/  IMAD.IADD R7, R242, 0x1, -R3 ;  /* 0x00000001f2077824 */ /* 0x000fe200078e0a03 */
[----:B------:R-:W-:Y:S01]  /*5f10*/  BAR.SYNC.DEFER_BLOCKING 0x0 ;  /* 0x0000000000007b1d */ /* 0x000fe20000010000 */
[----:B------:R-:W-:Y:S01]  /*5f20*/  ISETP.GE.AND P6, PT, R3, R252, PT ;  /* 0x000000fc0300720c */ /* 0x000fe20003fc6270 */
[----:B-1----:R-:W-:Y:S02]  /*5f30*/  IMAD.MOV.U32 R6, RZ, RZ, R0 ;  /* 0x000000ffff067224 */ /* 0x002fe400078e0000 */
[----:B------:R-:W-:Y:S01]  /*5f40*/  IABS R0, R7 ;  /* 0x0000000700007213 */ /* 0x000fe20000000000 */
[----:B---3--:R-:W-:Y:S01]  /*5f50*/  FFMA.FTZ R17, R13, -UR21, R21 ;  /* 0x800000150d117c23 */ /* 0x008fe20008010015 */
[C---:B------:R-:W-:Y:S01]  /*5f60*/  ISETP.GE.AND P5, PT, R3.reuse, R251, PT ;  /* 0x000000fb0300720c */ /* 0x040fe20003fa6270 */
[----:B------:R-:W1:Y:S01]  /*5f70*/  I2F R10, R6 ;  /* 0x00000006000a7306 */ /* 0x000e620000201400 */
[C---:B------:R-:W-:Y:S02]  /*5f80*/  ISETP.GE.AND P3, PT, R3.reuse, R250, PT ;  /* 0x000000fa0300720c */ /* 0x040fe40003f66270 */
[----:B------:R-:W-:-:S02]  /*5f90*/  ISETP.LT.OR P6, PT, R3, R247, P6 ;  /* 0x000000f70300720c */ /* 0x000fc400037c1670 */
[C---:B------:R-:W-:Y:S02]  /*5fa0*/  ISETP.LT.OR P5, PT, R3.reuse, R246, P5 ;  /* 0x000000f60300720c */ /* 0x040fe40002fa1670 */
[----:B------:R-:W-:Y:S01]  /*5fb0*/  ISETP.LT.OR P3, PT, R3, R245, P3 ;  /* 0x000000f50300720c */ /* 0x000fe20001f61670 */
[----:B------:R3:W4:Y:S01]  /*5fc0*/  I2F R7, R0 ;  /* 0x0000000000077306 */ /* 0x0007220000201400 */
[----:B------:R-:W-:Y:S02]  /*5fd0*/  FSEL R64, R15, -INF , !P0 ;  /* 0xff8000000f407808 */ /* 0x000fe40004000000 */
[----:B------:R-:W-:Y:S01]  /*5fe0*/  FSEL R67, R17, -INF , !P4 ;  /* 0xff80000011437808 */ /* 0x000fe20006000000 */
[----:B-1----:R-:W-:-:S05]  /*5ff0*/  FFMA.FTZ R13, R10, -UR21, R23 ;  /* 0x800000150a0d7c23 */ /* 0x002fca0008010017 */
[----:B------:R-:W-:Y:S02]  /*6000*/  FSEL R76, R13, -INF , !P2 ;  /* 0xff8000000d4c7808 */ /* 0x000fe40005000000 */
[----:B---3--:R-:W-:Y:S01]  /*6010*/  IADD3 R0, R24, 0x21, RZ ;  /* 0x0000002118007810 */ /* 0x008fe20007ffe0ff */
[----:B----4-:R-:W-:Y:S01]  /*6020*/  FFMA.FTZ R16, R7, -UR21, R40 ;  /* 0x8000001507107c23 */ /* 0x010fe20008010028 */
[----:B------:R-:W-:Y:S01]  /*6030*/  FSEL R40, R14, -INF , !P1 ;  /* 0xff8000000e287808 */ /* 0x000fe20004800000 */
[C---:B------:R-:W-:Y:S01]  /*6040*/  IMAD.IADD R7, R242.reuse, 0x1, -R5 ;  /* 0x00000001f2077824 */ /* 0x040fe200078e0a05 */
[----:B------:R-:W-:Y:S01]  /*6050*/  ISETP.GE.AND P1, PT, R3, R249, PT ;  /* 0x000000f90300720c */ /* 0x000fe20003f26270 */
[----:B------:R-:W-:Y:S01]  /*6060*/  IMAD.IADD R6, R242, 0x1, -R0 ;  /* 0x00000001f2067824 */ /* 0x000fe200078e0a00 */
[----:B------:R-:W-:Y:S01]  /*6070*/  FSEL R193, R16, -INF , !P6 ;  /* 0xff80000010c17808 */ /* 0x000fe20007000000 */
[----:B--2---:R-:W-:Y:S01]  /*6080*/  HMMA.16816.F32 R56, R36, R28, R60 ;  /* 0x0000001c2438723c */ /* 0x004fe2000000183c */
[----:B------:R-:W-:-:S02]  /*6090*/  IABS R7, R7 ;  /* 0x0000000700077213 */ /* 0x000fc40000000000 */
[----:B------:R-:W-:Y:S02]  /*60a0*/  IABS R6, R6 ;  /* 0x0000000600067213 */ /* 0x000fe40000000000 */
[----:B------:R1:W-:Y:S01]  /*60b0*/  I2F R21, R7 ;  /* 0x0000000700157306 */ /* 0x0003e20000201400 */
[----:B------:R-:W-:Y:S02]  /*60c0*/  ISETP.LT.OR P1, PT, R3, R244, P1 ;  /* 0x000000f40300720c */ /* 0x000fe40000f21670 */
[----:B------:R-:W-:Y:S01]  /*60d0*/  IMAD.MOV.U32 R8, RZ, RZ, R6 ;  /* 0x000000ffff087224 */ /* 0x000fe200078e0006 */
[C---:B------:R-:W-:Y:S01]  /*60e0*/  ISETP.GE.AND P0, PT, R0.reuse, R252, PT ;  /* 0x000000fc0000720c */ /* 0x040fe20003f06270 */
[----:B------:R-:W-:Y:S01]  /*60f0*/  IMAD.IADD R6, R241, 0x1, -R3 ;  /* 0x00000001f1067824 */ /* 0x000fe200078e0a03 */
[C---:B------:R-:W-:Y:S01]  /*6100*/  ISETP.GE.AND P4, PT, R0.reuse, R251, PT ;  /* 0x000000fb0000720c */ /* 0x040fe20003f86270 */
[----:B------:R-:W-:Y:S01]  /*6110*/  HMMA.16816.F32 R60, R52, R28, R124 ;  /* 0x0000001c343c723c */ /* 0x000fe2000000187c */
[----:B------:R2:W3:Y:S01]  /*6120*/  I2F R20, R8 ;  /* 0x0000000800147306 */ /* 0x0004e20000201400 */
[----:B------:R-:W-:-:S02]  /*6130*/  ISETP.GE.AND P2, PT, R0, R250, PT ;  /* 0x000000fa0000720c */ /* 0x000fc40003f46270 */
[----:B------:R-:W-:Y:S02]  /*6140*/  IABS R6, R6 ;  /* 0x0000000600067213 */ /* 0x000fe40000000000 */
[C---:B------:R-:W-:Y:S02]  /*6150*/  ISETP.GE.AND P6, PT, R0.reuse, R249, PT ;  /* 0x000000f90000720c */ /* 0x040fe40003fc6270 */
[C---:B------:R-:W-:Y:S01]  /*6160*/  ISETP.LT.OR P0, PT, R0.reuse, R247, P0 ;  /* 0x000000f70000720c */ /* 0x040fe20000701670 */
[----:B------:R4:W5:Y:S01]  /*6170*/  I2F R10, R6 ;  /* 0x00000006000a7306 */ /* 0x0009620000201400 */
[----:B-1----:R-:W-:Y:S01]  /*6180*/  IMAD.IADD R7, R241, 0x1, -R0 ;  /* 0x00000001f1077824 */ /* 0x002fe200078e0a00 */
[C---:B------:R-:W-:Y:S02]  /*6190*/  ISETP.LT.OR P4, PT, R0.reuse, R246, P4 ;  /* 0x000000f60000720c */ /* 0x040fe40002781670 */
[C---:B------:R-:W-:Y:S02]  /*61a0*/  ISETP.LT.OR P2, PT, R0.reuse, R245, P2 ;  /* 0x000000f50000720c */ /* 0x040fe40001741670 */
[----:B------:R-:W-:Y:S01]  /*61b0*/  ISETP.LT.OR P6, PT, R0, R244, P6 ;  /* 0x000000f40000720c */ /* 0x000fe200037c1670 */
[----:B--2---:R-:W-:-:S02]  /*61c0*/  IMAD.IADD R8, R243, 0x1, -R3 ;  /* 0x00000001f3087824 */ /* 0x004fc400078e0a03 */
[----:B---3--:R-:W-:-:S03]  /*61d0*/  FFMA.FTZ R13, R20, -UR21, R41 ;  /* 0x80000015140d7c23 */ /* 0x008fc60008010029 */
[----:B------:R-:W-:Y:S02]  /*61e0*/  IABS R8, R8 ;  /* 0x0000000800087213 */ /* 0x000fe40000000000 */
[----:B------:R-:W-:Y:S01]  /*61f0*/  FSEL R189, R13, -INF , !P0 ;  /* 0xff8000000dbd7808 */ /* 0x000fe20004000000 */
[----:B----4-:R-:W-:Y:S01]  /*6200*/  IMAD.IADD R6, R248, 0x1, -R3 ;  /* 0x00000001f8067824 */ /* 0x010fe200078e0a03 */
[----:B------:R-:W-:Y:S01]  /*6210*/  ISETP.GE.AND P0, PT, R5, R249, PT ;  /* 0x000000f90500720c */ /* 0x000fe20003f06270 */
[----:B------:R-:W-:Y:S02]  /*6220*/  IMAD.MOV.U32 R3, RZ, RZ, R8 ;  /* 0x000000ffff037224 */ /* 0x000fe400078e0008 */
[----:B-----5:R-:W-:Y:S01]  /*6230*/  FFMA.FTZ R10, R10, -UR21, R42 ;  /* 0x800000150a0a7c23 */ /* 0x020fe2000801002a */
[----:B------:R-:W-:Y:S01]  /*6240*/  IABS R9, R6 ;  /* 0x0000000600097213 */ /* 0x000fe20000000000 */
[----:B------:R1:W2:Y:S01]  /*6250*/  I2F R8, R3 ;  /* 0x0000000300087306 */ /* 0x0002a20000201400 */
[----:B------:R-:W-:Y:S01]  /*6260*/  IMAD.IADD R6, R243, 0x1, -R0 ;  /* 0x00000001f3067824 */ /* 0x000fe200078e0a00 */
[----:B------:R-:W-:-:S02]  /*6270*/  ISETP.LT.OR P0, PT, R5, R244, P0 ;  /* 0x000000f40500720c */ /* 0x000fc40000701670 */
[----:B------:R-:W-:Y:S02]  /*6280*/  FSEL R191, R10, -INF , !P5 ;  /* 0xff8000000abf7808 */ /* 0x000fe40006800000 */
[----:B------:R-:W-:Y:S02]  /*6290*/  IABS R6, R6 ;  /* 0x0000000600067213 */ /* 0x000fe40000000000 */
[----:B------:R-:W-:-:S04]  /*62a0*/  ISETP.GE.AND P5, PT, R5, R252, PT ;  /* 0x000000fc0500720c */ /* 0x000fc80003fa6270 */
[----:B------:R-:W-:Y:S02]  /*62b0*/  ISETP.LT.OR P5, PT, R5, R247, P5 ;  /* 0x000000f70500720c */ /* 0x000fe40002fa1670 */
[----:B-1----:R-:W-:Y:S01]  /*62c0*/  IABS R3, R7 ;  /* 0x0000000700037213 */ /* 0x002fe20000000000 */
[----:B------:R-:W-:Y:S02]  /*62d0*/  IMAD.MOV.U32 R7, RZ, RZ, R9 ;  /* 0x000000ffff077224 */ /* 0x000fe400078e0009 */
[----:B--2---:R-:W-:Y:S01]  /*62e0*/  FFMA.FTZ R11, R8, -UR21, R48 ;  /* 0x80000015080b7c23 */ /* 0x004fe20008010030 */
[----:B------:R1:W-:Y:S01]  /*62f0*/  I2F R16, R3 ;  /* 0x0000000300107306 */ /* 0x0003e20000201400 */
[----:B------:R-:W-:-:S03]  /*6300*/  IMAD.IADD R8, R243, 0x1, -R5 ;  /* 0x00000001f3087824 */ /* 0x000fc600078e0a05 */
[----:B------:R-:W-:Y:S02]  /*6310*/  FSEL R190, R11, -INF , !P3 ;  /* 0xff8000000bbe7808 */ /* 0x000fe40005800000 */
[C---:B------:R-:W-:Y:S02]  /*6320*/  ISETP.GE.AND P3, PT, R5.reuse, R251, PT ;  /* 0x000000fb0500720c */ /* 0x040fe40003f66270 */
[----:B------:R-:W2:Y:S02]  /*6330*/  I2F R7, R7 ;  /* 0x0000000700077306 */ /* 0x000ea40000201400 */
[----:B------:R-:W-:Y:S01]  /*6340*/  ISETP.LT.OR P3, PT, R5, R246, P3 ;  /* 0x000000f60500720c */ /* 0x000fe20001f61670 */
[----:B-1----:R-:W-:Y:S02]  /*6350*/  IMAD.IADD R3, R248, 0x1, -R0 ;  /* 0x00000001f8037824 */ /* 0x002fe400078e0a00 */
[----:B------:R-:W-:-:S03]  /*6360*/  IMAD.MOV.U32 R0, RZ, RZ, R6 ;  /* 0x000000ffff007224 */ /* 0x000fc600078e0006 */
[----:B------:R-:W-:Y:S01]  /*6370*/  IABS R6, R3 ;  /* 0x0000000300067213 */ /* 0x000fe20000000000 */
[----:B------:R-:W-:Y:S01]  /*6380*/  IMAD.IADD R3, R241, 0x1, -R5 ;  /* 0x00000001f1037824 */ /* 0x000fe200078e0a05 */
[----:B------:R1:W3:Y:S01]  /*6390*/  I2F R15, R0 ;  /* 0x00000000000f7306 */ /* 0x0002e20000201400 */
[----:B--2---:R-:W-:-:S03]  /*63a0*/  FFMA.FTZ R12, R7, -UR21, R50 ;  /* 0x80000015070c7c23 */ /* 0x004fc60008010032 */
[----:B------:R-:W-:Y:S02]  /*63b0*/  IABS R3, R3 ;  /* 0x0000000300037213 */ /* 0x000fe40000000000 */
[----:B------:R-:W-:Y:S01]  /*63c0*/  FSEL R192, R12, -INF , !P1 ;  /* 0xff8000000cc07808 */ /* 0x000fe20004800000 */
[----:B------:R-:W-:Y:S01]  /*63d0*/  FFMA.FTZ R12, R16, -UR21, R43 ;  /* 0x80000015100c7c23 */ /* 0x000fe2000801002b */
[----:B------:R2:W4:Y:S01]  /*63e0*/  I2F R18, R6 ;  /* 0x0000000600127306 */ /* 0x0005220000201400 */
[----:B------:R-:W-:Y:S01]  /*63f0*/  IMAD.MOV.U32 R7, RZ, RZ, R3 ;  /* 0x000000ffff077224 */ /* 0x000fe200078e0003 */
[----:B------:R-:W-:Y:S01]  /*6400*/  IABS R3, R8 ;  /* 0x0000000800037213 */ /* 0x000fe20000000000 */
[----:B------:R-:W-:Y:S01]  /*6410*/  IMAD.IADD R8, R248, 0x1, -R5 ;  /* 0x00000001f8087824 */ /* 0x000fe200078e0a05 */
[----:B------:R-:W-:Y:S02]  /*6420*/  ISETP.GE.AND P1, PT, R5, R250, PT ;  /* 0x000000fa0500720c */ /* 0x000fe40003f26270 */
[----:B------:R-:W-:-:S02]  /*6430*/  FSEL R175, R12, -INF , !P4 ;  /* 0xff8000000caf7808 */ /* 0x000fc40006000000 */
[----:B-1----:R-:W-:Y:S01]  /*6440*/  IADD3 R0, R24, 0x29, RZ ;  /* 0x0000002918007810 */ /* 0x002fe20007ffe0ff */
[----:B------:R1:W5:Y:S01]  /*6450*/  I2F R14, R7 ;  /* 0x00000007000e7306 */ /* 0x0003620000201400 */
[----:B------:R-:W-:Y:S01]  /*6460*/  ISETP.LT.OR P1, PT, R5, R245, P1 ;  /* 0x000000f50500720c */ /* 0x000fe20000f21670 */
[----:B---3--:R-:W-:Y:S01]  /*6470*/  FFMA.FTZ R16, R15, -UR21, R49 ;  /* 0x800000150f107c23 */ /* 0x008fe20008010031 */
[----:B------:R-:W-:Y:S01]  /*6480*/  ISETP.GE.AND P4, PT, R0, R252, PT ;  /* 0x000000fc0000720c */ /* 0x000fe20003f86270 */
[----:B------:R-:W-:Y:S02]  /*6490*/  IMAD.IADD R9, R242, 0x1, -R0 ;  /* 0x00000001f2097824 */ /* 0x000fe400078e0a00 */
[----:B------:R-:W-:Y:S01]  /*64a0*/  FFMA.FTZ R15, R21, -UR21, R32 ;  /* 0x80000015150f7c23 */ /* 0x000fe20008010020 */
[----:B--2---:R-:W-:Y:S01]  /*64b0*/  IADD3 R6, R24, 0x30, RZ ;  /* 0x0000003018067810 */ /* 0x004fe20007ffe0ff */
[----:B----4-:R-:W-:Y:S01]  /*64c0*/  FFMA.FTZ R13, R18, -UR21, R51 ;  /* 0x80000015120d7c23 */ /* 0x010fe20008010033 */
[----:B------:R-:W-:-:S02]  /*64d0*/  IABS R9, R9 ;  /* 0x0000000900097213 */ /* 0x000fc40000000000 */
[----:B------:R-:W-:Y:S02]  /*64e0*/  FSEL R174, R16, -INF , !P2 ;  /* 0xff80000010ae7808 */ /* 0x000fe40005000000 */
[----:B------:R-:W-:Y:S01]  /*64f0*/  FSEL R188, R13, -INF , !P6 ;  /* 0xff8000000dbc7808 */ /* 0x000fe20007000000 */
[----:B------:R-:W-:Y:S01]  /*6500*/  IMAD.MOV.U32 R5, RZ, RZ, R9 ;  /* 0x000000ffff057224 */ /* 0x000fe200078e0009 */
[----:B------:R-:W-:Y:S01]  /*6510*/  FSEL R172, R15, -INF , !P5 ;  /* 0xff8000000fac7808 */ /* 0x000fe20006800000 */
[----:B-1----:R-:W-:Y:S01]  /*6520*/  IMAD.MOV.U32 R7, RZ, RZ, R3 ;  /* 0x000000ffff077224 */ /* 0x002fe200078e0003 */
[----:B------:R-:W-:Y:S01]  /*6530*/  IABS R3, R8 ;  /* 0x0000000800037213 */ /* 0x000fe20000000000 */
[----:B------:R1:W2:Y:S01]  /*6540*/  I2F R17, R5 ;  /* 0x0000000500117306 */ /* 0x0002a20000201400 */
[----:B------:R-:W-:Y:S01]  /*6550*/  IMAD.IADD R9, R243, 0x1, -R0 ;  /* 0x00000001f3097824 */ /* 0x000fe200078e0a00 */
[----:B------:R-:W-:Y:S01]  /*6560*/  ISETP.GE.AND P2, PT, R0, R251, PT ;  /* 0x000000fb0000720c */ /* 0x000fe20003f46270 */
[----:B-----5:R-:W-:Y:S01]  /*6570*/  FFMA.FTZ R18, R14, -UR21, R34 ;  /* 0x800000150e127c23 */ /* 0x020fe20008010022 */
[----:B------:R-:W-:-:S02]  /*6580*/  ISETP.GE.AND P6, PT, R0, R250, PT ;  /* 0x000000fa0000720c */ /* 0x000fc40003fc6270 */
[C---:B------:R-:W-:Y:S02]  /*6590*/  ISETP.GE.AND P5, PT, R0.reuse, R249, PT ;  /* 0x000000f90000720c */ /* 0x040fe40003fa6270 */
[----:B------:R3:W4:Y:S01]  /*65a0*/  I2F R8, R3 ;  /* 0x0000000300087306 */ /* 0x0007220000201400 */
[C---:B------:R-:W-:Y:S02]  /*65b0*/  ISETP.LT.OR P4, PT, R0.reuse, R247, P4 ;  /* 0x000000f70000720c */ /* 0x040fe40002781670 */
[C---:B------:R-:W-:Y:S02]  /*65c0*/  ISETP.LT.OR P2, PT, R0.reuse, R246, P2 ;  /* 0x000000f60000720c */ /* 0x040fe40001741670 */
[C---:B------:R-:W-:Y:S02]  /*65d0*/  ISETP.LT.OR P6, PT, R0.reuse, R245, P6 ;  /* 0x000000f50000720c */ /* 0x040fe400037c1670 */
[----:B------:R-:W-:Y:S01]  /*65e0*/  ISETP.LT.OR P5, PT, R0, R244, P5 ;  /* 0x000000f40000720c */ /* 0x000fe20002fa1670 */
[----:B------:R5:W5:Y:S01]  /*65f0*/  I2F R10, R7 ;  /* 0x00000007000a7306 */ /* 0x000b620000201400 */
[----:B-1----:R-:W-:Y:S01]  /*6600*/  IADD3 R5, R24, 0x31, RZ ;  /* 0x0000003118057810 */ /* 0x002fe20007ffe0ff */
[----:B--2---:R-:W-:Y:S01]  /*6610*/  FFMA.FTZ R12, R17, -UR21, R33 ;  /* 0x80000015110c7c23 */ /* 0x004fe20008010021 */
[----:B------:R-:W-:-:S02]  /*6620*/  FSEL R159, R18, -INF , !P3 ;  /* 0xff800000129f7808 */ /* 0x000fc40005800000 */
[----:B------:R-:W-:Y:S02]  /*6630*/  ISETP.GE.AND P3, PT, R6, R252, PT ;  /* 0x000000fc0600720c */ /* 0x000fe40003f66270 */
[----:B------:R-:W-:Y:S01]  /*6640*/  FSEL R156, R12, -INF , !P4 ;  /* 0xff8000000c9c7808 */ /* 0x000fe20006000000 */
[----:B---3--:R-:W-:Y:S01]  /*6650*/  IMAD.IADD R3, R242, 0x1, -R6 ;  /* 0x00000001f2037824 */ /* 0x008fe200078e0a06 */
[----:B------:R-:W-:Y:S01]  /*6660*/  ISETP.GE.AND P4, PT, R6, R249, PT ;  /* 0x000000f90600720c */ /* 0x000fe20003f86270 */
[----:B----4-:R-:W-:Y:S01]  /*6670*/  FFMA.FTZ R19, R8, -UR21, R46 ;  /* 0x8000001508137c23 */ /* 0x010fe2000801002e */
[----:B------:R-:W-:Y:S02]  /*6680*/  ISETP.LT.OR P3, PT, R6, R247, P3 ;  /* 0x000000f70600720c */ /* 0x000fe40001f61670 */
[----:B------:R-:W-:Y:S02]  /*6690*/  IABS R3, R3 ;  /* 0x0000000300037213 */ /* 0x000fe40000000000 */
[----:B------:R-:W-:Y:S01]  /*66a0*/  FSEL R173, R19, -INF , !P0 ;  /* 0xff80000013ad7808 */ /* 0x000fe20004000000 */
[----:B-----5:R-:W-:Y:S01]  /*66b0*/  IMAD.IADD R7, R241, 0x1, -R0 ;  /* 0x00000001f1077824 */ /* 0x020fe200078e0a00 */
[----:B------:R1:W2:Y:S01]  /*66c0*/  I2F R21, R3 ;  /* 0x0000000300157306 */ /* 0x0002a20000201400 */
[----:B------:R-:W-:Y:S01]  /*66d0*/  FFMA.FTZ R20, R10, -UR21, R44 ;  /* 0x800000150a147c23 */ /* 0x000fe2000801002c */
[----:B------:R-:W-:Y:S01]  /*66e0*/  ISETP.GE.AND P0, PT, R6, R250, PT ;  /* 0x000000fa0600720c */ /* 0x000fe20003f06270 */
[----:B------:R-:W-:Y:S01]  /*66f0*/  IMAD.IADD R10, R242, 0x1, -R5 ;  /* 0x00000001f20a7824 */ /* 0x000fe200078e0a05 */
[----:B------:R-:W-:-:S02]  /*6700*/  IABS R7, R7 ;  /* 0x0000000700077213 */ /* 0x000fc40000000000 */
[----:B------:R-:W-:Y:S02]  /*6710*/  FSEL R158, R20, -INF , !P1 ;  /* 0xff800000149e7808 */ /* 0x000fe40004800000 */
[C---:B------:R-:W-:Y:S01]  /*6720*/  ISETP.GE.AND P1, PT, R6.reuse, R251, PT ;  /* 0x000000fb0600720c */ /* 0x040fe20003f26270 */
[----:B------:R-:W-:Y:S01]  /*6730*/  IMAD.MOV.U32 R8, RZ, RZ, R7 ;  /* 0x000000ffff087224 */ /* 0x000fe200078e0007 */
[----:B------:R-:W-:Y:S02]  /*6740*/  IABS R7, R9 ;  /* 0x0000000900077213 */ /* 0x000fe40000000000 */
[C---:B------:R-:W-:Y:S01]  /*6750*/  ISETP.LT.OR P1, PT, R6.reuse, R246, P1 ;  /* 0x000000f60600720c */ /* 0x040fe20000f21670 */
[----:B------:R3:W4:Y:S01]  /*6760*/  I2F R11, R8 ;  /* 0x00000008000b7306 */ /* 0x0007220000201400 */
[----:B------:R-:W-:Y:S02]  /*6770*/  ISETP.LT.OR P0, PT, R6, R245, P0 ;  /* 0x000000f50600720c */ /* 0x000fe40000701670 */
[----:B-1----:R-:W-:Y:S01]  /*6780*/  IADD3 R3, R24, 0x38, RZ ;  /* 0x0000003818037810 */ /* 0x002fe20007ffe0ff */
[----:B--2---:R-:W-:Y:S01]  /*6790*/  FFMA.FTZ R12, R21, -UR21, R56 ;  /* 0x80000015150c7c23 */ /* 0x004fe20008010038 */
[----:B------:R-:W-:-:S03]  /*67a0*/  ISETP.LT.OR P4, PT, R6, R244, P4 ;  /* 0x000000f40600720c */ /* 0x000fc60002781670 */
[----:B------:R-:W-:Y:S01]  /*67b0*/  IMAD.IADD R9, R242, 0x1, -R3 ;  /* 0x00000001f2097824 */ /* 0x000fe200078e0a03 */
[----:B------:R-:W-:Y:S02]  /*67c0*/  FSEL R153, R12, -INF , !P3 ;  /* 0xff8000000c997808 */ /* 0x000fe40005800000 */
[C---:B------:R-:W-:Y:S02]  /*67d0*/  ISETP.GE.AND P3, PT, R5.reuse, R249, PT ;  /* 0x000000f90500720c */ /* 0x040fe40003f66270 */
[----:B------:R-:W-:Y:S02]  /*67e0*/  IABS R9, R9 ;  /* 0x0000000900097213 */ /* 0x000fe40000000000 */
[----:B------:R-:W-:Y:S01]  /*67f0*/  ISETP.LT.OR P3, PT, R5, R244, P3 ;  /* 0x000000f40500720c */ /* 0x000fe20001f61670 */
[----:B---3--:R-:W-:Y:S01]  /*6800*/  IMAD.MOV.U32 R8, RZ, RZ, R7 ;  /* 0x000000ffff087224 */ /* 0x008fe200078e0007 */
[----:B------:R-:W-:Y:S01]  /*6810*/  IABS R7, R10 ;  /* 0x0000000a00077213 */ /* 0x000fe20000000000 */
[----:B----4-:R-:W-:-:S02]  /*6820*/  FFMA.FTZ R14, R11, -UR21, R35 ;  /* 0x800000150b0e7c23 */ /* 0x010fc40008010023 */
[----:B------:R1:W2:Y:S03]  /*6830*/  I2F R10, R8 ;  /* 0x00000008000a7306 */ /* 0x0002a60000201400 */
[----:B------:R-:W-:Y:S02]  /*6840*/  FSEL R154, R14, -INF , !P2 ;  /* 0xff8000000e9a7808 */ /* 0x000fe40005000000 */
[----:B------:R-:W-:-:S03]  /*6850*/  ISETP.GE.AND P2, PT, R5, R252, PT ;  /* 0x000000fc0500720c */ /* 0x000fc60003f46270 */
[----:B------:R3:W4:Y:S01]  /*6860*/  I2F R16, R7 ;  /* 0x0000000700107306 */ /* 0x0007220000201400 */
[----:B------:R-:W-:Y:S01]  /*6870*/  ISETP.LT.OR P2, PT, R5, R247, P2 ;  /* 0x000000f70500720c */ /* 0x000fe20001741670 */
[----:B-1----:R-:W-:Y:S01]  /*6880*/  IMAD.IADD R8, R248, 0x1, -R0 ;  /* 0x00000001f8087824 */ /* 0x002fe200078e0a00 */
[----:B------:R-:W-:Y:S01]  /*6890*/  IADD3 R0, R24, 0x39, RZ ;  /* 0x0000003918007810 */ /* 0x000fe20007ffe0ff */
[----:B--2---:R-:W-:Y:S01]  /*68a0*/  FFMA.FTZ R15, R10, -UR21, R45 ;  /* 0x800000150a0f7c23 */ /* 0x004fe2000801002d */
[----:B------:R-:W-:Y:S01]  /*68b0*/  HMMA.16816.F32 R24, R36, R30, R148 ;  /* 0x0000001e2418723c */ /* 0x000fe20000001894 */
[--C-:B------:R-:W-:Y:S01]  /*68c0*/  IMAD.IADD R10, R243, 0x1, -R6.reuse ;  /* 0x00000001f30a7824 */ /* 0x100fe200078e0a06 */
[----:B------:R-:W-:Y:S02]  /*68d0*/  IABS R8, R8 ;  /* 0x0000000800087213 */ /* 0x000fe40000000000 */
[----:B------:R-:W-:Y:S01]  /*68e0*/  FSEL R155, R15, -INF , !P6 ;  /* 0xff8000000f9b7808 */ /* 0x000fe20007000000 */
[----:B---3--:R-:W-:Y:S01]  /*68f0*/  IMAD.MOV.U32 R7, RZ, RZ, R9 ;  /* 0x000000ffff077224 */ /* 0x008fe200078e0009 */
[----:B------:R-:W1:Y:S01]  /*6900*/  I2F R11, R8 ;  /* 0x00000008000b7306 */ /* 0x000e620000201400 */
[----:B------:R-:W-:Y:S01]  /*6910*/  IMAD.IADD R9, R241, 0x1, -R6 ;  /* 0x00000001f1097824 */ /* 0x000fe200078e0a06 */
[----:B------:R-:W-:Y:S01]  /*6920*/  ISETP.GE.AND P6, PT, R5, R251, PT ;  /* 0x000000fb0500720c */ /* 0x000fe20003fc6270 */
[----:B----4-:R-:W-:-:S02]  /*6930*/  FFMA.FTZ R12, R16, -UR21, R57 ;  /* 0x80000015100c7c23 */ /* 0x010fc40008010039 */
[----:B------:R-:W-:Y:S01]  /*6940*/  HMMA.16816.F32 R16, R52, R30, R128 ;  /* 0x0000001e3410723c */ /* 0x000fe20000001880 */
[----:B------:R-:W-:Y:S02]  /*6950*/  ISETP.LT.OR P6, PT, R5, R246, P6 ;  /* 0x000000f60500720c */ /* 0x000fe400037c1670 */
[----:B------:R2:W-:Y:S01]  /*6960*/  I2F R22, R7 ;  /* 0x0000000700167306 */ /* 0x0005e20000201400 */
[----:B------:R-:W-:Y:S02]  /*6970*/  FSEL R141, R12, -INF , !P2 ;  /* 0xff8000000c8d7808 */ /* 0x000fe40005000000 */
[----:B------:R-:W-:-:S04]  /*6980*/  ISETP.GE.AND P2, PT, R3, R249, PT ;  /* 0x000000f90300720c */ /* 0x000fc80003f46270 */
[----:B------:R-:W-:Y:S01]  /*6990*/  ISETP.LT.OR P2, PT, R3, R244, P2 ;  /* 0x000000f40300720c */ /* 0x000fe20001741670 */
[----:B--2---:R-:W-:-:S05]  /*69a0*/  IMAD.IADD R7, R242, 0x1, -R0 ;  /* 0x00000001f2077824 */ /* 0x004fca00078e0a00 */
[----:B------:R-:W-:-:S05]  /*69b0*/  IABS R7, R7 ;  /* 0x0000000700077213 */ /* 0x000fca0000000000 */
[----:B------:R-:W-:Y:S01]  /*69c0*/  IMAD.MOV.U32 R8, RZ, RZ, R7 ;  /* 0x000000ffff087224 */ /* 0x000fe200078e0007 */
[----:B------:R-:W-:Y:S01]  /*69d0*/  IABS R7, R9 ;  /* 0x0000000900077213 */ /* 0x000fe20000000000 */
[----:B------:R-:W-:Y:S02]  /*69e0*/  IMAD.IADD R9, R248, 0x1, -R5 ;  /* 0x00000001f8097824 */ /* 0x000fe400078e0a05 */
[----:B------:R2:W-:Y:S08]  /*69f0*/  I2F R23, R8 ;  /* 0x0000000800177306 */ /* 0x0005f00000201400 */
[----:B------:R3:W-:Y:S01]  /*6a00*/  I2F R13, R7 ;  /* 0x00000007000d7306 */ /* 0x0007e20000201400 */
[----:B--2---:R-:W-:Y:S01]  /*6a10*/  IABS R8, R10 ;  /* 0x0000000a00087213 */ /* 0x004fe20000000000 */
[----:B-1----:R-:W-:-:S05]  /*6a20*/  FFMA.FTZ R10, R11, -UR21, R47 ;  /* 0x800000150b0a7c23 */ /* 0x002fca000801002f */
[----:B------:R-:W-:Y:S01]  /*6a30*/  FSEL R157, R10, -INF , !P5 ;  /* 0xff8000000a9d7808 */ /* 0x000fe20006800000 */
[----:B------:R-:W-:Y:S01]  /*6a40*/  IMAD.IADD R10, R241, 0x1, -R0 ;  /* 0x00000001f10a7824 */ /* 0x000fe200078e0a00 */
[C---:B------:R-:W-:Y:S01]  /*6a50*/  ISETP.GE.AND P5, PT, R5.reuse, R250, PT ;  /* 0x000000fa0500720c */ /* 0x040fe20003fa6270 */
[----:B---3--:R-:W-:Y:S02]  /*6a60*/  IMAD.IADD R7, R248, 0x1, -R6 ;  /* 0x00000001f8077824 */ /* 0x008fe400078e0a06 */
[----:B------:R-:W-:Y:S01]  /*6a70*/  IMAD.MOV.U32 R6, RZ, RZ, R8 ;  /* 0x000000ffff067224 */ /* 0x000fe200078e0008 */
[----:B------:R-:W-:Y:S01]  /*6a80*/  ISETP.LT.OR P5, PT, R5, R245, P5 ;  /* 0x000000f50500720c */ /* 0x000fe20002fa1670 */
[--C-:B------:R-:W-:Y:S01]  /*6a90*/  IMAD.IADD R8, R243, 0x1, -R5.reuse ;  /* 0x00000001f3087824 */ /* 0x100fe200078e0a05 */
[----:B------:R-:W-:Y:S01]  /*6aa0*/  IABS R7, R7 ;  /* 0x0000000700077213 */ /* 0x000fe20000000000 */
[----:B------:R1:W2:Y:S08]  /*6ab0*/  I2F R11, R6 ;  /* 0x00000006000b7306 */ /* 0x0002b00000201400 */
[----:B------:R3:W4:Y:S01]  /*6ac0*/  I2F R14, R7 ;  /* 0x00000007000e7306 */ /* 0x0007220000201400 */
[----:B-1----:R-:W-:-:S02]  /*6ad0*/  IMAD.IADD R6, R241, 0x1, -R5 ;  /* 0x00000001f1067824 */ /* 0x002fc400078e0a05 */
[----:B------:R-:W-:-:S03]  /*6ae0*/  IMAD.IADD R5, R241, 0x1, -R3 ;  /* 0x00000001f1057824 */ /* 0x000fc600078e0a03 */
[----:B------:R-:W-:Y:S02]  /*6af0*/  IABS R6, R6 ;  /* 0x0000000600067213 */ /* 0x000fe40000000000 */
[----:B------:R-:W-:-:S03]  /*6b00*/  IABS R5, R5 ;  /* 0x0000000500057213 */ /* 0x000fc60000000000 */
[----:B---3--:R-:W-:Y:S01]  /*6b10*/  IMAD.MOV.U32 R7, RZ, RZ, R6 ;  /* 0x000000ffff077224 */ /* 0x008fe200078e0006 */
[----:B------:R-:W-:Y:S01]  /*6b20*/  IABS R6, R8 ;  /* 0x0000000800067213 */ /* 0x000fe20000000000 */
[----:B------:R-:W-:Y:S02]  /*6b30*/  IMAD.IADD R8, R248, 0x1, -R3 ;  /* 0x00000001f8087824 */ /* 0x000fe400078e0a03 */
[----:B------:R1:W-:Y:S08]  /*6b40*/  I2F R20, R7 ;  /* 0x0000000700147306 */ /* 0x0003f00000201400 */
[----:B------:R3:W5:Y:S01]  /*6b50*/  I2F R15, R6 ;  /* 0x00000006000f7306 */ /* 0x0007620000201400 */
[----:B-1----:R-:W-:Y:S01]  /*6b60*/  IABS R7, R9 ;  /* 0x0000000900077213 */ /* 0x002fe20000000000 */
[----:B--2---:R-:W-:-:S02]  /*6b70*/  FFMA.FTZ R9, R11, -UR21, R60 ;  /* 0x800000150b097c23 */ /* 0x004fc4000801003c */
[----:B----4-:R-:W-:-:S04]  /*6b80*/  FFMA.FTZ R11, R14, -UR21, R62 ;  /* 0x800000150e0b7c23 */ /* 0x010fc8000801003e */
[----:B------:R1:W2:Y:S01]  /*6b90*/  I2F R21, R7 ;  /* 0x0000000700157306 */ /* 0x0002a20000201400 */
[----:B------:R-:W-:Y:S01]  /*6ba0*/  FSEL R143, R9, -INF , !P0 ;  /* 0xff800000098f7808 */ /* 0x000fe20004000000 */
[----:B---3--:R-:W-:Y:S01]  /*6bb0*/  FFMA.FTZ R6, R13, -UR21, R58 ;  /* 0x800000150d067c23 */ /* 0x008fe2000801003a */
[----:B------:R-:W-:Y:S01]  /*6bc0*/  FSEL R152, R11, -INF , !P4 ;  /* 0xff8000000b987808 */ /* 0x000fe20006000000 */
[----:B-----5:R-:W-:Y:S01]  /*6bd0*/  FFMA.FTZ R9, R15, -UR21, R61 ;  /* 0x800000150f097c23 */ /* 0x020fe2000801003d */
[C---:B------:R-:W-:Y:S02]  /*6be0*/  ISETP.GE.AND P0, PT, R3.reuse, R251, PT ;  /* 0x000000fb0300720c */ /* 0x040fe40003f06270 */
[----:B------:R-:W-:Y:S01]  /*6bf0*/  FSEL R142, R6, -INF , !P1 ;  /* 0xff800000068e7808 */ /* 0x000fe20004800000 */
[----:B------:R-:W-:Y:S01]  /*6c00*/  IMAD.MOV.U32 R6, RZ, RZ, R5 ;  /* 0x000000ffff067224 */ /* 0x000fe200078e0005 */
[C---:B------:R-:W-:Y:S02]  /*6c10*/  ISETP.GE.AND P1, PT, R3.reuse, R252, PT ;  /* 0x000000fc0300720c */ /* 0x040fe40003f26270 */
[C---:B------:R-:W-:Y:S01]  /*6c20*/  ISETP.GE.AND P4, PT, R3.reuse, R250, PT ;  /* 0x000000fa0300720c */ /* 0x040fe20003f86270 */
[----:B------:R3:W-:Y:S01]  /*6c30*/  I2F R14, R6 ;  /* 0x00000006000e7306 */ /* 0x0007e20000201400 */
[----:B------:R-:W-:Y:S01]  /*6c40*/  ISETP.LT.OR P1, PT, R3, R247, P1 ;  /* 0x000000f70300720c */ /* 0x000fe20000f21670 */
[----:B-1----:R-:W-:Y:S01]  /*6c50*/  IMAD.IADD R7, R243, 0x1, -R3 ;  /* 0x00000001f3077824 */ /* 0x002fe200078e0a03 */
[----:B------:R-:W-:-:S02]  /*6c60*/  ISETP.LT.OR P0, PT, R3, R246, P0 ;  /* 0x000000f60300720c */ /* 0x000fc40000701670 */
[----:B------:R-:W-:Y:S02]  /*6c70*/  ISETP.LT.OR P4, PT, R3, R245, P4 ;  /* 0x000000f50300720c */ /* 0x000fe40002781670 */
[----:B------:R-:W-:Y:S01]  /*6c80*/  IABS R5, R7 ;  /* 0x0000000700057213 */ /* 0x000fe20000000000 */
[----:B------:R-:W-:Y:S01]  /*6c90*/  FFMA.FTZ R7, R20, -UR21, R59 ;  /* 0x8000001514077c23 */ /* 0x000fe2000801003b */
[----:B------:R-:W-:Y:S01]  /*6ca0*/  IABS R3, R10 ;  /* 0x0000000a00037213 */ /* 0x000fe20000000000 */
[----:B------:R-:W-:Y:S01]  /*6cb0*/  FFMA.FTZ R10, R22, -UR21, R24 ;  /* 0x80000015160a7c23 */ /* 0x000fe20008010018 */
[----:B------:R-:W-:Y:S02]  /*6cc0*/  FSEL R139, R9, -INF , !P5 ;  /* 0xff800000098b7808 */ /* 0x000fe40006800000 */
[----:B------:R-:W-:Y:S02]  /*6cd0*/  FSEL R138, R7, -INF , !P6 ;  /* 0xff800000078a7808 */ /* 0x000fe40007000000 */
[----:B------:R-:W-:Y:S01]  /*6ce0*/  FSEL R132, R10, -INF , !P1 ;  /* 0xff8000000a847808 */ /* 0x000fe20004800000 */
[----:B---3--:R-:W-:Y:S01]  /*6cf0*/  IMAD.MOV.U32 R6, RZ, RZ, R5 ;  /* 0x000000ffff067224 */ /* 0x008fe200078e0005 */
[----:B------:R-:W-:Y:S01]  /*6d00*/  IABS R5, R8 ;  /* 0x0000000800057213 */ /* 0x000fe20000000000 */
[----:B--2---:R-:W-:Y:S01]  /*6d10*/  FFMA.FTZ R8, R21, -UR21, R63 ;  /* 0x8000001515087c23 */ /* 0x004fe2000801003f */
[C---:B------:R-:W-:Y:S01]  /*6d20*/  ISETP.GE.AND P6, PT, R0.reuse, R252, PT ;  /* 0x000000fc0000720c */ /* 0x040fe20003fc6270 */
[----:B------:R1:W2:Y:S01]  /*6d30*/  I2F R13, R6 ;  /* 0x00000006000d7306 */ /* 0x0002a20000201400 */
[----:B------:R-:W-:Y:S01]  /*6d40*/  ISETP.GE.AND P5, PT, R0, R251, PT ;  /* 0x000000fb0000720c */ /* 0x000fe20003fa6270 */
[----:B------:R-:W-:Y:S01]  /*6d50*/  FFMA.FTZ R10, R23, -UR21, R25 ;  /* 0x80000015170a7c23 */ /* 0x000fe20008010019 */
[----:B------:R-:W-:-:S02]  /*6d60*/  FSEL R140, R8, -INF , !P3 ;  /* 0xff800000088c7808 */ /* 0x000fc40005800000 */
[C---:B------:R-:W-:Y:S02]  /*6d70*/  ISETP.GE.AND P3, PT, R0.reuse, R250, PT ;  /* 0x000000fa0000720c */ /* 0x040fe40003f66270 */
[C---:B------:R-:W-:Y:S01]  /*6d80*/  ISETP.GE.AND P1, PT, R0.reuse, R249, PT ;  /* 0x000000f90000720c */ /* 0x040fe20003f26270 */
[----:B------:R3:W4:Y:S01]  /*6d90*/  I2F R12, R5 ;  /* 0x00000005000c7306 */ /* 0x0007220000201400 */
[C---:B------:R-:W-:Y:S02]  /*6da0*/  ISETP.LT.OR P6, PT, R0.reuse, R247, P6 ;  /* 0x000000f70000720c */ /* 0x040fe400037c1670 */
[C---:B------:R-:W-:Y:S02]  /*6db0*/  ISETP.LT.OR P5, PT, R0.reuse, R246, P5 ;  /* 0x000000f60000720c */ /* 0x040fe40002fa1670 */
[C---:B------:R-:W-:Y:S02]  /*6dc0*/  ISETP.LT.OR P3, PT, R0.reuse, R245, P3 ;  /* 0x000000f50000720c */ /* 0x040fe40001f61670 */
[----:B------:R-:W-:Y:S01]  /*6dd0*/  ISETP.LT.OR P1, PT, R0, R244, P1 ;  /* 0x000000f40000720c */ /* 0x000fe20000f21670 */
[----:B-1----:R-:W-:Y:S01]  /*6de0*/  IMAD.IADD R6, R243, 0x1, -R0 ;  /* 0x00000001f3067824 */ /* 0x002fe200078e0a00 */
[----:B------:R-:W-:Y:S01]  /*6df0*/  FSEL R22, R10, -INF , !P6 ;  /* 0xff8000000a167808 */ /* 0x000fe20007000000 */
[----:B--2---:R-:W-:-:S05]  /*6e00*/  FFMA.FTZ R8, R13, -UR21, R16 ;  /* 0x800000150d087c23 */ /* 0x004fca0008010010 */
[----:B------:R-:W-:Y:S01]  /*6e10*/  FSEL R130, R8, -INF , !P4 ;  /* 0xff80000008827808 */ /* 0x000fe20006000000 */
[----:B---3--:R-:W-:Y:S01]  /*6e20*/  IMAD.MOV.U32 R5, RZ, RZ, R3 ;  /* 0x000000ffff057224 */ /* 0x008fe200078e0003 */
[----:B------:R-:W-:Y:S01]  /*6e30*/  IABS R3, R6 ;  /* 0x0000000600037213 */ /* 0x000fe20000000000 */
[----:B------:R-:W-:Y:S01]  /*6e40*/  IMAD.IADD R6, R248, 0x1, -R0 ;  /* 0x00000001f8067824 */ /* 0x000fe200078e0a00 */
[----:B------:R-:W-:Y:S01]  /*6e50*/  LOP3.LUT R0, R160, R161, RZ, 0xfc, !PT ;  /* 0x000000a1a0007212 */ /* 0x000fe200078efcff */
[----:B------:R1:W2:Y:S01]  /*6e60*/  I2F R11, R5 ;  /* 0x00000005000b7306 */ /* 0x0002a20000201400 */
[----:B----4-:R-:W-:-:S05]  /*6e70*/  FFMA.FTZ R7, R12, -UR21, R18 ;  /* 0x800000150c077c23 */ /* 0x010fca0008010012 */
[----:B------:R-:W-:Y:S01]  /*6e80*/  FSEL R133, R7, -INF , !P2 ;  /* 0xff80000007857808 */ /* 0x000fe20005000000 */
[----:B-1----:R-:W-:Y:S01]  /*6e90*/  IMAD.MOV.U32 R5, RZ, RZ, R3 ;  /* 0x000000ffff057224 */ /* 0x002fe200078e0003 */
[----:B------:R-:W-:Y:S01]  /*6ea0*/  IABS R3, R6 ;  /* 0x0000000600037213 */ /* 0x000fe20000000000 */
[----:B--2---:R-:W-:Y:S02]  /*6eb0*/  FFMA.FTZ R9, R11, -UR21, R27 ;  /* 0x800000150b097c23 */ /* 0x004fe4000801001b */
[----:B------:R-:W1:Y:S03]  /*6ec0*/  I2F R6, R5 ;  /* 0x0000000500067306 */ /* 0x000e660000201400 */
[----:B------:R-:W-:-:S05]  /*6ed0*/  FSEL R23, R9, -INF , !P5 ;  /* 0xff80000009177808 */ /* 0x000fca0006800000 */
[----:B------:R2:W3:Y:S01]  /*6ee0*/  I2F R5, R3 ;  /* 0x0000000300057306 */ /* 0x0004e20000201400 */
[----:B-1----:R-:W-:-:S05]  /*6ef0*/  FFMA.FTZ R6, R6, -UR21, R17 ;  /* 0x8000001506067c23 */ /* 0x002fca0008010011 */
[----:B------:R-:W-:Y:S01]  /*6f00*/  FSEL R129, R6, -INF , !P3 ;  /* 0xff80000006817808 */ /* 0x000fe20005800000 */
[----:B--2---:R-:W-:Y:S02]  /*6f10*/  FFMA.FTZ R3, R14, -UR21, R26 ;  /* 0x800000150e037c23 */ /* 0x004fe4000801001a */
[----:B---3--:R-:W-:-:S03]  /*6f20*/  FFMA.FTZ R5, R5, -UR21, R19 ;  /* 0x8000001505057c23 */ /* 0x008fc60008010013 */
[----:B------:R-:W-:Y:S02]  /*6f30*/  FSEL R128, R3, -INF , !P0 ;  /* 0xff80000003807808 */ /* 0x000fe40004000000 */
[----:B------:R-:W-:Y:S02]  /*6f40*/  PLOP3.LUT P0, PT, PT, PT, UP0, 0x80, 0x0 ;  /* 0x000000000000781c */ /* 0x000fe40003f0f008 */
[----:B------:R-:W-:-:S11]  /*6f50*/  FSEL R131, R5, -INF , !P1 ;  /* 0xff80000005837808 */ /* 0x000fd60004800000 */
[----:B------:R-:W-:Y:S05]  /*6f60*/  @!P0 BRA `(.L_x_723) ;  /* 0x000004a000008947 */ /* 0x000fea0003800000 */
[----:B------:R-:W-:Y:S01]  /*6f70*/  UIADD3 UR5, UR8, -0x2, URZ ;  /* 0xfffffffe08057890 */ /* 0x000fe2000fffe03f */
        /* <DEDUP_REMOVED lines=71> */
.L_x_725:
[----:B------:R-:W-:Y:S05]  /*73f0*/  BSYNC B0 ;  /* 0x0000000000007941 */ /* 0x000fea0003800000 */
.L_x_724:
[----:B------:R-:W0:Y:S02]  /*7400*/  LDGDEPBAR ;  /* 0x00000000000079af */ /* 0x000e240000000000 */
.L_x_723:
        /* <DEDUP_REMOVED lines=34> */
[----:B------:R-:W-:-:S02]  /*7630*/  SHF.L.U32 R221, R0, 0x1, RZ ;  /* 0x0000000100dd7819 */ /* 0x000fc400000006ff */
[----:B------:R-:W-:Y:S02]  /*7640*/  FMNMX.FTZ R137, R141, R137, !PT ;  /* 0x000000898d897209 */ /* 0x000fe40007810000 */
[----:B------:R-:W-:Y:S01]  /*7650*/  LEA R224, R2, R221, 0x1 ;  /* 0x000000dd02e07211 */ /* 0x000fe200078e08ff */
[----:B------:R-:W-:Y:S01]  /*7660*/  LDSM.16.MT88.4 R52, [R221+0xc000] ;  /* 0x00c00000dd34783b */ /* 0x000fe20000004200 */
[----:B------:R-:W-:Y:S01]  /*7670*/  FMNMX.FTZ R137, R132, R137, !PT ;  /* 0x0000008984897209 */ /* 0x000fe20007810000 */
[----:B------:R-:W-:Y:S02]  /*7680*/  IMAD R222, R4, 0x2, R221 ;  /* 0x0000000204de7824 */ /* 0x000fe400078e02dd */
[----:B------:R-:W-:Y:S01]  /*7690*/  LDSM.16.MT88.4 R32, [R224+0xc000] ;  /* 0x00c00000e020783b */ /* 0x000fe20000004200 */
[----:B------:R-:W-:Y:S01]  /*76a0*/  FMNMX.FTZ R137, R22, R137, !PT ;  /* 0x0000008916897209 */ /* 0x000fe20007810000 */
[----:B------:R-:W-:Y:S02]  /*76b0*/  IMAD R223, R2, 0x2, R222 ;  /* 0x0000000202df7824 */ /* 0x000fe400078e02de */
[----:B------:R-:W-:Y:S04]  /*76c0*/  LDSM.16.MT88.4 R24, [R222+0xc000] ;  /* 0x00c00000de18783b */ /* 0x000fe80000004200 */
[----:B------:R-:W2:Y:S04]  /*76d0*/  SHFL.BFLY PT, R5, R137, 0x2, 0x1f ;  /* 0x0c401f0089057f89 */ /* 0x000ea800000e0000 */
[----:B------:R-:W-:Y:S04]  /*76e0*/  LDSM.16.MT88.4 R48, [R221+0xc800] ;  /* 0x00c80000dd30783b */ /* 0x000fe80000004200 */
[----:B------:R-:W-:Y:S04]  /*76f0*/  LDSM.16.MT88.4 R60, [R221+0xe000] ;  /* 0x00e00000dd3c783b */ /* 0x000fe80000004200 */
        /* <DEDUP_REMOVED lines=30> */
[----:B------:R-:W3:Y:S01]  /*78e0*/  SHFL.BFLY PT, R7, R136, 0x1, 0x1f ;  /* 0x0c201f0088077f89 */ /* 0x000ee200000e0000 */
[----:B------:R-:W-:-:S02]  /*78f0*/  FFMA.FTZ R6, R83, c[0x0][0x23c], -R21 ;  /* 0x00008f0053067a23 */ /* 0x000fc40000010815 */
[----:B------:R-:W-:-:S03]  /*7900*/  FMNMX.FTZ R135, R139, R135, !PT ;  /* 0x000000878b877209 */ /* 0x000fc60007810000 */
[----:B------:R4:W-:Y:S01]  /*7910*/  MUFU.EX2 R226, R5 ;  /* 0x0000000500e27308 */ /* 0x0009e20000000800 */
[----:B------:R-:W-:-:S04]  /*7920*/  FMNMX.FTZ R135, R130, R135, !PT ;  /* 0x0000008782877209 */ /* 0x000fc80007810000 */
[----:B------:R-:W-:Y:S02]  /*7930*/  FMNMX.FTZ R135, R129, R135, !PT ;  /* 0x0000008781877209 */ /* 0x000fe40007810000 */
[----:B--2---:R-:W-:Y:S01]  /*7940*/  FMNMX.FTZ R3, R98, R94, !PT ;  /* 0x0000005e62037209 */ /* 0x004fe20007810000 */
[----:B------:R2:W1:Y:S03]  /*7950*/  MUFU.EX2 R204, R6 ;  /* 0x0000000600cc7308 */ /* 0x0004660000000800 */
[----:B------:R-:W-:-:S04]  /*7960*/  FMNMX.FTZ R3, R95, R3, !PT ;  /* 0x000000035f037209 */ /* 0x000fc80007810000 */
[----:B------:R-:W-:Y:S01]  /*7970*/  FMNMX.FTZ R3, R90, R3, !PT ;  /* 0x000000035a037209 */ /* 0x000fe20007810000 */
[----:B----4-:R-:W-:Y:S01]  /*7980*/  FFMA.FTZ R5, R75, c[0x0][0x23c], -R21 ;  /* 0x00008f004b057a23 */ /* 0x010fe20000010815 */
[----:B---3--:R-:W-:Y:S02]  /*7990*/  FMNMX.FTZ R136, R136, R7, !PT ;  /* 0x0000000788887209 */ /* 0x008fe40007810000 */
[----:B------:R-:W-:Y:S01]  /*79a0*/  FMNMX.FTZ R3, R82, R3, !PT ;  /* 0x0000000352037209 */ /* 0x000fe20007810000 */
[----:B------:R3:W4:Y:S01]  /*79b0*/  MUFU.EX2 R220, R5 ;  /* 0x0000000500dc7308 */ /* 0x0007220000000800 */
[C---:B------:R-:W-:Y:S01]  /*79c0*/  FSETP.NEU.FTZ.AND P1, PT, R136.reuse, -INF , PT ;  /* 0xff8000008800780b */ /* 0x040fe20003f3d000 */
[----:B------:R-:W-:Y:S01]  /*79d0*/  FMUL.FTZ R20, R136, c[0x0][0x23c] ;  /* 0x00008f0088147a20 */ /* 0x000fe20000410000 */
[----:B------:R-:W-:Y:S01]  /*79e0*/  FMNMX.FTZ R3, R78, R3, !PT ;  /* 0x000000034e037209 */ /* 0x000fe20007810000 */
[----:B--2---:R-:W2:Y:S01]  /*79f0*/  SHFL.BFLY PT, R6, R135, 0x2, 0x1f ;  /* 0x0c401f0087067f89 */ /* 0x004ea200000e0000 */
[----:B-1----:R-:W-:-:S02]  /*7a00*/  F2FP.PACK_AB R16, R204, R205 ;  /* 0x000000cdcc10723e */ /* 0x002fc400000000ff */
[----:B------:R-:W-:Y:S02]  /*7a10*/  FMNMX.FTZ R3, R77, R3, !PT ;  /* 0x000000034d037209 */ /* 0x000fe40007810000 */
[----:B------:R-:W-:-:S05]  /*7a20*/  FSEL R20, R20, RZ, P1 ;  /* 0x000000ff14147208 */ /* 0x000fca0000800000 */
[----:B------:R-:W-:Y:S01]  /*7a30*/  FFMA.FTZ R23, R23, c[0x0][0x23c], -R20 ;  /* 0x00008f0017177a23 */ /* 0x000fe20000010814 */
[----:B---3--:R-:W-:Y:S01]  /*7a40*/  FMNMX.FTZ R5, R76, R3, !PT ;  /* 0x000000034c057209 */ /* 0x008fe20007810000 */
[----:B------:R-:W-:Y:S01]  /*7a50*/  FFMA.FTZ R3, R72, c[0x0][0x23c], -R21 ;  /* 0x00008f0048037a23 */ /* 0x000fe20000010815 */
[----:B----4-:R-:W-:Y:S02]  /*7a60*/  F2FP.PACK_AB R18, R220, R226 ;  /* 0x000000e2dc12723e */ /* 0x010fe400000000ff */
[----:B------:R-:W-:Y:S01]  /*7a70*/  FMNMX.FTZ R5, R192, R5, !PT ;  /* 0x00000005c0057209 */ /* 0x000fe20007810000 */
[----:B------:R1:W-:Y:S03]  /*7a80*/  MUFU.EX2 R230, R3 ;  /* 0x0000000300e67308 */ /* 0x0003e60000000800 */
[----:B------:R-:W-:-:S04]  /*7a90*/  FMNMX.FTZ R5, R188, R5, !PT ;  /* 0x00000005bc057209 */ /* 0x000fc80007810000 */
[----:B------:R-:W-:Y:S02]  /*7aa0*/  FMNMX.FTZ R5, R173, R5, !PT ;  /* 0x00000005ad057209 */ /* 0x000fe40007810000 */
[----:B--2---:R-:W-:Y:S02]  /*7ab0*/  FMNMX.FTZ R135, R135, R6, !PT ;  /* 0x0000000687877209 */ /* 0x004fe40007810000 */
[----:B------:R-:W-:-:S04]  /*7ac0*/  FMNMX.FTZ R5, R157, R5, !PT ;  /* 0x000000059d057209 */ /* 0x000fc80007810000 */
[----:B------:R-:W-:Y:S01]  /*7ad0*/  FMNMX.FTZ R5, R152, R5, !PT ;  /* 0x0000000598057209 */ /* 0x000fe20007810000 */
[----:B-1----:R-:W-:-:S03]  /*7ae0*/  FFMA.FTZ R3, R69, c[0x0][0x23c], -R21 ;  /* 0x00008f0045037a23 */ /* 0x002fc60000010815 */
        /* <DEDUP_REMOVED lines=8> */
[----:B--2---:R-:W-:Y:S01]  /*7b70*/  FMNMX.FTZ R135, R135, R5, !PT ;  /* 0x0000000587877209 */ /* 0x004fe20007810000 */
[----:B------:R-:W-:-:S03]  /*7b80*/  FFMA.FTZ R5, R65, c[0x0][0x23c], -R20 ;  /* 0x00008f0041057a23 */ /* 0x000fc60000010814 */
[----:B------:R-:W-:-:S03]  /*7b90*/  FSETP.NEU.FTZ.AND P1, PT, R135, -INF , PT ;  /* 0xff8000008700780b */ /* 0x000fc60003f3d000 */
[----:B------:R2:W-:Y:S01]  /*7ba0*/  MUFU.EX2 R231, R5 ;  /* 0x0000000500e77308 */ /* 0x0005e20000000800 */
[----:B-1----:R-:W-:Y:S01]  /*7bb0*/  FFMA.FTZ R3, R40, c[0x0][0x23c], -R21 ;  /* 0x00008f0028037a23 */ /* 0x002fe20000010815 */
[----:B---3--:R-:W-:-:S06]  /*7bc0*/  FMNMX.FTZ R134, R134, R6, !PT ;  /* 0x0000000686867209 */ /* 0x008fcc0007810000 */
[----:B------:R1:W-:Y:S01]  /*7bd0*/  MUFU.EX2 R8, R3 ;  /* 0x0000000300087308 */ /* 0x0003e20000000800 */
[----:B------:R-:W3:Y:S01]  /*7be0*/  SHFL.BFLY PT, R6, R134, 0x1, 0x1f ;  /* 0x0c201f0086067f89 */ /* 0x000ee200000e0000 */
[----:B--2---:R-:W-:-:S06]  /*7bf0*/  FFMA.FTZ R5, R64, c[0x0][0x23c], -R20 ;  /* 0x00008f0040057a23 */ /* 0x004fcc0000010814 */
[----:B------:R-:W2:Y:S01]  /*7c00*/  MUFU.EX2 R225, R5 ;  /* 0x0000000500e17308 */ /* 0x000ea20000000800 */
[----:B-1----:R-:W-:-:S07]  /*7c10*/  FFMA.FTZ R3, R96, c[0x0][0x23c], -R20 ;  /* 0x00008f0060037a23 */ /* 0x002fce0000010814 */
[----:B------:R1:W-:Y:S01]  /*7c20*/  MUFU.EX2 R195, R3 ;  /* 0x0000000300c37308 */ /* 0x0003e20000000800 */
[----:B---3--:R-:W-:Y:S02]  /*7c30*/  FMNMX.FTZ R134, R134, R6, !PT ;  /* 0x0000000686867209 */ /* 0x008fe40007810000 */
[----:B--2---:R-:W-:Y:S01]  /*7c40*/  F2FP.PACK_AB R11, R225, R231 ;  /* 0x000000e7e10b723e */ /* 0x004fe200000000ff */
        /* <DEDUP_REMOVED lines=12> */
[----:B-1----:R-:W-:-:S04]  /*7d10*/  FFMA.FTZ R3, R70, c[0x0][0x23c], -R20 ;  /* 0x00008f0046037a23 */ /* 0x002fc80000010814 */
[----:B------:R1:W-:Y:S03]  /*7d20*/  MUFU.EX2 R9, R3 ;  /* 0x0000000300097308 */ /* 0x0003e60000000800 */
[C---:B------:R-:W-:Y:S08]  /*7d30*/  HMMA.16816.F32 R124, R16.reuse, R56, RZ ;  /* 0x00000038107c723c */ /* 0x040ff000000018ff */
[----:B------:R-:W-:Y:S01]  /*7d40*/  HMMA.16816.F32 R116, R16, R60, RZ ;  /* 0x0000003c1074723c */ /* 0x000fe200000018ff */
[----:B-1----:R-:W-:-:S05]  /*7d50*/  FMUL.FTZ R3, R135, c[0x0][0x23c] ;  /* 0x00008f0087037a20 */ /* 0x002fca0000410000 */
[----:B------:R-:W-:Y:S02]  /*7d60*/  FSEL R3, R3, RZ, P1 ;  /* 0x000000ff03037208 */ /* 0x000fe40000800000 */
[----:B------:R-:W-:-:S03]  /*7d70*/  FSETP.NEU.FTZ.AND P1, PT, R134, -INF , PT ;  /* 0xff8000008600780b */ /* 0x000fc60003f3d000 */
[--C-:B------:R-:W-:Y:S02]  /*7d80*/  FFMA.FTZ R5, R97, c[0x0][0x23c], -R3.reuse ;  /* 0x00008f0061057a23 */ /* 0x100fe40000010803 */
[--C-:B------:R-:W-:Y:S02]  /*7d90*/  FFMA.FTZ R6, R74, c[0x0][0x23c], -R3.reuse ;  /* 0x00008f004a067a23 */ /* 0x100fe40000010803 */
[----:B------:R1:W-:Y:S01]  /*7da0*/  MUFU.EX2 R212, R5 ;  /* 0x0000000500d47308 */ /* 0x0003e20000000800 */
[----:B------:R-:W2:Y:S07]  /*7db0*/  LDSM.16.MT88.4 R72, [R224+0xc800] ;  /* 0x00c80000e048783b */ /* 0x000eae0000004200 */
[----:B------:R-:W-:Y:S01]  /*7dc0*/  MUFU.EX2 R171, R6 ;  /* 0x0000000600ab7308 */ /* 0x000fe20000000800 */
[----:B-1----:R-:W-:-:S07]  /*7dd0*/  FFMA.FTZ R5, R92, c[0x0][0x23c], -R3 ;  /* 0x00008f005c057a23 */ /* 0x002fce0000010803 */
[----:B------:R1:W3:Y:S02]  /*7de0*/  MUFU.EX2 R207, R5 ;  /* 0x0000000500cf7308 */ /* 0x0002e40000000800 */
[----:B-1----:R-:W-:Y:S01]  /*7df0*/  FFMA.FTZ R5, R91, c[0x0][0x23c], -R3 ;  /* 0x00008f005b057a23 */ /* 0x002fe20000010803 */
[----:B---3--:R-:W-:-:S05]  /*7e00*/  F2FP.PACK_AB R12, R207, R212 ;  /* 0x000000d4cf0c723e */ /* 0x008fca00000000ff */
[----:B------:R1:W-:Y:S02]  /*7e10*/  MUFU.EX2 R168, R5 ;  /* 0x0000000500a87308 */ /* 0x0003e40000000800 */
[----:B-1----:R-:W-:-:S06]  /*7e20*/  FFMA.FTZ R5, R81, c[0x0][0x23c], -R3 ;  /* 0x00008f0051057a23 */ /* 0x002fcc0000010803 */
[----:B------:R1:W3:Y:S02]  /*7e30*/  MUFU.EX2 R99, R5 ;  /* 0x0000000500637308 */ /* 0x0002e40000000800 */
[----:B-1----:R-:W-:Y:S01]  /*7e40*/  FMUL.FTZ R5, R134, c[0x0][0x23c] ;  /* 0x00008f0086057a20 */ /* 0x002fe20000410000 */
[----:B---3--:R-:W-:-:S04]  /*7e50*/  F2FP.PACK_AB R14, R99, R168 ;  /* 0x000000a8630e723e */ /* 0x008fc800000000ff */
[----:B------:R-:W-:Y:S01]  /*7e60*/  FSEL R0, R5, RZ, P1 ;  /* 0x000000ff05007208 */ /* 0x000fe20000800000 */
[----:B------:R-:W-:-:S04]  /*7e70*/  FFMA.FTZ R5, R71, c[0x0][0x23c], -R3 ;  /* 0x00008f0047057a23 */ /* 0x000fc80000010803 */
[----:B------:R1:W-:Y:S01]  /*7e80*/  MUFU.EX2 R234, R5 ;  /* 0x0000000500ea7308 */ /* 0x0003e20000000800 */
[----:B------:R-:W-:-:S07]  /*7e90*/  FFMA.FTZ R4, R95, c[0x0][0x23c], -R0 ;  /* 0x00008f005f047a23 */ /* 0x000fce0000010800 */
[----:B------:R3:W-:Y:S01]  /*7ea0*/  MUFU.EX2 R100, R4 ;  /* 0x0000000400647308 */ /* 0x0007e20000000800 */
[----:B-1----:R-:W-:-:S07]  /*7eb0*/  FFMA.FTZ R5, R98, c[0x0][0x23c], -R0 ;  /* 0x00008f0062057a23 */ /* 0x002fce0000010800 */
[----:B------:R1:W-:Y:S01]  /*7ec0*/  MUFU.EX2 R227, R5 ;  /* 0x0000000500e37308 */ /* 0x0003e20000000800 */
[----:B---3--:R-:W-:-:S07]  /*7ed0*/  FFMA.FTZ R4, R90, c[0x0][0x23c], -R0 ;  /* 0x00008f005a047a23 */ /* 0x008fce0000010800 */
[----:B------:R3:W4:Y:S01]  /*7ee0*/  MUFU.EX2 R101, R4 ;  /* 0x0000000400657308 */ /* 0x0007220000000800 */
[----:B-1----:R-:W-:-:S07]  /*7ef0*/  FFMA.FTZ R5, R94, c[0x0][0x23c], -R0 ;  /* 0x00008f005e057a23 */ /* 0x002fce0000010800 */
[----:B------:R-:W1:Y:S01]  /*7f00*/  MUFU.EX2 R228, R5 ;  /* 0x0000000500e47308 */ /* 0x000e620000000800 */
[----:B---3--:R-:W-:Y:S01]  /*7f10*/  FFMA.FTZ R4, R68, c[0x0][0x23c], -R3 ;  /* 0x00008f0044047a23 */ /* 0x008fe20000010803 */
[----:B----4-:R-:W-:Y:S01]  /*7f20*/  F2FP.PACK_AB R15, R101, R100 ;  /* 0x00000064650f723e */ /* 0x010fe200000000ff */
[----:B------:R-:W-:Y:S05]  /*7f30*/  HMMA.16816.F32 R68, R16, R52, RZ ;  /* 0x000000341044723c */ /* 0x000fea00000018ff */
[----:B------:R3:W-:Y:S01]  /*7f40*/  MUFU.EX2 R169, R4 ;  /* 0x0000000400a97308 */ /* 0x0007e20000000800 */
[----:B-1----:R-:W-:-:S07]  /*7f50*/  F2FP.PACK_AB R13, R228, R227 ;  /* 0x000000e3e40d723e */ /* 0x002fce00000000ff */
[----:B------:R-:W-:Y:S01]  /*7f60*/  HMMA.16816.F32 R36, R12, R24, RZ ;  /* 0x000000180c24723c */ /* 0x000fe200000018ff */
[----:B---3--:R-:W-:-:S04]  /*7f70*/  FFMA.FTZ R4, R67, c[0x0][0x23c], -R3 ;  /* 0x00008f0043047a23 */ /* 0x008fc80000010803 */
[----:B------:R1:W3:Y:S02]  /*7f80*/  MUFU.EX2 R170, R4 ;  /* 0x0000000400aa7308 */ /* 0x0002e40000000800 */
[----:B------:R-:W-:Y:S01]  /*7f90*/  MOV R25, R8 ;  /* 0x0000000800197202 */ /* 0x000fe20000000f00 */
[C---:B------:R-:W-:Y:S01]  /*7fa0*/  HMMA.16816.F32 R64, R12.reuse, R52, RZ ;  /* 0x000000340c40723c */ /* 0x040fe200000018ff */
[----:B------:R-:W-:Y:S02]  /*7fb0*/  F2FP.PACK_AB R8, R102, R230 ;  /* 0x000000e66608723e */ /* 0x000fe400000000ff */
[----:B------:R-:W-:Y:S02]  /*7fc0*/  F2FP.PACK_AB R10, R25, R232 ;  /* 0x000000e8190a723e */ /* 0x000fe400000000ff */
[----:B------:R-:W-:Y:S02]  /*7fd0*/  MOV R24, R100 ;  /* 0x0000006400187202 */ /* 0x000fe40000000f00 */
[----:B------:R-:W-:Y:S01]  /*7fe0*/  IMAD.MOV.U32 R52, RZ, RZ, R9 ;  /* 0x000000ffff347224 */ /* 0x000fe200078e0009 */
[C---:B------:R-:W-:Y:S04]  /*7ff0*/  HMMA.16816.F32 R120, R12.reuse, R56, RZ ;  /* 0x000000380c78723c */ /* 0x040fe800000018ff */
[----:B------:R-:W-:Y:S01]  /*8000*/  F2FP.PACK_AB R9, R52, R206 ;  /* 0x000000ce3409723e */ /* 0x000fe200000000ff */
[----:B-1----:R-:W-:Y:S01]  /*8010*/  FFMA.FTZ R4, R82, c[0x0][0x23c], -R0 ;  /* 0x00008f0052047a23 */ /* 0x002fe20000010800 */
[----:B---3--:R-:W-:Y:S01]  /*8020*/  F2FP.PACK_AB R6, R170, R169 ;  /* 0x000000a9aa06723e */ /* 0x008fe200000000ff */
[----:B------:R-:W1:Y:S01]  /*8030*/  LDSM.16.MT88.4 R80, [R222+0xe000] ;  /* 0x00e00000de50783b */ /* 0x000e620000004200 */
[----:B------:R-:W-:Y:S01]  /*8040*/  HMMA.16816.F32 R112, R12, R60, RZ ;  /* 0x0000003c0c70723c */ /* 0x000fe200000018ff */
[----:B------:R3:W-:Y:S01]  /*8050*/  MUFU.EX2 R92, R4 ;  /* 0x00000004005c7308 */ /* 0x0007e20000000800 */
[----:B------:R-:W-:Y:S01]  /*8060*/  IMAD.MOV.U32 R56, RZ, RZ, R103 ;  /* 0x000000ffff387224 */ /* 0x000fe200078e0067 */
[----:B------:R-:W-:-:S04]  /*8070*/  MOV R57, R168 ;  /* 0x000000a800397202 */ /* 0x000fc80000000f00 */
[----:B------:R-:W-:Y:S01]  /*8080*/  MOV R61, R102 ;  /* 0x00000066003d7202 */ /* 0x000fe20000000f00 */
[----:B------:R-:W-:Y:S01]  /*8090*/  HMMA.16816.F32 R148, R8, R48, R68 ;  /* 0x000000300894723c */ /* 0x000fe20000001844 */
[----:B------:R-:W-:Y:S07]  /*80a0*/  LDSM.16.MT88.4 R68, [R224+0xe800] ;  /* 0x00e80000e044783b */ /* 0x000fee0000004200 */
[----:B------:R-:W-:Y:S01]  /*80b0*/  HMMA.16816.F32 R88, R12, R32, RZ ;  /* 0x000000200c58723c */ /* 0x000fe200000018ff */
[----:B---3--:R-:W-:-:S04]  /*80c0*/  FFMA.FTZ R4, R78, c[0x0][0x23c], -R0 ;  /* 0x00008f004e047a23 */ /* 0x008fc80000010800 */
[----:B------:R3:W4:Y:S03]  /*80d0*/  MUFU.EX2 R233, R4 ;  /* 0x0000000400e97308 */ /* 0x0007260000000800 */
[C---:B--2---:R-:W-:Y:S01]  /*80e0*/  HMMA.16816.F32 R180, R8.reuse, R72, R28 ;  /* 0x0000004808b4723c */ /* 0x044fe2000000181c */
[----:B------:R-:W2:Y:S07]  /*80f0*/  LDSM.16.MT88.4 R28, [R222+0xe800] ;  /* 0x00e80000de1c783b */ /* 0x000eae0000004200 */
[----:B------:R-:W-:Y:S01]  /*8100*/  HMMA.16816.F32 R164, R8, R44, R40 ;  /* 0x0000002c08a4723c */ /* 0x000fe20000001828 */
[----:B------:R-:W2:Y:S01]  /*8110*/  LDSM.16.MT88.4 R40, [R223+0xc800] ;  /* 0x00c80000df28783b */ /* 0x000ea20000004200 */
[----:B---3--:R-:W-:Y:S01]  /*8120*/  FFMA.FTZ R4, R77, c[0x0][0x23c], -R0 ;  /* 0x00008f004d047a23 */ /* 0x008fe20000010800 */
[----:B----4-:R-:W-:-:S05]  /*8130*/  F2FP.PACK_AB R5, R233, R92 ;  /* 0x0000005ce905723e */ /* 0x010fca00000000ff */
[-C--:B-1----:R-:W-:Y:S01]  /*8140*/  HMMA.16816.F32 R108, R16, R80.reuse, RZ ;  /* 0x00000050106c723c */ /* 0x082fe200000018ff */
[----:B------:R1:W-:Y:S07]  /*8150*/  MUFU.EX2 R53, R4 ;  /* 0x0000000400357308 */ /* 0x0003ee0000000800 */
[----:B------:R-:W-:Y:S07]  /*8160*/  HMMA.16816.F32 R104, R12, R80, RZ ;  /* 0x000000500c68723c */ /* 0x000fee00000018ff */
[----:B------:R-:W-:Y:S01]  /*8170*/  MOV R81, R92 ;  /* 0x0000005c00517202 */ /* 0x000fe20000000f00 */
[----:B------:R-:W-:Y:S01]  /*8180*/  IMAD.MOV.U32 R80, RZ, RZ, R171 ;  /* 0x000000ffff507224 */ /* 0x000fe200078e00ab */
[----:B------:R-:W-:Y:S01]  /*8190*/  HMMA.16816.F32 R92, R16, R84, RZ ;  /* 0x00000054105c723c */ /* 0x000fe200000018ff */
[----:B-1----:R-:W-:-:S02]  /*81a0*/  FFMA.FTZ R4, R76, c[0x0][0x23c], -R0 ;  /* 0x00008f004c047a23 */ /* 0x002fc40000010800 */
[----:B------:R-:W1:Y:S02]  /*81b0*/  LDSM.16.MT88.4 R76, [R224+0xe000] ;  /* 0x00e00000e04c783b */ /* 0x000e640000004200 */
[----:B------:R3:W4:Y:S03]  /*81c0*/  MUFU.EX2 R2, R4 ;  /* 0x0000000400027308 */ /* 0x0007260000000800 */
[C---:B--2---:R-:W-:Y:S08]  /*81d0*/  HMMA.16816.F32 R208, R8.reuse, R28, R108 ;  /* 0x0000001c08d0723c */ /* 0x044ff0000000186c */
[----:B------:R-:W-:Y:S01]  /*81e0*/  HMMA.16816.F32 R196, R8, R40, R124 ;  /* 0x0000002808c4723c */ /* 0x000fe2000000187c */
[----:B---3--:R-:W-:-:S02]  /*81f0*/  F2FP.PACK_AB R4, R234, R171 ;  /* 0x000000abea04723e */ /* 0x008fc400000000ff */
[----:B----4-:R-:W-:-:S05]  /*8200*/  F2FP.PACK_AB R7, R2, R53 ;  /* 0x000000350207723e */ /* 0x010fca00000000ff */
[----:B------:R-:W-:Y:S08]  /*8210*/  HMMA.16816.F32 R108, R12, R54, RZ ;  /* 0x000000360c6c723c */ /* 0x000ff000000018ff */
[C---:B------:R-:W-:Y:S01]  /*8220*/  HMMA.16816.F32 R144, R4.reuse, R48, R64 ;  /* 0x000000300490723c */ /* 0x040fe20000001840 */
[----:B------:R-:W2:Y:S06]  /*8230*/  LDSM.16.MT88.4 R64, [R223+0xe800] ;  /* 0x00e80000df40783b */ /* 0x000eac0000004200 */
[----:B------:R-:W-:Y:S01]  /*8240*/  IMAD.MOV.U32 R49, RZ, RZ, R101 ;  /* 0x000000ffff317224 */ /* 0x000fe200078e0065 */
[----:B------:R-:W-:Y:S01]  /*8250*/  HMMA.16816.F32 R176, R4, R72, R88 ;  /* 0x0000004804b0723c */ /* 0x000fe20000001858 */
[----:B------:R-:W-:-:S06]  /*8260*/  MOV R48, R212 ;  /* 0x000000d400307202 */ /* 0x000fcc0000000f00 */
[----:B------:R-:W-:Y:S01]  /*8270*/  IMAD.MOV.U32 R73, RZ, RZ, R99 ;  /* 0x000000ffff497224 */ /* 0x000fe200078e0063 */
[----:B-1----:R-:W-:Y:S08]  /*8280*/  HMMA.16816.F32 R100, R16, R76, RZ ;  /* 0x0000004c1064723c */ /* 0x002ff000000018ff */
[----:B------:R-:W-:Y:S08]  /*8290*/  HMMA.16816.F32 R88, R12, R84, RZ ;  /* 0x000000540c58723c */ /* 0x000ff000000018ff */
[----:B------:R-:W-:Y:S01]  /*82a0*/  HMMA.16816.F32 R160, R4, R44, R36 ;  /* 0x0000002c04a0723c */ /* 0x000fe20000001824 */
[----:B------:R-:W1:Y:S06]  /*82b0*/  LDSM.16.MT88.4 R36, [R221+0xe800] ;  /* 0x00e80000dd24783b */ /* 0x000e6c0000004200 */
[----:B------:R-:W-:Y:S01]  /*82c0*/  MOV R45, R170 ;  /* 0x000000aa002d7202 */ /* 0x000fe20000000f00 */
[----:B------:R-:W-:Y:S01]  /*82d0*/  HMMA.16816.F32 R216, R8, R68, R100 ;  /* 0x0000004408d8723c */ /* 0x000fe20000001864 */
[----:B------:R-:W-:-:S07]  /*82e0*/  IMAD.MOV.U32 R44, RZ, RZ, R169 ;  /* 0x000000ffff2c7224 */ /* 0x000fce00078e00a9 */
[----:B------:R-:W-:Y:S08]  /*82f0*/  HMMA.16816.F32 R200, R4, R28, R104 ;  /* 0x0000001c04c8723c */ /* 0x000ff00000001868 */
[----:B------:R-:W-:Y:S08]  /*8300*/  HMMA.16816.F32 R96, R12, R76, RZ ;  /* 0x0000004c0c60723c */ /* 0x000ff000000018ff */
[----:B------:R-:W-:Y:S01]  /*8310*/  MOV R29, R219 ;  /* 0x000000db001d7202 */ /* 0x000fe20000000f00 */
[----:B------:R-:W-:Y:S01]  /*8320*/  IMAD.MOV.U32 R28, RZ, RZ, R218 ;  /* 0x000000ffff1c7224 */ /* 0x000fe200078e00da */
[----:B------:R-:W-:Y:S01]  /*8330*/  MOV R239, R217 ;  /* 0x000000d900ef7202 */ /* 0x000fe20000000f00 */
[----:B------:R-:W-:Y:S01]  /*8340*/  IMAD.MOV.U32 R60, RZ, RZ, R216 ;  /* 0x000000ffff3c7224 */ /* 0x000fe200078e00d8 */
[-C--:B--2---:R-:W-:Y:S08]  /*8350*/  HMMA.16816.F32 R92, R8, R64.reuse, R92 ;  /* 0x00000040085c723c */ /* 0x084ff0000000185c */
[----:B------:R-:W-:Y:S08]  /*8360*/  HMMA.16816.F32 R216, R4, R64, R88 ;  /* 0x0000004004d8723c */ /* 0x000ff00000001858 */
[----:B------:R-:W-:Y:S08]  /*8370*/  HMMA.16816.F32 R88, R12, R82, RZ ;  /* 0x000000520c58723c */ /* 0x000ff000000018ff */
[----:B------:R-:W-:Y:S01]  /*8380*/  HMMA.16816.F32 R120, R4, R40, R120 ;  /* 0x000000280478723c */ /* 0x000fe20000001878 */
[----:B------:R-:W-:Y:S01]  /*8390*/  MOV R33, R94 ;  /* 0x0000005e00217202 */ /* 0x000fe20000000f00 */
[----:B------:R-:W-:-:S05]  /*83a0*/  IMAD.MOV.U32 R32, RZ, RZ, R92 ;  /* 0x000000ffff207224 */ /* 0x000fca00078e005c */
[----:B------:R-:W-:Y:S01]  /*83b0*/  MOV R40, R95 ;  /* 0x0000005f00287202 */ /* 0x000fe20000000f00 */
[----:B-1----:R-:W-:Y:S01]  /*83c0*/  HMMA.16816.F32 R184, R8, R36, R116 ;  /* 0x0000002408b8723c */ /* 0x002fe20000001874 */
[----:B------:R-:W-:-:S07]  /*83d0*/  MOV R41, R52 ;  /* 0x0000003400297202 */ /* 0x000fce0000000f00 */
[C---:B------:R-:W-:Y:S07]  /*83e0*/  HMMA.16816.F32 R168, R4.reuse, R36, R112 ;  /* 0x0000002404a8723c */ /* 0x040fee0000001870 */
[----:B------:R-:W-:Y:S01]  /*83f0*/  IMAD.MOV.U32 R36, RZ, RZ, R93 ;  /* 0x000000ffff247224 */ /* 0x000fe200078e005d */
[C---:B------:R-:W-:Y:S08]  /*8400*/  HMMA.16816.F32 R212, R4.reuse, R68, R96 ;  /* 0x0000004404d4723c */ /* 0x040ff00000001860 */
        /* <DEDUP_REMOVED lines=9> */
[C---:B------:R-:W-:Y:S07]  /*84a0*/  HMMA.16816.F32 R124, R4.reuse, R66, R12 ;  /* 0x00000042047c723c */ /* 0x040fee000000180c */
[----:B------:R-:W-:Y:S01]  /*84b0*/  MOV R14, R24 ;  /* 0x00000018000e7202 */ /* 0x000fe20000000f00 */
[----:B------:R-:W-:Y:S01]  /*84c0*/  IMAD.MOV.U32 R13, RZ, RZ, R25 ;  /* 0x000000ffff0d7224 */ /* 0x000fe200078e0019 */
[----:B------:R-:W-:Y:S01]  /*84d0*/  HMMA.16816.F32 R100, R4, R74, R100 ;  /* 0x0000004a0464723c */ /* 0x000fe20000001864 */
[----:B------:R-:W-:-:S02]  /*84e0*/  IMAD.MOV.U32 R12, RZ, RZ, R53 ;  /* 0x000000ffff0c7224 */ /* 0x000fc400078e0035 */
[----:B------:R-:W-:-:S05]  /*84f0*/  IMAD.MOV.U32 R15, RZ, RZ, R73 ;  /* 0x000000ffff0f7224 */ /* 0x000fca00078e0049 */
[----:B------:R-:W-:Y:S08]  /*8500*/  HMMA.16816.F32 R24, R16, R26, RZ ;  /* 0x0000001a1018723c */ /* 0x000ff000000018ff */
[C---:B------:R-:W-:Y:S08]  /*8510*/  HMMA.16816.F32 R96, R4.reuse, R42, R96 ;  /* 0x0000002a0460723c */ /* 0x040ff00000001860 */
[C---:B------:R-:W-:Y:S08]  /*8520*/  HMMA.16816.F32 R92, R4.reuse, R38, R92 ;  /* 0x00000026045c723c */ /* 0x040ff0000000185c */
[----:B------:R-:W-:Y:S08]  /*8530*/  HMMA.16816.F32 R116, R4, R70, R88 ;  /* 0x000000460474723c */ /* 0x000ff00000001858 */
[C---:B------:R-:W-:Y:S08]  /*8540*/  HMMA.16816.F32 R52, R16.reuse, R54, RZ ;  /* 0x000000361034723c */ /* 0x040ff000000018ff */
[----:B------:R-:W-:Y:S07]  /*8550*/  HMMA.16816.F32 R4, R16, R58, RZ ;  /* 0x0000003a1004723c */ /* 0x000fee00000018ff */
[----:B------:R-:W-:Y:S01]  /*8560*/  MOV R58, R49 ;  /* 0x00000031003a7202 */ /* 0x000fe20000000f00 */
[C---:B------:R-:W-:Y:S07]  /*8570*/  HMMA.16816.F32 R88, R8.reuse, R46, R24 ;  /* 0x0000002e0858723c */ /* 0x040fee0000001818 */
[----:B------:R-:W-:Y:S01]  /*8580*/  MOV R27, R48 ;  /* 0x00000030001b7202 */ /* 0x000fe20000000f00 */
[----:B------:R-:W-:Y:S01]  /*8590*/  HMMA.16816.F32 R52, R8, R50, R52 ;  /* 0x000000320834723c */ /* 0x000fe20000001834 */
[----:B------:R-:W-:Y:S01]  /*85a0*/  MOV R26, R33 ;  /* 0x00000021001a7202 */ /* 0x000fe20000000f00 */
[----:B------:R-:W-:-:S02]  /*85b0*/  IMAD.MOV.U32 R24, RZ, RZ, R32 ;  /* 0x000000ffff187224 */ /* 0x000fc400078e0020 */
[----:B------:R-:W-:-:S04]  /*85c0*/  IMAD.MOV.U32 R25, RZ, RZ, R36 ;  /* 0x000000ffff197224 */ /* 0x000fc800078e0024 */
[----:B------:R-:W-:Y:S07]  /*85d0*/  HMMA.16816.F32 R48, R8, R42, R4 ;  /* 0x0000002a0830723c */ /* 0x000fee0000001804 */
[----:B------:R-:W-:Y:S01]  /*85e0*/  IMAD.MOV.U32 R43, RZ, RZ, R61 ;  /* 0x000000ffff2b7224 */ /* 0x000fe200078e003d */
[----:B------:R-:W-:Y:S01]  /*85f0*/  HMMA.16816.F32 R4, R16, R62, RZ ;  /* 0x0000003e1004723c */ /* 0x000fe200000018ff */
[----:B------:R-:W-:-:S06]  /*8600*/  MOV R42, R56 ;  /* 0x00000038002a7202 */ /* 0x000fcc0000000f00 */
[----:B------:R-:W-:Y:S01]  /*8610*/  IMAD.MOV.U32 R63, RZ, RZ, R57 ;  /* 0x000000ffff3f7224 */ /* 0x000fe200078e0039 */
[----:B------:R-:W-:Y:S01]  /*8620*/  HMMA.16816.F32 R32, R16, R34, RZ ;  /* 0x000000221020723c */ /* 0x000fe200000018ff */
[----:B------:R-:W-:Y:S01]  /*8630*/  MOV R57, R44 ;  /* 0x0000002c00397202 */ /* 0x000fe20000000f00 */
[----:B------:R-:W-:Y:S11]  /*8640*/  IMAD.MOV.U32 R62, RZ, RZ, R45 ;  /* 0x000000ffff3e7224 */ /* 0x000ff600078e002d */
[----:B------:R-:W-:Y:S03]  /*8650*/  @!UPT UIADD3 URZ, URZ, URZ, URZ ;  /* 0x0000003f3f3ff290 */ /* 0x000fe6000fffe03f */
[----:B------:R-:W-:Y:S08]  /*8660*/  HMMA.16816.F32 R44, R8, R38, R4 ;  /* 0x00000026082c723c */ /* 0x000ff00000001804 */
[----:B------:R-:W-:Y:S07]  /*8670*/  HMMA.16816.F32 R4, R16, R82, RZ ;  /* 0x000000521004723c */ /* 0x000fee00000018ff */
[----:B------:R-:W-:Y:S01]  /*8680*/  MOV R82, R14 ;  /* 0x0000000e00527202 */ /* 0x000fe20000000f00 */
[----:B------:R-:W-:Y:S07]  /*8690*/  HMMA.16816.F32 R72, R8, R74, R32 ;  /* 0x0000004a0848723c */ /* 0x000fee0000001820 */
[----:B------:R-:W-:Y:S01]  /*86a0*/  MOV R34, R2 ;  /* 0x0000000200227202 */ /* 0x000fe20000000f00 */
[----:B------:R-:W-:Y:S01]  /*86b0*/  FFMA.FTZ R2, R193, c[0x0][0x23c], -R21 ;  /* 0x00008f00c1027a23 */ /* 0x000fe20000010815 */
[----:B------:R-:W-:Y:S01]  /*86c0*/  MOV R35, R29 ;  /* 0x0000001d00237202 */ /* 0x000fe20000000f00 */
[----:B------:R-:W-:-:S02]  /*86d0*/  IMAD.MOV.U32 R32, RZ, RZ, R28 ;  /* 0x000000ffff207224 */ /* 0x000fc400078e001c */
[----:B------:R1:W-:Y:S01]  /*86e0*/  MUFU.EX2 R83, R2 ;  /* 0x0000000200537308 */ /* 0x0003e20000000800 */
[--C-:B------:R-:W-:Y:S02]  /*86f0*/  FFMA.FTZ R29, R132, c[0x0][0x23c], -R21.reuse ;  /* 0x00008f00841d7a23 */ /* 0x100fe40000010815 */
[----:B------:R-:W-:Y:S01]  /*8700*/  FFMA.FTZ R28, R22, c[0x0][0x23c], -R21 ;  /* 0x00008f00161c7a23 */ /* 0x000fe20000010815 */
[----:B------:R-:W-:Y:S01]  /*8710*/  HMMA.16816.F32 R36, R8, R30, R4 ;  /* 0x0000001e0824723c */ /* 0x000fe20000001804 */
[----:B------:R-:W-:-:S06]  /*8720*/  FFMA.FTZ R22, R143, c[0x0][0x23c], -R3 ;  /* 0x00008f008f167a23 */ /* 0x000fcc0000010803 */
[--C-:B------:R-:W-:Y:S01]  /*8730*/  FFMA.FTZ R31, R153, c[0x0][0x23c], -R21.reuse ;  /* 0x00008f00991f7a23 */ /* 0x100fe20000010815 */
[C---:B------:R-:W-:Y:S01]  /*8740*/  HMMA.16816.F32 R4, R16.reuse, R78, RZ ;  /* 0x0000004e1004723c */ /* 0x040fe200000018ff */
[--C-:B------:R-:W-:Y:S01]  /*8750*/  FFMA.FTZ R30, R141, c[0x0][0x23c], -R21.reuse ;  /* 0x00008f008d1e7a23 */ /* 0x100fe20000010815 */
[----:B------:R-:W-:Y:S01]  /*8760*/  MOV R153, R34 ;  /* 0x0000002200997202 */ /* 0x000fe20000000f00 */
[----:B------:R-:W-:Y:S02]  /*8770*/  FFMA.FTZ R34, R131, c[0x0][0x23c], -R0 ;  /* 0x00008f0083227a23 */ /* 0x000fe40000010800 */
[----:B-1----:R-:W-:Y:S02]  /*8780*/  FFMA.FTZ R2, R189, c[0x0][0x23c], -R21 ;  /* 0x00008f00bd027a23 */ /* 0x002fe40000010815 */
[----:B------:R-:W-:Y:S01]  /*8790*/  MOV R78, R58 ;  /* 0x0000003a004e7202 */ /* 0x000fe20000000f00 */
[----:B------:R-:W-:Y:S01]  /*87a0*/  HMMA.16816.F32 R16, R16, R86, RZ ;  /* 0x000000561010723c */ /* 0x000fe200000018ff */
[----:B------:R1:W-:Y:S06]  /*87b0*/  MUFU.EX2 R59, R2 ;  /* 0x00000002003b7308 */ /* 0x0003ec0000000800 */
[----:B------:R-:W-:Y:S01]  /*87c0*/  IMAD.MOV.U32 R87, RZ, RZ, R43 ;  /* 0x000000ffff577224 */ /* 0x000fe200078e002b */
[----:B------:R-:W-:-:S02]  /*87d0*/  MOV R43, R239 ;  /* 0x000000ef002b7202 */ /* 0x000fc40000000f00 */
[----:B------:R-:W-:Y:S01]  /*87e0*/  MOV R86, R42 ;  /* 0x0000002a00567202 */ /* 0x000fe20000000f00 */
[----:B------:R-:W-:Y:S02]  /*87f0*/  IMAD.MOV.U32 R42, RZ, RZ, R24 ;  /* 0x000000ffff2a7224 */ /* 0x000fe400078e0018 */
[----:B------:R-:W-:-:S03]  /*8800*/  FFMA.FTZ R24, R128, c[0x0][0x23c], -R20 ;  /* 0x00008f0080187a23 */ /* 0x000fc60000010814 */
[----:B------:R-:W-:Y:S01]  /*8810*/  HMMA.16816.F32 R68, R8, R70, R4 ;  /* 0x000000460844723c */ /* 0x000fe20000001804 */
[----:B-1----:R-:W-:-:S04]  /*8820*/  FFMA.FTZ R2, R172, c[0x0][0x23c], -R21 ;  /* 0x00008f00ac027a23 */ /* 0x002fc80000010815 */
[----:B------:R1:W-:Y:S02]  /*8830*/  MUFU.EX2 R76, R2 ;  /* 0x00000002004c7308 */ /* 0x0003e40000000800 */
[----:B------:R-:W-:Y:S01]  /*8840*/  MOV R5, R62 ;  /* 0x0000003e00057202 */ /* 0x000fe20000000f00 */
[----:B------:R-:W-:Y:S01]  /*8850*/  HMMA.16816.F32 R64, R8, R66, R16 ;  /* 0x000000420840723c */ /* 0x000fe20000001810 */
[----:B------:R-:W-:Y:S01]  /*8860*/  IMAD.MOV.U32 R62, RZ, RZ, R32 ;  /* 0x000000ffff3e7224 */ /* 0x000fe200078e0020 */
[----:B------:R-:W-:Y:S01]  /*8870*/  MOV R32, R25 ;  /* 0x0000001900207202 */ /* 0x000fe20000000f00 */
[----:B------:R-:W-:Y:S02]  /*8880*/  FFMA.FTZ R25, R138, c[0x0][0x23c], -R20 ;  /* 0x00008f008a197a23 */ /* 0x000fe40000010814 */
[----:B------:R-:W-:Y:S02]  /*8890*/  FFMA.FTZ R4, R192, c[0x0][0x23c], -R0 ;  /* 0x00008f00c0047a23 */ /* 0x000fe40000010800 */
[----:B------:R-:W-:Y:S01]  /*88a0*/  MOV R18, R12 ;  /* 0x0000000c00127202 */ /* 0x000fe20000000f00 */
[----:B------:R-:W-:Y:S01]  /*88b0*/  IMAD.MOV.U32 R17, RZ, RZ, R13 ;  /* 0x000000ffff117224 */ /* 0x000fe200078e000d */
[----:B------:R-:W-:Y:S01]  /*88c0*/  MUFU.EX2 R58, R4 ;  /* 0x00000004003a7308 */ /* 0x000fe20000000800 */
[----:B------:R-:W-:Y:S01]  /*88d0*/  IMAD.MOV.U32 R19, RZ, RZ, R63 ;  /* 0x000000ffff137224 */ /* 0x000fe200078e003f */
[----:B------:R-:W-:Y:S01]  /*88e0*/  MOV R63, R35 ;  /* 0x00000023003f7202 */ /* 0x000fe20000000f00 */
[----:B------:R-:W-:Y:S01]  /*88f0*/  IMAD.MOV.U32 R35, RZ, RZ, R26 ;  /* 0x000000ffff237224 */ /* 0x000fe200078e001a */
[----:B------:R-:W-:Y:S01]  /*8900*/  MOV R128, R17 ;  /* 0x0000001100807202 */ /* 0x000fe20000000f00 */
[----:B-1----:R-:W-:-:S02]  /*8910*/  FFMA.FTZ R2, R156, c[0x0][0x23c], -R21 ;  /* 0x00008f009c027a23 */ /* 0x002fc40000010815 */
[----:B------:R-:W-:Y:S02]  /*8920*/  FFMA.FTZ R21, R139, c[0x0][0x23c], -R3 ;  /* 0x00008f008b157a23 */ /* 0x000fe40000010803 */
[----:B------:R1:W2:Y:S01]  /*8930*/  MUFU.EX2 R61, R2 ;  /* 0x00000002003d7308 */ /* 0x0002a20000000800 */
[----:B------:R-:W-:Y:S02]  /*8940*/  IMAD.MOV.U32 R7, RZ, RZ, R87 ;  /* 0x000000ffff077224 */ /* 0x000fe400078e0057 */
[----:B------:R-:W-:Y:S02]  /*8950*/  FFMA.FTZ R26, R142, c[0x0][0x23c], -R20 ;  /* 0x00008f008e1a7a23 */ /* 0x000fe40000010814 */
[----:B------:R-:W-:Y:S02]  /*8960*/  IMAD.MOV.U32 R87, RZ, RZ, R63 ;  /* 0x000000ffff577224 */ /* 0x000fe400078e003f */
[----:B------:R-:W-:Y:S02]  /*8970*/  IMAD.MOV.U32 R63, RZ, RZ, R32 ;  /* 0x000000ffff3f7224 */ /* 0x000fe400078e0020 */
[----:B------:R-:W-:-:S02]  /*8980*/  FFMA.FTZ R32, R140, c[0x0][0x23c], -R0 ;  /* 0x00008f008c207a23 */ /* 0x000fc40000010800 */
[----:B-1----:R-:W-:Y:S01]  /*8990*/  FFMA.FTZ R2, R191, c[0x0][0x23c], -R20 ;  /* 0x00008f00bf027a23 */ /* 0x002fe20000010814 */
[----:B--2---:R-:W-:-:S03]  /*89a0*/  F2FP.PACK_AB R10, R61, R76 ;  /* 0x0000004c3d0a723e */ /* 0x004fc600000000ff */
[----:B------:R1:W-:Y:S02]  /*89b0*/  MUFU.EX2 R33, R2 ;  /* 0x0000000200217308 */ /* 0x0003e40000000800 */
[----:B-1----:R-:W-:-:S06]  /*89c0*/  FFMA.FTZ R2, R175, c[0x0][0x23c], -R20 ;  /* 0x00008f00af027a23 */ /* 0x002fcc0000010814 */
[----:B------:R1:W-:Y:S02]  /*89d0*/  MUFU.EX2 R84, R2 ;  /* 0x0000000200547308 */ /* 0x0003e40000000800 */
[----:B-1----:R-:W-:-:S06]  /*89e0*/  FFMA.FTZ R2, R159, c[0x0][0x23c], -R20 ;  /* 0x00008f009f027a23 */ /* 0x002fcc0000010814 */
[----:B------:R1:W-:Y:S02]  /*89f0*/  MUFU.EX2 R77, R2 ;  /* 0x00000002004d7308 */ /* 0x0003e40000000800 */
[----:B-1----:R-:W-:Y:S02]  /*8a00*/  FFMA.FTZ R2, R154, c[0x0][0x23c], -R20 ;  /* 0x00008f009a027a23 */ /* 0x002fe40000010814 */
[----:B------:R-:W-:-:S04]  /*8a10*/  IMAD.MOV.U32 R154, RZ, RZ, R5 ;  /* 0x000000ffff9a7224 */ /* 0x000fc800078e0005 */
[----:B------:R1:W-:Y:S01]  /*8a20*/  MUFU.EX2 R16, R2 ;  /* 0x0000000200107308 */ /* 0x0003e20000000800 */
[--C-:B------:R-:W-:Y:S02]  /*8a30*/  FFMA.FTZ R20, R130, c[0x0][0x23c], -R3.reuse ;  /* 0x00008f0082147a23 */ /* 0x100fe40000010803 */
[----:B------:R-:W-:Y:S01]  /*8a40*/  IMAD.MOV.U32 R130, RZ, RZ, R18 ;  /* 0x000000ffff827224 */ /* 0x000fe200078e0012 */
[----:B------:R-:W-:Y:S01]  /*8a50*/  MOV R18, R63 ;  /* 0x0000003f00127202 */ /* 0x000fe20000000f00 */
[----:B-1----:R-:W-:-:S04]  /*8a60*/  FFMA.FTZ R2, R190, c[0x0][0x23c], -R3 ;  /* 0x00008f00be027a23 */ /* 0x002fc80000010803 */
[----:B------:R1:W-:Y:S02]  /*8a70*/  MUFU.EX2 R79, R2 ;  /* 0x00000002004f7308 */ /* 0x0003e40000000800 */
[----:B-1----:R-:W-:-:S06]  /*8a80*/  FFMA.FTZ R2, R174, c[0x0][0x23c], -R3 ;  /* 0x00008f00ae027a23 */ /* 0x002fcc0000010803 */
[----:B------:R1:W2:Y:S02]  /*8a90*/  MUFU.EX2 R85, R2 ;  /* 0x0000000200557308 */ /* 0x0002a40000000800 */
[----:B-1----:R-:W-:Y:S01]  /*8aa0*/  FFMA.FTZ R2, R158, c[0x0][0x23c], -R3 ;  /* 0x00008f009e027a23 */ /* 0x002fe20000010803 */
[----:B--2---:R-:W-:-:S05]  /*8ab0*/  F2FP.PACK_AB R4, R85, R79 ;  /* 0x0000004f5504723e */ /* 0x004fca00000000ff */
[----:B------:R1:W-:Y:S02]  /*8ac0*/  MUFU.EX2 R56, R2 ;  /* 0x0000000200387308 */ /* 0x0003e40000000800 */
[----:B-1----:R-:W-:Y:S02]  /*8ad0*/  FFMA.FTZ R2, R155, c[0x0][0x23c], -R3 ;  /* 0x00008f009b027a23 */ /* 0x002fe40000010803 */
[----:B------:R-:W-:Y:S02]  /*8ae0*/  IMAD.MOV.U32 R155, RZ, RZ, R83 ;  /* 0x000000ffff9b7224 */ /* 0x000fe400078e0053 */
[----:B------:R-:W-:Y:S02]  /*8af0*/  IMAD.MOV.U32 R83, RZ, RZ, R15 ;  /* 0x000000ffff537224 */ /* 0x000fe400078e000f */
[----:B------:R1:W2:Y:S01]  /*8b00*/  MUFU.EX2 R6, R2 ;  /* 0x0000000200067308 */ /* 0x0002a20000000800 */
[----:B------:R-:W3:Y:S01]  /*8b10*/  LDSM.16.MT88.4 R12, [R221+0xd000] ;  /* 0x00d00000dd0c783b */ /* 0x000ee20000004200 */
[----:B------:R-:W-:Y:S01]  /*8b20*/  F2FP.PACK_AB R8, R59, R155 ;  /* 0x0000009b3b08723e */ /* 0x000fe200000000ff */
[----:B------:R-:W-:Y:S01]  /*8b30*/  FFMA.FTZ R3, R129, c[0x0][0x23c], -R3 ;  /* 0x00008f0081037a23 */ /* 0x000fe20000010803 */
[----:B------:R-:W-:Y:S01]  /*8b40*/  MOV R129, R19 ;  /* 0x0000001300817202 */ /* 0x000fe20000000f00 */
[----:B-1----:R-:W-:-:S02]  /*8b50*/  FFMA.FTZ R2, R188, c[0x0][0x23c], -R0 ;  /* 0x00008f00bc027a23 */ /* 0x002fc40000010800 */
[----:B--2---:R-:W-:Y:S01]  /*8b60*/  IMAD.MOV.U32 R139, RZ, RZ, R6 ;  /* 0x000000ffff8b7224 */ /* 0x004fe200078e0006 */
[----:B------:R-:W-:Y:S01]  /*8b70*/  MOV R6, R86 ;  /* 0x0000005600067202 */ /* 0x000fe20000000f00 */
[----:B------:R1:W2:Y:S01]  /*8b80*/  MUFU.EX2 R239, R2 ;  /* 0x0000000200ef7308 */ /* 0x0002a20000000800 */
[----:B------:R-:W-:Y:S02]  /*8b90*/  MOV R86, R62 ;  /* 0x0000003e00567202 */ /* 0x000fe40000000f00 */
[----:B------:R-:W-:Y:S01]  /*8ba0*/  MOV R62, R42 ;  /* 0x0000002a003e7202 */ /* 0x000fe20000000f00 */
[----:B------:R-:W-:Y:S01]  /*8bb0*/  IMAD.MOV.U32 R131, RZ, RZ, R6 ;  /* 0x000000ffff837224 */ /* 0x000fe200078e0006 */
[----:B------:R-:W-:Y:S01]  /*8bc0*/  MOV R42, R35 ;  /* 0x00000023002a7202 */ /* 0x000fe20000000f00 */
[----:B------:R-:W-:Y:S01]  /*8bd0*/  IMAD.MOV.U32 R35, RZ, RZ, R27 ;  /* 0x000000ffff237224 */ /* 0x000fe200078e001b */
[----:B------:R-:W-:Y:S01]  /*8be0*/  F2FP.PACK_AB R6, R139, R56 ;  /* 0x000000388b06723e */ /* 0x000fe200000000ff */
[--C-:B------:R-:W-:Y:S01]  /*8bf0*/  FFMA.FTZ R27, R152, c[0x0][0x23c], -R0.reuse ;  /* 0x00008f00981b7a23 */ /* 0x100fe20000010800 */
[----:B------:R-:W-:Y:S01]  /*8c00*/  MOV R152, R33 ;  /* 0x0000002100987202 */ /* 0x000fe20000000f00 */
[----:B------:R-:W-:-:S02]  /*8c10*/  FFMA.FTZ R33, R133, c[0x0][0x23c], -R0 ;  /* 0x00008f0085217a23 */ /* 0x000fc40000010800 */
[----:B------:R-:W-:Y:S01]  /*8c20*/  IMAD.MOV.U32 R133, RZ, RZ, R16 ;  /* 0x000000ffff857224 */ /* 0x000fe200078e0010 */
[----:B------:R-:W-:Y:S01]  /*8c30*/  MOV R16, R7 ;  /* 0x0000000700107202 */ /* 0x000fe20000000f00 */
[----:B------:R-:W-:Y:S01]  /*8c40*/  IMAD.MOV.U32 R19, RZ, RZ, R42 ;  /* 0x000000ffff137224 */ /* 0x000fe200078e002a */
[----:B------:R-:W-:Y:S01]  /*8c50*/  F2FP.PACK_AB R9, R84, R152 ;  /* 0x000000985409723e */ /* 0x000fe200000000ff */
[----:B-1----:R-:W-:Y:S01]  /*8c60*/  FFMA.FTZ R2, R173, c[0x0][0x23c], -R0 ;  /* 0x00008f00ad027a23 */ /* 0x002fe20000010800 */
[----:B--2---:R-:W-:Y:S01]  /*8c70*/  F2FP.PACK_AB R5, R239, R58 ;  /* 0x0000003aef05723e */ /* 0x004fe200000000ff */
[----:B------:R-:W-:Y:S01]  /*8c80*/  IMAD.MOV.U32 R17, RZ, RZ, R62 ;  /* 0x000000ffff117224 */ /* 0x000fe200078e003e */
[----:B------:R-:W-:Y:S01]  /*8c90*/  F2FP.PACK_AB R11, R133, R77 ;  /* 0x0000004d850b723e */ /* 0x000fe200000000ff */
[----:B------:R1:W-:Y:S06]  /*8ca0*/  MUFU.EX2 R138, R2 ;  /* 0x00000002008a7308 */ /* 0x0003ec0000000800 */
[----:B---3--:R-:W-:Y:S01]  /*8cb0*/  HMMA.16816.F32 R148, R8, R12, R148 ;  /* 0x0000000c0894723c */ /* 0x008fe20000001894 */
[----:B-1----:R-:W-:-:S02]  /*8cc0*/  FFMA.FTZ R2, R157, c[0x0][0x23c], -R0 ;  /* 0x00008f009d027a23 */ /* 0x002fc40000010800 */
[----:B------:R-:W-:Y:S02]  /*8cd0*/  FADD.FTZ R0, R205, R204 ;  /* 0x000000cccd007221 */ /* 0x000fe40000010000 */
[----:B------:R-:W1:Y:S02]  /*8ce0*/  MUFU.EX2 R132, R2 ;  /* 0x0000000200847308 */ /* 0x000e640000000800 */
[----:B-1----:R-:W-:Y:S02]  /*8cf0*/  F2FP.PACK_AB R7, R132, R138 ;  /* 0x0000008a8407723e */ /* 0x002fe400000000ff */
[----:B------:R-:W-:Y:S01]  /*8d00*/  MOV R2, R35 ;  /* 0x0000002300027202 */ /* 0x000fe20000000f00 */
[----:B------:R-:W-:-:S04]  /*8d10*/  FADD.FTZ R35, R195, R194 ;  /* 0x000000c2c3237221 */ /* 0x000fc80000010000 */
[C---:B------:R-:W-:Y:S07]  /*8d20*/  HMMA.16816.F32 R156, R4.reuse, R14, R108 ;  /* 0x0000000e049c723c */ /* 0x040fee000000186c */
[----:B------:R-:W-:Y:S01]  /*8d30*/  IMAD.MOV.U32 R108, RZ, RZ, R43 ;  /* 0x000000ffff6c7224 */ /* 0x000fe200078e002b */
[----:B------:R-:W-:Y:S01]  /*8d40*/  MOV R111, R41 ;  /* 0x00000029006f7202 */ /* 0x000fe20000000f00 */
[----:B------:R-:W-:Y:S01]  /*8d50*/  HMMA.16816.F32 R144, R4, R12, R144 ;  /* 0x0000000c0490723c */ /* 0x000fe20000001890 */
[----:B------:R-:W-:Y:S01]  /*8d60*/  MOV R109, R40 ;  /* 0x00000028006d7202 */ /* 0x000fe20000000f00 */
[----:B------:R-:W-:-:S06]  /*8d70*/  IMAD.MOV.U32 R110, RZ, RZ, R61 ;  /* 0x000000ffff6e7224 */ /* 0x000fcc00078e003d */
        /* <DEDUP_REMOVED lines=9> */
[----:B------:R-:W-:-:S05]  /*8e10*/  IMAD.MOV.U32 R107, RZ, RZ, R60 ;  /* 0x000000ffff6b7224 */ /* 0x000fca00078e003c */
[-C--:B-1----:R-:W-:Y:S08]  /*8e20*/  HMMA.16816.F32 R180, R8, R12.reuse, R180 ;  /* 0x0000000c08b4723c */ /* 0x082ff000000018b4 */
[C---:B------:R-:W-:Y:S08]  /*8e30*/  HMMA.16816.F32 R176, R4.reuse, R12, R176 ;  /* 0x0000000c04b0723c */ /* 0x040ff000000018b0 */
[-C--:B------:R-:W-:Y:S07]  /*8e40*/  HMMA.16816.F32 R188, R4, R14.reuse, R100 ;  /* 0x0000000e04bc723c */ /* 0x080fee0000001864 */
[----:B------:R-:W-:Y:S01]  /*8e50*/  MOV R102, R86 ;  /* 0x0000005600667202 */ /* 0x000fe20000000f00 */
[----:B------:R-:W-:Y:S01]  /*8e60*/  HMMA.16816.F32 R72, R8, R14, R72 ;  /* 0x0000000e0848723c */ /* 0x000fe20000001848 */
[----:B------:R-:W1:Y:S01]  /*8e70*/  LDSM.16.MT88.4 R12, [R223+0xd000] ;  /* 0x00d00000df0c783b */ /* 0x000e620000004200 */
[----:B------:R-:W-:Y:S01]  /*8e80*/  IMAD.MOV.U32 R103, RZ, RZ, R87 ;  /* 0x000000ffff677224 */ /* 0x000fe200078e0057 */
[----:B------:R-:W-:Y:S01]  /*8e90*/  MOV R100, R107 ;  /* 0x0000006b00647202 */ /* 0x000fe20000000f00 */
[----:B------:R-:W-:-:S04]  /*8ea0*/  IMAD.MOV.U32 R101, RZ, RZ, R108 ;  /* 0x000000ffff657224 */ /* 0x000fc800078e006c */
[-C--:B-1----:R-:W-:Y:S08]  /*8eb0*/  HMMA.16816.F32 R196, R8, R12.reuse, R196 ;  /* 0x0000000c08c4723c */ /* 0x082ff000000018c4 */
[C---:B------:R-:W-:Y:S08]  /*8ec0*/  HMMA.16816.F32 R192, R4.reuse, R12, R120 ;  /* 0x0000000c04c0723c */ /* 0x040ff00000001878 */
[-C--:B------:R-:W-:Y:S07]  /*8ed0*/  HMMA.16816.F32 R204, R4, R14.reuse, R96 ;  /* 0x0000000e04cc723c */ /* 0x080fee0000001860 */
[----:B------:R-:W-:Y:S01]  /*8ee0*/  IMAD.MOV.U32 R98, RZ, RZ, R79 ;  /* 0x000000ffff627224 */ /* 0x000fe200078e004f */
[----:B------:R-:W-:Y:S01]  /*8ef0*/  HMMA.16816.F32 R60, R8, R14, R48 ;  /* 0x0000000e083c723c */ /* 0x000fe20000001830 */
[----:B------:R-:W1:Y:S01]  /*8f00*/  LDSM.16.MT88.4 R12, [R221+0xf000] ;  /* 0x00f00000dd0c783b */ /* 0x000e620000004200 */
[----:B------:R-:W-:Y:S01]  /*8f10*/  MOV R97, R58 ;  /* 0x0000003a00617202 */ /* 0x000fe20000000f00 */
[----:B------:R-:W-:-:S02]  /*8f20*/  IMAD.MOV.U32 R96, RZ, RZ, R59 ;  /* 0x000000ffff607224 */ /* 0x000fc400078e003b */
[----:B------:R-:W-:-:S03]  /*8f30*/  IMAD.MOV.U32 R99, RZ, RZ, R57 ;  /* 0x000000ffff637224 */ /* 0x000fc600078e0039 */
[-C--:B-1----:R-:W-:Y:S07]  /*8f40*/  HMMA.16816.F32 R140, R8, R12.reuse, R184 ;  /* 0x0000000c088c723c */ /* 0x082fee00000018b8 */
[----:B------:R-:W-:Y:S01]  /*8f50*/  MOV R185, R76 ;  /* 0x0000004c00b97202 */ /* 0x000fe20000000f00 */
        /* <DEDUP_REMOVED lines=8> */
[----:B------:R-:W-:-:S07]  /*8fe0*/  MOV R170, R105 ;  /* 0x0000006900aa7202 */ /* 0x000fce0000000f00 */
[C---:B------:R-:W-:Y:S01]  /*8ff0*/  HMMA.16816.F32 R56, R8.reuse, R14, R44 ;  /* 0x0000000e0838723c */ /* 0x040fe2000000182c */
[----:B------:R-:W1:Y:S07]  /*9000*/  LDSM.16.MT88.4 R12, [R222+0xf000] ;  /* 0x00f00000de0c783b */ /* 0x000e6e0000004200 */
[-C--:B-1----:R-:W-:Y:S07]  /*9010*/  HMMA.16816.F32 R84, R8, R12.reuse, R208 ;  /* 0x0000000c0854723c */ /* 0x082fee00000018d0 */
        /* <DEDUP_REMOVED lines=8> */
[-C--:B------:R-:W-:Y:S01]  /*90a0*/  HMMA.16816.F32 R92, R4, R14.reuse, R112 ;  /* 0x0000000e045c723c */ /* 0x080fe20000001870 */
[----:B------:R-:W1:Y:S06]  /*90b0*/  LDSM.16.MT88.4 R16, [R224+0xf000] ;  /* 0x00f00000e010783b */ /* 0x000e6c0000004200 */
[----:B------:R-:W-:Y:S01]  /*90c0*/  IMAD.MOV.U32 R112, RZ, RZ, R201 ;  /* 0x000000ffff707224 */ /* 0x000fe200078e00c9 */
[----:B------:R-:W-:Y:S01]  /*90d0*/  HMMA.16816.F32 R44, R8, R14, R36 ;  /* 0x0000000e082c723c */ /* 0x000fe20000001824 */
[----:B------:R-:W2:Y:S01]  /*90e0*/  LDSM.16.MT88.4 R12, [R223+0xf000] ;  /* 0x00f00000df0c783b */ /* 0x000ea20000004200 */
        /* <DEDUP_REMOVED lines=18> */
[----:B------:R-:W-:Y:S01]  /*9210*/  MUFU.EX2 R31, R31 ;  /* 0x0000001f001f7308 */ /* 0x000fe20000000800 */
[----:B------:R-:W-:-:S02]  /*9220*/  MOV R131, R128 ;  /* 0x0000008000837202 */ /* 0x000fc40000000f00 */
[----:B------:R-:W-:Y:S01]  /*9230*/  MOV R128, R81 ;  /* 0x0000005100807202 */ /* 0x000fe20000000f00 */
[----:B------:R-:W-:Y:S01]  /*9240*/  IMAD.MOV.U32 R81, RZ, RZ, R234 ;  /* 0x000000ffff517224 */ /* 0x000fe200078e00ea */
[C---:B-1----:R-:W-:Y:S08]  /*9250*/  HMMA.16816.F32 R108, R4.reuse, R18, R116 ;  /* 0x00000012046c723c */ /* 0x042ff00000001874 */
[-C--:B------:R-:W-:Y:S08]  /*9260*/  HMMA.16816.F32 R104, R4, R16.reuse, R212 ;  /* 0x000000100468723c */ /* 0x080ff000000018d4 */
[C---:B------:R-:W-:Y:S08]  /*9270*/  HMMA.16816.F32 R100, R8.reuse, R16, R100 ;  /* 0x000000100864723c */ /* 0x040ff00000001864 */
[----:B--2---:R-:W-:Y:S08]  /*9280*/  HMMA.16816.F32 R64, R8, R14, R64 ;  /* 0x0000000e0840723c */ /* 0x004ff00000001840 */
[C---:B------:R-:W-:Y:S08]  /*9290*/  HMMA.16816.F32 R120, R4.reuse, R12, R216 ;  /* 0x0000000c0478723c */ /* 0x040ff000000018d8 */
[----:B------:R-:W-:Y:S01]  /*92a0*/  HMMA.16816.F32 R36, R4, R14, R124 ;  /* 0x0000000e0424723c */ /* 0x000fe2000000187c */
[----:B------:R-:W1:Y:S08]  /*92b0*/  MUFU.EX2 R30, R30 ;  /* 0x0000001e001e7308 */ /* 0x000e700000000800 */
[----:B------:R-:W-:Y:S01]  /*92c0*/  MUFU.EX2 R29, R29 ;  /* 0x0000001d001d7308 */ /* 0x000fe20000000800 */
[----:B------:R-:W-:Y:S07]  /*92d0*/  HMMA.16816.F32 R116, R8, R12, R112 ;  /* 0x0000000c0874723c */ /* 0x000fee0000001870 */
[----:B------:R-:W2:Y:S01]  /*92e0*/  MUFU.EX2 R28, R28 ;  /* 0x0000001c001c7308 */ /* 0x000ea20000000800 */
[----:B------:R-:W-:-:S07]  /*92f0*/  IMAD.MOV.U32 R115, RZ, RZ, R201 ;  /* 0x000000ffff737224 */ /* 0x000fce00078e00c9 */
[----:B------:R-:W-:Y:S01]  /*9300*/  MUFU.EX2 R26, R26 ;  /* 0x0000001a001a7308 */ /* 0x000fe20000000800 */
[----:B------:R-:W-:Y:S01]  /*9310*/  IMAD.MOV.U32 R201, RZ, RZ, R203 ;  /* 0x000000ffffc97224 */ /* 0x000fe200078e00cb */
[----:B------:R-:W-:Y:S01]  /*9320*/  MOV R203, R229 ;  /* 0x000000e500cb7202 */ /* 0x000fe20000000f00 */
[----:B------:R-:W-:Y:S01]  /*9330*/  FADD.FTZ R2, R2, R115 ;  /* 0x0000007302027221 */ /* 0x000fe20000010000 */
[----:B------:R-:W-:Y:S01]  /*9340*/  HMMA.16816.F32 R16, R8, R18, R68 ;  /* 0x000000120810723c */ /* 0x000fe20000001844 */
[----:B------:R-:W-:Y:S01]  /*9350*/  FADD.FTZ R6, R227, R228 ;  /* 0x000000e4e3067221 */ /* 0x000fe20000010000 */
[----:B------:R-:W-:Y:S01]  /*9360*/  MOV R114, R203 ;  /* 0x000000cb00727202 */ /* 0x000fe20000000f00 */
[----:B------:R-:W-:Y:S01]  /*9370*/  FADD.FTZ R2, R201, R2 ;  /* 0x00000002c9027221 */ /* 0x000fe20000010000 */
[----:B------:R3:W-:Y:S01]  /*9380*/  MUFU.EX2 R11, R3 ;  /* 0x00000003000b7308 */ /* 0x0007e20000000800 */
[----:B------:R-:W-:Y:S01]  /*9390*/  IMAD.MOV.U32 R113, RZ, RZ, R202 ;  /* 0x000000ffff717224 */ /* 0x000fe200078e00ca */
[----:B------:R-:W-:-:S06]  /*93a0*/  MOV R115, R208 ;  /* 0x000000d000737202 */ /* 0x000fcc0000000f00 */
[----:B------:R-:W-:Y:S01]  /*93b0*/  MUFU.EX2 R25, R25 ;  /* 0x0000001900197308 */ /* 0x000fe20000000800 */
[----:B------:R-:W-:Y:S01]  /*93c0*/  MOV R201, R210 ;  /* 0x000000d200c97202 */ /* 0x000fe20000000f00 */
[----:B------:R-:W-:Y:S01]  /*93d0*/  IMAD.MOV.U32 R203, RZ, RZ, R187 ;  /* 0x000000ffffcb7224 */ /* 0x000fe200078e00bb */
[----:B------:R-:W-:Y:S01]  /*93e0*/  MOV R210, R168 ;  /* 0x000000a800d27202 */ /* 0x000fe20000000f00 */
[----:B------:R-:W-:Y:S01]  /*93f0*/  FADD.FTZ R6, R113, R6 ;  /* 0x0000000671067221 */ /* 0x000fe20000010000 */
[----:B------:R-:W-:-:S03]  /*9400*/  MOV R202, R186 ;  /* 0x000000ba00ca7202 */ /* 0x000fc60000000f00 */
[----:B------:R-:W-:Y:S01]  /*9410*/  MUFU.EX2 R24, R24 ;  /* 0x0000001800187308 */ /* 0x000fe20000000800 */
[----:B---3--:R-:W-:-:S07]  /*9420*/  FADD.FTZ R3, R200, R35 ;  /* 0x00000023c8037221 */ /* 0x008fce0000010000 */
[----:B------:R-:W-:Y:S01]  /*9430*/  MUFU.EX2 R23, R23 ;  /* 0x0000001700177308 */ /* 0x000fe20000000800 */
        /* <DEDUP_REMOVED lines=11> */
[----:B------:R-:W3:Y:S01]  /*94f0*/  LDSM.16.MT88.4 R152, [R221+0xd800] ;  /* 0x00d80000dd98783b */ /* 0x000ee20000004200 */
[----:B------:R-:W-:-:S02]  /*9500*/  FADD.FTZ R2, R171, R0 ;  /* 0x00000000ab027221 */ /* 0x000fc40000010000 */
[----:B------:R-:W-:Y:S01]  /*9510*/  FADD.FTZ R3, R170, R6 ;  /* 0x00000006aa037221 */ /* 0x000fe20000010000 */
[----:B------:R-:W-:Y:S01]  /*9520*/  MUFU.EX2 R22, R22 ;  /* 0x0000001600167308 */ /* 0x000fe20000000800 */
[----:B------:R-:W-:-:S07]  /*9530*/  FADD.FTZ R0, R114, R5 ;  /* 0x0000000572007221 */ /* 0x000fce0000010000 */
[----:B------:R-:W4:Y:S01]  /*9540*/  MUFU.EX2 R21, R21 ;  /* 0x0000001500157308 */ /* 0x000f220000000800 */
[----:B------:R-:W-:-:S07]  /*9550*/  FADD.FTZ R10, R130, R4 ;  /* 0x00000004820a7221 */ /* 0x000fce0000010000 */
[----:B------:R-:W1:Y:S01]  /*9560*/  MUFU.EX2 R20, R20 ;  /* 0x0000001400147308 */ /* 0x000e620000000800 */
[----:B------:R-:W1:Y:S01]  /*9570*/  LDSM.16.MT88.4 R4, [R223+0xf800] ;  /* 0x00f80000df04783b */ /* 0x000e620000004200 */
[----:B------:R-:W-:-:S06]  /*9580*/  MOV R115, R200 ;  /* 0x000000c800737202 */ /* 0x000fcc0000000f00 */
[----:B------:R-:W-:Y:S01]  /*9590*/  MUFU.EX2 R27, R27 ;  /* 0x0000001b001b7308 */ /* 0x000fe20000000800 */
[----:B------:R-:W-:Y:S01]  /*95a0*/  MOV R200, R201 ;  /* 0x000000c900c87202 */ /* 0x000fe20000000f00 */
[----:B------:R-:W-:-:S06]  /*95b0*/  IMAD.MOV.U32 R201, RZ, RZ, R202 ;  /* 0x000000ffffc97224 */ /* 0x000fcc00078e00ca */
[----:B------:R-:W1:Y:S01]  /*95c0*/  MUFU.EX2 R32, R32 ;  /* 0x0000002000207308 */ /* 0x000e620000000800 */
[----:B------:R-:W-:-:S07]  /*95d0*/  MOV R202, R203 ;  /* 0x000000cb00ca7202 */ /* 0x000fce0000000f00 */
[----:B------:R-:W-:Y:S08]  /*95e0*/  MUFU.EX2 R33, R33 ;  /* 0x0000002100217308 */ /* 0x000ff00000000800 */
[----:B------:R-:W1:Y:S01]  /*95f0*/  MUFU.EX2 R34, R34 ;  /* 0x0000002200227308 */ /* 0x000e620000000800 */
        /* <DEDUP_REMOVED lines=13> */
[----:B------:R3:W5:Y:S01]  /*96d0*/  LDL.LU R234, [R1+0xa8] ;  /* 0x0000a80001ea7983 */ /* 0x0007620000300800 */
[----:B------:R-:W-:-:S02]  /*96e0*/  MOV R214, R200 ;  /* 0x000000c800d67202 */ /* 0x000fc40000000f00 */
[----:B-1----:R-:W-:Y:S02]  /*96f0*/  F2FP.PACK_AB R128, R30, R31 ;  /* 0x0000001f1e80723e */ /* 0x002fe400000000ff */
[----:B--2---:R-:W-:Y:S02]  /*9700*/  F2FP.PACK_AB R130, R28, R29 ;  /* 0x0000001d1c82723e */ /* 0x004fe400000000ff */
[----:B----4-:R-:W-:Y:S02]  /*9710*/  F2FP.PACK_AB R124, R21, R22 ;  /* 0x00000016157c723e */ /* 0x010fe400000000ff */
[----:B------:R-:W-:Y:S01]  /*9720*/  F2FP.PACK_AB R126, R11, R20 ;  /* 0x000000140b7e723e */ /* 0x000fe200000000ff */
[----:B------:R-:W-:Y:S01]  /*9730*/  IMAD.MOV.U32 R213, RZ, RZ, R115 ;  /* 0x000000ffffd57224 */ /* 0x000fe200078e0073 */
[----:B------:R-:W-:Y:S01]  /*9740*/  F2FP.PACK_AB R129, R25, R26 ;  /* 0x0000001a1981723e */ /* 0x000fe200000000ff */
[----:B------:R-:W-:Y:S01]  /*9750*/  LDSM.16.MT88.4 R168, [R222+0xd800] ;  /* 0x00d80000dea8783b */ /* 0x000fe20000004200 */
[----:B------:R-:W-:-:S02]  /*9760*/  F2FP.PACK_AB R131, R23, R24 ;  /* 0x000000181783723e */ /* 0x000fc400000000ff */
[----:B------:R-:W-:Y:S02]  /*9770*/  F2FP.PACK_AB R125, R32, R27 ;  /* 0x0000001b207d723e */ /* 0x000fe400000000ff */
[----:B------:R-:W-:Y:S02]  /*9780*/  F2FP.PACK_AB R127, R34, R33 ;  /* 0x00000021227f723e */ /* 0x000fe400000000ff */
[----:B------:R-:W-:Y:S01]  /*9790*/  MOV R80, R233 ;  /* 0x000000e900507202 */ /* 0x000fe20000000f00 */
[----:B------:R-:W-:Y:S01]  /*97a0*/  FADD.FTZ R3, R214, R0 ;  /* 0x00000000d6037221 */ /* 0x000fe20000010000 */
[----:B------:R-:W-:Y:S01]  /*97b0*/  MOV R82, R231 ;  /* 0x000000e700527202 */ /* 0x000fe20000000f00 */
[----:B------:R-:W-:Y:S01]  /*97c0*/  FADD.FTZ R8, R213, R2 ;  /* 0x00000002d5087221 */ /* 0x000fe20000010000 */
[----:B------:R-:W-:Y:S01]  /*97d0*/  MOV R0, R80 ;  /* 0x0000005000007202 */ /* 0x000fe20000000f00 */
[----:B---3--:R-:W-:Y:S01]  /*97e0*/  HMMA.16816.F32 R148, R128, R152, R148 ;  /* 0x000000988094723c */ /* 0x008fe20000001894 */
[----:B------:R-:W-:Y:S01]  /*97f0*/  MOV R2, R81 ;  /* 0x0000005100027202 */ /* 0x000fe20000000f00 */
[----:B------:R-:W-:Y:S01]  /*9800*/  IMAD.MOV.U32 R14, RZ, RZ, R98 ;  /* 0x000000ffff0e7224 */ /* 0x000fe200078e0062 */
[----:B------:R-:W-:Y:S01]  /*9810*/  MOV R215, R201 ;  /* 0x000000c900d77202 */ /* 0x000fe20000000f00 */
[----:B------:R-:W-:-:S04]  /*9820*/  FADD.FTZ R0, R0, R9 ;  /* 0x0000000900007221 */ /* 0x000fc80000010000 */
[----:B------:R-:W-:Y:S01]  /*9830*/  HMMA.16816.F32 R144, R124, R152, R144 ;  /* 0x000000987c90723c */ /* 0x000fe20000001890 */
[----:B------:R-:W-:Y:S01]  /*9840*/  MOV R35, R99 ;  /* 0x0000006300237202 */ /* 0x000fe20000000f00 */
[----:B------:R-:W-:Y:S01]  /*9850*/  FADD.FTZ R2, R2, R10 ;  /* 0x0000000a02027221 */ /* 0x000fe20000010000 */
[----:B------:R-:W-:-:S05]  /*9860*/  MOV R201, R187 ;  /* 0x000000bb00c97202 */ /* 0x000fca0000000f00 */
[-C--:B------:R-:W-:Y:S01]  /*9870*/  HMMA.16816.F32 R156, R124, R154.reuse, R156 ;  /* 0x0000009a7c9c723c */ /* 0x080fe2000000189c */
[----:B------:R-:W-:Y:S01]  /*9880*/  MOV R15, R97 ;  /* 0x00000061000f7202 */ /* 0x000fe20000000f00 */
[----:B------:R-:W-:Y:S01]  /*9890*/  IMAD.MOV.U32 R115, RZ, RZ, R185 ;  /* 0x000000ffff737224 */ /* 0x000fe200078e00b9 */
[----:B------:R-:W-:Y:S02]  /*98a0*/  MOV R200, R186 ;  /* 0x000000ba00c87202 */ /* 0x000fe40000000f00 */
[----:B------:R-:W-:Y:S02]  /*98b0*/  MOV R114, R184 ;  /* 0x000000b800727202 */ /* 0x000fe40000000f00 */
[----:B------:R-:W-:Y:S01]  /*98c0*/  MOV R216, R202 ;  /* 0x000000ca00d87202 */ /* 0x000fe20000000f00 */
[----:B------:R-:W-:Y:S01]  /*98d0*/  HMMA.16816.F32 R152, R128, R154, R40 ;  /* 0x0000009a8098723c */ /* 0x000fe20000001828 */
[----:B------:R-:W-:Y:S01]  /*98e0*/  MOV R12, R96 ;  /* 0x00000060000c7202 */ /* 0x000fe20000000f00 */
[----:B------:R-:W-:Y:S01]  /*98f0*/  FADD.FTZ R0, R14, R0 ;  /* 0x000000000e007221 */ /* 0x000fe20000010000 */
[----:B------:R-:W-:Y:S01]  /*9900*/  MOV R217, R201 ;  /* 0x000000c900d97202 */ /* 0x000fe20000000f00 */
[----:B------:R-:W-:Y:S01]  /*9910*/  IMAD.MOV.U32 R13, RZ, RZ, R203 ;  /* 0x000000ffff0d7224 */ /* 0x000fe200078e00cb */
[----:B------:R1:W5:Y:S02]  /*9920*/  LDL.LU R233, [R1+0xa4] ;  /* 0x0000a40001e97983 */ /* 0x0003640000300800 */
[----:B------:R-:W-:Y:S01]  /*9930*/  MOV R43, R82 ;  /* 0x00000052002b7202 */ /* 0x000fe20000000f00 */
[----:B------:R-:W-:Y:S01]  /*9940*/  IMAD.MOV.U32 R42, RZ, RZ, R83 ;  /* 0x000000ffff2a7224 */ /* 0x000fe200078e0053 */
[----:B------:R-:W-:Y:S01]  /*9950*/  HMMA.16816.F32 R120, R124, R4, R120 ;  /* 0x000000047c78723c */ /* 0x000fe20000001878 */
[----:B------:R-:W-:Y:S01]  /*9960*/  FADD.FTZ R2, R35, R2 ;  /* 0x0000000223027221 */ /* 0x000fe20000010000 */
[----:B------:R-:W-:Y:S01]  /*9970*/  MOV R212, R114 ;  /* 0x0000007200d47202 */ /* 0x000fe20000000f00 */
[----:B------:R-:W-:-:S05]  /*9980*/  FADD.FTZ R3, R43, R3 ;  /* 0x000000032b037221 */ /* 0x000fca0000010000 */
[----:B------:R-:W-:Y:S01]  /*9990*/  HMMA.16816.F32 R116, R128, R4, R116 ;  /* 0x000000048074723c */ /* 0x000fe20000001874 */
[----:B------:R-:W-:Y:S01]  /*99a0*/  IMAD.MOV.U32 R218, RZ, RZ, R200 ;  /* 0x000000ffffda7224 */ /* 0x000fe200078e00c8 */
[----:B------:R-:W-:Y:S01]  /*99b0*/  MOV R219, R115 ;  /* 0x0000007300db7202 */ /* 0x000fe20000000f00 */
[----:B------:R-:W-:Y:S01]  /*99c0*/  FADD.FTZ R3, R12, R3 ;  /* 0x000000030c037221 */ /* 0x000fe20000010000 */
[----:B------:R-:W-:Y:S01]  /*99d0*/  MOV R214, R112 ;  /* 0x0000007000d67202 */ /* 0x000fe20000000f00 */
[----:B------:R-:W-:Y:S01]  /*99e0*/  FADD.FTZ R0, R216, R0 ;  /* 0x00000000d8007221 */ /* 0x000fe20000010000 */
[----:B------:R-:W2:Y:S01]  /*99f0*/  LDSM.16.MT88.4 R184, [R224+0xd800] ;  /* 0x00d80000e0b8783b */ /* 0x000ea20000004200 */
[----:B------:R-:W-:Y:S02]  /*9a00*/  FADD.FTZ R4, R42, R8 ;  /* 0x000000082a047221 */ /* 0x000fe40000010000 */
[----:B------:R-:W-:Y:S01]  /*9a10*/  FADD.FTZ R2, R13, R2 ;  /* 0x000000020d027221 */ /* 0x000fe20000010000 */
[----:B------:R-:W3:Y:S01]  /*9a20*/  LDSM.16.MT88.4 R200, [R223+0xd800] ;  /* 0x00d80000dfc8783b */ /* 0x000ee20000004200 */
[----:B------:R-:W-:-:S02]  /*9a30*/  FADD.FTZ R4, R15, R4 ;  /* 0x000000040f047221 */ /* 0x000fc40000010000 */
[----:B------:R-:W-:Y:S01]  /*9a40*/  IMAD.MOV.U32 R213, RZ, RZ, R113 ;  /* 0x000000ffffd57224 */ /* 0x000fe200078e0071 */
[----:B------:R-:W4:Y:S01]  /*9a50*/  LDSM.16.MT88.4 R80, [R221+0xf800] ;  /* 0x00f80000dd50783b */ /* 0x000f220000004200 */
[----:B------:R-:W-:Y:S02]  /*9a60*/  FADD.FTZ R4, R217, R4 ;  /* 0x00000004d9047221 */ /* 0x000fe40000010000 */
[----:B------:R-:W-:Y:S01]  /*9a70*/  FADD.FTZ R3, R218, R3 ;  /* 0x00000003da037221 */ /* 0x000fe20000010000 */
[----:B------:R-:W1:Y:S01]  /*9a80*/  LDSM.16.MT88.4 R96, [R222+0xf800] ;  /* 0x00f80000de60783b */ /* 0x000e620000004200 */
        /* <DEDUP_REMOVED lines=42> */
[----:B------:R-:W-:Y:S01]  /*9d30*/  FADD.FTZ R2, R11, R2 ;  /* 0x000000020b027221 */ /* 0x000fe20000010000 */
[-C--:B------:R-:W-:Y:S02]  /*9d40*/  HMMA.16816.F32 R188, R124, R186.reuse, R188 ;  /* 0x000000ba7cbc723c */ /* 0x080fe400000018bc */
[----:B------:R2:W-:Y:S04]  /*9d50*/  STL [R1+0x48], R3 ;  /* 0x0000480301007387 */ /* 0x0005e80000100800 */
[----:B------:R2:W-:Y:S02]  /*9d60*/  STL [R1+0x50], R0 ;  /* 0x0000500001007387 */ /* 0x0005e40000100800 */
[C---:B------:R-:W-:Y:S02]  /*9d70*/  HMMA.16816.F32 R184, R128.reuse, R186, R72 ;  /* 0x000000ba80b8723c */ /* 0x040fe40000001848 */
[----:B------:R2:W-:Y:S06]  /*9d80*/  STL [R1+0x4c], R2 ;  /* 0x00004c0201007387 */ /* 0x0005ec0000100800 */
[-C--:B------:R-:W-:Y:S08]  /*9d90*/  HMMA.16816.F32 R164, R128, R168.reuse, R164 ;  /* 0x000000a880a4723c */ /* 0x080ff000000018a4 */
[C---:B------:R-:W-:Y:S08]  /*9da0*/  HMMA.16816.F32 R160, R124.reuse, R168, R160 ;  /* 0x000000a87ca0723c */ /* 0x040ff000000018a0 */
[C---:B------:R-:W-:Y:S08]  /*9db0*/  HMMA.16816.F32 R172, R124.reuse, R170, R172 ;  /* 0x000000aa7cac723c */ /* 0x040ff000000018ac */
[C---:B---3--:R-:W-:Y:S08]  /*9dc0*/  HMMA.16816.F32 R192, R124.reuse, R200, R192 ;  /* 0x000000c87cc0723c */ /* 0x048ff000000018c0 */
[C---:B------:R-:W-:Y:S08]  /*9dd0*/  HMMA.16816.F32 R204, R124.reuse, R202, R204 ;  /* 0x000000ca7ccc723c */ /* 0x040ff000000018cc */
[C---:B----4-:R-:W-:Y:S08]  /*9de0*/  HMMA.16816.F32 R72, R124.reuse, R80, R48 ;  /* 0x000000507c48723c */ /* 0x050ff00000001830 */
[C---:B------:R-:W-:Y:S08]  /*9df0*/  HMMA.16816.F32 R76, R124.reuse, R82, R76 ;  /* 0x000000527c4c723c */ /* 0x040ff0000000184c */
[C---:B-1----:R-:W-:Y:S08]  /*9e00*/  HMMA.16816.F32 R88, R124.reuse, R96, R88 ;  /* 0x000000607c58723c */ /* 0x042ff00000001858 */
        /* <DEDUP_REMOVED lines=22> */
[----:B------:R-:W-:Y:S01]  /*9f70*/  UIMAD UR4, UR7, UR22, URZ ;  /* 0x00000016070472a4 */ /* 0x000fe2000f8e023f */
[----:B------:R-:W-:Y:S03]  /*9f80*/  STL [R1+0xa4], R77 ;  /* 0x0000a44d01007387 */ /* 0x000fe60000100800 */
[----:B------:R-:W-:Y:S01]  /*9f90*/  UIMAD UR4, UR5, UR18, UR4 ;  /* 0x00000012050472a4 */ /* 0x000fe2000f8e0204 */
        /* <DEDUP_REMOVED lines=9> */
[----:B------:R-:W-:Y:S01]  /*a030*/  BAR.SYNC.DEFER_BLOCKING 0x0 ;  /* 0x0000000000007b1d */ /* 0x000fe20000010000 */
[----:B--2---:R-:W-:-:S02]  /*a040*/  ISETP.GE.AND P3, PT, R208, c[0x0][0x220], PT ;  /* 0x00008800d0007a0c */ /* 0x004fc40003f66270 */
        /* <DEDUP_REMOVED lines=66> */
[----:B------:R-:W2:Y:S04]  /*a470*/  LDSM.16.M88.4 R40, [R220+0x9000] ;  /* 0x00900000dc28783b */ /* 0x000ea80000000200 */
[----:B------:R-:W2:Y:S04]  /*a480*/  LDSM.16.M88.4 R36, [R220+0x9800] ;  /* 0x00980000dc24783b */ /* 0x000ea80000000200 */
[----:B------:R-:W2:Y:S04]  /*a490*/  LDSM.16.M88.4 R44, [R220+0x8800] ;  /* 0x00880000dc2c783b */ /* 0x000ea80000000200 */
[----:B-1----:R-:W-:Y:S04]  /*a4a0*/  LDSM.16.M88.4 R8, [R228] ;  /* 0x00000000e408783b */ /* 0x002fe80000000200 */
[----:B------:R-:W1:Y:S04]  /*a4b0*/  LDSM.16.M88.4 R24, [R237] ;  /* 0x00000000ed18783b */ /* 0x000e680000000200 */
[----:B------:R-:W1:Y:S04]  /*a4c0*/  LDSM.16.M88.4 R20, [R236] ;  /* 0x00000000ec14783b */ /* 0x000e680000000200 */
[----:B---3--:R-:W3:Y:S04]  /*a4d0*/  LDSM.16.M88.4 R12, [R227+0x2000] ;  /* 0x00200000e30c783b */ /* 0x008ee80000000200 */
[----:B------:R-:W3:Y:S04]  /*a4e0*/  LDSM.16.M88.4 R28, [R238] ;  /* 0x00000000ee1c783b */ /* 0x000ee80000000200 */
[----:B----4-:R-:W4:Y:S04]  /*a4f0*/  LDSM.16.M88.4 R4, [R228+0x2000] ;  /* 0x00200000e404783b */ /* 0x010f280000000200 */
[----:B------:R-:W3:Y:S01]  /*a500*/  LDSM.16.M88.4 R48, [R220+0x8000] ;  /* 0x00800000dc30783b */ /* 0x000ee20000000200 */
[C---:B--2---:R-:W-:Y:S03]  /*a510*/  HMMA.16816.F32 R64, R16.reuse, R40, RZ ;  /* 0x000000281040723c */ /* 0x044fe600000018ff */
[----:B------:R-:W2:Y:S04]  /*a520*/  LDSM.16.M88.4 R32, [R231] ;  /* 0x00000000e720783b */ /* 0x000ea80000000200 */
[----:B------:R-:W0:Y:S01]  /*a530*/  LDGDEPBAR ;  /* 0x00000000000079af */ /* 0x000e220000000000 */
[C---:B------:R-:W-:Y:S08]  /*a540*/  HMMA.16816.F32 R56, R16.reuse, R36, RZ ;  /* 0x000000241038723c */ /* 0x040ff000000018ff */
[----:B------:R-:W-:Y:S08]  /*a550*/  HMMA.16816.F32 R208, R16, R44, RZ ;  /* 0x0000002c10d0723c */ /* 0x000ff000000018ff */
[C---:B-1----:R-:W-:Y:S08]  /*a560*/  HMMA.16816.F32 R64, R8.reuse, R24, R64 ;  /* 0x000000180840723c */ /* 0x042ff00000001840 */
[----:B------:R-:W-:Y:S08]  /*a570*/  HMMA.16816.F32 R56, R8, R20, R56 ;  /* 0x000000140838723c */ /* 0x000ff00000001838 */
[C---:B---3--:R-:W-:Y:S08]  /*a580*/  HMMA.16816.F32 R60, R12.reuse, R40, RZ ;  /* 0x000000280c3c723c */ /* 0x048ff000000018ff */
[----:B------:R-:W-:Y:S01]  /*a590*/  HMMA.16816.F32 R52, R12, R36, RZ ;  /* 0x000000240c34723c */ /* 0x000fe200000018ff */
[----:B------:R-:W-:-:S02]  /*a5a0*/  IMAD.MOV.U32 R3, RZ, RZ, R65 ;  /* 0x000000ffff037224 */ /* 0x000fc400078e0041 */
[----:B------:R-:W-:Y:S02]  /*a5b0*/  IMAD.MOV.U32 R2, RZ, RZ, R66 ;  /* 0x000000ffff027224 */ /* 0x000fe400078e0042 */
[----:B------:R-:W-:Y:S02]  /*a5c0*/  IMAD.MOV.U32 R0, RZ, RZ, R67 ;  /* 0x000000ffff007224 */ /* 0x000fe400078e0043 */
[----:B------:R-:W-:Y:S01]  /*a5d0*/  IMAD.MOV.U32 R36, RZ, RZ, R64 ;  /* 0x000000ffff247224 */ /* 0x000fe200078e0040 */
[----:B------:R-:W-:Y:S01]  /*a5e0*/  HMMA.16816.F32 R68, R8, R28, R208 ;  /* 0x0000001c0844723c */ /* 0x000fe200000018d0 */
[----:B------:R-:W-:Y:S02]  /*a5f0*/  IMAD.MOV.U32 R67, RZ, RZ, R56 ;  /* 0x000000ffff437224 */ /* 0x000fe400078e0038 */
[----:B------:R-:W-:Y:S02]  /*a600*/  IMAD.MOV.U32 R66, RZ, RZ, R57 ;  /* 0x000000ffff427224 */ /* 0x000fe400078e0039 */
[----:B------:R-:W-:-:S02]  /*a610*/  IMAD.MOV.U32 R65, RZ, RZ, R58 ;  /* 0x000000ffff417224 */ /* 0x000fc400078e003a */
[----:B------:R-:W-:Y:S01]  /*a620*/  IMAD.MOV.U32 R64, RZ, RZ, R59 ;  /* 0x000000ffff407224 */ /* 0x000fe200078e003b */
[----:B------:R-:W-:Y:S08]  /*a630*/  HMMA.16816.F32 R140, R12, R44, RZ ;  /* 0x0000002c0c8c723c */ /* 0x000ff000000018ff */
[----:B----4-:R-:W-:Y:S08]  /*a640*/  HMMA.16816.F32 R60, R4, R24, R60 ;  /* 0x00000018043c723c */ /* 0x010ff0000000183c */
[----:B------:R-:W-:Y:S01]  /*a650*/  HMMA.16816.F32 R56, R12, R46, RZ ;  /* 0x0000002e0c38723c */ /* 0x000fe200000018ff */
[----:B------:R-:W-:-:S02]  /*a660*/  IMAD.MOV.U32 R41, RZ, RZ, R70 ;  /* 0x000000ffff297224 */ /* 0x000fc400078e0046 */
[----:B------:R-:W-:Y:S02]  /*a670*/  IMAD.MOV.U32 R40, RZ, RZ, R71 ;  /* 0x000000ffff287224 */ /* 0x000fe400078e0047 */
[----:B------:R-:W-:Y:S02]  /*a680*/  IMAD.MOV.U32 R132, RZ, RZ, R68 ;  /* 0x000000ffff847224 */ /* 0x000fe400078e0044 */
[----:B------:R-:W-:Y:S01]  /*a690*/  IMAD.MOV.U32 R77, RZ, RZ, R69 ;  /* 0x000000ffff4d7224 */ /* 0x000fe200078e0045 */
[C---:B------:R-:W-:Y:S08]  /*a6a0*/  HMMA.16816.F32 R44, R16.reuse, R46, RZ ;  /* 0x0000002e102c723c */ /* 0x040ff000000018ff */
[----:B------:R-:W-:Y:S01]  /*a6b0*/  HMMA.16816.F32 R216, R16, R48, RZ ;  /* 0x0000003010d8723c */ /* 0x000fe200000018ff */
[----:B------:R-:W-:-:S02]  /*a6c0*/  IMAD.MOV.U32 R76, RZ, RZ, R60 ;  /* 0x000000ffff4c7224 */ /* 0x000fc400078e003c */
[----:B------:R-:W-:Y:S02]  /*a6d0*/  IMAD.MOV.U32 R37, RZ, RZ, R61 ;  /* 0x000000ffff257224 */ /* 0x000fe400078e003d */
[----:B------:R-:W-:Y:S02]  /*a6e0*/  IMAD.MOV.U32 R25, RZ, RZ, R62 ;  /* 0x000000ffff197224 */ /* 0x000fe400078e003e */
[----:B------:R-:W-:Y:S01]  /*a6f0*/  IMAD.MOV.U32 R24, RZ, RZ, R63 ;  /* 0x000000ffff187224 */ /* 0x000fe200078e003f */
[----:B------:R-:W-:Y:S08]  /*a700*/  HMMA.16816.F32 R212, R12, R48, RZ ;  /* 0x000000300cd4723c */ /* 0x000ff000000018ff */
[C---:B------:R-:W-:Y:S08]  /*a710*/  HMMA.16816.F32 R72, R4.reuse, R20, R52 ;  /* 0x000000140448723c */ /* 0x040ff00000001834 */
[----:B------:R-:W-:Y:S08]  /*a720*/  HMMA.16816.F32 R68, R4, R28, R140 ;  /* 0x0000001c0444723c */ /* 0x000ff0000000188c */
[C---:B------:R-:W-:Y:S08]  /*a730*/  HMMA.16816.F32 R60, R12.reuse, R50, RZ ;  /* 0x000000320c3c723c */ /* 0x040ff000000018ff */
[----:B------:R-:W-:Y:S08]  /*a740*/  HMMA.16816.F32 R52, R12, R42, RZ ;  /* 0x0000002a0c34723c */ /* 0x000ff000000018ff */
[----:B------:R-:W-:Y:S01]  /*a750*/  HMMA.16816.F32 R56, R4, R30, R56 ;  /* 0x0000001e0438723c */ /* 0x000fe20000001838 */
[----:B------:R-:W-:-:S02]  /*a760*/  IMAD.MOV.U32 R29, RZ, RZ, R70 ;  /* 0x000000ffff1d7224 */ /* 0x000fc400078e0046 */
[----:B------:R-:W-:-:S05]  /*a770*/  IMAD.MOV.U32 R28, RZ, RZ, R71 ;  /* 0x000000ffff1c7224 */ /* 0x000fca00078e0047 */
[----:B------:R-:W-:Y:S07]  /*a780*/  HMMA.16816.F32 R44, R8, R30, R44 ;  /* 0x0000001e082c723c */ /* 0x000fee000000182c */
[----:B------:R-:W-:Y:S01]  /*a790*/  IMAD.MOV.U32 R30, RZ, RZ, R41 ;  /* 0x000000ffff1e7224 */ /* 0x000fe200078e0029 */
[----:B------:R-:W-:Y:S01]  /*a7a0*/  HMMA.16816.F32 R12, R12, R38, RZ ;  /* 0x000000260c0c723c */ /* 0x000fe200000018ff */
[----:B------:R-:W-:-:S07]  /*a7b0*/  IMAD.MOV.U32 R31, RZ, RZ, R40 ;  /* 0x000000ffff1f7224 */ /* 0x000fce00078e0028 */
[C---:B------:R-:W-:Y:S08]  /*a7c0*/  HMMA.16816.F32 R48, R16.reuse, R50, RZ ;  /* 0x000000321030723c */ /* 0x040ff000000018ff */
[C---:B------:R-:W-:Y:S08]  /*a7d0*/  HMMA.16816.F32 R40, R16.reuse, R42, RZ ;  /* 0x0000002a1028723c */ /* 0x040ff000000018ff */
[----:B------:R-:W-:Y:S08]  /*a7e0*/  HMMA.16816.F32 R16, R16, R38, RZ ;  /* 0x000000261010723c */ /* 0x000ff000000018ff */
[-C--:B--2---:R-:W-:Y:S08]  /*a7f0*/  HMMA.16816.F32 R216, R8, R32.reuse, R216 ;  /* 0x0000002008d8723c */ /* 0x084ff000000018d8 */
[C---:B------:R-:W-:Y:S07]  /*a800*/  HMMA.16816.F32 R212, R4.reuse, R32, R212 ;  /* 0x0000002004d4723c */ /* 0x040fee00000018d4 */
[----:B------:R-:W-:Y:S01]  /*a810*/  IMAD.MOV.U32 R32, RZ, RZ, R68 ;  /* 0x000000ffff207224 */ /* 0x000fe200078e0044 */
[----:B------:R-:W-:Y:S01]  /*a820*/  HMMA.16816.F32 R60, R4, R34, R60 ;  /* 0x00000022043c723c */ /* 0x000fe2000000183c */
[----:B------:R-:W-:-:S07]  /*a830*/  IMAD.MOV.U32 R33, RZ, RZ, R69 ;  /* 0x000000ffff217224 */ /* 0x000fce00078e0045 */
[C---:B------:R-:W-:Y:S08]  /*a840*/  HMMA.16816.F32 R208, R4.reuse, R26, R52 ;  /* 0x0000001a04d0723c */ /* 0x040ff00000001834 */
[----:B------:R-:W-:Y:S01]  /*a850*/  HMMA.16816.F32 R68, R4, R22, R12 ;  /* 0x000000160444723c */ /* 0x000fe2000000180c */
[----:B------:R-:W-:Y:S04]  /*a860*/  LDSM.16.M88.4 R4, [R230+0x2000] ;  /* 0x00200000e604783b */ /* 0x000fe80000000200 */
[----:B------:R-:W1:Y:S03]  /*a870*/  LDSM.16.M88.4 R12, [R226+0x8000] ;  /* 0x00800000e20c783b */ /* 0x000e660000000200 */
[C---:B------:R-:W-:Y:S07]  /*a880*/  HMMA.16816.F32 R48, R8.reuse, R34, R48 ;  /* 0x000000220830723c */ /* 0x040fee0000001830 */
[----:B------:R-:W-:Y:S01]  /*a890*/  IMAD.MOV.U32 R34, RZ, RZ, R29 ;  /* 0x000000ffff227224 */ /* 0x000fe200078e001d */
[----:B------:R-:W-:Y:S01]  /*a8a0*/  HMMA.16816.F32 R40, R8, R26, R40 ;  /* 0x0000001a0828723c */ /* 0x000fe20000001828 */
[----:B------:R-:W-:-:S02]  /*a8b0*/  IMAD.MOV.U32 R35, RZ, RZ, R28 ;  /* 0x000000ffff237224 */ /* 0x000fc400078e001c */
[----:B------:R-:W-:Y:S02]  /*a8c0*/  IMAD.MOV.U32 R28, RZ, RZ, R132 ;  /* 0x000000ffff1c7224 */ /* 0x000fe400078e0084 */
[----:B------:R-:W-:-:S03]  /*a8d0*/  IMAD.MOV.U32 R29, RZ, RZ, R77 ;  /* 0x000000ffff1d7224 */ /* 0x000fc600078e004d */
[----:B------:R-:W-:Y:S01]  /*a8e0*/  HMMA.16816.F32 R16, R8, R22, R16 ;  /* 0x000000160810723c */ /* 0x000fe20000001810 */
[----:B------:R-:W2:Y:S07]  /*a8f0*/  LDSM.16.M88.4 R8, [R230] ;  /* 0x00000000e608783b */ /* 0x000eae0000000200 */
[C---:B-1----:R-:W-:Y:S07]  /*a900*/  HMMA.16816.F32 R140, R4.reuse, R12, R212 ;  /* 0x0000000c048c723c */ /* 0x042fee00000018d4 */
[----:B------:R-:W-:Y:S01]  /*a910*/  IMAD.MOV.U32 R212, RZ, RZ, R67 ;  /* 0x000000ffffd47224 */ /* 0x000fe200078e0043 */
[----:B------:R-:W-:Y:S01]  /*a920*/  HMMA.16816.F32 R52, R4, R14, R60 ;  /* 0x0000000e0434723c */ /* 0x000fe2000000183c */
[----:B------:R-:W-:-:S02]  /*a930*/  IMAD.MOV.U32 R213, RZ, RZ, R66 ;  /* 0x000000ffffd57224 */ /* 0x000fc400078e0042 */
[----:B------:R-:W-:Y:S02]  /*a940*/  IMAD.MOV.U32 R214, RZ, RZ, R65 ;  /* 0x000000ffffd67224 */ /* 0x000fe400078e0041 */
[----:B------:R-:W-:Y:S02]  /*a950*/  IMAD.MOV.U32 R215, RZ, RZ, R64 ;  /* 0x000000ffffd77224 */ /* 0x000fe400078e0040 */
[----:B------:R-:W-:Y:S02]  /*a960*/  IMAD.MOV.U32 R60, RZ, RZ, R36 ;  /* 0x000000ffff3c7224 */ /* 0x000fe400078e0024 */
[----:B------:R-:W-:Y:S02]  /*a970*/  IMAD.MOV.U32 R61, RZ, RZ, R3 ;  /* 0x000000ffff3d7224 */ /* 0x000fe400078e0003 */
[----:B------:R-:W-:Y:S01]  /*a980*/  IMAD.MOV.U32 R62, RZ, RZ, R2 ;  /* 0x000000ffff3e7224 */ /* 0x000fe200078e0002 */
[----:B--2---:R-:W-:Y:S01]  /*a990*/  HMMA.16816.F32 R64, R8, R12, R216 ;  /* 0x0000000c0840723c */ /* 0x004fe200000018d8 */
[----:B------:R-:W-:-:S06]  /*a9a0*/  IMAD.MOV.U32 R63, RZ, RZ, R0 ;  /* 0x000000ffff3f7224 */ /* 0x000fcc00078e0000 */
[----:B------:R-:W-:Y:S02]  /*a9b0*/  IMAD.MOV.U32 R218, RZ, RZ, R25 ;  /* 0x000000ffffda7224 */ /* 0x000fe400078e0019 */
[----:B------:R-:W-:Y:S02]  /*a9c0*/  IMAD.MOV.U32 R219, RZ, RZ, R24 ;  /* 0x000000ffffdb7224 */ /* 0x000fe400078e0018 */
[----:B------:R-:W-:Y:S01]  /*a9d0*/  HMMA.16816.F32 R24, R8, R14, R48 ;  /* 0x0000000e0818723c */ /* 0x000fe20000001830 */
[----:B------:R-:W1:Y:S01]  /*a9e0*/  LDSM.16.M88.4 R12, [R226+0x8800] ;  /* 0x00880000e20c783b */ /* 0x000e620000000200 */
[----:B------:R-:W-:Y:S02]  /*a9f0*/  IMAD.MOV.U32 R217, RZ, RZ, R37 ;  /* 0x000000ffffd97224 */ /* 0x000fe400078e0025 */
[----:B------:R-:W-:-:S04]  /*aa00*/  IMAD.MOV.U32 R216, RZ, RZ, R76 ;  /* 0x000000ffffd87224 */ /* 0x000fc800078e004c */
        /* <DEDUP_REMOVED lines=13> */
[----:B------:R-:W-:Y:S01]  /*aae0*/  HMMA.16816.F32 R16, R8, R14, R16 ;  /* 0x0000000e0810723c */ /* 0x000fe20000001810 */
        /* <DEDUP_REMOVED lines=8> */
[----:B------:R-:W-:-:S02]  /*ab70*/  IMAD.MOV.U32 R0, RZ, RZ, R7 ;  /* 0x000000ffff007224 */ /* 0x000fc400078e0007 */
[----:B------:R-:W2:Y:S01]  /*ab80*/  LDSM.16.M88.4 R4, [R229+0x2000] ;  /* 0x00200000e504783b */ /* 0x000ea20000000200 */
[----:B------:R-:W-:Y:S01]  /*ab90*/  IMAD.MOV.U32 R41, RZ, RZ, R75 ;  /* 0x000000ffff297224 */ /* 0x000fe200078e004b */
[-C--:B-1----:R-:W-:Y:S08]  /*aba0*/  HMMA.16816.F32 R216, R8, R12.reuse, R64 ;  /* 0x0000000c08d8723c */ /* 0x082ff00000001840 */
[C---:B--2---:R-:W-:Y:S08]  /*abb0*/  HMMA.16816.F32 R68, R4.reuse, R12, R140 ;  /* 0x0000000c0444723c */ /* 0x044ff0000000188c */
[-C--:B------:R-:W-:Y:S08]  /*abc0*/  HMMA.16816.F32 R212, R4, R14.reuse, R52 ;  /* 0x0000000e04d4723c */ /* 0x080ff00000001834 */
[----:B------:R-:W-:Y:S01]  /*abd0*/  HMMA.16816.F32 R140, R8, R14, R24 ;  /* 0x0000000e088c723c */ /* 0x000fe20000001818 */
[----:B------:R-:W1:Y:S07]  /*abe0*/  LDSM.16.M88.4 R12, [R225+0x800] ;  /* 0x00080000e10c783b */ /* 0x000e6e0000000200 */
[----:B-1----:R-:W-:Y:S08]  /*abf0*/  HMMA.16816.F32 R52, R4, R14, R28 ;  /* 0x0000000e0434723c */ /* 0x002ff0000000181c */
[-C--:B------:R-:W-:Y:S08]  /*ac00*/  HMMA.16816.F32 R72, R8, R12.reuse, R36 ;  /* 0x0000000c0848723c */ /* 0x080ff00000001824 */
        /* <DEDUP_REMOVED lines=27> */
[----:B------:R-:W1:Y:S07]  /*adc0*/  LDSM.16.M88.4 R12, [R220+0xa800] ;  /* 0x00a80000dc0c783b */ /* 0x000e6e0000000200 */
[----:B-1----:R-:W-:Y:S08]  /*add0*/  HMMA.16816.F32 R52, R4, R14, R52 ;  /* 0x0000000e0434723c */ /* 0x002ff00000001834 */
[-C--:B------:R-:W-:Y:S08]  /*ade0*/  HMMA.16816.F32 R208, R8, R12.reuse, R72 ;  /* 0x0000000c08d0723c */ /* 0x080ff00000001848 */
[----:B------:R-:W-:Y:S08]  /*adf0*/  HMMA.16816.F32 R64, R4, R12, R64 ;  /* 0x0000000c0440723c */ /* 0x000ff00000001840 */
[----:B------:R-:W-:Y:S01]  /*ae00*/  IMAD.MOV.U32 R12, RZ, RZ, R52 ;  /* 0x000000ffff0c7224 */ /* 0x000fe200078e0034 */
[----:B------:R-:W-:Y:S01]  /*ae10*/  HMMA.16816.F32 R216, R8, R14, R28 ;  /* 0x0000000e08d8723c */ /* 0x000fe2000000181c */
[----:B------:R-:W-:-:S02]  /*ae20*/  IMAD.MOV.U32 R3, RZ, RZ, R53 ;  /* 0x000000ffff037224 */ /* 0x000fc400078e0035 */
[----:B------:R-:W-:Y:S02]  /*ae30*/  IMAD.MOV.U32 R2, RZ, RZ, R54 ;  /* 0x000000ffff027224 */ /* 0x000fe400078e0036 */
[----:B------:R-:W-:Y:S02]  /*ae40*/  IMAD.MOV.U32 R0, RZ, RZ, R55 ;  /* 0x000000ffff007224 */ /* 0x000fe400078e0037 */
[----:B------:R-:W-:Y:S02]  /*ae50*/  IMAD.MOV.U32 R28, RZ, RZ, R12 ;  /* 0x000000ffff1c7224 */ /* 0x000fe400078e000c */
[----:B------:R-:W1:Y:S01]  /*ae60*/  LDSM.16.M88.4 R12, [R220+0xb000] ;  /* 0x00b00000dc0c783b */ /* 0x000e620000000200 */
        /* <DEDUP_REMOVED lines=24> */
[-C--:B-1----:R-:W-:Y:S08]  /*aff0*/  HMMA.16816.F32 R72, R8, R12.reuse, R44 ;  /* 0x0000000c0848723c */ /* 0x082ff0000000182c */
[C---:B------:R-:W-:Y:S07]  /*b000*/  HMMA.16816.F32 R52, R4.reuse, R12, R32 ;  /* 0x0000000c0434723c */ /* 0x040fee0000001820 */
[----:B------:R-:W-:Y:S01]  /*b010*/  MOV R32, R138 ;  /* 0x0000008a00207202 */ /* 0x000fe20000000f00 */
[----:B------:R-:W-:Y:S01]  /*b020*/  HMMA.16816.F32 R44, R4, R14, R20 ;  /* 0x0000000e042c723c */ /* 0x000fe20000001814 */
[----:B------:R-:W-:Y:S01]  /*b030*/  LDSM.16.M88.4 R4, [R228+0x6000] ;  /* 0x00600000e404783b */ /* 0x000fe20000000200 */
[----:B------:R-:W-:-:S02]  /*b040*/  IMAD.MOV.U32 R33, RZ, RZ, R133 ;  /* 0x000000ffff217224 */ /* 0x000fc400078e0085 */
[----:B------:R-:W-:Y:S01]  /*b050*/  IMAD.MOV.U32 R34, RZ, RZ, R132 ;  /* 0x000000ffff227224 */ /* 0x000fe200078e0084 */
[----:B------:R-:W1:Y:S01]  /*b060*/  S2R R133, SR_TID.X ;  /* 0x0000000000857919 */ /* 0x000e620000002100 */
[----:B------:R-:W-:Y:S02]  /*b070*/  IMAD.MOV.U32 R35, RZ, RZ, R77 ;  /* 0x000000ffff237224 */ /* 0x000fe400078e004d */
[----:B------:R-:W-:Y:S01]  /*b080*/  HMMA.16816.F32 R16, R8, R14, R16 ;  /* 0x0000000e0810723c */ /* 0x000fe20000001810 */
[----:B------:R-:W2:Y:S04]  /*b090*/  LDSM.16.M88.4 R12, [R235] ;  /* 0x00000000eb0c783b */ /* 0x000ea80000000200 */
[----:B------:R-:W3:Y:S01]  /*b0a0*/  LDSM.16.M88.4 R8, [R228+0x4000] ;  /* 0x00400000e408783b */ /* 0x000ee20000000200 */
[----:B-1----:R-:W-:-:S05]  /*b0b0*/  IMAD.SHL.U32 R133, R133, 0x2, RZ ;  /* 0x0000000285857824 */ /* 0x002fca00078e00ff */
[----:B------:R-:W-:Y:S01]  /*b0c0*/  LOP3.LUT R133, R133, 0x6, RZ, 0xc0, !PT ;  /* 0x0000000685857812 */ /* 0x000fe200078ec0ff */
[-C--:B--2---:R-:W-:Y:S08]  /*b0d0*/  HMMA.16816.F32 R68, R4, R12.reuse, R68 ;  /* 0x0000000c0444723c */ /* 0x084ff00000001844 */
[----:B---3--:R-:W-:Y:S07]  /*b0e0*/  HMMA.16816.F32 R40, R8, R12, R56 ;  /* 0x0000000c0828723c */ /* 0x008fee0000001838 */
[----:B------:R-:W-:Y:S01]  /*b0f0*/  IMAD.MOV.U32 R56, RZ, RZ, R76 ;  /* 0x000000ffff387224 */ /* 0x000fe200078e004c */
[----:B------:R-:W-:Y:S01]  /*b100*/  HMMA.16816.F32 R36, R4, R14, R60 ;  /* 0x0000000e0424723c */ /* 0x000fe2000000183c */
[----:B------:R-:W-:-:S02]  /*b110*/  IMAD.MOV.U32 R57, RZ, RZ, R3 ;  /* 0x000000ffff397224 */ /* 0x000fc400078e0003 */
[----:B------:R-:W-:Y:S02]  /*b120*/  IMAD.MOV.U32 R58, RZ, RZ, R2 ;  /* 0x000000ffff3a7224 */ /* 0x000fe400078e0002 */
[----:B------:R-:W-:-:S03]  /*b130*/  IMAD.MOV.U32 R59, RZ, RZ, R0 ;  /* 0x000000ffff3b7224 */ /* 0x000fc600078e0000 */
[C---:B------:R-:W-:Y:S01]  /*b140*/  HMMA.16816.F32 R24, R8.reuse, R14, R140 ;  /* 0x0000000e0818723c */ /* 0x040fe2000000188c */
[----:B------:R-:W1:Y:S07]  /*b150*/  LDSM.16.M88.4 R12, [R234] ;  /* 0x00000000ea0c783b */ /* 0x000e6e0000000200 */
[-C--:B-1----:R-:W-:Y:S08]  /*b160*/  HMMA.16816.F32 R48, R8, R12.reuse, R48 ;  /* 0x0000000c0830723c */ /* 0x082ff00000001830 */
[C---:B------:R-:W-:Y:S08]  /*b170*/  HMMA.16816.F32 R32, R4.reuse, R12, R32 ;  /* 0x0000000c0420723c */ /* 0x040ff00000001820 */
[-C--:B------:R-:W-:Y:S08]  /*b180*/  HMMA.16816.F32 R28, R4, R14.reuse, R28 ;  /* 0x0000000e041c723c */ /* 0x080ff0000000181c */
        /* <DEDUP_REMOVED lines=12> */
[----:B------:R-:W-:Y:S01]  /*b250*/  HMMA.16816.F32 R16, R8, R14, R16 ;  /* 0x0000000e0810723c */ /* 0x000fe20000001810 */
[----:B------:R-:W-:Y:S11]  /*b260*/  LDSM.16.M88.4 R8, [R230+0x4000] ;  /* 0x00400000e608783b */ /* 0x000ff60000000200 */
[----:B------:R-:W-:Y:S04]  /*b270*/  @!UPT UIADD3 URZ, URZ, URZ, URZ ;  /* 0x0000003f3f3ff290 */ /* 0x000fe8000fffe03f */
[----:B------:R-:W-:Y:S02]  /*b280*/  IMAD.MOV.U32 R72, RZ, RZ, R140 ;  /* 0x000000ffff487224 */ /* 0x000fe400078e008c */
[----:B------:R-:W-:Y:S02]  /*b290*/  IMAD.MOV.U32 R3, RZ, RZ, R141 ;  /* 0x000000ffff037224 */ /* 0x000fe400078e008d */
[----:B------:R-:W-:Y:S02]  /*b2a0*/  IMAD.MOV.U32 R2, RZ, RZ, R142 ;  /* 0x000000ffff027224 */ /* 0x000fe400078e008e */
[----:B------:R-:W-:Y:S02]  /*b2b0*/  IMAD.MOV.U32 R0, RZ, RZ, R143 ;  /* 0x000000ffff007224 */ /* 0x000fe400078e008f */
[C---:B------:R-:W-:Y:S11]  /*b2c0*/  HMMA.16816.F32 R140, R4.reuse, R12, R52 ;  /* 0x0000000c048c723c */ /* 0x040ff60000001834 */
[----:B------:R-:W-:Y:S11]  /*b2d0*/  @!UPT UIADD3 URZ, URZ, URZ, URZ ;  /* 0x0000003f3f3ff290 */ /* 0x000ff6000fffe03f */
[----:B------:R-:W-:Y:S02]  /*b2e0*/  @!UPT UIADD3 URZ, URZ, URZ, URZ ;  /* 0x0000003f3f3ff290 */ /* 0x000fe4000fffe03f */
[----:B------:R-:W-:Y:S02]  /*b2f0*/  IMAD.MOV.U32 R55, RZ, RZ, R140 ;  /* 0x000000ffff377224 */ /* 0x000fe400078e008c */
[----:B------:R-:W-:Y:S02]  /*b300*/  IMAD.MOV.U32 R54, RZ, RZ, R141 ;  /* 0x000000ffff367224 */ /* 0x000fe400078e008d */
[----:B------:R-:W-:Y:S02]  /*b310*/  IMAD.MOV.U32 R53, RZ, RZ, R142 ;  /* 0x000000ffff357224 */ /* 0x000fe400078e008e */
[----:B------:R-:W-:Y:S02]  /*b320*/  IMAD.MOV.U32 R52, RZ, RZ, R143 ;  /* 0x000000ffff347224 */ /* 0x000fe400078e008f */
[----:B------:R-:W-:Y:S01]  /*b330*/  HMMA.16816.F32 R140, R4, R14, R44 ;  /* 0x0000000e048c723c */ /* 0x000fe2000000182c */
[----:B------:R-:W-:Y:S04]  /*b340*/  LDSM.16.M88.4 R4, [R230+0x6000] ;  /* 0x00600000e604783b */ /* 0x000fe80000000200 */
[----:B------:R-:W1:Y:S02]  /*b350*/  LDSM.16.M88.4 R12, [R226+0xa000] ;  /* 0x00a00000e20c783b */ /* 0x000e640000000200 */
[----:B------:R-:W-:-:S02]  /*b360*/  IMAD.MOV.U32 R45, RZ, RZ, R3 ;  /* 0x000000ffff2d7224 */ /* 0x000fc400078e0003 */
        /* <DEDUP_REMOVED lines=10> */
[----:B------:R-:W-:Y:S02]  /*b410*/  IMAD.MOV.U32 R76, RZ, RZ, R68 ;  /* 0x000000ffff4c7224 */ /* 0x000fe400078e0044 */
[----:B------:R-:W-:Y:S02]  /*b420*/  IMAD.MOV.U32 R3, RZ, RZ, R69 ;  /* 0x000000ffff037224 */ /* 0x000fe400078e0045 */
[----:B------:R-:W-:Y:S02]  /*b430*/  IMAD.MOV.U32 R2, RZ, RZ, R70 ;  /* 0x000000ffff027224 */ /* 0x000fe400078e0046 */
[----:B------:R-:W-:Y:S02]  /*b440*/  IMAD.MOV.U32 R0, RZ, RZ, R71 ;  /* 0x000000ffff007224 */ /* 0x000fe400078e0047 */
[C---:B------:R-:W-:Y:S01]  /*b450*/  HMMA.16816.F32 R68, R4.reuse, R14, R36 ;  /* 0x0000000e0444723c */ /* 0x040fe20000001824 */
[----:B------:R-:W1:Y:S07]  /*b460*/  LDSM.16.M88.4 R12, [R226+0xa800] ;  /* 0x00a80000e20c783b */ /* 0x000e6e0000000200 */
[-C--:B-1----:R-:W-:Y:S07]  /*b470*/  HMMA.16816.F32 R56, R4, R12.reuse, R32 ;  /* 0x0000000c0438723c */ /* 0x082fee0000001820 */
[----:B------:R-:W-:Y:S01]  /*b480*/  IMAD.MOV.U32 R32, RZ, RZ, R55 ;  /* 0x000000ffff207224 */ /* 0x000fe200078e0037 */
[----:B------:R-:W-:Y:S01]  /*b490*/  HMMA.16816.F32 R212, R8, R12, R48 ;  /* 0x0000000c08d4723c */ /* 0x000fe20000001830 */
[----:B------:R-:W-:-:S02]  /*b4a0*/  IMAD.MOV.U32 R33, RZ, RZ, R54 ;  /* 0x000000ffff217224 */ /* 0x000fc400078e0036 */
[----:B------:R-:W-:Y:S02]  /*b4b0*/  IMAD.MOV.U32 R34, RZ, RZ, R53 ;  /* 0x000000ffff227224 */ /* 0x000fe400078e0035 */
[----:B------:R-:W-:-:S03]  /*b4c0*/  IMAD.MOV.U32 R35, RZ, RZ, R52 ;  /* 0x000000ffff237224 */ /* 0x000fc600078e0034 */
[-C--:B------:R-:W-:Y:S08]  /*b4d0*/  HMMA.16816.F32 R52, R4, R14.reuse, R28 ;  /* 0x0000000e0434723c */ /* 0x080ff0000000181c */
[C---:B------:R-:W-:Y:S01]  /*b4e0*/  HMMA.16816.F32 R28, R8.reuse, R14, R20 ;  /* 0x0000000e081c723c */ /* 0x040fe20000001814 */
[----:B------:R-:W1:Y:S07]  /*b4f0*/  LDSM.16.M88.4 R12, [R226+0xb000] ;  /* 0x00b00000e20c783b */ /* 0x000e6e0000000200 */
[-C--:B-1----:R-:W-:Y:S08]  /*b500*/  HMMA.16816.F32 R48, R8, R12.reuse, R40 ;  /* 0x0000000c0830723c */ /* 0x082ff00000001828 */
[C---:B------:R-:W-:Y:S07]  /*b510*/  HMMA.16816.F32 R40, R4.reuse, R12, R60 ;  /* 0x0000000c0428723c */ /* 0x040fee000000183c */
[----:B------:R-:W-:Y:S01]  /*b520*/  IMAD.MOV.U32 R60, RZ, RZ, R76 ;  /* 0x000000ffff3c7224 */ /* 0x000fe200078e004c */
[----:B------:R-:W-:Y:S01]  /*b530*/  HMMA.16816.F32 R36, R4, R14, R208 ;  /* 0x0000000e0424723c */ /* 0x000fe200000018d0 */
[----:B------:R-:W-:-:S02]  /*b540*/  IMAD.MOV.U32 R61, RZ, RZ, R3 ;  /* 0x000000ffff3d7224 */ /* 0x000fc400078e0003 */
[----:B------:R-:W-:Y:S02]  /*b550*/  IMAD.MOV.U32 R62, RZ, RZ, R2 ;  /* 0x000000ffff3e7224 */ /* 0x000fe400078e0002 */
[----:B------:R-:W-:Y:S01]  /*b560*/  IMAD.MOV.U32 R63, RZ, RZ, R0 ;  /* 0x000000ffff3f7224 */ /* 0x000fe200078e0000 */
[----:B------:R-:W-:Y:S02]  /*b570*/  MOV R0, UR22 ;  /* 0x0000001600007c02 */ /* 0x000fe40008000f00 */
[----:B------:R-:W-:Y:S01]  /*b580*/  HMMA.16816.F32 R24, R8, R14, R64 ;  /* 0x0000000e0818723c */ /* 0x000fe20000001840 */
[----:B------:R-:W1:Y:S02]  /*b590*/  LDSM.16.M88.4 R12, [R226+0xb800] ;  /* 0x00b80000e20c783b */ /* 0x000e640000000200 */
[----:B------:R-:W-:-:S04]  /*b5a0*/  IMAD R0, R0, 0x40, R133 ;  /* 0x0000004000007824 */ /* 0x000fc800078e0285 */
[----:B------:R-:W-:Y:S01]  /*b5b0*/  IMAD.IADD R2, R242, 0x1, -R0 ;  /* 0x00000001f2027824 */ /* 0x000fe200078e0a00 */
[----:B------:R-:W-:-:S04]  /*b5c0*/  ISETP.GE.AND P1, PT, R0, R252, PT ;  /* 0x000000fc0000720c */ /* 0x000fc80003f26270 */
[----:B------:R-:W-:Y:S02]  /*b5d0*/  IABS R2, R2 ;  /* 0x0000000200027213 */ /* 0x000fe40000000000 */
[----:B------:R-:W-:-:S03]  /*b5e0*/  ISETP.LT.OR P1, PT, R0, R247, P1 ;  /* 0x000000f70000720c */ /* 0x000fc60000f21670 */
[----:B------:R-:W-:Y:S02]  /*b5f0*/  IMAD.MOV.U32 R3, RZ, RZ, R2 ;  /* 0x000000ffff037224 */ /* 0x000fe400078e0002 */
[----:B------:R-:W-:-:S05]  /*b600*/  IMAD.IADD R2, R241, 0x1, -R0 ;  /* 0x00000001f1027824 */ /* 0x000fca00078e0a00 */
[----:B------:R-:W-:Y:S01]  /*b610*/  IABS R2, R2 ;  /* 0x0000000200027213 */ /* 0x000fe20000000000 */
        /* <DEDUP_REMOVED lines=17> */
[----:B-1----:R-:W-:Y:S08]  /*b730*/  HMMA.16816.F32 R208, R4, R14, R36 ;  /* 0x0000000e04d0723c */ /* 0x002ff00000001824 */
[-C--:B------:R-:W-:Y:S08]  /*b740*/  HMMA.16816.F32 R48, R8, R12.reuse, R48 ;  /* 0x0000000c0830723c */ /* 0x080ff00000001830 */
[----:B------:R-:W-:Y:S08]  /*b750*/  HMMA.16816.F32 R40, R4, R12, R40 ;  /* 0x0000000c0428723c */ /* 0x000ff00000001828 */
[----:B------:R-:W-:Y:S01]  /*b760*/  HMMA.16816.F32 R36, R8, R14, R24 ;  /* 0x0000000e0824723c */ /* 0x000fe20000001818 */
[----:B------:R-:W1:Y:S01]  /*b770*/  LDSM.16.M88.4 R12, [R225+0x3800] ;  /* 0x00380000e10c783b */ /* 0x000e620000000200 */
[----:B------:R-:W-:Y:S01]  /*b780*/  UISETP.GT.AND UP0, UPT, UR22, UR9, UPT ;  /* 0x000000091600728c */ /* 0x000fe2000bf04270 */
[----:B------:R-:W-:-:S05]  /*b790*/  DEPBAR.LE SB0, 0x0 ;  /* 0x000080000000791a */ /* 0x000fca0000000000 */
[----:B-1----:R-:W-:Y:S08]  /*b7a0*/  HMMA.16816.F32 R44, R8, R12, R44 ;  /* 0x0000000c082c723c */ /* 0x002ff0000000182c */
[C---:B------:R-:W-:Y:S11]  /*b7b0*/  HMMA.16816.F32 R20, R4.reuse, R14, R20 ;  /* 0x0000000e0414723c */ /* 0x040ff60000001814 */
[----:B------:R-:W-:Y:S05]  /*b7c0*/  @!UPT UIADD3 URZ, URZ, URZ, URZ ;  /* 0x0000003f3f3ff290 */ /* 0x000fea000fffe03f */
[----:B------:R-:W-:Y:S02]  /*b7d0*/  IMAD.MOV.U32 R77, RZ, RZ, R44 ;  /* 0x000000ffff4d7224 */ /* 0x000fe400078e002c */
[----:B------:R-:W-:Y:S02]  /*b7e0*/  IMAD.MOV.U32 R76, RZ, RZ, R46 ;  /* 0x000000ffff4c7224 */ /* 0x000fe400078e002e */
[----:B------:R-:W-:Y:S02]  /*b7f0*/  IMAD.MOV.U32 R75, RZ, RZ, R45 ;  /* 0x000000ffff4b7224 */ /* 0x000fe400078e002d */
[----:B------:R-:W-:Y:S02]  /*b800*/  IMAD.MOV.U32 R74, RZ, RZ, R47 ;  /* 0x000000ffff4a7224 */ /* 0x000fe400078e002f */
[----:B------:R-:W-:Y:S01]  /*b810*/  HMMA.16816.F32 R44, R4, R12, R32 ;  /* 0x0000000c042c723c */ /* 0x000fe20000001820 */
[----:B------:R-:W-:Y:S02]  /*b820*/  IMAD.MOV.U32 R70, RZ, RZ, R22 ;  /* 0x000000ffff467224 */ /* 0x000fe400078e0016 */
[----:B------:R-:W-:-:S02]  /*b830*/  IMAD.MOV.U32 R138, RZ, RZ, R23 ;  /* 0x000000ffff8a7224 */ /* 0x000fc400078e0017 */
[----:B------:R-:W-:Y:S02]  /*b840*/  IMAD.MOV.U32 R71, RZ, RZ, R20 ;  /* 0x000000ffff477224 */ /* 0x000fe400078e0014 */
[----:B------:R-:W-:Y:S01]  /*b850*/  IMAD.MOV.U32 R139, RZ, RZ, R21 ;  /* 0x000000ffff8b7224 */ /* 0x000fe200078e0015 */
[----:B------:R-:W-:Y:S01]  /*b860*/  HMMA.16816.F32 R4, R8, R14, R16 ;  /* 0x0000000e0804723c */ /* 0x000fe20000001810 */
[----:B------:R1:W-:Y:S02]  /*b870*/  I2F R10, R3 ;  /* 0x00000003000a7306 */ /* 0x0003e40000201400 */
[----:B-1----:R-:W-:-:S06]  /*b880*/  IMAD.MOV.U32 R3, RZ, RZ, R2 ;  /* 0x000000ffff037224 */ /* 0x002fcc00078e0002 */
[----:B------:R1:W2:Y:S11]  /*b890*/  I2F R9, R3 ;  /* 0x0000000300097306 */ /* 0x0002b60000201400 */
[----:B------:R-:W-:Y:S04]  /*b8a0*/  @!UPT UIADD3 URZ, URZ, URZ, URZ ;  /* 0x0000003f3f3ff290 */ /* 0x000fe8000fffe03f */
[----:B------:R-:W-:Y:S02]  /*b8b0*/  IMAD.MOV.U32 R73, RZ, RZ, R4 ;  /* 0x000000ffff497224 */ /* 0x000fe400078e0004 */
[----:B------:R-:W-:Y:S02]  /*b8c0*/  IMAD.IADD R4, R243, 0x1, -R0 ;  /* 0x00000001f3047824 */ /* 0x000fe400078e0a00 */
[----:B------:R-:W-:Y:S02]  /*b8d0*/  IMAD.MOV.U32 R69, RZ, RZ, R5 ;  /* 0x000000ffff457224 */ /* 0x000fe400078e0005 */
[----:B------:R-:W-:Y:S01]  /*b8e0*/  IMAD.MOV.U32 R68, RZ, RZ, R7 ;  /* 0x000000ffff447224 */ /* 0x000fe200078e0007 */
[----:B------:R-:W-:Y:S01]  /*b8f0*/  IABS R2, R4 ;  /* 0x0000000400027213 */ /* 0x000fe20000000000 */
[----:B------:R-:W-:-:S04]  /*b900*/  IMAD.MOV.U32 R72, RZ, RZ, R6 ;  /* 0x000000ffff487224 */ /* 0x000fc800078e0006 */
[----:B------:R-:W-:Y:S01]  /*b910*/  IMAD.MOV.U32 R4, RZ, RZ, R2 ;  /* 0x000000ffff047224 */ /* 0x000fe200078e0002 */
[----:B------:R-:W-:Y:S01]  /*b920*/  IADD3 R2, R0, 0x1, RZ ;  /* 0x0000000100027810 */ /* 0x000fe20007ffe0ff */
[----:B-1----:R-:W-:Y:S02]  /*b930*/  IMAD.IADD R3, R248, 0x1, -R0 ;  /* 0x00000001f8037824 */ /* 0x002fe400078e0a00 */
[----:B------:R1:W3:Y:S01]  /*b940*/  I2F R8, R4 ;  /* 0x0000000400087306 */ /* 0x0002e20000201400 */
[----:B------:R-:W-:Y:S01]  /*b950*/  ISETP.GE.AND P0, PT, R2, R252, PT ;  /* 0x000000fc0200720c */ /* 0x000fe20003f06270 */
[----:B------:R-:W-:Y:S01]  /*b960*/  IMAD.IADD R5, R242, 0x1, -R2 ;  /* 0x00000001f2057824 */ /* 0x000fe200078e0a02 */
[----:B------:R-:W-:Y:S01]  /*b970*/  IABS R3, R3 ;  /* 0x0000000300037213 */ /* 0x000fe20000000000 */
[----:B--2---:R-:W-:Y:S01]  /*b980*/  FFMA.FTZ R9, R9, -UR21, R62 ;  /* 0x8000001509097c23 */ /* 0x004fe2000801003e */
[----:B------:R-:W-:Y:S01]  /*b990*/  BAR.SYNC.DEFER_BLOCKING 0x0 ;  /* 0x0000000000007b1d */ /* 0x000fe20000010000 */
[----:B------:R-:W-:-:S02]  /*b9a0*/  ISETP.GE.AND P6, PT, R2, R251, PT ;  /* 0x000000fb0200720c */ /* 0x000fc40003fc6270 */
[C---:B------:R-:W-:Y:S02]  /*b9b0*/  ISETP.GE.AND P5, PT, R2.reuse, R250, PT ;  /* 0x000000fa0200720c */ /* 0x040fe40003fa6270 */
[C---:B------:R-:W-:Y:S02]  /*b9c0*/  ISETP.GE.AND P4, PT, R2.reuse, R249, PT ;  /* 0x000000f90200720c */ /* 0x040fe40003f86270 */
[C---:B------:R-:W-:Y:S02]  /*b9d0*/  ISETP.LT.OR P0, PT, R2.reuse, R247, P0 ;  /* 0x000000f70200720c */ /* 0x040fe40000701670 */
[C---:B------:R-:W-:Y:S01]  /*b9e0*/  ISETP.LT.OR P6, PT, R2.reuse, R246, P6 ;  /* 0x000000f60200720c */ /* 0x040fe200037c1670 */
[----:B-1----:R-:W-:Y:S01]  /*b9f0*/  IMAD.MOV.U32 R4, RZ, RZ, R3 ;  /* 0x000000ffff047224 */ /* 0x002fe200078e0003 */
[----:B------:R-:W-:Y:S01]  /*ba00*/  IABS R3, R5 ;  /* 0x0000000500037213 */ /* 0x000fe20000000000 */
[----:B------:R-:W-:Y:S01]  /*ba10*/  IMAD.IADD R5, R243, 0x1, -R2 ;  /* 0x00000001f3057824 */ /* 0x000fe200078e0a02 */
[----:B------:R-:W-:Y:S01]  /*ba20*/  ISETP.LT.OR P5, PT, R2, R245, P5 ;  /* 0x000000f50200720c */ /* 0x000fe20002fa1670 */
[----:B------:R1:W2:Y:S01]  /*ba30*/  I2F R7, R4 ;  /* 0x0000000400077306 */ /* 0x0002a20000201400 */
[----:B---3--:R-:W-:Y:S01]  /*ba40*/  FFMA.FTZ R11, R8, -UR21, R64 ;  /* 0x80000015080b7c23 */ /* 0x008fe20008010040 */
[----:B------:R-:W-:Y:S01]  /*ba50*/  ISETP.LT.OR P4, PT, R2, R244, P4 ;  /* 0x000000f40200720c */ /* 0x000fe20002781670 */
[----:B-1----:R-:W-:-:S02]  /*ba60*/  IMAD.MOV.U32 R4, RZ, RZ, R3 ;  /* 0x000000ffff047224 */ /* 0x002fc400078e0003 */
[----:B------:R-:W-:-:S03]  /*ba70*/  IMAD.IADD R3, R241, 0x1, -R2 ;  /* 0x00000001f1037824 */ /* 0x000fc600078e0a02 */
[----:B------:R1:W3:Y:S01]  /*ba80*/  I2F R6, R4 ;  /* 0x0000000400067306 */ /* 0x0002e20000201400 */
[----:B--2---:R-:W-:Y:S01]  /*ba90*/  FFMA.FTZ R13, R7, -UR21, R66 ;  /* 0x80000015070d7c23 */ /* 0x004fe20008010042 */
[----:B------:R-:W-:-:S05]  /*baa0*/  IABS R3, R3 ;  /* 0x0000000300037213 */ /* 0x000fca0000000000 */
[----:B-1----:R-:W-:Y:S01]  /*bab0*/  IMAD.MOV.U32 R4, RZ, RZ, R3 ;  /* 0x000000ffff047224 */ /* 0x002fe200078e0003 */
[----:B------:R-:W-:Y:S01]  /*bac0*/  IABS R3, R5 ;  /* 0x0000000500037213 */ /* 0x000fe20000000000 */
[----:B------:R-:W-:Y:S02]  /*bad0*/  FFMA.FTZ R5, R10, -UR21, R60 ;  /* 0x800000150a057c23 */ /* 0x000fe4000801003c */
[----:B---3--:R-:W-:Y:S02]  /*bae0*/  FFMA.FTZ R12, R6, -UR21, R61 ;  /* 0x80000015060c7c23 */ /* 0x008fe4000801003d */
[----:B------:R-:W1:Y:S01]  /*baf0*/  I2F R4, R4 ;  /* 0x0000000400047306 */ /* 0x000e620000201400 */
[----:B------:R-:W-:Y:S02]  /*bb00*/  FSEL R17, R5, -INF , !P1 ;  /* 0xff80000005117808 */ /* 0x000fe40004800000 */
[----:B------:R-:W-:Y:S02]  /*bb10*/  ISETP.GE.AND P1, PT, R0, R251, PT ;  /* 0x000000fb0000720c */ /* 0x000fe40003f26270 */
[----:B------:R-:W-:-:S02]  /*bb20*/  FSEL R19, R12, -INF , !P0 ;  /* 0xff8000000c137808 */ /* 0x000fc40004000000 */
[C---:B------:R-:W-:Y:S01]  /*bb30*/  ISETP.LT.OR P1, PT, R0.reuse, R246, P1 ;  /* 0x000000f60000720c */ /* 0x040fe20000f21670 */
[----:B------:R-:W2:Y:S03]  /*bb40*/  I2F R3, R3 ;  /* 0x0000000300037306 */ /* 0x000ea60000201400 */
[----:B------:R-:W-:Y:S02]  /*bb50*/  FSEL R22, R9, -INF , !P1 ;  /* 0xff80000009167808 */ /* 0x000fe40004800000 */
[----:B------:R-:W-:Y:S01]  /*bb60*/  ISETP.GE.AND P1, PT, R0, R250, PT ;  /* 0x000000fa0000720c */ /* 0x000fe20003f26270 */
[----:B-1----:R-:W-:-:S03]  /*bb70*/  FFMA.FTZ R10, R4, -UR21, R63 ;  /* 0x80000015040a7c23 */ /* 0x002fc6000801003f */
[----:B------:R-:W-:-:S04]  /*bb80*/  ISETP.LT.OR P1, PT, R0, R245, P1 ;  /* 0x000000f50000720c */ /* 0x000fc80000f21670 */
[----:B------:R-:W-:Y:S02]  /*bb90*/  FSEL R26, R11, -INF , !P1 ;  /* 0xff8000000b1a7808 */ /* 0x000fe40004800000 */
[----:B------:R-:W-:Y:S01]  /*bba0*/  ISETP.GE.AND P1, PT, R0, R249, PT ;  /* 0x000000f90000720c */ /* 0x000fe20003f26270 */
[----:B--2---:R-:W-:Y:S01]  /*bbb0*/  FFMA.FTZ R8, R3, -UR21, R65 ;  /* 0x8000001503087c23 */ /* 0x004fe20008010041 */
[----:B------:R-:W-:Y:S01]  /*bbc0*/  FSEL R23, R10, -INF , !P6 ;  /* 0xff8000000a177808 */ /* 0x000fe20007000000 */
[----:B------:R-:W-:Y:S01]  /*bbd0*/  IMAD.IADD R3, R248, 0x1, -R2 ;  /* 0x00000001f8037824 */ /* 0x000fe200078e0a02 */
[C---:B------:R-:W-:Y:S02]  /*bbe0*/  IADD3 R2, R0.reuse, 0x8, RZ ;  /* 0x0000000800027810 */ /* 0x040fe40007ffe0ff */
[----:B------:R-:W-:Y:S02]  /*bbf0*/  ISETP.LT.OR P1, PT, R0, R244, P1 ;  /* 0x000000f40000720c */ /* 0x000fe40000f21670 */
[----:B------:R-:W-:Y:S01]  /*bc00*/  IABS R4, R3 ;  /* 0x0000000300047213 */ /* 0x000fe20000000000 */
[----:B------:R-:W-:Y:S01]  /*bc10*/  IMAD.IADD R3, R242, 0x1, -R2 ;  /* 0x00000001f2037824 */ /* 0x000fe200078e0a02 */
[----:B------:R-:W-:-:S02]  /*bc20*/  FSEL R27, R13, -INF , !P1 ;  /* 0xff8000000d1b7808 */ /* 0x000fc40004800000 */
[----:B------:R1:W-:Y:S01]  /*bc30*/  I2F R14, R4 ;  /* 0x00000004000e7306 */ /* 0x0003e20000201400 */
[----:B------:R-:W-:Y:S02]  /*bc40*/  FSEL R32, R8, -INF , !P5 ;  /* 0xff80000008207808 */ /* 0x000fe40006800000 */
[----:B------:R-:W-:Y:S02]  /*bc50*/  IABS R3, R3 ;  /* 0x0000000300037213 */ /* 0x000fe40000000000 */
[C---:B------:R-:W-:Y:S02]  /*bc60*/  ISETP.GE.AND P1, PT, R2.reuse, R252, PT ;  /* 0x000000fc0200720c */ /* 0x040fe40003f26270 */
[C---:B------:R-:W-:Y:S02]  /*bc70*/  ISETP.GE.AND P0, PT, R2.reuse, R251, PT ;  /* 0x000000fb0200720c */ /* 0x040fe40003f06270 */
[C---:B------:R-:W-:Y:S02]  /*bc80*/  ISETP.GE.AND P6, PT, R2.reuse, R250, PT ;  /* 0x000000fa0200720c */ /* 0x040fe40003fc6270 */
[----:B------:R-:W-:-:S02]  /*bc90*/  ISETP.GE.AND P5, PT, R2, R249, PT ;  /* 0x000000f90200720c */ /* 0x000fc40003fa6270 */
[C---:B------:R-:W-:Y:S02]  /*bca0*/  ISETP.LT.OR P1, PT, R2.reuse, R247, P1 ;  /* 0x000000f70200720c */ /* 0x040fe40000f21670 */
[C---:B------:R-:W-:Y:S01]  /*bcb0*/  ISETP.LT.OR P0, PT, R2.reuse, R246, P0 ;  /* 0x000000f60200720c */ /* 0x040fe20000701670 */
[----:B-1----:R-:W-:Y:S01]  /*bcc0*/  IMAD.MOV.U32 R4, RZ, RZ, R3 ;  /* 0x000000ffff047224 */ /* 0x002fe200078e0003 */
[C---:B------:R-:W-:Y:S01]  /*bcd0*/  ISETP.LT.OR P6, PT, R2.reuse, R245, P6 ;  /* 0x000000f50200720c */ /* 0x040fe200037c1670 */
[----:B------:R-:W-:Y:S01]  /*bce0*/  IMAD.IADD R3, R241, 0x1, -R2 ;  /* 0x00000001f1037824 */ /* 0x000fe200078e0a02 */
[----:B------:R-:W-:Y:S01]  /*bcf0*/  ISETP.LT.OR P5, PT, R2, R244, P5 ;  /* 0x000000f40200720c */ /* 0x000fe20002fa1670 */
[----:B------:R1:W2:Y:S03]  /*bd00*/  I2F R6, R4 ;  /* 0x0000000400067306 */ /* 0x0002a60000201400 */
[----:B------:R-:W-:-:S05]  /*bd10*/  IABS R3, R3 ;  /* 0x0000000300037213 */ /* 0x000fca0000000000 */
[----:B-1----:R-:W-:Y:S02]  /*bd20*/  IMAD.MOV.U32 R4, RZ, RZ, R3 ;  /* 0x000000ffff047224 */ /* 0x002fe400078e0003 */
[----:B------:R-:W-:Y:S02]  /*bd30*/  IMAD.IADD R3, R243, 0x1, -R2 ;  /* 0x00000001f3037824 */ /* 0x000fe400078e0a02 */
[----:B------:R1:W3:Y:S01]  /*bd40*/  I2F R7, R4 ;  /* 0x0000000400077306 */ /* 0x0002e20000201400 */
[----:B--2---:R-:W-:Y:S02]  /*bd50*/  FFMA.FTZ R6, R6, -UR21, R216 ;  /* 0x8000001506067c23 */ /* 0x004fe400080100d8 */
[----:B------:R-:W-:-:S03]  /*bd60*/  IABS R3, R3 ;  /* 0x0000000300037213 */ /* 0x000fc60000000000 */
[----:B------:R-:W-:Y:S02]  /*bd70*/  FSEL R18, R6, -INF , !P1 ;  /* 0xff80000006127808 */ /* 0x000fe40004800000 */
[----:B-1----:R-:W-:Y:S02]  /*bd80*/  IMAD.MOV.U32 R4, RZ, RZ, R3 ;  /* 0x000000ffff047224 */ /* 0x002fe400078e0003 */
[----:B------:R-:W-:Y:S01]  /*bd90*/  IMAD.IADD R3, R248, 0x1, -R2 ;  /* 0x00000001f8037824 */ /* 0x000fe200078e0a02 */
[----:B------:R-:W-:Y:S01]  /*bda0*/  IADD3 R2, R0, 0x9, RZ ;  /* 0x0000000900027810 */ /* 0x000fe20007ffe0ff */
[----:B------:R1:W2:Y:S01]  /*bdb0*/  I2F R5, R4 ;  /* 0x0000000400057306 */ /* 0x0002a20000201400 */
[----:B---3--:R-:W-:Y:S02]  /*bdc0*/  FFMA.FTZ R7, R7, -UR21, R218 ;  /* 0x8000001507077c23 */ /* 0x008fe400080100da */
[----:B------:R-:W-:Y:S02]  /*bdd0*/  IABS R3, R3 ;  /* 0x0000000300037213 */ /* 0x000fe40000000000 */
[----:B------:R-:W-:-:S02]  /*bde0*/  ISETP.GE.AND P1, PT, R2, R251, PT ;  /* 0x000000fb0200720c */ /* 0x000fc40003f26270 */
[----:B------:R-:W-:Y:S02]  /*bdf0*/  FSEL R25, R7, -INF , !P0 ;  /* 0xff80000007197808 */ /* 0x000fe40004000000 */
[----:B------:R-:W3:Y:S01]  /*be00*/  I2F R3, R3 ;  /* 0x0000000300037306 */ /* 0x000ee20000201400 */
[C---:B------:R-:W-:Y:S02]  /*be10*/  ISETP.GE.AND P0, PT, R2.reuse, R250, PT ;  /* 0x000000fa0200720c */ /* 0x040fe40003f06270 */
[C---:B------:R-:W-:Y:S02]  /*be20*/  ISETP.LT.OR P1, PT, R2.reuse, R246, P1 ;  /* 0x000000f60200720c */ /* 0x040fe40000f21670 */
[----:B------:R-:W-:Y:S01]  /*be30*/  ISETP.LT.OR P0, PT, R2, R245, P0 ;  /* 0x000000f50200720c */ /* 0x000fe20000701670 */
[----:B-1----:R-:W-:Y:S02]  /*be40*/  FFMA.FTZ R4, R14, -UR21, R67 ;  /* 0x800000150e047c23 */ /* 0x002fe40008010043 */
[----:B--2---:R-:W-:-:S03]  /*be50*/  FFMA.FTZ R5, R5, -UR21, R140 ;  /* 0x8000001505057c23 */ /* 0x004fc6000801008c */
[----:B------:R-:W-:Y:S02]  /*be60*/  FSEL R65, R4, -INF , !P4 ;  /* 0xff80000004417808 */ /* 0x000fe40006000000 */
[----:B------:R-:W-:Y:S01]  /*be70*/  FSEL R35, R5, -INF , !P6 ;  /* 0xff80000005237808 */ /* 0x000fe20007000000 */
[----:B---3--:R-:W-:Y:S01]  /*be80*/  FFMA.FTZ R15, R3, -UR21, R142 ;  /* 0x80000015030f7c23 */ /* 0x008fe2000801008e */
[----:B------:R-:W-:Y:S01]  /*be90*/  ISETP.GE.AND P4, PT, R2, R252, PT ;  /* 0x000000fc0200720c */ /* 0x000fe20003f86270 */
[----:B------:R-:W-:Y:S01]  /*bea0*/  IMAD.IADD R3, R242, 0x1, -R2 ;  /* 0x00000001f2037824 */ /* 0x000fe200078e0a02 */
[C---:B------:R-:W-:Y:S02]  /*beb0*/  ISETP.GE.AND P6, PT, R2.reuse, R249, PT ;  /* 0x000000f90200720c */ /* 0x040fe40003fc6270 */
[----:B------:R-:W-:Y:S02]  /*bec0*/  ISETP.LT.OR P4, PT, R2, R247, P4 ;  /* 0x000000f70200720c */ /* 0x000fe40002781670 */
[----:B------:R-:W-:-:S02]  /*bed0*/  IABS R3, R3 ;  /* 0x0000000300037213 */ /* 0x000fc40000000000 */
[----:B------:R-:W-:-:S03]  /*bee0*/  ISETP.LT.OR P6, PT, R2, R244, P6 ;  /* 0x000000f40200720c */ /* 0x000fc600037c1670 */
[----:B------:R-:W-:Y:S02]  /*bef0*/  IMAD.MOV.U32 R4, RZ, RZ, R3 ;  /* 0x000000ffff047224 */ /* 0x000fe400078e0003 */
[----:B------:R-:W-:Y:S02]  /*bf00*/  IMAD.IADD R3, R241, 0x1, -R2 ;  /* 0x00000001f1037824 */ /* 0x000fe400078e0a02 */
[----:B------:R1:W2:Y:S03]  /*bf10*/  I2F R6, R4 ;  /* 0x0000000400067306 */ /* 0x0002a60000201400 */
[----:B------:R-:W-:-:S05]  /*bf20*/  IABS R3, R3 ;  /* 0x0000000300037213 */ /* 0x000fca0000000000 */
[----:B-1----:R-:W-:Y:S02]  /*bf30*/  IMAD.MOV.U32 R4, RZ, RZ, R3 ;  /* 0x000000ffff047224 */ /* 0x002fe400078e0003 */
[----:B------:R-:W-:Y:S02]  /*bf40*/  IMAD.IADD R3, R243, 0x1, -R2 ;  /* 0x00000001f3037824 */ /* 0x000fe400078e0a02 */
[----:B------:R1:W-:Y:S01]  /*bf50*/  I2F R10, R4 ;  /* 0x00000004000a7306 */ /* 0x0003e20000201400 */
[----:B--2---:R-:W-:Y:S02]  /*bf60*/  FFMA.FTZ R6, R6, -UR21, R217 ;  /* 0x8000001506067c23 */ /* 0x004fe400080100d9 */
[----:B------:R-:W-:-:S03]  /*bf70*/  IABS R3, R3 ;  /* 0x0000000300037213 */ /* 0x000fc60000000000 */
[----:B------:R-:W-:Y:S02]  /*bf80*/  FSEL R16, R6, -INF , !P4 ;  /* 0xff80000006107808 */ /* 0x000fe40006000000 */
[----:B------:R2:W-:Y:S01]  /*bf90*/  I2F R9, R3 ;  /* 0x0000000300097306 */ /* 0x0005e20000201400 */
[----:B-1----:R-:W-:Y:S01]  /*bfa0*/  IMAD.IADD R4, R248, 0x1, -R2 ;  /* 0x00000001f8047824 */ /* 0x002fe200078e0a02 */
[----:B------:R-:W-:-:S04]  /*bfb0*/  IADD3 R2, R0, 0x10, RZ ;  /* 0x0000001000027810 */ /* 0x000fc80007ffe0ff */
[----:B------:R-:W-:Y:S01]  /*bfc0*/  IABS R4, R4 ;  /* 0x0000000400047213 */ /* 0x000fe20000000000 */
[--C-:B------:R-:W-:Y:S01]  /*bfd0*/  IMAD.IADD R5, R243, 0x1, -R2.reuse ;  /* 0x00000001f3057824 */ /* 0x100fe200078e0a02 */
[----:B------:R-:W-:Y:S01]  /*bfe0*/  ISETP.GE.AND P4, PT, R2, R251, PT ;  /* 0x000000fb0200720c */ /* 0x000fe20003f86270 */
[----:B--2---:R-:W-:Y:S01]  /*bff0*/  IMAD.IADD R3, R242, 0x1, -R2 ;  /* 0x00000001f2037824 */ /* 0x004fe200078e0a02 */
[----:B------:R1:W2:Y:S02]  /*c000*/  I2F R11, R4 ;  /* 0x00000004000b7306 */ /* 0x0002a40000201400 */
[----:B------:R-:W-:Y:S02]  /*c010*/  ISETP.LT.OR P4, PT, R2, R246, P4 ;  /* 0x000000f60200720c */ /* 0x000fe40002781670 */
[----:B------:R-:W-:-:S05]  /*c020*/  IABS R3, R3 ;  /* 0x0000000300037213 */ /* 0x000fca0000000000 */
[----:B-1----:R-:W-:Y:S02]  /*c030*/  IMAD.MOV.U32 R4, RZ, RZ, R3 ;  /* 0x000000ffff047224 */ /* 0x002fe400078e0003 */
[----:B------:R-:W-:Y:S02]  /*c040*/  IMAD.IADD R3, R241, 0x1, -R2 ;  /* 0x00000001f1037824 */ /* 0x000fe400078e0a02 */
[----:B------:R1:W3:Y:S01]  /*c050*/  I2F R8, R4 ;  /* 0x0000000400087306 */ /* 0x0002e20000201400 */
[----:B--2---:R-:W-:Y:S02]  /*c060*/  FFMA.FTZ R13, R11, -UR21, R143 ;  /* 0x800000150b0d7c23 */ /* 0x004fe4000801008f */
[----:B------:R-:W-:-:S03]  /*c070*/  IABS R3, R3 ;  /* 0x0000000300037213 */ /* 0x000fc60000000000 */
[----:B------:R-:W-:Y:S02]  /*c080*/  FSEL R132, R13, -INF , !P6 ;  /* 0xff8000000d847808 */ /* 0x000fe40007000000 */
[----:B-1----:R-:W-:Y:S01]  /*c090*/  IMAD.MOV.U32 R4, RZ, RZ, R3 ;  /* 0x000000ffff047224 */ /* 0x002fe200078e0003 */
[----:B------:R-:W-:Y:S01]  /*c0a0*/  IABS R3, R5 ;  /* 0x0000000500037213 */ /* 0x000fe20000000000 */
[----:B------:R-:W-:Y:S01]  /*c0b0*/  FFMA.FTZ R5, R10, -UR21, R219 ;  /* 0x800000150a057c23 */ /* 0x000fe200080100db */
[----:B------:R-:W-:Y:S01]  /*c0c0*/  FSEL R219, R15, -INF , !P5 ;  /* 0xff8000000fdb7808 */ /* 0x000fe20006800000 */
[----:B------:R1:W2:Y:S01]  /*c0d0*/  I2F R7, R4 ;  /* 0x0000000400077306 */ /* 0x0002a20000201400 */
[----:B------:R-:W-:Y:S01]  /*c0e0*/  ISETP.GE.AND P5, PT, R2, R252, PT ;  /* 0x000000fc0200720c */ /* 0x000fe20003fa6270 */
[----:B---3--:R-:W-:Y:S01]  /*c0f0*/  FFMA.FTZ R14, R8, -UR21, R212 ;  /* 0x80000015080e7c23 */ /* 0x008fe200080100d4 */
[----:B------:R-:W-:Y:S02]  /*c100*/  FSEL R24, R5, -INF , !P1 ;  /* 0xff80000005187808 */ /* 0x000fe40004800000 */
[----:B------:R-:W-:-:S02]  /*c110*/  ISETP.GE.AND P1, PT, R2, R250, PT ;  /* 0x000000fa0200720c */ /* 0x000fc40003f26270 */
[C---:B------:R-:W-:Y:S01]  /*c120*/  ISETP.LT.OR P5, PT, R2.reuse, R247, P5 ;  /* 0x000000f70200720c */ /* 0x040fe20002fa1670 */
[----:B------:R-:W3:Y:S01]  /*c130*/  I2F R3, R3 ;  /* 0x0000000300037306 */ /* 0x000ee20000201400 */
[----:B------:R-:W-:Y:S02]  /*c140*/  ISETP.LT.OR P1, PT, R2, R245, P1 ;  /* 0x000000f50200720c */ /* 0x000fe40000f21670 */
[----:B------:R-:W-:Y:S01]  /*c150*/  FSEL R20, R14, -INF , !P5 ;  /* 0xff8000000e147808 */ /* 0x000fe20006800000 */
[----:B-1----:R-:W-:Y:S02]  /*c160*/  FFMA.FTZ R4, R9, -UR21, R141 ;  /* 0x8000001509047c23 */ /* 0x002fe4000801008d */
[----:B--2---:R-:W-:-:S03]  /*c170*/  FFMA.FTZ R12, R7, -UR21, R214 ;  /* 0x80000015070c7c23 */ /* 0x004fc600080100d6 */
[----:B------:R-:W-:Y:S02]  /*c180*/  FSEL R133, R4, -INF , !P0 ;  /* 0xff80000004857808 */ /* 0x000fe40004000000 */
[----:B------:R-:W-:Y:S01]  /*c190*/  ISETP.GE.AND P0, PT, R2, R249, PT ;  /* 0x000000f90200720c */ /* 0x000fe20003f06270 */
[----:B---3--:R-:W-:Y:S01]  /*c1a0*/  FFMA.FTZ R11, R3, -UR21, R56 ;  /* 0x80000015030b7c23 */ /* 0x008fe20008010038 */
[----:B------:R-:W-:Y:S02]  /*c1b0*/  IADD3 R3, R0, 0x11, RZ ;  /* 0x0000001100037810 */ /* 0x000fe40007ffe0ff */
[----:B------:R-:W-:Y:S01]  /*c1c0*/  ISETP.LT.OR P0, PT, R2, R244, P0 ;  /* 0x000000f40200720c */ /* 0x000fe20000701670 */
[----:B------:R-:W-:Y:S01]  /*c1d0*/  IMAD.IADD R2, R248, 0x1, -R2 ;  /* 0x00000001f8027824 */ /* 0x000fe200078e0a02 */
[----:B------:R-:W-:Y:S01]  /*c1e0*/  FSEL R34, R12, -INF , !P4 ;  /* 0xff8000000c227808 */ /* 0x000fe20006000000 */
[----:B------:R-:W-:Y:S01]  /*c1f0*/  IMAD.IADD R5, R243, 0x1, -R3 ;  /* 0x00000001f3057824 */ /* 0x000fe200078e0a03 */
[----:B------:R-:W-:-:S02]  /*c200*/  FSEL R62, R11, -INF , !P1 ;  /* 0xff8000000b3e7808 */ /* 0x000fc40004800000 */
[----:B------:R-:W-:Y:S01]  /*c210*/  IABS R4, R2 ;  /* 0x0000000200047213 */ /* 0x000fe20000000000 */
[----:B------:R-:W-:Y:S01]  /*c220*/  IMAD.IADD R2, R242, 0x1, -R3 ;  /* 0x00000001f2027824 */ /* 0x000fe200078e0a03 */
[C---:B------:R-:W-:Y:S02]  /*c230*/  ISETP.GE.AND P6, PT, R3.reuse, R252, PT ;  /* 0x000000fc0300720c */ /* 0x040fe40003fc6270 */
[----:B------:R1:W2:Y:S01]  /*c240*/  I2F R15, R4 ;  /* 0x00000004000f7306 */ /* 0x0002a20000201400 */
[C---:B------:R-:W-:Y:S02]  /*c250*/  ISETP.GE.AND P5, PT, R3.reuse, R251, PT ;  /* 0x000000fb0300720c */ /* 0x040fe40003fa6270 */
[----:B------:R-:W-:Y:S02]  /*c260*/  IABS R2, R2 ;  /* 0x0000000200027213 */ /* 0x000fe40000000000 */
[C---:B------:R-:W-:Y:S02]  /*c270*/  ISETP.GE.AND P4, PT, R3.reuse, R250, PT ;  /* 0x000000fa0300720c */ /* 0x040fe40003f86270 */
[----:B------:R-:W-:-:S02]  /*c280*/  ISETP.GE.AND P1, PT, R3, R249, PT ;  /* 0x000000f90300720c */ /* 0x000fc40003f26270 */
[C---:B------:R-:W-:Y:S02]  /*c290*/  ISETP.LT.OR P6, PT, R3.reuse, R247, P6 ;  /* 0x000000f70300720c */ /* 0x040fe400037c1670 */
[C---:B------:R-:W-:Y:S02]  /*c2a0*/  ISETP.LT.OR P5, PT, R3.reuse, R246, P5 ;  /* 0x000000f60300720c */ /* 0x040fe40002fa1670 */
[C---:B------:R-:W-:Y:S02]  /*c2b0*/  ISETP.LT.OR P4, PT, R3.reuse, R245, P4 ;  /* 0x000000f50300720c */ /* 0x040fe40002781670 */
[----:B------:R-:W-:Y:S01]  /*c2c0*/  ISETP.LT.OR P1, PT, R3, R244, P1 ;  /* 0x000000f40300720c */ /* 0x000fe20000f21670 */
[----:B-1----:R-:W-:Y:S02]  /*c2d0*/  IMAD.MOV.U32 R4, RZ, RZ, R2 ;  /* 0x000000ffff047224 */ /* 0x002fe400078e0002 */
[----:B------:R-:W-:Y:S02]  /*c2e0*/  IMAD.IADD R2, R241, 0x1, -R3 ;  /* 0x00000001f1027824 */ /* 0x000fe400078e0a03 */
[----:B------:R1:W-:Y:S03]  /*c2f0*/  I2F R10, R4 ;  /* 0x00000004000a7306 */ /* 0x0003e60000201400 */
[----:B------:R-:W-:-:S05]  /*c300*/  IABS R2, R2 ;  /* 0x0000000200027213 */ /* 0x000fca0000000000 */
[----:B-1----:R-:W-:Y:S01]  /*c310*/  IMAD.MOV.U32 R4, RZ, RZ, R2 ;  /* 0x000000ffff047224 */ /* 0x002fe200078e0002 */
[----:B------:R-:W-:-:S03]  /*c320*/  IABS R2, R5 ;  /* 0x0000000500027213 */ /* 0x000fc60000000000 */
[----:B------:R1:W-:Y:S02]  /*c330*/  I2F R9, R4 ;  /* 0x0000000400097306 */ /* 0x0003e40000201400 */
[----:B------:R-:W-:Y:S01]  /*c340*/  IMAD.MOV.U32 R5, RZ, RZ, R2 ;  /* 0x000000ffff057224 */ /* 0x000fe200078e0002 */
[----:B------:R-:W-:-:S05]  /*c350*/  IADD3 R2, R0, 0x18, RZ ;  /* 0x0000001800027810 */ /* 0x000fca0007ffe0ff */
[----:B------:R-:W-:Y:S01]  /*c360*/  IMAD.IADD R6, R242, 0x1, -R2 ;  /* 0x00000001f2067824 */ /* 0x000fe200078e0a02 */
[----:B------:R-:W3:Y:S01]  /*c370*/  I2F R8, R5 ;  /* 0x0000000500087306 */ /* 0x000ee20000201400 */
[----:B-1----:R-:W-:Y:S02]  /*c380*/  IMAD.IADD R4, R248, 0x1, -R3 ;  /* 0x00000001f8047824 */ /* 0x002fe400078e0a03 */
[----:B--2---:R-:W-:-:S03]  /*c390*/  FFMA.FTZ R3, R15, -UR21, R58 ;  /* 0x800000150f037c23 */ /* 0x004fc6000801003a */
[----:B------:R-:W-:Y:S01]  /*c3a0*/  IABS R4, R4 ;  /* 0x0000000400047213 */ /* 0x000fe20000000000 */
[----:B---3--:R-:W-:-:S04]  /*c3b0*/  FFMA.FTZ R8, R8, -UR21, R57 ;  /* 0x8000001508087c23 */ /* 0x008fc80008010039 */
[----:B------:R-:W-:Y:S01]  /*c3c0*/  IMAD.MOV.U32 R5, RZ, RZ, R4 ;  /* 0x000000ffff057224 */ /* 0x000fe200078e0004 */
[----:B------:R-:W-:Y:S01]  /*c3d0*/  IABS R4, R6 ;  /* 0x0000000600047213 */ /* 0x000fe20000000000 */
[----:B------:R-:W-:Y:S01]  /*c3e0*/  FFMA.FTZ R6, R10, -UR21, R213 ;  /* 0x800000150a067c23 */ /* 0x000fe200080100d5 */
[----:B------:R-:W-:Y:S01]  /*c3f0*/  FSEL R63, R8, -INF , !P4 ;  /* 0xff800000083f7808 */ /* 0x000fe20006000000 */
[----:B------:R-:W1:Y:S01]  /*c400*/  I2F R7, R5 ;  /* 0x0000000500077306 */ /* 0x000e620000201400 */
[----:B------:R-:W-:-:S04]  /*c410*/  ISETP.GE.AND P4, PT, R2, R249, PT ;  /* 0x000000f90200720c */ /* 0x000fc80003f86270 */
[----:B------:R-:W-:-:S03]  /*c420*/  ISETP.LT.OR P4, PT, R2, R244, P4 ;  /* 0x000000f40200720c */ /* 0x000fc60002781670 */
[----:B------:R-:W2:Y:S01]  /*c430*/  I2F R4, R4 ;  /* 0x0000000400047306 */ /* 0x000ea20000201400 */
[----:B-1----:R-:W-:Y:S01]  /*c440*/  FFMA.FTZ R12, R7, -UR21, R59 ;  /* 0x80000015070c7c23 */ /* 0x002fe2000801003b */
[----:B------:R-:W-:Y:S01]  /*c450*/  FSEL R59, R3, -INF , !P0 ;  /* 0xff800000033b7808 */ /* 0x000fe20004000000 */
[----:B------:R-:W-:Y:S01]  /*c460*/  FFMA.FTZ R5, R9, -UR21, R215 ;  /* 0x8000001509057c23 */ /* 0x000fe200080100d7 */
[----:B------:R-:W-:Y:S02]  /*c470*/  ISETP.GE.AND P0, PT, R2, R252, PT ;  /* 0x000000fc0200720c */ /* 0x000fe40003f06270 */
[----:B------:R-:W-:Y:S02]  /*c480*/  FSEL R56, R12, -INF , !P1 ;  /* 0xff8000000c387808 */ /* 0x000fe40004800000 */
[----:B------:R-:W-:Y:S01]  /*c490*/  FSEL R61, R5, -INF , !P5 ;  /* 0xff800000053d7808 */ /* 0x000fe20006800000 */
[----:B--2---:R-:W-:Y:S01]  /*c4a0*/  FFMA.FTZ R11, R4, -UR21, R28 ;  /* 0x80000015040b7c23 */ /* 0x004fe2000801001c */
[C---:B------:R-:W-:Y:S01]  /*c4b0*/  ISETP.GE.AND P5, PT, R2.reuse, R250, PT ;  /* 0x000000fa0200720c */ /* 0x040fe20003fa6270 */
[----:B------:R-:W-:Y:S01]  /*c4c0*/  IMAD.IADD R4, R241, 0x1, -R2 ;  /* 0x00000001f1047824 */ /* 0x000fe200078e0a02 */
[----:B------:R-:W-:-:S02]  /*c4d0*/  ISETP.LT.OR P0, PT, R2, R247, P0 ;  /* 0x000000f70200720c */ /* 0x000fc40000701670 */
[----:B------:R-:W-:Y:S02]  /*c4e0*/  ISETP.LT.OR P5, PT, R2, R245, P5 ;  /* 0x000000f50200720c */ /* 0x000fe40002fa1670 */
[----:B------:R-:W-:Y:S02]  /*c4f0*/  IABS R3, R4 ;  /* 0x0000000400037213 */ /* 0x000fe40000000000 */
[----:B------:R-:W-:Y:S02]  /*c500*/  FSEL R4, R6, -INF , !P6 ;  /* 0xff80000006047808 */ /* 0x000fe40007000000 */
[----:B------:R-:W-:-:S03]  /*c510*/  ISETP.GE.AND P6, PT, R2, R251, PT ;  /* 0x000000fb0200720c */ /* 0x000fc60003fc6270 */
[----:B------:R1:W-:Y:S01]  /*c520*/  STL [R1+0x14], R4 ;  /* 0x0000140401007387 */ /* 0x0003e20000100800 */
[----:B------:R-:W-:Y:S01]  /*c530*/  ISETP.LT.OR P6, PT, R2, R246, P6 ;  /* 0x000000f60200720c */ /* 0x000fe200037c1670 */
[----:B-1----:R-:W-:Y:S02]  /*c540*/  IMAD.MOV.U32 R4, RZ, RZ, R3 ;  /* 0x000000ffff047224 */ /* 0x002fe400078e0003 */
[----:B------:R-:W-:Y:S02]  /*c550*/  IMAD.IADD R3, R243, 0x1, -R2 ;  /* 0x00000001f3037824 */ /* 0x000fe400078e0a02 */
[----:B------:R1:W2:Y:S03]  /*c560*/  I2F R10, R4 ;  /* 0x00000004000a7306 */ /* 0x0002a60000201400 */
[----:B------:R-:W-:-:S05]  /*c570*/  IABS R3, R3 ;  /* 0x0000000300037213 */ /* 0x000fca0000000000 */
[----:B------:R3:W-:Y:S01]  /*c580*/  I2F R9, R3 ;  /* 0x0000000300097306 */ /* 0x0007e20000201400 */
[----:B-1----:R-:W-:Y:S01]  /*c590*/  IMAD.IADD R4, R248, 0x1, -R2 ;  /* 0x00000001f8047824 */ /* 0x002fe200078e0a02 */
[----:B------:R-:W-:-:S04]  /*c5a0*/  IADD3 R2, R0, 0x19, RZ ;  /* 0x0000001900027810 */ /* 0x000fc80007ffe0ff */
[----:B------:R-:W-:Y:S01]  /*c5b0*/  IABS R4, R4 ;  /* 0x0000000400047213 */ /* 0x000fe20000000000 */
[--C-:B------:R-:W-:Y:S01]  /*c5c0*/  IMAD.IADD R5, R241, 0x1, -R2.reuse ;  /* 0x00000001f1057824 */ /* 0x100fe200078e0a02 */
[----:B------:R-:W-:Y:S01]  /*c5d0*/  ISETP.GE.AND P1, PT, R2, R252, PT ;  /* 0x000000fc0200720c */ /* 0x000fe20003f26270 */
[----:B---3--:R-:W-:Y:S01]  /*c5e0*/  IMAD.IADD R3, R242, 0x1, -R2 ;  /* 0x00000001f2037824 */ /* 0x008fe200078e0a02 */
[----:B------:R1:W-:Y:S02]  /*c5f0*/  I2F R13, R4 ;  /* 0x00000004000d7306 */ /* 0x0003e40000201400 */
[----:B------:R-:W-:Y:S02]  /*c600*/  ISETP.LT.OR P1, PT, R2, R247, P1 ;  /* 0x000000f70200720c */ /* 0x000fe40000f21670 */
[----:B------:R-:W-:-:S05]  /*c610*/  IABS R3, R3 ;  /* 0x0000000300037213 */ /* 0x000fca0000000000 */
[----:B-1----:R-:W-:Y:S01]  /*c620*/  IMAD.MOV.U32 R4, RZ, RZ, R3 ;  /* 0x000000ffff047224 */ /* 0x002fe200078e0003 */
[----:B------:R-:W-:Y:S02]  /*c630*/  IABS R3, R5 ;  /* 0x0000000500037213 */ /* 0x000fe40000000000 */
[----:B------:R-:W-:Y:S01]  /*c640*/  IADD3 R5, R248, -R2, RZ ;  /* 0x80000002f8057210 */ /* 0x000fe20007ffe0ff */
[----:B------:R1:W-:Y:S02]  /*c650*/  I2F R8, R4 ;  /* 0x0000000400087306 */ /* 0x0003e40000201400 */
[----:B-1----:R-:W-:Y:S02]  /*c660*/  IMAD.MOV.U32 R4, RZ, RZ, R3 ;  /* 0x000000ffff047224 */ /* 0x002fe400078e0003 */
[----:B------:R-:W-:-:S04]  /*c670*/  IMAD.IADD R3, R243, 0x1, -R2 ;  /* 0x00000001f3037824 */ /* 0x000fc800078e0a02 */
[----:B------:R1:W3:Y:S01]  /*c680*/  I2F R7, R4 ;  /* 0x0000000400077306 */ /* 0x0002e20000201400 */
[----:B------:R-:W-:-:S05]  /*c690*/  IABS R3, R3 ;  /* 0x0000000300037213 */ /* 0x000fca0000000000 */
[----:B-1----:R-:W-:Y:S01]  /*c6a0*/  IMAD.MOV.U32 R4, RZ, RZ, R3 ;  /* 0x000000ffff047224 */ /* 0x002fe200078e0003 */
[----:B------:R-:W-:Y:S01]  /*c6b0*/  IABS R3, R5 ;  /* 0x0000000500037213 */ /* 0x000fe20000000000 */
[----:B--2---:R-:W-:Y:S02]  /*c6c0*/  FFMA.FTZ R5, R10, -UR21, R30 ;  /* 0x800000150a057c23 */ /* 0x004fe4000801001e */
[----:B------:R1:W2:Y:S01]  /*c6d0*/  I2F R6, R4 ;  /* 0x0000000400067306 */ /* 0x0002a20000201400 */
[----:B---3--:R-:W-:Y:S02]  /*c6e0*/  FFMA.FTZ R7, R7, -UR21, R31 ;  /* 0x8000001507077c23 */ /* 0x008fe4000801001f */
[----:B------:R-:W-:Y:S01]  /*c6f0*/  FSEL R57, R5, -INF , !P6 ;  /* 0xff80000005397808 */ /* 0x000fe20007000000 */
[----:B------:R-:W-:Y:S01]  /*c700*/  FFMA.FTZ R5, R8, -UR21, R29 ;  /* 0x8000001508057c23 */ /* 0x000fe2000801001d */
[----:B------:R-:W-:-:S03]  /*c710*/  ISETP.GE.AND P6, PT, R2, R250, PT ;  /* 0x000000fa0200720c */ /* 0x000fc60003fc6270 */
[----:B------:R-:W3:Y:S01]  /*c720*/  I2F R3, R3 ;  /* 0x0000000300037306 */ /* 0x000ee20000201400 */
[----:B------:R-:W-:Y:S01]  /*c730*/  ISETP.LT.OR P6, PT, R2, R245, P6 ;  /* 0x000000f50200720c */ /* 0x000fe200037c1670 */
[----:B-1----:R-:W-:Y:S01]  /*c740*/  FFMA.FTZ R4, R9, -UR21, R52 ;  /* 0x8000001509047c23 */ /* 0x002fe20008010034 */
[----:B------:R-:W-:Y:S01]  /*c750*/  FSEL R9, R11, -INF , !P0 ;  /* 0xff8000000b097808 */ /* 0x000fe20004000000 */
[----:B--2---:R-:W-:Y:S01]  /*c760*/  FFMA.FTZ R6, R6, -UR21, R53 ;  /* 0x8000001506067c23 */ /* 0x004fe20008010035 */
[----:B------:R-:W-:Y:S02]  /*c770*/  ISETP.GE.AND P0, PT, R2, R251, PT ;  /* 0x000000fb0200720c */ /* 0x000fe40003f06270 */
[----:B------:R-:W-:Y:S01]  /*c780*/  FSEL R58, R4, -INF , !P5 ;  /* 0xff800000043a7808 */ /* 0x000fe20006800000 */
[----:B------:R-:W-:Y:S01]  /*c790*/  FFMA.FTZ R4, R13, -UR21, R54 ;  /* 0x800000150d047c23 */ /* 0x000fe20008010036 */
[C---:B------:R-:W-:Y:S01]  /*c7a0*/  ISETP.GE.AND P5, PT, R2.reuse, R249, PT ;  /* 0x000000f90200720c */ /* 0x040fe20003fa6270 */
[----:B---3--:R-:W-:Y:S01]  /*c7b0*/  FFMA.FTZ R15, R3, -UR21, R55 ;  /* 0x80000015030f7c23 */ /* 0x008fe20008010037 */
[C---:B------:R-:W-:Y:S01]  /*c7c0*/  ISETP.LT.OR P0, PT, R2.reuse, R246, P0 ;  /* 0x000000f60200720c */ /* 0x040fe20000701670 */
[----:B------:R1:W-:Y:S01]  /*c7d0*/  STL [R1+0xc], R9 ;  /* 0x00000c0901007387 */ /* 0x0003e20000100800 */
[----:B------:R-:W-:-:S02]  /*c7e0*/  ISETP.LT.OR P5, PT, R2, R244, P5 ;  /* 0x000000f40200720c */ /* 0x000fc40002fa1670 */
[----:B------:R-:W-:Y:S02]  /*c7f0*/  IADD3 R2, R0, 0x20, RZ ;  /* 0x0000002000027810 */ /* 0x000fe40007ffe0ff */
[----:B------:R-:W-:Y:S02]  /*c800*/  FSEL R33, R4, -INF , !P4 ;  /* 0xff80000004217808 */ /* 0x000fe40006000000 */
[----:B------:R-:W-:Y:S01]  /*c810*/  FSEL R53, R5, -INF , !P1 ;  /* 0xff80000005357808 */ /* 0x000fe20004800000 */
[----:B------:R-:W-:Y:S01]  /*c820*/  IMAD.IADD R3, R242, 0x1, -R2 ;  /* 0x00000001f2037824 */ /* 0x000fe200078e0a02 */
[----:B------:R-:W-:Y:S02]  /*c830*/  FSEL R31, R7, -INF , !P0 ;  /* 0xff800000071f7808 */ /* 0x000fe40004000000 */
[----:B------:R-:W-:Y:S02]  /*c840*/  FSEL R64, R6, -INF , !P6 ;  /* 0xff80000006407808 */ /* 0x000fe40007000000 */
[----:B------:R-:W-:-:S02]  /*c850*/  IABS R3, R3 ;  /* 0x0000000300037213 */ /* 0x000fc40000000000 */
[C---:B------:R-:W-:Y:S02]  /*c860*/  ISETP.GE.AND P4, PT, R2.reuse, R252, PT ;  /* 0x000000fc0200720c */ /* 0x040fe40003f86270 */
[C---:B------:R-:W-:Y:S01]  /*c870*/  ISETP.GE.AND P1, PT, R2.reuse, R251, PT ;  /* 0x000000fb0200720c */ /* 0x040fe20003f26270 */
[----:B------:R-:W-:Y:S01]  /*c880*/  IMAD.MOV.U32 R4, RZ, RZ, R3 ;  /* 0x000000ffff047224 */ /* 0x000fe200078e0003 */
[C---:B------:R-:W-:Y:S01]  /*c890*/  ISETP.GE.AND P0, PT, R2.reuse, R250, PT ;  /* 0x000000fa0200720c */ /* 0x040fe20003f06270 */
[----:B------:R-:W-:Y:S01]  /*c8a0*/  IMAD.IADD R3, R241, 0x1, -R2 ;  /* 0x00000001f1037824 */ /* 0x000fe200078e0a02 */
[C---:B------:R-:W-:Y:S01]  /*c8b0*/  ISETP.GE.AND P6, PT, R2.reuse, R249, PT ;  /* 0x000000f90200720c */ /* 0x040fe20003fc6270 */
[----:B------:R2:W3:Y:S01]  /*c8c0*/  I2F R11, R4 ;  /* 0x00000004000b7306 */ /* 0x0004e20000201400 */
[----:B------:R-:W-:Y:S02]  /*c8d0*/  ISETP.LT.OR P4, PT, R2, R247, P4 ;  /* 0x000000f70200720c */ /* 0x000fe40002781670 */
[----:B------:R-:W-:-:S02]  /*c8e0*/  IABS R3, R3 ;  /* 0x0000000300037213 */ /* 0x000fc40000000000 */
[C---:B------:R-:W-:Y:S02]  /*c8f0*/  ISETP.LT.OR P1, PT, R2.reuse, R246, P1 ;  /* 0x000000f60200720c */ /* 0x040fe40000f21670 */
[C---:B------:R-:W-:Y:S02]  /*c900*/  ISETP.LT.OR P0, PT, R2.reuse, R245, P0 ;  /* 0x000000f50200720c */ /* 0x040fe40000701670 */
[----:B------:R-:W-:Y:S01]  /*c910*/  ISETP.LT.OR P6, PT, R2, R244, P6 ;  /* 0x000000f40200720c */ /* 0x000fe200037c1670 */
[----:B--2---:R-:W-:Y:S02]  /*c920*/  IMAD.MOV.U32 R4, RZ, RZ, R3 ;  /* 0x000000ffff047224 */ /* 0x004fe400078e0003 */
[----:B------:R-:W-:Y:S02]  /*c930*/  IMAD.IADD R3, R243, 0x1, -R2 ;  /* 0x00000001f3037824 */ /* 0x000fe400078e0a02 */
[----:B------:R2:W-:Y:S01]  /*c940*/  I2F R10, R4 ;  /* 0x00000004000a7306 */ /* 0x0005e20000201400 */
[----:B---3--:R-:W-:-:S02]  /*c950*/  FFMA.FTZ R6, R11, -UR21, R48 ;  /* 0x800000150b067c23 */ /* 0x008fc40008010030 */
[----:B------:R-:W-:-:S03]  /*c960*/  IABS R3, R3 ;  /* 0x0000000300037213 */ /* 0x000fc60000000000 */
[----:B------:R-:W-:Y:S02]  /*c970*/  FSEL R67, R6, -INF , !P4 ;  /* 0xff80000006437808 */ /* 0x000fe40006000000 */
[----:B-1----:R1:W-:Y:S01]  /*c980*/  I2F R9, R3 ;  /* 0x0000000300097306 */ /* 0x0023e20000201400 */
[----:B--2---:R-:W-:Y:S01]  /*c990*/  IMAD.IADD R4, R248, 0x1, -R2 ;  /* 0x00000001f8047824 */ /* 0x004fe200078e0a02 */
[----:B------:R-:W-:-:S04]  /*c9a0*/  IADD3 R2, R0, 0x21, RZ ;  /* 0x0000002100027810 */ /* 0x000fc80007ffe0ff */
[----:B------:R-:W-:Y:S01]  /*c9b0*/  IABS R4, R4 ;  /* 0x0000000400047213 */ /* 0x000fe20000000000 */
[--C-:B------:R-:W-:Y:S01]  /*c9c0*/  IMAD.IADD R5, R243, 0x1, -R2.reuse ;  /* 0x00000001f3057824 */ /* 0x100fe200078e0a02 */
[----:B------:R-:W-:Y:S01]  /*c9d0*/  ISETP.GE.AND P4, PT, R2, R251, PT ;  /* 0x000000fb0200720c */ /* 0x000fe20003f86270 */
[----:B-1----:R-:W-:Y:S01]  /*c9e0*/  IMAD.IADD R3, R242, 0x1, -R2 ;  /* 0x00000001f2037824 */ /* 0x002fe200078e0a02 */
        /* <DEDUP_REMOVED lines=11> */
[----:B------:R-:W-:Y:S02]  /*caa0*/  FFMA.FTZ R5, R10, -UR21, R50 ;  /* 0x800000150a057c23 */ /* 0x000fe40008010032 */
[----:B------:R1:W2:Y:S01]  /*cab0*/  I2F R7, R4 ;  /* 0x0000000400077306 */ /* 0x0002a20000201400 */
[----:B---3--:R-:W-:Y:S02]  /*cac0*/  FFMA.FTZ R14, R8, -UR21, R49 ;  /* 0x80000015080e7c23 */ /* 0x008fe40008010031 */
[----:B------:R-:W-:Y:S02]  /*cad0*/  FSEL R52, R5, -INF , !P1 ;  /* 0xff80000005347808 */ /* 0x000fe40004800000 */
[----:B------:R-:W-:-:S03]  /*cae0*/  ISETP.GE.AND P1, PT, R2, R250, PT ;  /* 0x000000fa0200720c */ /* 0x000fc60003f26270 */
[----:B------:R-:W3:Y:S01]  /*caf0*/  I2F R3, R3 ;  /* 0x0000000300037306 */ /* 0x000ee20000201400 */
[----:B------:R-:W-:Y:S01]  /*cb00*/  ISETP.LT.OR P1, PT, R2, R245, P1 ;  /* 0x000000f50200720c */ /* 0x000fe20000f21670 */
[----:B-1----:R-:W-:Y:S02]  /*cb10*/  FFMA.FTZ R4, R9, -UR21, R40 ;  /* 0x8000001509047c23 */ /* 0x002fe40008010028 */
[----:B--2---:R-:W-:-:S03]  /*cb20*/  FFMA.FTZ R12, R7, -UR21, R51 ;  /* 0x80000015070c7c23 */ /* 0x004fc60008010033 */
[----:B------:R-:W-:Y:S02]  /*cb30*/  FSEL R54, R4, -INF , !P0 ;  /* 0xff80000004367808 */ /* 0x000fe40004000000 */
[C---:B------:R-:W-:Y:S01]  /*cb40*/  ISETP.GE.AND P0, PT, R2.reuse, R249, PT ;  /* 0x000000f90200720c */ /* 0x040fe20003f06270 */
[----:B---3--:R-:W-:Y:S01]  /*cb50*/  FFMA.FTZ R11, R3, -UR21, R41 ;  /* 0x80000015030b7c23 */ /* 0x008fe20008010029 */
[----:B------:R-:W-:Y:S02]  /*cb60*/  FSEL R41, R15, -INF , !P5 ;  /* 0xff8000000f297808 */ /* 0x000fe40006800000 */
[C---:B------:R-:W-:Y:S02]  /*cb70*/  ISETP.GE.AND P5, PT, R2.reuse, R252, PT ;  /* 0x000000fc0200720c */ /* 0x040fe40003fa6270 */
[C---:B------:R-:W-:Y:S02]  /*cb80*/  ISETP.LT.OR P0, PT, R2.reuse, R244, P0 ;  /* 0x000000f40200720c */ /* 0x040fe40000701670 */
[----:B------:R-:W-:Y:S01]  /*cb90*/  ISETP.LT.OR P5, PT, R2, R247, P5 ;  /* 0x000000f70200720c */ /* 0x000fe20002fa1670 */
[----:B------:R-:W-:Y:S01]  /*cba0*/  IMAD.IADD R2, R248, 0x1, -R2 ;  /* 0x00000001f8027824 */ /* 0x000fe200078e0a02 */
[----:B------:R-:W-:-:S02]  /*cbb0*/  IADD3 R3, R0, 0x28, RZ ;  /* 0x0000002800037810 */ /* 0x000fc40007ffe0ff */
[----:B------:R-:W-:Y:S02]  /*cbc0*/  FSEL R66, R14, -INF , !P5 ;  /* 0xff8000000e427808 */ /* 0x000fe40006800000 */
[----:B------:R-:W-:Y:S01]  /*cbd0*/  IABS R4, R2 ;  /* 0x0000000200047213 */ /* 0x000fe20000000000 */
[--C-:B------:R-:W-:Y:S01]  /*cbe0*/  IMAD.IADD R2, R242, 0x1, -R3.reuse ;  /* 0x00000001f2027824 */ /* 0x100fe200078e0a03 */
[----:B------:R-:W-:Y:S01]  /*cbf0*/  FSEL R60, R12, -INF , !P4 ;  /* 0xff8000000c3c7808 */ /* 0x000fe20006000000 */
[----:B------:R-:W-:Y:S01]  /*cc00*/  IMAD.IADD R5, R243, 0x1, -R3 ;  /* 0x00000001f3057824 */ /* 0x000fe200078e0a03 */
[----:B------:R1:W2:Y:S01]  /*cc10*/  I2F R15, R4 ;  /* 0x00000004000f7306 */ /* 0x0002a20000201400 */
[----:B------:R-:W-:Y:S02]  /*cc20*/  FSEL R55, R11, -INF , !P1 ;  /* 0xff8000000b377808 */ /* 0x000fe40004800000 */
[----:B------:R-:W-:Y:S02]  /*cc30*/  IABS R2, R2 ;  /* 0x0000000200027213 */ /* 0x000fe40000000000 */
[----:B------:R-:W-:-:S02]  /*cc40*/  ISETP.GE.AND P6, PT, R3, R252, PT ;  /* 0x000000fc0300720c */ /* 0x000fc40003fc6270 */
[C---:B------:R-:W-:Y:S02]  /*cc50*/  ISETP.GE.AND P5, PT, R3.reuse, R251, PT ;  /* 0x000000fb0300720c */ /* 0x040fe40003fa6270 */
[C---:B------:R-:W-:Y:S02]  /*cc60*/  ISETP.GE.AND P4, PT, R3.reuse, R250, PT ;  /* 0x000000fa0300720c */ /* 0x040fe40003f86270 */
[C---:B------:R-:W-:Y:S02]  /*cc70*/  ISETP.GE.AND P1, PT, R3.reuse, R249, PT ;  /* 0x000000f90300720c */ /* 0x040fe40003f26270 */
[C---:B------:R-:W-:Y:S02]  /*cc80*/  ISETP.LT.OR P6, PT, R3.reuse, R247, P6 ;  /* 0x000000f70300720c */ /* 0x040fe400037c1670 */
[C---:B------:R-:W-:Y:S01]  /*cc90*/  ISETP.LT.OR P5, PT, R3.reuse, R246, P5 ;  /* 0x000000f60300720c */ /* 0x040fe20002fa1670 */
[----:B-1----:R-:W-:Y:S01]  /*cca0*/  IMAD.MOV.U32 R4, RZ, RZ, R2 ;  /* 0x000000ffff047224 */ /* 0x002fe200078e0002 */
[----:B------:R-:W-:Y:S01]  /*ccb0*/  ISETP.LT.OR P4, PT, R3, R245, P4 ;  /* 0x000000f50300720c */ /* 0x000fe20002781670 */
[----:B------:R-:W-:Y:S01]  /*ccc0*/  IMAD.IADD R2, R241, 0x1, -R3 ;  /* 0x00000001f1027824 */ /* 0x000fe200078e0a03 */
[----:B------:R-:W-:Y:S01]  /*ccd0*/  ISETP.LT.OR P1, PT, R3, R244, P1 ;  /* 0x000000f40300720c */ /* 0x000fe20000f21670 */
        /* <DEDUP_REMOVED lines=18> */
[----:B------:R-:W-:Y:S02]  /*ce00*/  ISETP.GE.AND P4, PT, R2, R249, PT ;  /* 0x000000f90200720c */ /* 0x000fe40003f86270 */
[----:B------:R-:W-:Y:S02]  /*ce10*/  FSEL R21, R6, -INF , !P6 ;  /* 0xff80000006157808 */ /* 0x000fe40007000000 */
[C---:B------:R-:W-:Y:S02]  /*ce20*/  ISETP.GE.AND P6, PT, R2.reuse, R251, PT ;  /* 0x000000fb0200720c */ /* 0x040fe40003fc6270 */
[C---:B------:R-:W-:Y:S01]  /*ce30*/  ISETP.LT.OR P4, PT, R2.reuse, R244, P4 ;  /* 0x000000f40200720c */ /* 0x040fe20002781670 */
[----:B------:R-:W2:Y:S01]  /*ce40*/  I2F R4, R4 ;  /* 0x0000000400047306 */ /* 0x000ea20000201400 */
[C---:B------:R-:W-:Y:S01]  /*ce50*/  ISETP.LT.OR P6, PT, R2.reuse, R246, P6 ;  /* 0x000000f60200720c */ /* 0x040fe200037c1670 */
[----:B-1----:R-:W-:Y:S01]  /*ce60*/  FFMA.FTZ R12, R7, -UR21, R210 ;  /* 0x80000015070c7c23 */ /* 0x002fe200080100d2 */
[----:B------:R-:W-:Y:S01]  /*ce70*/  FSEL R7, R3, -INF , !P0 ;  /* 0xff80000003077808 */ /* 0x000fe20004000000 */
[----:B------:R-:W-:Y:S01]  /*ce80*/  FFMA.FTZ R5, R9, -UR21, R38 ;  /* 0x8000001509057c23 */ /* 0x000fe20008010026 */
[----:B------:R-:W-:-:S02]  /*ce90*/  ISETP.GE.AND P0, PT, R2, R252, PT ;  /* 0x000000fc0200720c */ /* 0x000fc40003f06270 */
[----:B------:R-:W-:Y:S01]  /*cea0*/  FSEL R239, R12, -INF , !P1 ;  /* 0xff8000000cef7808 */ /* 0x000fe20004800000 */
[----:B------:R1:W-:Y:S01]  /*ceb0*/  STL [R1+0x4], R7 ;  /* 0x0000040701007387 */ /* 0x0003e20000100800 */
[----:B------:R-:W-:Y:S01]  /*cec0*/  FSEL R28, R5, -INF , !P5 ;  /* 0xff800000051c7808 */ /* 0x000fe20006800000 */
[----:B--2---:R-:W-:Y:S01]  /*ced0*/  FFMA.FTZ R11, R4, -UR21, R37 ;  /* 0x80000015040b7c23 */ /* 0x004fe20008010025 */
[C---:B------:R-:W-:Y:S01]  /*cee0*/  ISETP.GE.AND P5, PT, R2.reuse, R250, PT ;  /* 0x000000fa0200720c */ /* 0x040fe20003fa6270 */
[----:B------:R-:W-:Y:S01]  /*cef0*/  IMAD.IADD R4, R241, 0x1, -R2 ;  /* 0x00000001f1047824 */ /* 0x000fe200078e0a02 */
[C---:B------:R-:W-:Y:S02]  /*cf00*/  ISETP.LT.OR P0, PT, R2.reuse, R247, P0 ;  /* 0x000000f70200720c */ /* 0x040fe40000701670 */
[----:B------:R-:W-:Y:S02]  /*cf10*/  ISETP.LT.OR P5, PT, R2, R245, P5 ;  /* 0x000000f50200720c */ /* 0x000fe40002fa1670 */
[----:B------:R-:W-:-:S02]  /*cf20*/  IABS R3, R4 ;  /* 0x0000000400037213 */ /* 0x000fc40000000000 */
[----:B------:R-:W-:-:S03]  /*cf30*/  FSEL R215, R11, -INF , !P0 ;  /* 0xff8000000bd77808 */ /* 0x000fc60004000000 */
[----:B------:R-:W-:Y:S02]  /*cf40*/  IMAD.MOV.U32 R4, RZ, RZ, R3 ;  /* 0x000000ffff047224 */ /* 0x000fe400078e0003 */
[----:B------:R-:W-:Y:S02]  /*cf50*/  IMAD.IADD R3, R243, 0x1, -R2 ;  /* 0x00000001f3037824 */ /* 0x000fe400078e0a02 */
[----:B------:R2:W3:Y:S03]  /*cf60*/  I2F R10, R4 ;  /* 0x00000004000a7306 */ /* 0x0004e60000201400 */
[----:B------:R-:W-:-:S05]  /*cf70*/  IABS R3, R3 ;  /* 0x0000000300037213 */ /* 0x000fca0000000000 */
[----:B------:R4:W-:Y:S01]  /*cf80*/  I2F R9, R3 ;  /* 0x0000000300097306 */ /* 0x0009e20000201400 */
[----:B--2---:R-:W-:Y:S01]  /*cf90*/  IMAD.IADD R4, R248, 0x1, -R2 ;  /* 0x00000001f8047824 */ /* 0x004fe200078e0a02 */
[----:B------:R-:W-:-:S04]  /*cfa0*/  IADD3 R2, R0, 0x30, RZ ;  /* 0x0000003000027810 */ /* 0x000fc80007ffe0ff */
[----:B------:R-:W-:Y:S01]  /*cfb0*/  IABS R4, R4 ;  /* 0x0000000400047213 */ /* 0x000fe20000000000 */
[--C-:B------:R-:W-:Y:S01]  /*cfc0*/  IMAD.IADD R5, R241, 0x1, -R2.reuse ;  /* 0x00000001f1057824 */ /* 0x100fe200078e0a02 */
[----:B------:R-:W-:Y:S01]  /*cfd0*/  ISETP.GE.AND P1, PT, R2, R252, PT ;  /* 0x000000fc0200720c */ /* 0x000fe20003f26270 */
[----:B----4-:R-:W-:Y:S01]  /*cfe0*/  IMAD.IADD R3, R242, 0x1, -R2 ;  /* 0x00000001f2037824 */ /* 0x010fe200078e0a02 */
[----:B------:R2:W-:Y:S01]  /*cff0*/  I2F R13, R4 ;  /* 0x00000004000d7306 */ /* 0x0005e20000201400 */
[C---:B------:R-:W-:Y:S02]  /*d000*/  ISETP.GE.AND P0, PT, R2.reuse, R251, PT ;  /* 0x000000fb0200720c */ /* 0x040fe40003f06270 */
[C---:B------:R-:W-:Y:S02]  /*d010*/  ISETP.LT.OR P1, PT, R2.reuse, R247, P1 ;  /* 0x000000f70200720c */ /* 0x040fe40000f21670 */
[----:B------:R-:W-:Y:S02]  /*d020*/  IABS R3, R3 ;  /* 0x0000000300037213 */ /* 0x000fe40000000000 */
[----:B------:R-:W-:-:S03]  /*d030*/  ISETP.LT.OR P0, PT, R2, R246, P0 ;  /* 0x000000f60200720c */ /* 0x000fc60000701670 */
[----:B--2---:R-:W-:Y:S01]  /*d040*/  IMAD.MOV.U32 R4, RZ, RZ, R3 ;  /* 0x000000ffff047224 */ /* 0x004fe200078e0003 */
[----:B------:R-:W-:Y:S01]  /*d050*/  IABS R3, R5 ;  /* 0x0000000500037213 */ /* 0x000fe20000000000 */
[--C-:B------:R-:W-:Y:S02]  /*d060*/  IMAD.IADD R5, R248, 0x1, -R2.reuse ;  /* 0x00000001f8057824 */ /* 0x100fe400078e0a02 */
[----:B------:R2:W4:Y:S02]  /*d070*/  I2F R8, R4 ;  /* 0x0000000400087306 */ /* 0x0005240000201400 */
[----:B--2---:R-:W-:Y:S02]  /*d080*/  IMAD.MOV.U32 R4, RZ, RZ, R3 ;  /* 0x000000ffff047224 */ /* 0x004fe400078e0003 */
[----:B------:R-:W-:-:S04]  /*d090*/  IMAD.IADD R3, R243, 0x1, -R2 ;  /* 0x00000001f3037824 */ /* 0x000fc800078e0a02 */
[----:B-1----:R1:W2:Y:S01]  /*d0a0*/  I2F R7, R4 ;  /* 0x0000000400077306 */ /* 0x0022a20000201400 */
[----:B------:R-:W-:-:S05]  /*d0b0*/  IABS R3, R3 ;  /* 0x0000000300037213 */ /* 0x000fca0000000000 */
[----:B-1----:R-:W-:Y:S01]  /*d0c0*/  IMAD.MOV.U32 R4, RZ, RZ, R3 ;  /* 0x000000ffff047224 */ /* 0x002fe200078e0003 */
[----:B------:R-:W-:Y:S01]  /*d0d0*/  IABS R3, R5 ;  /* 0x0000000500037213 */ /* 0x000fe20000000000 */
[----:B---3--:R-:W-:Y:S02]  /*d0e0*/  FFMA.FTZ R5, R10, -UR21, R39 ;  /* 0x800000150a057c23 */ /* 0x008fe40008010027 */
[----:B------:R1:W3:Y:S03]  /*d0f0*/  I2F R6, R4 ;  /* 0x0000000400067306 */ /* 0x0002e60000201400 */
[----:B------:R-:W-:Y:S01]  /*d100*/  FSEL R216, R5, -INF , !P6 ;  /* 0xff80000005d87808 */ /* 0x000fe20007000000 */
[----:B----4-:R-:W-:Y:S01]  /*d110*/  FFMA.FTZ R5, R8, -UR21, R77 ;  /* 0x8000001508057c23 */ /* 0x010fe2000801004d */
[C---:B------:R-:W-:Y:S01]  /*d120*/  ISETP.GE.AND P6, PT, R2.reuse, R250, PT ;  /* 0x000000fa0200720c */ /* 0x040fe20003fc6270 */
[----:B--2---:R-:W-:Y:S01]  /*d130*/  FFMA.FTZ R7, R7, -UR21, R76 ;  /* 0x8000001507077c23 */ /* 0x004fe2000801004c */
[----:B------:R2:W5:Y:S01]  /*d140*/  LDL.LU R77, [R1+0xa4] ;  /* 0x0000a400014d7983 */ /* 0x0005620000300800 */
[----:B------:R-:W4:Y:S01]  /*d150*/  I2F R3, R3 ;  /* 0x0000000300037306 */ /* 0x000f220000201400 */
[----:B------:R-:W-:Y:S01]  /*d160*/  ISETP.LT.OR P6, PT, R2, R245, P6 ;  /* 0x000000f50200720c */ /* 0x000fe200037c1670 */
[----:B-1----:R-:W-:-:S02]  /*d170*/  FFMA.FTZ R4, R9, -UR21, R209 ;  /* 0x8000001509047c23 */ /* 0x002fc400080100d1 */
[----:B---3--:R-:W-:Y:S01]  /*d180*/  FFMA.FTZ R6, R6, -UR21, R44 ;  /* 0x8000001506067c23 */ /* 0x008fe2000801002c */
[----:B------:R-:W-:Y:S01]  /*d190*/  FSEL R212, R5, -INF , !P1 ;  /* 0xff80000005d47808 */ /* 0x000fe20004800000 */
[----:B------:R2:W5:Y:S01]  /*d1a0*/  LDL.LU R76, [R1+0xa0] ;  /* 0x0000a000014c7983 */ /* 0x0005620000300800 */
[----:B------:R-:W-:Y:S01]  /*d1b0*/  FSEL R218, R4, -INF , !P5 ;  /* 0xff80000004da7808 */ /* 0x000fe20006800000 */
[----:B------:R-:W-:Y:S01]  /*d1c0*/  FFMA.FTZ R4, R13, -UR21, R211 ;  /* 0x800000150d047c23 */ /* 0x000fe200080100d3 */
[----:B------:R-:W-:-:S04]  /*d1d0*/  ISETP.GE.AND P5, PT, R2, R249, PT ;  /* 0x000000f90200720c */ /* 0x000fc80003fa6270 */
[----:B------:R-:W-:Y:S02]  /*d1e0*/  ISETP.LT.OR P5, PT, R2, R244, P5 ;  /* 0x000000f40200720c */ /* 0x000fe40002fa1670 */
[----:B------:R-:W-:Y:S01]  /*d1f0*/  IADD3 R2, R0, 0x31, RZ ;  /* 0x0000003100027810 */ /* 0x000fe20007ffe0ff */
[----:B----4-:R-:W-:-:S04]  /*d200*/  FFMA.FTZ R12, R3, -UR21, R46 ;  /* 0x80000015030c7c23 */ /* 0x010fc8000801002e */
[----:B------:R-:W-:Y:S01]  /*d210*/  IMAD.IADD R3, R242, 0x1, -R2 ;  /* 0x00000001f2037824 */ /* 0x000fe200078e0a02 */
[----:B------:R-:W-:-:S04]  /*d220*/  FSEL R217, R4, -INF , !P4 ;  /* 0xff80000004d97808 */ /* 0x000fc80006000000 */
[----:B------:R-:W-:-:S05]  /*d230*/  IABS R3, R3 ;  /* 0x0000000300037213 */ /* 0x000fca0000000000 */
[----:B------:R-:W-:Y:S02]  /*d240*/  IMAD.MOV.U32 R4, RZ, RZ, R3 ;  /* 0x000000ffff047224 */ /* 0x000fe400078e0003 */
[----:B------:R-:W-:-:S05]  /*d250*/  IMAD.IADD R3, R241, 0x1, -R2 ;  /* 0x00000001f1037824 */ /* 0x000fca00078e0a02 */
[----:B------:R-:W-:Y:S01]  /*d260*/  IABS R3, R3 ;  /* 0x0000000300037213 */ /* 0x000fe20000000000 */
[----:B------:R1:W3:Y:S01]  /*d270*/  I2F R11, R4 ;  /* 0x00000004000b7306 */ /* 0x0002e20000201400 */
[----:B------:R-:W-:Y:S02]  /*d280*/  FSEL R213, R7, -INF , !P0 ;  /* 0xff80000007d57808 */ /* 0x000fe40004000000 */
[----:B------:R-:W-:Y:S02]  /*d290*/  FSEL R214, R6, -INF , !P6 ;  /* 0xff80000006d67808 */ /* 0x000fe40007000000 */
[C---:B------:R-:W-:Y:S02]  /*d2a0*/  ISETP.GE.AND P4, PT, R2.reuse, R252, PT ;  /* 0x000000fc0200720c */ /* 0x040fe40003f86270 */
[C---:B------:R-:W-:Y:S02]  /*d2b0*/  ISETP.GE.AND P1, PT, R2.reuse, R251, PT ;  /* 0x000000fb0200720c */ /* 0x040fe40003f26270 */
[----:B------:R-:W-:-:S02]  /*d2c0*/  ISETP.GE.AND P0, PT, R2, R250, PT ;  /* 0x000000fa0200720c */ /* 0x000fc40003f06270 */
[C---:B------:R-:W-:Y:S01]  /*d2d0*/  ISETP.GE.AND P6, PT, R2.reuse, R249, PT ;  /* 0x000000f90200720c */ /* 0x040fe20003fc6270 */
[----:B-1----:R-:W-:Y:S02]  /*d2e0*/  IMAD.MOV.U32 R4, RZ, RZ, R3 ;  /* 0x000000ffff047224 */ /* 0x002fe400078e0003 */
[----:B------:R-:W-:Y:S01]  /*d2f0*/  IMAD.IADD R3, R243, 0x1, -R2 ;  /* 0x00000001f3037824 */ /* 0x000fe200078e0a02 */
[C---:B------:R-:W-:Y:S01]  /*d300*/  ISETP.LT.OR P4, PT, R2.reuse, R247, P4 ;  /* 0x000000f70200720c */ /* 0x040fe20002781670 */
[----:B------:R1:W4:Y:S01]  /*d310*/  I2F R10, R4 ;  /* 0x00000004000a7306 */ /* 0x0003220000201400 */
[C---:B------:R-:W-:Y:S02]  /*d320*/  ISETP.LT.OR P1, PT, R2.reuse, R246, P1 ;  /* 0x000000f60200720c */ /* 0x040fe40000f21670 */
[C---:B------:R-:W-:Y:S02]  /*d330*/  ISETP.LT.OR P0, PT, R2.reuse, R245, P0 ;  /* 0x000000f50200720c */ /* 0x040fe40000701670 */
[----:B------:R-:W-:-:S02]  /*d340*/  ISETP.LT.OR P6, PT, R2, R244, P6 ;  /* 0x000000f40200720c */ /* 0x000fc400037c1670 */
[----:B------:R-:W-:-:S04]  /*d350*/  IABS R3, R3 ;  /* 0x0000000300037213 */ /* 0x000fc80000000000 */
[----:B------:R2:W-:Y:S01]  /*d360*/  I2F R9, R3 ;  /* 0x0000000300097306 */ /* 0x0005e20000201400 */
[----:B-1----:R-:W-:Y:S01]  /*d370*/  IMAD.IADD R4, R248, 0x1, -R2 ;  /* 0x00000001f8047824 */ /* 0x002fe200078e0a02 */
[----:B------:R-:W-:-:S04]  /*d380*/  IADD3 R2, R0, 0x38, RZ ;  /* 0x0000003800027810 */ /* 0x000fc80007ffe0ff */
[----:B------:R-:W-:Y:S01]  /*d390*/  IABS R4, R4 ;  /* 0x0000000400047213 */ /* 0x000fe20000000000 */
[----:B--2---:R-:W-:-:S03]  /*d3a0*/  IMAD.IADD R3, R242, 0x1, -R2 ;  /* 0x00000001f2037824 */ /* 0x004fc600078e0a02 */
[----:B------:R1:W-:Y:S02]  /*d3b0*/  I2F R13, R4 ;  /* 0x00000004000d7306 */ /* 0x0003e40000201400 */
[----:B------:R-:W-:Y:S01]  /*d3c0*/  IABS R3, R3 ;  /* 0x0000000300037213 */ /* 0x000fe20000000000 */
[----:B------:R-:W-:-:S04]  /*d3d0*/  IMAD.IADD R5, R243, 0x1, -R2 ;  /* 0x00000001f3057824 */ /* 0x000fc800078e0a02 */
[----:B-1----:R-:W-:Y:S02]  /*d3e0*/  IMAD.MOV.U32 R4, RZ, RZ, R3 ;  /* 0x000000ffff047224 */ /* 0x002fe400078e0003 */
[----:B------:R-:W-:-:S05]  /*d3f0*/  IMAD.IADD R3, R241, 0x1, -R2 ;  /* 0x00000001f1037824 */ /* 0x000fca00078e0a02 */
[----:B------:R-:W-:Y:S01]  /*d400*/  IABS R3, R3 ;  /* 0x0000000300037213 */ /* 0x000fe20000000000 */
[----:B------:R1:W-:Y:S04]  /*d410*/  I2F R8, R4 ;  /* 0x0000000400087306 */ /* 0x0003e80000201400 */
[----:B-1----:R-:W-:Y:S01]  /*d420*/  IMAD.MOV.U32 R4, RZ, RZ, R3 ;  /* 0x000000ffff047224 */ /* 0x002fe200078e0003 */
[----:B------:R-:W-:-:S06]  /*d430*/  IABS R3, R5 ;  /* 0x0000000500037213 */ /* 0x000fcc0000000000 */
[----:B------:R-:W1:Y:S01]  /*d440*/  I2F R3, R3 ;  /* 0x0000000300037306 */ /* 0x000e620000201400 */
[----:B---3--:R-:W-:Y:S02]  /*d450*/  FFMA.FTZ R6, R11, -UR21, R75 ;  /* 0x800000150b067c23 */ /* 0x008fe4000801004b */
[----:B----4-:R-:W-:Y:S01]  /*d460*/  FFMA.FTZ R5, R10, -UR21, R74 ;  /* 0x800000150a057c23 */ /* 0x010fe2000801004a */
[----:B------:R-:W-:Y:S01]  /*d470*/  FSEL R211, R12, -INF , !P5 ;  /* 0xff8000000cd37808 */ /* 0x000fe20006800000 */
[----:B------:R2:W5:Y:S03]  /*d480*/  LDL.LU R75, [R1+0x9c] ;  /* 0x00009c00014b7983 */ /* 0x0005660000300800 */
[----:B------:R3:W4:Y:S01]  /*d490*/  I2F R7, R4 ;  /* 0x0000000400077306 */ /* 0x0007220000201400 */
[----:B------:R-:W-:Y:S01]  /*d4a0*/  FSEL R143, R6, -INF , !P4 ;  /* 0xff800000068f7808 */ /* 0x000fe20006000000 */
[----:B------:R2:W5:Y:S01]  /*d4b0*/  LDL.LU R74, [R1+0x98] ;  /* 0x00009800014a7983 */ /* 0x0005620000300800 */
[----:B------:R-:W-:Y:S01]  /*d4c0*/  FSEL R208, R5, -INF , !P1 ;  /* 0xff80000005d07808 */ /* 0x000fe20004800000 */
[----:B-1----:R-:W-:-:S02]  /*d4d0*/  FFMA.FTZ R10, R3, -UR21, R71 ;  /* 0x80000015030a7c23 */ /* 0x002fc40008010047 */
[----:B------:R-:W-:Y:S02]  /*d4e0*/  IMAD.IADD R3, R248, 0x1, -R2 ;  /* 0x00000001f8037824 */ /* 0x000fe400078e0a02 */
[----:B---3--:R-:W-:Y:S01]  /*d4f0*/  FFMA.FTZ R4, R9, -UR21, R45 ;  /* 0x8000001509047c23 */ /* 0x008fe2000801002d */
[----:B------:R-:W-:Y:S02]  /*d500*/  IADD3 R0, R0, 0x39, RZ ;  /* 0x0000003900007810 */ /* 0x000fe40007ffe0ff */
[----:B------:R-:W-:Y:S02]  /*d510*/  ISETP.GE.AND P5, PT, R2, R252, PT ;  /* 0x000000fc0200720c */ /* 0x000fe40003fa6270 */
[----:B------:R-:W-:Y:S02]  /*d520*/  FSEL R210, R4, -INF , !P0 ;  /* 0xff80000004d27808 */ /* 0x000fe40004000000 */
[C---:B------:R-:W-:Y:S02]  /*d530*/  ISETP.GE.AND P4, PT, R2.reuse, R251, PT ;  /* 0x000000fb0200720c */ /* 0x040fe40003f86270 */
[----:B------:R-:W-:-:S02]  /*d540*/  ISETP.GE.AND P1, PT, R2, R250, PT ;  /* 0x000000fa0200720c */ /* 0x000fc40003f26270 */
[C---:B------:R-:W-:Y:S02]  /*d550*/  ISETP.GE.AND P0, PT, R2.reuse, R249, PT ;  /* 0x000000f90200720c */ /* 0x040fe40003f06270 */
[----:B------:R-:W-:Y:S02]  /*d560*/  IABS R3, R3 ;  /* 0x0000000300037213 */ /* 0x000fe40000000000 */
[C---:B------:R-:W-:Y:S02]  /*d570*/  ISETP.LT.OR P5, PT, R2.reuse, R247, P5 ;  /* 0x000000f70200720c */ /* 0x040fe40002fa1670 */
[C---:B------:R-:W-:Y:S01]  /*d580*/  ISETP.LT.OR P4, PT, R2.reuse, R246, P4 ;  /* 0x000000f60200720c */ /* 0x040fe20002781670 */
[----:B------:R1:W3:Y:S01]  /*d590*/  I2F R5, R3 ;  /* 0x0000000300057306 */ /* 0x0002e20000201400 */
[C---:B------:R-:W-:Y:S02]  /*d5a0*/  ISETP.LT.OR P1, PT, R2.reuse, R245, P1 ;  /* 0x000000f50200720c */ /* 0x040fe40000f21670 */
[----:B------:R-:W-:Y:S01]  /*d5b0*/  ISETP.LT.OR P0, PT, R2, R244, P0 ;  /* 0x000000f40200720c */ /* 0x000fe20000701670 */
[----:B------:R-:W-:-:S02]  /*d5c0*/  IMAD.IADD R2, R242, 0x1, -R0 ;  /* 0x00000001f2027824 */ /* 0x000fc400078e0a00 */
[----:B----4-:R-:W-:-:S03]  /*d5d0*/  FFMA.FTZ R7, R7, -UR21, R72 ;  /* 0x8000001507077c23 */ /* 0x010fc60008010048 */
[----:B------:R-:W-:Y:S01]  /*d5e0*/  IABS R2, R2 ;  /* 0x0000000200027213 */ /* 0x000fe20000000000 */
[----:B-1----:R-:W-:-:S03]  /*d5f0*/  IMAD.IADD R3, R241, 0x1, -R0 ;  /* 0x00000001f1037824 */ /* 0x002fc600078e0a00 */
[----:B------:R1:W4:Y:S01]  /*d600*/  I2F R4, R2 ;  /* 0x0000000200047306 */ /* 0x0003220000201400 */
[----:B------:R-:W-:Y:S02]  /*d610*/  FSEL R140, R7, -INF , !P4 ;  /* 0xff800000078c7808 */ /* 0x000fe40006000000 */
[----:B------:R-:W-:-:S05]  /*d620*/  IABS R3, R3 ;  /* 0x0000000300037213 */ /* 0x000fca0000000000 */
[----:B------:R2:W2:Y:S01]  /*d630*/  I2F R7, R3 ;  /* 0x0000000300077306 */ /* 0x0004a20000201400 */
[----:B-1----:R-:W-:-:S05]  /*d640*/  IMAD.IADD R2, R243, 0x1, -R0 ;  /* 0x00000001f3027824 */ /* 0x002fca00078e0a00 */
[----:B------:R-:W-:Y:S01]  /*d650*/  IABS R2, R2 ;  /* 0x0000000200027213 */ /* 0x000fe20000000000 */
[----:B------:R-:W-:Y:S02]  /*d660*/  FFMA.FTZ R8, R8, -UR21, R73 ;  /* 0x8000001508087c23 */ /* 0x000fe40008010049 */
[----:B------:R1:W5:Y:S02]  /*d670*/  LDL.LU R73, [R1+0x94] ;  /* 0x0000940001497983 */ /* 0x0003640000300800 */
[----:B--2---:R-:W-:Y:S02]  /*d680*/  IMAD.MOV.U32 R3, RZ, RZ, R2 ;  /* 0x000000ffff037224 */ /* 0x004fe400078e0002 */
[----:B------:R1:W5:Y:S01]  /*d690*/  LDL.LU R72, [R1+0x90] ;  /* 0x0000900001487983 */ /* 0x0003620000300800 */
[----:B---3--:R-:W-:Y:S01]  /*d6a0*/  FFMA.FTZ R5, R5, -UR21, R70 ;  /* 0x8000001505057c23 */ /* 0x008fe20008010046 */
[----:B------:R2:W3:Y:S01]  /*d6b0*/  I2F R6, R3 ;  /* 0x0000000300067306 */ /* 0x0004e20000201400 */
[----:B----4-:R-:W-:Y:S01]  /*d6c0*/  FFMA.FTZ R4, R4, -UR21, R69 ;  /* 0x8000001504047c23 */ /* 0x010fe20008010045 */
[----:B------:R1:W5:Y:S04]  /*d6d0*/  LDL.LU R71, [R1+0x8c] ;  /* 0x00008c0001477983 */ /* 0x0003680000300800 */
[----:B------:R1:W5:Y:S04]  /*d6e0*/  LDL.LU R70, [R1+0x88] ;  /* 0x0000880001467983 */ /* 0x0003680000300800 */
[----:B------:R1:W5:Y:S01]  /*d6f0*/  LDL.LU R69, [R1+0x84] ;  /* 0x0000840001457983 */ /* 0x0003620000300800 */
[----:B--2---:R-:W-:-:S03]  /*d700*/  FFMA.FTZ R3, R7, -UR21, R68 ;  /* 0x8000001507037c23 */ /* 0x004fc60008010044 */
[----:B------:R1:W5:Y:S01]  /*d710*/  LDL.LU R68, [R1+0x80] ;  /* 0x0000800001447983 */ /* 0x0003620000300800 */
[----:B------:R-:W-:Y:S02]  /*d720*/  FFMA.FTZ R9, R13, -UR21, R47 ;  /* 0x800000150d097c23 */ /* 0x000fe4000801002f */
[----:B------:R-:W-:Y:S01]  /*d730*/  IMAD.IADD R2, R248, 0x1, -R0 ;  /* 0x00000001f8027824 */ /* 0x000fe200078e0a00 */
[----:B------:R-:W-:Y:S02]  /*d740*/  FSEL R15, R8, -INF , !P5 ;  /* 0xff800000080f7808 */ /* 0x000fe40006800000 */
[----:B------:R-:W-:Y:S02]  /*d750*/  FSEL R209, R9, -INF , !P6 ;  /* 0xff80000009d17808 */ /* 0x000fe40007000000 */
[----:B------:R-:W-:Y:S02]  /*d760*/  FSEL R142, R10, -INF , !P1 ;  /* 0xff8000000a8e7808 */ /* 0x000fe40004800000 */
[----:B------:R-:W-:-:S02]  /*d770*/  ISETP.GE.AND P6, PT, R0, R252, PT ;  /* 0x000000fc0000720c */ /* 0x000fc40003fc6270 */
[C---:B------:R-:W-:Y:S02]  /*d780*/  ISETP.GE.AND P5, PT, R0.reuse, R251, PT ;  /* 0x000000fb0000720c */ /* 0x040fe40003fa6270 */
[C---:B------:R-:W-:Y:S02]  /*d790*/  ISETP.GE.AND P4, PT, R0.reuse, R250, PT ;  /* 0x000000fa0000720c */ /* 0x040fe40003f86270 */
[C---:B------:R-:W-:Y:S02]  /*d7a0*/  ISETP.GE.AND P1, PT, R0.reuse, R249, PT ;  /* 0x000000f90000720c */ /* 0x040fe40003f26270 */
[----:B------:R-:W-:Y:S02]  /*d7b0*/  IABS R2, R2 ;  /* 0x0000000200027213 */ /* 0x000fe40000000000 */
[C---:B------:R-:W-:Y:S02]  /*d7c0*/  ISETP.LT.OR P6, PT, R0.reuse, R247, P6 ;  /* 0x000000f70000720c */ /* 0x040fe400037c1670 */
[----:B------:R-:W-:-:S02]  /*d7d0*/  ISETP.LT.OR P5, PT, R0, R246, P5 ;  /* 0x000000f60000720c */ /* 0x000fc40002fa1670 */
[C---:B------:R-:W-:Y:S02]  /*d7e0*/  ISETP.LT.OR P4, PT, R0.reuse, R245, P4 ;  /* 0x000000f50000720c */ /* 0x040fe40002781670 */
[----:B------:R-:W-:Y:S01]  /*d7f0*/  ISETP.LT.OR P1, PT, R0, R244, P1 ;  /* 0x000000f40000720c */ /* 0x000fe20000f21670 */
[----:B------:R-:W-:Y:S01]  /*d800*/  IMAD.MOV.U32 R0, RZ, RZ, R2 ;  /* 0x000000ffff007224 */ /* 0x000fe200078e0002 */
[----:B------:R-:W-:-:S05]  /*d810*/  FSEL R141, R5, -INF , !P0 ;  /* 0xff800000058d7808 */ /* 0x000fca0004000000 */
[----:B------:R-:W2:Y:S01]  /*d820*/  I2F R0, R0 ;  /* 0x0000000000007306 */ /* 0x000ea20000201400 */
[----:B------:R-:W-:Y:S01]  /*d830*/  PLOP3.LUT P0, PT, PT, PT, UP0, 0x80, 0x0 ;  /* 0x000000000000781c */ /* 0x000fe20003f0f008 */
[----:B---3--:R-:W-:Y:S01]  /*d840*/  FFMA.FTZ R2, R6, -UR21, R139 ;  /* 0x8000001506027c23 */ /* 0x008fe2000801008b */
[----:B------:R-:W-:Y:S02]  /*d850*/  FSEL R13, R4, -INF , !P6 ;  /* 0xff800000040d7808 */ /* 0x000fe40007000000 */
[----:B------:R-:W-:Y:S01]  /*d860*/  FSEL R14, R3, -INF , !P5 ;  /* 0xff800000030e7808 */ /* 0x000fe20006800000 */
[----:B--2---:R-:W-:Y:S01]  /*d870*/  FFMA.FTZ R0, R0, -UR21, R138 ;  /* 0x8000001500007c23 */ /* 0x004fe2000801008a */
[----:B------:R-:W-:-:S04]  /*d880*/  FSEL R138, R2, -INF , !P4 ;  /* 0xff800000028a7808 */ /* 0x000fc80006000000 */
[----:B------:R-:W-:-:S03]  /*d890*/  FSEL R139, R0, -INF , !P1 ;  /* 0xff800000008b7808 */ /* 0x000fc60004800000 */
[----:B------:R-:W-:Y:S05]  /*d8a0*/  @!P0 BRA `(.L_x_727) ;  /* 0x0000050000008947 */ /* 0x000fea0003800000 */
[----:B-1----:R-:W2:Y:S04]  /*d8b0*/  LDL.64 R50, [R1+0x78] ;  /* 0x0000780001327983 */ /* 0x002ea80000100a00 */
[----:B------:R-:W3:Y:S01]  /*d8c0*/  LDL.64 R48, [R1+0x70] ;  /* 0x0000700001307983 */ /* 0x000ee20000100a00 */
[----:B------:R-:W-:Y:S01]  /*d8d0*/  UIADD3 UR14, UR8, -0x3, URZ ;  /* 0xfffffffd080e7890 */ /* 0x000fe2000fffe03f */
[----:B------:R-:W-:Y:S01]  /*d8e0*/  BSSY B0, `(.L_x_728) ;  /* 0x000004b000007945 */ /* 0x000fe20003800000 */
[----:B------:R-:W-:Y:S01]  /*d8f0*/  ULDC.64 UR4, c[0x0][0x198] ;  /* 0x0000660000047ab9 */ /* 0x000fe20000000a00 */
[----:B------:R1:W-:Y:S01]  /*d900*/  @P3 STS.128 [R240+0x8000], RZ ;  /* 0x008000fff0003388 */ /* 0x0003e20000000c00 */
[----:B------:R-:W-:Y:S02]  /*d910*/  USHF.R.S32.HI UR13, URZ, 0x1f, UR14 ;  /* 0x0000001f3f0d7899 */ /* 0x000fe4000801140e */
[----:B------:R-:W-:-:S02]  /*d920*/  UIMAD.WIDE.U32 UR28, UR14, UR4, URZ ;  /* 0x000000040e1c72a5 */ /* 0x000fc4000f8e003f */
        /* <DEDUP_REMOVED lines=70> */
.L_x_729:
[----:B------:R-:W-:Y:S05]  /*dd90*/  BSYNC B0 ;  /* 0x0000000000007941 */ /* 0x000fea0003800000 */
.L_x_728:
[----:B------:R-:W0:Y:S02]  /*dda0*/  LDGDEPBAR ;  /* 0x00000000000079af */ /* 0x000e240000000000 */
.L_x_727:
[----:B-1----:R-:W2:Y:S01]  /*ddb0*/  LDL.LU R39, [R1+0xc] ;  /* 0x00000c0001277983 */ /* 0x002ea20000300800 */
[----:B------:R-:W-:Y:S02]  /*ddc0*/  MOV R37, R53 ;  /* 0x0000003500257202 */ /* 0x000fe40000000f00 */
[----:B------:R-:W-:Y:S01]  /*ddd0*/  MOV R36, R31 ;  /* 0x0000001f00247202 */ /* 0x000fe20000000f00 */
[----:B------:R-:W3:Y:S04]  /*dde0*/  LDL.LU R43, [R1+0x14] ;  /* 0x00001400012b7983 */ /* 0x000ee80000300800 */
[----:B------:R-:W-:Y:S04]  /*ddf0*/  STL [R1+0x88], R226 ;  /* 0x000088e201007387 */ /* 0x000fe80000100800 */
[----:B------:R-:W-:Y:S04]  /*de00*/  STL [R1+0x84], R225 ;  /* 0x000084e101007387 */ /* 0x000fe80000100800 */
[----:B------:R1:W-:Y:S04]  /*de10*/  STL [R1+0x80], R220 ;  /* 0x000080dc01007387 */ /* 0x0003e80000100800 */
[----:B-1----:R-:W4:Y:S01]  /*de20*/  LDL.LU R220, [R1+0x4] ;  /* 0x0000040001dc7983 */ /* 0x002f220000300800 */
[----:B------:R-:W-:-:S04]  /*de30*/  FMNMX.FTZ R0, R137, R17, !PT ;  /* 0x0000001189007209 */ /* 0x000fc80007810000 */
[----:B------:R-:W-:Y:S02]  /*de40*/  FMNMX.FTZ R2, R19, R0, !PT ;  /* 0x0000000013027209 */ /* 0x000fe40007810000 */
[----:B------:R-:W-:-:S04]  /*de50*/  FMNMX.FTZ R0, R136, R22, !PT ;  /* 0x0000001688007209 */ /* 0x000fc80007810000 */
[----:B------:R-:W-:Y:S02]  /*de60*/  FMNMX.FTZ R0, R23, R0, !PT ;  /* 0x0000000017007209 */ /* 0x000fe40007810000 */
[----:B------:R-:W-:Y:S02]  /*de70*/  FMNMX.FTZ R2, R18, R2, !PT ;  /* 0x0000000212027209 */ /* 0x000fe40007810000 */
[----:B------:R-:W-:Y:S02]  /*de80*/  FMNMX.FTZ R0, R25, R0, !PT ;  /* 0x0000000019007209 */ /* 0x000fe40007810000 */
[----:B------:R-:W-:Y:S02]  /*de90*/  FMNMX.FTZ R2, R16, R2, !PT ;  /* 0x0000000210027209 */ /* 0x000fe40007810000 */
[----:B------:R-:W-:Y:S02]  /*dea0*/  FMNMX.FTZ R0, R24, R0, !PT ;  /* 0x0000000018007209 */ /* 0x000fe40007810000 */
[----:B------:R-:W-:-:S02]  /*deb0*/  FMNMX.FTZ R2, R20, R2, !PT ;  /* 0x0000000214027209 */ /* 0x000fc40007810000 */
[----:B------:R-:W-:Y:S01]  /*dec0*/  FMNMX.FTZ R0, R34, R0, !PT ;  /* 0x0000000022007209 */ /* 0x000fe20007810000 */
[----:B------:R-:W-:-:S03]  /*ded0*/  IMAD.MOV.U32 R42, RZ, RZ, R57 ;  /* 0x000000ffff2a7224 */ /* 0x000fc600078e0039 */
[----:B------:R-:W-:-:S04]  /*dee0*/  FMNMX.FTZ R0, R61, R0, !PT ;  /* 0x000000003d007209 */ /* 0x000fc80007810000 */
[----:B------:R-:W-:Y:S02]  /*def0*/  FMNMX.FTZ R0, R42, R0, !PT ;  /* 0x000000002a007209 */ /* 0x000fe40007810000 */
[----:B------:R-:W-:Y:S02]  /*df00*/  MOV R38, R52 ;  /* 0x0000003400267202 */ /* 0x000fe40000000f00 */
        /* <DEDUP_REMOVED lines=10> */
[----:B------:R-:W-:Y:S01]  /*dfb0*/  SHFL.BFLY PT, R4, R3, 0x2, 0x1f ;  /* 0x0c401f0003047f89 */ /* 0x000fe200000e0000 */
[----:B------:R-:W-:Y:S02]  /*dfc0*/  MOV R226, R30 ;  /* 0x0000001e00e27202 */ /* 0x000fe40000000f00 */
[----:B------:R-:W-:Y:S02]  /*dfd0*/  MOV R30, R65 ;  /* 0x00000041001e7202 */ /* 0x000fe40000000f00 */
[----:B------:R-:W-:Y:S02]  /*dfe0*/  MOV R11, R56 ;  /* 0x00000038000b7202 */ /* 0x000fe40000000f00 */
[----:B---3--:R-:W-:-:S04]  /*dff0*/  FMNMX.FTZ R2, R43, R2, !PT ;  /* 0x000000022b027209 */ /* 0x008fc80007810000 */
        /* <DEDUP_REMOVED lines=12> */
[----:B------:R-:W-:-:S03]  /*e0c0*/  FMNMX.FTZ R0, R3, R4, !PT ;  /* 0x0000000403007209 */ /* 0x000fc60007810000 */
[----:B------:R-:W1:Y:S04]  /*e0d0*/  SHFL.BFLY PT, R4, R2, 0x1, 0x1f ;  /* 0x0c201f0002047f89 */ /* 0x000e6800000e0000 */
[----:B------:R-:W2:Y:S01]  /*e0e0*/  SHFL.BFLY PT, R3, R0, 0x1, 0x1f ;  /* 0x0c201f0000037f89 */ /* 0x000ea200000e0000 */
[----:B-1----:R-:W-:Y:S02]  /*e0f0*/  FMNMX.FTZ R31, R2, R4, !PT ;  /* 0x00000004021f7209 */ /* 0x002fe40007810000 */
[----:B------:R-:W-:Y:S02]  /*e100*/  FMNMX.FTZ R2, R135, R26, !PT ;  /* 0x0000001a87027209 */ /* 0x000fe40007810000 */
[----:B--2---:R-:W-:Y:S02]  /*e110*/  FMNMX.FTZ R10, R0, R3, !PT ;  /* 0x00000003000a7209 */ /* 0x004fe40007810000 */
[----:B------:R-:W-:-:S02]  /*e120*/  FMNMX.FTZ R0, R134, R27, !PT ;  /* 0x0000001b86007209 */ /* 0x000fc40007810000 */
[----:B------:R-:W-:Y:S02]  /*e130*/  FMNMX.FTZ R2, R32, R2, !PT ;  /* 0x0000000220027209 */ /* 0x000fe40007810000 */
[----:B------:R-:W-:Y:S02]  /*e140*/  FMNMX.FTZ R0, R30, R0, !PT ;  /* 0x000000001e007209 */ /* 0x000fe40007810000 */
[----:B------:R-:W-:Y:S02]  /*e150*/  FMNMX.FTZ R2, R35, R2, !PT ;  /* 0x0000000223027209 */ /* 0x000fe40007810000 */
[----:B------:R-:W-:Y:S02]  /*e160*/  FMNMX.FTZ R0, R219, R0, !PT ;  /* 0x00000000db007209 */ /* 0x000fe40007810000 */
[----:B------:R-:W-:Y:S02]  /*e170*/  FSETP.NEU.FTZ.AND P4, PT, R31, -INF , PT ;  /* 0xff8000001f00780b */ /* 0x000fe40003f9d000 */
[----:B------:R-:W-:-:S02]  /*e180*/  FMNMX.FTZ R2, R133, R2, !PT ;  /* 0x0000000285027209 */ /* 0x000fc40007810000 */
[----:B------:R-:W-:Y:S02]  /*e190*/  FMNMX.FTZ R0, R132, R0, !PT ;  /* 0x0000000084007209 */ /* 0x000fe40007810000 */
[----:B------:R-:W-:Y:S01]  /*e1a0*/  FSEL R3, R31, RZ, P4 ;  /* 0x000000ff1f037208 */ /* 0x000fe20002000000 */
[----:B------:R-:W-:Y:S01]  /*e1b0*/  STL [R1+0x24], R31 ;  /* 0x0000241f01007387 */ /* 0x000fe20000100800 */
[----:B------:R-:W-:Y:S02]  /*e1c0*/  FMNMX.FTZ R2, R62, R2, !PT ;  /* 0x000000023e027209 */ /* 0x000fe40007810000 */
[----:B------:R-:W-:Y:S01]  /*e1d0*/  FMNMX.FTZ R0, R59, R0, !PT ;  /* 0x000000003b007209 */ /* 0x000fe20007810000 */
[----:B------:R-:W-:Y:S01]  /*e1e0*/  STL [R1+0x28], R10 ;  /* 0x0000280a01007387 */ /* 0x000fe20000100800 */
[----:B------:R-:W-:Y:S01]  /*e1f0*/  FADD.FTZ R4, R137, -R3 ;  /* 0x8000000389047221 */ /* 0x000fe20000010000 */
[----:B------:R-:W-:Y:S02]  /*e200*/  MOV R137, R33 ;  /* 0x0000002100897202 */ /* 0x000fe40000000f00 */
[----:B------:R-:W2:Y:S01]  /*e210*/  LDL.LU R7, [R1+0x10] ;  /* 0x0000100001077983 */ /* 0x000ea20000300800 */
[----:B------:R-:W-:-:S02]  /*e220*/  FMNMX.FTZ R2, R63, R2, !PT ;  /* 0x000000023f027209 */ /* 0x000fc40007810000 */
[----:B------:R-:W-:Y:S02]  /*e230*/  FMNMX.FTZ R0, R11, R0, !PT ;  /* 0x000000000b007209 */ /* 0x000fe40007810000 */
[----:B------:R-:W-:Y:S02]  /*e240*/  FMNMX.FTZ R2, R58, R2, !PT ;  /* 0x000000023a027209 */ /* 0x000fe40007810000 */
[----:B------:R-:W-:Y:S01]  /*e250*/  FMNMX.FTZ R0, R137, R0, !PT ;  /* 0x0000000089007209 */ /* 0x000fe20007810000 */
[----:B------:R-:W-:Y:S01]  /*e260*/  FMUL.FTZ R12, R31, c[0x0][0x23c] ;  /* 0x00008f001f0c7a20 */ /* 0x000fe20000410000 */
[----:B------:R-:W-:Y:S02]  /*e270*/  FMNMX.FTZ R2, R64, R2, !PT ;  /* 0x0000000240027209 */ /* 0x000fe40007810000 */
[----:B------:R-:W-:Y:S02]  /*e280*/  FMNMX.FTZ R0, R41, R0, !PT ;  /* 0x0000000029007209 */ /* 0x000fe40007810000 */
[----:B------:R-:W-:-:S02]  /*e290*/  FSETP.NEU.FTZ.AND P1, PT, R10, -INF , PT ;  /* 0xff8000000a00780b */ /* 0x000fc40003f3d000 */
[----:B------:R-:W-:Y:S02]  /*e2a0*/  FMNMX.FTZ R2, R54, R2, !PT ;  /* 0x0000000236027209 */ /* 0x000fe40007810000 */
[----:B------:R-:W-:Y:S02]  /*e2b0*/  FMNMX.FTZ R0, R29, R0, !PT ;  /* 0x000000001d007209 */ /* 0x000fe40007810000 */
[----:B------:R-:W-:Y:S02]  /*e2c0*/  FSEL R3, R10, RZ, P1 ;  /* 0x000000ff0a037208 */ /* 0x000fe40000800000 */
[----:B------:R-:W-:Y:S02]  /*e2d0*/  FSEL R12, R12, RZ, P4 ;  /* 0x000000ff0c0c7208 */ /* 0x000fe40002000000 */
[----:B------:R-:W-:Y:S02]  /*e2e0*/  FMNMX.FTZ R2, R55, R2, !PT ;  /* 0x0000000237027209 */ /* 0x000fe40007810000 */
[----:B----4-:R-:W-:Y:S01]  /*e2f0*/  FMNMX.FTZ R0, R220, R0, !PT ;  /* 0x00000000dc007209 */ /* 0x010fe20007810000 */
[----:B------:R-:W-:Y:S01]  /*e300*/  FADD.FTZ R6, R136, -R3 ;  /* 0x8000000388067221 */ /* 0x000fe20000010000 */
[----:B------:R-:W-:Y:S01]  /*e310*/  FMNMX.FTZ R2, R226, R2, !PT ;  /* 0x00000002e2027209 */ /* 0x000fe20007810000 */
[----:B------:R-:W-:Y:S01]  /*e320*/  FFMA.FTZ R3, R17, c[0x0][0x23c], -R12 ;  /* 0x00008f0011037a23 */ /* 0x000fe2000001080c */
[----:B------:R-:W-:Y:S01]  /*e330*/  FMNMX.FTZ R0, R239, R0, !PT ;  /* 0x00000000ef007209 */ /* 0x000fe20007810000 */
[----:B------:R-:W-:-:S02]  /*e340*/  FMUL.FTZ R4, R4, c[0x0][0x23c] ;  /* 0x00008f0004047a20 */ /* 0x000fc40000410000 */
[----:B------:R1:W-:Y:S02]  /*e350*/  MUFU.EX2 R8, R3 ;  /* 0x0000000300087308 */ /* 0x0003e40000000800 */
[----:B-1----:R-:W-:Y:S02]  /*e360*/  FMNMX.FTZ R3, R218, R2, !PT ;  /* 0x00000002da037209 */ /* 0x002fe40007810000 */
[----:B------:R-:W-:-:S04]  /*e370*/  FMNMX.FTZ R2, R217, R0, !PT ;  /* 0x00000000d9027209 */ /* 0x000fc80007810000 */
[----:B------:R-:W1:Y:S01]  /*e380*/  MUFU.EX2 R0, R4 ;  /* 0x0000000400007308 */ /* 0x000e620000000800 */
[----:B------:R-:W-:Y:S01]  /*e390*/  MOV R17, R64 ;  /* 0x0000004000117202 */ /* 0x000fe20000000f00 */
[-C--:B-1----:R-:W-:Y:S02]  /*e3a0*/  FMUL.FTZ R64, R164, R0.reuse ;  /* 0x00000000a4407220 */ /* 0x082fe40000410000 */
[----:B------:R-:W-:Y:S02]  /*e3b0*/  FMUL.FTZ R164, R116, R0 ;  /* 0x0000000074a47220 */ /* 0x000fe40000410000 */
[----:B------:R-:W3:Y:S01]  /*e3c0*/  LDL.LU R116, [R1+0x48] ;  /* 0x0000480001747983 */ /* 0x000ee20000300800 */
[----:B------:R-:W-:Y:S02]  /*e3d0*/  FMNMX.FTZ R3, R214, R3, !PT ;  /* 0x00000003d6037209 */ /* 0x000fe40007810000 */
[----:B------:R-:W-:Y:S02]  /*e3e0*/  FMNMX.FTZ R2, R211, R2, !PT ;  /* 0x00000002d3027209 */ /* 0x000fe40007810000 */
[----:B------:R-:W-:-:S02]  /*e3f0*/  FMNMX.FTZ R3, R210, R3, !PT ;  /* 0x00000003d2037209 */ /* 0x000fc40007810000 */
[----:B------:R-:W-:Y:S02]  /*e400*/  FMNMX.FTZ R2, R209, R2, !PT ;  /* 0x00000002d1027209 */ /* 0x000fe40007810000 */
[----:B------:R-:W-:Y:S02]  /*e410*/  FMNMX.FTZ R3, R142, R3, !PT ;  /* 0x000000038e037209 */ /* 0x000fe40007810000 */
[----:B------:R-:W-:Y:S02]  /*e420*/  FMNMX.FTZ R5, R141, R2, !PT ;  /* 0x000000028d057209 */ /* 0x000fe40007810000 */
[----:B------:R-:W-:Y:S01]  /*e430*/  FMNMX.FTZ R2, R138, R3, !PT ;  /* 0x000000038a027209 */ /* 0x000fe20007810000 */
[----:B------:R-:W-:Y:S01]  /*e440*/  FMUL.FTZ R3, R6, c[0x0][0x23c] ;  /* 0x00008f0006037a20 */ /* 0x000fe20000410000 */
[----:B------:R-:W-:-:S03]  /*e450*/  FMNMX.FTZ R5, R139, R5, !PT ;  /* 0x000000058b057209 */ /* 0x000fc60007810000 */
[----:B------:R-:W1:Y:S01]  /*e460*/  SHFL.BFLY PT, R6, R2, 0x2, 0x1f ;  /* 0x0c401f0002067f89 */ /* 0x000e6200000e0000 */
[----:B------:R-:W-:Y:S01]  /*e470*/  FFMA.FTZ R4, R19, c[0x0][0x23c], -R12 ;  /* 0x00008f0013047a23 */ /* 0x000fe2000001080c */
[----:B------:R-:W-:Y:S01]  /*e480*/  MOV R19, R20 ;  /* 0x0000001400137202 */ /* 0x000fe20000000f00 */
[-C--:B-----5:R-:W-:Y:S02]  /*e490*/  FMUL.FTZ R20, R68, R0.reuse ;  /* 0x0000000044147220 */ /* 0x0a0fe40000410000 */
[----:B------:R-:W-:Y:S02]  /*e4a0*/  IMAD.MOV.U32 R68, RZ, RZ, R21 ;  /* 0x000000ffff447224 */ /* 0x000fe400078e0015 */
[----:B------:R-:W-:Y:S01]  /*e4b0*/  FMUL.FTZ R21, R69, R0 ;  /* 0x0000000045157220 */ /* 0x000fe20000410000 */
[----:B------:R-:W-:Y:S01]  /*e4c0*/  MOV R69, R60 ;  /* 0x0000003c00457202 */ /* 0x000fe20000000f00 */
[-C--:B------:R-:W-:Y:S01]  /*e4d0*/  FMUL.FTZ R60, R84, R0.reuse ;  /* 0x00000000543c7220 */ /* 0x080fe20000410000 */
[----:B------:R-:W-:Y:S01]  /*e4e0*/  MOV R84, R61 ;  /* 0x0000003d00547202 */ /* 0x000fe20000000f00 */
        /* <DEDUP_REMOVED lines=28> */
[----:B----4-:R-:W-:-:S04]  /*e6b0*/  FFMA.FTZ R4, R18, c[0x0][0x23c], -R12 ;  /* 0x00008f0012047a23 */ /* 0x010fc8000001080c */
[----:B------:R4:W-:Y:S02]  /*e6c0*/  MUFU.EX2 R28, R4 ;  /* 0x00000004001c7308 */ /* 0x0009e40000000800 */
[----:B----4-:R-:W-:-:S06]  /*e6d0*/  FFMA.FTZ R4, R16, c[0x0][0x23c], -R12 ;  /* 0x00008f0010047a23 */ /* 0x010fcc000001080c */
[----:B------:R1:W-:Y:S02]  /*e6e0*/  MUFU.EX2 R40, R4 ;  /* 0x0000000400287308 */ /* 0x0003e40000000800 */
[----:B-1----:R-:W-:Y:S01]  /*e6f0*/  FMNMX.FTZ R4, R2, R6, !PT ;  /* 0x0000000602047209 */ /* 0x002fe20007810000 */
[----:B------:R-:W-:Y:S01]  /*e700*/  IMAD.MOV.U32 R112, RZ, RZ, R54 ;  /* 0x000000ffff707224 */ /* 0x000fe200078e0036 */
[----:B------:R-:W-:Y:S01]  /*e710*/  MOV R85, R55 ;  /* 0x0000003700557202 */ /* 0x000fe20000000f00 */
[----:B------:R-:W-:Y:S01]  /*e720*/  IMAD.MOV.U32 R97, RZ, RZ, R63 ;  /* 0x000000ffff617224 */ /* 0x000fe200078e003f */
[----:B------:R-:W-:Y:S02]  /*e730*/  MOV R113, R59 ;  /* 0x0000003b00717202 */ /* 0x000fe40000000f00 */
[----:B------:R-:W-:Y:S02]  /*e740*/  MOV R101, R58 ;  /* 0x0000003a00657202 */ /* 0x000fe40000000f00 */
[----:B------:R-:W-:-:S02]  /*e750*/  MOV R100, R67 ;  /* 0x0000004300647202 */ /* 0x000fc40000000f00 */
[----:B------:R-:W-:Y:S02]  /*e760*/  MOV R96, R66 ;  /* 0x0000004200607202 */ /* 0x000fe40000000f00 */
[----:B------:R-:W-:Y:S02]  /*e770*/  MOV R18, R62 ;  /* 0x0000003e00127202 */ /* 0x000fe40000000f00 */
[----:B------:R-:W-:Y:S01]  /*e780*/  MOV R128, R69 ;  /* 0x0000004500807202 */ /* 0x000fe20000000f00 */
[----:B------:R-:W-:Y:S01]  /*e790*/  IMAD.MOV.U32 R69, RZ, RZ, R17 ;  /* 0x000000ffff457224 */ /* 0x000fe200078e0011 */
[----:B------:R-:W-:Y:S02]  /*e7a0*/  MOV R17, R225 ;  /* 0x000000e100117202 */ /* 0x000fe40000000f00 */
[----:B------:R-:W-:Y:S02]  /*e7b0*/  MOV R16, R19 ;  /* 0x0000001300107202 */ /* 0x000fe40000000f00 */
[----:B------:R-:W-:Y:S01]  /*e7c0*/  MOV R19, R29 ;  /* 0x0000001d00137202 */ /* 0x000fe20000000f00 */
[----:B------:R-:W-:Y:S01]  /*e7d0*/  IMAD.MOV.U32 R117, RZ, RZ, R84 ;  /* 0x000000ffff757224 */ /* 0x000fe200078e0054 */
[----:B------:R-:W-:-:S02]  /*e7e0*/  MOV R129, R68 ;  /* 0x0000004400817202 */ /* 0x000fc40000000f00 */
[----:B------:R-:W-:Y:S01]  /*e7f0*/  MOV R68, R137 ;  /* 0x0000008900447202 */ /* 0x000fe20000000f00 */
[----:B--2---:R-:W-:Y:S02]  /*e800*/  FFMA.FTZ R136, R7, R0, R8 ;  /* 0x0000000007887223 */ /* 0x004fe40000010008 */
[----:B------:R-:W1:Y:S01]  /*e810*/  SHFL.BFLY PT, R7, R5, 0x2, 0x1f ;  /* 0x0c401f0005077f89 */ /* 0x000e6200000e0000 */
[----:B------:R2:W4:Y:S02]  /*e820*/  MUFU.EX2 R0, R3 ;  /* 0x0000000300007308 */ /* 0x0005240000000800 */
[----:B--2---:R-:W-:-:S05]  /*e830*/  FMUL.FTZ R3, R10, c[0x0][0x23c] ;  /* 0x00008f000a037a20 */ /* 0x004fca0000410000 */
[----:B------:R-:W-:-:S05]  /*e840*/  FSEL R3, R3, RZ, P1 ;  /* 0x000000ff03037208 */ /* 0x000fca0000800000 */
[----:B------:R-:W-:Y:S01]  /*e850*/  FFMA.FTZ R6, R22, c[0x0][0x23c], -R3 ;  /* 0x00008f0016067a23 */ /* 0x000fe20000010803 */
[----:B-1----:R-:W-:-:S03]  /*e860*/  FMNMX.FTZ R2, R5, R7, !PT ;  /* 0x0000000705027209 */ /* 0x002fc60007810000 */
[----:B------:R1:W3:Y:S02]  /*e870*/  MUFU.EX2 R9, R6 ;  /* 0x0000000600097308 */ /* 0x0002e40000000800 */
[----:B------:R-:W-:Y:S04]  /*e880*/  SHFL.BFLY PT, R5, R2, 0x1, 0x1f ;  /* 0x0c201f0002057f89 */ /* 0x000fe800000e0000 */
[----:B-1----:R-:W1:Y:S01]  /*e890*/  SHFL.BFLY PT, R6, R4, 0x1, 0x1f ;  /* 0x0c201f0004067f89 */ /* 0x002e6200000e0000 */
[----:B------:R-:W-:Y:S02]  /*e8a0*/  FFMA.FTZ R7, R23, c[0x0][0x23c], -R3 ;  /* 0x00008f0017077a23 */ /* 0x000fe40000010803 */
[-C--:B----4-:R-:W-:Y:S02]  /*e8b0*/  FMUL.FTZ R58, R154, R0.reuse ;  /* 0x000000009a3a7220 */ /* 0x090fe40000410000 */
        /* <DEDUP_REMOVED lines=31> */
[----:B---3--:R-:W-:Y:S02]  /*eab0*/  FFMA.FTZ R86, R116, R0, R9 ;  /* 0x0000000074567223 */ /* 0x008fe40000010009 */
[----:B------:R-:W-:Y:S01]  /*eac0*/  FFMA.FTZ R0, R25, c[0x0][0x23c], -R3 ;  /* 0x00008f0019007a23 */ /* 0x000fe20000010803 */
[----:B-1----:R-:W-:-:S03]  /*ead0*/  FMNMX.FTZ R225, R4, R6, !PT ;  /* 0x0000000604e17209 */ /* 0x002fc60007810000 */
[----:B------:R1:W-:Y:S01]  /*eae0*/  MUFU.EX2 R29, R0 ;  /* 0x00000000001d7308 */ /* 0x0003e20000000800 */
[C---:B------:R-:W-:Y:S02]  /*eaf0*/  FSETP.NEU.FTZ.AND P1, PT, R225.reuse, -INF , PT ;  /* 0xff800000e100780b */ /* 0x040fe40003f3d000 */
[----:B------:R-:W-:Y:S01]  /*eb00*/  FMNMX.FTZ R70, R2, R5, !PT ;  /* 0x0000000502467209 */ /* 0x000fe20007810000 */
[----:B------:R-:W-:Y:S02]  /*eb10*/  FMUL.FTZ R2, R225, c[0x0][0x23c] ;  /* 0x00008f00e1027a20 */ /* 0x000fe40000410000 */
[----:B-1----:R-:W-:-:S04]  /*eb20*/  FFMA.FTZ R0, R24, c[0x0][0x23c], -R3 ;  /* 0x00008f0018007a23 */ /* 0x002fc80000010803 */
[----:B------:R1:W-:Y:S01]  /*eb30*/  MUFU.EX2 R84, R0 ;  /* 0x0000000000547308 */ /* 0x0003e20000000800 */
[----:B------:R-:W-:-:S05]  /*eb40*/  FSEL R2, R2, RZ, P1 ;  /* 0x000000ff02027208 */ /* 0x000fca0000800000 */
[----:B------:R-:W-:Y:S01]  /*eb50*/  FFMA.FTZ R4, R26, c[0x0][0x23c], -R2 ;  /* 0x00008f001a047a23 */ /* 0x000fe20000010802 */
[----:B-1----:R-:W-:Y:S02]  /*eb60*/  FSEL R0, R225, RZ, P1 ;  /* 0x000000ffe1007208 */ /* 0x002fe40000800000 */
[----:B------:R-:W-:-:S03]  /*eb70*/  FSETP.NEU.FTZ.AND P1, PT, R70, -INF , PT ;  /* 0xff8000004600780b */ /* 0x000fc60003f3d000 */
[----:B------:R-:W-:Y:S01]  /*eb80*/  FADD.FTZ R0, R135, -R0 ;  /* 0x8000000087007221 */ /* 0x000fe20000010000 */
[----:B------:R-:W-:Y:S03]  /*eb90*/  MUFU.EX2 R130, R7 ;  /* 0x0000000700827308 */ /* 0x000fe60000000800 */
[----:B------:R-:W-:Y:S01]  /*eba0*/  FMUL.FTZ R5, R0, c[0x0][0x23c] ;  /* 0x00008f0000057a20 */ /* 0x000fe20000410000 */
[----:B------:R-:W-:-:S04]  /*ebb0*/  FSEL R0, R70, RZ, P1 ;  /* 0x000000ff46007208 */ /* 0x000fc80000800000 */
[----:B------:R1:W-:Y:S01]  /*ebc0*/  MUFU.EX2 R7, R4 ;  /* 0x0000000400077308 */ /* 0x0003e20000000800 */
[----:B------:R-:W-:Y:S02]  /*ebd0*/  FADD.FTZ R6, R134, -R0 ;  /* 0x8000000086067221 */ /* 0x000fe40000010000 */
[----:B-1----:R-:W-:-:S05]  /*ebe0*/  FFMA.FTZ R4, R32, c[0x0][0x23c], -R2 ;  /* 0x00008f0020047a23 */ /* 0x002fca0000010802 */
[----:B------:R1:W-:Y:S02]  /*ebf0*/  MUFU.EX2 R137, R4 ;  /* 0x0000000400897308 */ /* 0x0003e40000000800 */
[----:B-1----:R-:W-:-:S06]  /*ec00*/  FMUL.FTZ R4, R6, c[0x0][0x23c] ;  /* 0x00008f0006047a20 */ /* 0x002fcc0000410000 */
[----:B------:R-:W1:Y:S01]  /*ec10*/  MUFU.EX2 R4, R4 ;  /* 0x0000000400047308 */ /* 0x000e620000000800 */
[----:B------:R-:W-:Y:S02]  /*ec20*/  MOV R116, R85 ;  /* 0x0000005500747202 */ /* 0x000fe40000000f00 */
[----:B------:R-:W-:Y:S01]  /*ec30*/  MOV R102, R68 ;  /* 0x0000004400667202 */ /* 0x000fe20000000f00 */
[----:B------:R-:W2:Y:S01]  /*ec40*/  LDL.LU R85, [R1+0x4c] ;  /* 0x00004c0001557983 */ /* 0x000ea20000300800 */
[----:B------:R-:W-:-:S03]  /*ec50*/  MOV R68, R31 ;  /* 0x0000001f00447202 */ /* 0x000fc60000000f00 */
[----:B------:R-:W-:Y:S04]  /*ec60*/  STL [R1+0x30], R225 ;  /* 0x000030e101007387 */ /* 0x000fe80000100800 */
[----:B------:R-:W-:Y:S01]  /*ec70*/  STL [R1+0x2c], R70 ;  /* 0x00002c4601007387 */ /* 0x000fe20000100800 */
[----:B-1----:R-:W-:Y:S01]  /*ec80*/  FMUL.FTZ R31, R111, R4 ;  /* 0x000000046f1f7220 */ /* 0x002fe20000410000 */
[----:B------:R-:W-:Y:S02]  /*ec90*/  MOV R111, R84 ;  /* 0x00000054006f7202 */ /* 0x000fe40000000f00 */
[----:B------:R-:W3:Y:S01]  /*eca0*/  LDL.LU R84, [R1+0x50] ;  /* 0x0000500001547983 */ /* 0x000ee20000300800 */
[----:B------:R-:W-:-:S05]  /*ecb0*/  FMUL.FTZ R0, R70, c[0x0][0x23c] ;  /* 0x00008f0046007a20 */ /* 0x000fca0000410000 */
[----:B------:R-:W-:Y:S01]  /*ecc0*/  FSEL R0, R0, RZ, P1 ;  /* 0x000000ff00007208 */ /* 0x000fe20000800000 */
[----:B------:R-:W1:Y:S04]  /*ecd0*/  MUFU.EX2 R5, R5 ;  /* 0x0000000500057308 */ /* 0x000e680000000800 */
[----:B------:R-:W-:Y:S01]  /*ece0*/  FFMA.FTZ R6, R27, c[0x0][0x23c], -R0 ;  /* 0x00008f001b067a23 */ /* 0x000fe20000010800 */
[----:B------:R-:W-:Y:S01]  /*ecf0*/  MOV R98, R129 ;  /* 0x0000008100627202 */ /* 0x000fe20000000f00 */
[----:B------:R-:W-:-:S04]  /*ed00*/  IMAD.MOV.U32 R87, RZ, RZ, R16 ;  /* 0x000000ffff577224 */ /* 0x000fc800078e0010 */
[----:B------:R-:W3:Y:S01]  /*ed10*/  MUFU.EX2 R6, R6 ;  /* 0x0000000600067308 */ /* 0x000ee20000000800 */
        /* <DEDUP_REMOVED lines=19> */
[----:B------:R-:W-:Y:S01]  /*ee50*/  MOV R118, R16 ;  /* 0x0000001000767202 */ /* 0x000fe20000000f00 */
[----:B-1----:R-:W-:Y:S01]  /*ee60*/  FMUL.FTZ R41, R121, R5 ;  /* 0x0000000579297220 */ /* 0x002fe20000410000 */
[----:B------:R-:W-:Y:S01]  /*ee70*/  MOV R16, R128 ;  /* 0x0000008000107202 */ /* 0x000fe20000000f00 */
[----:B------:R-:W-:Y:S01]  /*ee80*/  IMAD.MOV.U32 R128, RZ, RZ, R101 ;  /* 0x000000ffff807224 */ /* 0x000fe200078e0065 */
[----:B------:R-:W-:Y:S02]  /*ee90*/  MOV R129, R117 ;  /* 0x0000007500817202 */ /* 0x000fe40000000f00 */
        /* <DEDUP_REMOVED lines=12> */
[-C--:B------:R-:W-:Y:S01]  /*ef60*/  FMUL.FTZ R146, R146, R4.reuse ;  /* 0x0000000492927220 */ /* 0x080fe20000410000 */
[----:B------:R-:W-:Y:S01]  /*ef70*/  MOV R19, R39 ;  /* 0x0000002700137202 */ /* 0x000fe20000000f00 */
[----:B------:R-:W-:Y:S01]  /*ef80*/  FMUL.FTZ R147, R147, R4 ;  /* 0x0000000493937220 */ /* 0x000fe20000410000 */
        /* <DEDUP_REMOVED lines=34> */
[----:B------:R-:W-:Y:S01]  /*f1b0*/  IMAD.MOV.U32 R130, RZ, RZ, R119 ;  /* 0x000000ffff827224 */ /* 0x000fe200078e0077 */
[----:B------:R-:W-:Y:S01]  /*f1c0*/  MOV R134, R71 ;  /* 0x0000004700867202 */ /* 0x000fe20000000f00 */
[----:B------:R-:W-:Y:S01]  /*f1d0*/  IMAD.MOV.U32 R119, RZ, RZ, R129 ;  /* 0x000000ffff777224 */ /* 0x000fe200078e0081 */
[----:B------:R-:W-:Y:S01]  /*f1e0*/  MOV R129, R113 ;  /* 0x0000007100817202 */ /* 0x000fe20000000f00 */
[----:B------:R-:W-:Y:S01]  /*f1f0*/  IMAD.MOV.U32 R71, RZ, RZ, R97 ;  /* 0x000000ffff477224 */ /* 0x000fe200078e0061 */
[----:B------:R-:W-:Y:S02]  /*f200*/  MOV R113, R100 ;  /* 0x0000006400717202 */ /* 0x000fe40000000f00 */
[----:B------:R-:W-:Y:S02]  /*f210*/  MOV R135, R16 ;  /* 0x0000001000877202 */ /* 0x000fe40000000f00 */
[----:B------:R-:W-:Y:S02]  /*f220*/  MOV R100, R19 ;  /* 0x0000001300647202 */ /* 0x000fe40000000f00 */
[----:B------:R-:W-:Y:S01]  /*f230*/  MOV R97, R17 ;  /* 0x0000001100617202 */ /* 0x000fe20000000f00 */
[----:B------:R-:W-:-:S02]  /*f240*/  FMUL.FTZ R33, R105, R5 ;  /* 0x0000000569217220 */ /* 0x000fc40000410000 */
[-C--:B------:R-:W-:Y:S02]  /*f250*/  FMUL.FTZ R24, R124, R5.reuse ;  /* 0x000000057c187220 */ /* 0x080fe40000410000 */
[-C--:B------:R-:W-:Y:S01]  /*f260*/  FMUL.FTZ R32, R104, R5.reuse ;  /* 0x0000000568207220 */ /* 0x080fe20000410000 */
[----:B------:R-:W-:Y:S01]  /*f270*/  MOV R104, R28 ;  /* 0x0000001c00687202 */ /* 0x000fe20000000f00 */
[-C--:B------:R-:W-:Y:S02]  /*f280*/  FMUL.FTZ R28, R108, R5.reuse ;  /* 0x000000056c1c7220 */ /* 0x080fe40000410000 */
[----:B------:R-:W-:Y:S02]  /*f290*/  IMAD.MOV.U32 R108, RZ, RZ, R29 ;  /* 0x000000ffff6c7224 */ /* 0x000fe400078e001d */
        /* <DEDUP_REMOVED lines=28> */
[----:B------:R-:W-:Y:S01]  /*f460*/  IMAD.MOV.U32 R134, RZ, RZ, R11 ;  /* 0x000000ffff867224 */ /* 0x000fe200078e000b */
[----:B------:R-:W-:-:S02]  /*f470*/  MOV R78, R135 ;  /* 0x00000087004e7202 */ /* 0x000fc40000000f00 */
[----:B------:R-:W-:Y:S02]  /*f480*/  MOV R135, R10 ;  /* 0x0000000a00877202 */ /* 0x000fe40000000f00 */
[----:B------:R-:W-:Y:S02]  /*f490*/  F2FP.PACK_AB R8, R121, R8 ;  /* 0x000000087908723e */ /* 0x000fe400000000ff */
[----:B------:R-:W-:Y:S02]  /*f4a0*/  F2FP.PACK_AB R10, R109, R104 ;  /* 0x000000686d0a723e */ /* 0x000fe400000000ff */
[----:B------:R-:W-:Y:S02]  /*f4b0*/  F2FP.PACK_AB R11, R111, R108 ;  /* 0x0000006c6f0b723e */ /* 0x000fe400000000ff */
[----:B------:R-:W-:Y:S02]  /*f4c0*/  MOV R120, R100 ;  /* 0x0000006400787202 */ /* 0x000fe40000000f00 */
[----:B------:R-:W-:Y:S01]  /*f4d0*/  MOV R125, R119 ;  /* 0x00000077007d7202 */ /* 0x000fe20000000f00 */
[----:B------:R-:W-:Y:S01]  /*f4e0*/  IMAD.MOV.U32 R119, RZ, RZ, R71 ;  /* 0x000000ffff777224 */ /* 0x000fe200078e0047 */
[----:B------:R-:W-:-:S02]  /*f4f0*/  MOV R100, R96 ;  /* 0x0000006000647202 */ /* 0x000fc40000000f00 */
[----:B------:R-:W-:Y:S02]  /*f500*/  MOV R77, R70 ;  /* 0x00000046004d7202 */ /* 0x000fe40000000f00 */
[----:B------:R-:W-:Y:S01]  /*f510*/  MOV R96, R68 ;  /* 0x0000004400607202 */ /* 0x000fe20000000f00 */
[----:B---3--:R-:W-:Y:S02]  /*f520*/  FFMA.FTZ R84, R84, R4, R6 ;  /* 0x0000000454547223 */ /* 0x008fe40000010006 */
[----:B------:R-:W-:Y:S01]  /*f530*/  FFMA.FTZ R4, R131, c[0x0][0x23c], -R2 ;  /* 0x00008f0083047a23 */ /* 0x000fe20000010802 */
[----:B------:R-:W-:Y:S02]  /*f540*/  MOV R131, R118 ;  /* 0x0000007600837202 */ /* 0x000fe40000000f00 */
[----:B------:R-:W-:Y:S02]  /*f550*/  MOV R118, R101 ;  /* 0x0000006500767202 */ /* 0x000fe40000000f00 */
[----:B------:R-:W-:-:S02]  /*f560*/  MOV R101, R18 ;  /* 0x0000001200657202 */ /* 0x000fc40000000f00 */
[----:B------:R-:W1:Y:S01]  /*f570*/  LDSM.16.MT88.4 R16, [R221+0xc000] ;  /* 0x00c00000dd10783b */ /* 0x000e620000004200 */
[----:B------:R3:W-:Y:S01]  /*f580*/  MUFU.EX2 R105, R4 ;  /* 0x0000000400697308 */ /* 0x0007e20000000800 */
[----:B------:R-:W-:Y:S01]  /*f590*/  MOV R124, R101 ;  /* 0x00000065007c7202 */ /* 0x000fe20000000f00 */
[----:B------:R-:W-:Y:S02]  /*f5a0*/  IMAD.MOV.U32 R101, RZ, RZ, R97 ;  /* 0x000000ffff657224 */ /* 0x000fe400078e0061 */
[----:B---3--:R-:W-:-:S04]  /*f5b0*/  FFMA.FTZ R4, R87, c[0x0][0x23c], -R0 ;  /* 0x00008f0057047a23 */ /* 0x008fc80000010800 */
[----:B------:R3:W4:Y:S01]  /*f5c0*/  MUFU.EX2 R87, R4 ;  /* 0x0000000400577308 */ /* 0x0007220000000800 */
[----:B--2---:R-:W-:Y:S02]  /*f5d0*/  FFMA.FTZ R85, R85, R5, R7 ;  /* 0x0000000555557223 */ /* 0x004fe40000010007 */
[----:B------:R-:W-:Y:S02]  /*f5e0*/  FFMA.FTZ R5, R133, c[0x0][0x23c], -R2 ;  /* 0x00008f0085057a23 */ /* 0x000fe40000010802 */
[----:B---3--:R-:W-:-:S04]  /*f5f0*/  FFMA.FTZ R4, R219, c[0x0][0x23c], -R0 ;  /* 0x00008f00db047a23 */ /* 0x008fc80000010800 */
[----:B------:R2:W-:Y:S01]  /*f600*/  MUFU.EX2 R97, R4 ;  /* 0x0000000400617308 */ /* 0x0005e20000000800 */
[----:B------:R-:W-:-:S07]  /*f610*/  IMAD.MOV.U32 R219, RZ, RZ, R76 ;  /* 0x000000ffffdb7224 */ /* 0x000fce00078e004c */
[----:B------:R4:W3:Y:S01]  /*f620*/  MUFU.EX2 R106, R5 ;  /* 0x00000005006a7308 */ /* 0x0008e20000000800 */
[----:B--2---:R-:W-:-:S07]  /*f630*/  FFMA.FTZ R4, R132, c[0x0][0x23c], -R0 ;  /* 0x00008f0084047a23 */ /* 0x004fce0000010800 */
[----:B------:R-:W2:Y:S01]  /*f640*/  MUFU.EX2 R107, R4 ;  /* 0x00000004006b7308 */ /* 0x000ea20000000800 */
[----:B------:R-:W-:Y:S02]  /*f650*/  F2FP.PACK_AB R9, R219, R9 ;  /* 0x00000009db09723e */ /* 0x000fe400000000ff */
[----:B------:R-:W-:-:S05]  /*f660*/  MOV R76, R69 ;  /* 0x00000045004c7202 */ /* 0x000fca0000000f00 */
[----:B-1----:R-:W-:Y:S01]  /*f670*/  HMMA.16816.F32 R68, R8, R16, R148 ;  /* 0x000000100844723c */ /* 0x002fe20000001894 */
[----:B----4-:R-:W-:Y:S02]  /*f680*/  F2FP.PACK_AB R5, R87, R6 ;  /* 0x000000065705723e */ /* 0x010fe400000000ff */
[----:B---3--:R-:W-:-:S04]  /*f690*/  F2FP.PACK_AB R6, R106, R105 ;  /* 0x000000696a06723e */ /* 0x008fc800000000ff */
[----:B--2---:R-:W-:Y:S02]  /*f6a0*/  MOV R151, R107 ;  /* 0x0000006b00977202 */ /* 0x004fe40000000f00 */
[----:B------:R-:W-:Y:S02]  /*f6b0*/  F2FP.PACK_AB R4, R137, R7 ;  /* 0x000000078904723e */ /* 0x000fe400000000ff */
[----:B------:R-:W-:Y:S01]  /*f6c0*/  F2FP.PACK_AB R7, R151, R97 ;  /* 0x000000619707723e */ /* 0x000fe200000000ff */
[----:B------:R-:W-:Y:S08]  /*f6d0*/  HMMA.16816.F32 R56, R8, R18, R56 ;  /* 0x000000120838723c */ /* 0x000ff00000001838 */
[C---:B------:R-:W-:Y:S08]  /*f6e0*/  HMMA.16816.F32 R144, R4.reuse, R16, R144 ;  /* 0x000000100490723c */ /* 0x040ff00000001890 */
[----:B------:R-:W-:Y:S01]  /*f6f0*/  HMMA.16816.F32 R156, R4, R18, R156 ;  /* 0x00000012049c723c */ /* 0x000fe2000000189c */
[----:B------:R-:W1:Y:S07]  /*f700*/  LDSM.16.MT88.4 R16, [R222+0xc000] ;  /* 0x00c00000de10783b */ /* 0x000e6e0000004200 */
        /* <DEDUP_REMOVED lines=20> */
[----:B------:R-:W-:Y:S02]  /*f850*/  MOV R76, R114 ;  /* 0x00000072004c7202 */ /* 0x000fe40000000f00 */
[----:B------:R-:W-:Y:S01]  /*f860*/  MOV R114, R98 ;  /* 0x0000006200727202 */ /* 0x000fe20000000f00 */
[----:B------:R-:W-:Y:S01]  /*f870*/  IMAD.MOV.U32 R126, RZ, RZ, R120 ;  /* 0x000000ffff7e7224 */ /* 0x000fe200078e0078 */
[----:B------:R-:W-:Y:S02]  /*f880*/  MOV R148, R125 ;  /* 0x0000007d00947202 */ /* 0x000fe40000000f00 */
[----:B------:R-:W-:-:S02]  /*f890*/  MOV R125, R103 ;  /* 0x00000067007d7202 */ /* 0x000fc40000000f00 */
[----:B------:R-:W-:Y:S02]  /*f8a0*/  MOV R131, R102 ;  /* 0x0000006600837202 */ /* 0x000fe40000000f00 */
[----:B------:R-:W-:Y:S01]  /*f8b0*/  MOV R150, R121 ;  /* 0x0000007900967202 */ /* 0x000fe20000000f00 */
[----:B-1----:R-:W-:Y:S07]  /*f8c0*/  HMMA.16816.F32 R132, R8, R16, R196 ;  /* 0x000000100884723c */ /* 0x002fee00000018c4 */
[----:B------:R-:W-:Y:S01]  /*f8d0*/  IMAD.MOV.U32 R199, RZ, RZ, R97 ;  /* 0x000000ffffc77224 */ /* 0x000fe200078e0061 */
[----:B------:R-:W-:-:S02]  /*f8e0*/  MOV R198, R96 ;  /* 0x0000006000c67202 */ /* 0x000fc40000000f00 */
[----:B------:R-:W-:Y:S01]  /*f8f0*/  HMMA.16816.F32 R96, R4, R18, R204 ;  /* 0x000000120460723c */ /* 0x000fe200000018cc */
[----:B------:R-:W-:Y:S02]  /*f900*/  MOV R196, R101 ;  /* 0x0000006500c47202 */ /* 0x000fe40000000f00 */
[----:B------:R-:W-:-:S04]  /*f910*/  MOV R197, R100 ;  /* 0x0000006400c57202 */ /* 0x000fc80000000f00 */
[----:B------:R-:W-:Y:S01]  /*f920*/  MOV R206, R122 ;  /* 0x0000007a00ce7202 */ /* 0x000fe20000000f00 */
[----:B------:R-:W-:Y:S08]  /*f930*/  HMMA.16816.F32 R100, R4, R16, R192 ;  /* 0x000000100464723c */ /* 0x000ff000000018c0 */
[----:B------:R-:W-:Y:S01]  /*f940*/  HMMA.16816.F32 R120, R8, R18, R200 ;  /* 0x000000120878723c */ /* 0x000fe200000018c8 */
[----:B------:R-:W1:Y:S01]  /*f950*/  LDSM.16.MT88.4 R16, [R221+0xe000] ;  /* 0x00e00000dd10783b */ /* 0x000e620000004200 */
[----:B------:R-:W-:-:S02]  /*f960*/  MOV R205, R119 ;  /* 0x0000007700cd7202 */ /* 0x000fc40000000f00 */
[----:B------:R-:W-:-:S03]  /*f970*/  MOV R207, R117 ;  /* 0x0000007500cf7202 */ /* 0x000fc60000000f00 */
[----:B------:R-:W-:Y:S01]  /*f980*/  MOV R203, R196 ;  /* 0x000000c400cb7202 */ /* 0x000fe20000000f00 */
[----:B------:R-:W-:Y:S01]  /*f990*/  IMAD.MOV.U32 R201, RZ, RZ, R118 ;  /* 0x000000ffffc97224 */ /* 0x000fe200078e0076 */
[----:B------:R-:W-:Y:S02]  /*f9a0*/  MOV R196, R129 ;  /* 0x0000008100c47202 */ /* 0x000fe40000000f00 */
[----:B------:R-:W-:Y:S02]  /*f9b0*/  MOV R129, R116 ;  /* 0x0000007400817202 */ /* 0x000fe40000000f00 */
[-C--:B-1----:R-:W-:Y:S08]  /*f9c0*/  HMMA.16816.F32 R116, R8, R16.reuse, R20 ;  /* 0x000000100874723c */ /* 0x082ff00000001814 */
[C---:B------:R-:W-:Y:S08]  /*f9d0*/  HMMA.16816.F32 R72, R4.reuse, R16, R72 ;  /* 0x000000100448723c */ /* 0x040ff00000001848 */
[-C--:B------:R-:W-:Y:S08]  /*f9e0*/  HMMA.16816.F32 R36, R4, R18.reuse, R36 ;  /* 0x000000120424723c */ /* 0x080ff00000001824 */
[----:B------:R-:W-:Y:S01]  /*f9f0*/  HMMA.16816.F32 R20, R8, R18, R80 ;  /* 0x000000120814723c */ /* 0x000fe20000001850 */
[----:B------:R-:W1:Y:S01]  /*fa00*/  LDSM.16.MT88.4 R16, [R222+0xe000] ;  /* 0x00e00000de10783b */ /* 0x000e620000004200 */
[----:B------:R-:W-:Y:S01]  /*fa10*/  MOV R202, R197 ;  /* 0x000000c500ca7202 */ /* 0x000fe20000000f00 */
[----:B------:R-:W-:Y:S01]  /*fa20*/  IMAD.MOV.U32 R200, RZ, RZ, R79 ;  /* 0x000000ffffc87224 */ /* 0x000fe200078e004f */
[----:B------:R-:W-:-:S02]  /*fa30*/  MOV R197, R107 ;  /* 0x0000006b00c57202 */ /* 0x000fc40000000f00 */
[----:B------:R-:W-:Y:S02]  /*fa40*/  MOV R204, R78 ;  /* 0x0000004e00cc7202 */ /* 0x000fe40000000f00 */
[----:B------:R-:W-:Y:S01]  /*fa50*/  MOV R107, R77 ;  /* 0x0000004d006b7202 */ /* 0x000fe20000000f00 */
[-C--:B-1----:R-:W-:Y:S07]  /*fa60*/  HMMA.16816.F32 R192, R8, R16.reuse, R60 ;  /* 0x0000001008c0723c */ /* 0x082fee000000183c */
[----:B------:R-:W-:Y:S01]  /*fa70*/  IMAD.MOV.U32 R63, RZ, RZ, R76 ;  /* 0x000000ffff3f7224 */ /* 0x000fe200078e004c */
        /* <DEDUP_REMOVED lines=8> */
[----:B------:R-:W1:Y:S07]  /*fb00*/  LDSM.16.MT88.4 R16, [R223+0xe000] ;  /* 0x00e00000df10783b */ /* 0x000e6e0000004200 */
[C---:B-1----:R-:W-:Y:S08]  /*fb10*/  HMMA.16816.F32 R40, R4.reuse, R16, R40 ;  /* 0x000000100428723c */ /* 0x042ff00000001828 */
[----:B------:R-:W-:Y:S07]  /*fb20*/  HMMA.16816.F32 R24, R4, R18, R24 ;  /* 0x000000120418723c */ /* 0x000fee0000001818 */
[----:B------:R-:W-:-:S04]  /*fb30*/  FFMA.FTZ R4, R63, c[0x0][0x23c], -R12 ;  /* 0x00008f003f047a23 */ /* 0x000fc8000001080c */
[----:B------:R1:W-:Y:S02]  /*fb40*/  MUFU.EX2 R89, R4 ;  /* 0x0000000400597308 */ /* 0x0003e40000000800 */
[--C-:B-1----:R-:W-:Y:S01]  /*fb50*/  FFMA.FTZ R4, R202, c[0x0][0x23c], -R12.reuse ;  /* 0x00008f00ca047a23 */ /* 0x102fe2000001080c */
[----:B------:R-:W-:Y:S02]  /*fb60*/  MOV R202, R203 ;  /* 0x000000cb00ca7202 */ /* 0x000fe40000000f00 */
[----:B------:R-:W-:Y:S02]  /*fb70*/  MOV R203, R206 ;  /* 0x000000ce00cb7202 */ /* 0x000fe40000000f00 */
[----:B------:R-:W-:Y:S01]  /*fb80*/  MOV R206, R148 ;  /* 0x0000009400ce7202 */ /* 0x000fe20000000f00 */
[----:B------:R-:W-:Y:S01]  /*fb90*/  IMAD.MOV.U32 R148, RZ, RZ, R149 ;  /* 0x000000ffff947224 */ /* 0x000fe200078e0095 */
[----:B------:R-:W-:Y:S02]  /*fba0*/  MOV R149, R110 ;  /* 0x0000006e00957202 */ /* 0x000fe40000000f00 */
[----:B------:R1:W-:Y:S02]  /*fbb0*/  MUFU.EX2 R110, R4 ;  /* 0x00000004006e7308 */ /* 0x0003e40000000800 */
[----:B-1----:R-:W-:-:S06]  /*fbc0*/  FFMA.FTZ R4, R200, c[0x0][0x23c], -R12 ;  /* 0x00008f00c8047a23 */ /* 0x002fcc000001080c */
[----:B------:R1:W-:Y:S02]  /*fbd0*/  MUFU.EX2 R90, R4 ;  /* 0x00000004005a7308 */ /* 0x0003e40000000800 */
[----:B-1----:R-:W-:-:S06]  /*fbe0*/  FFMA.FTZ R4, R201, c[0x0][0x23c], -R12 ;  /* 0x00008f00c9047a23 */ /* 0x002fcc000001080c */
[----:B------:R1:W2:Y:S02]  /*fbf0*/  MUFU.EX2 R5, R4 ;  /* 0x0000000400057308 */ /* 0x0002a40000000800 */
[----:B-1----:R-:W-:-:S06]  /*fc00*/  FFMA.FTZ R4, R202, c[0x0][0x23c], -R3 ;  /* 0x00008f00ca047a23 */ /* 0x002fcc0000010803 */
[----:B------:R1:W-:Y:S02]  /*fc10*/  MUFU.EX2 R88, R4 ;  /* 0x0000000400587308 */ /* 0x0003e40000000800 */
[----:B-1----:R-:W-:-:S06]  /*fc20*/  FFMA.FTZ R4, R203, c[0x0][0x23c], -R3 ;  /* 0x00008f00cb047a23 */ /* 0x002fcc0000010803 */
[----:B------:R1:W3:Y:S02]  /*fc30*/  MUFU.EX2 R93, R4 ;  /* 0x00000004005d7308 */ /* 0x0002e40000000800 */
[----:B-1----:R-:W-:-:S06]  /*fc40*/  FFMA.FTZ R4, R204, c[0x0][0x23c], -R3 ;  /* 0x00008f00cc047a23 */ /* 0x002fcc0000010803 */
[----:B------:R1:W-:Y:S01]  /*fc50*/  MUFU.EX2 R95, R4 ;  /* 0x00000004005f7308 */ /* 0x0003e20000000800 */
[----:B------:R-:W-:Y:S02]  /*fc60*/  MOV R204, R197 ;  /* 0x000000c500cc7202 */ /* 0x000fe40000000f00 */
[----:B------:R-:W-:Y:S01]  /*fc70*/  MOV R197, R198 ;  /* 0x000000c600c57202 */ /* 0x000fe20000000f00 */
[----:B-1----:R-:W-:-:S04]  /*fc80*/  FFMA.FTZ R4, R205, c[0x0][0x23c], -R3 ;  /* 0x00008f00cd047a23 */ /* 0x002fc80000010803 */
[----:B------:R1:W4:Y:S01]  /*fc90*/  MUFU.EX2 R94, R4 ;  /* 0x00000004005e7308 */ /* 0x0003220000000800 */
[----:B------:R-:W-:Y:S01]  /*fca0*/  IMAD.MOV.U32 R198, RZ, RZ, R199 ;  /* 0x000000ffffc67224 */ /* 0x000fe200078e00c7 */
[----:B------:R-:W-:Y:S02]  /*fcb0*/  MOV R202, R149 ;  /* 0x0000009500ca7202 */ /* 0x000fe40000000f00 */
[----:B------:R-:W-:Y:S01]  /*fcc0*/  MOV R199, R127 ;  /* 0x0000007f00c77202 */ /* 0x000fe20000000f00 */
[----:B------:R-:W-:Y:S01]  /*fcd0*/  FFMA.FTZ R127, R126, c[0x0][0x23c], -R12 ;  /* 0x00008f007e7f7a23 */ /* 0x000fe2000001080c */
[----:B------:R-:W-:Y:S01]  /*fce0*/  MOV R200, R148 ;  /* 0x0000009400c87202 */ /* 0x000fe20000000f00 */
[----:B-1----:R-:W-:-:S04]  /*fcf0*/  FFMA.FTZ R4, R196, c[0x0][0x23c], -R2 ;  /* 0x00008f00c4047a23 */ /* 0x002fc80000010802 */
[----:B------:R1:W-:Y:S01]  /*fd00*/  MUFU.EX2 R196, R4 ;  /* 0x0000000400c47308 */ /* 0x0003e20000000800 */
[----:B------:R-:W-:Y:S01]  /*fd10*/  MOV R149, R111 ;  /* 0x0000006f00957202 */ /* 0x000fe20000000f00 */
[--C-:B------:R-:W-:Y:S01]  /*fd20*/  FFMA.FTZ R129, R129, c[0x0][0x23c], -R12.reuse ;  /* 0x00008f0081817a23 */ /* 0x100fe2000001080c */
[----:B------:R-:W-:Y:S01]  /*fd30*/  MOV R148, R219 ;  /* 0x000000db00947202 */ /* 0x000fe20000000f00 */
[--C-:B------:R-:W-:Y:S01]  /*fd40*/  FFMA.FTZ R128, R128, c[0x0][0x23c], -R12.reuse ;  /* 0x00008f0080807a23 */ /* 0x100fe2000001080c */
[----:B------:R-:W-:Y:S01]  /*fd50*/  MOV R111, R226 ;  /* 0x000000e2006f7202 */ /* 0x000fe20000000f00 */
[--C-:B------:R-:W-:Y:S02]  /*fd60*/  FFMA.FTZ R126, R215, c[0x0][0x23c], -R12.reuse ;  /* 0x00008f00d77e7a23 */ /* 0x100fe4000001080c */
[--C-:B------:R-:W-:Y:S02]  /*fd70*/  FFMA.FTZ R219, R15, c[0x0][0x23c], -R12.reuse ;  /* 0x00008f000fdb7a23 */ /* 0x100fe4000001080c */
[----:B------:R-:W-:-:S02]  /*fd80*/  FFMA.FTZ R226, R13, c[0x0][0x23c], -R12 ;  /* 0x00008f000de27a23 */ /* 0x000fc4000001080c */
[----:B-1----:R-:W-:Y:S02]  /*fd90*/  FFMA.FTZ R4, R207, c[0x0][0x23c], -R2 ;  /* 0x00008f00cf047a23 */ /* 0x002fe40000010802 */
[----:B------:R-:W-:Y:S02]  /*fda0*/  FFMA.FTZ R207, R212, c[0x0][0x23c], -R12 ;  /* 0x00008f00d4cf7a23 */ /* 0x000fe4000001080c */
[----:B------:R1:W-:Y:S01]  /*fdb0*/  MUFU.EX2 R92, R4 ;  /* 0x00000004005c7308 */ /* 0x0003e20000000800 */
[----:B------:R-:W-:Y:S02]  /*fdc0*/  FFMA.FTZ R201, R14, c[0x0][0x23c], -R3 ;  /* 0x00008f000ec97a23 */ /* 0x000fe40000010803 */
[----:B------:R-:W-:Y:S01]  /*fdd0*/  IMAD.MOV.U32 R205, RZ, RZ, R150 ;  /* 0x000000ffffcd7224 */ /* 0x000fe200078e0096 */
[----:B------:R-:W-:Y:S01]  /*fde0*/  MOV R150, R109 ;  /* 0x0000006d00967202 */ /* 0x000fe20000000f00 */
[----:B-1----:R-:W-:Y:S02]  /*fdf0*/  FFMA.FTZ R4, R206, c[0x0][0x23c], -R2 ;  /* 0x00008f00ce047a23 */ /* 0x002fe40000010802 */
[----:B------:R-:W-:-:S02]  /*fe00*/  FFMA.FTZ R206, R143, c[0x0][0x23c], -R12 ;  /* 0x00008f008fce7a23 */ /* 0x000fc4000001080c */
[----:B------:R-:W1:Y:S01]  /*fe10*/  LDSM.16.MT88.4 R12, [R221+0xc800] ;  /* 0x00c80000dd0c783b */ /* 0x000e620000004200 */
[----:B------:R-:W-:Y:S02]  /*fe20*/  IMAD.MOV.U32 R109, RZ, RZ, R225 ;  /* 0x000000ffff6d7224 */ /* 0x000fe400078e00e1 */
[----:B------:R2:W-:Y:S01]  /*fe30*/  MUFU.EX2 R225, R4 ;  /* 0x0000000400e17308 */ /* 0x0005e20000000800 */
[--C-:B------:R-:W-:Y:S02]  /*fe40*/  FFMA.FTZ R124, R124, c[0x0][0x23c], -R3.reuse ;  /* 0x00008f007c7c7a23 */ /* 0x100fe40000010803 */
[--C-:B------:R-:W-:Y:S02]  /*fe50*/  FFMA.FTZ R115, R115, c[0x0][0x23c], -R3.reuse ;  /* 0x00008f0073737a23 */ /* 0x100fe40000010803 */
[--C-:B------:R-:W-:Y:S02]  /*fe60*/  FFMA.FTZ R114, R114, c[0x0][0x23c], -R3.reuse ;  /* 0x00008f0072727a23 */ /* 0x100fe40000010803 */
[----:B------:R-:W-:-:S02]  /*fe70*/  FFMA.FTZ R213, R213, c[0x0][0x23c], -R3 ;  /* 0x00008f00d5d57a23 */ /* 0x000fc40000010803 */
[--C-:B------:R-:W-:Y:S02]  /*fe80*/  FFMA.FTZ R212, R208, c[0x0][0x23c], -R3.reuse ;  /* 0x00008f00d0d47a23 */ /* 0x100fe40000010803 */
[--C-:B------:R-:W-:Y:S02]  /*fe90*/  FFMA.FTZ R203, R140, c[0x0][0x23c], -R3.reuse ;  /* 0x00008f008ccb7a23 */ /* 0x100fe40000010803 */
[----:B--2---:R-:W-:Y:S01]  /*fea0*/  FFMA.FTZ R4, R125, c[0x0][0x23c], -R2 ;  /* 0x00008f007d047a23 */ /* 0x004fe20000010802 */
[----:B------:R-:W-:Y:S02]  /*feb0*/  MOV R125, R131 ;  /* 0x00000083007d7202 */ /* 0x000fe40000000f00 */
[----:B------:R-:W-:Y:S01]  /*fec0*/  MOV R131, R113 ;  /* 0x0000007100837202 */ /* 0x000fe20000000f00 */
[----:B------:R-:W-:Y:S02]  /*fed0*/  FFMA.FTZ R113, R216, c[0x0][0x23c], -R3 ;  /* 0x00008f00d8717a23 */ /* 0x000fe40000010803 */
[----:B------:R-:W-:-:S02]  /*fee0*/  FFMA.FTZ R3, R200, c[0x0][0x23c], -R0 ;  /* 0x00008f00c8037a23 */ /* 0x000fc40000010800 */
[--C-:B------:R-:W-:Y:S02]  /*fef0*/  FFMA.FTZ R62, R111, c[0x0][0x23c], -R2.reuse ;  /* 0x00008f006f3e7a23 */ /* 0x100fe40000010802 */
[--C-:B------:R-:W-:Y:S01]  /*ff00*/  FFMA.FTZ R215, R210, c[0x0][0x23c], -R2.reuse ;  /* 0x00008f00d2d77a23 */ /* 0x100fe20000010802 */
[----:B------:R2:W-:Y:S01]  /*ff10*/  MUFU.EX2 R111, R3 ;  /* 0x00000003006f7308 */ /* 0x0005e20000000800 */
[--C-:B------:R-:W-:Y:S02]  /*ff20*/  FFMA.FTZ R112, R112, c[0x0][0x23c], -R2.reuse ;  /* 0x00008f0070707a23 */ /* 0x100fe40000010802 */
[--C-:B------:R-:W-:Y:S02]  /*ff30*/  FFMA.FTZ R63, R202, c[0x0][0x23c], -R2.reuse ;  /* 0x00008f00ca3f7a23 */ /* 0x100fe40000010802 */
[--C-:B------:R-:W-:Y:S02]  /*ff40*/  FFMA.FTZ R61, R218, c[0x0][0x23c], -R2.reuse ;  /* 0x00008f00da3d7a23 */ /* 0x100fe40000010802 */
[----:B------:R-:W-:-:S02]  /*ff50*/  FFMA.FTZ R214, R214, c[0x0][0x23c], -R2 ;  /* 0x00008f00d6d67a23 */ /* 0x000fc40000010802 */
[--C-:B------:R-:W-:Y:S02]  /*ff60*/  FFMA.FTZ R210, R142, c[0x0][0x23c], -R2.reuse ;  /* 0x00008f008ed27a23 */ /* 0x100fe40000010802 */
[----:B------:R-:W-:Y:S02]  /*ff70*/  FFMA.FTZ R208, R138, c[0x0][0x23c], -R2 ;  /* 0x00008f008ad07a23 */ /* 0x000fe40000010802 */
[--C-:B------:R-:W-:Y:S02]  /*ff80*/  FFMA.FTZ R2, R131, c[0x0][0x23c], -R0.reuse ;  /* 0x00008f0083027a23 */ /* 0x100fe40000010800 */
[--C-:B--2---:R-:W-:Y:S02]  /*ff90*/  FFMA.FTZ R3, R204, c[0x0][0x23c], -R0.reuse ;  /* 0x00008f00cc037a23 */ /* 0x104fe40000010800 */
[----:B------:R-:W-:Y:S01]  /*ffa0*/  IMAD.MOV.U32 R216, RZ, RZ, R5 ;  /* 0x000000ffffd87224 */ /* 0x000fe200078e0005 */
[----:B------:R-:W-:Y:S01]  /*ffb0*/  MUFU.EX2 R4, R4 ;  /* 0x0000000400047308 */ /* 0x000fe20000000800 */
[C---:B------:R-:W-:Y:S07]  /*ffc0*/  HMMA.16816.F32 R164, R8.reuse, R16, R164 ;  /* 0x0000001008a4723c */ /* 0x040fee00000018a4 */
[----:B------:R2:W-:Y:S01]  /*ffd0*/  MUFU.EX2 R91, R3 ;  /* 0x00000003005b7308 */ /* 0x0005e20000000800 */
[----:B------:R-:W-:Y:S01]  /*ffe0*/  HMMA.16816.F32 R152, R8, R18, R152 ;  /* 0x000000120898723c */ /* 0x000fe20000001898 */
[--C-:B------:R-:W-:Y:S01]  /*fff0*/  FFMA.FTZ R60, R130, c[0x0][0x23c], -R0.reuse ;  /* 0x00008f00823c7a23 */ /* 0x100fe20000010800 */
[----:B------:R-:W1:Y:S05]  /*10000*/  LDSM.16.MT88.4 R16, [R222+0xc800] ;  /* 0x00c80000de10783b */ /* 0x000e6a0000004200 */
[----:B------:R4:W1:Y:S01]  /*10010*/  MUFU.EX2 R5, R2 ;  /* 0x0000000200057308 */ /* 0x0008620000000800 */
[----:B------:R-:W-:Y:S01]  /*10020*/  F2FP.PACK_AB R8, R110, R89 ;  /* 0x000000596e08723e */ /* 0x000fe200000000ff */
[----:B--2---:R-:W-:-:S02]  /*10030*/  FFMA.FTZ R3, R125, c[0x0][0x23c], -R0 ;  /* 0x00008f007d037a23 */ /* 0x004fc40000010800 */
[----:B------:R-:W-:-:S04]  /*10040*/  FFMA.FTZ R125, R220, c[0x0][0x23c], -R0 ;  /* 0x00008f00dc7d7a23 */ /* 0x000fc80000010800 */
[----:B------:R-:W2:Y:S01]  /*10050*/  MUFU.EX2 R220, R3 ;  /* 0x0000000300dc7308 */ /* 0x000ea20000000800 */
[----:B---3--:R-:W-:Y:S02]  /*10060*/  F2FP.PACK_AB R9, R93, R88 ;  /* 0x000000585d09723e */ /* 0x008fe400000000ff */
[----:B------:R-:W-:Y:S02]  /*10070*/  F2FP.PACK_AB R10, R216, R90 ;  /* 0x0000005ad80a723e */ /* 0x000fe400000000ff */
[----:B----4-:R-:W-:Y:S01]  /*10080*/  F2FP.PACK_AB R11, R94, R95 ;  /* 0x0000005f5e0b723e */ /* 0x010fe200000000ff */
[--C-:B------:R-:W-:Y:S02]  /*10090*/  FFMA.FTZ R130, R239, c[0x0][0x23c], -R0.reuse ;  /* 0x00008f00ef827a23 */ /* 0x100fe40000010800 */
[--C-:B------:R-:W-:Y:S02]  /*100a0*/  FFMA.FTZ R131, R217, c[0x0][0x23c], -R0.reuse ;  /* 0x00008f00d9837a23 */ /* 0x100fe40000010800 */
[----:B------:R-:W-:-:S02]  /*100b0*/  FFMA.FTZ R211, R211, c[0x0][0x23c], -R0 ;  /* 0x00008f00d3d37a23 */ /* 0x000fc40000010800 */
[--C-:B------:R-:W-:Y:S02]  /*100c0*/  FFMA.FTZ R209, R209, c[0x0][0x23c], -R0.reuse ;  /* 0x00008f00d1d17a23 */ /* 0x100fe40000010800 */
[--C-:B------:R-:W-:Y:S02]  /*100d0*/  FFMA.FTZ R200, R141, c[0x0][0x23c], -R0.reuse ;  /* 0x00008f008dc87a23 */ /* 0x100fe40000010800 */
[----:B------:R-:W-:Y:S01]  /*100e0*/  FFMA.FTZ R202, R139, c[0x0][0x23c], -R0 ;  /* 0x00008f008bca7a23 */ /* 0x000fe20000010800 */
[----:B------:R-:W-:Y:S01]  /*100f0*/  MOV R239, R149 ;  /* 0x0000009500ef7202 */ /* 0x000fe20000000f00 */
[----:B------:R-:W-:Y:S01]  /*10100*/  FADD.FTZ R0, R205, R136 ;  /* 0x00000088cd007221 */ /* 0x000fe20000010000 */
[----:B------:R-:W-:Y:S01]  /*10110*/  MOV R217, R150 ;  /* 0x0000009600d97202 */ /* 0x000fe20000000f00 */
[----:B------:R-:W-:Y:S01]  /*10120*/  FADD.FTZ R205, R148, R86 ;  /* 0x0000005694cd7221 */ /* 0x000fe20000010000 */
[----:B------:R-:W-:Y:S02]  /*10130*/  MOV R2, R151 ;  /* 0x0000009700027202 */ /* 0x000fe40000000f00 */
[----:B-1----:R-:W-:Y:S07]  /*10140*/  HMMA.16816.F32 R148, R8, R12, R68 ;  /* 0x0000000c0894723c */ /* 0x002fee0000001844 */
[----:B------:R-:W-:Y:S01]  /*10150*/  IMAD.MOV.U32 R70, RZ, RZ, R5 ;  /* 0x000000ffff467224 */ /* 0x000fe200078e0005 */
[----:B------:R-:W-:-:S02]  /*10160*/  MOV R71, R4 ;  /* 0x0000000400477202 */ /* 0x000fc40000000f00 */
[----:B------:R-:W-:Y:S02]  /*10170*/  F2FP.PACK_AB R4, R92, R196 ;  /* 0x000000c45c04723e */ /* 0x000fe400000000ff */
[----:B------:R-:W-:Y:S02]  /*10180*/  F2FP.PACK_AB R5, R91, R111 ;  /* 0x0000006f5b05723e */ /* 0x000fe400000000ff */
[----:B------:R-:W-:Y:S02]  /*10190*/  F2FP.PACK_AB R6, R71, R225 ;  /* 0x000000e14706723e */ /* 0x000fe400000000ff */
[----:B--2---:R-:W-:Y:S01]  /*101a0*/  F2FP.PACK_AB R7, R70, R220 ;  /* 0x000000dc4607723e */ /* 0x004fe200000000ff */
[----:B------:R-:W-:Y:S08]  /*101b0*/  HMMA.16816.F32 R140, R8, R14, R56 ;  /* 0x0000000e088c723c */ /* 0x000ff00000001838 */
[C---:B------:R-:W-:Y:S08]  /*101c0*/  HMMA.16816.F32 R144, R4.reuse, R12, R144 ;  /* 0x0000000c0490723c */ /* 0x040ff00000001890 */
[----:B------:R-:W-:Y:S01]  /*101d0*/  HMMA.16816.F32 R156, R4, R14, R156 ;  /* 0x0000000e049c723c */ /* 0x000fe2000000189c */
[----:B------:R-:W1:Y:S01]  /*101e0*/  LDSM.16.MT88.4 R12, [R224+0xc800] ;  /* 0x00c80000e00c783b */ /* 0x000e620000004200 */
[----:B------:R-:W-:Y:S01]  /*101f0*/  FADD.FTZ R204, R137, R85 ;  /* 0x0000005589cc7221 */ /* 0x000fe20000010000 */
[----:B------:R-:W-:Y:S01]  /*10200*/  MOV R58, R108 ;  /* 0x0000006c003a7202 */ /* 0x000fe20000000f00 */
[----:B------:R-:W-:-:S04]  /*10210*/  IMAD.MOV.U32 R56, RZ, RZ, R109 ;  /* 0x000000ffff387224 */ /* 0x000fc800078e006d */
[----:B------:R-:W-:Y:S01]  /*10220*/  HMMA.16816.F32 R136, R8, R16, R64 ;  /* 0x000000100888723c */ /* 0x000fe20000001840 */
[----:B------:R-:W-:Y:S01]  /*10230*/  FADD.FTZ R3, R87, R84 ;  /* 0x0000005457037221 */ /* 0x000fe20000010000 */
[----:B------:R-:W-:-:S05]  /*10240*/  MOV R69, R107 ;  /* 0x0000006b00457202 */ /* 0x000fca0000000f00 */
[----:B------:R-:W-:Y:S01]  /*10250*/  IMAD.MOV.U32 R65, RZ, RZ, R111 ;  /* 0x000000ffff417224 */ /* 0x000fe200078e006f */
[----:B------:R-:W-:Y:S01]  /*10260*/  MOV R64, R110 ;  /* 0x0000006e00407202 */ /* 0x000fe20000000f00 */
[----:B------:R-:W-:Y:S01]  /*10270*/  HMMA.16816.F32 R160, R4, R16, R160 ;  /* 0x0000001004a0723c */ /* 0x000fe200000018a0 */
[----:B------:R-:W-:Y:S01]  /*10280*/  MOV R67, R216 ;  /* 0x000000d800437202 */ /* 0x000fe20000000f00 */
[----:B------:R-:W-:Y:S01]  /*10290*/  IMAD.MOV.U32 R218, RZ, RZ, R105 ;  /* 0x000000ffffda7224 */ /* 0x000fe200078e0069 */
[----:B------:R-:W-:-:S05]  /*102a0*/  MOV R68, R106 ;  /* 0x0000006a00447202 */ /* 0x000fca0000000f00 */
[----:B------:R-:W-:Y:S01]  /*102b0*/  HMMA.16816.F32 R172, R4, R18, R172 ;  /* 0x0000001204ac723c */ /* 0x000fe200000018ac */
[----:B------:R-:W-:-:S07]  /*102c0*/  MOV R216, R104 ;  /* 0x0000006800d87202 */ /* 0x000fce0000000f00 */
[C---:B------:R-:W-:Y:S01]  /*102d0*/  HMMA.16816.F32 R108, R8.reuse, R18, R52 ;  /* 0x00000012086c723c */ /* 0x040fe20000001834 */
[----:B------:R-:W2:Y:S07]  /*102e0*/  LDSM.16.MT88.4 R16, [R223+0xc800] ;  /* 0x00c80000df10783b */ /* 0x000eae0000004200 */
[-C--:B-1----:R-:W-:Y:S08]  /*102f0*/  HMMA.16816.F32 R104, R8, R12.reuse, R48 ;  /* 0x0000000c0868723c */ /* 0x082ff00000001830 */
[C---:B------:R-:W-:Y:S08]  /*10300*/  HMMA.16816.F32 R176, R4.reuse, R12, R176 ;  /* 0x0000000c04b0723c */ /* 0x040ff000000018b0 */
[-C--:B------:R-:W-:Y:S08]  /*10310*/  HMMA.16816.F32 R188, R4, R14.reuse, R188 ;  /* 0x0000000e04bc723c */ /* 0x080ff000000018bc */
[----:B------:R-:W-:Y:S01]  /*10320*/  HMMA.16816.F32 R84, R8, R14, R44 ;  /* 0x0000000e0854723c */ /* 0x000fe2000000182c */
[----:B------:R-:W1:Y:S01]  /*10330*/  LDSM.16.MT88.4 R12, [R221+0xe800] ;  /* 0x00e80000dd0c783b */ /* 0x000e620000004200 */
[----:B------:R-:W-:-:S02]  /*10340*/  MOV R66, R196 ;  /* 0x000000c400427202 */ /* 0x000fc40000000f00 */
[----:B------:R-:W-:Y:S02]  /*10350*/  MOV R48, R197 ;  /* 0x000000c500307202 */ /* 0x000fe40000000f00 */
[----:B------:R-:W-:Y:S02]  /*10360*/  MOV R51, R198 ;  /* 0x000000c600337202 */ /* 0x000fe40000000f00 */
[----:B------:R-:W-:Y:S01]  /*10370*/  MOV R47, R199 ;  /* 0x000000c7002f7202 */ /* 0x000fe20000000f00 */
[----:B--2---:R-:W-:Y:S01]  /*10380*/  HMMA.16816.F32 R100, R4, R16, R100 ;  /* 0x000000100464723c */ /* 0x004fe20000001864 */
[----:B------:R-:W-:Y:S01]  /*10390*/  MOV R57, R95 ;  /* 0x0000005f00397202 */ /* 0x000fe20000000f00 */
[----:B------:R-:W-:Y:S01]  /*103a0*/  IMAD.MOV.U32 R54, RZ, RZ, R91 ;  /* 0x000000ffff367224 */ /* 0x000fe200078e005b */
[----:B------:R-:W-:Y:S01]  /*103b0*/  MOV R59, R94 ;  /* 0x0000005e003b7202 */ /* 0x000fe20000000f00 */
[----:B------:R-:W-:-:S04]  /*103c0*/  IMAD.MOV.U32 R49, RZ, RZ, R89 ;  /* 0x000000ffff317224 */ /* 0x000fc800078e0059 */
[----:B------:R-:W-:Y:S01]  /*103d0*/  HMMA.16816.F32 R196, R8, R16, R132 ;  /* 0x0000001008c4723c */ /* 0x000fe20000001884 */
[----:B------:R-:W-:Y:S02]  /*103e0*/  MOV R52, R93 ;  /* 0x0000005d00347202 */ /* 0x000fe40000000f00 */
[----:B------:R-:W-:Y:S02]  /*103f0*/  MOV R53, R92 ;  /* 0x0000005c00357202 */ /* 0x000fe40000000f00 */
[----:B------:R-:W-:-:S03]  /*10400*/  MOV R55, R90 ;  /* 0x0000005a00377202 */ /* 0x000fc60000000f00 */
        /* <DEDUP_REMOVED lines=8> */
[----:B------:R-:W1:Y:S04]  /*10490*/  LDSM.16.MT88.4 R12, [R223+0xe800] ;  /* 0x00e80000df0c783b */ /* 0x000e680000004200 */
[----:B------:R-:W3:Y:S01]  /*104a0*/  LDSM.16.MT88.4 R20, [R222+0xe800] ;  /* 0x00e80000de14783b */ /* 0x000ee20000004200 */
[----:B------:R-:W-:-:S02]  /*104b0*/  MOV R39, R47 ;  /* 0x0000002f00277202 */ /* 0x000fc40000000f00 */
[-C--:B--2---:R-:W-:Y:S07]  /*104c0*/  HMMA.16816.F32 R72, R4, R16.reuse, R32 ;  /* 0x000000100448723c */ /* 0x084fee0000001820 */
[----:B------:R-:W-:Y:S01]  /*104d0*/  MOV R32, R68 ;  /* 0x0000004400207202 */ /* 0x000fe20000000f00 */
[----:B------:R-:W-:Y:S01]  /*104e0*/  HMMA.16816.F32 R44, R8, R16, R184 ;  /* 0x00000010082c723c */ /* 0x000fe200000018b8 */
[----:B------:R-:W-:Y:S01]  /*104f0*/  IMAD.MOV.U32 R33, RZ, RZ, R69 ;  /* 0x000000ffff217224 */ /* 0x000fe200078e0045 */
[----:B------:R-:W-:Y:S01]  /*10500*/  MOV R34, R70 ;  /* 0x0000004600227202 */ /* 0x000fe20000000f00 */
[----:B------:R-:W2:Y:S01]  /*10510*/  MUFU.EX2 R16, R112 ;  /* 0x0000007000107308 */ /* 0x000ea20000000800 */
[----:B------:R-:W-:-:S04]  /*10520*/  MOV R35, R71 ;  /* 0x0000004700237202 */ /* 0x000fc80000000f00 */
[----:B------:R-:W-:Y:S07]  /*10530*/  HMMA.16816.F32 R68, R4, R18, R28 ;  /* 0x000000120444723c */ /* 0x000fee000000181c */
[----:B------:R-:W-:Y:S01]  /*10540*/  MOV R31, R64 ;  /* 0x00000040001f7202 */ /* 0x000fe20000000f00 */
[----:B------:R-:W-:Y:S01]  /*10550*/  IMAD.MOV.U32 R30, RZ, RZ, R65 ;  /* 0x000000ffff1e7224 */ /* 0x000fe200078e0041 */
[----:B------:R-:W-:Y:S02]  /*10560*/  MOV R29, R66 ;  /* 0x00000042001d7202 */ /* 0x000fe40000000f00 */
[----:B------:R-:W-:-:S02]  /*10570*/  MOV R28, R67 ;  /* 0x00000043001c7202 */ /* 0x000fc40000000f00 */
[----:B-1----:R-:W-:Y:S01]  /*10580*/  HMMA.16816.F32 R64, R4, R12, R40 ;  /* 0x0000000c0440723c */ /* 0x002fe20000001828 */
[----:B------:R-:W-:-:S06]  /*10590*/  IMAD.MOV.U32 R38, RZ, RZ, R48 ;  /* 0x000000ffff267224 */ /* 0x000fcc00078e0030 */
[----:B------:R-:W-:Y:S01]  /*105a0*/  MOV R40, R56 ;  /* 0x0000003800287202 */ /* 0x000fe20000000f00 */
[----:B------:R-:W-:Y:S01]  /*105b0*/  IMAD.MOV.U32 R41, RZ, RZ, R57 ;  /* 0x000000ffff297224 */ /* 0x000fe200078e0039 */
[----:B------:R-:W-:Y:S01]  /*105c0*/  MOV R42, R58 ;  /* 0x0000003a002a7202 */ /* 0x000fe20000000f00 */
[----:B---3--:R-:W-:Y:S01]  /*105d0*/  HMMA.16816.F32 R80, R4, R20, R80 ;  /* 0x000000140450723c */ /* 0x008fe20000001850 */
[----:B------:R-:W-:-:S07]  /*105e0*/  MOV R43, R59 ;  /* 0x0000003b002b7202 */ /* 0x000fce0000000f00 */
[----:B------:R-:W-:Y:S01]  /*105f0*/  HMMA.16816.F32 R76, R4, R22, R76 ;  /* 0x00000016044c723c */ /* 0x000fe2000000184c */
[----:B------:R-:W-:-:S07]  /*10600*/  MOV R37, R49 ;  /* 0x0000003100257202 */ /* 0x000fce0000000f00 */
[----:B------:R-:W-:Y:S01]  /*10610*/  HMMA.16816.F32 R56, R4, R14, R24 ;  /* 0x0000000e0438723c */ /* 0x000fe20000001818 */
[----:B------:R-:W-:-:S06]  /*10620*/  MOV R36, R50 ;  /* 0x0000003200247202 */ /* 0x000fcc0000000f00 */
[----:B------:R-:W-:Y:S01]  /*10630*/  MOV R7, R51 ;  /* 0x0000003300077202 */ /* 0x000fe20000000f00 */
[----:B------:R-:W-:Y:S01]  /*10640*/  IMAD.MOV.U32 R24, RZ, RZ, R52 ;  /* 0x000000ffff187224 */ /* 0x000fe200078e0034 */
[----:B------:R-:W-:Y:S02]  /*10650*/  MOV R4, R42 ;  /* 0x0000002a00047202 */ /* 0x000fe40000000f00 */
[----:B------:R-:W-:Y:S01]  /*10660*/  MOV R25, R53 ;  /* 0x0000003500197202 */ /* 0x000fe20000000f00 */
[----:B------:R-:W-:Y:S01]  /*10670*/  IMAD.MOV.U32 R17, RZ, RZ, R7 ;  /* 0x000000ffff117224 */ /* 0x000fe200078e0007 */
[----:B------:R-:W-:Y:S02]  /*10680*/  MOV R27, R55 ;  /* 0x00000037001b7202 */ /* 0x000fe40000000f00 */
[----:B------:R-:W-:Y:S01]  /*10690*/  MOV R187, R2 ;  /* 0x0000000200bb7202 */ /* 0x000fe20000000f00 */
[----:B------:R-:W-:Y:S01]  /*106a0*/  FADD.FTZ R2, R216, R0 ;  /* 0x00000000d8027221 */ /* 0x000fe20000010000 */
[----:B------:R-:W-:Y:S01]  /*106b0*/  MOV R26, R54 ;  /* 0x00000036001a7202 */ /* 0x000fe20000000f00 */
[----:B------:R-:W-:Y:S01]  /*106c0*/  FADD.FTZ R0, R4, R205 ;  /* 0x000000cd04007221 */ /* 0x000fe20000010000 */
[C---:B------:R-:W-:Y:S01]  /*106d0*/  HMMA.16816.F32 R52, R8.reuse, R20, R192 ;  /* 0x000000140834723c */ /* 0x040fe200000018c0 */
[----:B------:R-:W-:Y:S01]  /*106e0*/  MOV R7, R24 ;  /* 0x0000001800077202 */ /* 0x000fe20000000f00 */
[----:B------:R-:W-:Y:S01]  /*106f0*/  FADD.FTZ R4, R218, R204 ;  /* 0x000000ccda047221 */ /* 0x000fe20000010000 */
[----:B------:R-:W-:Y:S01]  /*10700*/  MOV R6, R25 ;  /* 0x0000001900067202 */ /* 0x000fe20000000f00 */
[----:B------:R-:W-:Y:S01]  /*10710*/  IMAD.MOV.U32 R25, RZ, RZ, R39 ;  /* 0x000000ffff197224 */ /* 0x000fe200078e0027 */
[----:B------:R-:W-:Y:S01]  /*10720*/  MOV R24, R38 ;  /* 0x0000002600187202 */ /* 0x000fe20000000f00 */
[----:B------:R2:W-:Y:S01]  /*10730*/  MUFU.EX2 R218, R125 ;  /* 0x0000007d00da7308 */ /* 0x0005e20000000800 */
[----:B------:R-:W-:Y:S01]  /*10740*/  MOV R194, R36 ;  /* 0x0000002400c27202 */ /* 0x000fe20000000f00 */
[C---:B------:R-:W-:Y:S01]  /*10750*/  HMMA.16816.F32 R48, R8.reuse, R22, R180 ;  /* 0x000000160830723c */ /* 0x040fe200000018b4 */
[----:B------:R-:W-:Y:S01]  /*10760*/  MOV R195, R37 ;  /* 0x0000002500c37202 */ /* 0x000fe20000000f00 */
[----:B------:R-:W1:Y:S01]  /*10770*/  LDSM.16.MT88.4 R20, [R221+0xd000] ;  /* 0x00d00000dd14783b */ /* 0x000e620000004200 */
[----:B------:R-:W-:Y:S01]  /*10780*/  FADD.FTZ R3, R17, R3 ;  /* 0x0000000311037221 */ /* 0x000fe20000010000 */
[----:B------:R-:W-:Y:S01]  /*10790*/  MOV R186, R32 ;  /* 0x0000002000ba7202 */ /* 0x000fe20000000f00 */
[----:B------:R-:W-:Y:S01]  /*107a0*/  IMAD.MOV.U32 R193, RZ, RZ, R35 ;  /* 0x000000ffffc17224 */ /* 0x000fe200078e0023 */
[----:B------:R-:W-:Y:S01]  /*107b0*/  MOV R192, R34 ;  /* 0x0000002200c07202 */ /* 0x000fe20000000f00 */
[----:B------:R-:W-:Y:S01]  /*107c0*/  IMAD.MOV.U32 R182, RZ, RZ, R27 ;  /* 0x000000ffffb67224 */ /* 0x000fe200078e001b */
[----:B------:R-:W-:Y:S01]  /*107d0*/  HMMA.16816.F32 R36, R8, R18, R168 ;  /* 0x000000120824723c */ /* 0x000fe200000018a8 */
[----:B------:R-:W-:Y:S01]  /*107e0*/  MOV R181, R40 ;  /* 0x0000002800b57202 */ /* 0x000fe20000000f00 */
[----:B------:R-:W-:Y:S01]  /*107f0*/  IMAD.MOV.U32 R27, RZ, RZ, R43 ;  /* 0x000000ffff1b7224 */ /* 0x000fe200078e002b */
[----:B------:R-:W-:-:S02]  /*10800*/  MOV R180, R41 ;  /* 0x0000002900b47202 */ /* 0x000fc40000000f00 */
[----:B------:R-:W-:Y:S02]  /*10810*/  MOV R183, R33 ;  /* 0x0000002100b77202 */ /* 0x000fe40000000f00 */
[----:B--2---:R-:W-:Y:S01]  /*10820*/  MOV R125, R16 ;  /* 0x00000010007d7202 */ /* 0x004fe20000000f00 */
[C---:B------:R-:W-:Y:S01]  /*10830*/  HMMA.16816.F32 R40, R8.reuse, R12, R164 ;  /* 0x0000000c0828723c */ /* 0x040fe200000018a4 */
[----:B------:R-:W2:Y:S07]  /*10840*/  LDSM.16.MT88.4 R16, [R222+0xd000] ;  /* 0x00d00000de10783b */ /* 0x000eae0000004200 */
[----:B------:R-:W-:Y:S01]  /*10850*/  HMMA.16816.F32 R32, R8, R14, R152 ;  /* 0x0000000e0820723c */ /* 0x000fe20000001898 */
[----:B------:R-:W3:Y:S01]  /*10860*/  LDSM.16.MT88.4 R12, [R224+0xd000] ;  /* 0x00d00000e00c783b */ /* 0x000ee20000004200 */
[----:B------:R-:W-:Y:S01]  /*10870*/  MOV R5, R26 ;  /* 0x0000001a00057202 */ /* 0x000fe20000000f00 */
[----:B------:R-:W-:Y:S08]  /*10880*/  MUFU.EX2 R185, R129 ;  /* 0x0000008100b97308 */ /* 0x000ff00000000800 */
[----:B------:R-:W4:Y:S08]  /*10890*/  MUFU.EX2 R26, R128 ;  /* 0x00000080001a7308 */ /* 0x000f300000000800 */
[----:B------:R-:W-:Y:S08]  /*108a0*/  MUFU.EX2 R127, R127 ;  /* 0x0000007f007f7308 */ /* 0x000ff00000000800 */
[----:B------:R-:W-:Y:S08]  /*108b0*/  MUFU.EX2 R126, R126 ;  /* 0x0000007e007e7308 */ /* 0x000ff00000000800 */
[----:B------:R-:W-:Y:S08]  /*108c0*/  MUFU.EX2 R124, R124 ;  /* 0x0000007c007c7308 */ /* 0x000ff00000000800 */
[----:B------:R-:W1:Y:S08]  /*108d0*/  MUFU.EX2 R153, R115 ;  /* 0x0000007300997308 */ /* 0x000e700000000800 */
[----:B------:R2:W-:Y:S08]  /*108e0*/  MUFU.EX2 R184, R114 ;  /* 0x0000007200b87308 */ /* 0x0005f00000000800 */
[----:B------:R-:W3:Y:S01]  /*108f0*/  MUFU.EX2 R170, R113 ;  /* 0x0000007100aa7308 */ /* 0x000ee20000000800 */
[----:B----4-:R-:W-:-:S02]  /*10900*/  F2FP.PACK_AB R8, R26, R185 ;  /* 0x000000b91a08723e */ /* 0x010fc400000000ff */
[----:B-1----:R-:W-:Y:S02]  /*10910*/  F2FP.PACK_AB R9, R153, R124 ;  /* 0x0000007c9909723e */ /* 0x002fe400000000ff */
[----:B------:R-:W-:Y:S01]  /*10920*/  F2FP.PACK_AB R10, R126, R127 ;  /* 0x0000007f7e0a723e */ /* 0x000fe200000000ff */
[----:B--2---:R-:W-:Y:S02]  /*10930*/  FADD.FTZ R114, R217, R2 ;  /* 0x00000002d9727221 */ /* 0x004fe40000010000 */
[----:B------:R-:W1:Y:S01]  /*10940*/  MUFU.EX2 R154, R63 ;  /* 0x0000003f009a7308 */ /* 0x000e620000000800 */
[----:B---3--:R-:W-:Y:S01]  /*10950*/  F2FP.PACK_AB R11, R170, R184 ;  /* 0x000000b8aa0b723e */ /* 0x008fe200000000ff */
[----:B------:R-:W-:-:S06]  /*10960*/  FADD.FTZ R113, R239, R0 ;  /* 0x00000000ef717221 */ /* 0x000fcc0000010000 */
[----:B------:R-:W-:Y:S01]  /*10970*/  MUFU.EX2 R171, R62 ;  /* 0x0000003e00ab7308 */ /* 0x000fe20000000800 */
[----:B------:R-:W-:Y:S01]  /*10980*/  MOV R155, R180 ;  /* 0x000000b4009b7202 */ /* 0x000fe20000000f00 */
[----:B------:R-:W-:Y:S01]  /*10990*/  IMAD.MOV.U32 R152, RZ, RZ, R181 ;  /* 0x000000ffff987224 */ /* 0x000fe200078e00b5 */
[----:B------:R-:W-:-:S05]  /*109a0*/  MOV R129, R182 ;  /* 0x000000b600817202 */ /* 0x000fca0000000f00 */
[----:B------:R-:W-:Y:S01]  /*109b0*/  MUFU.EX2 R169, R61 ;  /* 0x0000003d00a97308 */ /* 0x000fe20000000800 */
[----:B------:R-:W-:-:S07]  /*109c0*/  MOV R168, R28 ;  /* 0x0000001c00a87202 */ /* 0x000fce0000000f00 */
[----:B------:R2:W3:Y:S08]  /*109d0*/  MUFU.EX2 R216, R60 ;  /* 0x0000003c00d87308 */ /* 0x0004f00000000800 */
[----:B------:R-:W-:Y:S08]  /*109e0*/  MUFU.EX2 R217, R130 ;  /* 0x0000008200d97308 */ /* 0x000ff00000000800 */
[----:B------:R4:W1:Y:S01]  /*109f0*/  MUFU.EX2 R239, R131 ;  /* 0x0000008300ef7308 */ /* 0x0008620000000800 */
[C---:B--2---:R-:W-:Y:S08]  /*10a00*/  HMMA.16816.F32 R60, R8.reuse, R22, R140 ;  /* 0x00000016083c723c */ /* 0x044ff0000000188c */
[----:B------:R-:W-:Y:S07]  /*10a10*/  HMMA.16816.F32 R140, R8, R18, R108 ;  /* 0x00000012088c723c */ /* 0x000fee000000186c */
[----:B------:R-:W-:-:S02]  /*10a20*/  MOV R108, R183 ;  /* 0x000000b7006c7202 */ /* 0x000fc40000000f00 */
[----:B------:R-:W-:Y:S07]  /*10a30*/  HMMA.16816.F32 R180, R8, R12, R104 ;  /* 0x0000000c08b4723c */ /* 0x000fee0000001868 */
[----:B------:R-:W-:Y:S01]  /*10a40*/  MOV R104, R29 ;  /* 0x0000001d00687202 */ /* 0x000fe20000000f00 */
[----:B------:R-:W-:Y:S01]  /*10a50*/  IMAD.MOV.U32 R105, RZ, RZ, R30 ;  /* 0x000000ffff697224 */ /* 0x000fe200078e001e */
[----:B------:R-:W-:Y:S02]  /*10a60*/  MOV R106, R31 ;  /* 0x0000001f006a7202 */ /* 0x000fe40000000f00 */
[----:B------:R-:W2:Y:S01]  /*10a70*/  LDSM.16.MT88.4 R28, [R223+0xd000] ;  /* 0x00d00000df1c783b */ /* 0x000ea20000004200 */
[----:B------:R-:W-:Y:S01]  /*10a80*/  FADD.FTZ R2, R186, R4 ;  /* 0x00000004ba027221 */ /* 0x000fe20000010000 */
[----:B------:R-:W-:Y:S01]  /*10a90*/  MOV R128, R5 ;  /* 0x0000000500807202 */ /* 0x000fe20000000f00 */
[----:B----4-:R-:W-:Y:S01]  /*10aa0*/  IMAD.MOV.U32 R131, RZ, RZ, R7 ;  /* 0x000000ffff837224 */ /* 0x010fe200078e0007 */
[----:B------:R-:W-:-:S02]  /*10ab0*/  MOV R130, R6 ;  /* 0x0000000600827202 */ /* 0x000fc40000000f00 */
[----:B-1----:R-:W-:Y:S02]  /*10ac0*/  F2FP.PACK_AB R4, R154, R125 ;  /* 0x0000007d9a04723e */ /* 0x002fe400000000ff */
[----:B---3--:R-:W-:Y:S02]  /*10ad0*/  F2FP.PACK_AB R5, R218, R216 ;  /* 0x000000d8da05723e */ /* 0x008fe400000000ff */
[----:B------:R-:W-:Y:S02]  /*10ae0*/  F2FP.PACK_AB R6, R169, R171 ;  /* 0x000000aba906723e */ /* 0x000fe400000000ff */
[----:B------:R-:W-:Y:S01]  /*10af0*/  F2FP.PACK_AB R7, R239, R217 ;  /* 0x000000d9ef07723e */ /* 0x000fe200000000ff */
[----:B------:R-:W-:Y:S01]  /*10b00*/  IMAD.MOV.U32 R111, RZ, RZ, R26 ;  /* 0x000000ffff6f7224 */ /* 0x000fe200078e001a */
[----:B------:R-:W-:Y:S01]  /*10b10*/  MOV R109, R24 ;  /* 0x00000018006d7202 */ /* 0x000fe20000000f00 */
[----:B------:R-:W-:Y:S01]  /*10b20*/  HMMA.16816.F32 R148, R8, R20, R148 ;  /* 0x000000140894723c */ /* 0x000fe20000001894 */
[----:B------:R-:W-:-:S02]  /*10b30*/  MOV R110, R25 ;  /* 0x00000019006e7202 */ /* 0x000fc40000000f00 */
[----:B------:R-:W-:Y:S02]  /*10b40*/  MOV R115, R27 ;  /* 0x0000001b00737202 */ /* 0x000fe40000000f00 */
[----:B------:R-:W1:Y:S03]  /*10b50*/  LDSM.16.MT88.4 R24, [R221+0xf000] ;  /* 0x00f00000dd18783b */ /* 0x000e660000004200 */
[C---:B------:R-:W-:Y:S08]  /*10b60*/  HMMA.16816.F32 R144, R4.reuse, R20, R144 ;  /* 0x000000140490723c */ /* 0x040ff00000001890 */
[----:B------:R-:W-:Y:S01]  /*10b70*/  HMMA.16816.F32 R156, R4, R22, R156 ;  /* 0x00000016049c723c */ /* 0x000fe2000000189c */
[----:B------:R-:W3:Y:S01]  /*10b80*/  LDSM.16.MT88.4 R20, [R222+0xf000] ;  /* 0x00f00000de14783b */ /* 0x000ee20000004200 */
[----:B------:R-:W-:-:S06]  /*10b90*/  MOV R107, R207 ;  /* 0x000000cf006b7202 */ /* 0x000fcc0000000f00 */
[----:B------:R-:W-:Y:S07]  /*10ba0*/  HMMA.16816.F32 R176, R4, R12, R176 ;  /* 0x0000000c04b0723c */ /* 0x000fee00000018b0 */
[----:B------:R-:W-:Y:S01]  /*10bb0*/  MOV R13, R206 ;  /* 0x000000ce000d7202 */ /* 0x000fe20000000f00 */
[----:B------:R-:W-:Y:S08]  /*10bc0*/  HMMA.16816.F32 R164, R8, R16, R136 ;  /* 0x0000001008a4723c */ /* 0x000ff00000001888 */
[C---:B--2---:R-:W-:Y:S07]  /*10bd0*/  HMMA.16816.F32 R204, R4.reuse, R30, R96 ;  /* 0x0000001e04cc723c */ /* 0x044fee0000001860 */
[----:B------:R-:W-:Y:S01]  /*10be0*/  IMAD.MOV.U32 R96, RZ, RZ, R13 ;  /* 0x000000ffff607224 */ /* 0x000fe200078e000d */
[C---:B------:R-:W-:Y:S08]  /*10bf0*/  HMMA.16816.F32 R160, R4.reuse, R16, R160 ;  /* 0x0000001004a0723c */ /* 0x040ff000000018a0 */
[C---:B------:R-:W-:Y:S01]  /*10c00*/  HMMA.16816.F32 R172, R4.reuse, R18, R172 ;  /* 0x0000001204ac723c */ /* 0x040fe200000018ac */
[----:B------:R-:W2:Y:S07]  /*10c10*/  LDSM.16.MT88.4 R16, [R224+0xf000] ;  /* 0x00f00000e010783b */ /* 0x000eae0000004200 */
[-C--:B------:R-:W-:Y:S08]  /*10c20*/  HMMA.16816.F32 R188, R4, R14.reuse, R188 ;  /* 0x0000000e04bc723c */ /* 0x080ff000000018bc */
[----:B------:R-:W-:Y:S01]  /*10c30*/  HMMA.16816.F32 R136, R8, R14, R84 ;  /* 0x0000000e0888723c */ /* 0x000fe20000001854 */
[----:B------:R-:W4:Y:S01]  /*10c40*/  LDSM.16.MT88.4 R12, [R223+0xf000] ;  /* 0x00f00000df0c783b */ /* 0x000f220000004200 */
[----:B------:R-:W-:Y:S01]  /*10c50*/  FADD.FTZ R112, R187, R3 ;  /* 0x00000003bb707221 */ /* 0x000fe20000010000 */
[----:B------:R-:W-:Y:S01]  /*10c60*/  MOV R186, R192 ;  /* 0x000000c000ba7202 */ /* 0x000fe20000000f00 */
[----:B------:R-:W-:Y:S01]  /*10c70*/  IMAD.MOV.U32 R3, RZ, RZ, R194 ;  /* 0x000000ffff037224 */ /* 0x000fe200078e00c2 */
[----:B------:R-:W-:-:S03]  /*10c80*/  MOV R187, R193 ;  /* 0x000000c100bb7202 */ /* 0x000fc60000000f00 */
[----:B-1----:R-:W-:Y:S01]  /*10c90*/  HMMA.16816.F32 R84, R4, R26, R88 ;  /* 0x0000001a0454723c */ /* 0x002fe20000001858 */
[----:B------:R-:W-:Y:S02]  /*10ca0*/  MOV R0, R195 ;  /* 0x000000c300007202 */ /* 0x000fe40000000f00 */
[----:B------:R-:W-:Y:S02]  /*10cb0*/  MOV R97, R104 ;  /* 0x0000006800617202 */ /* 0x000fe40000000f00 */
[----:B------:R-:W-:-:S03]  /*10cc0*/  MOV R98, R105 ;  /* 0x0000006900627202 */ /* 0x000fc60000000f00 */
[----:B---3--:R-:W-:Y:S01]  /*10cd0*/  HMMA.16816.F32 R88, R4, R20, R80 ;  /* 0x000000140458723c */ /* 0x008fe20000001850 */
[----:B------:R-:W-:-:S06]  /*10ce0*/  MOV R99, R106 ;  /* 0x0000006a00637202 */ /* 0x000fcc0000000f00 */
[----:B------:R-:W-:Y:S01]  /*10cf0*/  IMAD.MOV.U32 R83, RZ, RZ, R107 ;  /* 0x000000ffff537224 */ /* 0x000fe200078e006b */
[----:B------:R-:W-:Y:S01]  /*10d00*/  HMMA.16816.F32 R192, R4, R28, R100 ;  /* 0x0000001c04c0723c */ /* 0x000fe20000001864 */
[----:B------:R-:W-:Y:S02]  /*10d10*/  MOV R81, R97 ;  /* 0x0000006100517202 */ /* 0x000fe40000000f00 */
[----:B------:R-:W-:Y:S02]  /*10d20*/  MOV R82, R98 ;  /* 0x0000006200527202 */ /* 0x000fe40000000f00 */
[----:B------:R-:W-:-:S03]  /*10d30*/  MOV R98, R153 ;  /* 0x0000009900627202 */ /* 0x000fc60000000f00 */
[----:B------:R-:W-:Y:S01]  /*10d40*/  HMMA.16816.F32 R100, R4, R24, R92 ;  /* 0x000000180464723c */ /* 0x000fe2000000185c */
[----:B------:R-:W-:-:S07]  /*10d50*/  MOV R97, R154 ;  /* 0x0000009a00617202 */ /* 0x000fce0000000f00 */
[----:B------:R-:W-:Y:S01]  /*10d60*/  HMMA.16816.F32 R52, R8, R20, R52 ;  /* 0x000000140834723c */ /* 0x000fe20000001834 */
[----:B------:R1:W-:Y:S07]  /*10d70*/  MUFU.EX2 R20, R83 ;  /* 0x0000005300147308 */ /* 0x0003ee0000000800 */
[-C--:B------:R-:W-:Y:S08]  /*10d80*/  HMMA.16816.F32 R92, R4, R22.reuse, R76 ;  /* 0x00000016045c723c */ /* 0x080ff0000000184c */
[----:B------:R-:W-:Y:S01]  /*10d90*/  HMMA.16816.F32 R48, R8, R22, R48 ;  /* 0x000000160830723c */ /* 0x000fe20000001830 */
[----:B------:R3:W2:Y:S01]  /*10da0*/  MUFU.EX2 R22, R96 ;  /* 0x0000006000167308 */ /* 0x0006a20000000800 */
[----:B-1----:R-:W-:Y:S01]  /*10db0*/  MOV R83, R99 ;  /* 0x0000006300537202 */ /* 0x002fe20000000f00 */
[----:B------:R-:W-:Y:S01]  /*10dc0*/  IMAD.MOV.U32 R99, RZ, RZ, R152 ;  /* 0x000000ffff637224 */ /* 0x000fe200078e0098 */
[----:B---3--:R-:W-:-:S02]  /*10dd0*/  MOV R96, R155 ;  /* 0x0000009b00607202 */ /* 0x008fc40000000f00 */
[----:B------:R-:W1:Y:S02]  /*10de0*/  LDSM.16.MT88.4 R152, [R221+0xd800] ;  /* 0x00d80000dd98783b */ /* 0x000e640000004200 */
[C---:B------:R-:W-:Y:S01]  /*10df0*/  HMMA.16816.F32 R196, R8.reuse, R28, R196 ;  /* 0x0000001c08c4723c */ /* 0x040fe200000018c4 */
[----:B------:R-:W-:Y:S07]  /*10e00*/  MUFU.EX2 R219, R219 ;  /* 0x000000db00db7308 */ /* 0x000fee0000000800 */
[----:B------:R-:W-:Y:S01]  /*10e10*/  HMMA.16816.F32 R116, R8, R24, R116 ;  /* 0x000000180874723c */ /* 0x000fe20000001874 */
[----:B------:R3:W-:Y:S07]  /*10e20*/  MUFU.EX2 R21, R226 ;  /* 0x000000e200157308 */ /* 0x0007ee0000000800 */
[C---:B--2---:R-:W-:Y:S01]  /*10e30*/  HMMA.16816.F32 R104, R4.reuse, R16, R72 ;  /* 0x000000100468723c */ /* 0x044fe20000001848 */
[----:B------:R-:W-:Y:S07]  /*10e40*/  MUFU.EX2 R213, R213 ;  /* 0x000000d500d57308 */ /* 0x000fee0000000800 */
[----:B----4-:R-:W-:Y:S01]  /*10e50*/  HMMA.16816.F32 R64, R4, R12, R64 ;  /* 0x0000000c0440723c */ /* 0x010fe20000001840 */
[----:B------:R-:W2:Y:S07]  /*10e60*/  MUFU.EX2 R212, R212 ;  /* 0x000000d400d47308 */ /* 0x000eae0000000800 */
[C---:B------:R-:W-:Y:S01]  /*10e70*/  HMMA.16816.F32 R44, R8.reuse, R16, R44 ;  /* 0x00000010082c723c */ /* 0x040fe2000000182c */
[----:B------:R-:W-:Y:S07]  /*10e80*/  MUFU.EX2 R16, R203 ;  /* 0x000000cb00107308 */ /* 0x000fee0000000800 */
[C---:B------:R-:W-:Y:S01]  /*10e90*/  HMMA.16816.F32 R36, R8.reuse, R18, R36 ;  /* 0x000000120824723c */ /* 0x040fe20000001824 */
[----:B------:R-:W4:Y:S07]  /*10ea0*/  MUFU.EX2 R17, R201 ;  /* 0x000000c900117308 */ /* 0x000f2e0000000800 */
[C---:B------:R-:W-:Y:S01]  /*10eb0*/  HMMA.16816.F32 R40, R8.reuse, R12, R40 ;  /* 0x0000000c0828723c */ /* 0x040fe20000001828 */
[----:B------:R-:W-:Y:S07]  /*10ec0*/  MUFU.EX2 R214, R214 ;  /* 0x000000d600d67308 */ /* 0x000fee0000000800 */
[----:B------:R-:W-:Y:S01]  /*10ed0*/  HMMA.16816.F32 R32, R8, R14, R32 ;  /* 0x0000000e0820723c */ /* 0x000fe20000001820 */
[----:B------:R-:W1:Y:S01]  /*10ee0*/  MUFU.EX2 R215, R215 ;  /* 0x000000d700d77308 */ /* 0x000e620000000800 */
[----:B------:R-:W-:-:S07]  /*10ef0*/  FADD.FTZ R0, R0, R114 ;  /* 0x0000007200007221 */ /* 0x000fce0000010000 */
[----:B------:R-:W-:Y:S01]  /*10f00*/  MUFU.EX2 R210, R210 ;  /* 0x000000d200d27308 */ /* 0x000fe20000000800 */
[C---:B------:R-:W-:Y:S07]  /*10f10*/  HMMA.16816.F32 R28, R8.reuse, R30, R132 ;  /* 0x0000001e081c723c */ /* 0x040fee0000001884 */
[----:B------:R-:W-:Y:S01]  /*10f20*/  MUFU.EX2 R208, R208 ;  /* 0x000000d000d07308 */ /* 0x000fe20000000800 */
[----:B------:R-:W-:Y:S07]  /*10f30*/  HMMA.16816.F32 R24, R8, R26, R120 ;  /* 0x0000001a0818723c */ /* 0x000fee0000001878 */
[----:B------:R-:W-:Y:S08]  /*10f40*/  MUFU.EX2 R211, R211 ;  /* 0x000000d300d37308 */ /* 0x000ff00000000800 */
[----:B------:R-:W1:Y:S01]  /*10f50*/  MUFU.EX2 R209, R209 ;  /* 0x000000d100d17308 */ /* 0x000e620000000800 */
[----:B------:R-:W-:Y:S01]  /*10f60*/  FADD.FTZ R3, R3, R113 ;  /* 0x0000007103037221 */ /* 0x000fe20000010000 */
[----:B------:R-:W-:Y:S01]  /*10f70*/  HMMA.16816.F32 R68, R4, R18, R68 ;  /* 0x000000120444723c */ /* 0x000fe20000001844 */
[----:B------:R-:W-:Y:S01]  /*10f80*/  FADD.FTZ R2, R81, R2 ;  /* 0x0000000251027221 */ /* 0x000fe20000010000 */
[----:B------:R-:W-:Y:S01]  /*10f90*/  MOV R80, R98 ;  /* 0x0000006200507202 */ /* 0x000fe20000000f00 */
[----:B------:R-:W-:-:S05]  /*10fa0*/  IMAD.MOV.U32 R79, RZ, RZ, R97 ;  /* 0x000000ffff4f7224 */ /* 0x000fca00078e0061 */
[----:B------:R-:W-:Y:S01]  /*10fb0*/  HMMA.16816.F32 R56, R4, R14, R56 ;  /* 0x0000000e0438723c */ /* 0x000fe20000001838 */
[----:B------:R-:W-:Y:S01]  /*10fc0*/  MUFU.EX2 R12, R200 ;  /* 0x000000c8000c7308 */ /* 0x000fe20000000800 */
[----:B------:R-:W-:Y:S01]  /*10fd0*/  MOV R23, R169 ;  /* 0x000000a900177202 */ /* 0x000fe20000000f00 */
[----:B---3--:R3:W5:Y:S06]  /*10fe0*/  LDL.LU R226, [R1+0x88] ;  /* 0x0000880001e27983 */ /* 0x00876c0000300800 */
[----:B------:R1:W1:Y:S01]  /*10ff0*/  MUFU.EX2 R11, R202 ;  /* 0x000000ca000b7308 */ /* 0x0002620000000800 */
[----:B------:R-:W-:-:S02]  /*11000*/  FADD.FTZ R5, R82, R112 ;  /* 0x0000007052057221 */ /* 0x000fc40000010000 */
[----:B------:R-:W-:Y:S01]  /*11010*/  FADD.FTZ R0, R83, R0 ;  /* 0x0000000053007221 */ /* 0x000fe20000010000 */
[----:B------:R-:W-:Y:S01]  /*11020*/  MOV R97, R111 ;  /* 0x0000006f00617202 */ /* 0x000fe20000000f00 */
[----:B------:R-:W-:Y:S01]  /*11030*/  FADD.FTZ R4, R131, R3 ;  /* 0x0000000383047221 */ /* 0x000fe20000010000 */
[----:B------:R-:W-:Y:S01]  /*11040*/  MOV R98, R125 ;  /* 0x0000007d00627202 */ /* 0x000fe20000000f00 */
[----:B------:R-:W-:Y:S01]  /*11050*/  FADD.FTZ R3, R130, R2 ;  /* 0x0000000282037221 */ /* 0x000fe20000010000 */
[----:B------:R-:W-:Y:S01]  /*11060*/  MOV R14, R127 ;  /* 0x0000007f000e7202 */ /* 0x000fe20000000f00 */
[----:B------:R-:W-:Y:S01]  /*11070*/  FADD.FTZ R2, R128, R5 ;  /* 0x0000000580027221 */ /* 0x000fe20000010000 */
[----:B------:R-:W-:Y:S01]  /*11080*/  F2FP.PACK_AB R128, R22, R20 ;  /* 0x000000141680723e */ /* 0x000fe200000000ff */
[----:B------:R-:W-:Y:S01]  /*11090*/  FADD.FTZ R10, R129, R0 ;  /* 0x00000000810a7221 */ /* 0x000fe20000010000 */
[----:B--2---:R-:W-:Y:S01]  /*110a0*/  F2FP.PACK_AB R129, R212, R213 ;  /* 0x000000d5d481723e */ /* 0x004fe200000000ff */
[----:B------:R-:W-:Y:S01]  /*110b0*/  IMAD.MOV.U32 R18, RZ, RZ, R126 ;  /* 0x000000ffff127224 */ /* 0x000fe200078e007e */
[----:B------:R-:W-:Y:S01]  /*110c0*/  F2FP.PACK_AB R130, R21, R219 ;  /* 0x000000db1582723e */ /* 0x000fe200000000ff */
[----:B------:R-:W-:Y:S01]  /*110d0*/  IMAD.MOV.U32 R111, RZ, RZ, R124 ;  /* 0x000000ffff6f7224 */ /* 0x000fe200078e007c */
[----:B----4-:R-:W-:Y:S01]  /*110e0*/  F2FP.PACK_AB R131, R17, R16 ;  /* 0x000000101183723e */ /* 0x010fe200000000ff */
[----:B-1----:R-:W-:Y:S01]  /*110f0*/  LDSM.16.MT88.4 R200, [R223+0xd800] ;  /* 0x00d80000dfc8783b */ /* 0x002fe20000004200 */
[----:B------:R-:W-:-:S02]  /*11100*/  F2FP.PACK_AB R124, R215, R214 ;  /* 0x000000d6d77c723e */ /* 0x000fc400000000ff */
[----:B------:R-:W-:Y:S02]  /*11110*/  F2FP.PACK_AB R125, R209, R211 ;  /* 0x000000d3d17d723e */ /* 0x000fe400000000ff */
[----:B------:R-:W-:Y:S02]  /*11120*/  F2FP.PACK_AB R126, R208, R210 ;  /* 0x000000d2d07e723e */ /* 0x000fe400000000ff */
[----:B------:R-:W-:Y:S01]  /*11130*/  F2FP.PACK_AB R127, R11, R12 ;  /* 0x0000000c0b7f723e */ /* 0x000fe200000000ff */
[----:B------:R-:W-:Y:S01]  /*11140*/  IMAD.MOV.U32 R83, RZ, RZ, R109 ;  /* 0x000000ffff537224 */ /* 0x000fe200078e006d */
[----:B------:R-:W-:Y:S02]  /*11150*/  MOV R81, R99 ;  /* 0x0000006300517202 */ /* 0x000fe40000000f00 */
[----:B------:R-:W-:Y:S01]  /*11160*/  MOV R82, R108 ;  /* 0x0000006c00527202 */ /* 0x000fe20000000f00 */
[----:B------:R-:W-:Y:S01]  /*11170*/  HMMA.16816.F32 R148, R128, R152, R148 ;  /* 0x000000988094723c */ /* 0x000fe20000001894 */
[----:B------:R-:W-:-:S02]  /*11180*/  MOV R135, R81 ;  /* 0x0000005100877202 */ /* 0x000fc40000000f00 */
[----:B------:R-:W-:Y:S02]  /*11190*/  MOV R134, R82 ;  /* 0x0000005200867202 */ /* 0x000fe40000000f00 */
[----:B------:R-:W-:-:S03]  /*111a0*/  MOV R133, R83 ;  /* 0x0000005300857202 */ /* 0x000fc60000000f00 */
[----:B------:R-:W-:Y:S01]  /*111b0*/  HMMA.16816.F32 R144, R124, R152, R144 ;  /* 0x000000987c90723c */ /* 0x000fe20000001890 */
[----:B------:R-:W-:Y:S01]  /*111c0*/  IMAD.MOV.U32 R99, RZ, RZ, R115 ;  /* 0x000000ffff637224 */ /* 0x000fe200078e0073 */
[----:B------:R-:W-:-:S06]  /*111d0*/  MOV R115, R168 ;  /* 0x000000a800737202 */ /* 0x000fcc0000000f00 */
[-C--:B------:R-:W-:Y:S01]  /*111e0*/  HMMA.16816.F32 R156, R124, R154.reuse, R156 ;  /* 0x0000009a7c9c723c */ /* 0x080fe2000000189c */
[----:B------:R-:W-:Y:S02]  /*111f0*/  FADD.FTZ R9, R96, R4 ;  /* 0x0000000460097221 */ /* 0x000fe40000010000 */
[----:B------:R-:W1:Y:S05]  /*11200*/  LDSM.16.MT88.4 R4, [R223+0xf800] ;  /* 0x00f80000df04783b */ /* 0x000e6a0000004200 */
[----:B------:R-:W-:Y:S07]  /*11210*/  HMMA.16816.F32 R152, R128, R154, R60 ;  /* 0x0000009a8098723c */ /* 0x000fee000000183c */
[----:B------:R-:W-:-:S02]  /*11220*/  MOV R62, R80 ;  /* 0x00000050003e7202 */ /* 0x000fc40000000f00 */
[----:B------:R-:W2:Y:S01]  /*11230*/  LDSM.16.MT88.4 R80, [R221+0xf800] ;  /* 0x00f80000dd50783b */ /* 0x000ea20000004200 */
[----:B------:R-:W-:Y:S01]  /*11240*/  FADD.FTZ R0, R225, R3 ;  /* 0x00000003e1007221 */ /* 0x000fe20000010000 */
[----:B------:R-:W-:Y:S02]  /*11250*/  MOV R3, R115 ;  /* 0x0000007300037202 */ /* 0x000fe40000000f00 */
[----:B------:R-:W4:Y:S01]  /*11260*/  LDSM.16.MT88.4 R112, [R224+0xf800] ;  /* 0x00f80000e070783b */ /* 0x000f220000004200 */
[----:B------:R-:W-:Y:S02]  /*11270*/  MOV R108, R187 ;  /* 0x000000bb006c7202 */ /* 0x000fe40000000f00 */
[----:B------:R-:W-:Y:S02]  /*11280*/  MOV R96, R110 ;  /* 0x0000006e00607202 */ /* 0x000fe40000000f00 */
[----:B------:R-:W-:Y:S01]  /*11290*/  MOV R109, R186 ;  /* 0x000000ba006d7202 */ /* 0x000fe20000000f00 */
[----:B------:R-:W-:Y:S01]  /*112a0*/  FADD.FTZ R8, R220, R2 ;  /* 0x00000002dc087221 */ /* 0x000fe20000010000 */
[----:B------:R-:W-:-:S02]  /*112b0*/  MOV R110, R185 ;  /* 0x000000b9006e7202 */ /* 0x000fc40000000f00 */
[----:B------:R-:W-:Y:S02]  /*112c0*/  MOV R60, R98 ;  /* 0x00000062003c7202 */ /* 0x000fe40000000f00 */
[----:B------:R-:W-:Y:S01]  /*112d0*/  MOV R61, R97 ;  /* 0x00000061003d7202 */ /* 0x000fe20000000f00 */
[----:B------:R-:W-:Y:S01]  /*112e0*/  IMAD.MOV.U32 R63, RZ, RZ, R79 ;  /* 0x000000ffff3f7224 */ /* 0x000fe200078e004f */
[----:B------:R-:W-:Y:S01]  /*112f0*/  MOV R2, R99 ;  /* 0x0000006300027202 */ /* 0x000fe20000000f00 */
[----:B------:R-:W-:Y:S01]  /*11300*/  FADD.FTZ R3, R3, R10 ;  /* 0x0000000a03037221 */ /* 0x000fe20000010000 */
[----:B------:R-:W-:Y:S01]  /*11310*/  MOV R15, R184 ;  /* 0x000000b8000f7202 */ /* 0x000fe20000000f00 */
[----:B-1----:R-:W-:Y:S02]  /*11320*/  HMMA.16816.F32 R120, R124, R4, R64 ;  /* 0x000000047c78723c */ /* 0x002fe40000001840 */
[----:B------:R-:W-:Y:S01]  /*11330*/  FADD.FTZ R2, R2, R9 ;  /* 0x0000000902027221 */ /* 0x000fe20000010000 */
[----:B------:R-:W-:-:S05]  /*11340*/  MOV R13, R171 ;  /* 0x000000ab000d7202 */ /* 0x000fca0000000f00 */
[----:B--2---:R-:W-:Y:S01]  /*11350*/  HMMA.16816.F32 R72, R124, R80, R100 ;  /* 0x000000507c48723c */ /* 0x004fe20000001864 */
[----:B------:R-:W-:Y:S01]  /*11360*/  MOV R19, R170 ;  /* 0x000000aa00137202 */ /* 0x000fe20000000f00 */
[----:B------:R-:W-:Y:S01]  /*11370*/  IMAD.MOV.U32 R132, RZ, RZ, R96 ;  /* 0x000000ffff847224 */ /* 0x000fe200078e0060 */
[----:B------:R-:W1:Y:S04]  /*11380*/  LDSM.16.MT88.4 R168, [R222+0xd800] ;  /* 0x00d80000dea8783b */ /* 0x000e680000004200 */
[----:B------:R-:W-:Y:S01]  /*11390*/  IMAD.MOV.U32 R100, RZ, RZ, R108 ;  /* 0x000000ffff647224 */ /* 0x000fe200078e006c */
[----:B------:R-:W-:Y:S01]  /*113a0*/  MOV R101, R109 ;  /* 0x0000006d00657202 */ /* 0x000fe20000000f00 */
[----:B------:R-:W2:Y:S01]  /*113b0*/  LDSM.16.MT88.4 R184, [R224+0xd800] ;  /* 0x00d80000e0b8783b */ /* 0x000ea20000004200 */
[----:B------:R-:W-:-:S02]  /*113c0*/  MOV R102, R110 ;  /* 0x0000006e00667202 */ /* 0x000fc40000000f00 */
[----:B------:R-:W-:Y:S01]  /*113d0*/  MOV R103, R111 ;  /* 0x0000006f00677202 */ /* 0x000fe20000000f00 */
[----:B------:R-:W1:Y:S01]  /*113e0*/  LDSM.16.MT88.4 R96, [R222+0xf800] ;  /* 0x00f80000de60783b */ /* 0x000e620000004200 */
[----:B------:R-:W-:Y:S01]  /*113f0*/  MOV R64, R100 ;  /* 0x0000006400407202 */ /* 0x000fe20000000f00 */
[----:B------:R-:W-:Y:S01]  /*11400*/  IMAD.MOV.U32 R65, RZ, RZ, R101 ;  /* 0x000000ffff417224 */ /* 0x000fe200078e0065 */
[----:B------:R-:W-:Y:S01]  /*11410*/  MOV R66, R102 ;  /* 0x0000006600427202 */ /* 0x000fe20000000f00 */
[----:B----4-:R-:W-:Y:S01]  /*11420*/  HMMA.16816.F32 R108, R124, R114, R68 ;  /* 0x000000727c6c723c */ /* 0x010fe20000001844 */
[----:B------:R-:W-:Y:S01]  /*11430*/  MOV R67, R103 ;  /* 0x0000006700437202 */ /* 0x000fe20000000f00 */
[----:B------:R-:W-:Y:S01]  /*11440*/  FADD.FTZ R0, R64, R0 ;  /* 0x0000000040007221 */ /* 0x000fe20000010000 */
[----:B------:R3:W5:Y:S04]  /*11450*/  LDL.LU R225, [R1+0x84] ;  /* 0x0000840001e17983 */ /* 0x0007680000300800 */
[----:B------:R3:W5:Y:S01]  /*11460*/  LDL.LU R220, [R1+0x80] ;  /* 0x0000800001dc7983 */ /* 0x0007620000300800 */
        /* <DEDUP_REMOVED lines=35> */
[----:B------:R3:W-:Y:S04]  /*116a0*/  STL [R1+0x10], R4 ;  /* 0x0000100401007387 */ /* 0x0007e80000100800 */
[----:B------:R3:W-:Y:S04]  /*116b0*/  STL [R1+0x48], R3 ;  /* 0x0000480301007387 */ /* 0x0007e80000100800 */
[----:B------:R3:W-:Y:S04]  /*116c0*/  STL [R1+0x4c], R2 ;  /* 0x00004c0201007387 */ /* 0x0007e80000100800 */
[----:B------:R3:W-:Y:S01]  /*116d0*/  STL [R1+0x50], R0 ;  /* 0x0000500001007387 */ /* 0x0007e20000100800 */
[C---:B------:R-:W-:Y:S08]  /*116e0*/  HMMA.16816.F32 R76, R124.reuse, R82, R84 ;  /* 0x000000527c4c723c */ /* 0x040ff00000001854 */
        /* <DEDUP_REMOVED lines=17> */
[----:B------:R-:W-:-:S02]  /*11800*/  MOV R136, R132 ;  /* 0x0000008400887202 */ /* 0x000fc40000000f00 */
[----:B------:R-:W-:-:S05]  /*11810*/  MOV R137, R133 ;  /* 0x0000008500897202 */ /* 0x000fca0000000f00 */
[C---:B------:R-:W-:Y:S08]  /*11820*/  HMMA.16816.F32 R80, R128.reuse, R82, R24 ;  /* 0x000000528050723c */ /* 0x040ff00000001818 */
[C---:B------:R-:W-:Y:S08]  /*11830*/  HMMA.16816.F32 R96, R128.reuse, R98, R48 ;  /* 0x000000628060723c */ /* 0x040ff00000001830 */
[----:B------:R-:W-:Y:S08]  /*11840*/  HMMA.16816.F32 R112, R128, R114, R36 ;  /* 0x000000728070723c */ /* 0x000ff00000001824 */
[-C--:B------:R-:W-:Y:S08]  /*11850*/  HMMA.16816.F32 R124, R124, R6.reuse, R56 ;  /* 0x000000067c7c723c */ /* 0x080ff00000001838 */
[----:B------:R-:W-:Y:S01]  /*11860*/  HMMA.16816.F32 R128, R128, R6, R32 ;  /* 0x000000068080723c */ /* 0x000fe20000001820 */
[----:B------:R-:W-:Y:S07]  /*11870*/  @!P0 BRA `(.L_x_726) ;  /* 0x0000733000008947 */ /* 0x000fee0003800000 */
[----:B---3--:R-:W2:Y:S04]  /*11880*/  LDL.64 R18, [R1+0x40] ;  /* 0x0000400001127983 */ /* 0x008ea80000100a00 */
[----:B------:R-:W3:Y:S01]  /*11890*/  LDL.64 R132, [R1+0x38] ;  /* 0x0000380001847983 */ /* 0x000ee20000100a00 */
[----:B------:R-:W-:Y:S01]  /*118a0*/  UIADD3 UR22, UR8, -0x3, URZ ;  /* 0xfffffffd08167890 */ /* 0x000fe2000fffe03f */
[----:B------:R-:W-:-:S04]  /*118b0*/  DEPBAR.LE SB0, 0x0 ;  /* 0x000080000000791a */ /* 0x000fc80000000000 */
[----:B------:R-:W-:Y:S01]  /*118c0*/  USHF.R.S32.HI UR13, URZ, 0x1f, UR22 ;  /* 0x0000001f3f0d7899 */ /* 0x000fe20008011416 */
[----:B------:R-:W-:Y:S06]  /*118d0*/  BAR.SYNC.DEFER_BLOCKING 0x0 ;  /* 0x0000000000007b1d */ /* 0x000fec0000010000 */
[----:B------:R-:W-:Y:S01]  /*118e0*/  ULDC.64 UR4, c[0x0][0x1a0] ;  /* 0x0000680000047ab9 */ /* 0x000fe20000000a00 */
[----:B------:R-:W-:Y:S01]  /*118f0*/  STL [R1+0x9c], R75 ;  /* 0x00009c4b01007387 */ /* 0x000fe20000100800 */
[----:B------:R-:W-:Y:S02]  /*11900*/  UIMAD UR13, UR13, UR4, URZ ;  /* 0x000000040d0d72a4 */ /* 0x000fe4000f8e023f */
[----:B------:R-:W-:Y:S01]  /*11910*/  UIMAD.WIDE.U32 UR28, UR22, UR4, URZ ;  /* 0x00000004161c72a5 */ /* 0x000fe2000f8e003f */
[----:B------:R-:W-:Y:S01]  /*11920*/  STL [R1+0x98], R74 ;  /* 0x0000984a01007387 */ /* 0x000fe20000100800 */
[----:B------:R-:W-:-:S03]  /*11930*/  UIMAD UR5, UR22, UR5, UR13 ;  /* 0x00000005160572a4 */ /* 0x000fc6000f8e020d */
[----:B------:R-:W-:Y:S01]  /*11940*/  STL [R1+0x94], R73 ;  /* 0x0000944901007387 */ /* 0x000fe20000100800 */
[----:B------:R-:W-:Y:S01]  /*11950*/  UIADD3 UR5, UR29, UR5, URZ ;  /* 0x000000051d057290 */ /* 0x000fe2000fffe03f */
[----:B------:R-:W-:Y:S02]  /*11960*/  IMAD.U32 R4, RZ, RZ, UR28 ;  /* 0x0000001cff047e24 */ /* 0x000fe4000f8e00ff */
[----:B------:R-:W-:Y:S01]  /*11970*/  IMAD.U32 R5, RZ, RZ, UR29 ;  /* 0x0000001dff057e24 */ /* 0x000fe2000f8e00ff */
[----:B------:R-:W-:Y:S02]  /*11980*/  STL [R1+0x90], R72 ;  /* 0x0000904801007387 */ /* 0x000fe40000100800 */
[----:B------:R-:W-:Y:S02]  /*11990*/  IMAD.U32 R0, RZ, RZ, UR5 ;  /* 0x00000005ff007e24 */ /* 0x000fe4000f8e00ff */
[----:B------:R-:W-:Y:S04]  /*119a0*/  @P3 STS.128 [R240+0xc000], RZ ;  /* 0x00c000fff0003388 */ /* 0x000fe80000000c00 */
[----:B------:R-:W-:Y:S04]  /*119b0*/  STL [R1+0x8c], R71 ;  /* 0x00008c4701007387 */ /* 0x000fe80000100800 */
[----:B------:R-:W-:Y:S04]  /*119c0*/  STL [R1+0x88], R70 ;  /* 0x0000884601007387 */ /* 0x000fe80000100800 */
[----:B------:R-:W-:Y:S04]  /*119d0*/  STL [R1+0x84], R69 ;  /* 0x0000844501007387 */ /* 0x000fe80000100800 */
[----:B------:R-:W-:Y:S01]  /*119e0*/  STL [R1+0x80], R68 ;  /* 0x0000804401007387 */ /* 0x000fe20000100800 */
        /* <DEDUP_REMOVED lines=63> */
[----:B--2---:R-:W-:Y:S04]  /*11de0*/  LDSM.16.M88.4 R12, [R227+0x2000] ;  /* 0x00200000e30c783b */ /* 0x004fe80000000200 */
[----:B-----5:R-:W2:Y:S04]  /*11df0*/  LDSM.16.M88.4 R40, [R220+0x9000] ;  /* 0x00900000dc28783b */ /* 0x020ea80000000200 */
[----:B---3--:R-:W-:Y:S04]  /*11e00*/  LDSM.16.M88.4 R16, [R227] ;  /* 0x00000000e310783b */ /* 0x008fe80000000200 */
[----:B------:R-:W3:Y:S04]  /*11e10*/  LDSM.16.M88.4 R44, [R220+0x8800] ;  /* 0x00880000dc2c783b */ /* 0x000ee80000000200 */
[----:B------:R-:W-:Y:S04]  /*11e20*/  LDSM.16.M88.4 R24, [R237] ;  /* 0x00000000ed18783b */ /* 0x000fe80000000200 */
[----:B------:R-:W-:Y:S04]  /*11e30*/  LDSM.16.M88.4 R48, [R220+0x8000] ;  /* 0x00800000dc30783b */ /* 0x000fe80000000200 */
[----:B----4-:R-:W4:Y:S04]  /*11e40*/  LDSM.16.M88.4 R4, [R228+0x2000] ;  /* 0x00200000e404783b */ /* 0x010f280000000200 */
[----:B------:R-:W4:Y:S04]  /*11e50*/  LDSM.16.M88.4 R36, [R220+0x9800] ;  /* 0x00980000dc24783b */ /* 0x000f280000000200 */
[----:B-1----:R-:W-:Y:S04]  /*11e60*/  LDSM.16.M88.4 R8, [R228] ;  /* 0x00000000e408783b */ /* 0x002fe80000000200 */
[----:B------:R-:W1:Y:S04]  /*11e70*/  LDSM.16.M88.4 R28, [R238] ;  /* 0x00000000ee1c783b */ /* 0x000e680000000200 */
[----:B------:R-:W1:Y:S01]  /*11e80*/  LDSM.16.M88.4 R32, [R231] ;  /* 0x00000000e720783b */ /* 0x000e620000000200 */
[----:B--2---:R-:W-:Y:S03]  /*11e90*/  HMMA.16816.F32 R60, R12, R40, RZ ;  /* 0x000000280c3c723c */ /* 0x004fe600000018ff */
[----:B------:R-:W2:Y:S04]  /*11ea0*/  LDSM.16.M88.4 R20, [R236] ;  /* 0x00000000ec14783b */ /* 0x000ea80000000200 */
[----:B------:R-:W0:Y:S01]  /*11eb0*/  LDGDEPBAR ;  /* 0x00000000000079af */ /* 0x000e220000000000 */
[-C--:B---3--:R-:W-:Y:S08]  /*11ec0*/  HMMA.16816.F32 R136, R16, R44.reuse, RZ ;  /* 0x0000002c1088723c */ /* 0x088ff000000018ff */
[----:B------:R-:W-:Y:S08]  /*11ed0*/  HMMA.16816.F32 R132, R12, R44, RZ ;  /* 0x0000002c0c84723c */ /* 0x000ff000000018ff */
[----:B------:R-:W-:Y:S08]  /*11ee0*/  HMMA.16816.F32 R64, R16, R40, RZ ;  /* 0x000000281040723c */ /* 0x000ff000000018ff */
[----:B----4-:R-:W-:Y:S08]  /*11ef0*/  HMMA.16816.F32 R60, R4, R24, R60 ;  /* 0x00000018043c723c */ /* 0x010ff0000000183c */
[-C--:B------:R-:W-:Y:S08]  /*11f00*/  HMMA.16816.F32 R208, R16, R48.reuse, RZ ;  /* 0x0000003010d0723c */ /* 0x080ff000000018ff */
[----:B------:R-:W-:Y:S08]  /*11f10*/  HMMA.16816.F32 R140, R12, R48, RZ ;  /* 0x000000300c8c723c */ /* 0x000ff000000018ff */
[-C--:B------:R-:W-:Y:S08]  /*11f20*/  HMMA.16816.F32 R56, R16, R36.reuse, RZ ;  /* 0x000000241038723c */ /* 0x080ff000000018ff */
[----:B------:R-:W-:Y:S07]  /*11f30*/  HMMA.16816.F32 R52, R12, R36, RZ ;  /* 0x000000240c34723c */ /* 0x000fee00000018ff */
[----:B------:R-:W-:Y:S01]  /*11f40*/  IMAD.MOV.U32 R36, RZ, RZ, R60 ;  /* 0x000000ffff247224 */ /* 0x000fe200078e003c */
[-C--:B-1----:R-:W-:Y:S08]  /*11f50*/  HMMA.16816.F32 R68, R8, R28.reuse, R136 ;  /* 0x0000001c0844723c */ /* 0x082ff00000001888 */
[----:B------:R-:W-:Y:S07]  /*11f60*/  HMMA.16816.F32 R216, R4, R28, R132 ;  /* 0x0000001c04d8723c */ /* 0x000fee0000001884 */
[----:B------:R-:W-:Y:S01]  /*11f70*/  IMAD.MOV.U32 R29, RZ, RZ, R61 ;  /* 0x000000ffff1d7224 */ /* 0x000fe200078e003d */
[C---:B------:R-:W-:Y:S07]  /*11f80*/  HMMA.16816.F32 R64, R8.reuse, R24, R64 ;  /* 0x000000180840723c */ /* 0x040fee0000001840 */
[----:B------:R-:W-:Y:S01]  /*11f90*/  IMAD.MOV.U32 R25, RZ, RZ, R62 ;  /* 0x000000ffff197224 */ /* 0x000fe200078e003e */
[----:B------:R-:W-:Y:S01]  /*11fa0*/  HMMA.16816.F32 R208, R8, R32, R208 ;  /* 0x0000002008d0723c */ /* 0x000fe200000018d0 */
[----:B------:R-:W-:-:S02]  /*11fb0*/  IMAD.MOV.U32 R24, RZ, RZ, R63 ;  /* 0x000000ffff187224 */ /* 0x000fc400078e003f */
[----:B------:R-:W-:Y:S02]  /*11fc0*/  IMAD.MOV.U32 R40, RZ, RZ, R70 ;  /* 0x000000ffff287224 */ /* 0x000fe400078e0046 */
[----:B------:R-:W-:-:S03]  /*11fd0*/  IMAD.MOV.U32 R37, RZ, RZ, R71 ;  /* 0x000000ffff257224 */ /* 0x000fc600078e0047 */
[-C--:B------:R-:W-:Y:S08]  /*11fe0*/  HMMA.16816.F32 R60, R12, R50.reuse, RZ ;  /* 0x000000320c3c723c */ /* 0x080ff000000018ff */
[----:B------:R-:W-:Y:S01]  /*11ff0*/  HMMA.16816.F32 R48, R16, R50, RZ ;  /* 0x000000321030723c */ /* 0x000fe200000018ff */
[----:B------:R-:W-:Y:S02]  /*12000*/  IMAD.MOV.U32 R28, RZ, RZ, R64 ;  /* 0x000000ffff1c7224 */ /* 0x000fe400078e0040 */
[----:B------:R-:W-:-:S02]  /*12010*/  IMAD.MOV.U32 R3, RZ, RZ, R65 ;  /* 0x000000ffff037224 */ /* 0x000fc400078e0041 */
[----:B------:R-:W-:Y:S02]  /*12020*/  IMAD.MOV.U32 R2, RZ, RZ, R66 ;  /* 0x000000ffff027224 */ /* 0x000fe400078e0042 */
[----:B------:R-:W-:Y:S01]  /*12030*/  IMAD.MOV.U32 R0, RZ, RZ, R67 ;  /* 0x000000ffff007224 */ /* 0x000fe200078e0043 */
[----:B------:R-:W-:Y:S07]  /*12040*/  HMMA.16816.F32 R140, R4, R32, R140 ;  /* 0x00000020048c723c */ /* 0x000fee000000188c */
[----:B------:R-:W-:Y:S01]  /*12050*/  IMAD.MOV.U32 R32, RZ, RZ, R68 ;  /* 0x000000ffff207224 */ /* 0x000fe200078e0044 */
[----:B--2---:R-:W-:Y:S01]  /*12060*/  HMMA.16816.F32 R72, R8, R20, R56 ;  /* 0x000000140848723c */ /* 0x004fe20000001838 */
[----:B------:R-:W-:-:S07]  /*12070*/  IMAD.MOV.U32 R33, RZ, RZ, R69 ;  /* 0x000000ffff217224 */ /* 0x000fce00078e0045 */
[----:B------:R-:W-:Y:S08]  /*12080*/  HMMA.16816.F32 R68, R4, R20, R52 ;  /* 0x000000140444723c */ /* 0x000ff00000001834 */
[C---:B------:R-:W-:Y:S08]  /*12090*/  HMMA.16816.F32 R56, R12.reuse, R46, RZ ;  /* 0x0000002e0c38723c */ /* 0x040ff000000018ff */
[----:B------:R-:W-:Y:S08]  /*120a0*/  HMMA.16816.F32 R52, R12, R42, RZ ;  /* 0x0000002a0c34723c */ /* 0x000ff000000018ff */
[-C--:B------:R-:W-:Y:S08]  /*120b0*/  HMMA.16816.F32 R60, R4, R34.reuse, R60 ;  /* 0x00000022043c723c */ /* 0x080ff0000000183c */
[----:B------:R-:W-:Y:S07]  /*120c0*/  HMMA.16816.F32 R48, R8, R34, R48 ;  /* 0x000000220830723c */ /* 0x000fee0000001830 */
[----:B------:R-:W-:Y:S01]  /*120d0*/  IMAD.MOV.U32 R34, RZ, RZ, R40 ;  /* 0x000000ffff227224 */ /* 0x000fe200078e0028 */
[----:B------:R-:W-:Y:S01]  /*120e0*/  HMMA.16816.F32 R12, R12, R38, RZ ;  /* 0x000000260c0c723c */ /* 0x000fe200000018ff */
[----:B------:R-:W-:-:S07]  /*120f0*/  IMAD.MOV.U32 R35, RZ, RZ, R37 ;  /* 0x000000ffff237224 */ /* 0x000fce00078e0025 */
        /* <DEDUP_REMOVED lines=12> */
[C---:B-1----:R-:W-:Y:S07]  /*121c0*/  HMMA.16816.F32 R132, R4.reuse, R12, R140 ;  /* 0x0000000c0484723c */ /* 0x042fee000000188c */
[----:B------:R-:W-:Y:S01]  /*121d0*/  IMAD.MOV.U32 R142, RZ, RZ, R25 ;  /* 0x000000ffff8e7224 */ /* 0x000fe200078e0019 */
[----:B------:R-:W-:Y:S01]  /*121e0*/  HMMA.16816.F32 R52, R4, R14, R60 ;  /* 0x0000000e0434723c */ /* 0x000fe2000000183c */
[----:B------:R-:W-:-:S02]  /*121f0*/  IMAD.MOV.U32 R143, RZ, RZ, R24 ;  /* 0x000000ffff8f7224 */ /* 0x000fc400078e0018 */
[----:B------:R-:W-:Y:S02]  /*12200*/  IMAD.MOV.U32 R140, RZ, RZ, R36 ;  /* 0x000000ffff8c7224 */ /* 0x000fe400078e0024 */
[----:B------:R-:W-:-:S03]  /*12210*/  IMAD.MOV.U32 R141, RZ, RZ, R29 ;  /* 0x000000ffff8d7224 */ /* 0x000fc600078e001d */
[C---:B--2---:R-:W-:Y:S07]  /*12220*/  HMMA.16816.F32 R64, R8.reuse, R12, R208 ;  /* 0x0000000c0840723c */ /* 0x044fee00000018d0 */
[----:B------:R-:W-:Y:S01]  /*12230*/  IMAD.MOV.U32 R208, RZ, RZ, R28 ;  /* 0x000000ffffd07224 */ /* 0x000fe200078e001c */
[----:B------:R-:W-:Y:S01]  /*12240*/  HMMA.16816.F32 R24, R8, R14, R48 ;  /* 0x0000000e0818723c */ /* 0x000fe20000001830 */
[----:B------:R-:W1:Y:S01]  /*12250*/  LDSM.16.M88.4 R12, [R226+0x8800] ;  /* 0x00880000e20c783b */ /* 0x000e620000000200 */
[----:B------:R-:W-:-:S02]  /*12260*/  IMAD.MOV.U32 R209, RZ, RZ, R3 ;  /* 0x000000ffffd17224 */ /* 0x000fc400078e0003 */
[----:B------:R-:W-:Y:S02]  /*12270*/  IMAD.MOV.U32 R210, RZ, RZ, R2 ;  /* 0x000000ffffd27224 */ /* 0x000fe400078e0002 */
[----:B------:R-:W-:Y:S02]  /*12280*/  IMAD.MOV.U32 R211, RZ, RZ, R0 ;  /* 0x000000ffffd37224 */ /* 0x000fe400078e0000 */
        /* <DEDUP_REMOVED lines=74> */
[----:B--2---:R-:W-:Y:S07]  /*12730*/  HMMA.16816.F32 R40, R8, R12, R56 ;  /* 0x0000000c0828723c */ /* 0x004fee0000001838 */
        /* <DEDUP_REMOVED lines=22> */
[----:B------:R-:W1:Y:S01]  /*128a0*/  LDSM.16.M88.4 R12, [R226+0xa000] ;  /* 0x00a00000e20c783b */ /* 0x000e620000000200 */
[----:B------:R-:W-:-:S02]  /*128b0*/  IMAD.MOV.U32 R56, RZ, RZ, R72 ;  /* 0x000000ffff387224 */ /* 0x000fc400078e0048 */
[----:B------:R-:W-:Y:S01]  /*128c0*/  IMAD.MOV.U32 R3, RZ, RZ, R73 ;  /* 0x000000ffff037224 */ /* 0x000fe200078e0049 */
[----:B------:R-:W2:Y:S01]  /*128d0*/  LDSM.16.M88.4 R8, [R230+0x4000] ;  /* 0x00400000e608783b */ /* 0x000ea20000000200 */
[----:B------:R-:W-:Y:S02]  /*128e0*/  IMAD.MOV.U32 R2, RZ, RZ, R74 ;  /* 0x000000ffff027224 */ /* 0x000fe400078e004a */
[----:B------:R-:W-:Y:S02]  /*128f0*/  IMAD.MOV.U32 R0, RZ, RZ, R75 ;  /* 0x000000ffff007224 */ /* 0x000fe400078e004b */
[----:B------:R-:W-:Y:S02]  /*12900*/  IMAD.MOV.U32 R45, RZ, RZ, R3 ;  /* 0x000000ffff2d7224 */ /* 0x000fe400078e0003 */
[----:B------:R-:W-:Y:S02]  /*12910*/  IMAD.MOV.U32 R46, RZ, RZ, R2 ;  /* 0x000000ffff2e7224 */ /* 0x000fe400078e0002 */
[----:B------:R-:W-:-:S02]  /*12920*/  IMAD.MOV.U32 R47, RZ, RZ, R0 ;  /* 0x000000ffff2f7224 */ /* 0x000fc400078e0000 */
[----:B------:R-:W-:Y:S01]  /*12930*/  IMAD.MOV.U32 R44, RZ, RZ, R56 ;  /* 0x000000ffff2c7224 */ /* 0x000fe200078e0038 */
[-C--:B-1----:R-:W-:Y:S08]  /*12940*/  HMMA.16816.F32 R52, R4, R12.reuse, R68 ;  /* 0x0000000c0434723c */ /* 0x082ff00000001844 */
[----:B--2---:R-:W-:Y:S08]  /*12950*/  HMMA.16816.F32 R72, R8, R12, R40 ;  /* 0x0000000c0848723c */ /* 0x004ff00000001828 */
[-C--:B------:R-:W-:Y:S08]  /*12960*/  HMMA.16816.F32 R68, R4, R14.reuse, R36 ;  /* 0x0000000e0444723c */ /* 0x080ff00000001824 */
[----:B------:R-:W-:Y:S01]  /*12970*/  HMMA.16816.F32 R208, R8, R14, R24 ;  /* 0x0000000e08d0723c */ /* 0x000fe20000001818 */
[----:B------:R-:W1:Y:S01]  /*12980*/  LDSM.16.M88.4 R12, [R226+0xa800] ;  /* 0x00a80000e20c783b */ /* 0x000e620000000200 */
        /* <DEDUP_REMOVED lines=8> */
[----:B------:R-:W1:Y:S07]  /*12a10*/  LDSM.16.M88.4 R12, [R226+0xb000] ;  /* 0x00b00000e20c783b */ /* 0x000e6e0000000200 */
[-C--:B-1----:R-:W-:Y:S07]  /*12a20*/  HMMA.16816.F32 R48, R8, R12.reuse, R212 ;  /* 0x0000000c0830723c */ /* 0x082fee00000018d4 */
[----:B------:R-:W-:Y:S01]  /*12a30*/  IMAD.MOV.U32 R212, RZ, RZ, R239 ;  /* 0x000000ffffd47224 */ /* 0x000fe200078e00ef */
[----:B------:R-:W-:Y:S01]  /*12a40*/  HMMA.16816.F32 R40, R4, R12, R60 ;  /* 0x0000000c0428723c */ /* 0x000fe2000000183c */
[----:B------:R-:W-:Y:S01]  /*12a50*/  IMAD.MOV.U32 R213, RZ, RZ, R3 ;  /* 0x000000ffffd57224 */ /* 0x000fe200078e0003 */
[----:B------:R-:W1:Y:S01]  /*12a60*/  S2R R239, SR_TID.X ;  /* 0x0000000000ef7919 */ /* 0x000e620000002100 */
[----:B------:R-:W-:-:S02]  /*12a70*/  IMAD.MOV.U32 R214, RZ, RZ, R2 ;  /* 0x000000ffffd67224 */ /* 0x000fc400078e0002 */
[----:B------:R-:W-:Y:S02]  /*12a80*/  IMAD.MOV.U32 R215, RZ, RZ, R0 ;  /* 0x000000ffffd77224 */ /* 0x000fe400078e0000 */
[----:B------:R-:W-:Y:S01]  /*12a90*/  IMAD.U32 R0, RZ, RZ, UR22 ;  /* 0x00000016ff007e24 */ /* 0x000fe2000f8e00ff */
[-C--:B------:R-:W-:Y:S08]  /*12aa0*/  HMMA.16816.F32 R36, R4, R14.reuse, R136 ;  /* 0x0000000e0424723c */ /* 0x080ff00000001888 */
[----:B------:R-:W-:Y:S01]  /*12ab0*/  HMMA.16816.F32 R24, R8, R14, R64 ;  /* 0x0000000e0818723c */ /* 0x000fe20000001840 */
[----:B------:R-:W2:Y:S01]  /*12ac0*/  LDSM.16.M88.4 R12, [R226+0xb800] ;  /* 0x00b80000e20c783b */ /* 0x000ea20000000200 */
[----:B-1----:R-:W-:-:S05]  /*12ad0*/  IMAD.SHL.U32 R239, R239, 0x2, RZ ;  /* 0x00000002efef7824 */ /* 0x002fca00078e00ff */
[----:B------:R-:W-:-:S05]  /*12ae0*/  LOP3.LUT R239, R239, 0x6, RZ, 0xc0, !PT ;  /* 0x00000006efef7812 */ /* 0x000fca00078ec0ff */
[----:B------:R-:W-:-:S04]  /*12af0*/  IMAD R0, R0, 0x40, R239 ;  /* 0x0000004000007824 */ /* 0x000fc800078e02ef */
[----:B------:R-:W-:Y:S01]  /*12b00*/  IMAD.IADD R2, R242, 0x1, -R0 ;  /* 0x00000001f2027824 */ /* 0x000fe200078e0a00 */
[----:B------:R-:W-:-:S04]  /*12b10*/  ISETP.GE.AND P1, PT, R0, R252, PT ;  /* 0x000000fc0000720c */ /* 0x000fc80003f26270 */
[----:B------:R-:W-:Y:S02]  /*12b20*/  IABS R2, R2 ;  /* 0x0000000200027213 */ /* 0x000fe40000000000 */
[----:B------:R-:W-:-:S03]  /*12b30*/  ISETP.LT.OR P1, PT, R0, R247, P1 ;  /* 0x000000f70000720c */ /* 0x000fc60000f21670 */
[----:B------:R-:W-:Y:S02]  /*12b40*/  IMAD.MOV.U32 R3, RZ, RZ, R2 ;  /* 0x000000ffff037224 */ /* 0x000fe400078e0002 */
[----:B------:R-:W-:Y:S01]  /*12b50*/  IMAD.IADD R2, R241, 0x1, -R0 ;  /* 0x00000001f1027824 */ /* 0x000fe200078e0a00 */
[----:B--2---:R-:W-:Y:S04]  /*12b60*/  HMMA.16816.F32 R44, R8, R12, R44 ;  /* 0x0000000c082c723c */ /* 0x004fe8000000182c */
[----:B------:R-:W-:-:S04]  /*12b70*/  IABS R2, R2 ;  /* 0x0000000200027213 */ /* 0x000fc80000000000 */
        /* <DEDUP_REMOVED lines=136> */
[C---:B------:R-:W-:Y:S01]  /*13400*/  ISETP.GE.AND P6, PT, R2.reuse, R249, PT ;  /* 0x000000f90200720c */ /* 0x040fe20003fc6270 */
[----:B------:R1:W-:Y:S01]  /*13410*/  STL [R1+0x8], R5 ;  /* 0x0000080501007387 */ /* 0x0003e20000100800 */
[----:B------:R-:W-:Y:S02]  /*13420*/  ISETP.LT.OR P4, PT, R2, R247, P4 ;  /* 0x000000f70200720c */ /* 0x000fe40002781670 */
[----:B------:R-:W-:-:S02]  /*13430*/  IABS R3, R3 ;  /* 0x0000000300037213 */ /* 0x000fc40000000000 */
[----:B------:R-:W-:Y:S02]  /*13440*/  ISETP.LT.OR P6, PT, R2, R244, P6 ;  /* 0x000000f40200720c */ /* 0x000fe400037c1670 */
[----:B------:R-:W-:Y:S01]  /*13450*/  FSEL R21, R15, -INF , !P5 ;  /* 0xff8000000f157808 */ /* 0x000fe20006800000 */
[----:B------:R-:W-:Y:S02]  /*13460*/  IMAD.MOV.U32 R4, RZ, RZ, R3 ;  /* 0x000000ffff047224 */ /* 0x000fe400078e0003 */
[----:B------:R-:W-:Y:S02]  /*13470*/  IMAD.IADD R3, R241, 0x1, -R2 ;  /* 0x00000001f1037824 */ /* 0x000fe400078e0a02 */
[----:B------:R2:W3:Y:S03]  /*13480*/  I2F R6, R4 ;  /* 0x0000000400067306 */ /* 0x0004e60000201400 */
[----:B------:R-:W-:-:S05]  /*13490*/  IABS R3, R3 ;  /* 0x0000000300037213 */ /* 0x000fca0000000000 */
[----:B--2---:R-:W-:Y:S02]  /*134a0*/  IMAD.MOV.U32 R4, RZ, RZ, R3 ;  /* 0x000000ffff047224 */ /* 0x004fe400078e0003 */
[----:B------:R-:W-:Y:S02]  /*134b0*/  IMAD.IADD R3, R243, 0x1, -R2 ;  /* 0x00000001f3037824 */ /* 0x000fe400078e0a02 */
[----:B------:R2:W-:Y:S01]  /*134c0*/  I2F R10, R4 ;  /* 0x00000004000a7306 */ /* 0x0005e20000201400 */
[----:B---3--:R-:W-:Y:S02]  /*134d0*/  FFMA.FTZ R6, R6, -UR21, R209 ;  /* 0x8000001506067c23 */ /* 0x008fe400080100d1 */
[----:B------:R-:W-:-:S03]  /*134e0*/  IABS R3, R3 ;  /* 0x0000000300037213 */ /* 0x000fc60000000000 */
[----:B------:R-:W-:Y:S02]  /*134f0*/  FSEL R16, R6, -INF , !P4 ;  /* 0xff80000006107808 */ /* 0x000fe40006000000 */
[----:B------:R3:W-:Y:S01]  /*13500*/  I2F R9, R3 ;  /* 0x0000000300097306 */ /* 0x0007e20000201400 */
[----:B--2---:R-:W-:Y:S01]  /*13510*/  IMAD.IADD R4, R248, 0x1, -R2 ;  /* 0x00000001f8047824 */ /* 0x004fe200078e0a02 */
[----:B------:R-:W-:-:S04]  /*13520*/  IADD3 R2, R0, 0x10, RZ ;  /* 0x0000001000027810 */ /* 0x000fc80007ffe0ff */
[----:B------:R-:W-:Y:S01]  /*13530*/  IABS R4, R4 ;  /* 0x0000000400047213 */ /* 0x000fe20000000000 */
[--C-:B-1----:R-:W-:Y:S01]  /*13540*/  IMAD.IADD R5, R243, 0x1, -R2.reuse ;  /* 0x00000001f3057824 */ /* 0x102fe200078e0a02 */
[----:B------:R-:W-:Y:S01]  /*13550*/  ISETP.GE.AND P5, PT, R2, R252, PT ;  /* 0x000000fc0200720c */ /* 0x000fe20003fa6270 */
[----:B---3--:R-:W-:Y:S01]  /*13560*/  IMAD.IADD R3, R242, 0x1, -R2 ;  /* 0x00000001f2037824 */ /* 0x008fe200078e0a02 */
[----:B------:R1:W2:Y:S01]  /*13570*/  I2F R11, R4 ;  /* 0x00000004000b7306 */ /* 0x0002a20000201400 */
[C---:B------:R-:W-:Y:S02]  /*13580*/  ISETP.GE.AND P4, PT, R2.reuse, R251, PT ;  /* 0x000000fb0200720c */ /* 0x040fe40003f86270 */
[C---:B------:R-:W-:Y:S02]  /*13590*/  ISETP.LT.OR P5, PT, R2.reuse, R247, P5 ;  /* 0x000000f70200720c */ /* 0x040fe40002fa1670 */
[----:B------:R-:W-:Y:S02]  /*135a0*/  IABS R3, R3 ;  /* 0x0000000300037213 */ /* 0x000fe40000000000 */
[----:B------:R-:W-:-:S03]  /*135b0*/  ISETP.LT.OR P4, PT, R2, R246, P4 ;  /* 0x000000f60200720c */ /* 0x000fc60002781670 */
        /* <DEDUP_REMOVED lines=16> */
[----:B--2---:R-:W-:Y:S01]  /*136c0*/  FFMA.FTZ R12, R7, -UR21, R142 ;  /* 0x80000015070c7c23 */ /* 0x004fe2000801008e */
[----:B------:R-:W-:Y:S02]  /*136d0*/  FSEL R142, R14, -INF , !P5 ;  /* 0xff8000000e8e7808 */ /* 0x000fe40006800000 */
[----:B------:R-:W-:Y:S02]  /*136e0*/  FSEL R219, R4, -INF , !P0 ;  /* 0xff80000004db7808 */ /* 0x000fe40004000000 */
[----:B------:R-:W-:Y:S01]  /*136f0*/  ISETP.GE.AND P0, PT, R2, R249, PT ;  /* 0x000000f90200720c */ /* 0x000fe20003f06270 */
[----:B---3--:R-:W-:Y:S01]  /*13700*/  FFMA.FTZ R11, R3, -UR21, R56 ;  /* 0x80000015030b7c23 */ /* 0x008fe20008010038 */
[----:B------:R-:W-:-:S02]  /*13710*/  IADD3 R3, R0, 0x11, RZ ;  /* 0x0000001100037810 */ /* 0x000fc40007ffe0ff */
[----:B------:R-:W-:Y:S01]  /*13720*/  ISETP.LT.OR P0, PT, R2, R244, P0 ;  /* 0x000000f40200720c */ /* 0x000fe20000701670 */
[----:B------:R-:W-:Y:S01]  /*13730*/  IMAD.IADD R2, R248, 0x1, -R2 ;  /* 0x00000001f8027824 */ /* 0x000fe200078e0a02 */
[----:B------:R-:W-:Y:S01]  /*13740*/  FSEL R34, R12, -INF , !P4 ;  /* 0xff8000000c227808 */ /* 0x000fe20006000000 */
[--C-:B------:R-:W-:Y:S01]  /*13750*/  IMAD.IADD R5, R243, 0x1, -R3.reuse ;  /* 0x00000001f3057824 */ /* 0x100fe200078e0a03 */
[----:B------:R-:W-:Y:S02]  /*13760*/  FSEL R62, R11, -INF , !P1 ;  /* 0xff8000000b3e7808 */ /* 0x000fe40004800000 */
[----:B------:R-:W-:Y:S01]  /*13770*/  IABS R4, R2 ;  /* 0x0000000200047213 */ /* 0x000fe20000000000 */
[----:B------:R-:W-:Y:S01]  /*13780*/  IMAD.IADD R2, R242, 0x1, -R3 ;  /* 0x00000001f2027824 */ /* 0x000fe200078e0a03 */
[C---:B------:R-:W-:Y:S02]  /*13790*/  ISETP.GE.AND P6, PT, R3.reuse, R252, PT ;  /* 0x000000fc0300720c */ /* 0x040fe40003fc6270 */
[----:B------:R1:W2:Y:S01]  /*137a0*/  I2F R15, R4 ;  /* 0x00000004000f7306 */ /* 0x0002a20000201400 */
[----:B------:R-:W-:-:S02]  /*137b0*/  ISETP.GE.AND P5, PT, R3, R251, PT ;  /* 0x000000fb0300720c */ /* 0x000fc40003fa6270 */
[----:B------:R-:W-:Y:S02]  /*137c0*/  IABS R2, R2 ;  /* 0x0000000200027213 */ /* 0x000fe40000000000 */
[C---:B------:R-:W-:Y:S02]  /*137d0*/  ISETP.GE.AND P4, PT, R3.reuse, R250, PT ;  /* 0x000000fa0300720c */ /* 0x040fe40003f86270 */
[C---:B------:R-:W-:Y:S02]  /*137e0*/  ISETP.GE.AND P1, PT, R3.reuse, R249, PT ;  /* 0x000000f90300720c */ /* 0x040fe40003f26270 */
[C---:B------:R-:W-:Y:S02]  /*137f0*/  ISETP.LT.OR P6, PT, R3.reuse, R247, P6 ;  /* 0x000000f70300720c */ /* 0x040fe400037c1670 */
[C---:B------:R-:W-:Y:S02]  /*13800*/  ISETP.LT.OR P5, PT, R3.reuse, R246, P5 ;  /* 0x000000f60300720c */ /* 0x040fe40002fa1670 */
[----:B------:R-:W-:-:S02]  /*13810*/  ISETP.LT.OR P4, PT, R3, R245, P4 ;  /* 0x000000f50300720c */ /* 0x000fc40002781670 */
        /* <DEDUP_REMOVED lines=14> */
[----:B------:R-:W-:Y:S02]  /*13900*/  IABS R4, R4 ;  /* 0x0000000400047213 */ /* 0x000fe40000000000 */
[----:B------:R-:W-:Y:S01]  /*13910*/  FSEL R60, R3, -INF , !P0 ;  /* 0xff800000033c7808 */ /* 0x000fe20004000000 */
[----:B---3--:R-:W-:Y:S01]  /*13920*/  FFMA.FTZ R8, R8, -UR21, R57 ;  /* 0x8000001508087c23 */ /* 0x008fe20008010039 */
[----:B------:R-:W-:Y:S01]  /*13930*/  ISETP.GE.AND P0, PT, R2, R252, PT ;  /* 0x000000fc0200720c */ /* 0x000fe20003f06270 */
[----:B------:R-:W-:Y:S01]  /*13940*/  IMAD.MOV.U32 R5, RZ, RZ, R4 ;  /* 0x000000ffff057224 */ /* 0x000fe200078e0004 */
[----:B------:R-:W-:Y:S01]  /*13950*/  IABS R4, R6 ;  /* 0x0000000600047213 */ /* 0x000fe20000000000 */
[----:B------:R-:W-:Y:S01]  /*13960*/  FFMA.FTZ R6, R10, -UR21, R141 ;  /* 0x800000150a067c23 */ /* 0x000fe2000801008d */
[----:B------:R-:W-:Y:S01]  /*13970*/  FSEL R66, R8, -INF , !P4 ;  /* 0xff80000008427808 */ /* 0x000fe20006000000 */
[----:B------:R1:W2:Y:S01]  /*13980*/  I2F R7, R5 ;  /* 0x0000000500077306 */ /* 0x0002a20000201400 */
[----:B------:R-:W-:-:S02]  /*13990*/  ISETP.GE.AND P4, PT, R2, R249, PT ;  /* 0x000000f90200720c */ /* 0x000fc40003f86270 */
[----:B------:R-:W-:Y:S02]  /*139a0*/  FSEL R64, R6, -INF , !P6 ;  /* 0xff80000006407808 */ /* 0x000fe40007000000 */
[C---:B------:R-:W-:Y:S02]  /*139b0*/  ISETP.GE.AND P6, PT, R2.reuse, R251, PT ;  /* 0x000000fb0200720c */ /* 0x040fe40003fc6270 */
[C---:B------:R-:W-:Y:S01]  /*139c0*/  ISETP.LT.OR P0, PT, R2.reuse, R247, P0 ;  /* 0x000000f70200720c */ /* 0x040fe20000701670 */
[----:B------:R-:W3:Y:S01]  /*139d0*/  I2F R4, R4 ;  /* 0x0000000400047306 */ /* 0x000ee20000201400 */
[C---:B------:R-:W-:Y:S02]  /*139e0*/  ISETP.LT.OR P6, PT, R2.reuse, R246, P6 ;  /* 0x000000f60200720c */ /* 0x040fe400037c1670 */
[----:B------:R-:W-:Y:S01]  /*139f0*/  ISETP.LT.OR P4, PT, R2, R244, P4 ;  /* 0x000000f40200720c */ /* 0x000fe20002781670 */
[----:B-1----:R-:W-:Y:S02]  /*13a00*/  FFMA.FTZ R5, R9, -UR21, R143 ;  /* 0x8000001509057c23 */ /* 0x002fe4000801008f */
[----:B--2---:R-:W-:-:S02]  /*13a10*/  FFMA.FTZ R12, R7, -UR21, R59 ;  /* 0x80000015070c7c23 */ /* 0x004fc4000801003b */
[----:B---3--:R-:W-:Y:S02]  /*13a20*/  FFMA.FTZ R11, R4, -UR21, R28 ;  /* 0x80000015040b7c23 */ /* 0x008fe4000801001c */
[----:B------:R-:W-:-:S03]  /*13a30*/  IMAD.IADD R4, R241, 0x1, -R2 ;  /* 0x00000001f1047824 */ /* 0x000fc600078e0a02 */
[----:B------:R-:W-:Y:S02]  /*13a40*/  FSEL R59, R11, -INF , !P0 ;  /* 0xff8000000b3b7808 */ /* 0x000fe40004000000 */
        /* <DEDUP_REMOVED lines=20> */
[----:B------:R-:W-:Y:S01]  /*13b90*/  IABS R3, R5 ;  /* 0x0000000500037213 */ /* 0x000fe20000000000 */
[--C-:B------:R-:W-:Y:S02]  /*13ba0*/  IMAD.IADD R5, R248, 0x1, -R2.reuse ;  /* 0x00000001f8057824 */ /* 0x100fe400078e0a02 */
        /* <DEDUP_REMOVED lines=10> */
[----:B------:R-:W-:Y:S02]  /*13c50*/  FSEL R5, R5, -INF , !P6 ;  /* 0xff80000005057808 */ /* 0x000fe40007000000 */
[C---:B------:R-:W-:Y:S02]  /*13c60*/  ISETP.GE.AND P6, PT, R2.reuse, R250, PT ;  /* 0x000000fa0200720c */ /* 0x040fe40003fc6270 */
[----:B------:R-:W-:Y:S01]  /*13c70*/  FSEL R31, R7, -INF , !P0 ;  /* 0xff800000071f7808 */ /* 0x000fe20004000000 */
[----:B------:R-:W3:Y:S01]  /*13c80*/  I2F R3, R3 ;  /* 0x0000000300037306 */ /* 0x000ee20000201400 */
[----:B------:R-:W-:Y:S01]  /*13c90*/  ISETP.LT.OR P6, PT, R2, R245, P6 ;  /* 0x000000f50200720c */ /* 0x000fe200037c1670 */
[----:B-1----:R-:W-:Y:S01]  /*13ca0*/  FFMA.FTZ R4, R9, -UR21, R52 ;  /* 0x8000001509047c23 */ /* 0x002fe20008010034 */
[----:B------:R-:W-:Y:S01]  /*13cb0*/  FSEL R9, R12, -INF , !P1 ;  /* 0xff8000000c097808 */ /* 0x000fe20004800000 */
[----:B--2---:R-:W-:Y:S01]  /*13cc0*/  FFMA.FTZ R6, R6, -UR21, R53 ;  /* 0x8000001506067c23 */ /* 0x004fe20008010035 */
[----:B------:R-:W-:-:S02]  /*13cd0*/  ISETP.GE.AND P1, PT, R2, R252, PT ;  /* 0x000000fc0200720c */ /* 0x000fc40003f26270 */
[----:B------:R-:W-:Y:S01]  /*13ce0*/  FSEL R135, R4, -INF , !P5 ;  /* 0xff80000004877808 */ /* 0x000fe20006800000 */
[----:B------:R-:W-:Y:S01]  /*13cf0*/  FFMA.FTZ R4, R13, -UR21, R54 ;  /* 0x800000150d047c23 */ /* 0x000fe20008010036 */
[C---:B------:R-:W-:Y:S01]  /*13d00*/  ISETP.GE.AND P5, PT, R2.reuse, R249, PT ;  /* 0x000000f90200720c */ /* 0x040fe20003fa6270 */
[----:B---3--:R-:W-:Y:S01]  /*13d10*/  FFMA.FTZ R15, R3, -UR21, R55 ;  /* 0x80000015030f7c23 */ /* 0x008fe20008010037 */
[C---:B------:R-:W-:Y:S01]  /*13d20*/  ISETP.LT.OR P1, PT, R2.reuse, R247, P1 ;  /* 0x000000f70200720c */ /* 0x040fe20000f21670 */
[----:B------:R-:W-:Y:S01]  /*13d30*/  STL [R1+0x20], R9 ;  /* 0x0000200901007387 */ /* 0x000fe20000100800 */
[----:B------:R-:W-:Y:S02]  /*13d40*/  ISETP.LT.OR P5, PT, R2, R244, P5 ;  /* 0x000000f40200720c */ /* 0x000fe40002fa1670 */
[----:B------:R-:W-:Y:S01]  /*13d50*/  IADD3 R2, R0, 0x20, RZ ;  /* 0x0000002000027810 */ /* 0x000fe20007ffe0ff */
[----:B------:R1:W-:Y:S01]  /*13d60*/  STL [R1+0x18], R5 ;  /* 0x0000180501007387 */ /* 0x0003e20000100800 */
[----:B------:R-:W-:-:S02]  /*13d70*/  FSEL R56, R4, -INF , !P4 ;  /* 0xff80000004387808 */ /* 0x000fc40006000000 */
[----:B------:R-:W-:Y:S01]  /*13d80*/  FSEL R20, R6, -INF , !P6 ;  /* 0xff80000006147808 */ /* 0x000fe20007000000 */
[--C-:B------:R-:W-:Y:S01]  /*13d90*/  IMAD.IADD R3, R242, 0x1, -R2.reuse ;  /* 0x00000001f2037824 */ /* 0x100fe200078e0a02 */
[C---:B------:R-:W-:Y:S02]  /*13da0*/  ISETP.GE.AND P4, PT, R2.reuse, R252, PT ;  /* 0x000000fc0200720c */ /* 0x040fe40003f86270 */
[C---:B------:R-:W-:Y:S02]  /*13db0*/  ISETP.GE.AND P0, PT, R2.reuse, R250, PT ;  /* 0x000000fa0200720c */ /* 0x040fe40003f06270 */
[----:B------:R-:W-:Y:S02]  /*13dc0*/  IABS R3, R3 ;  /* 0x0000000300037213 */ /* 0x000fe40000000000 */
[C---:B------:R-:W-:Y:S02]  /*13dd0*/  ISETP.GE.AND P6, PT, R2.reuse, R249, PT ;  /* 0x000000f90200720c */ /* 0x040fe40003fc6270 */
[C---:B------:R-:W-:Y:S01]  /*13de0*/  ISETP.LT.OR P4, PT, R2.reuse, R247, P4 ;  /* 0x000000f70200720c */ /* 0x040fe20002781670 */
[----:B------:R-:W-:Y:S01]  /*13df0*/  IMAD.MOV.U32 R4, RZ, RZ, R3 ;  /* 0x000000ffff047224 */ /* 0x000fe200078e0003 */
[C---:B------:R-:W-:Y:S01]  /*13e00*/  ISETP.LT.OR P0, PT, R2.reuse, R245, P0 ;  /* 0x000000f50200720c */ /* 0x040fe20000701670 */
[----:B------:R-:W-:Y:S01]  /*13e10*/  IMAD.IADD R3, R241, 0x1, -R2 ;  /* 0x00000001f1037824 */ /* 0x000fe200078e0a02 */
[----:B------:R-:W-:Y:S01]  /*13e20*/  ISETP.LT.OR P6, PT, R2, R244, P6 ;  /* 0x000000f40200720c */ /* 0x000fe200037c1670 */
[----:B------:R2:W3:Y:S01]  /*13e30*/  I2F R11, R4 ;  /* 0x00000004000b7306 */ /* 0x0004e20000201400 */
[----:B------:R-:W-:-:S02]  /*13e40*/  FSEL R134, R15, -INF , !P5 ;  /* 0xff8000000f867808 */ /* 0x000fc40006800000 */
[----:B------:R-:W-:Y:S01]  /*13e50*/  IABS R3, R3 ;  /* 0x0000000300037213 */ /* 0x000fe20000000000 */
[----:B-1----:R-:W-:-:S05]  /*13e60*/  FFMA.FTZ R5, R8, -UR21, R29 ;  /* 0x8000001508057c23 */ /* 0x002fca000801001d */
[----:B------:R-:W-:Y:S02]  /*13e70*/  FSEL R61, R5, -INF , !P1 ;  /* 0xff800000053d7808 */ /* 0x000fe40004800000 */
[C---:B------:R-:W-:Y:S01]  /*13e80*/  ISETP.GE.AND P1, PT, R2.reuse, R251, PT ;  /* 0x000000fb0200720c */ /* 0x040fe20003f26270 */
[----:B--2---:R-:W-:Y:S02]  /*13e90*/  IMAD.MOV.U32 R4, RZ, RZ, R3 ;  /* 0x000000ffff047224 */ /* 0x004fe400078e0003 */
[----:B------:R-:W-:Y:S01]  /*13ea0*/  IMAD.IADD R3, R243, 0x1, -R2 ;  /* 0x00000001f3037824 */ /* 0x000fe200078e0a02 */
[----:B------:R-:W-:Y:S01]  /*13eb0*/  ISETP.LT.OR P1, PT, R2, R246, P1 ;  /* 0x000000f60200720c */ /* 0x000fe20000f21670 */
[----:B------:R1:W-:Y:S01]  /*13ec0*/  I2F R10, R4 ;  /* 0x00000004000a7306 */ /* 0x0003e20000201400 */
[----:B---3--:R-:W-:Y:S02]  /*13ed0*/  FFMA.FTZ R6, R11, -UR21, R48 ;  /* 0x800000150b067c23 */ /* 0x008fe40008010030 */
        /* <DEDUP_REMOVED lines=18> */
[----:B------:R-:W-:-:S05]  /*14000*/  IABS R3, R3 ;  /* 0x0000000300037213 */ /* 0x000fca0000000000 */
[----:B-1----:R-:W-:Y:S01]  /*14010*/  IMAD.MOV.U32 R4, RZ, RZ, R3 ;  /* 0x000000ffff047224 */ /* 0x002fe200078e0003 */
[----:B------:R-:W-:Y:S01]  /*14020*/  IABS R3, R5 ;  /* 0x0000000500037213 */ /* 0x000fe20000000000 */
[----:B------:R-:W-:Y:S02]  /*14030*/  FFMA.FTZ R5, R10, -UR21, R50 ;  /* 0x800000150a057c23 */ /* 0x000fe40008010032 */
[----:B------:R1:W2:Y:S01]  /*14040*/  I2F R7, R4 ;  /* 0x0000000400077306 */ /* 0x0002a20000201400 */
[----:B---3--:R-:W-:Y:S02]  /*14050*/  FFMA.FTZ R14, R8, -UR21, R49 ;  /* 0x80000015080e7c23 */ /* 0x008fe40008010031 */
[----:B------:R-:W-:Y:S02]  /*14060*/  FSEL R42, R5, -INF , !P1 ;  /* 0xff800000052a7808 */ /* 0x000fe40004800000 */
[----:B------:R-:W-:Y:S02]  /*14070*/  ISETP.GE.AND P1, PT, R2, R250, PT ;  /* 0x000000fa0200720c */ /* 0x000fe40003f26270 */
[----:B------:R-:W-:Y:S01]  /*14080*/  FSEL R35, R14, -INF , !P5 ;  /* 0xff8000000e237808 */ /* 0x000fe20006800000 */
[----:B------:R-:W3:Y:S01]  /*14090*/  I2F R3, R3 ;  /* 0x0000000300037306 */ /* 0x000ee20000201400 */
[----:B------:R-:W-:Y:S01]  /*140a0*/  ISETP.LT.OR P1, PT, R2, R245, P1 ;  /* 0x000000f50200720c */ /* 0x000fe20000f21670 */
[----:B-1----:R-:W-:-:S02]  /*140b0*/  FFMA.FTZ R4, R9, -UR21, R40 ;  /* 0x8000001509047c23 */ /* 0x002fc40008010028 */
        /* <DEDUP_REMOVED lines=12> */
[----:B------:R-:W-:Y:S02]  /*14180*/  FSEL R52, R11, -INF , !P1 ;  /* 0xff8000000b347808 */ /* 0x000fe40004800000 */
[----:B------:R1:W2:Y:S01]  /*14190*/  I2F R15, R4 ;  /* 0x00000004000f7306 */ /* 0x0002a20000201400 */
[C---:B------:R-:W-:Y:S02]  /*141a0*/  ISETP.GE.AND P6, PT, R3.reuse, R252, PT ;  /* 0x000000fc0300720c */ /* 0x040fe40003fc6270 */
[----:B------:R-:W-:Y:S02]  /*141b0*/  IABS R2, R2 ;  /* 0x0000000200027213 */ /* 0x000fe40000000000 */
[C---:B------:R-:W-:Y:S02]  /*141c0*/  ISETP.GE.AND P5, PT, R3.reuse, R251, PT ;  /* 0x000000fb0300720c */ /* 0x040fe40003fa6270 */
[----:B------:R-:W-:-:S02]  /*141d0*/  ISETP.GE.AND P4, PT, R3, R250, PT ;  /* 0x000000fa0300720c */ /* 0x000fc40003f86270 */
[C---:B------:R-:W-:Y:S02]  /*141e0*/  ISETP.GE.AND P1, PT, R3.reuse, R249, PT ;  /* 0x000000f90300720c */ /* 0x040fe40003f26270 */
[C---:B------:R-:W-:Y:S02]  /*141f0*/  ISETP.LT.OR P6, PT, R3.reuse, R247, P6 ;  /* 0x000000f70300720c */ /* 0x040fe400037c1670 */
[C---:B------:R-:W-:Y:S02]  /*14200*/  ISETP.LT.OR P5, PT, R3.reuse, R246, P5 ;  /* 0x000000f60300720c */ /* 0x040fe40002fa1670 */
[C---:B------:R-:W-:Y:S01]  /*14210*/  ISETP.LT.OR P4, PT, R3.reuse, R245, P4 ;  /* 0x000000f50300720c */ /* 0x040fe20002781670 */
[----:B-1----:R-:W-:Y:S01]  /*14220*/  IMAD.MOV.U32 R4, RZ, RZ, R2 ;  /* 0x000000ffff047224 */ /* 0x002fe200078e0002 */
[----:B------:R-:W-:Y:S01]  /*14230*/  ISETP.LT.OR P1, PT, R3, R244, P1 ;  /* 0x000000f40300720c */ /* 0x000fe20000f21670 */
        /* <DEDUP_REMOVED lines=29> */
[----:B--2---:R-:W-:-:S03]  /*14410*/  FFMA.FTZ R12, R7, -UR21, R138 ;  /* 0x80000015070c7c23 */ /* 0x004fc6000801008a */
[----:B------:R-:W-:Y:S02]  /*14420*/  FSEL R36, R5, -INF , !P5 ;  /* 0xff80000005247808 */ /* 0x000fe40006800000 */
[----:B------:R-:W-:Y:S01]  /*14430*/  ISETP.GE.AND P5, PT, R2, R250, PT ;  /* 0x000000fa0200720c */ /* 0x000fe20003fa6270 */
[----:B---3--:R-:W-:Y:S02]  /*14440*/  FFMA.FTZ R11, R4, -UR21, R37 ;  /* 0x80000015040b7c23 */ /* 0x008fe40008010025 */
[----:B------:R-:W-:Y:S01]  /*14450*/  IMAD.IADD R4, R241, 0x1, -R2 ;  /* 0x00000001f1047824 */ /* 0x000fe200078e0a02 */
[----:B------:R-:W-:Y:S02]  /*14460*/  ISETP.LT.OR P5, PT, R2, R245, P5 ;  /* 0x000000f50200720c */ /* 0x000fe40002fa1670 */
[----:B------:R-:W-:Y:S02]  /*14470*/  FSEL R218, R11, -INF , !P0 ;  /* 0xff8000000bda7808 */ /* 0x000fe40004000000 */
[----:B------:R-:W-:-:S05]  /*14480*/  IABS R3, R4 ;  /* 0x0000000400037213 */ /* 0x000fca0000000000 */
[----:B------:R-:W-:Y:S02]  /*14490*/  IMAD.MOV.U32 R4, RZ, RZ, R3 ;  /* 0x000000ffff047224 */ /* 0x000fe400078e0003 */
        /* <DEDUP_REMOVED lines=41> */
[----:B------:R1:W-:Y:S01]  /*14730*/  STL [R1], R9 ;  /* 0x0000000901007387 */ /* 0x0003e20000100800 */
[----:B------:R-:W-:Y:S02]  /*14740*/  ISETP.LT.OR P5, PT, R2, R244, P5 ;  /* 0x000000f40200720c */ /* 0x000fe40002fa1670 */
[----:B------:R-:W-:Y:S02]  /*14750*/  IADD3 R2, R0, 0x31, RZ ;  /* 0x0000003100027810 */ /* 0x000fe40007ffe0ff */
[----:B------:R-:W-:-:S02]  /*14760*/  FSEL R50, R4, -INF , !P4 ;  /* 0xff80000004327808 */ /* 0x000fc40006000000 */
[----:B------:R-:W-:Y:S01]  /*14770*/  FSEL R215, R5, -INF , !P1 ;  /* 0xff80000005d77808 */ /* 0x000fe20004800000 */
[--C-:B------:R-:W-:Y:S01]  /*14780*/  IMAD.IADD R3, R242, 0x1, -R2.reuse ;  /* 0x00000001f2037824 */ /* 0x100fe200078e0a02 */
[----:B------:R-:W-:Y:S02]  /*14790*/  FSEL R217, R6, -INF , !P6 ;  /* 0xff80000006d97808 */ /* 0x000fe40007000000 */
[C---:B------:R-:W-:Y:S02]  /*147a0*/  ISETP.GE.AND P4, PT, R2.reuse, R252, PT ;  /* 0x000000fc0200720c */ /* 0x040fe40003f86270 */
[----:B------:R-:W-:Y:S02]  /*147b0*/  IABS R3, R3 ;  /* 0x0000000300037213 */ /* 0x000fe40000000000 */
[C---:B------:R-:W-:Y:S02]  /*147c0*/  ISETP.GE.AND P1, PT, R2.reuse, R251, PT ;  /* 0x000000fb0200720c */ /* 0x040fe40003f26270 */
[C---:B------:R-:W-:Y:S01]  /*147d0*/  ISETP.GE.AND P0, PT, R2.reuse, R250, PT ;  /* 0x000000fa0200720c */ /* 0x040fe20003f06270 */
[----:B------:R-:W-:Y:S01]  /*147e0*/  IMAD.MOV.U32 R4, RZ, RZ, R3 ;  /* 0x000000ffff047224 */ /* 0x000fe200078e0003 */
[C---:B------:R-:W-:Y:S01]  /*147f0*/  ISETP.GE.AND P6, PT, R2.reuse, R249, PT ;  /* 0x000000f90200720c */ /* 0x040fe20003fc6270 */
[----:B------:R-:W-:Y:S01]  /*14800*/  IMAD.IADD R3, R241, 0x1, -R2 ;  /* 0x00000001f1037824 */ /* 0x000fe200078e0a02 */
[C---:B------:R-:W-:Y:S01]  /*14810*/  ISETP.LT.OR P4, PT, R2.reuse, R247, P4 ;  /* 0x000000f70200720c */ /* 0x040fe20002781670 */
[----:B------:R2:W3:Y:S01]  /*14820*/  I2F R11, R4 ;  /* 0x00000004000b7306 */ /* 0x0004e20000201400 */
[----:B------:R-:W-:-:S02]  /*14830*/  ISETP.LT.OR P1, PT, R2, R246, P1 ;  /* 0x000000f60200720c */ /* 0x000fc40000f21670 */
[----:B------:R-:W-:Y:S02]  /*14840*/  IABS R3, R3 ;  /* 0x0000000300037213 */ /* 0x000fe40000000000 */
[C---:B------:R-:W-:Y:S02]  /*14850*/  ISETP.LT.OR P0, PT, R2.reuse, R245, P0 ;  /* 0x000000f50200720c */ /* 0x040fe40000701670 */
[----:B------:R-:W-:Y:S01]  /*14860*/  ISETP.LT.OR P6, PT, R2, R244, P6 ;  /* 0x000000f40200720c */ /* 0x000fe200037c1670 */
[----:B--2---:R-:W-:Y:S02]  /*14870*/  IMAD.MOV.U32 R4, RZ, RZ, R3 ;  /* 0x000000ffff047224 */ /* 0x004fe400078e0003 */
[----:B------:R-:W-:Y:S02]  /*14880*/  IMAD.IADD R3, R243, 0x1, -R2 ;  /* 0x00000001f3037824 */ /* 0x000fe400078e0a02 */
[----:B------:R2:W4:Y:S01]  /*14890*/  I2F R10, R4 ;  /* 0x00000004000a7306 */ /* 0x0005220000201400 */
[----:B---3--:R-:W-:-:S02]  /*148a0*/  FFMA.FTZ R6, R11, -UR21, R75 ;  /* 0x800000150b067c23 */ /* 0x008fc4000801004b */
[----:B------:R-:W-:Y:S01]  /*148b0*/  IABS R3, R3 ;  /* 0x0000000300037213 */ /* 0x000fe20000000000 */
[----:B------:R3:W5:Y:S04]  /*148c0*/  LDL.LU R75, [R1+0x9c] ;  /* 0x00009c00014b7983 */ /* 0x0007680000300800 */
[----:B-1----:R1:W-:Y:S01]  /*148d0*/  I2F R9, R3 ;  /* 0x0000000300097306 */ /* 0x0023e20000201400 */
[----:B--2---:R-:W-:Y:S01]  /*148e0*/  IMAD.IADD R4, R248, 0x1, -R2 ;  /* 0x00000001f8047824 */ /* 0x004fe200078e0a02 */
[----:B------:R-:W-:-:S04]  /*148f0*/  IADD3 R2, R0, 0x38, RZ ;  /* 0x0000003800027810 */ /* 0x000fc80007ffe0ff */
[----:B------:R-:W-:Y:S01]  /*14900*/  IABS R4, R4 ;  /* 0x0000000400047213 */ /* 0x000fe20000000000 */
[--C-:B------:R-:W-:Y:S02]  /*14910*/  IMAD.IADD R5, R243, 0x1, -R2.reuse ;  /* 0x00000001f3057824 */ /* 0x100fe400078e0a02 */
[----:B-1----:R-:W-:Y:S01]  /*14920*/  IMAD.IADD R3, R242, 0x1, -R2 ;  /* 0x00000001f2037824 */ /* 0x002fe200078e0a02 */
[----:B------:R1:W-:Y:S04]  /*14930*/  I2F R13, R4 ;  /* 0x00000004000d7306 */ /* 0x0003e80000201400 */
[----:B------:R-:W-:-:S05]  /*14940*/  IABS R3, R3 ;  /* 0x0000000300037213 */ /* 0x000fca0000000000 */
[----:B-1----:R-:W-:Y:S02]  /*14950*/  IMAD.MOV.U32 R4, RZ, RZ, R3 ;  /* 0x000000ffff047224 */ /* 0x002fe400078e0003 */
[----:B------:R-:W-:Y:S02]  /*14960*/  IMAD.IADD R3, R241, 0x1, -R2 ;  /* 0x00000001f1037824 */ /* 0x000fe400078e0a02 */
[----:B------:R1:W2:Y:S03]  /*14970*/  I2F R8, R4 ;  /* 0x0000000400087306 */ /* 0x0002a60000201400 */
[----:B------:R-:W-:-:S05]  /*14980*/  IABS R3, R3 ;  /* 0x0000000300037213 */ /* 0x000fca0000000000 */
[----:B-1----:R-:W-:Y:S01]  /*14990*/  IMAD.MOV.U32 R4, RZ, RZ, R3 ;  /* 0x000000ffff047224 */ /* 0x002fe200078e0003 */
[----:B------:R-:W-:-:S03]  /*149a0*/  IABS R3, R5 ;  /* 0x0000000500037213 */ /* 0x000fc60000000000 */
[----:B------:R1:W1:Y:S08]  /*149b0*/  I2F R7, R4 ;  /* 0x0000000400077306 */ /* 0x0002700000201400 */
[----:B------:R-:W3:Y:S01]  /*149c0*/  I2F R3, R3 ;  /* 0x0000000300037306 */ /* 0x000ee20000201400 */
[----:B----4-:R-:W-:Y:S01]  /*149d0*/  FFMA.FTZ R5, R10, -UR21, R74 ;  /* 0x800000150a057c23 */ /* 0x010fe2000801004a */
[----:B------:R-:W-:-:S02]  /*149e0*/  FSEL R209, R6, -INF , !P4 ;  /* 0xff80000006d17808 */ /* 0x000fc40006000000 */
[----:B------:R-:W-:Y:S01]  /*149f0*/  IADD3 R0, R0, 0x39, RZ ;  /* 0x0000003900007810 */ /* 0x000fe20007ffe0ff */
[----:B--2---:R-:W-:Y:S02]  /*14a00*/  FFMA.FTZ R8, R8, -UR21, R73 ;  /* 0x8000001508087c23 */ /* 0x004fe40008010049 */
[----:B-1----:R-:W-:Y:S01]  /*14a10*/  FFMA.FTZ R4, R9, -UR21, R45 ;  /* 0x8000001509047c23 */ /* 0x002fe2000801002d */
[----:B------:R-:W-:Y:S01]  /*14a20*/  FSEL R210, R5, -INF , !P1 ;  /* 0xff80000005d27808 */ /* 0x000fe20004800000 */
[----:B------:R-:W-:Y:S01]  /*14a30*/  FFMA.FTZ R7, R7, -UR21, R213 ;  /* 0x8000001507077c23 */ /* 0x000fe200080100d5 */
[----:B------:R-:W-:Y:S01]  /*14a40*/  FSEL R213, R12, -INF , !P5 ;  /* 0xff8000000cd57808 */ /* 0x000fe20006800000 */
[----:B------:R1:W5:Y:S01]  /*14a50*/  LDL.LU R74, [R1+0x98] ;  /* 0x00009800014a7983 */ /* 0x0003620000300800 */
[----:B------:R-:W-:Y:S01]  /*14a60*/  ISETP.GE.AND P5, PT, R2, R252, PT ;  /* 0x000000fc0200720c */ /* 0x000fe20003fa6270 */
[----:B---3--:R-:W-:Y:S01]  /*14a70*/  FFMA.FTZ R10, R3, -UR21, R212 ;  /* 0x80000015030a7c23 */ /* 0x008fe200080100d4 */
[----:B------:R-:W-:-:S02]  /*14a80*/  FSEL R212, R4, -INF , !P0 ;  /* 0xff80000004d47808 */ /* 0x000fc40004000000 */
[C---:B------:R-:W-:Y:S01]  /*14a90*/  ISETP.GE.AND P4, PT, R2.reuse, R251, PT ;  /* 0x000000fb0200720c */ /* 0x040fe20003f86270 */
[----:B------:R-:W-:Y:S01]  /*14aa0*/  FFMA.FTZ R9, R13, -UR21, R47 ;  /* 0x800000150d097c23 */ /* 0x000fe2000801002f */
[C---:B------:R-:W-:Y:S01]  /*14ab0*/  ISETP.GE.AND P1, PT, R2.reuse, R250, PT ;  /* 0x000000fa0200720c */ /* 0x040fe20003f26270 */
[----:B------:R1:W5:Y:S01]  /*14ac0*/  LDL.LU R73, [R1+0x94] ;  /* 0x0000940001497983 */ /* 0x0003620000300800 */
[----:B------:R-:W-:Y:S01]  /*14ad0*/  ISETP.GE.AND P0, PT, R2, R249, PT ;  /* 0x000000f90200720c */ /* 0x000fe20003f06270 */
[----:B------:R-:W-:Y:S01]  /*14ae0*/  IMAD.IADD R3, R248, 0x1, -R2 ;  /* 0x00000001f8037824 */ /* 0x000fe200078e0a02 */
[C---:B------:R-:W-:Y:S02]  /*14af0*/  ISETP.LT.OR P5, PT, R2.reuse, R247, P5 ;  /* 0x000000f70200720c */ /* 0x040fe40002fa1670 */
[C---:B------:R-:W-:Y:S02]  /*14b00*/  ISETP.LT.OR P4, PT, R2.reuse, R246, P4 ;  /* 0x000000f60200720c */ /* 0x040fe40002781670 */
[----:B------:R-:W-:-:S02]  /*14b10*/  ISETP.LT.OR P1, PT, R2, R245, P1 ;  /* 0x000000f50200720c */ /* 0x000fc40000f21670 */
[----:B------:R-:W-:Y:S01]  /*14b20*/  ISETP.LT.OR P0, PT, R2, R244, P0 ;  /* 0x000000f40200720c */ /* 0x000fe20000701670 */
[----:B------:R-:W-:Y:S01]  /*14b30*/  IMAD.IADD R2, R242, 0x1, -R0 ;  /* 0x00000001f2027824 */ /* 0x000fe200078e0a00 */
[----:B------:R-:W-:-:S04]  /*14b40*/  IABS R3, R3 ;  /* 0x0000000300037213 */ /* 0x000fc80000000000 */
[----:B------:R-:W-:Y:S01]  /*14b50*/  IABS R2, R2 ;  /* 0x0000000200027213 */ /* 0x000fe20000000000 */
[----:B------:R2:W3:Y:S08]  /*14b60*/  I2F R5, R3 ;  /* 0x0000000300057306 */ /* 0x0004f00000201400 */
[----:B------:R4:W1:Y:S01]  /*14b70*/  I2F R4, R2 ;  /* 0x0000000200047306 */ /* 0x0008620000201400 */
[----:B--2---:R-:W-:-:S02]  /*14b80*/  IMAD.IADD R3, R241, 0x1, -R0 ;  /* 0x00000001f1037824 */ /* 0x004fc400078e0a00 */
[----:B----4-:R-:W-:-:S03]  /*14b90*/  IMAD.IADD R2, R243, 0x1, -R0 ;  /* 0x00000001f3027824 */ /* 0x010fc600078e0a00 */
[----:B------:R-:W-:Y:S02]  /*14ba0*/  IABS R3, R3 ;  /* 0x0000000300037213 */ /* 0x000fe40000000000 */
[----:B------:R-:W-:Y:S02]  /*14bb0*/  IABS R2, R2 ;  /* 0x0000000200027213 */ /* 0x000fe40000000000 */
[----:B------:R-:W-:Y:S02]  /*14bc0*/  FSEL R138, R7, -INF , !P4 ;  /* 0xff800000078a7808 */ /* 0x000fe40006000000 */
[----:B------:R2:W4:Y:S01]  /*14bd0*/  I2F R7, R3 ;  /* 0x0000000300077306 */ /* 0x0005220000201400 */
[----:B------:R-:W-:Y:S02]  /*14be0*/  FSEL R211, R9, -INF , !P6 ;  /* 0xff80000009d37808 */ /* 0x000fe40007000000 */
[----:B------:R-:W-:Y:S02]  /*14bf0*/  FSEL R15, R8, -INF , !P5 ;  /* 0xff800000080f7808 */ /* 0x000fe40006800000 */
[----:B------:R-:W-:-:S02]  /*14c00*/  FSEL R208, R10, -INF , !P1 ;  /* 0xff8000000ad07808 */ /* 0x000fc40004800000 */
[C---:B------:R-:W-:Y:S02]  /*14c10*/  ISETP.GE.AND P6, PT, R0.reuse, R252, PT ;  /* 0x000000fc0000720c */ /* 0x040fe40003fc6270 */
[----:B------:R-:W-:Y:S01]  /*14c20*/  ISETP.GE.AND P5, PT, R0, R251, PT ;  /* 0x000000fb0000720c */ /* 0x000fe20003fa6270 */
[----:B--2---:R-:W-:Y:S02]  /*14c30*/  IMAD.MOV.U32 R3, RZ, RZ, R2 ;  /* 0x000000ffff037224 */ /* 0x004fe400078e0002 */
[----:B------:R-:W-:Y:S01]  /*14c40*/  IMAD.IADD R2, R248, 0x1, -R0 ;  /* 0x00000001f8027824 */ /* 0x000fe200078e0a00 */
[C---:B------:R-:W-:Y:S02]  /*14c50*/  ISETP.GE.AND P4, PT, R0.reuse, R250, PT ;  /* 0x000000fa0000720c */ /* 0x040fe40003f86270 */
[----:B------:R-:W-:Y:S02]  /*14c60*/  ISETP.GE.AND P1, PT, R0, R249, PT ;  /* 0x000000f90000720c */ /* 0x000fe40003f26270 */
[----:B------:R-:W-:-:S02]  /*14c70*/  IABS R2, R2 ;  /* 0x0000000200027213 */ /* 0x000fc40000000000 */
[C---:B------:R-:W-:Y:S02]  /*14c80*/  ISETP.LT.OR P6, PT, R0.reuse, R247, P6 ;  /* 0x000000f70000720c */ /* 0x040fe400037c1670 */
[C---:B------:R-:W-:Y:S02]  /*14c90*/  ISETP.LT.OR P5, PT, R0.reuse, R246, P5 ;  /* 0x000000f60000720c */ /* 0x040fe40002fa1670 */
[C---:B------:R-:W-:Y:S02]  /*14ca0*/  ISETP.LT.OR P4, PT, R0.reuse, R245, P4 ;  /* 0x000000f50000720c */ /* 0x040fe40002781670 */
[----:B------:R-:W-:Y:S01]  /*14cb0*/  ISETP.LT.OR P1, PT, R0, R244, P1 ;  /* 0x000000f40000720c */ /* 0x000fe20000f21670 */
[----:B------:R-:W-:Y:S01]  /*14cc0*/  IMAD.MOV.U32 R0, RZ, RZ, R2 ;  /* 0x000000ffff007224 */ /* 0x000fe200078e0002 */
[----:B------:R4:W2:Y:S08]  /*14cd0*/  I2F R6, R3 ;  /* 0x0000000300067306 */ /* 0x0008b00000201400 */
[----:B------:R-:W2:Y:S01]  /*14ce0*/  I2F R0, R0 ;  /* 0x0000000000007306 */ /* 0x000ea20000201400 */
[----:B---3--:R-:W-:-:S02]  /*14cf0*/  FFMA.FTZ R5, R5, -UR21, R72 ;  /* 0x8000001505057c23 */ /* 0x008fc40008010048 */
[----:B------:R3:W5:Y:S01]  /*14d00*/  LDL.LU R72, [R1+0x90] ;  /* 0x0000900001487983 */ /* 0x0007620000300800 */
[----:B-1----:R-:W-:-:S03]  /*14d10*/  FFMA.FTZ R4, R4, -UR21, R71 ;  /* 0x8000001504047c23 */ /* 0x002fc60008010047 */
[----:B------:R3:W5:Y:S01]  /*14d20*/  LDL.LU R71, [R1+0x8c] ;  /* 0x00008c0001477983 */ /* 0x0007620000300800 */
[----:B----4-:R-:W-:Y:S02]  /*14d30*/  FFMA.FTZ R3, R7, -UR21, R70 ;  /* 0x8000001507037c23 */ /* 0x010fe40008010046 */
[----:B--2---:R-:W-:Y:S01]  /*14d40*/  FFMA.FTZ R2, R6, -UR21, R69 ;  /* 0x8000001506027c23 */ /* 0x004fe20008010045 */
[----:B------:R3:W5:Y:S04]  /*14d50*/  LDL.LU R70, [R1+0x88] ;  /* 0x0000880001467983 */ /* 0x0007680000300800 */
[----:B------:R3:W5:Y:S01]  /*14d60*/  LDL.LU R69, [R1+0x84] ;  /* 0x0000840001457983 */ /* 0x0007620000300800 */
[----:B------:R-:W-:-:S03]  /*14d70*/  FFMA.FTZ R0, R0, -UR21, R68 ;  /* 0x8000001500007c23 */ /* 0x000fc60008010044 */
[----:B------:R3:W5:Y:S01]  /*14d80*/  LDL.LU R68, [R1+0x80] ;  /* 0x0000800001447983 */ /* 0x0007620000300800 */
[----:B------:R-:W-:Y:S02]  /*14d90*/  FSEL R139, R5, -INF , !P0 ;  /* 0xff800000058b7808 */ /* 0x000fe40004000000 */
[----:B------:R-:W-:Y:S02]  /*14da0*/  PLOP3.LUT P0, PT, PT, PT, UP0, 0x80, 0x0 ;  /* 0x000000000000781c */ /* 0x000fe40003f0f008 */
[----:B------:R-:W-:Y:S02]  /*14db0*/  FSEL R13, R4, -INF , !P6 ;  /* 0xff800000040d7808 */ /* 0x000fe40007000000 */
[----:B------:R-:W-:Y:S02]  /*14dc0*/  FSEL R14, R3, -INF , !P5 ;  /* 0xff800000030e7808 */ /* 0x000fe40006800000 */
[----:B------:R-:W-:Y:S02]  /*14dd0*/  FSEL R132, R2, -INF , !P4 ;  /* 0xff80000002847808 */ /* 0x000fe40006000000 */
[----:B------:R-:W-:-:S05]  /*14de0*/  FSEL R133, R0, -INF , !P1 ;  /* 0xff80000000857808 */ /* 0x000fca0004800000 */
[----:B------:R-:W-:Y:S05]  /*14df0*/  @!P0 BRA `(.L_x_730) ;  /* 0x0000050000008947 */ /* 0x000fea0003800000 */
[----:B------:R-:W2:Y:S04]  /*14e00*/  LDL.64 R54, [R1+0x78] ;  /* 0x0000780001367983 */ /* 0x000ea80000100a00 */
[----:B------:R-:W4:Y:S01]  /*14e10*/  LDL.64 R140, [R1+0x70] ;  /* 0x00007000018c7983 */ /* 0x000f220000100a00 */
        /* <DEDUP_REMOVED lines=13> */
[----:B----4-:R-:W-:Y:S02]  /*14ef0*/  LEA.HI.X R2, R3, R141, R2, 0x6, P0 ;  /* 0x0000008d03027211 */ /* 0x010fe400000f3402 */
        /* <DEDUP_REMOVED lines=62> */
.L_x_732:
[----:B------:R-:W-:Y:S05]  /*152e0*/  BSYNC B0 ;  /* 0x0000000000007941 */ /* 0x000fea0003800000 */
.L_x_731:
[----:B------:R-:W0:Y:S02]  /*152f0*/  LDGDEPBAR ;  /* 0x00000000000079af */ /* 0x000e240000000000 */
.L_x_730:
[----:B-1----:R-:W2:Y:S04]  /*15300*/  LDL.LU R2, [R1+0x30] ;  /* 0x0000300001027983 */ /* 0x002ea80000300800 */
[----:B------:R-:W4:Y:S04]  /*15310*/  LDL.LU R0, [R1+0x2c] ;  /* 0x00002c0001007983 */ /* 0x000f280000300800 */
[----:B---3--:R-:W3:Y:S04]  /*15320*/  LDL.LU R4, [R1+0x24] ;  /* 0x0000240001047983 */ /* 0x008ee80000300800 */
[----:B------:R-:W3:Y:S01]  /*15330*/  LDL.LU R5, [R1+0x28] ;  /* 0x0000280001057983 */ /* 0x000ee20000300800 */
[----:B------:R-:W-:-:S02]  /*15340*/  MOV R39, R64 ;  /* 0x0000004000277202 */ /* 0x000fc40000000f00 */
[----:B------:R-:W-:Y:S01]  /*15350*/  MOV R11, R61 ;  /* 0x0000003d000b7202 */ /* 0x000fe20000000f00 */
[----:B------:R-:W-:Y:S01]  /*15360*/  STL [R1+0x9c], R231 ;  /* 0x00009ce701007387 */ /* 0x000fe20000100800 */
[----:B------:R-:W-:-:S03]  /*15370*/  MOV R43, R57 ;  /* 0x00000039002b7202 */ /* 0x000fc60000000f00 */
[----:B------:R1:W-:Y:S04]  /*15380*/  STL [R1+0x98], R230 ;  /* 0x000098e601007387 */ /* 0x0003e80000100800 */
[----:B-1----:R-:W3:Y:S04]  /*15390*/  LDL.LU R230, [R1+0x1c] ;  /* 0x00001c0001e67983 */ /* 0x002ee80000300800 */
[----:B------:R-:W-:Y:S04]  /*153a0*/  STL [R1+0x94], R229 ;  /* 0x000094e501007387 */ /* 0x000fe80000100800 */
[----:B------:R1:W-:Y:S04]  /*153b0*/  STL [R1+0x90], R228 ;  /* 0x000090e401007387 */ /* 0x0003e80000100800 */
[----:B-1----:R-:W3:Y:S04]  /*153c0*/  LDL.LU R228, [R1+0x20] ;  /* 0x0000200001e47983 */ /* 0x002ee80000300800 */
[----:B------:R-:W-:Y:S04]  /*153d0*/  STL [R1+0x8c], R227 ;  /* 0x00008ce301007387 */ /* 0x000fe80000100800 */
[----:B------:R1:W-:Y:S04]  /*153e0*/  STL [R1+0x88], R226 ;  /* 0x000088e201007387 */ /* 0x0003e80000100800 */
[----:B-1----:R-:W3:Y:S01]  /*153f0*/  LDL.LU R226, [R1+0x18] ;  /* 0x0000180001e27983 */ /* 0x002ee20000300800 */
[----:B------:R-:W-:Y:S01]  /*15400*/  IMAD.MOV.U32 R38, RZ, RZ, R33 ;  /* 0x000000ffff267224 */ /* 0x000fe200078e0021 */
[----:B------:R-:W-:-:S02]  /*15410*/  MOV R40, R21 ;  /* 0x0000001500287202 */ /* 0x000fc40000000f00 */
[----:B------:R1:W-:Y:S01]  /*15420*/  STL [R1+0x84], R225 ;  /* 0x000084e101007387 */ /* 0x0003e20000100800 */
[----:B------:R-:W-:Y:S02]  /*15430*/  MOV R227, R60 ;  /* 0x0000003c00e37202 */ /* 0x000fe40000000f00 */
[----:B------:R-:W-:Y:S01]  /*15440*/  MOV R37, R20 ;  /* 0x0000001400257202 */ /* 0x000fe20000000f00 */
[----:B------:R-:W3:Y:S01]  /*15450*/  LDL.LU R231, [R1+0x8] ;  /* 0x0000080001e77983 */ /* 0x000ee20000300800 */
[----:B------:R-:W-:Y:S02]  /*15460*/  MOV R229, R52 ;  /* 0x0000003400e57202 */ /* 0x000fe40000000f00 */
[----:B------:R-:W-:Y:S01]  /*15470*/  MOV R10, R28 ;  /* 0x0000001c000a7202 */ /* 0x000fe20000000f00 */
[----:B------:R1:W-:Y:S02]  /*15480*/  STL [R1+0x80], R220 ;  /* 0x000080dc01007387 */ /* 0x0003e40000100800 */
[----:B-1----:R-:W-:-:S02]  /*15490*/  IMAD.MOV.U32 R225, RZ, RZ, R56 ;  /* 0x000000ffffe17224 */ /* 0x002fc400078e0038 */
[----:B------:R-:W3:Y:S04]  /*154a0*/  LDL.LU R220, [R1] ;  /* 0x0000000001dc7983 */ /* 0x000ee80000300800 */
[----:B------:R-:W3:Y:S01]  /*154b0*/  LDL.LU R20, [R1+0x10] ;  /* 0x0000100001147983 */ /* 0x000ee20000300800 */
[----:B--2---:R-:W-:Y:S01]  /*154c0*/  MOV R9, R2 ;  /* 0x0000000200097202 */ /* 0x004fe20000000f00 */
[----:B----4-:R-:W-:Y:S01]  /*154d0*/  IMAD.MOV.U32 R7, RZ, RZ, R0 ;  /* 0x000000ffff077224 */ /* 0x010fe200078e0000 */
[----:B---3--:R-:W-:-:S04]  /*154e0*/  FMNMX.FTZ R0, R4, R17, !PT ;  /* 0x0000001104007209 */ /* 0x008fc80007810000 */
        /* <DEDUP_REMOVED lines=9> */
[----:B------:R-:W-:-:S04]  /*15580*/  FMNMX.FTZ R137, R39, R137, !PT ;  /* 0x0000008927897209 */ /* 0x000fc80007810000 */
[----:B------:R-:W-:Y:S02]  /*15590*/  FMNMX.FTZ R137, R59, R137, !PT ;  /* 0x000000893b897209 */ /* 0x000fe40007810000 */
[----:B------:R-:W-:Y:S02]  /*155a0*/  FMNMX.FTZ R0, R230, R0, !PT ;  /* 0x00000000e6007209 */ /* 0x000fe40007810000 */
        /* <DEDUP_REMOVED lines=18> */
[----:B------:R-:W-:-:S03]  /*156d0*/  FMNMX.FTZ R136, R14, R0, !PT ;  /* 0x000000000e887209 */ /* 0x000fc60007810000 */
[----:B------:R-:W1:Y:S04]  /*156e0*/  SHFL.BFLY PT, R0, R137, 0x2, 0x1f ;  /* 0x0c401f0089007f89 */ /* 0x000e6800000e0000 */
[----:B------:R-:W2:Y:S01]  /*156f0*/  SHFL.BFLY PT, R2, R136, 0x2, 0x1f ;  /* 0x0c401f0088027f89 */ /* 0x000ea200000e0000 */
[----:B-1----:R-:W-:Y:S02]  /*15700*/  FMNMX.FTZ R137, R137, R0, !PT ;  /* 0x0000000089897209 */ /* 0x002fe40007810000 */
[----:B--2---:R-:W-:-:S03]  /*15710*/  FMNMX.FTZ R136, R136, R2, !PT ;  /* 0x0000000288887209 */ /* 0x004fc60007810000 */
        /* <DEDUP_REMOVED lines=19> */
[C---:B------:R-:W-:Y:S01]  /*15850*/  FSEL R3, R137.reuse, RZ, P1 ;  /* 0x000000ff89037208 */ /* 0x040fe20000800000 */
[----:B------:R-:W-:Y:S01]  /*15860*/  FMUL.FTZ R12, R137, c[0x0][0x23c] ;  /* 0x00008f00890c7a20 */ /* 0x000fe20000410000 */
[----:B------:R-:W-:Y:S02]  /*15870*/  FMNMX.FTZ R2, R37, R2, !PT ;  /* 0x0000000225027209 */ /* 0x000fe40007810000 */
[----:B------:R-:W-:Y:S02]  /*15880*/  FMNMX.FTZ R0, R134, R0, !PT ;  /* 0x0000000086007209 */ /* 0x000fe40007810000 */
[----:B------:R-:W-:Y:S01]  /*15890*/  FSETP.NEU.FTZ.AND P0, PT, R136, -INF , PT ;  /* 0xff8000008800780b */ /* 0x000fe20003f1d000 */
[----:B------:R-:W-:Y:S01]  /*158a0*/  FADD.FTZ R4, R4, -R3 ;  /* 0x8000000304047221 */ /* 0x000fe20000010000 */
[----:B------:R-:W-:-:S02]  /*158b0*/  FMNMX.FTZ R2, R63, R2, !PT ;  /* 0x000000023f027209 */ /* 0x000fc40007810000 */
[----:B------:R-:W-:Y:S02]  /*158c0*/  FMNMX.FTZ R0, R41, R0, !PT ;  /* 0x0000000029007209 */ /* 0x000fe40007810000 */
[----:B------:R-:W-:Y:S02]  /*158d0*/  FSEL R3, R136, RZ, P0 ;  /* 0x000000ff88037208 */ /* 0x000fe40000000000 */
[----:B------:R-:W-:Y:S02]  /*158e0*/  FSEL R12, R12, RZ, P1 ;  /* 0x000000ff0c0c7208 */ /* 0x000fe40000800000 */
[----:B------:R-:W-:Y:S02]  /*158f0*/  FMNMX.FTZ R2, R229, R2, !PT ;  /* 0x00000002e5027209 */ /* 0x000fe40007810000 */
[----:B------:R-:W-:Y:S01]  /*15900*/  FMNMX.FTZ R0, R67, R0, !PT ;  /* 0x0000000043007209 */ /* 0x000fe20007810000 */
        /* <DEDUP_REMOVED lines=8> */
[----:B------:R-:W1:Y:S02]  /*15990*/  MUFU.EX2 R0, R4 ;  /* 0x0000000400007308 */ /* 0x000e640000000800 */
[-C--:B-1----:R-:W-:Y:S02]  /*159a0*/  FMUL.FTZ R44, R184, R0.reuse ;  /* 0x00000000b82c7220 */ /* 0x082fe40000410000 */
[----:B------:R-:W-:Y:S02]  /*159b0*/  FMUL.FTZ R184, R96, R0 ;  /* 0x0000000060b87220 */ /* 0x000fe40000410000 */
[----:B------:R-:W2:Y:S01]  /*159c0*/  LDL.LU R96, [R1+0x48] ;  /* 0x0000480001607983 */ /* 0x000ea20000300800 */
[----:B------:R-:W-:Y:S02]  /*159d0*/  FMNMX.FTZ R3, R217, R3, !PT ;  /* 0x00000003d9037209 */ /* 0x000fe40007810000 */
[----:B------:R-:W-:Y:S02]  /*159e0*/  FMNMX.FTZ R2, R213, R2, !PT ;  /* 0x00000002d5027209 */ /* 0x000fe40007810000 */
[----:B------:R-:W-:Y:S01]  /*159f0*/  FMNMX.FTZ R3, R212, R3, !PT ;  /* 0x00000003d4037209 */ /* 0x000fe20007810000 */
[----:B------:R-:W-:Y:S01]  /*15a00*/  FFMA.FTZ R4, R19, c[0x0][0x23c], -R12 ;  /* 0x00008f0013047a23 */ /* 0x000fe2000001080c */
[----:B------:R-:W-:-:S02]  /*15a10*/  FMNMX.FTZ R2, R211, R2, !PT ;  /* 0x00000002d3027209 */ /* 0x000fc40007810000 */
[----:B------:R-:W-:Y:S01]  /*15a20*/  FMNMX.FTZ R3, R208, R3, !PT ;  /* 0x00000003d0037209 */ /* 0x000fe20007810000 */
[----:B------:R1:W-:Y:S01]  /*15a30*/  MUFU.EX2 R28, R4 ;  /* 0x00000004001c7308 */ /* 0x0003e20000000800 */
[----:B------:R-:W-:Y:S01]  /*15a40*/  FMUL.FTZ R56, R152, R0 ;  /* 0x0000000098387220 */ /* 0x000fe20000410000 */
[----:B-1----:R-:W-:Y:S02]  /*15a50*/  FMNMX.FTZ R4, R139, R2, !PT ;  /* 0x000000028b047209 */ /* 0x002fe40007810000 */
[----:B------:R-:W-:Y:S01]  /*15a60*/  FMNMX.FTZ R2, R132, R3, !PT ;  /* 0x0000000384027209 */ /* 0x000fe20007810000 */
[----:B------:R-:W-:-:S04]  /*15a70*/  FMUL.FTZ R3, R6, c[0x0][0x23c] ;  /* 0x00008f0006037a20 */ /* 0x000fc80000410000 */
[----:B------:R-:W1:Y:S01]  /*15a80*/  SHFL.BFLY PT, R6, R2, 0x2, 0x1f ;  /* 0x0c401f0002067f89 */ /* 0x000e6200000e0000 */
[----:B------:R-:W-:Y:S01]  /*15a90*/  FMNMX.FTZ R4, R133, R4, !PT ;  /* 0x0000000485047209 */ /* 0x000fe20007810000 */
[-C--:B------:R-:W-:Y:S01]  /*15aa0*/  FFMA.FTZ R33, R20, R0.reuse, R8 ;  /* 0x0000000014217223 */ /* 0x080fe20000010008 */
[----:B------:R-:W-:Y:S01]  /*15ab0*/  MOV R152, R7 ;  /* 0x0000000700987202 */ /* 0x000fe20000000f00 */
[-C--:B------:R-:W-:Y:S02]  /*15ac0*/  FMUL.FTZ R64, R164, R0.reuse ;  /* 0x00000000a4407220 */ /* 0x080fe40000410000 */
[-C--:B------:R-:W-:Y:S01]  /*15ad0*/  FMUL.FTZ R65, R165, R0.reuse ;  /* 0x00000000a5417220 */ /* 0x080fe20000410000 */
[----:B------:R-:W3:Y:S01]  /*15ae0*/  SHFL.BFLY PT, R7, R4, 0x2, 0x1f ;  /* 0x0c401f0004077f89 */ /* 0x000ee200000e0000 */
        /* <DEDUP_REMOVED lines=12> */
[-C--:B-----5:R-:W-:Y:S02]  /*15bb0*/  FMUL.FTZ R20, R68, R0.reuse ;  /* 0x0000000044147220 */ /* 0x0a0fe40000410000 */
        /* <DEDUP_REMOVED lines=14> */
[----:B------:R4:W1:Y:S01]  /*15ca0*/  MUFU.EX2 R0, R3 ;  /* 0x0000000300007308 */ /* 0x0008620000000800 */
[----:B------:R-:W-:-:S07]  /*15cb0*/  FFMA.FTZ R5, R18, c[0x0][0x23c], -R12 ;  /* 0x00008f0012057a23 */ /* 0x000fce000001080c */
[----:B------:R1:W-:Y:S01]  /*15cc0*/  MUFU.EX2 R18, R5 ;  /* 0x0000000500127308 */ /* 0x0003e20000000800 */
[----:B----4-:R-:W-:-:S05]  /*15cd0*/  FMUL.FTZ R3, R136, c[0x0][0x23c] ;  /* 0x00008f0088037a20 */ /* 0x010fca0000410000 */
[----:B------:R-:W-:Y:S01]  /*15ce0*/  FSEL R3, R3, RZ, P0 ;  /* 0x000000ff03037208 */ /* 0x000fe20000000000 */
[----:B-1----:R-:W-:Y:S01]  /*15cf0*/  FFMA.FTZ R5, R16, c[0x0][0x23c], -R12 ;  /* 0x00008f0010057a23 */ /* 0x002fe2000001080c */
[----:B------:R-:W-:-:S03]  /*15d00*/  FMNMX.FTZ R2, R2, R6, !PT ;  /* 0x0000000602027209 */ /* 0x000fc60007810000 */
[----:B------:R1:W-:Y:S01]  /*15d10*/  MUFU.EX2 R17, R5 ;  /* 0x0000000500117308 */ /* 0x0003e20000000800 */
[----:B------:R-:W-:Y:S02]  /*15d20*/  MOV R116, R9 ;  /* 0x0000000900747202 */ /* 0x000fe40000000f00 */
[----:B---3--:R-:W-:Y:S01]  /*15d30*/  FMNMX.FTZ R4, R4, R7, !PT ;  /* 0x0000000704047209 */ /* 0x008fe20007810000 */
[----:B-1----:R-:W-:-:S04]  /*15d40*/  FFMA.FTZ R5, R22, c[0x0][0x23c], -R3 ;  /* 0x00008f0016057a23 */ /* 0x002fc80000010803 */
[----:B------:R1:W2:Y:S01]  /*15d50*/  MUFU.EX2 R9, R5 ;  /* 0x0000000500097308 */ /* 0x0002a20000000800 */
[----:B------:R-:W-:Y:S04]  /*15d60*/  SHFL.BFLY PT, R6, R4, 0x1, 0x1f ;  /* 0x0c201f0004067f89 */ /* 0x000fe800000e0000 */
[----:B-1----:R-:W1:Y:S01]  /*15d70*/  SHFL.BFLY PT, R5, R2, 0x1, 0x1f ;  /* 0x0c201f0002057f89 */ /* 0x002e6200000e0000 */
[----:B------:R-:W-:Y:S01]  /*15d80*/  MOV R84, R62 ;  /* 0x0000003e00547202 */ /* 0x000fe20000000f00 */
[----:B------:R-:W-:Y:S01]  /*15d90*/  IMAD.MOV.U32 R68, RZ, RZ, R67 ;  /* 0x000000ffff447224 */ /* 0x000fe200078e0043 */
[----:B------:R-:W-:Y:S01]  /*15da0*/  MOV R69, R66 ;  /* 0x0000004200457202 */ /* 0x000fe20000000f00 */
[----:B------:R-:W-:Y:S01]  /*15db0*/  IMAD.MOV.U32 R85, RZ, RZ, R59 ;  /* 0x000000ffff557224 */ /* 0x000fe200078e003b */
[----:B------:R-:W-:Y:S01]  /*15dc0*/  MOV R19, R50 ;  /* 0x0000003200137202 */ /* 0x000fe20000000f00 */
[----:B------:R-:W-:Y:S01]  /*15dd0*/  FFMA.FTZ R7, R23, c[0x0][0x23c], -R3 ;  /* 0x00008f0017077a23 */ /* 0x000fe20000010803 */
        /* <DEDUP_REMOVED lines=36> */
[----:B------:R-:W-:Y:S02]  /*16020*/  MOV R84, R135 ;  /* 0x0000008700547202 */ /* 0x000fe40000000f00 */
[----:B-1----:R-:W-:-:S04]  /*16030*/  FMNMX.FTZ R135, R2, R5, !PT ;  /* 0x0000000502877209 */ /* 0x002fc80007810000 */
[C---:B------:R-:W-:Y:S01]  /*16040*/  FSETP.NEU.FTZ.AND P0, PT, R135.reuse, -INF , PT ;  /* 0xff8000008700780b */ /* 0x040fe20003f1d000 */
[----:B------:R-:W-:Y:S01]  /*16050*/  FMUL.FTZ R2, R135, c[0x0][0x23c] ;  /* 0x00008f0087027a20 */ /* 0x000fe20000410000 */
[----:B------:R-:W-:Y:S02]  /*16060*/  MOV R113, R85 ;  /* 0x0000005500717202 */ /* 0x000fe40000000f00 */
[----:B------:R-:W-:Y:S02]  /*16070*/  MOV R85, R134 ;  /* 0x0000008600557202 */ /* 0x000fe40000000f00 */
[----:B------:R-:W-:Y:S02]  /*16080*/  FMNMX.FTZ R134, R4, R6, !PT ;  /* 0x0000000604867209 */ /* 0x000fe40007810000 */
[----:B------:R-:W-:-:S05]  /*16090*/  FSEL R2, R2, RZ, P0 ;  /* 0x000000ff02027208 */ /* 0x000fca0000000000 */
[----:B------:R-:W-:Y:S02]  /*160a0*/  FFMA.FTZ R4, R26, c[0x0][0x23c], -R2 ;  /* 0x00008f001a047a23 */ /* 0x000fe40000010802 */
[----:B--2---:R-:W-:Y:S02]  /*160b0*/  FFMA.FTZ R82, R96, R0, R9 ;  /* 0x0000000060527223 */ /* 0x004fe40000010009 */
[----:B------:R-:W-:-:S04]  /*160c0*/  FFMA.FTZ R0, R25, c[0x0][0x23c], -R3 ;  /* 0x00008f0019007a23 */ /* 0x000fc80000010803 */
[----:B------:R1:W-:Y:S01]  /*160d0*/  MUFU.EX2 R155, R0 ;  /* 0x00000000009b7308 */ /* 0x0003e20000000800 */
[----:B------:R-:W-:Y:S01]  /*160e0*/  MOV R96, R69 ;  /* 0x0000004500607202 */ /* 0x000fe20000000f00 */
[----:B-1----:R-:W-:-:S06]  /*160f0*/  FFMA.FTZ R0, R24, c[0x0][0x23c], -R3 ;  /* 0x00008f0018007a23 */ /* 0x002fcc0000010803 */
[----:B------:R1:W-:Y:S01]  /*16100*/  MUFU.EX2 R154, R0 ;  /* 0x00000000009a7308 */ /* 0x0003e20000000800 */
[----:B------:R-:W-:Y:S02]  /*16110*/  MOV R69, R153 ;  /* 0x0000009900457202 */ /* 0x000fe40000000f00 */
        /* <DEDUP_REMOVED lines=12> */
[----:B------:R-:W-:Y:S01]  /*161e0*/  MOV R129, R96 ;  /* 0x0000006000817202 */ /* 0x000fe20000000f00 */
[----:B------:R-:W-:Y:S01]  /*161f0*/  IMAD.MOV.U32 R97, RZ, RZ, R81 ;  /* 0x000000ffff617224 */ /* 0x000fe200078e0051 */
[----:B------:R-:W-:Y:S01]  /*16200*/  MOV R96, R35 ;  /* 0x0000002300607202 */ /* 0x000fe20000000f00 */
[----:B------:R-:W2:Y:S01]  /*16210*/  LDL.LU R81, [R1+0x4c] ;  /* 0x00004c0001517983 */ /* 0x000ea20000300800 */
[----:B-1----:R-:W-:Y:S01]  /*16220*/  FMUL.FTZ R35, R107, R4 ;  /* 0x000000046b237220 */ /* 0x002fe20000410000 */
[----:B------:R-:W-:Y:S02]  /*16230*/  MOV R107, R17 ;  /* 0x00000011006b7202 */ /* 0x000fe40000000f00 */
[----:B------:R-:W3:Y:S01]  /*16240*/  LDL.LU R17, [R1+0x50] ;  /* 0x0000500001117983 */ /* 0x000ee20000300800 */
[----:B------:R-:W-:Y:S01]  /*16250*/  FMUL.FTZ R0, R134, c[0x0][0x23c] ;  /* 0x00008f0086007a20 */ /* 0x000fe20000410000 */
[----:B------:R-:W1:Y:S04]  /*16260*/  MUFU.EX2 R5, R5 ;  /* 0x0000000500057308 */ /* 0x000e680000000800 */
[----:B------:R-:W-:-:S05]  /*16270*/  FSEL R0, R0, RZ, P0 ;  /* 0x000000ff00007208 */ /* 0x000fca0000000000 */
[----:B------:R-:W-:Y:S01]  /*16280*/  FFMA.FTZ R6, R27, c[0x0][0x23c], -R0 ;  /* 0x00008f001b067a23 */ /* 0x000fe20000010800 */
[----:B------:R-:W-:-:S05]  /*16290*/  MOV R128, R18 ;  /* 0x0000001200807202 */ /* 0x000fca0000000f00 */
[----:B------:R-:W3:Y:S01]  /*162a0*/  MUFU.EX2 R6, R6 ;  /* 0x0000000600067308 */ /* 0x000ee20000000800 */
[----:B------:R-:W-:Y:S02]  /*162b0*/  IMAD.MOV.U32 R117, RZ, RZ, R113 ;  /* 0x000000ffff757224 */ /* 0x000fe400078e0071 */
[----:B------:R-:W-:Y:S01]  /*162c0*/  IMAD.MOV.U32 R113, RZ, RZ, R33 ;  /* 0x000000ffff717224 */ /* 0x000fe200078e0021 */
[----:B------:R-:W-:Y:S01]  /*162d0*/  MOV R70, R84 ;  /* 0x0000005400467202 */ /* 0x000fe20000000f00 */
[----:B-1----:R-:W-:Y:S01]  /*162e0*/  FMUL.FTZ R33, R105, R5 ;  /* 0x0000000569217220 */ /* 0x002fe20000410000 */
[----:B------:R-:W-:Y:S01]  /*162f0*/  MOV R105, R128 ;  /* 0x0000008000697202 */ /* 0x000fe20000000f00 */
[----:B------:R-:W-:Y:S01]  /*16300*/  IMAD.MOV.U32 R87, RZ, RZ, R40 ;  /* 0x000000ffff577224 */ /* 0x000fe200078e0028 */
[----:B------:R-:W-:Y:S02]  /*16310*/  MOV R86, R41 ;  /* 0x0000002900567202 */ /* 0x000fe40000000f00 */
[----:B------:R-:W-:-:S02]  /*16320*/  MOV R98, R28 ;  /* 0x0000001c00627202 */ /* 0x000fc40000000f00 */
[----:B------:R-:W-:Y:S02]  /*16330*/  MOV R116, R80 ;  /* 0x0000005000747202 */ /* 0x000fe40000000f00 */
[----:B------:R-:W-:Y:S02]  /*16340*/  MOV R128, R112 ;  /* 0x0000007000807202 */ /* 0x000fe40000000f00 */
[----:B------:R-:W-:Y:S01]  /*16350*/  MOV R84, R69 ;  /* 0x0000004500547202 */ /* 0x000fe20000000f00 */
[----:B------:R-:W-:Y:S01]  /*16360*/  IMAD.MOV.U32 R69, RZ, RZ, R30 ;  /* 0x000000ffff457224 */ /* 0x000fe200078e001e */
[----:B------:R-:W-:Y:S01]  /*16370*/  MOV R71, R68 ;  /* 0x0000004400477202 */ /* 0x000fe20000000f00 */
[----:B------:R-:W-:Y:S01]  /*16380*/  FMUL.FTZ R30, R110, R4 ;  /* 0x000000046e1e7220 */ /* 0x000fe20000410000 */
        /* <DEDUP_REMOVED lines=9> */
[----:B------:R-:W-:Y:S02]  /*16420*/  MOV R87, R117 ;  /* 0x0000007500577202 */ /* 0x000fe40000000f00 */
        /* <DEDUP_REMOVED lines=76> */
[----:B------:R-:W-:Y:S02]  /*168f0*/  MOV R119, R87 ;  /* 0x0000005700777202 */ /* 0x000fe40000000f00 */
[----:B------:R-:W-:Y:S02]  /*16900*/  MOV R87, R117 ;  /* 0x0000007500577202 */ /* 0x000fe40000000f00 */
[----:B------:R-:W-:Y:S01]  /*16910*/  MOV R117, R85 ;  /* 0x0000005500757202 */ /* 0x000fe20000000f00 */
[----:B------:R-:W-:Y:S01]  /*16920*/  IMAD.MOV.U32 R85, RZ, RZ, R10 ;  /* 0x000000ffff557224 */ /* 0x000fe200078e000a */
[----:B------:R-:W-:Y:S02]  /*16930*/  F2FP.PACK_AB R8, R110, R8 ;  /* 0x000000086e08723e */ /* 0x000fe400000000ff */
[----:B------:R-:W-:Y:S02]  /*16940*/  F2FP.PACK_AB R9, R153, R9 ;  /* 0x000000099909723e */ /* 0x000fe400000000ff */
[----:B------:R-:W-:-:S02]  /*16950*/  F2FP.PACK_AB R10, R107, R105 ;  /* 0x000000696b0a723e */ /* 0x000fc400000000ff */
[----:B------:R-:W-:Y:S02]  /*16960*/  MOV R121, R118 ;  /* 0x0000007600797202 */ /* 0x000fe40000000f00 */
[----:B------:R-:W-:Y:S01]  /*16970*/  MOV R131, R99 ;  /* 0x0000006300837202 */ /* 0x000fe20000000f00 */
[----:B------:R-:W-:Y:S01]  /*16980*/  IMAD.MOV.U32 R99, RZ, RZ, R129 ;  /* 0x000000ffff637224 */ /* 0x000fe200078e0081 */
[----:B------:R-:W-:Y:S02]  /*16990*/  MOV R118, R86 ;  /* 0x0000005600767202 */ /* 0x000fe40000000f00 */
[----:B------:R-:W-:Y:S02]  /*169a0*/  MOV R77, R115 ;  /* 0x00000073004d7202 */ /* 0x000fe40000000f00 */
[----:B------:R-:W-:Y:S02]  /*169b0*/  MOV R76, R114 ;  /* 0x00000072004c7202 */ /* 0x000fe40000000f00 */
[----:B------:R-:W-:-:S02]  /*169c0*/  MOV R86, R116 ;  /* 0x0000007400567202 */ /* 0x000fc40000000f00 */
[----:B------:R-:W-:Y:S02]  /*169d0*/  MOV R129, R97 ;  /* 0x0000006100817202 */ /* 0x000fe40000000f00 */
[----:B------:R-:W-:Y:S02]  /*169e0*/  MOV R114, R71 ;  /* 0x0000004700727202 */ /* 0x000fe40000000f00 */
[----:B------:R-:W-:Y:S02]  /*169f0*/  MOV R115, R70 ;  /* 0x0000004600737202 */ /* 0x000fe40000000f00 */
[----:B------:R-:W-:Y:S02]  /*16a00*/  MOV R116, R69 ;  /* 0x0000004500747202 */ /* 0x000fe40000000f00 */
[----:B------:R-:W-:Y:S01]  /*16a10*/  MOV R97, R68 ;  /* 0x0000004400617202 */ /* 0x000fe20000000f00 */
[----:B--2---:R-:W-:Y:S02]  /*16a20*/  FFMA.FTZ R81, R81, R5, R7 ;  /* 0x0000000551517223 */ /* 0x004fe40000010007 */
[----:B---3--:R-:W-:-:S02]  /*16a30*/  FFMA.FTZ R80, R17, R4, R6 ;  /* 0x0000000411507223 */ /* 0x008fc40000010006 */
[--C-:B------:R-:W-:Y:S01]  /*16a40*/  FFMA.FTZ R4, R231, c[0x0][0x23c], -R2.reuse ;  /* 0x00008f00e7047a23 */ /* 0x100fe20000010802 */
[----:B------:R-:W1:Y:S03]  /*16a50*/  LDSM.16.MT88.4 R16, [R221+0xc000] ;  /* 0x00c00000dd10783b */ /* 0x000e660000004200 */
[----:B------:R2:W-:Y:S01]  /*16a60*/  MUFU.EX2 R106, R4 ;  /* 0x00000004006a7308 */ /* 0x0005e20000000800 */
[----:B------:R-:W-:Y:S02]  /*16a70*/  FFMA.FTZ R5, R219, c[0x0][0x23c], -R2 ;  /* 0x00008f00db057a23 */ /* 0x000fe40000010802 */
[----:B--2---:R-:W-:-:S05]  /*16a80*/  FFMA.FTZ R4, R83, c[0x0][0x23c], -R0 ;  /* 0x00008f0053047a23 */ /* 0x004fca0000010800 */
[----:B------:R2:W3:Y:S02]  /*16a90*/  MUFU.EX2 R83, R4 ;  /* 0x0000000400537308 */ /* 0x0004e40000000800 */
[----:B--2---:R-:W-:-:S06]  /*16aa0*/  FFMA.FTZ R4, R130, c[0x0][0x23c], -R0 ;  /* 0x00008f0082047a23 */ /* 0x004fcc0000010800 */
[----:B------:R2:W-:Y:S08]  /*16ab0*/  MUFU.EX2 R104, R4 ;  /* 0x0000000400687308 */ /* 0x0005f00000000800 */
[----:B------:R3:W4:Y:S01]  /*16ac0*/  MUFU.EX2 R231, R5 ;  /* 0x0000000500e77308 */ /* 0x0007220000000800 */
[----:B--2---:R-:W-:-:S07]  /*16ad0*/  FFMA.FTZ R4, R214, c[0x0][0x23c], -R0 ;  /* 0x00008f00d6047a23 */ /* 0x004fce0000010800 */
[----:B------:R2:W1:Y:S01]  /*16ae0*/  MUFU.EX2 R214, R4 ;  /* 0x0000000400d67308 */ /* 0x0004620000000800 */
[----:B------:R-:W-:Y:S01]  /*16af0*/  IMAD.MOV.U32 R130, RZ, RZ, R98 ;  /* 0x000000ffff827224 */ /* 0x000fe200078e0062 */
[----:B------:R-:W-:Y:S01]  /*16b00*/  MOV R98, R128 ;  /* 0x0000008000627202 */ /* 0x000fe20000000f00 */
[----:B------:R-:W-:Y:S01]  /*16b10*/  IMAD.MOV.U32 R128, RZ, RZ, R96 ;  /* 0x000000ffff807224 */ /* 0x000fe200078e0060 */
[----:B------:R-:W-:Y:S02]  /*16b20*/  MOV R96, R11 ;  /* 0x0000000b00607202 */ /* 0x000fe40000000f00 */
[----:B---3--:R-:W-:Y:S02]  /*16b30*/  F2FP.PACK_AB R5, R83, R6 ;  /* 0x000000065305723e */ /* 0x008fe400000000ff */
[----:B------:R-:W-:Y:S02]  /*16b40*/  F2FP.PACK_AB R11, R154, R155 ;  /* 0x0000009b9a0b723e */ /* 0x000fe400000000ff */
[----:B----4-:R-:W-:-:S02]  /*16b50*/  F2FP.PACK_AB R6, R231, R106 ;  /* 0x0000006ae706723e */ /* 0x010fc400000000ff */
[----:B--2---:R-:W-:Y:S02]  /*16b60*/  F2FP.PACK_AB R4, R152, R7 ;  /* 0x000000079804723e */ /* 0x004fe400000000ff */
[----:B-1----:R-:W-:Y:S01]  /*16b70*/  F2FP.PACK_AB R7, R214, R104 ;  /* 0x00000068d607723e */ /* 0x002fe200000000ff */
[-C--:B------:R-:W-:Y:S08]  /*16b80*/  HMMA.16816.F32 R68, R8, R16.reuse, R148 ;  /* 0x000000100844723c */ /* 0x080ff00000001894 */
        /* <DEDUP_REMOVED lines=9> */
[----:B------:R-:W-:-:S06]  /*16c20*/  MOV R148, R77 ;  /* 0x0000004d00947202 */ /* 0x000fcc0000000f00 */
        /* <DEDUP_REMOVED lines=15> */
[----:B------:R-:W-:-:S02]  /*16d20*/  MOV R124, R128 ;  /* 0x00000080007c7202 */ /* 0x000fc40000000f00 */
        /* <DEDUP_REMOVED lines=8> */
[----:B------:R-:W-:Y:S01]  /*16db0*/  IMAD.MOV.U32 R120, RZ, RZ, R87 ;  /* 0x000000ffff787224 */ /* 0x000fe200078e0057 */
[----:B------:R-:W-:-:S02]  /*16dc0*/  MOV R79, R86 ;  /* 0x00000056004f7202 */ /* 0x000fc40000000f00 */
[----:B------:R-:W-:Y:S02]  /*16dd0*/  MOV R219, R85 ;  /* 0x0000005500db7202 */ /* 0x000fe40000000f00 */
[----:B------:R-:W-:Y:S02]  /*16de0*/  MOV R127, R84 ;  /* 0x00000054007f7202 */ /* 0x000fe40000000f00 */
        /* <DEDUP_REMOVED lines=8> */
[----:B------:R-:W-:-:S02]  /*16e70*/  MOV R203, R76 ;  /* 0x0000004c00cb7202 */ /* 0x000fc40000000f00 */
[----:B------:R-:W-:Y:S01]  /*16e80*/  IMAD.MOV.U32 R63, RZ, RZ, R150 ;  /* 0x000000ffff3f7224 */ /* 0x000fe200078e0096 */
[----:B------:R-:W-:Y:S02]  /*16e90*/  MOV R62, R151 ;  /* 0x00000097003e7202 */ /* 0x000fe40000000f00 */
[----:B------:R-:W-:Y:S02]  /*16ea0*/  MOV R60, R127 ;  /* 0x0000007f003c7202 */ /* 0x000fe40000000f00 */
[----:B------:R-:W-:Y:S02]  /*16eb0*/  MOV R150, R125 ;  /* 0x0000007d00967202 */ /* 0x000fe40000000f00 */
[----:B------:R-:W-:Y:S02]  /*16ec0*/  MOV R61, R111 ;  /* 0x0000006f003d7202 */ /* 0x000fe40000000f00 */
[----:B------:R-:W-:Y:S02]  /*16ed0*/  MOV R151, R110 ;  /* 0x0000006e00977202 */ /* 0x000fe40000000f00 */
[----:B------:R-:W-:-:S02]  /*16ee0*/  MOV R127, R78 ;  /* 0x0000004e007f7202 */ /* 0x000fc40000000f00 */
[----:B------:R-:W-:Y:S01]  /*16ef0*/  MOV R125, R109 ;  /* 0x0000006d007d7202 */ /* 0x000fe20000000f00 */
        /* <DEDUP_REMOVED lines=14> */
[----:B-1----:R-:W-:-:S06]  /*16fe0*/  FFMA.FTZ R4, R61, c[0x0][0x23c], -R12 ;  /* 0x00008f003d047a23 */ /* 0x002fcc000001080c */
[----:B------:R1:W-:Y:S02]  /*16ff0*/  MUFU.EX2 R5, R4 ;  /* 0x0000000400057308 */ /* 0x0003e40000000800 */
[--C-:B-1----:R-:W-:Y:S01]  /*17000*/  FFMA.FTZ R4, R201, c[0x0][0x23c], -R12.reuse ;  /* 0x00008f00c9047a23 */ /* 0x102fe2000001080c */
[----:B------:R-:W-:Y:S02]  /*17010*/  MOV R201, R202 ;  /* 0x000000ca00c97202 */ /* 0x000fe40000000f00 */
[----:B------:R-:W-:Y:S02]  /*17020*/  MOV R202, R203 ;  /* 0x000000cb00ca7202 */ /* 0x000fe40000000f00 */
[----:B------:R-:W-:Y:S01]  /*17030*/  MOV R203, R219 ;  /* 0x000000db00cb7202 */ /* 0x000fe20000000f00 */
[----:B------:R-:W-:Y:S02]  /*17040*/  IMAD.MOV.U32 R219, RZ, RZ, R227 ;  /* 0x000000ffffdb7224 */ /* 0x000fe400078e00e3 */
[----:B------:R1:W-:Y:S02]  /*17050*/  MUFU.EX2 R227, R4 ;  /* 0x0000000400e37308 */ /* 0x0003e40000000800 */
[----:B-1----:R-:W-:-:S06]  /*17060*/  FFMA.FTZ R4, R62, c[0x0][0x23c], -R12 ;  /* 0x00008f003e047a23 */ /* 0x002fcc000001080c */
        /* <DEDUP_REMOVED lines=8> */
[----:B------:R1:W2:Y:S01]  /*170f0*/  MUFU.EX2 R7, R4 ;  /* 0x0000000400077308 */ /* 0x0002a20000000800 */
[----:B------:R-:W-:Y:S02]  /*17100*/  FFMA.FTZ R6, R215, c[0x0][0x23c], -R12 ;  /* 0x00008f00d7067a23 */ /* 0x000fe4000001080c */
[----:B-1----:R-:W-:-:S05]  /*17110*/  FFMA.FTZ R4, R201, c[0x0][0x23c], -R2 ;  /* 0x00008f00c9047a23 */ /* 0x002fca0000010802 */
[----:B------:R1:W-:Y:S01]  /*17120*/  MUFU.EX2 R91, R4 ;  /* 0x00000004005b7308 */ /* 0x0003e20000000800 */
[----:B------:R-:W-:Y:S01]  /*17130*/  MOV R201, R219 ;  /* 0x000000db00c97202 */ /* 0x000fe20000000f00 */
[----:B--2---:R-:W-:Y:S01]  /*17140*/  IMAD.MOV.U32 R215, RZ, RZ, R7 ;  /* 0x000000ffffd77224 */ /* 0x004fe200078e0007 */
[----:B------:R-:W-:Y:S01]  /*17150*/  MOV R219, R122 ;  /* 0x0000007a00db7202 */ /* 0x000fe20000000f00 */
[----:B------:R-:W-:Y:S02]  /*17160*/  FFMA.FTZ R7, R216, c[0x0][0x23c], -R3 ;  /* 0x00008f00d8077a23 */ /* 0x000fe40000010803 */
[----:B------:R-:W-:Y:S02]  /*17170*/  FFMA.FTZ R125, R125, c[0x0][0x23c], -R12 ;  /* 0x00008f007d7d7a23 */ /* 0x000fe4000001080c */
[----:B-1----:R-:W-:Y:S01]  /*17180*/  FFMA.FTZ R4, R202, c[0x0][0x23c], -R2 ;  /* 0x00008f00ca047a23 */ /* 0x002fe20000010802 */
[----:B------:R-:W-:-:S03]  /*17190*/  MOV R202, R229 ;  /* 0x000000e500ca7202 */ /* 0x000fc60000000f00 */
[----:B------:R1:W-:Y:S01]  /*171a0*/  MUFU.EX2 R229, R4 ;  /* 0x0000000400e57308 */ /* 0x0003e20000000800 */
[--C-:B------:R-:W-:Y:S02]  /*171b0*/  FFMA.FTZ R124, R124, c[0x0][0x23c], -R12.reuse ;  /* 0x00008f007c7c7a23 */ /* 0x100fe4000001080c */
[--C-:B------:R-:W-:Y:S02]  /*171c0*/  FFMA.FTZ R123, R123, c[0x0][0x23c], -R12.reuse ;  /* 0x00008f007b7b7a23 */ /* 0x100fe4000001080c */
[--C-:B------:R-:W-:Y:S02]  /*171d0*/  FFMA.FTZ R122, R218, c[0x0][0x23c], -R12.reuse ;  /* 0x00008f00da7a7a23 */ /* 0x100fe4000001080c */
[--C-:B------:R-:W-:Y:S02]  /*171e0*/  FFMA.FTZ R95, R209, c[0x0][0x23c], -R12.reuse ;  /* 0x00008f00d15f7a23 */ /* 0x100fe4000001080c */
[--C-:B------:R-:W-:Y:S02]  /*171f0*/  FFMA.FTZ R200, R15, c[0x0][0x23c], -R12.reuse ;  /* 0x00008f000fc87a23 */ /* 0x100fe4000001080c */
[----:B------:R-:W-:-:S02]  /*17200*/  FFMA.FTZ R93, R13, c[0x0][0x23c], -R12 ;  /* 0x00008f000d5d7a23 */ /* 0x000fc4000001080c */
[----:B-1----:R-:W-:Y:S01]  /*17210*/  FFMA.FTZ R4, R148, c[0x0][0x23c], -R2 ;  /* 0x00008f0094047a23 */ /* 0x002fe20000010802 */
[----:B------:R-:W-:Y:S01]  /*17220*/  MOV R148, R225 ;  /* 0x000000e100947202 */ /* 0x000fe20000000f00 */
[--C-:B------:R-:W-:Y:S02]  /*17230*/  FFMA.FTZ R216, R14, c[0x0][0x23c], -R3.reuse ;  /* 0x00008f000ed87a23 */ /* 0x100fe40000010803 */
[----:B------:R1:W-:Y:S01]  /*17240*/  MUFU.EX2 R225, R4 ;  /* 0x0000000400e17308 */ /* 0x0003e20000000800 */
[----:B------:R-:W2:Y:S01]  /*17250*/  LDSM.16.MT88.4 R12, [R221+0xc800] ;  /* 0x00c80000dd0c783b */ /* 0x000ea20000004200 */
[--C-:B------:R-:W-:Y:S02]  /*17260*/  FFMA.FTZ R120, R120, c[0x0][0x23c], -R3.reuse ;  /* 0x00008f0078787a23 */ /* 0x100fe40000010803 */
[--C-:B------:R-:W-:Y:S02]  /*17270*/  FFMA.FTZ R115, R115, c[0x0][0x23c], -R3.reuse ;  /* 0x00008f0073737a23 */ /* 0x100fe40000010803 */
[----:B------:R-:W-:-:S02]  /*17280*/  FFMA.FTZ R114, R114, c[0x0][0x23c], -R3 ;  /* 0x00008f0072727a23 */ /* 0x000fc40000010803 */
[--C-:B------:R-:W-:Y:S02]  /*17290*/  FFMA.FTZ R218, R138, c[0x0][0x23c], -R3.reuse ;  /* 0x00008f008ada7a23 */ /* 0x100fe40000010803 */
[----:B-1----:R-:W-:Y:S01]  /*172a0*/  FFMA.FTZ R4, R150, c[0x0][0x23c], -R2 ;  /* 0x00008f0096047a23 */ /* 0x002fe20000010802 */
[----:B------:R-:W-:Y:S01]  /*172b0*/  MOV R150, R113 ;  /* 0x0000007100967202 */ /* 0x000fe20000000f00 */
[--C-:B------:R-:W-:Y:S02]  /*172c0*/  FFMA.FTZ R113, R239, c[0x0][0x23c], -R3.reuse ;  /* 0x00008f00ef717a23 */ /* 0x100fe40000010803 */
[----:B------:R-:W-:Y:S02]  /*172d0*/  FFMA.FTZ R239, R210, c[0x0][0x23c], -R3 ;  /* 0x00008f00d2ef7a23 */ /* 0x000fe40000010803 */
[----:B------:R-:W-:Y:S01]  /*172e0*/  FFMA.FTZ R3, R201, c[0x0][0x23c], -R0 ;  /* 0x00008f00c9037a23 */ /* 0x000fe20000010800 */
[----:B------:R-:W-:Y:S01]  /*172f0*/  MUFU.EX2 R90, R4 ;  /* 0x00000004005a7308 */ /* 0x000fe20000000800 */
[----:B------:R-:W-:-:S02]  /*17300*/  FFMA.FTZ R61, R219, c[0x0][0x23c], -R2 ;  /* 0x00008f00db3d7a23 */ /* 0x000fc40000010802 */
[--C-:B------:R-:W-:Y:S02]  /*17310*/  FFMA.FTZ R112, R112, c[0x0][0x23c], -R2.reuse ;  /* 0x00008f0070707a23 */ /* 0x100fe40000010802 */
[----:B------:R-:W-:-:S03]  /*17320*/  FFMA.FTZ R63, R202, c[0x0][0x23c], -R2 ;  /* 0x00008f00ca3f7a23 */ /* 0x000fc60000010802 */
[----:B------:R1:W3:Y:S01]  /*17330*/  MUFU.EX2 R4, R3 ;  /* 0x0000000300047308 */ /* 0x0002e20000000800 */
[--C-:B------:R-:W-:Y:S02]  /*17340*/  FFMA.FTZ R62, R203, c[0x0][0x23c], -R2.reuse ;  /* 0x00008f00cb3e7a23 */ /* 0x100fe40000010802 */
[--C-:B------:R-:W-:Y:S02]  /*17350*/  FFMA.FTZ R217, R217, c[0x0][0x23c], -R2.reuse ;  /* 0x00008f00d9d97a23 */ /* 0x100fe40000010802 */
[--C-:B------:R-:W-:Y:S02]  /*17360*/  FFMA.FTZ R209, R212, c[0x0][0x23c], -R2.reuse ;  /* 0x00008f00d4d17a23 */ /* 0x100fe40000010802 */
[--C-:B------:R-:W-:Y:S02]  /*17370*/  FFMA.FTZ R94, R208, c[0x0][0x23c], -R2.reuse ;  /* 0x00008f00d05e7a23 */ /* 0x100fe40000010802 */
[----:B------:R-:W-:Y:S02]  /*17380*/  FFMA.FTZ R219, R132, c[0x0][0x23c], -R2 ;  /* 0x00008f0084db7a23 */ /* 0x000fe40000010802 */
[----:B------:R-:W-:-:S02]  /*17390*/  FFMA.FTZ R2, R149, c[0x0][0x23c], -R0 ;  /* 0x00008f0095027a23 */ /* 0x000fc40000010800 */
[----:B-1----:R-:W-:-:S04]  /*173a0*/  FFMA.FTZ R3, R228, c[0x0][0x23c], -R0 ;  /* 0x00008f00e4037a23 */ /* 0x002fc80000010800 */
[----:B------:R1:W4:Y:S01]  /*173b0*/  MUFU.EX2 R228, R3 ;  /* 0x0000000300e47308 */ /* 0x0003220000000800 */
[--C-:B------:R-:W-:Y:S02]  /*173c0*/  FFMA.FTZ R60, R126, c[0x0][0x23c], -R0.reuse ;  /* 0x00008f007e3c7a23 */ /* 0x100fe40000010800 */
[----:B------:R-:W-:-:S05]  /*173d0*/  FFMA.FTZ R126, R220, c[0x0][0x23c], -R0 ;  /* 0x00008f00dc7e7a23 */ /* 0x000fca0000010800 */
[----:B------:R-:W-:Y:S01]  /*173e0*/  MUFU.EX2 R2, R2 ;  /* 0x0000000200027308 */ /* 0x000fe20000000800 */
[----:B-1----:R-:W-:-:S07]  /*173f0*/  FFMA.FTZ R3, R148, c[0x0][0x23c], -R0 ;  /* 0x00008f0094037a23 */ /* 0x002fce0000010800 */
[----:B------:R-:W1:Y:S01]  /*17400*/  MUFU.EX2 R220, R3 ;  /* 0x0000000300dc7308 */ /* 0x000e620000000800 */
[--C-:B------:R-:W-:Y:S02]  /*17410*/  FFMA.FTZ R138, R213, c[0x0][0x23c], -R0.reuse ;  /* 0x00008f00d58a7a23 */ /* 0x100fe40000010800 */
[----:B------:R-:W-:Y:S01]  /*17420*/  FFMA.FTZ R132, R211, c[0x0][0x23c], -R0 ;  /* 0x00008f00d3847a23 */ /* 0x000fe20000010800 */
[----:B---3--:R-:W-:Y:S01]  /*17430*/  MOV R211, R4 ;  /* 0x0000000400d37202 */ /* 0x008fe20000000f00 */
[----:B------:R-:W-:Y:S01]  /*17440*/  FADD.FTZ R213, R153, R82 ;  /* 0x0000005299d57221 */ /* 0x000fe20000010000 */
[----:B------:R-:W-:Y:S01]  /*17450*/  MOV R82, R5 ;  /* 0x0000000500527202 */ /* 0x000fe20000000f00 */
[----:B------:R-:W-:Y:S01]  /*17460*/  HMMA.16816.F32 R168, R8, R16, R168 ;  /* 0x0000001008a8723c */ /* 0x000fe200000018a8 */
[----:B------:R-:W-:Y:S01]  /*17470*/  IMAD.MOV.U32 R208, RZ, RZ, R7 ;  /* 0x000000ffffd07224 */ /* 0x000fe200078e0007 */
[----:B------:R-:W-:Y:S02]  /*17480*/  MOV R210, R6 ;  /* 0x0000000600d27202 */ /* 0x000fe40000000f00 */
[----:B------:R-:W-:-:S02]  /*17490*/  F2FP.PACK_AB R4, R229, R91 ;  /* 0x0000005be504723e */ /* 0x000fc400000000ff */
[----:B----4-:R-:W-:Y:S02]  /*174a0*/  F2FP.PACK_AB R5, R228, R211 ;  /* 0x000000d3e405723e */ /* 0x010fe400000000ff */
[----:B------:R-:W-:Y:S01]  /*174b0*/  HMMA.16816.F32 R164, R8, R18, R164 ;  /* 0x0000001208a4723c */ /* 0x000fe200000018a4 */
[----:B------:R-:W-:Y:S01]  /*174c0*/  F2FP.PACK_AB R6, R90, R225 ;  /* 0x000000e15a06723e */ /* 0x000fe200000000ff */
[--C-:B------:R-:W-:Y:S01]  /*174d0*/  FFMA.FTZ R121, R121, c[0x0][0x23c], -R0.reuse ;  /* 0x00008f0079797a23 */ /* 0x100fe20000010800 */
[----:B-1----:R-:W-:Y:S01]  /*174e0*/  F2FP.PACK_AB R7, R2, R220 ;  /* 0x000000dc0207723e */ /* 0x002fe200000000ff */
[----:B------:R-:W-:Y:S01]  /*174f0*/  FFMA.FTZ R127, R127, c[0x0][0x23c], -R0 ;  /* 0x00008f007f7f7a23 */ /* 0x000fe20000010800 */
[----:B------:R-:W1:Y:S02]  /*17500*/  LDSM.16.MT88.4 R16, [R222+0xc800] ;  /* 0x00c80000de10783b */ /* 0x000e640000004200 */
[----:B------:R-:W-:Y:S02]  /*17510*/  F2FP.PACK_AB R8, R82, R89 ;  /* 0x000000595208723e */ /* 0x000fe400000000ff */
[----:B------:R-:W-:-:S02]  /*17520*/  F2FP.PACK_AB R9, R230, R88 ;  /* 0x00000058e609723e */ /* 0x000fc400000000ff */
[----:B------:R-:W-:Y:S02]  /*17530*/  F2FP.PACK_AB R10, R92, R227 ;  /* 0x000000e35c0a723e */ /* 0x000fe400000000ff */
[----:B------:R-:W-:Y:S01]  /*17540*/  F2FP.PACK_AB R11, R215, R226 ;  /* 0x000000e2d70b723e */ /* 0x000fe200000000ff */
[--C-:B------:R-:W-:Y:S02]  /*17550*/  FFMA.FTZ R139, R139, c[0x0][0x23c], -R0.reuse ;  /* 0x00008f008b8b7a23 */ /* 0x100fe40000010800 */
[----:B------:R-:W-:Y:S02]  /*17560*/  FFMA.FTZ R133, R133, c[0x0][0x23c], -R0 ;  /* 0x00008f0085857a23 */ /* 0x000fe40000010800 */
[----:B------:R-:W-:Y:S01]  /*17570*/  FADD.FTZ R212, R152, R81 ;  /* 0x0000005198d47221 */ /* 0x000fe20000010000 */
[----:B------:R-:W-:Y:S01]  /*17580*/  MOV R81, R155 ;  /* 0x0000009b00517202 */ /* 0x000fe20000000f00 */
[----:B------:R-:W-:Y:S01]  /*17590*/  FADD.FTZ R3, R83, R80 ;  /* 0x0000005053037221 */ /* 0x000fe20000010000 */
[----:B------:R-:W-:Y:S01]  /*175a0*/  MOV R80, R154 ;  /* 0x0000009a00507202 */ /* 0x000fe20000000f00 */
[----:B------:R-:W-:Y:S01]  /*175b0*/  FADD.FTZ R0, R151, R150 ;  /* 0x0000009697007221 */ /* 0x000fe20000010000 */
[-C--:B--2---:R-:W-:Y:S08]  /*175c0*/  HMMA.16816.F32 R144, R4, R12.reuse, R144 ;  /* 0x0000000c0490723c */ /* 0x084ff00000001890 */
[----:B------:R-:W-:Y:S08]  /*175d0*/  HMMA.16816.F32 R148, R8, R12, R68 ;  /* 0x0000000c0894723c */ /* 0x000ff00000001844 */
[-C--:B------:R-:W-:Y:S08]  /*175e0*/  HMMA.16816.F32 R156, R4, R14.reuse, R156 ;  /* 0x0000000e049c723c */ /* 0x080ff0000000189c */
[----:B------:R-:W-:Y:S01]  /*175f0*/  HMMA.16816.F32 R152, R8, R14, R56 ;  /* 0x0000000e0898723c */ /* 0x000fe20000001838 */
[----:B------:R-:W2:Y:S01]  /*17600*/  LDSM.16.MT88.4 R12, [R224+0xc800] ;  /* 0x00c80000e00c783b */ /* 0x000ea20000004200 */
[----:B------:R-:W-:Y:S01]  /*17610*/  IMAD.MOV.U32 R83, RZ, RZ, R104 ;  /* 0x000000ffff537224 */ /* 0x000fe200078e0068 */
[----:B------:R-:W-:-:S02]  /*17620*/  MOV R203, R107 ;  /* 0x0000006b00cb7202 */ /* 0x000fc40000000f00 */
[----:B------:R-:W-:Y:S02]  /*17630*/  MOV R202, R106 ;  /* 0x0000006a00ca7202 */ /* 0x000fe40000000f00 */
[----:B------:R-:W-:Y:S01]  /*17640*/  MOV R201, R105 ;  /* 0x0000006900c97202 */ /* 0x000fe20000000f00 */
[-C--:B-1----:R-:W-:Y:S08]  /*17650*/  HMMA.16816.F32 R140, R8, R16.reuse, R64 ;  /* 0x00000010088c723c */ /* 0x082ff00000001840 */
[C---:B------:R-:W-:Y:S08]  /*17660*/  HMMA.16816.F32 R160, R4.reuse, R16, R160 ;  /* 0x0000001004a0723c */ /* 0x040ff000000018a0 */
[-C--:B------:R-:W-:Y:S08]  /*17670*/  HMMA.16816.F32 R172, R4, R18.reuse, R172 ;  /* 0x0000001204ac723c */ /* 0x080ff000000018ac */
[C---:B------:R-:W-:Y:S01]  /*17680*/  HMMA.16816.F32 R104, R8.reuse, R18, R52 ;  /* 0x000000120868723c */ /* 0x040fe20000001834 */
[----:B------:R-:W1:Y:S07]  /*17690*/  LDSM.16.MT88.4 R16, [R223+0xc800] ;  /* 0x00c80000df10783b */ /* 0x000e6e0000004200 */
[-C--:B--2---:R-:W-:Y:S07]  /*176a0*/  HMMA.16816.F32 R100, R8, R12.reuse, R48 ;  /* 0x0000000c0864723c */ /* 0x084fee0000001830 */
[----:B------:R-:W-:Y:S01]  /*176b0*/  MOV R51, R83 ;  /* 0x0000005300337202 */ /* 0x000fe20000000f00 */
[----:B------:R-:W-:Y:S01]  /*176c0*/  IMAD.MOV.U32 R48, RZ, RZ, R82 ;  /* 0x000000ffff307224 */ /* 0x000fe200078e0052 */
[----:B------:R-:W-:Y:S01]  /*176d0*/  MOV R50, R80 ;  /* 0x0000005000327202 */ /* 0x000fe20000000f00 */
[----:B------:R-:W-:Y:S01]  /*176e0*/  HMMA.16816.F32 R176, R4, R12, R176 ;  /* 0x0000000c04b0723c */ /* 0x000fe200000018b0 */
[----:B------:R-:W-:-:S07]  /*176f0*/  MOV R49, R81 ;  /* 0x0000005100317202 */ /* 0x000fce0000000f00 */
[-C--:B------:R-:W-:Y:S08]  /*17700*/  HMMA.16816.F32 R188, R4, R14.reuse, R188 ;  /* 0x0000000e04bc723c */ /* 0x080ff000000018bc */
[----:B------:R-:W-:Y:S01]  /*17710*/  HMMA.16816.F32 R80, R8, R14, R44 ;  /* 0x0000000e0850723c */ /* 0x000fe2000000182c */
[----:B------:R-:W2:Y:S01]  /*17720*/  LDSM.16.MT88.4 R12, [R221+0xe800] ;  /* 0x00e80000dd0c783b */ /* 0x000ea20000004200 */
[----:B------:R-:W-:-:S02]  /*17730*/  MOV R70, R95 ;  /* 0x0000005f00467202 */ /* 0x000fc40000000f00 */
[----:B------:R-:W-:Y:S02]  /*17740*/  MOV R71, R94 ;  /* 0x0000005e00477202 */ /* 0x000fe40000000f00 */
[----:B------:R-:W-:Y:S02]  /*17750*/  MOV R52, R93 ;  /* 0x0000005d00347202 */ /* 0x000fe40000000f00 */
[----:B------:R-:W-:Y:S01]  /*17760*/  MOV R47, R92 ;  /* 0x0000005c002f7202 */ /* 0x000fe20000000f00 */
[----:B------:R-:W-:Y:S01]  /*17770*/  IMAD.MOV.U32 R69, RZ, RZ, R200 ;  /* 0x000000ffff457224 */ /* 0x000fe200078e00c8 */
[----:B------:R-:W-:Y:S01]  /*17780*/  MOV R55, R211 ;  /* 0x000000d300377202 */ /* 0x000fe20000000f00 */
[----:B-1----:R-:W-:Y:S01]  /*17790*/  HMMA.16816.F32 R92, R4, R18, R204 ;  /* 0x00000012045c723c */ /* 0x002fe200000018cc */
[----:B------:R-:W-:Y:S02]  /*177a0*/  MOV R54, R208 ;  /* 0x000000d000367202 */ /* 0x000fe40000000f00 */
[----:B------:R-:W-:-:S02]  /*177b0*/  MOV R53, R210 ;  /* 0x000000d200357202 */ /* 0x000fc40000000f00 */
[----:B------:R-:W-:Y:S02]  /*177c0*/  MOV R68, R209 ;  /* 0x000000d100447202 */ /* 0x000fe40000000f00 */
[----:B------:R-:W-:Y:S01]  /*177d0*/  MOV R46, R2 ;  /* 0x00000002002e7202 */ /* 0x000fe20000000f00 */
[C---:B------:R-:W-:Y:S01]  /*177e0*/  HMMA.16816.F32 R208, R8.reuse, R16, R128 ;  /* 0x0000001008d0723c */ /* 0x040fe20000001880 */
[----:B------:R-:W-:Y:S01]  /*177f0*/  MOV R2, R201 ;  /* 0x000000c900027202 */ /* 0x000fe20000000f00 */
[----:B------:R-:W-:Y:S01]  /*17800*/  IMAD.MOV.U32 R205, RZ, RZ, R203 ;  /* 0x000000ffffcd7224 */ /* 0x000fe200078e00cb */
[----:B------:R-:W-:Y:S01]  /*17810*/  MOV R204, R202 ;  /* 0x000000ca00cc7202 */ /* 0x000fe20000000f00 */
[----:B------:R-:W-:Y:S01]  /*17820*/  IMAD.MOV.U32 R44, RZ, RZ, R91 ;  /* 0x000000ffff2c7224 */ /* 0x000fe200078e005b */
[----:B------:R-:W-:Y:S02]  /*17830*/  MOV R45, R90 ;  /* 0x0000005a002d7202 */ /* 0x000fe40000000f00 */
[----:B------:R-:W-:Y:S01]  /*17840*/  MOV R206, R89 ;  /* 0x0000005900ce7202 */ /* 0x000fe20000000f00 */
[----:B------:R-:W-:Y:S01]  /*17850*/  HMMA.16816.F32 R200, R8, R18, R116 ;  /* 0x0000001208c8723c */ /* 0x000fe20000001874 */
[----:B------:R-:W-:-:S07]  /*17860*/  MOV R207, R88 ;  /* 0x0000005800cf7202 */ /* 0x000fce0000000f00 */
[----:B------:R-:W-:Y:S01]  /*17870*/  HMMA.16816.F32 R96, R4, R16, R96 ;  /* 0x000000100460723c */ /* 0x000fe20000001860 */
[----:B------:R-:W1:Y:S07]  /*17880*/  LDSM.16.MT88.4 R16, [R224+0xe800] ;  /* 0x00e80000e010783b */ /* 0x000e6e0000004200 */
[C---:B--2---:R-:W-:Y:S01]  /*17890*/  HMMA.16816.F32 R128, R8.reuse, R14, R20 ;  /* 0x0000000e0880723c */ /* 0x044fe20000001814 */
[----:B------:R-:W2:Y:S07]  /*178a0*/  LDSM.16.MT88.4 R20, [R222+0xe800] ;  /* 0x00e80000de14783b */ /* 0x000eae0000004200 */
[-C--:B------:R-:W-:Y:S08]  /*178b0*/  HMMA.16816.F32 R116, R8, R12.reuse, R84 ;  /* 0x0000000c0874723c */ /* 0x080ff00000001854 */
[C---:B------:R-:W-:Y:S08]  /*178c0*/  HMMA.16816.F32 R88, R4.reuse, R12, R72 ;  /* 0x0000000c0458723c */ /* 0x040ff00000001848 */
[C---:B------:R-:W-:Y:S01]  /*178d0*/  HMMA.16816.F32 R84, R4.reuse, R14, R36 ;  /* 0x0000000e0454723c */ /* 0x040fe20000001824 */
[----:B------:R-:W3:Y:S07]  /*178e0*/  LDSM.16.MT88.4 R12, [R223+0xe800] ;  /* 0x00e80000df0c783b */ /* 0x000eee0000004200 */
[C---:B-1----:R-:W-:Y:S08]  /*178f0*/  HMMA.16816.F32 R28, R4.reuse, R18, R28 ;  /* 0x00000012041c723c */ /* 0x042ff0000000181c */
[C---:B--2---:R-:W-:Y:S07]  /*17900*/  HMMA.16816.F32 R72, R4.reuse, R22, R108 ;  /* 0x000000160448723c */ /* 0x044fee000000186c */
[----:B------:R-:W-:Y:S01]  /*17910*/  MOV R111, R68 ;  /* 0x00000044006f7202 */ /* 0x000fe20000000f00 */
[----:B------:R-:W-:Y:S01]  /*17920*/  IMAD.MOV.U32 R109, RZ, RZ, R70 ;  /* 0x000000ffff6d7224 */ /* 0x000fe200078e0046 */
[----:B------:R-:W-:Y:S01]  /*17930*/  MOV R110, R69 ;  /* 0x00000045006e7202 */ /* 0x000fe20000000f00 */
[----:B------:R-:W-:Y:S01]  /*17940*/  HMMA.16816.F32 R76, R4, R20, R76 ;  /* 0x00000014044c723c */ /* 0x000fe2000000184c */
[----:B------:R-:W-:-:S07]  /*17950*/  MOV R108, R71 ;  /* 0x00000047006c7202 */ /* 0x000fce0000000f00 */
[C---:B------:R-:W-:Y:S08]  /*17960*/  HMMA.16816.F32 R68, R4.reuse, R16, R32 ;  /* 0x000000100444723c */ /* 0x040ff00000001820 */
[C---:B---3--:R-:W-:Y:S08]  /*17970*/  HMMA.16816.F32 R64, R4.reuse, R12, R40 ;  /* 0x0000000c0440723c */ /* 0x048ff00000001828 */
[----:B------:R-:W-:Y:S07]  /*17980*/  HMMA.16816.F32 R56, R4, R14, R24 ;  /* 0x0000000e0438723c */ /* 0x000fee0000001818 */
[----:B------:R-:W-:Y:S01]  /*17990*/  MOV R4, R204 ;  /* 0x000000cc00047202 */ /* 0x000fe20000000f00 */
[----:B------:R-:W-:Y:S01]  /*179a0*/  IMAD.MOV.U32 R26, RZ, RZ, R207 ;  /* 0x000000ffff1a7224 */ /* 0x000fe200078e00cf */
[----:B------:R-:W-:Y:S01]  /*179b0*/  MOV R27, R206 ;  /* 0x000000ce001b7202 */ /* 0x000fe20000000f00 */
[----:B------:R-:W-:Y:S01]  /*179c0*/  IMAD.MOV.U32 R204, RZ, RZ, R52 ;  /* 0x000000ffffcc7224 */ /* 0x000fe200078e0034 */
[----:B------:R-:W-:-:S02]  /*179d0*/  MOV R207, R53 ;  /* 0x0000003500cf7202 */ /* 0x000fc40000000f00 */
[----:B------:R-:W-:Y:S02]  /*179e0*/  MOV R206, R54 ;  /* 0x0000003600ce7202 */ /* 0x000fe40000000f00 */
[----:B------:R-:W-:Y:S02]  /*179f0*/  MOV R5, R55 ;  /* 0x0000003700057202 */ /* 0x000fe40000000f00 */
[----:B------:R-:W-:Y:S01]  /*17a00*/  HMMA.16816.F32 R52, R8, R20, R196 ;  /* 0x000000140834723c */ /* 0x000fe200000018c4 */
[----:B------:R-:W1:Y:S01]  /*17a10*/  MUFU.EX2 R20, R125 ;  /* 0x0000007d00147308 */ /* 0x000e620000000800 */
[----:B------:R-:W-:Y:S02]  /*17a20*/  MOV R25, R205 ;  /* 0x000000cd00197202 */ /* 0x000fe40000000f00 */
[----:B------:R-:W-:Y:S02]  /*17a30*/  MOV R24, R44 ;  /* 0x0000002c00187202 */ /* 0x000fe40000000f00 */
[----:B------:R-:W-:-:S02]  /*17a40*/  MOV R7, R45 ;  /* 0x0000002d00077202 */ /* 0x000fc40000000f00 */
[----:B------:R-:W-:Y:S01]  /*17a50*/  MOV R6, R46 ;  /* 0x0000002e00067202 */ /* 0x000fe20000000f00 */
[----:B------:R-:W-:Y:S01]  /*17a60*/  HMMA.16816.F32 R36, R8, R18, R180 ;  /* 0x000000120824723c */ /* 0x000fe200000018b4 */
[----:B------:R-:W-:Y:S01]  /*17a70*/  MOV R205, R47 ;  /* 0x0000002f00cd7202 */ /* 0x000fe20000000f00 */
[----:B------:R-:W-:Y:S01]  /*17a80*/  IMAD.MOV.U32 R196, RZ, RZ, R49 ;  /* 0x000000ffffc47224 */ /* 0x000fe200078e0031 */
[----:B------:R-:W-:Y:S02]  /*17a90*/  MOV R198, R48 ;  /* 0x0000003000c67202 */ /* 0x000fe40000000f00 */
[----:B------:R-:W-:-:S03]  /*17aa0*/  MOV R197, R50 ;  /* 0x0000003200c57202 */ /* 0x000fc60000000f00 */
[----:B------:R-:W-:Y:S01]  /*17ab0*/  HMMA.16816.F32 R44, R8, R16, R192 ;  /* 0x00000010082c723c */ /* 0x000fe200000018c0 */
[----:B------:R-:W2:Y:S01]  /*17ac0*/  LDSM.16.MT88.4 R16, [R222+0xd000] ;  /* 0x00d00000de10783b */ /* 0x000ea20000004200 */
[----:B------:R-:W-:-:S06]  /*17ad0*/  MOV R199, R51 ;  /* 0x0000003300c77202 */ /* 0x000fcc0000000f00 */
[C---:B------:R-:W-:Y:S08]  /*17ae0*/  HMMA.16816.F32 R40, R8.reuse, R12, R168 ;  /* 0x0000000c0828723c */ /* 0x040ff000000018a8 */
[C---:B------:R-:W-:Y:S01]  /*17af0*/  HMMA.16816.F32 R32, R8.reuse, R14, R164 ;  /* 0x0000000e0820723c */ /* 0x040fe200000018a4 */
[----:B------:R-:W3:Y:S07]  /*17b00*/  LDSM.16.MT88.4 R12, [R224+0xd000] ;  /* 0x00d00000e00c783b */ /* 0x000eee0000004200 */
[----:B------:R-:W-:Y:S01]  /*17b10*/  HMMA.16816.F32 R48, R8, R22, R184 ;  /* 0x000000160830723c */ /* 0x000fe200000018b8 */
[----:B------:R1:W-:Y:S06]  /*17b20*/  MUFU.EX2 R185, R123 ;  /* 0x0000007b00b97308 */ /* 0x0003ec0000000800 */
[----:B------:R-:W-:Y:S01]  /*17b30*/  IMAD.MOV.U32 R187, RZ, RZ, R199 ;  /* 0x000000ffffbb7224 */ /* 0x000fe200078e00c7 */
[----:B-1----:R-:W-:-:S02]  /*17b40*/  MOV R123, R20 ;  /* 0x00000014007b7202 */ /* 0x002fc40000000f00 */
[----:B------:R-:W1:Y:S01]  /*17b50*/  LDSM.16.MT88.4 R20, [R221+0xd000] ;  /* 0x00d00000dd14783b */ /* 0x000e620000004200 */
[----:B------:R-:W4:Y:S01]  /*17b60*/  MUFU.EX2 R8, R115 ;  /* 0x0000007300087308 */ /* 0x000f220000000800 */
[----:B------:R-:W-:Y:S02]  /*17b70*/  MOV R199, R5 ;  /* 0x0000000500c77202 */ /* 0x000fe40000000f00 */
[----:B------:R-:W-:Y:S02]  /*17b80*/  MOV R5, R6 ;  /* 0x0000000600057202 */ /* 0x000fe40000000f00 */
[----:B------:R-:W-:Y:S02]  /*17b90*/  MOV R186, R196 ;  /* 0x000000c400ba7202 */ /* 0x000fe40000000f00 */
[----:B------:R-:W-:Y:S01]  /*17ba0*/  MOV R6, R7 ;  /* 0x0000000700067202 */ /* 0x000fe20000000f00 */
[----:B------:R-:W1:Y:S01]  /*17bb0*/  MUFU.EX2 R184, R124 ;  /* 0x0000007c00b87308 */ /* 0x000e620000000800 */
[----:B------:R-:W-:Y:S01]  /*17bc0*/  MOV R196, R25 ;  /* 0x0000001900c47202 */ /* 0x000fe20000000f00 */
[----:B------:R-:W-:-:S06]  /*17bd0*/  IMAD.MOV.U32 R7, RZ, RZ, R24 ;  /* 0x000000ffff077224 */ /* 0x000fcc00078e0018 */
[----:B------:R-:W-:Y:S08]  /*17be0*/  MUFU.EX2 R169, R122 ;  /* 0x0000007a00a97308 */ /* 0x000ff00000000800 */
[----:B------:R-:W1:Y:S08]  /*17bf0*/  MUFU.EX2 R120, R120 ;  /* 0x0000007800787308 */ /* 0x000e700000000800 */
[----:B------:R-:W-:Y:S08]  /*17c00*/  MUFU.EX2 R125, R114 ;  /* 0x00000072007d7308 */ /* 0x000ff00000000800 */
[----:B------:R-:W1:Y:S08]  /*17c10*/  MUFU.EX2 R170, R113 ;  /* 0x0000007100aa7308 */ /* 0x000e700000000800 */
[----:B------:R-:W-:Y:S08]  /*17c20*/  MUFU.EX2 R25, R112 ;  /* 0x0000007000197308 */ /* 0x000ff00000000800 */
[----:B------:R-:W1:Y:S08]  /*17c30*/  MUFU.EX2 R124, R63 ;  /* 0x0000003f007c7308 */ /* 0x000e700000000800 */
[----:B------:R-:W-:Y:S08]  /*17c40*/  MUFU.EX2 R168, R62 ;  /* 0x0000003e00a87308 */ /* 0x000ff00000000800 */
[----:B------:R-:W-:Y:S08]  /*17c50*/  MUFU.EX2 R171, R61 ;  /* 0x0000003d00ab7308 */ /* 0x000ff00000000800 */
[----:B------:R-:W-:Y:S08]  /*17c60*/  MUFU.EX2 R24, R60 ;  /* 0x0000003c00187308 */ /* 0x000ff00000000800 */
[----:B------:R-:W1:Y:S08]  /*17c70*/  MUFU.EX2 R121, R121 ;  /* 0x0000007900797308 */ /* 0x000e700000000800 */
[----:B------:R4:W-:Y:S08]  /*17c80*/  MUFU.EX2 R122, R126 ;  /* 0x0000007e007a7308 */ /* 0x0009f00000000800 */
[----:B------:R-:W2:Y:S01]  /*17c90*/  MUFU.EX2 R127, R127 ;  /* 0x0000007f007f7308 */ /* 0x000ea20000000800 */
[----:B------:R-:W-:-:S02]  /*17ca0*/  FADD.FTZ R2, R2, R0 ;  /* 0x0000000002027221 */ /* 0x000fc40000010000 */
[----:B------:R-:W-:Y:S02]  /*17cb0*/  FADD.FTZ R0, R186, R213 ;  /* 0x000000d5ba007221 */ /* 0x000fe40000010000 */
[----:B------:R-:W-:Y:S01]  /*17cc0*/  FADD.FTZ R4, R4, R212 ;  /* 0x000000d404047221 */ /* 0x000fe20000010000 */
[----:B----4-:R-:W-:Y:S01]  /*17cd0*/  MOV R126, R8 ;  /* 0x00000008007e7202 */ /* 0x010fe20000000f00 */
[----:B------:R-:W-:Y:S01]  /*17ce0*/  FADD.FTZ R114, R196, R2 ;  /* 0x00000002c4727221 */ /* 0x000fe20000010000 */
[----:B------:R-:W-:Y:S01]  /*17cf0*/  MOV R186, R198 ;  /* 0x000000c600ba7202 */ /* 0x000fe20000000f00 */
[----:B------:R-:W-:Y:S01]  /*17d00*/  FADD.FTZ R113, R197, R0 ;  /* 0x00000000c5717221 */ /* 0x000fe20000010000 */
[----:B-1----:R-:W-:Y:S01]  /*17d10*/  F2FP.PACK_AB R8, R184, R123 ;  /* 0x0000007bb808723e */ /* 0x002fe200000000ff */
[----:B------:R-:W-:Y:S01]  /*17d20*/  FADD.FTZ R2, R231, R4 ;  /* 0x00000004e7027221 */ /* 0x000fe20000010000 */
[----:B------:R-:W-:Y:S01]  /*17d30*/  F2FP.PACK_AB R9, R126, R120 ;  /* 0x000000787e09723e */ /* 0x000fe200000000ff */
[----:B------:R-:W-:Y:S01]  /*17d40*/  IMAD.MOV.U32 R197, RZ, RZ, R6 ;  /* 0x000000ffffc57224 */ /* 0x000fe200078e0006 */
[----:B------:R-:W-:Y:S01]  /*17d50*/  F2FP.PACK_AB R10, R169, R185 ;  /* 0x000000b9a90a723e */ /* 0x000fe200000000ff */
[----:B------:R-:W-:Y:S01]  /*17d60*/  FADD.FTZ R3, R187, R3 ;  /* 0x00000003bb037221 */ /* 0x000fe20000010000 */
[----:B------:R-:W-:Y:S01]  /*17d70*/  F2FP.PACK_AB R11, R170, R125 ;  /* 0x0000007daa0b723e */ /* 0x000fe200000000ff */
[----:B------:R-:W-:Y:S01]  /*17d80*/  MUFU.EX2 R239, R239 ;  /* 0x000000ef00ef7308 */ /* 0x000fe20000000800 */
[----:B------:R-:W-:Y:S01]  /*17d90*/  MOV R196, R5 ;  /* 0x0000000500c47202 */ /* 0x000fe20000000f00 */
[----:B------:R1:W5:Y:S01]  /*17da0*/  LDL.LU R231, [R1+0x9c] ;  /* 0x00009c0001e77983 */ /* 0x0003620000300800 */
[----:B------:R-:W-:-:S02]  /*17db0*/  MOV R198, R7 ;  /* 0x0000000700c67202 */ /* 0x000fc40000000f00 */
[----:B------:R-:W-:Y:S02]  /*17dc0*/  F2FP.PACK_AB R4, R124, R25 ;  /* 0x000000197c04723e */ /* 0x000fe400000000ff */
[----:B------:R-:W-:Y:S02]  /*17dd0*/  F2FP.PACK_AB R5, R121, R24 ;  /* 0x000000187905723e */ /* 0x000fe400000000ff */
[----:B------:R-:W-:Y:S02]  /*17de0*/  F2FP.PACK_AB R6, R171, R168 ;  /* 0x000000a8ab06723e */ /* 0x000fe400000000ff */
[----:B--2---:R-:W-:Y:S02]  /*17df0*/  F2FP.PACK_AB R7, R127, R122 ;  /* 0x0000007a7f07723e */ /* 0x004fe400000000ff */
[----:B------:R-:W-:Y:S01]  /*17e00*/  MOV R187, R199 ;  /* 0x000000c700bb7202 */ /* 0x000fe20000000f00 */
[----:B------:R-:W-:Y:S01]  /*17e10*/  HMMA.16816.F32 R164, R8, R16, R140 ;  /* 0x0000001008a4723c */ /* 0x000fe2000000188c */
[----:B------:R-:W-:-:S02]  /*17e20*/  MOV R199, R26 ;  /* 0x0000001a00c77202 */ /* 0x000fc40000000f00 */
[----:B------:R-:W-:Y:S02]  /*17e30*/  MOV R26, R27 ;  /* 0x0000001b001a7202 */ /* 0x000fe40000000f00 */
[----:B------:R-:W-:Y:S01]  /*17e40*/  MOV R27, R108 ;  /* 0x0000006c001b7202 */ /* 0x000fe20000000f00 */
[----:B------:R-:W-:Y:S02]  /*17e50*/  IMAD.MOV.U32 R108, RZ, RZ, R109 ;  /* 0x000000ffff6c7224 */ /* 0x000fe400078e006d */
[----:B---3--:R-:W-:Y:S01]  /*17e60*/  HMMA.16816.F32 R180, R8, R12, R100 ;  /* 0x0000000c08b4723c */ /* 0x008fe20000001864 */
[----:B------:R-:W-:Y:S02]  /*17e70*/  MOV R109, R110 ;  /* 0x0000006e006d7202 */ /* 0x000fe40000000f00 */
[----:B------:R-:W-:-:S05]  /*17e80*/  MOV R110, R111 ;  /* 0x0000006f006e7202 */ /* 0x000fca0000000f00 */
[----:B------:R-:W-:Y:S01]  /*17e90*/  HMMA.16816.F32 R176, R4, R12, R176 ;  /* 0x0000000c04b0723c */ /* 0x000fe200000018b0 */
[----:B------:R-:W-:Y:S02]  /*17ea0*/  MOV R111, R204 ;  /* 0x000000cc006f7202 */ /* 0x000fe40000000f00 */
[----:B------:R-:W-:-:S05]  /*17eb0*/  MOV R0, R26 ;  /* 0x0000001a00007202 */ /* 0x000fca0000000f00 */
[----:B------:R-:W-:Y:S01]  /*17ec0*/  HMMA.16816.F32 R188, R4, R14, R188 ;  /* 0x0000000e04bc723c */ /* 0x000fe200000018bc */
[----:B------:R-:W-:-:S07]  /*17ed0*/  MOV R204, R205 ;  /* 0x000000cd00cc7202 */ /* 0x000fce0000000f00 */
[----:B------:R-:W-:Y:S01]  /*17ee0*/  HMMA.16816.F32 R140, R8, R14, R80 ;  /* 0x0000000e088c723c */ /* 0x000fe20000001850 */
[----:B------:R-:W2:Y:S01]  /*17ef0*/  LDSM.16.MT88.4 R12, [R224+0xf000] ;  /* 0x00f00000e00c783b */ /* 0x000ea20000004200 */
[----:B------:R-:W-:Y:S02]  /*17f00*/  IMAD.MOV.U32 R205, RZ, RZ, R215 ;  /* 0x000000ffffcd7224 */ /* 0x000fe400078e00d7 */
[----:B------:R-:W-:-:S03]  /*17f10*/  FADD.FTZ R112, R214, R3 ;  /* 0x00000003d6707221 */ /* 0x000fc60000010000 */
[----:B------:R-:W-:Y:S01]  /*17f20*/  MOV R81, R27 ;  /* 0x0000001b00517202 */ /* 0x000fe20000000f00 */
[C---:B------:R-:W-:Y:S07]  /*17f30*/  HMMA.16816.F32 R60, R8.reuse, R22, R152 ;  /* 0x00000016083c723c */ /* 0x040fee0000001898 */
[----:B------:R-:W-:Y:S01]  /*17f40*/  IMAD.MOV.U32 R153, RZ, RZ, R25 ;  /* 0x000000ffff997224 */ /* 0x000fe200078e0019 */
[----:B------:R-:W-:Y:S02]  /*17f50*/  MOV R154, R24 ;  /* 0x00000018009a7202 */ /* 0x000fe40000000f00 */
[----:B------:R-:W3:Y:S01]  /*17f60*/  LDSM.16.MT88.4 R24, [R223+0xd000] ;  /* 0x00d00000df18783b */ /* 0x000ee20000004200 */
[-C--:B------:R-:W-:Y:S08]  /*17f70*/  HMMA.16816.F32 R148, R8, R20.reuse, R148 ;  /* 0x000000140894723c */ /* 0x080ff00000001894 */
[C---:B------:R-:W-:Y:S08]  /*17f80*/  HMMA.16816.F32 R144, R4.reuse, R20, R144 ;  /* 0x000000140490723c */ /* 0x040ff00000001890 */
[C---:B------:R-:W-:Y:S01]  /*17f90*/  HMMA.16816.F32 R156, R4.reuse, R22, R156 ;  /* 0x00000016049c723c */ /* 0x040fe2000000189c */
[----:B------:R-:W4:Y:S07]  /*17fa0*/  LDSM.16.MT88.4 R20, [R221+0xf000] ;  /* 0x00f00000dd14783b */ /* 0x000f2e0000004200 */
[C---:B------:R-:W-:Y:S08]  /*17fb0*/  HMMA.16816.F32 R160, R4.reuse, R16, R160 ;  /* 0x0000001004a0723c */ /* 0x040ff000000018a0 */
[-C--:B------:R-:W-:Y:S08]  /*17fc0*/  HMMA.16816.F32 R172, R4, R18.reuse, R172 ;  /* 0x0000001204ac723c */ /* 0x080ff000000018ac */
[----:B------:R-:W-:Y:S01]  /*17fd0*/  HMMA.16816.F32 R212, R8, R18, R104 ;  /* 0x0000001208d4723c */ /* 0x000fe20000001868 */
[----:B------:R-:W1:Y:S01]  /*17fe0*/  LDSM.16.MT88.4 R16, [R222+0xf000] ;  /* 0x00f00000de10783b */ /* 0x000e620000004200 */
[----:B------:R-:W-:-:S05]  /*17ff0*/  MOV R80, R110 ;  /* 0x0000006e00507202 */ /* 0x000fca0000000f00 */
[----:B------:R-:W-:Y:S01]  /*18000*/  MOV R105, R108 ;  /* 0x0000006c00697202 */ /* 0x000fe20000000f00 */
[----:B------:R-:W-:Y:S01]  /*18010*/  IMAD.MOV.U32 R106, RZ, RZ, R109 ;  /* 0x000000ffff6a7224 */ /* 0x000fe200078e006d */
[----:B------:R-:W-:Y:S02]  /*18020*/  MOV R107, R111 ;  /* 0x0000006f006b7202 */ /* 0x000fe40000000f00 */
[----:B--2---:R-:W-:Y:S01]  /*18030*/  HMMA.16816.F32 R108, R4, R14, R28 ;  /* 0x0000000e046c723c */ /* 0x004fe2000000181c */
[----:B------:R-:W2:Y:S01]  /*18040*/  LDSM.16.MT88.4 R28, [R223+0xf000] ;  /* 0x00f00000df1c783b */ /* 0x000ea20000004200 */
[----:B------:R-:W-:Y:S02]  /*18050*/  MOV R152, R205 ;  /* 0x000000cd00987202 */ /* 0x000fe40000000f00 */
[----:B------:R-:W-:Y:S01]  /*18060*/  MOV R155, R206 ;  /* 0x000000ce009b7202 */ /* 0x000fe20000000f00 */
[----:B------:R-:W-:Y:S01]  /*18070*/  IMAD.MOV.U32 R82, RZ, RZ, R198 ;  /* 0x000000ffff527224 */ /* 0x000fe200078e00c6 */
[----:B------:R-:W-:-:S02]  /*18080*/  MOV R104, R186 ;  /* 0x000000ba00687202 */ /* 0x000fc40000000f00 */
[C---:B---3--:R-:W-:Y:S01]  /*18090*/  HMMA.16816.F32 R192, R4.reuse, R24, R96 ;  /* 0x0000001804c0723c */ /* 0x048fe20000001860 */
[----:B------:R-:W-:Y:S02]  /*180a0*/  MOV R83, R187 ;  /* 0x000000bb00537202 */ /* 0x000fe40000000f00 */
[----:B------:R-:W-:Y:S02]  /*180b0*/  MOV R115, R204 ;  /* 0x000000cc00737202 */ /* 0x000fe40000000f00 */
[----:B------:R-:W-:Y:S02]  /*180c0*/  MOV R187, R196 ;  /* 0x000000c400bb7202 */ /* 0x000fe40000000f00 */
[----:B------:R-:W-:Y:S01]  /*180d0*/  MOV R99, R207 ;  /* 0x000000cf00637202 */ /* 0x000fe20000000f00 */
[----:B----4-:R-:W-:Y:S01]  /*180e0*/  HMMA.16816.F32 R100, R4, R20, R88 ;  /* 0x000000140464723c */ /* 0x010fe20000001858 */
[----:B------:R-:W-:Y:S02]  /*180f0*/  MOV R186, R197 ;  /* 0x000000c500ba7202 */ /* 0x000fe40000000f00 */
[----:B------:R-:W-:-:S05]  /*18100*/  MOV R3, R199 ;  /* 0x000000c700037202 */ /* 0x000fca0000000f00 */
[C---:B------:R-:W-:Y:S08]  /*18110*/  HMMA.16816.F32 R204, R4.reuse, R26, R92 ;  /* 0x0000001a04cc723c */ /* 0x040ff0000000185c */
[----:B-1----:R-:W-:Y:S08]  /*18120*/  HMMA.16816.F32 R92, R4, R18, R72 ;  /* 0x00000012045c723c */ /* 0x002ff00000001848 */
[C---:B------:R-:W-:Y:S01]  /*18130*/  HMMA.16816.F32 R196, R8.reuse, R24, R208 ;  /* 0x0000001808c4723c */ /* 0x040fe200000018d0 */
[----:B------:R1:W-:Y:S07]  /*18140*/  MUFU.EX2 R208, R106 ;  /* 0x0000006a00d07308 */ /* 0x0003ee0000000800 */
[----:B------:R-:W-:Y:S01]  /*18150*/  HMMA.16816.F32 R48, R8, R18, R48 ;  /* 0x000000120830723c */ /* 0x000fe20000001830 */
[----:B------:R3:W-:Y:S07]  /*18160*/  MUFU.EX2 R19, R105 ;  /* 0x0000006900137308 */ /* 0x0007ee0000000800 */
[----:B------:R-:W-:Y:S01]  /*18170*/  HMMA.16816.F32 R88, R4, R16, R76 ;  /* 0x000000100458723c */ /* 0x000fe2000000184c */
[----:B------:R4:W-:Y:S01]  /*18180*/  MUFU.EX2 R18, R107 ;  /* 0x0000006b00127308 */ /* 0x0009e20000000800 */
[----:B-1----:R-:W-:-:S06]  /*18190*/  IMAD.MOV.U32 R106, RZ, RZ, R153 ;  /* 0x000000ffff6a7224 */ /* 0x002fcc00078e0099 */
[----:B------:R-:W-:Y:S01]  /*181a0*/  HMMA.16816.F32 R52, R8, R16, R52 ;  /* 0x000000100834723c */ /* 0x000fe20000001834 */
[----:B---3--:R-:W-:Y:S01]  /*181b0*/  MOV R105, R154 ;  /* 0x0000009a00697202 */ /* 0x008fe20000000f00 */
[----:B------:R1:W-:Y:S01]  /*181c0*/  MUFU.EX2 R16, R155 ;  /* 0x0000009b00107308 */ /* 0x0003e20000000800 */
[----:B----4-:R-:W-:Y:S02]  /*181d0*/  MOV R107, R152 ;  /* 0x00000098006b7202 */ /* 0x010fe40000000f00 */
[----:B-1----:R-:W1:Y:S03]  /*181e0*/  LDSM.16.MT88.4 R152, [R221+0xd800] ;  /* 0x00d80000dd98783b */ /* 0x002e660000004200 */
[-C--:B------:R-:W-:Y:S02]  /*181f0*/  HMMA.16816.F32 R68, R4, R12.reuse, R68 ;  /* 0x0000000c0444723c */ /* 0x080fe40000001844 */
[----:B------:R-:W-:Y:S06]  /*18200*/  MUFU.EX2 R17, R99 ;  /* 0x0000006300117308 */ /* 0x000fec0000000800 */
[----:B------:R-:W-:Y:S02]  /*18210*/  HMMA.16816.F32 R44, R8, R12, R44 ;  /* 0x0000000c082c723c */ /* 0x000fe4000000182c */
[----:B------:R-:W-:Y:S08]  /*18220*/  MUFU.EX2 R218, R218 ;  /* 0x000000da00da7308 */ /* 0x000ff00000000800 */
[----:B------:R-:W-:Y:S08]  /*18230*/  MUFU.EX2 R216, R216 ;  /* 0x000000d800d87308 */ /* 0x000ff00000000800 */
[----:B------:R-:W-:Y:S08]  /*18240*/  MUFU.EX2 R217, R217 ;  /* 0x000000d900d97308 */ /* 0x000ff00000000800 */
[----:B------:R-:W-:Y:S08]  /*18250*/  MUFU.EX2 R219, R219 ;  /* 0x000000db00db7308 */ /* 0x000ff00000000800 */
[----:B------:R-:W-:Y:S08]  /*18260*/  MUFU.EX2 R138, R138 ;  /* 0x0000008a008a7308 */ /* 0x000ff00000000800 */
[----:B------:R-:W-:Y:S08]  /*18270*/  MUFU.EX2 R132, R132 ;  /* 0x0000008400847308 */ /* 0x000ff00000000800 */
[----:B------:R-:W-:Y:S08]  /*18280*/  MUFU.EX2 R139, R139 ;  /* 0x0000008b008b7308 */ /* 0x000ff00000000800 */
[----:B------:R-:W3:Y:S01]  /*18290*/  MUFU.EX2 R133, R133 ;  /* 0x0000008500857308 */ /* 0x000ee20000000800 */
[----:B------:R-:W-:Y:S01]  /*182a0*/  HMMA.16816.F32 R84, R4, R22, R84 ;  /* 0x000000160454723c */ /* 0x000fe20000001854 */
[----:B------:R-:W-:-:S07]  /*182b0*/  MOV R211, R127 ;  /* 0x0000007f00d37202 */ /* 0x000fce0000000f00 */
[C---:B--2---:R-:W-:Y:S01]  /*182c0*/  HMMA.16816.F32 R64, R4.reuse, R28, R64 ;  /* 0x0000001c0440723c */ /* 0x044fe20000001840 */
[----:B------:R-:W-:Y:S07]  /*182d0*/  MUFU.EX2 R12, R80 ;  /* 0x00000050000c7308 */ /* 0x000fee0000000800 */
[----:B------:R-:W-:Y:S01]  /*182e0*/  HMMA.16816.F32 R56, R4, R30, R56 ;  /* 0x0000001e0438723c */ /* 0x000fe20000001838 */
[----:B------:R-:W2:Y:S01]  /*182f0*/  MUFU.EX2 R13, R81 ;  /* 0x00000051000d7308 */ /* 0x000ea20000000800 */
[----:B---3--:R-:W-:-:S06]  /*18300*/  F2FP.PACK_AB R127, R133, R139 ;  /* 0x0000008b857f723e */ /* 0x008fcc00000000ff */
[----:B------:R-:W-:Y:S01]  /*18310*/  HMMA.16816.F32 R116, R8, R20, R116 ;  /* 0x000000140874723c */ /* 0x000fe20000001874 */
[----:B------:R-:W-:Y:S01]  /*18320*/  FADD.FTZ R5, R83, R112 ;  /* 0x0000007053057221 */ /* 0x000fe20000010000 */
[----:B------:R-:W-:-:S06]  /*18330*/  MOV R83, R126 ;  /* 0x0000007e00537202 */ /* 0x000fcc0000000f00 */
[----:B------:R-:W-:Y:S01]  /*18340*/  HMMA.16816.F32 R24, R8, R26, R200 ;  /* 0x0000001a0818723c */ /* 0x000fe200000018c8 */
[----:B--2---:R-:W-:Y:S01]  /*18350*/  F2FP.PACK_AB R126, R219, R13 ;  /* 0x0000000ddb7e723e */ /* 0x004fe200000000ff */
[----:B------:R-:W-:-:S06]  /*18360*/  FADD.FTZ R3, R3, R113 ;  /* 0x0000007103037221 */ /* 0x000fcc0000010000 */
[C---:B------:R-:W-:Y:S08]  /*18370*/  HMMA.16816.F32 R36, R8.reuse, R14, R36 ;  /* 0x0000000e0824723c */ /* 0x040ff00000001824 */
[C---:B------:R-:W-:Y:S08]  /*18380*/  HMMA.16816.F32 R40, R8.reuse, R28, R40 ;  /* 0x0000001c0828723c */ /* 0x040ff00000001828 */
[----:B------:R-:W-:Y:S01]  /*18390*/  HMMA.16816.F32 R32, R8, R30, R32 ;  /* 0x0000001e0820723c */ /* 0x000fe20000001820 */
[----:B------:R-:W-:Y:S01]  /*183a0*/  IMAD.MOV.U32 R28, RZ, RZ, R125 ;  /* 0x000000ffff1c7224 */ /* 0x000fe200078e007d */
[----:B------:R-:W-:Y:S01]  /*183b0*/  F2FP.PACK_AB R125, R132, R138 ;  /* 0x0000008a847d723e */ /* 0x000fe200000000ff */
[----:B------:R-:W-:-:S02]  /*183c0*/  FADD.FTZ R0, R0, R114 ;  /* 0x0000007200007221 */ /* 0x000fc40000010000 */
[----:B------:R-:W-:Y:S01]  /*183d0*/  FADD.FTZ R2, R82, R2 ;  /* 0x0000000252027221 */ /* 0x000fe20000010000 */
[----:B------:R-:W-:Y:S01]  /*183e0*/  MOV R209, R170 ;  /* 0x000000aa00d17202 */ /* 0x000fe20000000f00 */
[----:B------:R-:W-:Y:S01]  /*183f0*/  IMAD.MOV.U32 R210, RZ, RZ, R171 ;  /* 0x000000ffffd27224 */ /* 0x000fe200078e00ab */
[----:B------:R-:W-:Y:S01]  /*18400*/  HMMA.16816.F32 R20, R8, R22, R128 ;  /* 0x000000160814723c */ /* 0x000fe20000001880 */
[----:B------:R-:W-:Y:S04]  /*18410*/  LDSM.16.MT88.4 R200, [R223+0xd800] ;  /* 0x00d80000dfc8783b */ /* 0x000fe80000004200 */
[----:B------:R-:W-:Y:S02]  /*18420*/  LDSM.16.MT88.4 R96, [R222+0xf800] ;  /* 0x00f80000de60783b */ /* 0x000fe40000004200 */
[----:B------:R-:W-:Y:S01]  /*18430*/  IMAD.MOV.U32 R11, RZ, RZ, R124 ;  /* 0x000000ffff0b7224 */ /* 0x000fe200078e007c */
[----:B------:R-:W-:-:S02]  /*18440*/  F2FP.PACK_AB R128, R19, R17 ;  /* 0x000000111380723e */ /* 0x000fc400000000ff */
[----:B------:R-:W-:Y:S02]  /*18450*/  F2FP.PACK_AB R129, R239, R16 ;  /* 0x00000010ef81723e */ /* 0x000fe400000000ff */
[----:B------:R-:W-:Y:S02]  /*18460*/  F2FP.PACK_AB R130, R18, R208 ;  /* 0x000000d01282723e */ /* 0x000fe400000000ff */
[----:B------:R-:W-:Y:S02]  /*18470*/  F2FP.PACK_AB R131, R216, R218 ;  /* 0x000000dad883723e */ /* 0x000fe400000000ff */
[----:B------:R-:W-:Y:S01]  /*18480*/  F2FP.PACK_AB R124, R12, R217 ;  /* 0x000000d90c7c723e */ /* 0x000fe200000000ff */
[----:B------:R-:W-:-:S04]  /*18490*/  FADD.FTZ R4, R230, R3 ;  /* 0x00000003e6047221 */ /* 0x000fc80000010000 */
[----:B-1----:R-:W-:Y:S01]  /*184a0*/  HMMA.16816.F32 R148, R128, R152, R148 ;  /* 0x000000988094723c */ /* 0x002fe20000001894 */
[----:B------:R-:W-:Y:S01]  /*184b0*/  FADD.FTZ R0, R104, R0 ;  /* 0x0000000068007221 */ /* 0x000fe20000010000 */
[----:B------:R-:W-:Y:S01]  /*184c0*/  MOV R30, R121 ;  /* 0x00000079001e7202 */ /* 0x000fe20000000f00 */
[----:B------:R-:W-:Y:S01]  /*184d0*/  FADD.FTZ R3, R229, R2 ;  /* 0x00000002e5037221 */ /* 0x000fe20000010000 */
[----:B------:R-:W-:-:S04]  /*184e0*/  MOV R14, R122 ;  /* 0x0000007a000e7202 */ /* 0x000fc80000000f00 */
[----:B------:R-:W-:Y:S01]  /*184f0*/  HMMA.16816.F32 R144, R124, R152, R144 ;  /* 0x000000987c90723c */ /* 0x000fe20000001890 */
[----:B------:R-:W-:Y:S01]  /*18500*/  FADD.FTZ R2, R228, R5 ;  /* 0x00000005e4027221 */ /* 0x000fe20000010000 */
[----:B------:R-:W-:-:S06]  /*18510*/  MOV R15, R169 ;  /* 0x000000a9000f7202 */ /* 0x000fcc0000000f00 */
[-C--:B------:R-:W-:Y:S01]  /*18520*/  HMMA.16816.F32 R156, R124, R154.reuse, R156 ;  /* 0x0000009a7c9c723c */ /* 0x080fe2000000189c */
[----:B------:R-:W-:Y:S01]  /*18530*/  FADD.FTZ R9, R226, R4 ;  /* 0x00000004e2097221 */ /* 0x000fe20000010000 */
[----:B------:R-:W-:Y:S01]  /*18540*/  MOV R29, R168 ;  /* 0x000000a8001d7202 */ /* 0x000fe20000000f00 */
[----:B------:R-:W-:Y:S01]  /*18550*/  LDSM.16.MT88.4 R4, [R223+0xf800] ;  /* 0x00f80000df04783b */ /* 0x000fe20000004200 */
[----:B------:R-:W-:Y:S01]  /*18560*/  FADD.FTZ R10, R227, R0 ;  /* 0x00000000e30a7221 */ /* 0x000fe20000010000 */
[----:B------:R-:W-:Y:S02]  /*18570*/  MOV R31, R185 ;  /* 0x000000b9001f7202 */ /* 0x000fe40000000f00 */
[----:B------:R1:W5:Y:S01]  /*18580*/  LDL.LU R230, [R1+0x98] ;  /* 0x0000980001e67983 */ /* 0x0003620000300800 */
[----:B------:R-:W-:Y:S01]  /*18590*/  HMMA.16816.F32 R152, R128, R154, R60 ;  /* 0x0000009a8098723c */ /* 0x000fe2000000183c */
[----:B------:R-:W-:Y:S01]  /*185a0*/  FADD.FTZ R0, R225, R3 ;  /* 0x00000003e1007221 */ /* 0x000fe20000010000 */
[----:B------:R-:W-:-:S02]  /*185b0*/  MOV R121, R186 ;  /* 0x000000ba00797202 */ /* 0x000fc40000000f00 */
[----:B------:R-:W-:Y:S01]  /*185c0*/  MOV R122, R187 ;  /* 0x000000bb007a7202 */ /* 0x000fe20000000f00 */
[----:B------:R-:W-:Y:S01]  /*185d0*/  FADD.FTZ R8, R220, R2 ;  /* 0x00000002dc087221 */ /* 0x000fe20000010000 */
[----:B------:R-:W-:Y:S01]  /*185e0*/  MOV R104, R184 ;  /* 0x000000b800687202 */ /* 0x000fe20000000f00 */
[----:B------:R-:W-:Y:S01]  /*185f0*/  LDSM.16.MT88.4 R168, [R222+0xd800] ;  /* 0x00d80000dea8783b */ /* 0x000fe20000004200 */
[----:B------:R-:W-:-:S03]  /*18600*/  MOV R63, R83 ;  /* 0x00000053003f7202 */ /* 0x000fc60000000f00 */
[----:B------:R-:W2:Y:S01]  /*18610*/  LDSM.16.MT88.4 R80, [R221+0xf800] ;  /* 0x00f80000dd50783b */ /* 0x000ea20000004200 */
[----:B------:R-:W-:-:S03]  /*18620*/  MOV R3, R115 ;  /* 0x0000007300037202 */ /* 0x000fc60000000f00 */
[----:B------:R-:W3:Y:S01]  /*18630*/  LDSM.16.MT88.4 R112, [R224+0xf800] ;  /* 0x00f80000e070783b */ /* 0x000ee20000004200 */
[----:B------:R-:W-:Y:S01]  /*18640*/  IMAD.MOV.U32 R2, RZ, RZ, R107 ;  /* 0x000000ffff027224 */ /* 0x000fe200078e006b */
[----:B------:R-:W-:Y:S01]  /*18650*/  MOV R62, R104 ;  /* 0x00000068003e7202 */ /* 0x000fe20000000f00 */
[----:B------:R-:W-:Y:S01]  /*18660*/  FADD.FTZ R3, R3, R10 ;  /* 0x0000000a03037221 */ /* 0x000fe20000010000 */
[----:B------:R-:W-:Y:S01]  /*18670*/  MOV R61, R105 ;  /* 0x00000069003d7202 */ /* 0x000fe20000000f00 */
[----:B------:R-:W4:Y:S01]  /*18680*/  LDSM.16.MT88.4 R184, [R224+0xd800] ;  /* 0x00d80000e0b8783b */ /* 0x000f220000004200 */
[----:B------:R-:W-:Y:S01]  /*18690*/  MOV R60, R106 ;  /* 0x0000006a003c7202 */ /* 0x000fe20000000f00 */
[----:B------:R-:W-:Y:S02]  /*186a0*/  FADD.FTZ R2, R2, R9 ;  /* 0x0000000902027221 */ /* 0x000fe40000010000 */
[----:B------:R1:W5:Y:S04]  /*186b0*/  LDL.LU R229, [R1+0x94] ;  /* 0x0000940001e57983 */ /* 0x0003680000300800 */
[----:B------:R1:W5:Y:S04]  /*186c0*/  LDL.LU R228, [R1+0x90] ;  /* 0x0000900001e47983 */ /* 0x0003680000300800 */
[----:B------:R1:W5:Y:S04]  /*186d0*/  LDL.LU R227, [R1+0x8c] ;  /* 0x00008c0001e37983 */ /* 0x0003680000300800 */
[----:B------:R1:W5:Y:S04]  /*186e0*/  LDL.LU R226, [R1+0x88] ;  /* 0x0000880001e27983 */ /* 0x0003680000300800 */
[----:B------:R1:W5:Y:S04]  /*186f0*/  LDL.LU R225, [R1+0x84] ;  /* 0x0000840001e17983 */ /* 0x0003680000300800 */
[----:B------:R1:W5:Y:S01]  /*18700*/  LDL.LU R220, [R1+0x80] ;  /* 0x0000800001dc7983 */ /* 0x0003620000300800 */
[----:B--2---:R-:W-:Y:S07]  /*18710*/  HMMA.16816.F32 R72, R124, R80, R100 ;  /* 0x000000507c48723c */ /* 0x004fee0000001864 */
[----:B------:R-:W-:Y:S01]  /*18720*/  MOV R100, R121 ;  /* 0x0000007900647202 */ /* 0x000fe20000000f00 */
[----:B------:R-:W-:Y:S01]  /*18730*/  IMAD.MOV.U32 R103, RZ, RZ, R120 ;  /* 0x000000ffff677224 */ /* 0x000fe200078e0078 */
[----:B------:R-:W-:-:S02]  /*18740*/  MOV R101, R122 ;  /* 0x0000007a00657202 */ /* 0x000fc40000000f00 */
[----:B------:R-:W-:Y:S02]  /*18750*/  MOV R102, R123 ;  /* 0x0000007b00667202 */ /* 0x000fe40000000f00 */
[C---:B------:R-:W-:Y:S07]  /*18760*/  HMMA.16816.F32 R120, R124.reuse, R4, R64 ;  /* 0x000000047c78723c */ /* 0x040fee0000001840 */
[----:B------:R-:W-:Y:S02]  /*18770*/  MOV R64, R100 ;  /* 0x0000006400407202 */ /* 0x000fe40000000f00 */
[----:B------:R-:W-:Y:S01]  /*18780*/  MOV R65, R101 ;  /* 0x0000006500417202 */ /* 0x000fe20000000f00 */
[----:B---3--:R-:W-:Y:S01]  /*18790*/  HMMA.16816.F32 R104, R124, R112, R68 ;  /* 0x000000707c68723c */ /* 0x008fe20000001844 */
[----:B------:R-:W-:-:S02]  /*187a0*/  MOV R66, R102 ;  /* 0x0000006600427202 */ /* 0x000fc40000000f00 */
[----:B------:R-:W-:Y:S01]  /*187b0*/  MOV R67, R103 ;  /* 0x0000006700437202 */ /* 0x000fe20000000f00 */
[----:B------:R-:W-:-:S04]  /*187c0*/  FADD.FTZ R0, R64, R0 ;  /* 0x0000000040007221 */ /* 0x000fc80000010000 */
        /* <DEDUP_REMOVED lines=42> */
[C---:B----4-:R-:W-:Y:S08]  /*18a70*/  HMMA.16816.F32 R176, R124.reuse, R184, R176 ;  /* 0x000000b87cb0723c */ /* 0x050ff000000018b0 */
        /* <DEDUP_REMOVED lines=19> */
.L_x_726:
[----:B-123--:R-:W-:-:S06]  /*18bb0*/  UISETP.GT.AND UP0, UPT, UR22, UR9, UPT ;  /* 0x000000091600728c */ /* 0x00efcc000bf04270 */
        /* <DEDUP_REMOVED lines=15> */
.L_x_736:
        /* <DEDUP_REMOVED lines=26> */
[C---:B------:R-:W-:Y:S03]  /*18e50*/  IADD3 R0, P0, R2.reuse, UR25, RZ ;  /* 0x0000001902007c10 */ /* 0x040fe6000ff1e0ff */
[----:B------:R-:W-:Y:S01]  /*18e60*/  @!PT LDS RZ, [RZ] ;  /* 0x00000000fffff984 */ /* 0x000fe20000000800 */
[----:B------:R-:W-:Y:S01]  /*18e70*/  @!PT LDS RZ, [RZ] ;  /* 0x00000000fffff984 */ /* 0x000fe20000000800 */
[----:B------:R-:W-:Y:S01]  /*18e80*/  @!PT LDS RZ, [RZ] ;  /* 0x00000000fffff984 */ /* 0x000fe20000000800 */
[----:B------:R3:W-:Y:S04]  /*18e90*/  @!P3 LDGSTS.E.BYPASS.LTC128B.128 [R240+0xa000], [R142.64+0x80] ;  /* 0x0a0000808ef0bfae */ /* 0x0007e8000b901d50 */
[----:B------:R1:W-:Y:S01]  /*18ea0*/  @P4 STS.128 [R240+0x8800], RZ ;  /* 0x008800fff0004388 */ /* 0x0003e20000000c00 */
[----:B--2---:R-:W-:Y:S02]  /*18eb0*/  IADD3.X R134, R3, UR26, RZ, P1, !PT ;  /* 0x0000001a03867c10 */ /* 0x004fe40008ffe4ff */
[C---:B------:R-:W-:Y:S02]  /*18ec0*/  @!P3 LEA R136, P1, R2.reuse, c[0x0][0x168], 0x1 ;  /* 0x00005a000288ba11 */ /* 0x040fe400078208ff */
[C-C-:B------:R-:W-:Y:S02]  /*18ed0*/  @!P4 LEA.HI.X R209, R2.reuse, c[0x0][0x16c], R134.reuse, 0x1, P2 ;  /* 0x00005b0002d1ca11 */ /* 0x140fe400010f0c86 */
[----:B------:R-:W-:Y:S02]  /*18ee0*/  @!P3 LEA.HI.X R137, R2, c[0x0][0x16c], R134, 0x1, P1 ;  /* 0x00005b000289ba11 */ /* 0x000fe400008f0c86 */
[----:B------:R-:W-:Y:S01]  /*18ef0*/  IADD3.X R2, R134, UR26, RZ, P0, !PT ;  /* 0x0000001a86027c10 */ /* 0x000fe200087fe4ff */
[----:B------:R-:W-:Y:S01]  /*18f00*/  @!PT LDS RZ, [RZ] ;  /* 0x00000000fffff984 */ /* 0x000fe20000000800 */
[----:B------:R-:W-:Y:S01]  /*18f10*/  @!PT LDS RZ, [RZ] ;  /* 0x00000000fffff984 */ /* 0x000fe20000000800 */
[----:B------:R-:W-:Y:S01]  /*18f20*/  @!PT LDS RZ, [RZ] ;  /* 0x00000000fffff984 */ /* 0x000fe20000000800 */
[----:B------:R2:W-:Y:S01]  /*18f30*/  @!P4 LDGSTS.E.BYPASS.LTC128B.128 [R240+0x8800], [R208.64] ;  /* 0x08800000d0f0cfae */ /* 0x0005e2000b901d50 */
[----:B------:R-:W-:Y:S03]  /*18f40*/  IADD3 R3, P5, R0, UR25, RZ ;  /* 0x0000001900037c10 */ /* 0x000fe6000ffbe0ff */
[----:B------:R1:W-:Y:S01]  /*18f50*/  @P3 STS.128 [R240+0xa800], RZ ;  /* 0x00a800fff0003388 */ /* 0x0003e20000000c00 */
[C---:B---3--:R-:W-:Y:S02]  /*18f60*/  @!P4 LEA R142, P2, R3.reuse, c[0x0][0x168], 0x1 ;  /* 0x00005a00038eca11 */ /* 0x048fe400078408ff */
[C---:B------:R-:W-:Y:S01]  /*18f70*/  @!P3 LEA R134, P0, R3.reuse, c[0x0][0x168], 0x1 ;  /* 0x00005a000386ba11 */ /* 0x040fe200078008ff */
[----:B------:R-:W-:Y:S01]  /*18f80*/  @!PT LDS RZ, [RZ] ;  /* 0x00000000fffff984 */ /* 0x000fe20000000800 */
[----:B------:R-:W-:Y:S01]  /*18f90*/  @!PT LDS RZ, [RZ] ;  /* 0x00000000fffff984 */ /* 0x000fe20000000800 */
[----:B------:R-:W-:Y:S01]  /*18fa0*/  @!PT LDS RZ, [RZ] ;  /* 0x00000000fffff984 */ /* 0x000fe20000000800 */
[----:B------:R3:W-:Y:S01]  /*18fb0*/  @!P3 LDGSTS.E.BYPASS.LTC128B.128 [R240+0xa800], [R136.64+0x80] ;  /* 0x0a80008088f0bfae */ /* 0x0007e2000b901d50 */
[----:B------:R-:W-:Y:S03]  /*18fc0*/  IADD3.X R135, R2, UR26, RZ, P5, !PT ;  /* 0x0000001a02877c10 */ /* 0x000fe6000affe4ff */
[----:B------:R1:W-:Y:S01]  /*18fd0*/  @P4 STS.128 [R240+0x9000], RZ ;  /* 0x009000fff0004388 */ /* 0x0003e20000000c00 */
[C-C-:B------:R-:W-:Y:S02]  /*18fe0*/  @!P4 LEA.HI.X R143, R3.reuse, c[0x0][0x16c], R135.reuse, 0x1, P2 ;  /* 0x00005b00038fca11 */ /* 0x140fe400010f0c87 */
[----:B------:R-:W-:Y:S02]  /*18ff0*/  @!P3 LEA.HI.X R135, R3, c[0x0][0x16c], R135, 0x1, P0 ;  /* 0x00005b000387ba11 */ /* 0x000fe400000f0c87 */
[C---:B--2---:R-:W-:Y:S04]  /*19000*/  @!P4 LEA R208, P6, R0.reuse, c[0x0][0x168], 0x1 ;  /* 0x00005a0000d0ca11 */ /* 0x044fe800078c08ff */
[C-C-:B------:R-:W-:Y:S02]  /*19010*/  @!P4 LEA.HI.X R209, R0.reuse, c[0x0][0x16c], R2.reuse, 0x1, P6 ;  /* 0x00005b0000d1ca11 */ /* 0x140fe400030f0c02 */
[C---:B---3--:R-:W-:Y:S03]  /*19020*/  @!P3 LEA R136, P1, R0.reuse, c[0x0][0x168], 0x1 ;  /* 0x00005a000088ba11 */ /* 0x048fe600078208ff */
[----:B------:R-:W-:Y:S01]  /*19030*/  @!PT LDS RZ, [RZ] ;  /* 0x00000000fffff984 */ /* 0x000fe20000000800 */
[----:B------:R-:W-:Y:S01]  /*19040*/  @!PT LDS RZ, [RZ] ;  /* 0x00000000fffff984 */ /* 0x000fe20000000800 */
[----:B------:R-:W-:Y:S01]  /*19050*/  @!PT LDS RZ, [RZ] ;  /* 0x00000000fffff984 */ /* 0x000fe20000000800 */
[----:B------:R1:W-:Y:S01]  /*19060*/  @!P4 LDGSTS.E.BYPASS.LTC128B.128 [R240+0x9000], [R208.64] ;  /* 0x09000000d0f0cfae */ /* 0x0003e2000b901d50 */
[----:B------:R-:W-:Y:S03]  /*19070*/  @!P3 LEA.HI.X R137, R0, c[0x0][0x16c], R2, 0x1, P1 ;  /* 0x00005b000089ba11 */ /* 0x000fe600008f0c02 */
[----:B------:R1:W-:Y:S04]  /*19080*/  @P3 STS.128 [R240+0xb000], RZ ;  /* 0x00b000fff0003388 */ /* 0x0003e80000000c00 */
        /* <DEDUP_REMOVED lines=16> */
.L_x_734:
        /* <DEDUP_REMOVED lines=21> */
[C---:B------:R-:W-:Y:S02]  /*192e0*/  @!P4 LEA R14, P2, R3.reuse, c[0x0][0x170], 0x1 ;  /* 0x00005c00030eca11 */ /* 0x040fe400078408ff */
        /* <DEDUP_REMOVED lines=22> */
[C---:B------:R-:W-:Y:S02]  /*19450*/  @!P4 LEA R8, P2, R2.reuse, c[0x0][0x170], 0x1 ;  /* 0x00005c000208ca11 */ /* 0x040fe400078408ff */
[----:B-1----:R-:W-:Y:S02]  /*19460*/  IADD3.X R5, R3, UR10, RZ, P0, !PT ;  /* 0x0000000a03057c10 */ /* 0x002fe400087fe4ff */
[C---:B------:R-:W-:Y:S01]  /*19470*/  @!P3 LEA R4, P0, R2.reuse, c[0x0][0x170], 0x1 ;  /* 0x00005c000204ba11 */ /* 0x040fe200078008ff */
        /* <DEDUP_REMOVED lines=27> */
[----:B-----5:R-:W-:Y:S06]  /*19630*/  LDSM.16.M88.4 R64, [R227] ;  /* 0x00000000e340783b */ /* 0x020fec0000000200 */
[----:B--2---:R-:W4:Y:S06]  /*19640*/  LDSM.16.M88.4 R16, [R220+0x8000] ;  /* 0x00800000dc10783b */ /* 0x004f2c0000000200 */
[----:B------:R-:W1:Y:S06]  /*19650*/  LDSM.16.M88.4 R60, [R227+0x2000] ;  /* 0x00200000e33c783b */ /* 0x000e6c0000000200 */
[----:B------:R-:W2:Y:S06]  /*19660*/  LDSM.16.M88.4 R32, [R220+0x8800] ;  /* 0x00880000dc20783b */ /* 0x000eac0000000200 */
[----:B------:R-:W0:Y:S06]  /*19670*/  LDGDEPBAR ;  /* 0x00000000000079af */ /* 0x000e2c0000000000 */
[----:B------:R-:W2:Y:S06]  /*19680*/  LDSM.16.M88.4 R48, [R220+0x9000] ;  /* 0x00900000dc30783b */ /* 0x000eac0000000200 */
[----:B------:R-:W2:Y:S06]  /*19690*/  LDSM.16.M88.4 R208, [R220+0x9800] ;  /* 0x00980000dcd0783b */ /* 0x000eac0000000200 */
[----:B------:R-:W-:Y:S01]  /*196a0*/  LDSM.16.M88.4 R212, [R228] ;  /* 0x00000000e4d4783b */ /* 0x000fe20000000200 */
[-C--:B----4-:R-:W-:Y:S05]  /*196b0*/  HMMA.16816.F32 R4, R64, R16.reuse, RZ ;  /* 0x000000104004723c */ /* 0x090fea00000018ff */
[----:B------:R-:W-:Y:S03]  /*196c0*/  LDSM.16.M88.4 R216, [R228+0x2000] ;  /* 0x00200000e4d8783b */ /* 0x000fe60000000200 */
[C---:B-1----:R-:W-:Y:S08]  /*196d0*/  HMMA.16816.F32 R8, R60.reuse, R16, RZ ;  /* 0x000000103c08723c */ /* 0x042ff000000018ff */
[-C--:B---3--:R-:W-:Y:S08]  /*196e0*/  HMMA.16816.F32 R12, R60, R18.reuse, RZ ;  /* 0x000000123c0c723c */ /* 0x088ff000000018ff */
        /* <DEDUP_REMOVED lines=168> */
.L_x_735:
        /* <DEDUP_REMOVED lines=8> */
[----:B------:R3:W-:Y:S02]  /*1a1f0*/  STL [R1+0xc8], R130 ;  /* 0x0000c88201007387 */ /* 0x0007e40000100800 */
[----:B------:R-:W-:Y:S02]  /*1a200*/  @P3 LOP3.LUT R239, R239, 0x100, RZ, 0xfc, !PT ;  /* 0x00000100efef3812 */ /* 0x000fe400078efcff */
[----:B------:R-:W-:Y:S02]  /*1a210*/  STL [R1+0xc4], R131 ;  /* 0x0000c48301007387 */ /* 0x000fe40000100800 */
[----:B------:R-:W-:Y:S02]  /*1a220*/  LOP3.LUT R239, R239, 0xfffff7ff, RZ, 0xc0, !PT ;  /* 0xfffff7ffefef7812 */ /* 0x000fe400078ec0ff */
[----:B------:R-:W-:Y:S02]  /*1a230*/  STL [R1+0xbc], R240 ;  /* 0x0000bcf001007387 */ /* 0x000fe40000100800 */
[----:B------:R-:W-:Y:S01]  /*1a240*/  LOP3.LUT R239, R239, 0xffffff7f, RZ, 0xc0, !PT ;  /* 0xffffff7fefef7812 */ /* 0x000fe200078ec0ff */
[----:B--2---:R-:W-:Y:S01]  /*1a250*/  IMAD.SHL.U32 R2, R2, 0x2, RZ ;  /* 0x0000000202027824 */ /* 0x004fe200078e00ff */
[----:B------:R-:W-:Y:S04]  /*1a260*/  STL [R1+0xb8], R238 ;  /* 0x0000b8ee01007387 */ /* 0x000fe80000100800 */
[----:B------:R-:W-:Y:S01]  /*1a270*/  LOP3.LUT R2, R2, 0x6, RZ, 0xc0, !PT ;  /* 0x0000000602027812 */ /* 0x000fe200078ec0ff */
[----:B------:R-:W-:Y:S04]  /*1a280*/  STL [R1+0xb4], R237 ;  /* 0x0000b4ed01007387 */ /* 0x000fe80000100800 */
[----:B------:R-:W-:Y:S01]  /*1a290*/  IMAD R0, R0, 0x40, R2 ;  /* 0x0000004000007824 */ /* 0x000fe200078e0202 */
[----:B------:R-:W-:Y:S03]  /*1a2a0*/  STL [R1+0xb0], R236 ;  /* 0x0000b0ec01007387 */ /* 0x000fe60000100800 */
[----:B------:R-:W-:Y:S01]  /*1a2b0*/  IMAD.IADD R3, R241, 0x1, -R0 ;  /* 0x00000001f1037824 */ /* 0x000fe200078e0a00 */
[----:B------:R-:W-:Y:S01]  /*1a2c0*/  IADD3 R2, R242, -R0, RZ ;  /* 0x80000000f2027210 */ /* 0x000fe20007ffe0ff */
[----:B------:R-:W-:Y:S01]  /*1a2d0*/  STL [R1+0xac], R235 ;  /* 0x0000aceb01007387 */ /* 0x000fe20000100800 */
[C---:B-1----:R-:W-:Y:S02]  /*1a2e0*/  IADD3 R134, R0.reuse, 0x1, RZ ;  /* 0x0000000100867810 */ /* 0x042fe40007ffe0ff */
[----:B------:R-:W-:Y:S01]  /*1a2f0*/  IABS R2, R2 ;  /* 0x0000000200027213 */ /* 0x000fe20000000000 */
[----:B------:R-:W-:Y:S01]  /*1a300*/  STL [R1+0xa8], R234 ;  /* 0x0000a8ea01007387 */ /* 0x000fe20000100800 */
[----:B------:R-:W-:Y:S02]  /*1a310*/  IADD3 R138, R0, 0x8, RZ ;  /* 0x00000008008a7810 */ /* 0x000fe40007ffe0ff */
[----:B------:R1:W2:Y:S01]  /*1a320*/  I2F R137, R2 ;  /* 0x0000000200897306 */ /* 0x0002a20000201400 */
[C---:B------:R-:W-:Y:S01]  /*1a330*/  ISETP.GE.AND P2, PT, R134.reuse, R246, PT ;  /* 0x000000f68600720c */ /* 0x040fe20003f46270 */
[----:B------:R-:W-:Y:S01]  /*1a340*/  STL [R1+0xa4], R233 ;  /* 0x0000a4e901007387 */ /* 0x000fe20000100800 */
[C---:B------:R-:W-:Y:S02]  /*1a350*/  ISETP.GE.AND P0, PT, R134.reuse, R247, PT ;  /* 0x000000f78600720c */ /* 0x040fe40003f06270 */
[C---:B------:R-:W-:Y:S01]  /*1a360*/  ISETP.GE.AND P5, PT, R134.reuse, R245, PT ;  /* 0x000000f58600720c */ /* 0x040fe20003fa6270 */
[----:B------:R-:W-:Y:S01]  /*1a370*/  STL [R1+0xa0], R232 ;  /* 0x0000a0e801007387 */ /* 0x000fe20000100800 */
[C---:B------:R-:W-:Y:S02]  /*1a380*/  ISETP.GE.AND P1, PT, R134.reuse, R244, PT ;  /* 0x000000f48600720c */ /* 0x040fe40003f26270 */
[C---:B------:R-:W-:Y:S01]  /*1a390*/  ISETP.GE.OR P2, PT, R134.reuse, R251, !P2 ;  /* 0x000000fb8600720c */ /* 0x040fe20005746670 */
[----:B------:R4:W-:Y:S01]  /*1a3a0*/  STL [R1+0x9c], R231 ;  /* 0x00009ce701007387 */ /* 0x0009e20000100800 */
[C---:B------:R-:W-:Y:S02]  /*1a3b0*/  ISETP.GE.OR P0, PT, R134.reuse, R252, !P0 ;  /* 0x000000fc8600720c */ /* 0x040fe40004706670 */
[C---:B------:R-:W-:Y:S01]  /*1a3c0*/  ISETP.GE.OR P3, PT, R134.reuse, R250, !P5 ;  /* 0x000000fa8600720c */ /* 0x040fe20006f66670 */
[----:B------:R-:W-:Y:S01]  /*1a3d0*/  STL [R1+0x98], R230 ;  /* 0x000098e601007387 */ /* 0x000fe20000100800 */
[----:B------:R-:W-:Y:S02]  /*1a3e0*/  ISETP.GE.OR P4, PT, R134, R249, !P1 ;  /* 0x000000f98600720c */ /* 0x000fe40004f86670 */
[C---:B------:R-:W-:Y:S01]  /*1a3f0*/  ISETP.GE.AND P1, PT, R0.reuse, R247, PT ;  /* 0x000000f70000720c */ /* 0x040fe20003f26270 */
[----:B------:R-:W-:Y:S03]  /*1a400*/  STL [R1+0x94], R229 ;  /* 0x000094e501007387 */ /* 0x000fe60000100800 */
[C---:B------:R-:W-:Y:S01]  /*1a410*/  ISETP.GE.OR P1, PT, R0.reuse, R252, !P1 ;  /* 0x000000fc0000720c */ /* 0x040fe20004f26670 */
[----:B------:R-:W-:Y:S01]  /*1a420*/  STL [R1+0x90], R228 ;  /* 0x000090e401007387 */ /* 0x000fe20000100800 */
[----:B-1----:R-:W-:Y:S01]  /*1a430*/  IABS R2, R3 ;  /* 0x0000000300027213 */ /* 0x002fe20000000000 */
[----:B--2---:R-:W-:Y:S02]  /*1a440*/  FFMA.FTZ R4, R137, -UR21, R4 ;  /* 0x8000001589047c23 */ /* 0x004fe40008010004 */
[----:B------:R-:W-:Y:S01]  /*1a450*/  STL [R1+0x8c], R227 ;  /* 0x00008ce301007387 */ /* 0x000fe20000100800 */
[----:B------:R-:W-:Y:S01]  /*1a460*/  IADD3 R137, R0, 0x9, RZ ;  /* 0x0000000900897810 */ /* 0x000fe20007ffe0ff */
[----:B------:R1:W2:Y:S01]  /*1a470*/  I2F R142, R2 ;  /* 0x00000002008e7306 */ /* 0x0002a20000201400 */
[--C-:B------:R-:W-:Y:S01]  /*1a480*/  IMAD.IADD R3, R243, 0x1, -R0.reuse ;  /* 0x00000001f3037824 */ /* 0x100fe200078e0a00 */
[----:B------:R-:W-:Y:S01]  /*1a490*/  @P3 LOP3.LUT R239, R239, 0x80, RZ, 0xfc, !PT ;  /* 0x00000080efef3812 */ /* 0x000fe200078efcff */
[----:B------:R-:W-:Y:S01]  /*1a4a0*/  STL [R1+0x88], R226 ;  /* 0x000088e201007387 */ /* 0x000fe20000100800 */
[----:B------:R-:W-:Y:S02]  /*1a4b0*/  ISETP.GE.AND P6, PT, R137, R244, PT ;  /* 0x000000f48900720c */ /* 0x000fe40003fc6270 */
[----:B------:R-:W-:Y:S01]  /*1a4c0*/  @P4 LOP3.LUT R239, R239, 0x800, RZ, 0xfc, !PT ;  /* 0x00000800efef4812 */ /* 0x000fe200078efcff */
[----:B------:R-:W-:Y:S01]  /*1a4d0*/  STL [R1+0x84], R225 ;  /* 0x000084e101007387 */ /* 0x000fe20000100800 */
[----:B------:R-:W-:Y:S02]  /*1a4e0*/  ISETP.GE.OR P6, PT, R137, R249, !P6 ;  /* 0x000000f98900720c */ /* 0x000fe400077c6670 */
[----:B------:R-:W-:Y:S01]  /*1a4f0*/  LOP3.LUT R239, R239, 0xffffefff, RZ, 0xc0, !PT ;  /* 0xffffefffefef7812 */ /* 0x000fe200078ec0ff */
[----:B------:R-:W-:Y:S03]  /*1a500*/  STL [R1+0x80], R220 ;  /* 0x000080dc01007387 */ /* 0x000fe60000100800 */
[----:B------:R-:W-:Y:S01]  /*1a510*/  LOP3.LUT R239, R239, 0xffffffbf, RZ, 0xc0, !PT ;  /* 0xffffffbfefef7812 */ /* 0x000fe200078ec0ff */
[----:B------:R-:W-:Y:S01]  /*1a520*/  STL [R1+0xc0], R242 ;  /* 0x0000c0f201007387 */ /* 0x000fe20000100800 */
[----:B-1----:R-:W-:Y:S01]  /*1a530*/  IABS R2, R3 ;  /* 0x0000000300027213 */ /* 0x002fe20000000000 */
[----:B------:R-:W-:Y:S02]  /*1a540*/  IMAD.IADD R3, R248, 0x1, -R0 ;  /* 0x00000001f8037824 */ /* 0x000fe400078e0a00 */
[----:B--2---:R-:W-:Y:S01]  /*1a550*/  FFMA.FTZ R6, R142, -UR21, R6 ;  /* 0x800000158e067c23 */ /* 0x004fe20008010006 */
[----:B------:R1:W2:Y:S02]  /*1a560*/  I2F R136, R2 ;  /* 0x0000000200887306 */ /* 0x0002a40000201400 */
[----:B-1----:R-:W-:Y:S01]  /*1a570*/  IABS R2, R3 ;  /* 0x0000000300027213 */ /* 0x002fe20000000000 */
[----:B--2---:R-:W-:Y:S01]  /*1a580*/  FFMA.FTZ R8, R136, -UR21, R8 ;  /* 0x8000001588087c23 */ /* 0x004fe20008010008 */
[----:B------:R-:W-:Y:S06]  /*1a590*/  IADD3 R3, R242, -R134, RZ ;  /* 0x80000086f2037210 */ /* 0x000fec0007ffe0ff */
[----:B------:R1:W2:Y:S01]  /*1a5a0*/  I2F R135, R2 ;  /* 0x0000000200877306 */ /* 0x0002a20000201400 */
[----:B------:R-:W-:Y:S04]  /*1a5b0*/  IADD3 R136, R0, 0x10, RZ ;  /* 0x0000001000887810 */ /* 0x000fe80007ffe0ff */
[C---:B------:R-:W-:Y:S04]  /*1a5c0*/  ISETP.GE.AND P5, PT, R136.reuse, R244, PT ;  /* 0x000000f48800720c */ /* 0x040fe80003fa6270 */
[----:B------:R-:W-:Y:S02]  /*1a5d0*/  ISETP.GE.OR P5, PT, R136, R249, !P5 ;  /* 0x000000f98800720c */ /* 0x000fe40006fa6670 */
[----:B-1----:R-:W-:Y:S01]  /*1a5e0*/  IABS R2, R3 ;  /* 0x0000000300027213 */ /* 0x002fe20000000000 */
[----:B------:R-:W-:Y:S02]  /*1a5f0*/  IMAD.IADD R3, R241, 0x1, -R134 ;  /* 0x00000001f1037824 */ /* 0x000fe400078e0a86 */
[----:B--2---:R-:W-:Y:S01]  /*1a600*/  FFMA.FTZ R10, R135, -UR21, R10 ;  /* 0x80000015870a7c23 */ /* 0x004fe2000801000a */
[----:B------:R1:W2:Y:S02]  /*1a610*/  I2F R141, R2 ;  /* 0x00000002008d7306 */ /* 0x0002a40000201400 */
[----:B-1----:R-:W-:Y:S01]  /*1a620*/  IABS R2, R3 ;  /* 0x0000000300027213 */ /* 0x002fe20000000000 */
[----:B------:R-:W-:Y:S02]  /*1a630*/  IMAD.IADD R3, R242, 0x1, -R138 ;  /* 0x00000001f2037824 */ /* 0x000fe400078e0a8a */
[----:B--2---:R-:W-:Y:S05]  /*1a640*/  FFMA.FTZ R5, R141, -UR21, R5 ;  /* 0x800000158d057c23 */ /* 0x004fea0008010005 */
[----:B------:R1:W2:Y:S02]  /*1a650*/  I2F R208, R2 ;  /* 0x0000000200d07306 */ /* 0x0002a40000201400 */
[----:B-1----:R-:W-:Y:S01]  /*1a660*/  IABS R2, R3 ;  /* 0x0000000300027213 */ /* 0x002fe20000000000 */
[----:B--2---:R-:W-:Y:S04]  /*1a670*/  FFMA.FTZ R7, R208, -UR21, R7 ;  /* 0x80000015d0077c23 */ /* 0x004fe80008010007 */
[----:B------:R-:W-:Y:S01]  /*1a680*/  IMAD.MOV.U32 R3, RZ, RZ, R2 ;  /* 0x000000ffff037224 */ /* 0x000fe200078e0002 */
[----:B------:R-:W-:Y:S03]  /*1a690*/  IADD3 R2, R241, -R138, RZ ;  /* 0x8000008af1027210 */ /* 0x000fe60007ffe0ff */
[----:B------:R1:W2:Y:S01]  /*1a6a0*/  I2F R143, R3 ;  /* 0x00000003008f7306 */ /* 0x0002a20000201400 */
[----:B------:R-:W-:Y:S09]  /*1a6b0*/  IABS R2, R2 ;  /* 0x0000000200027213 */ /* 0x000ff20000000000 */
[----:B------:R3:W3:Y:S01]  /*1a6c0*/  I2F R142, R2 ;  /* 0x00000002008e7306 */ /* 0x0006e20000201400 */
[--C-:B-1----:R-:W-:Y:S02]  /*1a6d0*/  IMAD.IADD R3, R242, 0x1, -R137.reuse ;  /* 0x00000001f2037824 */ /* 0x102fe400078e0a89 */
[----:B--2---:R-:W-:Y:S03]  /*1a6e0*/  FFMA.FTZ R16, R143, -UR21, R16 ;  /* 0x800000158f107c23 */ /* 0x004fe60008010010 */
[----:B---3--:R-:W-:Y:S01]  /*1a6f0*/  IABS R2, R3 ;  /* 0x0000000300027213 */ /* 0x008fe20000000000 */
[----:B------:R-:W-:Y:S02]  /*1a700*/  IMAD.IADD R3, R241, 0x1, -R137 ;  /* 0x00000001f1037824 */ /* 0x000fe400078e0a89 */
[----:B------:R-:W-:Y:S01]  /*1a710*/  FFMA.FTZ R18, R142, -UR21, R18 ;  /* 0x800000158e127c23 */ /* 0x000fe20008010012 */
[----:B------:R1:W2:Y:S02]  /*1a720*/  I2F R141, R2 ;  /* 0x00000002008d7306 */ /* 0x0002a40000201400 */
[----:B-1----:R-:W-:Y:S01]  /*1a730*/  IABS R2, R3 ;  /* 0x0000000300027213 */ /* 0x002fe20000000000 */
[----:B--2---:R-:W-:Y:S07]  /*1a740*/  FFMA.FTZ R17, R141, -UR21, R17 ;  /* 0x800000158d117c23 */ /* 0x004fee0008010011 */
[----:B------:R1:W2:Y:S02]  /*1a750*/  I2F R135, R2 ;  /* 0x0000000200877306 */ /* 0x0002a40000201400 */
[--C-:B-1----:R-:W-:Y:S02]  /*1a760*/  IMAD.IADD R2, R242, 0x1, -R136.reuse ;  /* 0x00000001f2027824 */ /* 0x102fe400078e0a88 */
[----:B--2---:R-:W-:Y:S03]  /*1a770*/  FFMA.FTZ R19, R135, -UR21, R19 ;  /* 0x8000001587137c23 */ /* 0x004fe60008010013 */
[----:B------:R-:W-:Y:S04]  /*1a780*/  IABS R2, R2 ;  /* 0x0000000200027213 */ /* 0x000fe80000000000 */
[----:B------:R-:W-:Y:S01]  /*1a790*/  MOV R3, R2 ;  /* 0x0000000200037202 */ /* 0x000fe20000000f00 */
[----:B------:R-:W-:Y:S03]  /*1a7a0*/  IMAD.IADD R2, R241, 0x1, -R136 ;  /* 0x00000001f1027824 */ /* 0x000fe600078e0a88 */
[----:B------:R1:W2:Y:S02]  /*1a7b0*/  I2F R143, R3 ;  /* 0x00000003008f7306 */ /* 0x0002a40000201400 */
[----:B------:R-:W-:Y:S08]  /*1a7c0*/  IABS R2, R2 ;  /* 0x0000000200027213 */ /* 0x000ff00000000000 */
[----:B------:R3:W3:Y:S01]  /*1a7d0*/  I2F R141, R2 ;  /* 0x00000002008d7306 */ /* 0x0006e20000201400 */
[----:B-1----:R-:W-:Y:S01]  /*1a7e0*/  IADD3 R3, R0, 0x11, RZ ;  /* 0x0000001100037810 */ /* 0x002fe20007ffe0ff */
[----:B--2---:R-:W-:Y:S04]  /*1a7f0*/  FFMA.FTZ R20, R143, -UR21, R20 ;  /* 0x800000158f147c23 */ /* 0x004fe80008010014 */
[----:B------:R-:W-:Y:S05]  /*1a800*/  IMAD.IADD R135, R242, 0x1, -R3 ;  /* 0x00000001f2877824 */ /* 0x000fea00078e0a03 */
[----:B---3--:R-:W-:Y:S01]  /*1a810*/  IABS R2, R135 ;  /* 0x0000008700027213 */ /* 0x008fe20000000000 */
[----:B------:R-:W-:Y:S01]  /*1a820*/  FFMA.FTZ R22, R141, -UR21, R22 ;  /* 0x800000158d167c23 */ /* 0x000fe20008010016 */
[----:B------:R-:W-:Y:S02]  /*1a830*/  IADD3 R135, R241, -R3, RZ ;  /* 0x80000003f1877210 */ /* 0x000fe40007ffe0ff */
[----:B------:R1:W2:Y:S02]  /*1a840*/  I2F R142, R2 ;  /* 0x00000002008e7306 */ /* 0x0002a40000201400 */
[C-C-:B-1----:R-:W-:Y:S02]  /*1a850*/  IMAD.IADD R2, R243.reuse, 0x1, -R134.reuse ;  /* 0x00000001f3027824 */ /* 0x142fe400078e0a86 */
[----:B--2---:R-:W-:Y:S02]  /*1a860*/  FFMA.FTZ R21, R142, -UR21, R21 ;  /* 0x800000158e157c23 */ /* 0x004fe40008010015 */
[----:B------:R-:W-:Y:S01]  /*1a870*/  IMAD.IADD R134, R248, 0x1, -R134 ;  /* 0x00000001f8867824 */ /* 0x000fe200078e0a86 */
[----:B------:R-:W-:Y:S04]  /*1a880*/  IABS R2, R2 ;  /* 0x0000000200027213 */ /* 0x000fe80000000000 */
[----:B------:R1:W2:Y:S02]  /*1a890*/  I2F R143, R2 ;  /* 0x00000002008f7306 */ /* 0x0002a40000201400 */
[----:B-1----:R-:W-:Y:S01]  /*1a8a0*/  IABS R2, R135 ;  /* 0x0000008700027213 */ /* 0x002fe20000000000 */
[----:B------:R-:W-:Y:S02]  /*1a8b0*/  IMAD.IADD R135, R243, 0x1, -R138 ;  /* 0x00000001f3877824 */ /* 0x000fe400078e0a8a */
[----:B--2---:R-:W-:Y:S05]  /*1a8c0*/  FFMA.FTZ R9, R143, -UR21, R9 ;  /* 0x800000158f097c23 */ /* 0x004fea0008010009 */
[----:B------:R1:W2:Y:S01]  /*1a8d0*/  I2F R142, R2 ;  /* 0x00000002008e7306 */ /* 0x0002a20000201400 */
[----:B------:R-:W-:Y:S02]  /*1a8e0*/  FSEL R143, R7, -INF , !P2 ;  /* 0xff800000078f7808 */ /* 0x000fe40005000000 */
[----:B------:R-:W-:Y:S02]  /*1a8f0*/  ISETP.GE.AND P2, PT, R138, R245, PT ;  /* 0x000000f58a00720c */ /* 0x000fe40003f46270 */
[----:B------:R-:W-:Y:S02]  /*1a900*/  IADD3 R7, R0, 0x21, RZ ;  /* 0x0000002100077810 */ /* 0x000fe40007ffe0ff */
[----:B------:R-:W-:Y:S11]  /*1a910*/  ISETP.GE.OR P2, PT, R138, R250, !P2 ;  /* 0x000000fa8a00720c */ /* 0x000ff60005746670 */
[----:B------:R-:W-:Y:S02]  /*1a920*/  @!UPT UIADD3 URZ, URZ, URZ, URZ ;  /* 0x0000003f3f3ff290 */ /* 0x000fe4000fffe03f */
[----:B------:R-:W-:Y:S02]  /*1a930*/  @P2 LOP3.LUT R239, R239, 0x40, RZ, 0xfc, !PT ;  /* 0x00000040efef2812 */ /* 0x000fe400078efcff */
[----:B------:R-:W-:Y:S02]  /*1a940*/  ISETP.GE.AND P2, PT, R3, R244, PT ;  /* 0x000000f40300720c */ /* 0x000fe40003f46270 */
[----:B-1----:R-:W-:Y:S01]  /*1a950*/  IABS R2, R135 ;  /* 0x0000008700027213 */ /* 0x002fe20000000000 */
[----:B------:R-:W-:Y:S01]  /*1a960*/  IMAD.IADD R135, R243, 0x1, -R137 ;  /* 0x00000001f3877824 */ /* 0x000fe200078e0a89 */
[----:B------:R-:W-:Y:S01]  /*1a970*/  ISETP.GE.OR P2, PT, R3, R249, !P2 ;  /* 0x000000f90300720c */ /* 0x000fe20005746670 */
[----:B--2---:R-:W-:Y:S01]  /*1a980*/  FFMA.FTZ R23, R142, -UR21, R23 ;  /* 0x800000158e177c23 */ /* 0x004fe20008010017 */
[----:B------:R1:W2:Y:S02]  /*1a990*/  I2F R141, R2 ;  /* 0x00000002008d7306 */ /* 0x0002a40000201400 */
[----:B------:R-:W-:Y:S08]  /*1a9a0*/  IABS R135, R135 ;  /* 0x0000008700877213 */ /* 0x000ff00000000000 */
[----:B------:R3:W3:Y:S01]  /*1a9b0*/  I2F R142, R135 ;  /* 0x00000087008e7306 */ /* 0x0006e20000201400 */
[----:B-1----:R-:W-:Y:S01]  /*1a9c0*/  IADD3 R2, R0, 0x18, RZ ;  /* 0x0000001800027810 */ /* 0x002fe20007ffe0ff */
[----:B--2---:R-:W-:Y:S04]  /*1a9d0*/  FFMA.FTZ R12, R141, -UR21, R12 ;  /* 0x800000158d0c7c23 */ /* 0x004fe8000801000c */
[----:B------:R-:W-:Y:S05]  /*1a9e0*/  IMAD.IADD R141, R242, 0x1, -R2 ;  /* 0x00000001f28d7824 */ /* 0x000fea00078e0a02 */
[----:B---3--:R-:W-:Y:S01]  /*1a9f0*/  IABS R135, R141 ;  /* 0x0000008d00877213 */ /* 0x008fe20000000000 */
[----:B------:R-:W-:Y:S03]  /*1aa00*/  FFMA.FTZ R13, R142, -UR21, R13 ;  /* 0x800000158e0d7c23 */ /* 0x000fe6000801000d */
[----:B------:R1:W2:Y:S02]  /*1aa10*/  I2F R141, R135 ;  /* 0x00000087008d7306 */ /* 0x0002a40000201400 */
[----:B-1----:R-:W-:Y:S01]  /*1aa20*/  IADD3 R135, R243, -R136, RZ ;  /* 0x80000088f3877210 */ /* 0x002fe20007ffe0ff */
[----:B--2---:R-:W-:Y:S02]  /*1aa30*/  FFMA.FTZ R32, R141, -UR21, R32 ;  /* 0x800000158d207c23 */ /* 0x004fe40008010020 */
[----:B------:R-:W-:Y:S01]  /*1aa40*/  IMAD.IADD R141, R241, 0x1, -R2 ;  /* 0x00000001f18d7824 */ /* 0x000fe200078e0a02 */
[----:B------:R-:W-:Y:S04]  /*1aa50*/  IABS R135, R135 ;  /* 0x0000008700877213 */ /* 0x000fe80000000000 */
[----:B------:R1:W2:Y:S02]  /*1aa60*/  I2F R142, R135 ;  /* 0x00000087008e7306 */ /* 0x0002a40000201400 */
[----:B-1----:R-:W-:Y:S01]  /*1aa70*/  IABS R135, R141 ;  /* 0x0000008d00877213 */ /* 0x002fe20000000000 */
[----:B--2---:R-:W-:Y:S07]  /*1aa80*/  FFMA.FTZ R24, R142, -UR21, R24 ;  /* 0x800000158e187c23 */ /* 0x004fee0008010018 */
[----:B------:R1:W2:Y:S02]  /*1aa90*/  I2F R141, R135 ;  /* 0x00000087008d7306 */ /* 0x0002a40000201400 */
[----:B-1----:R-:W-:Y:S02]  /*1aaa0*/  IMAD.IADD R135, R243, 0x1, -R3 ;  /* 0x00000001f3877824 */ /* 0x002fe400078e0a03 */
[----:B--2---:R-:W-:Y:S02]  /*1aab0*/  FFMA.FTZ R34, R141, -UR21, R34 ;  /* 0x800000158d227c23 */ /* 0x004fe40008010022 */
[----:B------:R-:W-:Y:S01]  /*1aac0*/  IMAD.IADD R141, R243, 0x1, -R2 ;  /* 0x00000001f38d7824 */ /* 0x000fe200078e0a02 */
[----:B------:R-:W-:Y:S04]  /*1aad0*/  IABS R135, R135 ;  /* 0x0000008700877213 */ /* 0x000fe80000000000 */
[----:B------:R1:W2:Y:S02]  /*1aae0*/  I2F R142, R135 ;  /* 0x00000087008e7306 */ /* 0x0002a40000201400 */
[----:B-1----:R-:W-:Y:S01]  /*1aaf0*/  IABS R135, R141 ;  /* 0x0000008d00877213 */ /* 0x002fe20000000000 */
[----:B--2---:R-:W-:Y:S01]  /*1ab00*/  FFMA.FTZ R25, R142, -UR21, R25 ;  /* 0x800000158e197c23 */ /* 0x004fe20008010019 */
[----:B------:R-:W-:Y:S06]  /*1ab10*/  IABS R142, R134 ;  /* 0x00000086008e7213 */ /* 0x000fec0000000000 */
[----:B------:R1:W2:Y:S10]  /*1ab20*/  I2F R141, R135 ;  /* 0x00000087008d7306 */ /* 0x0002b40000201400 */
[----:B------:R-:W3:Y:S01]  /*1ab30*/  I2F R142, R142 ;  /* 0x0000008e008e7306 */ /* 0x000ee20000201400 */
[----:B-1----:R-:W-:Y:S01]  /*1ab40*/  IADD3 R135, R0, 0x19, RZ ;  /* 0x0000001900877810 */ /* 0x002fe20007ffe0ff */
[----:B--2---:R-:W-:Y:S03]  /*1ab50*/  FFMA.FTZ R28, R141, -UR21, R28 ;  /* 0x800000158d1c7c23 */ /* 0x004fe6000801001c */
[----:B------:R-:W-:Y:S01]  /*1ab60*/  IADD3 R141, R242, -R135, RZ ;  /* 0x80000087f28d7210 */ /* 0x000fe20007ffe0ff */
[----:B------:R-:W-:Y:S03]  /*1ab70*/  IMAD.IADD R134, R243, 0x1, -R135 ;  /* 0x00000001f3867824 */ /* 0x000fe600078e0a87 */
[----:B------:R-:W-:Y:S01]  /*1ab80*/  IABS R141, R141 ;  /* 0x0000008d008d7213 */ /* 0x000fe20000000000 */
[----:B---3--:R-:W-:Y:S01]  /*1ab90*/  FFMA.FTZ R11, R142, -UR21, R11 ;  /* 0x800000158e0b7c23 */ /* 0x008fe2000801000b */
[----:B------:R-:W-:Y:S02]  /*1aba0*/  FSEL R142, R4, -INF , !P1 ;  /* 0xff800000048e7808 */ /* 0x000fe40004800000 */
[----:B------:R-:W-:Y:S02]  /*1abb0*/  IABS R134, R134 ;  /* 0x0000008600867213 */ /* 0x000fe40000000000 */
[----:B------:R-:W1:Y:S01]  /*1abc0*/  I2F R141, R141 ;  /* 0x0000008d008d7306 */ /* 0x000e620000201400 */
[C---:B------:R-:W-:Y:S04]  /*1abd0*/  ISETP.GE.AND P1, PT, R0.reuse, R246, PT ;  /* 0x000000f60000720c */ /* 0x040fe80003f26270 */
[----:B------:R-:W-:Y:S04]  /*1abe0*/  ISETP.GE.OR P1, PT, R0, R251, !P1 ;  /* 0x000000fb0000720c */ /* 0x000fe80004f26670 */
[----:B------:R-:W-:Y:S02]  /*1abf0*/  FSEL R209, R6, -INF , !P1 ;  /* 0xff80000006d17808 */ /* 0x000fe40004800000 */
[C---:B------:R-:W-:Y:S04]  /*1ac00*/  ISETP.GE.AND P1, PT, R0.reuse, R245, PT ;  /* 0x000000f50000720c */ /* 0x040fe80003f26270 */
[----:B------:R-:W-:Y:S04]  /*1ac10*/  ISETP.GE.OR P1, PT, R0, R250, !P1 ;  /* 0x000000fa0000720c */ /* 0x000fe80004f26670 */
[----:B------:R-:W-:Y:S02]  /*1ac20*/  FSEL R210, R8, -INF , !P1 ;  /* 0xff80000008d27808 */ /* 0x000fe40004800000 */
[C---:B------:R-:W-:Y:S01]  /*1ac30*/  ISETP.GE.AND P1, PT, R0.reuse, R244, PT ;  /* 0x000000f40000720c */ /* 0x040fe20003f26270 */
[----:B-1----:R-:W-:Y:S03]  /*1ac40*/  FFMA.FTZ R33, R141, -UR21, R33 ;  /* 0x800000158d217c23 */ /* 0x002fe60008010021 */
[----:B------:R-:W-:Y:S01]  /*1ac50*/  ISETP.GE.OR P1, PT, R0, R249, !P1 ;  /* 0x000000f90000720c */ /* 0x000fe20004f26670 */
[----:B------:R-:W-:Y:S03]  /*1ac60*/  IMAD.IADD R141, R241, 0x1, -R135 ;  /* 0x00000001f18d7824 */ /* 0x000fe600078e0a87 */
[----:B------:R-:W-:Y:S02]  /*1ac70*/  FSEL R211, R10, -INF , !P1 ;  /* 0xff8000000ad37808 */ /* 0x000fe40004800000 */
[----:B------:R-:W-:Y:S02]  /*1ac80*/  IABS R141, R141 ;  /* 0x0000008d008d7213 */ /* 0x000fe40000000000 */
[C---:B------:R-:W-:Y:S04]  /*1ac90*/  ISETP.GE.AND P1, PT, R138.reuse, R247, PT ;  /* 0x000000f78a00720c */ /* 0x040fe80003f26270 */
[----:B------:R-:W1:Y:S01]  /*1aca0*/  I2F R141, R141 ;  /* 0x0000008d008d7306 */ /* 0x000e620000201400 */
[----:B------:R-:W-:Y:S04]  /*1acb0*/  ISETP.GE.OR P1, PT, R138, R252, !P1 ;  /* 0x000000fc8a00720c */ /* 0x000fe80004f26670 */
[----:B------:R-:W-:Y:S02]  /*1acc0*/  FSEL R208, R16, -INF , !P1 ;  /* 0xff80000010d07808 */ /* 0x000fe40004800000 */
[CC--:B------:R-:W-:Y:S04]  /*1acd0*/  ISETP.GE.AND P1, PT, R138.reuse, R244.reuse, PT ;  /* 0x000000f48a00720c */ /* 0x0c0fe80003f26270 */
[-C--:B------:R-:W-:Y:S02]  /*1ace0*/  ISETP.GE.OR P3, PT, R138, R249.reuse, !P1 ;  /* 0x000000f98a00720c */ /* 0x080fe40004f66670 */
[C---:B------:R-:W-:Y:S04]  /*1acf0*/  ISETP.GE.AND P1, PT, R2.reuse, R244, PT ;  /* 0x000000f40200720c */ /* 0x040fe80003f26270 */
[----:B------:R-:W-:Y:S01]  /*1ad00*/  ISETP.GE.OR P1, PT, R2, R249, !P1 ;  /* 0x000000f90200720c */ /* 0x000fe20004f26670 */
[----:B-1----:R-:W-:Y:S06]  /*1ad10*/  FFMA.FTZ R35, R141, -UR21, R35 ;  /* 0x800000158d237c23 */ /* 0x002fec0008010023 */
[----:B------:R-:W-:Y:S01]  /*1ad20*/  @P3 LOP3.LUT R239, R239, 0x1000, RZ, 0xfc, !PT ;  /* 0x00001000efef3812 */ /* 0x000fe200078efcff */
[----:B------:R1:W2:Y:S03]  /*1ad30*/  I2F R141, R134 ;  /* 0x00000086008d7306 */ /* 0x0002a60000201400 */
[----:B------:R-:W-:Y:S02]  /*1ad40*/  LOP3.LUT R239, R239, 0xffffdfff, RZ, 0xc0, !PT ;  /* 0xffffdfffefef7812 */ /* 0x000fe400078ec0ff */
[----:B-1----:R-:W-:Y:S01]  /*1ad50*/  IADD3 R134, R0, 0x20, RZ ;  /* 0x0000002000867810 */ /* 0x002fe20007ffe0ff */
[----:B--2---:R-:W-:Y:S03]  /*1ad60*/  FFMA.FTZ R29, R141, -UR21, R29 ;  /* 0x800000158d1d7c23 */ /* 0x004fe6000801001d */
[----:B------:R-:W-:Y:S01]  /*1ad70*/  IADD3 R141, R242, -R134, RZ ;  /* 0x80000086f28d7210 */ /* 0x000fe20007ffe0ff */
[----:B------:R-:W-:Y:S03]  /*1ad80*/  IMAD.IADD R4, R241, 0x1, -R134 ;  /* 0x00000001f1047824 */ /* 0x000fe600078e0a86 */
[----:B------:R-:W-:Y:S02]  /*1ad90*/  IABS R141, R141 ;  /* 0x0000008d008d7213 */ /* 0x000fe40000000000 */
[----:B------:R-:W-:Y:S04]  /*1ada0*/  IABS R4, R4 ;  /* 0x0000000400047213 */ /* 0x000fe80000000000 */
[----:B------:R-:W1:Y:S10]  /*1adb0*/  I2F R141, R141 ;  /* 0x0000008d008d7306 */ /* 0x000e740000201400 */
[----:B------:R-:W2:Y:S01]  /*1adc0*/  I2F R4, R4 ;  /* 0x0000000400047306 */ /* 0x000ea20000201400 */
[----:B-1----:R-:W-:Y:S01]  /*1add0*/  FFMA.FTZ R36, R141, -UR21, R36 ;  /* 0x800000158d247c23 */ /* 0x002fe20008010024 */
[----:B------:R-:W-:Y:S02]  /*1ade0*/  FSEL R141, R5, -INF , !P0 ;  /* 0xff800000058d7808 */ /* 0x000fe40004000000 */
[C---:B------:R-:W-:Y:S04]  /*1adf0*/  ISETP.GE.AND P0, PT, R138.reuse, R246, PT ;  /* 0x000000f68a00720c */ /* 0x040fe80003f06270 */
[----:B------:R-:W-:Y:S01]  /*1ae00*/  ISETP.GE.OR P0, PT, R138, R251, !P0 ;  /* 0x000000fb8a00720c */ /* 0x000fe20004706670 */
[----:B------:R-:W-:Y:S02]  /*1ae10*/  IMAD.IADD R138, R248, 0x1, -R138 ;  /* 0x00000001f88a7824 */ /* 0x000fe400078e0a8a */
[----:B--2---:R-:W-:Y:S01]  /*1ae20*/  FFMA.FTZ R38, R4, -UR21, R38 ;  /* 0x8000001504267c23 */ /* 0x004fe20008010026 */
[----:B------:R-:W-:Y:S01]  /*1ae30*/  FSEL R18, R18, -INF , !P0 ;  /* 0xff80000012127808 */ /* 0x000fe20004000000 */
[----:B------:R-:W-:Y:S01]  /*1ae40*/  IMAD.IADD R4, R243, 0x1, -R134 ;  /* 0x00000001f3047824 */ /* 0x000fe200078e0a86 */
[----:B------:R-:W-:Y:S02]  /*1ae50*/  IABS R5, R138 ;  /* 0x0000008a00057213 */ /* 0x000fe40000000000 */
[C---:B------:R-:W-:Y:S02]  /*1ae60*/  ISETP.GE.AND P0, PT, R137.reuse, R247, PT ;  /* 0x000000f78900720c */ /* 0x040fe40003f06270 */
[----:B------:R-:W-:Y:S02]  /*1ae70*/  IABS R4, R4 ;  /* 0x0000000400047213 */ /* 0x000fe40000000000 */
[----:B------:R-:W1:Y:S01]  /*1ae80*/  I2F R5, R5 ;  /* 0x0000000500057306 */ /* 0x000e620000201400 */
[----:B------:R-:W-:Y:S04]  /*1ae90*/  ISETP.GE.OR P0, PT, R137, R252, !P0 ;  /* 0x000000fc8900720c */ /* 0x000fe80004706670 */
[----:B------:R-:W-:Y:S02]  /*1aea0*/  FSEL R17, R17, -INF , !P0 ;  /* 0xff80000011117808 */ /* 0x000fe40004000000 */
[C---:B------:R-:W-:Y:S03]  /*1aeb0*/  ISETP.GE.AND P0, PT, R137.reuse, R246, PT ;  /* 0x000000f68900720c */ /* 0x040fe60003f06270 */
[----:B------:R-:W2:Y:S01]  /*1aec0*/  I2F R6, R4 ;  /* 0x0000000400067306 */ /* 0x000ea20000201400 */
[----:B------:R-:W-:Y:S04]  /*1aed0*/  ISETP.GE.OR P0, PT, R137, R251, !P0 ;  /* 0x000000fb8900720c */ /* 0x000fe80004706670 */
[----:B------:R-:W-:Y:S02]  /*1aee0*/  FSEL R19, R19, -INF , !P0 ;  /* 0xff80000013137808 */ /* 0x000fe40004000000 */
[C---:B------:R-:W-:Y:S04]  /*1aef0*/  ISETP.GE.AND P0, PT, R136.reuse, R247, PT ;  /* 0x000000f78800720c */ /* 0x040fe80003f06270 */
[----:B------:R-:W-:Y:S01]  /*1af00*/  ISETP.GE.OR P0, PT, R136, R252, !P0 ;  /* 0x000000fc8800720c */ /* 0x000fe20004706670 */
[----:B-1----:R-:W-:Y:S01]  /*1af10*/  FFMA.FTZ R14, R5, -UR21, R14 ;  /* 0x80000015050e7c23 */ /* 0x002fe2000801000e */
[----:B------:R-:W-:Y:S02]  /*1af20*/  IADD3 R5, R248, -R137, RZ ;  /* 0x80000089f8057210 */ /* 0x000fe40007ffe0ff */
[----:B------:R-:W-:Y:S02]  /*1af30*/  FSEL R20, R20, -INF , !P0 ;  /* 0xff80000014147808 */ /* 0x000fe40004000000 */
[C---:B------:R-:W-:Y:S04]  /*1af40*/  ISETP.GE.AND P0, PT, R136.reuse, R246, PT ;  /* 0x000000f68800720c */ /* 0x040fe80003f06270 */
[----:B------:R-:W-:Y:S01]  /*1af50*/  ISETP.GE.OR P0, PT, R136, R251, !P0 ;  /* 0x000000fb8800720c */ /* 0x000fe20004706670 */
[----:B--2---:R-:W-:Y:S01]  /*1af60*/  FFMA.FTZ R40, R6, -UR21, R40 ;  /* 0x8000001506287c23 */ /* 0x004fe20008010028 */
[----:B------:R-:W-:Y:S02]  /*1af70*/  IABS R4, R5 ;  /* 0x0000000500047213 */ /* 0x000fe40000000000 */
[C---:B------:R-:W-:Y:S02]  /*1af80*/  IADD3 R6, R0.reuse, 0x28, RZ ;  /* 0x0000002800067810 */ /* 0x040fe40007ffe0ff */
[----:B------:R-:W-:Y:S02]  /*1af90*/  IADD3 R5, R0, 0x29, RZ ;  /* 0x0000002900057810 */ /* 0x000fe40007ffe0ff */
[----:B------:R-:W1:Y:S01]  /*1afa0*/  I2F R4, R4 ;  /* 0x0000000400047306 */ /* 0x000e620000201400 */
[----:B------:R-:W-:Y:S02]  /*1afb0*/  FSEL R22, R22, -INF , !P0 ;  /* 0xff80000016167808 */ /* 0x000fe40004000000 */
[C---:B------:R-:W-:Y:S04]  /*1afc0*/  ISETP.GE.AND P0, PT, R3.reuse, R247, PT ;  /* 0x000000f70300720c */ /* 0x040fe80003f06270 */
[----:B------:R-:W-:Y:S04]  /*1afd0*/  ISETP.GE.OR P0, PT, R3, R252, !P0 ;  /* 0x000000fc0300720c */ /* 0x000fe80004706670 */
[----:B------:R-:W-:Y:S02]  /*1afe0*/  FSEL R21, R21, -INF , !P0 ;  /* 0xff80000015157808 */ /* 0x000fe40004000000 */
[C---:B------:R-:W-:Y:S04]  /*1aff0*/  ISETP.GE.AND P0, PT, R3.reuse, R246, PT ;  /* 0x000000f60300720c */ /* 0x040fe80003f06270 */
[----:B------:R-:W-:Y:S04]  /*1b000*/  ISETP.GE.OR P0, PT, R3, R251, !P0 ;  /* 0x000000fb0300720c */ /* 0x000fe80004706670 */
[----:B------:R-:W-:Y:S02]  /*1b010*/  FSEL R23, R23, -INF , !P0 ;  /* 0xff80000017177808 */ /* 0x000fe40004000000 */
[----:B------:R-:W-:Y:S01]  /*1b020*/  ISETP.GE.AND P0, PT, R2, R247, PT ;  /* 0x000000f70200720c */ /* 0x000fe20003f06270 */
[----:B-1----:R-:W-:Y:S02]  /*1b030*/  FFMA.FTZ R15, R4, -UR21, R15 ;  /* 0x80000015040f7c23 */ /* 0x002fe4000801000f */
[----:B------:R-:W-:Y:S01]  /*1b040*/  IMAD.IADD R4, R242, 0x1, -R7 ;  /* 0x00000001f2047824 */ /* 0x000fe200078e0a07 */
[----:B------:R-:W-:Y:S04]  /*1b050*/  ISETP.GE.OR P0, PT, R2, R252, !P0 ;  /* 0x000000fc0200720c */ /* 0x000fe80004706670 */
[----:B------:R-:W-:Y:S02]  /*1b060*/  IABS R4, R4 ;  /* 0x0000000400047213 */ /* 0x000fe40000000000 */
[----:B------:R-:W-:Y:S02]  /*1b070*/  FSEL R32, R32, -INF , !P0 ;  /* 0xff80000020207808 */ /* 0x000fe40004000000 */
[C---:B------:R-:W-:Y:S02]  /*1b080*/  ISETP.GE.AND P0, PT, R2.reuse, R246, PT ;  /* 0x000000f60200720c */ /* 0x040fe40003f06270 */
[----:B------:R-:W1:Y:S02]  /*1b090*/  I2F R4, R4 ;  /* 0x0000000400047306 */ /* 0x000e640000201400 */
[----:B------:R-:W-:Y:S04]  /*1b0a0*/  ISETP.GE.OR P0, PT, R2, R251, !P0 ;  /* 0x000000fb0200720c */ /* 0x000fe80004706670 */
[----:B------:R-:W-:Y:S02]  /*1b0b0*/  FSEL R34, R34, -INF , !P0 ;  /* 0xff80000022227808 */ /* 0x000fe40004000000 */
[C---:B------:R-:W-:Y:S04]  /*1b0c0*/  ISETP.GE.AND P0, PT, R135.reuse, R247, PT ;  /* 0x000000f78700720c */ /* 0x040fe80003f06270 */
[----:B------:R-:W-:Y:S04]  /*1b0d0*/  ISETP.GE.OR P0, PT, R135, R252, !P0 ;  /* 0x000000fc8700720c */ /* 0x000fe80004706670 */
[----:B------:R-:W-:Y:S02]  /*1b0e0*/  FSEL R33, R33, -INF , !P0 ;  /* 0xff80000021217808 */ /* 0x000fe40004000000 */
[C---:B------:R-:W-:Y:S04]  /*1b0f0*/  ISETP.GE.AND P0, PT, R135.reuse, R246, PT ;  /* 0x000000f68700720c */ /* 0x040fe80003f06270 */
[----:B------:R-:W-:Y:S01]  /*1b100*/  ISETP.GE.OR P0, PT, R135, R251, !P0 ;  /* 0x000000fb8700720c */ /* 0x000fe20004706670 */
[----:B-1----:R-:W-:Y:S02]  /*1b110*/  FFMA.FTZ R37, R4, -UR21, R37 ;  /* 0x8000001504257c23 */ /* 0x002fe40008010025 */
[----:B------:R-:W-:Y:S01]  /*1b120*/  IMAD.IADD R4, R241, 0x1, -R7 ;  /* 0x00000001f1047824 */ /* 0x000fe200078e0a07 */
[----:B------:R-:W-:Y:S02]  /*1b130*/  FSEL R35, R35, -INF , !P0 ;  /* 0xff80000023237808 */ /* 0x000fe40004000000 */
[C---:B------:R-:W-:Y:S02]  /*1b140*/  ISETP.GE.AND P0, PT, R134.reuse, R247, PT ;  /* 0x000000f78600720c */ /* 0x040fe40003f06270 */
[----:B------:R-:W-:Y:S02]  /*1b150*/  IABS R4, R4 ;  /* 0x0000000400047213 */ /* 0x000fe40000000000 */
[----:B------:R-:W-:Y:S04]  /*1b160*/  ISETP.GE.OR P0, PT, R134, R252, !P0 ;  /* 0x000000fc8600720c */ /* 0x000fe80004706670 */
        /* <DEDUP_REMOVED lines=8> */
[C---:B------:R-:W-:Y:S01]  /*1b1f0*/  ISETP.GE.AND P0, PT, R7.reuse, R246, PT ;  /* 0x000000f60700720c */ /* 0x040fe20003f06270 */
[----:B-1----:R-:W-:Y:S02]  /*1b200*/  FFMA.FTZ R39, R4, -UR21, R39 ;  /* 0x8000001504277c23 */ /* 0x002fe40008010027 */
[----:B------:R-:W-:Y:S01]  /*1b210*/  IMAD.IADD R4, R242, 0x1, -R6 ;  /* 0x00000001f2047824 */ /* 0x000fe200078e0a06 */
[----:B------:R-:W-:Y:S04]  /*1b220*/  ISETP.GE.OR P0, PT, R7, R251, !P0 ;  /* 0x000000fb0700720c */ /* 0x000fe80004706670 */
[----:B------:R-:W-:Y:S02]  /*1b230*/  IABS R4, R4 ;  /* 0x0000000400047213 */ /* 0x000fe40000000000 */
[----:B------:R-:W-:Y:S02]  /*1b240*/  FSEL R39, R39, -INF , !P0 ;  /* 0xff80000027277808 */ /* 0x000fe40004000000 */
[C---:B------:R-:W-:Y:S02]  /*1b250*/  ISETP.GE.AND P0, PT, R6.reuse, R247, PT ;  /* 0x000000f70600720c */ /* 0x040fe40003f06270 */
[----:B------:R-:W1:Y:S02]  /*1b260*/  I2F R4, R4 ;  /* 0x0000000400047306 */ /* 0x000e640000201400 */
[----:B------:R-:W-:Y:S01]  /*1b270*/  ISETP.GE.OR P0, PT, R6, R252, !P0 ;  /* 0x000000fc0600720c */ /* 0x000fe20004706670 */
[----:B-1----:R-:W-:Y:S01]  /*1b280*/  FFMA.FTZ R48, R4, -UR21, R48 ;  /* 0x8000001504307c23 */ /* 0x002fe20008010030 */
[----:B------:R-:W-:Y:S04]  /*1b290*/  IADD3 R4, R241, -R6, RZ ;  /* 0x80000006f1047210 */ /* 0x000fe80007ffe0ff */
[----:B------:R-:W-:Y:S02]  /*1b2a0*/  IABS R4, R4 ;  /* 0x0000000400047213 */ /* 0x000fe40000000000 */
[----:B------:R-:W-:Y:S02]  /*1b2b0*/  FSEL R48, R48, -INF , !P0 ;  /* 0xff80000030307808 */ /* 0x000fe40004000000 */
[C---:B------:R-:W-:Y:S02]  /*1b2c0*/  ISETP.GE.AND P0, PT, R6.reuse, R246, PT ;  /* 0x000000f60600720c */ /* 0x040fe40003f06270 */
[----:B------:R-:W1:Y:S02]  /*1b2d0*/  I2F R4, R4 ;  /* 0x0000000400047306 */ /* 0x000e640000201400 */
[----:B------:R-:W-:Y:S01]  /*1b2e0*/  ISETP.GE.OR P0, PT, R6, R251, !P0 ;  /* 0x000000fb0600720c */ /* 0x000fe20004706670 */
[----:B-1----:R-:W-:Y:S02]  /*1b2f0*/  FFMA.FTZ R50, R4, -UR21, R50 ;  /* 0x8000001504327c23 */ /* 0x002fe40008010032 */
[----:B------:R-:W-:Y:S03]  /*1b300*/  IMAD.IADD R4, R243, 0x1, -R7 ;  /* 0x00000001f3047824 */ /* 0x000fe600078e0a07 */
[----:B------:R-:W-:Y:S02]  /*1b310*/  FSEL R50, R50, -INF , !P0 ;  /* 0xff80000032327808 */ /* 0x000fe40004000000 */
[----:B------:R-:W-:Y:S02]  /*1b320*/  IABS R4, R4 ;  /* 0x0000000400047213 */ /* 0x000fe40000000000 */
[C---:B------:R-:W-:Y:S04]  /*1b330*/  ISETP.GE.AND P0, PT, R137.reuse, R245, PT ;  /* 0x000000f58900720c */ /* 0x040fe80003f06270 */
[----:B------:R-:W1:Y:S01]  /*1b340*/  I2F R4, R4 ;  /* 0x0000000400047306 */ /* 0x000e620000201400 */
[----:B------:R-:W-:Y:S02]  /*1b350*/  ISETP.GE.OR P3, PT, R137, R250, !P0 ;  /* 0x000000fa8900720c */ /* 0x000fe40004766670 */
[C---:B------:R-:W-:Y:S04]  /*1b360*/  ISETP.GE.AND P0, PT, R5.reuse, R247, PT ;  /* 0x000000f70500720c */ /* 0x040fe80003f06270 */
[----:B------:R-:W-:Y:S07]  /*1b370*/  ISETP.GE.OR P0, PT, R5, R252, !P0 ;  /* 0x000000fc0500720c */ /* 0x000fee0004706670 */
[----:B------:R-:W-:Y:S04]  /*1b380*/  @P3 LOP3.LUT R239, R239, 0x2000, RZ, 0xfc, !PT ;  /* 0x00002000efef3812 */ /* 0x000fe800078efcff */
[----:B------:R-:W-:Y:S04]  /*1b390*/  LOP3.LUT R239, R239, 0xfffffbff, RZ, 0xc0, !PT ;  /* 0xfffffbffefef7812 */ /* 0x000fe800078ec0ff */
[----:B------:R-:W-:Y:S01]  /*1b3a0*/  @P6 LOP3.LUT R239, R239, 0x400, RZ, 0xfc, !PT ;  /* 0x00000400efef6812 */ /* 0x000fe200078efcff */
[----:B-1----:R-:W-:Y:S02]  /*1b3b0*/  FFMA.FTZ R41, R4, -UR21, R41 ;  /* 0x8000001504297c23 */ /* 0x002fe40008010029 */
[----:B------:R-:W-:Y:S01]  /*1b3c0*/  IMAD.IADD R4, R248, 0x1, -R136 ;  /* 0x00000001f8047824 */ /* 0x000fe200078e0a88 */
[----:B------:R-:W-:Y:S04]  /*1b3d0*/  LOP3.LUT R239, R239, 0xffffbfff, RZ, 0xc0, !PT ;  /* 0xffffbfffefef7812 */ /* 0x000fe800078ec0ff */
[----:B------:R-:W-:Y:S06]  /*1b3e0*/  IABS R4, R4 ;  /* 0x0000000400047213 */ /* 0x000fec0000000000 */
[----:B------:R-:W1:Y:S02]  /*1b3f0*/  I2F R4, R4 ;  /* 0x0000000400047306 */ /* 0x000e640000201400 */
[----:B-1----:R-:W-:Y:S02]  /*1b400*/  FFMA.FTZ R26, R4, -UR21, R26 ;  /* 0x80000015041a7c23 */ /* 0x002fe4000801001a */
[----:B------:R-:W-:Y:S03]  /*1b410*/  IMAD.IADD R4, R242, 0x1, -R5 ;  /* 0x00000001f2047824 */ /* 0x000fe600078e0a05 */
[----:B------:R-:W-:Y:S02]  /*1b420*/  FSEL R216, R26, -INF , !P5 ;  /* 0xff8000001ad87808 */ /* 0x000fe40006800000 */
[----:B------:R-:W-:Y:S02]  /*1b430*/  IABS R4, R4 ;  /* 0x0000000400047213 */ /* 0x000fe40000000000 */
[C---:B------:R-:W-:Y:S04]  /*1b440*/  ISETP.GE.AND P5, PT, R6.reuse, R245, PT ;  /* 0x000000f50600720c */ /* 0x040fe80003fa6270 */
[----:B------:R-:W1:Y:S01]  /*1b450*/  I2F R4, R4 ;  /* 0x0000000400047306 */ /* 0x000e620000201400 */
        /* <DEDUP_REMOVED lines=14> */
[----:B------:R-:W-:Y:S11]  /*1b540*/  ISETP.GE.OR P4, PT, R136, R250, !P0 ;  /* 0x000000fa8800720c */ /* 0x000ff60004786670 */
[----:B------:R-:W-:Y:S02]  /*1b550*/  @!UPT UIADD3 URZ, URZ, URZ, URZ ;  /* 0x0000003f3f3ff290 */ /* 0x000fe4000fffe03f */
[----:B------:R-:W-:Y:S04]  /*1b560*/  @P4 LOP3.LUT R239, R239, 0x4000, RZ, 0xfc, !PT ;  /* 0x00004000efef4812 */ /* 0x000fe800078efcff */
[C---:B------:R-:W-:Y:S02]  /*1b570*/  LOP3.LUT P3, RZ, R239.reuse, 0x40, RZ, 0xc0, !PT ;  /* 0x00000040efff7812 */ /* 0x040fe4000786c0ff */
[C---:B------:R-:W-:Y:S02]  /*1b580*/  LOP3.LUT P4, RZ, R239.reuse, 0x80, RZ, 0xc0, !PT ;  /* 0x00000080efff7812 */ /* 0x040fe4000788c0ff */
[----:B------:R-:W-:Y:S01]  /*1b590*/  LOP3.LUT R239, R239, 0xfffffff7, RZ, 0xc0, !PT ;  /* 0xfffffff7efef7812 */ /* 0x000fe200078ec0ff */
[----:B-1----:R-:W-:Y:S01]  /*1b5a0*/  FFMA.FTZ R44, R4, -UR21, R44 ;  /* 0x80000015042c7c23 */ /* 0x002fe2000801002c */
[----:B------:R-:W-:Y:S01]  /*1b5b0*/  FSEL R16, R9, -INF , !P4 ;  /* 0xff80000009107808 */ /* 0x000fe20006000000 */
[----:B------:R-:W-:Y:S01]  /*1b5c0*/  IMAD.IADD R4, R248, 0x1, -R3 ;  /* 0x00000001f8047824 */ /* 0x000fe200078e0a03 */
[----:B------:R-:W-:Y:S01]  /*1b5d0*/  FSEL R12, R12, -INF , !P3 ;  /* 0xff8000000c0c7808 */ /* 0x000fe20005800000 */
[----:B------:R-:W-:Y:S01]  /*1b5e0*/  IMAD.IADD R9, R248, 0x1, -R7 ;  /* 0x00000001f8097824 */ /* 0x000fe200078e0a07 */
[----:B------:R-:W-:Y:S02]  /*1b5f0*/  FSEL R44, R44, -INF , !P5 ;  /* 0xff8000002c2c7808 */ /* 0x000fe40006800000 */
[----:B------:R-:W-:Y:S02]  /*1b600*/  IABS R4, R4 ;  /* 0x0000000400047213 */ /* 0x000fe40000000000 */
[C---:B------:R-:W-:Y:S02]  /*1b610*/  ISETP.GE.AND P5, PT, R7.reuse, R244, PT ;  /* 0x000000f40700720c */ /* 0x040fe40003fa6270 */
[----:B------:R-:W-:Y:S02]  /*1b620*/  IABS R9, R9 ;  /* 0x0000000900097213 */ /* 0x000fe40000000000 */
[----:B------:R-:W1:Y:S01]  /*1b630*/  I2F R4, R4 ;  /* 0x0000000400047306 */ /* 0x000e620000201400 */
[----:B------:R-:W-:Y:S09]  /*1b640*/  ISETP.GE.OR P5, PT, R7, R249, !P5 ;  /* 0x000000f90700720c */ /* 0x000ff20006fa6670 */
[----:B------:R-:W2:Y:S01]  /*1b650*/  I2F R9, R9 ;  /* 0x0000000900097306 */ /* 0x000ea20000201400 */
[----:B-1----:R-:W-:Y:S01]  /*1b660*/  FFMA.FTZ R27, R4, -UR21, R27 ;  /* 0x80000015041b7c23 */ /* 0x002fe2000801001b */
[----:B------:R-:W-:Y:S04]  /*1b670*/  IADD3 R4, R0, 0x30, RZ ;  /* 0x0000003000047810 */ /* 0x000fe80007ffe0ff */
[----:B------:R-:W-:Y:S01]  /*1b680*/  ISETP.GE.AND P0, PT, R4, R247, PT ;  /* 0x000000f70400720c */ /* 0x000fe20003f06270 */
[----:B------:R-:W-:Y:S01]  /*1b690*/  IMAD.IADD R8, R242, 0x1, -R4 ;  /* 0x00000001f2087824 */ /* 0x000fe200078e0a04 */
[----:B------:R-:W-:Y:S02]  /*1b6a0*/  FSEL R215, R27, -INF , !P2 ;  /* 0xff8000001bd77808 */ /* 0x000fe40005000000 */
[----:B------:R-:W-:Y:S01]  /*1b6b0*/  ISETP.GE.OR P0, PT, R4, R252, !P0 ;  /* 0x000000fc0400720c */ /* 0x000fe20004706670 */
[----:B--2---:R-:W-:Y:S01]  /*1b6c0*/  FFMA.FTZ R43, R9, -UR21, R43 ;  /* 0x80000015092b7c23 */ /* 0x004fe2000801002b */
[----:B------:R-:W-:Y:S02]  /*1b6d0*/  IABS R8, R8 ;  /* 0x0000000800087213 */ /* 0x000fe40000000000 */
[----:B------:R-:W-:Y:S02]  /*1b6e0*/  ISETP.GE.AND P2, PT, R5, R245, PT ;  /* 0x000000f50500720c */ /* 0x000fe40003f46270 */
[----:B------:R-:W-:Y:S02]  /*1b6f0*/  FSEL R130, R43, -INF , !P5 ;  /* 0xff8000002b827808 */ /* 0x000fe40006800000 */
        /* <DEDUP_REMOVED lines=9> */
[----:B-1----:R-:W-:Y:S05]  /*1b790*/  FFMA.FTZ R54, R8, -UR21, R54 ;  /* 0x8000001508367c23 */ /* 0x002fea0008010036 */
[----:B------:R-:W-:Y:S02]  /*1b7a0*/  FSEL R54, R54, -INF , !P0 ;  /* 0xff80000036367808 */ /* 0x000fe40004000000 */
[C---:B------:R-:W-:Y:S04]  /*1b7b0*/  ISETP.GE.AND P0, PT, R3.reuse, R245, PT ;  /* 0x000000f50300720c */ /* 0x040fe80003f06270 */
[----:B------:R-:W-:Y:S01]  /*1b7c0*/  ISETP.GE.OR P0, PT, R3, R250, !P0 ;  /* 0x000000fa0300720c */ /* 0x000fe20004706670 */
[----:B------:R-:W-:Y:S05]  /*1b7d0*/  IMAD.IADD R3, R243, 0x1, -R5 ;  /* 0x00000001f3037824 */ /* 0x000fea00078e0a05 */
[----:B------:R-:W-:Y:S06]  /*1b7e0*/  IABS R3, R3 ;  /* 0x0000000300037213 */ /* 0x000fec0000000000 */
[----:B------:R-:W1:Y:S01]  /*1b7f0*/  I2F R3, R3 ;  /* 0x0000000300037306 */ /* 0x000e620000201400 */
[----:B------:R-:W-:Y:S04]  /*1b800*/  @P0 LOP3.LUT R239, R239, 0x8, RZ, 0xfc, !PT ;  /* 0x00000008efef0812 */ /* 0x000fe800078efcff */
[C---:B------:R-:W-:Y:S02]  /*1b810*/  LOP3.LUT P3, RZ, R239.reuse, 0x2000, RZ, 0xc0, !PT ;  /* 0x00002000efff7812 */ /* 0x040fe4000786c0ff */
[----:B------:R-:W-:Y:S02]  /*1b820*/  LOP3.LUT P4, RZ, R239, 0x4000, RZ, 0xc0, !PT ;  /* 0x00004000efff7812 */ /* 0x000fe4000788c0ff */
[----:B------:R-:W-:Y:S02]  /*1b830*/  FSEL R13, R13, -INF , !P3 ;  /* 0xff8000000d0d7808 */ /* 0x000fe40005800000 */
[----:B------:R-:W-:Y:S02]  /*1b840*/  FSEL R24, R24, -INF , !P4 ;  /* 0xff80000018187808 */ /* 0x000fe40006000000 */
[C---:B------:R-:W-:Y:S02]  /*1b850*/  LOP3.LUT P4, RZ, R239.reuse, 0x800, RZ, 0xc0, !PT ;  /* 0x00000800efff7812 */ /* 0x040fe4000788c0ff */
[----:B------:R-:W-:Y:S02]  /*1b860*/  LOP3.LUT P3, RZ, R239, 0x1000, RZ, 0xc0, !PT ;  /* 0x00001000efff7812 */ /* 0x000fe4000786c0ff */
[----:B------:R-:W-:Y:S02]  /*1b870*/  FSEL R11, R11, -INF , !P4 ;  /* 0xff8000000b0b7808 */ /* 0x000fe40006000000 */
[----:B------:R-:W-:Y:S02]  /*1b880*/  FSEL R14, R14, -INF , !P3 ;  /* 0xff8000000e0e7808 */ /* 0x000fe40005800000 */
[----:B------:R-:W-:Y:S01]  /*1b890*/  LOP3.LUT P4, RZ, R239, 0x200, RZ, 0xc0, !PT ;  /* 0x00000200efff7812 */ /* 0x000fe2000788c0ff */
        /* <DEDUP_REMOVED lines=8> */
[----:B------:R-:W-:Y:S04]  /*1b920*/  IADD3 R3, R0, 0x31, RZ ;  /* 0x0000003100037810 */ /* 0x000fe80007ffe0ff */
[C---:B------:R-:W-:Y:S01]  /*1b930*/  ISETP.GE.AND P0, PT, R3.reuse, R247, PT ;  /* 0x000000f70300720c */ /* 0x040fe20003f06270 */
[----:B------:R-:W-:Y:S01]  /*1b940*/  IMAD.IADD R8, R242, 0x1, -R3 ;  /* 0x00000001f2087824 */ /* 0x000fe200078e0a03 */
[----:B------:R-:W-:Y:S02]  /*1b950*/  FSEL R214, R30, -INF , !P1 ;  /* 0xff8000001ed67808 */ /* 0x000fe40004800000 */
[C---:B------:R-:W-:Y:S02]  /*1b960*/  ISETP.GE.OR P0, PT, R3.reuse, R252, !P0 ;  /* 0x000000fc0300720c */ /* 0x040fe40004706670 */
[----:B------:R-:W-:Y:S02]  /*1b970*/  IABS R8, R8 ;  /* 0x0000000800087213 */ /* 0x000fe40000000000 */
[C---:B------:R-:W-:Y:S02]  /*1b980*/  ISETP.GE.AND P1, PT, R4.reuse, R245, PT ;  /* 0x000000f50400720c */ /* 0x040fe40003f26270 */
[C---:B------:R-:W-:Y:S02]  /*1b990*/  ISETP.GE.AND P5, PT, R3.reuse, R244, PT ;  /* 0x000000f40300720c */ /* 0x040fe40003fa6270 */
[----:B------:R-:W1:Y:S01]  /*1b9a0*/  I2F R8, R8 ;  /* 0x0000000800087306 */ /* 0x000e620000201400 */
[----:B------:R-:W-:Y:S02]  /*1b9b0*/  ISETP.GE.OR P1, PT, R4, R250, !P1 ;  /* 0x000000fa0400720c */ /* 0x000fe40004f26670 */
        /* <DEDUP_REMOVED lines=10> */
[CC--:B------:R-:W-:Y:S04]  /*1ba60*/  ISETP.GE.AND P0, PT, R2.reuse, R245.reuse, PT ;  /* 0x000000f50200720c */ /* 0x0c0fe80003f06270 */
[----:B------:R-:W-:Y:S01]  /*1ba70*/  ISETP.GE.OR P6, PT, R2, R250, !P0 ;  /* 0x000000fa0200720c */ /* 0x000fe200047c6670 */
[----:B------:R-:W-:Y:S03]  /*1ba80*/  IMAD.IADD R2, R243, 0x1, -R4 ;  /* 0x00000001f3027824 */ /* 0x000fe600078e0a04 */
[----:B------:R-:W-:Y:S02]  /*1ba90*/  FSEL R28, R28, -INF , !P6 ;  /* 0xff8000001c1c7808 */ /* 0x000fe40007000000 */
[----:B------:R-:W-:Y:S02]  /*1baa0*/  IABS R2, R2 ;  /* 0x0000000200027213 */ /* 0x000fe40000000000 */
[----:B------:R-:W-:Y:S04]  /*1bab0*/  LOP3.LUT P6, RZ, R239, 0x400, RZ, 0xc0, !PT ;  /* 0x00000400efff7812 */ /* 0x000fe800078cc0ff */
[----:B------:R-:W1:Y:S01]  /*1bac0*/  I2F R2, R2 ;  /* 0x0000000200027306 */ /* 0x000e620000201400 */
[----:B------:R-:W-:Y:S02]  /*1bad0*/  FSEL R15, R15, -INF , !P6 ;  /* 0xff8000000f0f7808 */ /* 0x000fe40007000000 */
[C---:B------:R-:W-:Y:S04]  /*1bae0*/  ISETP.GE.AND P6, PT, R7.reuse, R245, PT ;  /* 0x000000f50700720c */ /* 0x040fe80003fc6270 */
[----:B------:R-:W-:Y:S04]  /*1baf0*/  ISETP.GE.OR P6, PT, R7, R250, !P6 ;  /* 0x000000fa0700720c */ /* 0x000fe800077c6670 */
[----:B------:R-:W-:Y:S02]  /*1bb00*/  FSEL R41, R41, -INF , !P6 ;  /* 0xff80000029297808 */ /* 0x000fe40007000000 */
[C---:B------:R-:W-:Y:S04]  /*1bb10*/  ISETP.GE.AND P6, PT, R134.reuse, R244, PT ;  /* 0x000000f48600720c */ /* 0x040fe80003fc6270 */
[-C--:B------:R-:W-:Y:S01]  /*1bb20*/  ISETP.GE.OR P6, PT, R134, R249.reuse, !P6 ;  /* 0x000000f98600720c */ /* 0x080fe200077c6670 */
        /* <DEDUP_REMOVED lines=8> */
[C---:B------:R-:W-:Y:S02]  /*1bbb0*/  IADD3 R2, R0.reuse, 0x38, RZ ;  /* 0x0000003800027810 */ /* 0x040fe40007ffe0ff */
[----:B------:R-:W-:Y:S02]  /*1bbc0*/  IADD3 R0, R0, 0x39, RZ ;  /* 0x0000003900007810 */ /* 0x000fe40007ffe0ff */
[----:B------:R-:W-:Y:S01]  /*1bbd0*/  ISETP.GE.AND P0, PT, R2, R247, PT ;  /* 0x000000f70200720c */ /* 0x000fe20003f06270 */
[----:B------:R-:W-:Y:S02]  /*1bbe0*/  IMAD.IADD R8, R242, 0x1, -R2 ;  /* 0x00000001f2087824 */ /* 0x000fe400078e0a02 */
[----:B------:R-:W-:Y:S01]  /*1bbf0*/  IMAD.IADD R10, R243, 0x1, -R0 ;  /* 0x00000001f30a7824 */ /* 0x000fe200078e0a00 */
[----:B------:R-:W-:Y:S02]  /*1bc00*/  ISETP.GE.OR P0, PT, R2, R252, !P0 ;  /* 0x000000fc0200720c */ /* 0x000fe40004706670 */
[----:B------:R-:W-:Y:S06]  /*1bc10*/  IABS R8, R8 ;  /* 0x0000000800087213 */ /* 0x000fec0000000000 */
[----:B------:R-:W1:Y:S02]  /*1bc20*/  I2F R8, R8 ;  /* 0x0000000800087306 */ /* 0x000e640000201400 */
[----:B-1----:R-:W-:Y:S01]  /*1bc30*/  FFMA.FTZ R64, R8, -UR21, R64 ;  /* 0x8000001508407c23 */ /* 0x002fe20008010040 */
[C---:B------:R-:W-:Y:S04]  /*1bc40*/  IADD3 R8, R241.reuse, -R2, RZ ;  /* 0x80000002f1087210 */ /* 0x040fe80007ffe0ff */
[----:B------:R-:W-:Y:S02]  /*1bc50*/  IABS R8, R8 ;  /* 0x0000000800087213 */ /* 0x000fe40000000000 */
[----:B------:R-:W-:Y:S02]  /*1bc60*/  FSEL R64, R64, -INF , !P0 ;  /* 0xff80000040407808 */ /* 0x000fe40004000000 */
[C---:B------:R-:W-:Y:S02]  /*1bc70*/  ISETP.GE.AND P0, PT, R2.reuse, R246, PT ;  /* 0x000000f60200720c */ /* 0x040fe40003f06270 */
[----:B------:R-:W1:Y:S02]  /*1bc80*/  I2F R8, R8 ;  /* 0x0000000800087306 */ /* 0x000e640000201400 */
[----:B------:R-:W-:Y:S01]  /*1bc90*/  ISETP.GE.OR P0, PT, R2, R251, !P0 ;  /* 0x000000fb0200720c */ /* 0x000fe20004706670 */
[----:B-1----:R-:W-:Y:S02]  /*1bca0*/  FFMA.FTZ R66, R8, -UR21, R66 ;  /* 0x8000001508427c23 */ /* 0x002fe40008010042 */
[--C-:B------:R-:W-:Y:S03]  /*1bcb0*/  IMAD.IADD R8, R242, 0x1, -R0.reuse ;  /* 0x00000001f2087824 */ /* 0x100fe600078e0a00 */
[----:B------:R-:W-:Y:S02]  /*1bcc0*/  FSEL R66, R66, -INF , !P0 ;  /* 0xff80000042427808 */ /* 0x000fe40004000000 */
[----:B------:R-:W-:Y:S02]  /*1bcd0*/  IABS R8, R8 ;  /* 0x0000000800087213 */ /* 0x000fe40000000000 */
[C---:B------:R-:W-:Y:S04]  /*1bce0*/  ISETP.GE.AND P0, PT, R0.reuse, R247, PT ;  /* 0x000000f70000720c */ /* 0x040fe80003f06270 */
[----:B------:R-:W1:Y:S01]  /*1bcf0*/  I2F R8, R8 ;  /* 0x0000000800087306 */ /* 0x000e620000201400 */
[----:B------:R-:W-:Y:S01]  /*1bd00*/  ISETP.GE.OR P0, PT, R0, R252, !P0 ;  /* 0x000000fc0000720c */ /* 0x000fe20004706670 */
[----:B-1----:R-:W-:Y:S02]  /*1bd10*/  FFMA.FTZ R65, R8, -UR21, R65 ;  /* 0x8000001508417c23 */ /* 0x002fe40008010041 */
[----:B------:R-:W-:Y:S03]  /*1bd20*/  IMAD.IADD R8, R241, 0x1, -R0 ;  /* 0x00000001f1087824 */ /* 0x000fe600078e0a00 */
        /* <DEDUP_REMOVED lines=9> */
[----:B------:R-:W-:Y:S04]  /*1bdc0*/  LOP3.LUT P0, RZ, R239, 0x8, RZ, 0xc0, !PT ;  /* 0x00000008efff7812 */ /* 0x000fe8000780c0ff */
[----:B------:R-:W1:Y:S01]  /*1bdd0*/  I2F R8, R8 ;  /* 0x0000000800087306 */ /* 0x000e620000201400 */
[----:B------:R-:W-:Y:S02]  /*1bde0*/  FSEL R25, R25, -INF , !P0 ;  /* 0xff80000019197808 */ /* 0x000fe40004000000 */
[CC--:B------:R-:W-:Y:S04]  /*1bdf0*/  ISETP.GE.AND P0, PT, R135.reuse, R245.reuse, PT ;  /* 0x000000f58700720c */ /* 0x0c0fe80003f06270 */
[-C--:B------:R-:W-:Y:S04]  /*1be00*/  ISETP.GE.OR P0, PT, R135, R250.reuse, !P0 ;  /* 0x000000fa8700720c */ /* 0x080fe80004706670 */
[----:B------:R-:W-:Y:S02]  /*1be10*/  FSEL R29, R29, -INF , !P0 ;  /* 0xff8000001d1d7808 */ /* 0x000fe40004000000 */
[C---:B------:R-:W-:Y:S04]  /*1be20*/  ISETP.GE.AND P0, PT, R134.reuse, R245, PT ;  /* 0x000000f58600720c */ /* 0x040fe80003f06270 */
[----:B------:R-:W-:Y:S02]  /*1be30*/  ISETP.GE.OR P0, PT, R134, R250, !P0 ;  /* 0x000000fa8600720c */ /* 0x000fe40004706670 */
[----:B------:R-:W-:Y:S02]  /*1be40*/  IADD3 R134, R248, -R134, RZ ;  /* 0x80000086f8867210 */ /* 0x000fe40007ffe0ff */
[----:B------:R-:W-:Y:S02]  /*1be50*/  FSEL R40, R40, -INF , !P0 ;  /* 0xff80000028287808 */ /* 0x000fe40004000000 */
[C---:B------:R-:W-:Y:S01]  /*1be60*/  ISETP.GE.AND P0, PT, R135.reuse, R244, PT ;  /* 0x000000f48700720c */ /* 0x040fe20003f06270 */
[----:B-1----:R-:W-:Y:S01]  /*1be70*/  FFMA.FTZ R57, R8, -UR21, R57 ;  /* 0x8000001508397c23 */ /* 0x002fe20008010039 */
[----:B------:R-:W-:Y:S02]  /*1be80*/  IABS R8, R134 ;  /* 0x0000008600087213 */ /* 0x000fe40000000000 */
[----:B------:R-:W-:Y:S04]  /*1be90*/  ISETP.GE.OR P0, PT, R135, R249, !P0 ;  /* 0x000000f98700720c */ /* 0x000fe80004706670 */
[----:B------:R-:W1:Y:S01]  /*1bea0*/  I2F R8, R8 ;  /* 0x0000000800087306 */ /* 0x000e620000201400 */
[----:B------:R-:W-:Y:S02]  /*1beb0*/  FSEL R213, R31, -INF , !P0 ;  /* 0xff8000001fd57808 */ /* 0x000fe40004000000 */
[CC--:B------:R-:W-:Y:S04]  /*1bec0*/  ISETP.GE.AND P0, PT, R3.reuse, R245.reuse, PT ;  /* 0x000000f50300720c */ /* 0x0c0fe80003f06270 */
[-C--:B------:R-:W-:Y:S04]  /*1bed0*/  ISETP.GE.OR P0, PT, R3, R250.reuse, !P0 ;  /* 0x000000fa0300720c */ /* 0x080fe80004706670 */
[----:B------:R-:W-:Y:S02]  /*1bee0*/  FSEL R57, R57, -INF , !P0 ;  /* 0xff80000039397808 */ /* 0x000fe40004000000 */
[C---:B------:R-:W-:Y:S04]  /*1bef0*/  ISETP.GE.AND P0, PT, R2.reuse, R245, PT ;  /* 0x000000f50200720c */ /* 0x040fe80003f06270 */
[----:B------:R-:W-:Y:S01]  /*1bf00*/  ISETP.GE.OR P0, PT, R2, R250, !P0 ;  /* 0x000000fa0200720c */ /* 0x000fe20004706670 */
[----:B-1----:R-:W-:Y:S02]  /*1bf10*/  FFMA.FTZ R42, R8, -UR21, R42 ;  /* 0x80000015082a7c23 */ /* 0x002fe4000801002a */
[----:B------:R-:W-:Y:S03]  /*1bf20*/  IMAD.IADD R8, R243, 0x1, -R2 ;  /* 0x00000001f3087824 */ /* 0x000fe600078e0a02 */
[----:B----4-:R-:W-:Y:S02]  /*1bf30*/  FSEL R231, R42, -INF , !P6 ;  /* 0xff8000002ae77808 */ /* 0x010fe40007000000 */
[----:B------:R-:W-:Y:S02]  /*1bf40*/  IABS R8, R8 ;  /* 0x0000000800087213 */ /* 0x000fe40000000000 */
[C---:B------:R-:W-:Y:S02]  /*1bf50*/  ISETP.GE.AND P6, PT, R4.reuse, R244, PT ;  /* 0x000000f40400720c */ /* 0x040fe40003fc6270 */
[----:B------:R1:W2:Y:S02]  /*1bf60*/  I2F R7, R8 ;  /* 0x0000000800077306 */ /* 0x0002a40000201400 */
[----:B------:R-:W-:Y:S02]  /*1bf70*/  ISETP.GE.OR P6, PT, R4, R249, !P6 ;  /* 0x000000f90400720c */ /* 0x000fe400077c6670 */
[----:B-1----:R-:W-:Y:S01]  /*1bf80*/  FMNMX.FTZ R8, R142, R132, !PT ;  /* 0x000000848e087209 */ /* 0x002fe20007810000 */
[----:B--2---:R-:W-:Y:S01]  /*1bf90*/  FFMA.FTZ R60, R7, -UR21, R60 ;  /* 0x80000015073c7c23 */ /* 0x004fe2000801003c */
        /* <DEDUP_REMOVED lines=9> */
[----:B------:R-:W-:Y:S02]  /*1c030*/  IABS R7, R10 ;  /* 0x0000000a00077213 */ /* 0x000fe40000000000 */
[----:B------:R-:W-:Y:S02]  /*1c040*/  FMNMX.FTZ R9, R21, R9, !PT ;  /* 0x0000000915097209 */ /* 0x000fe40007810000 */
[----:B------:R-:W-:Y:S01]  /*1c050*/  IADD3 R10, R248, -R6, RZ ;  /* 0x80000006f80a7210 */ /* 0x000fe20007ffe0ff */
[----:B------:R-:W-:Y:S01]  /*1c060*/  IMAD.MOV.U32 R6, RZ, RZ, R7 ;  /* 0x000000ffff067224 */ /* 0x000fe200078e0007 */
[----:B------:R-:W-:Y:S02]  /*1c070*/  FMNMX.FTZ R7, R32, R9, !PT ;  /* 0x0000000920077209 */ /* 0x000fe40007810000 */
[----:B------:R-:W-:Y:S01]  /*1c080*/  FMNMX.FTZ R8, R23, R8, !PT ;  /* 0x0000000817087209 */ /* 0x000fe20007810000 */
[----:B------:R-:W1:Y:S01]  /*1c090*/  I2F R9, R6 ;  /* 0x0000000600097306 */ /* 0x000e620000201400 */
[----:B------:R-:W-:Y:S02]  /*1c0a0*/  FMNMX.FTZ R7, R33, R7, !PT ;  /* 0x0000000721077209 */ /* 0x000fe40007810000 */
[----:B------:R-:W-:Y:S02]  /*1c0b0*/  FMNMX.FTZ R8, R34, R8, !PT ;  /* 0x0000000822087209 */ /* 0x000fe40007810000 */
[----:B------:R-:W-:Y:S02]  /*1c0c0*/  FMNMX.FTZ R7, R36, R7, !PT ;  /* 0x0000000724077209 */ /* 0x000fe40007810000 */
[----:B------:R-:W-:Y:S02]  /*1c0d0*/  IABS R10, R10 ;  /* 0x0000000a000a7213 */ /* 0x000fe40000000000 */
[----:B------:R-:W-:Y:S01]  /*1c0e0*/  FMNMX.FTZ R137, R37, R7, !PT ;  /* 0x0000000725897209 */ /* 0x000fe20007810000 */
[----:B------:R-:W-:Y:S01]  /*1c0f0*/  IMAD.IADD R7, R248, 0x1, -R5 ;  /* 0x00000001f8077824 */ /* 0x000fe200078e0a05 */
[----:B------:R-:W-:Y:S02]  /*1c100*/  FSEL R60, R60, -INF , !P0 ;  /* 0xff8000003c3c7808 */ /* 0x000fe40004000000 */
[----:B------:R-:W-:Y:S02]  /*1c110*/  FMNMX.FTZ R137, R48, R137, !PT ;  /* 0x0000008930897209 */ /* 0x000fe40007810000 */
[----:B------:R-:W-:Y:S02]  /*1c120*/  IABS R7, R7 ;  /* 0x0000000700077213 */ /* 0x000fe40000000000 */
[----:B------:R-:W-:Y:S02]  /*1c130*/  FMNMX.FTZ R137, R49, R137, !PT ;  /* 0x0000008931897209 */ /* 0x000fe40007810000 */
[----:B------:R-:W-:Y:S02]  /*1c140*/  ISETP.GE.AND P0, PT, R0, R245, PT ;  /* 0x000000f50000720c */ /* 0x000fe40003f06270 */
[----:B------:R-:W-:Y:S01]  /*1c150*/  FMNMX.FTZ R137, R52, R137, !PT ;  /* 0x0000008934897209 */ /* 0x000fe20007810000 */
[----:B------:R-:W2:Y:S01]  /*1c160*/  I2F R7, R7 ;  /* 0x0000000700077306 */ /* 0x000ea20000201400 */
[----:B------:R-:W-:Y:S01]  /*1c170*/  ISETP.GE.OR P0, PT, R0, R250, !P0 ;  /* 0x000000fa0000720c */ /* 0x000fe20004706670 */
[----:B-1----:R-:W-:Y:S01]  /*1c180*/  FFMA.FTZ R61, R9, -UR21, R61 ;  /* 0x80000015093d7c23 */ /* 0x002fe2000801003d */
[----:B------:R-:W-:Y:S01]  /*1c190*/  FMNMX.FTZ R6, R35, R8, !PT ;  /* 0x0000000823067209 */ /* 0x000fe20007810000 */
[----:B------:R-:W-:Y:S01]  /*1c1a0*/  IMAD.MOV.U32 R8, RZ, RZ, R10 ;  /* 0x000000ffff087224 */ /* 0x000fe200078e000a */
[----:B------:R-:W-:Y:S02]  /*1c1b0*/  FMNMX.FTZ R137, R53, R137, !PT ;  /* 0x0000008935897209 */ /* 0x000fe40007810000 */
[----:B------:R-:W-:Y:S02]  /*1c1c0*/  FMNMX.FTZ R6, R38, R6, !PT ;  /* 0x0000000626067209 */ /* 0x000fe40007810000 */
[----:B------:R-:W-:Y:S01]  /*1c1d0*/  FMNMX.FTZ R137, R64, R137, !PT ;  /* 0x0000008940897209 */ /* 0x000fe20007810000 */
[----:B------:R-:W1:Y:S01]  /*1c1e0*/  I2F R8, R8 ;  /* 0x0000000800087306 */ /* 0x000e620000201400 */
[----:B------:R-:W-:Y:S02]  /*1c1f0*/  FMNMX.FTZ R6, R39, R6, !PT ;  /* 0x0000000627067209 */ /* 0x000fe40007810000 */
[----:B------:R-:W-:Y:S02]  /*1c200*/  FMNMX.FTZ R137, R65, R137, !PT ;  /* 0x0000008941897209 */ /* 0x000fe40007810000 */
[----:B------:R-:W-:Y:S02]  /*1c210*/  FMNMX.FTZ R6, R50, R6, !PT ;  /* 0x0000000632067209 */ /* 0x000fe40007810000 */
[----:B------:R-:W-:Y:S02]  /*1c220*/  FSEL R61, R61, -INF , !P0 ;  /* 0xff8000003d3d7808 */ /* 0x000fe40004000000 */
[----:B------:R-:W-:Y:S02]  /*1c230*/  FMNMX.FTZ R6, R51, R6, !PT ;  /* 0x0000000633067209 */ /* 0x000fe40007810000 */
[----:B------:R-:W-:Y:S02]  /*1c240*/  ISETP.GE.AND P0, PT, R2, R244, PT ;  /* 0x000000f40200720c */ /* 0x000fe40003f06270 */
[----:B------:R-:W-:Y:S01]  /*1c250*/  FMNMX.FTZ R5, R54, R6, !PT ;  /* 0x0000000636057209 */ /* 0x000fe20007810000 */
[----:B--2---:R-:W-:Y:S01]  /*1c260*/  FFMA.FTZ R47, R7, -UR21, R47 ;  /* 0x80000015072f7c23 */ /* 0x004fe2000801002f */
[----:B------:R-:W-:Y:S02]  /*1c270*/  ISETP.GE.OR P0, PT, R2, R249, !P0 ;  /* 0x000000f90200720c */ /* 0x000fe40004706670 */
[----:B------:R-:W-:Y:S02]  /*1c280*/  FMNMX.FTZ R5, R55, R5, !PT ;  /* 0x0000000537057209 */ /* 0x000fe40007810000 */
[----:B------:R-:W-:Y:S02]  /*1c290*/  FSEL R217, R47, -INF , !P1 ;  /* 0xff8000002fd97808 */ /* 0x000fe40004800000 */
[----:B------:R-:W-:Y:S02]  /*1c2a0*/  FMNMX.FTZ R5, R66, R5, !PT ;  /* 0x0000000542057209 */ /* 0x000fe40007810000 */
[----:B------:R-:W-:Y:S01]  /*1c2b0*/  MOV R47, R231 ;  /* 0x000000e7002f7202 */ /* 0x000fe20000000f00 */
[----:B-1----:R-:W-:Y:S01]  /*1c2c0*/  FFMA.FTZ R46, R8, -UR21, R46 ;  /* 0x80000015082e7c23 */ /* 0x002fe2000801002e */
[----:B------:R-:W-:Y:S02]  /*1c2d0*/  FMNMX.FTZ R136, R67, R5, !PT ;  /* 0x0000000543887209 */ /* 0x000fe40007810000 */
[----:B------:R-:W1:Y:S02]  /*1c2e0*/  SHFL.BFLY PT, R5, R137, 0x2, 0x1f ;  /* 0x0c401f0089057f89 */ /* 0x000e6400000e0000 */
[----:B------:R-:W-:Y:S02]  /*1c2f0*/  FSEL R233, R46, -INF , !P2 ;  /* 0xff8000002ee97808 */ /* 0x000fe40005000000 */
[C---:B------:R-:W-:Y:S04]  /*1c300*/  ISETP.GE.AND P2, PT, R0.reuse, R244, PT ;  /* 0x000000f40000720c */ /* 0x040fe80003f46270 */
[----:B------:R-:W2:Y:S01]  /*1c310*/  SHFL.BFLY PT, R6, R136, 0x2, 0x1f ;  /* 0x0c401f0088067f89 */ /* 0x000ea200000e0000 */
[----:B------:R-:W-:Y:S02]  /*1c320*/  ISETP.GE.OR P3, PT, R0, R249, !P2 ;  /* 0x000000f90000720c */ /* 0x000fe40005766670 */
[----:B-1----:R-:W-:Y:S02]  /*1c330*/  FMNMX.FTZ R137, R137, R5, !PT ;  /* 0x0000000589897209 */ /* 0x002fe40007810000 */
[----:B------:R-:W-:Y:S02]  /*1c340*/  IADD3 R5, R248, -R4, RZ ;  /* 0x80000004f8057210 */ /* 0x000fe40007ffe0ff */
[----:B------:R-:W-:Y:S04]  /*1c350*/  FMNMX.FTZ R4, R210, R139, !PT ;  /* 0x0000008bd2047209 */ /* 0x000fe80007810000 */
[----:B------:R-:W-:Y:S02]  /*1c360*/  FMNMX.FTZ R4, R16, R4, !PT ;  /* 0x0000000410047209 */ /* 0x000fe40007810000 */
[----:B--2---:R-:W-:Y:S02]  /*1c370*/  FMNMX.FTZ R136, R136, R6, !PT ;  /* 0x0000000688887209 */ /* 0x004fe40007810000 */
[----:B------:R-:W-:Y:S02]  /*1c380*/  FMNMX.FTZ R4, R12, R4, !PT ;  /* 0x000000040c047209 */ /* 0x000fe40007810000 */
[----:B------:R-:W-:Y:S01]  /*1c390*/  IABS R6, R5 ;  /* 0x0000000500067213 */ /* 0x000fe20000000000 */
[C---:B------:R-:W-:Y:S01]  /*1c3a0*/  IMAD.IADD R5, R248.reuse, 0x1, -R3 ;  /* 0x00000001f8057824 */ /* 0x040fe200078e0a03 */
[----:B------:R-:W-:Y:S01]  /*1c3b0*/  FMNMX.FTZ R3, R13, R4, !PT ;  /* 0x000000040d037209 */ /* 0x000fe20007810000 */
[----:B------:R-:W-:Y:S01]  /*1c3c0*/  IMAD.IADD R4, R248, 0x1, -R2 ;  /* 0x00000001f8047824 */ /* 0x000fe200078e0a02 */
[----:B------:R-:W-:Y:S01]  /*1c3d0*/  FMNMX.FTZ R2, R211, R140, !PT ;  /* 0x0000008cd3027209 */ /* 0x000fe20007810000 */
[----:B------:R-:W1:Y:S01]  /*1c3e0*/  I2F R7, R6 ;  /* 0x0000000600077306 */ /* 0x000e620000201400 */
[----:B------:R-:W-:Y:S02]  /*1c3f0*/  FMNMX.FTZ R3, R24, R3, !PT ;  /* 0x0000000318037209 */ /* 0x000fe40007810000 */
[----:B------:R-:W-:Y:S02]  /*1c400*/  IABS R4, R4 ;  /* 0x0000000400047213 */ /* 0x000fe40000000000 */
[----:B------:R-:W-:Y:S02]  /*1c410*/  FMNMX.FTZ R3, R25, R3, !PT ;  /* 0x0000000319037209 */ /* 0x000fe40007810000 */
[----:B------:R-:W-:Y:S02]  /*1c420*/  FMNMX.FTZ R2, R11, R2, !PT ;  /* 0x000000020b027209 */ /* 0x000fe40007810000 */
[----:B------:R-:W-:Y:S01]  /*1c430*/  FMNMX.FTZ R3, R28, R3, !PT ;  /* 0x000000031c037209 */ /* 0x000fe20007810000 */
[----:B------:R2:W3:Y:S01]  /*1c440*/  I2F R6, R4 ;  /* 0x0000000400067306 */ /* 0x0004e20000201400 */
[----:B------:R-:W-:Y:S02]  /*1c450*/  FMNMX.FTZ R2, R14, R2, !PT ;  /* 0x000000020e027209 */ /* 0x000fe40007810000 */
[----:B------:R-:W-:Y:S01]  /*1c460*/  FMNMX.FTZ R135, R29, R3, !PT ;  /* 0x000000031d877209 */ /* 0x000fe20007810000 */
[----:B------:R-:W-:Y:S01]  /*1c470*/  IMAD.IADD R3, R248, 0x1, -R0 ;  /* 0x00000001f8037824 */ /* 0x000fe200078e0a00 */
[----:B------:R-:W-:Y:S02]  /*1c480*/  IABS R5, R5 ;  /* 0x0000000500057213 */ /* 0x000fe40000000000 */
[----:B------:R-:W-:Y:S02]  /*1c490*/  FMNMX.FTZ R0, R15, R2, !PT ;  /* 0x000000020f007209 */ /* 0x000fe40007810000 */
[----:B------:R-:W-:Y:S01]  /*1c4a0*/  IABS R2, R3 ;  /* 0x0000000300027213 */ /* 0x000fe20000000000 */
[----:B------:R-:W4:Y:S01]  /*1c4b0*/  I2F R8, R5 ;  /* 0x0000000500087306 */ /* 0x000f220000201400 */
[----:B------:R-:W-:Y:S02]  /*1c4c0*/  FMNMX.FTZ R0, R216, R0, !PT ;  /* 0x00000000d8007209 */ /* 0x000fe40007810000 */
[----:B------:R-:W-:Y:S01]  /*1c4d0*/  FMNMX.FTZ R135, R40, R135, !PT ;  /* 0x0000008728877209 */ /* 0x000fe20007810000 */
[----:B-1----:R-:W-:Y:S01]  /*1c4e0*/  FFMA.FTZ R58, R7, -UR21, R58 ;  /* 0x80000015073a7c23 */ /* 0x002fe2000801003a */
[----:B------:R-:W-:Y:S02]  /*1c4f0*/  FMNMX.FTZ R0, R215, R0, !PT ;  /* 0x00000000d7007209 */ /* 0x000fe40007810000 */
[----:B------:R-:W-:Y:S02]  /*1c500*/  FMNMX.FTZ R135, R41, R135, !PT ;  /* 0x0000008729877209 */ /* 0x000fe40007810000 */
[----:B------:R-:W-:Y:S01]  /*1c510*/  FMNMX.FTZ R0, R214, R0, !PT ;  /* 0x00000000d6007209 */ /* 0x000fe20007810000 */
[----:B------:R1:W1:Y:S01]  /*1c520*/  I2F R5, R2 ;  /* 0x0000000200057306 */ /* 0x0002620000201400 */
[----:B------:R-:W-:Y:S02]  /*1c530*/  FMNMX.FTZ R135, R44, R135, !PT ;  /* 0x000000872c877209 */ /* 0x000fe40007810000 */
[----:B------:R-:W-:Y:S01]  /*1c540*/  FMNMX.FTZ R0, R213, R0, !PT ;  /* 0x00000000d5007209 */ /* 0x000fe20007810000 */
[----:B--2---:R-:W2:Y:S01]  /*1c550*/  SHFL.BFLY PT, R4, R137, 0x1, 0x1f ;  /* 0x0c201f0089047f89 */ /* 0x004ea200000e0000 */
[----:B---3--:R-:W-:Y:S01]  /*1c560*/  FFMA.FTZ R62, R6, -UR21, R62 ;  /* 0x80000015063e7c23 */ /* 0x008fe2000801003e */
[----:B------:R-:W-:Y:S02]  /*1c570*/  FSEL R26, R58, -INF , !P6 ;  /* 0xff8000003a1a7808 */ /* 0x000fe40007000000 */
[----:B------:R-:W-:Y:S02]  /*1c580*/  FMNMX.FTZ R0, R231, R0, !PT ;  /* 0x00000000e7007209 */ /* 0x000fe40007810000 */
[----:B------:R-:W-:Y:S02]  /*1c590*/  FMNMX.FTZ R135, R45, R135, !PT ;  /* 0x000000872d877209 */ /* 0x000fe40007810000 */
[----:B------:R-:W-:Y:S01]  /*1c5a0*/  FMNMX.FTZ R0, R130, R0, !PT ;  /* 0x0000000082007209 */ /* 0x000fe20007810000 */
[----:B----4-:R-:W-:Y:S01]  /*1c5b0*/  FFMA.FTZ R59, R8, -UR21, R59 ;  /* 0x80000015083b7c23 */ /* 0x010fe2000801003b */
[----:B------:R-:W-:Y:S02]  /*1c5c0*/  FMNMX.FTZ R135, R56, R135, !PT ;  /* 0x0000008738877209 */ /* 0x000fe40007810000 */
[----:B------:R-:W-:Y:S02]  /*1c5d0*/  FMNMX.FTZ R0, R233, R0, !PT ;  /* 0x00000000e9007209 */ /* 0x000fe40007810000 */
[----:B------:R-:W-:Y:S02]  /*1c5e0*/  FSEL R232, R59, -INF , !P5 ;  /* 0xff8000003be87808 */ /* 0x000fe40006800000 */
[----:B------:R-:W-:Y:S02]  /*1c5f0*/  FMNMX.FTZ R0, R217, R0, !PT ;  /* 0x00000000d9007209 */ /* 0x000fe40007810000 */
[----:B------:R-:W-:Y:S01]  /*1c600*/  FSEL R230, R62, -INF , !P0 ;  /* 0xff8000003ee67808 */ /* 0x000fe20004000000 */
[----:B-1----:R-:W1:Y:S01]  /*1c610*/  SHFL.BFLY PT, R2, R136, 0x1, 0x1f ;  /* 0x0c201f0088027f89 */ /* 0x002e6200000e0000 */
[----:B------:R-:W-:Y:S01]  /*1c620*/  FMNMX.FTZ R0, R26, R0, !PT ;  /* 0x000000001a007209 */ /* 0x000fe20007810000 */
[----:B------:R-:W-:Y:S01]  /*1c630*/  FFMA.FTZ R63, R5, -UR21, R63 ;  /* 0x80000015053f7c23 */ /* 0x000fe2000801003f */
[----:B------:R-:W-:Y:S02]  /*1c640*/  FMNMX.FTZ R135, R57, R135, !PT ;  /* 0x0000008739877209 */ /* 0x000fe40007810000 */
[----:B--2---:R-:W-:Y:S02]  /*1c650*/  FMNMX.FTZ R137, R137, R4, !PT ;  /* 0x0000000489897209 */ /* 0x004fe40007810000 */
[----:B------:R-:W-:Y:S02]  /*1c660*/  FMNMX.FTZ R0, R232, R0, !PT ;  /* 0x00000000e8007209 */ /* 0x000fe40007810000 */
[C---:B------:R-:W-:Y:S01]  /*1c670*/  FSETP.NEU.FTZ.AND P2, PT, R137.reuse, -INF , PT ;  /* 0xff8000008900780b */ /* 0x040fe20003f5d000 */
[----:B------:R-:W-:Y:S01]  /*1c680*/  FMUL.FTZ R6, R137, c[0x0][0x23c] ;  /* 0x00008f0089067a20 */ /* 0x000fe20000410000 */
[----:B------:R-:W-:Y:S02]  /*1c690*/  FMNMX.FTZ R0, R230, R0, !PT ;  /* 0x00000000e6007209 */ /* 0x000fe40007810000 */
[----:B------:R-:W-:Y:S02]  /*1c6a0*/  FSEL R138, R63, -INF , !P3 ;  /* 0xff8000003f8a7808 */ /* 0x000fe40005800000 */
[----:B------:R-:W-:Y:S02]  /*1c6b0*/  FSEL R6, R6, RZ, P2 ;  /* 0x000000ff06067208 */ /* 0x000fe40001000000 */
[----:B------:R-:W-:Y:S02]  /*1c6c0*/  FMNMX.FTZ R135, R60, R135, !PT ;  /* 0x000000873c877209 */ /* 0x000fe40007810000 */
[----:B------:R-:W-:Y:S01]  /*1c6d0*/  FMNMX.FTZ R0, R138, R0, !PT ;  /* 0x000000008a007209 */ /* 0x000fe20007810000 */
[--C-:B------:R-:W-:Y:S01]  /*1c6e0*/  FFMA.FTZ R235, R33, c[0x0][0x23c], -R6.reuse ;  /* 0x00008f0021eb7a23 */ /* 0x100fe20000010806 */
[----:B------:R-:W-:Y:S01]  /*1c6f0*/  FMNMX.FTZ R135, R61, R135, !PT ;  /* 0x000000873d877209 */ /* 0x000fe20007810000 */
[--C-:B------:R-:W-:Y:S01]  /*1c700*/  FFMA.FTZ R131, R36, c[0x0][0x23c], -R6.reuse ;  /* 0x00008f0024837a23 */ /* 0x100fe20000010806 */
[----:B------:R-:W-:Y:S01]  /*1c710*/  LOP3.LUT P3, RZ, R239, 0x100, RZ, 0xc0, !PT ;  /* 0x00000100efff7812 */ /* 0x000fe2000786c0ff */
[--C-:B------:R-:W-:Y:S01]  /*1c720*/  FFMA.FTZ R42, R20, c[0x0][0x23c], -R6.reuse ;  /* 0x00008f00142a7a23 */ /* 0x100fe20000010806 */
[----:B-1----:R-:W-:Y:S01]  /*1c730*/  FMNMX.FTZ R136, R136, R2, !PT ;  /* 0x0000000288887209 */ /* 0x002fe20007810000 */
[--C-:B------:R-:W-:Y:S01]  /*1c740*/  FFMA.FTZ R2, R142, c[0x0][0x23c], -R6.reuse ;  /* 0x00008f008e027a23 */ /* 0x100fe20000010806 */
[----:B------:R-:W1:Y:S01]  /*1c750*/  SHFL.BFLY PT, R3, R135, 0x2, 0x1f ;  /* 0x0c401f0087037f89 */ /* 0x000e6200000e0000 */
[--C-:B------:R-:W-:Y:S01]  /*1c760*/  FFMA.FTZ R129, R21, c[0x0][0x23c], -R6.reuse ;  /* 0x00008f0015817a23 */ /* 0x100fe20000010806 */
[C---:B------:R-:W-:Y:S01]  /*1c770*/  FSETP.NEU.FTZ.AND P1, PT, R136.reuse, -INF , PT ;  /* 0xff8000008800780b */ /* 0x040fe20003f3d000 */
[----:B------:R2:W-:Y:S01]  /*1c780*/  MUFU.EX2 R212, R2 ;  /* 0x0000000200d47308 */ /* 0x0005e20000000800 */
[----:B------:R-:W-:Y:S02]  /*1c790*/  FMUL.FTZ R7, R136, c[0x0][0x23c] ;  /* 0x00008f0088077a20 */ /* 0x000fe40000410000 */
[--C-:B------:R-:W-:Y:S02]  /*1c7a0*/  FFMA.FTZ R236, R64, c[0x0][0x23c], -R6.reuse ;  /* 0x00008f0040ec7a23 */ /* 0x100fe40000010806 */
[--C-:B------:R-:W-:Y:S01]  /*1c7b0*/  FFMA.FTZ R220, R49, c[0x0][0x23c], -R6.reuse ;  /* 0x00008f0031dc7a23 */ /* 0x100fe20000010806 */
[----:B------:R-:W-:Y:S01]  /*1c7c0*/  FSEL R7, R7, RZ, P1 ;  /* 0x000000ff07077208 */ /* 0x000fe20000800000 */
[----:B------:R-:W-:Y:S01]  /*1c7d0*/  IMAD.MOV.U32 R64, RZ, RZ, R131 ;  /* 0x000000ffff407224 */ /* 0x000fe200078e0083 */
[----:B------:R-:W-:Y:S01]  /*1c7e0*/  MOV R49, R235 ;  /* 0x000000eb00317202 */ /* 0x000fe20000000f00 */
[----:B------:R-:W-:Y:S02]  /*1c7f0*/  FFMA.FTZ R235, R65, c[0x0][0x23c], -R6 ;  /* 0x00008f0041eb7a23 */ /* 0x000fe40000010806 */
[--C-:B------:R-:W-:Y:S02]  /*1c800*/  FFMA.FTZ R131, R23, c[0x0][0x23c], -R7.reuse ;  /* 0x00008f0017837a23 */ /* 0x100fe40000010807 */
[----:B------:R-:W-:Y:S02]  /*1c810*/  IMAD.MOV.U32 R65, RZ, RZ, R130 ;  /* 0x000000ffff417224 */ /* 0x000fe400078e0082 */
[--C-:B------:R-:W-:Y:S02]  /*1c820*/  FFMA.FTZ R130, R22, c[0x0][0x23c], -R7.reuse ;  /* 0x00008f0016827a23 */ /* 0x100fe40000010807 */
[----:B------:R-:W-:Y:S01]  /*1c830*/  LDSM.16.MT88.4 R20, [R221+0xc000] ;  /* 0x00c00000dd14783b */ /* 0x000fe20000004200 */
[--C-:B------:R-:W-:Y:S02]  /*1c840*/  FFMA.FTZ R229, R48, c[0x0][0x23c], -R6.reuse ;  /* 0x00008f0030e57a23 */ /* 0x100fe40000010806 */
[--C-:B------:R-:W-:Y:S01]  /*1c850*/  FFMA.FTZ R242, R52, c[0x0][0x23c], -R6.reuse ;  /* 0x00008f0034f27a23 */ /* 0x100fe20000010806 */
[----:B-1----:R-:W-:Y:S01]  /*1c860*/  FMNMX.FTZ R135, R135, R3, !PT ;  /* 0x0000000387877209 */ /* 0x002fe20007810000 */
[--C-:B------:R-:W-:Y:S02]  /*1c870*/  FFMA.FTZ R3, R209, c[0x0][0x23c], -R7.reuse ;  /* 0x00008f00d1037a23 */ /* 0x100fe40000010807 */
[--C-:B--2---:R-:W-:Y:S02]  /*1c880*/  FFMA.FTZ R2, R141, c[0x0][0x23c], -R6.reuse ;  /* 0x00008f008d027a23 */ /* 0x104fe40000010806 */
[----:B------:R1:W-:Y:S01]  /*1c890*/  MUFU.EX2 R209, R3 ;  /* 0x0000000300d17308 */ /* 0x0003e20000000800 */
[----:B------:R-:W2:Y:S01]  /*1c8a0*/  SHFL.BFLY PT, R4, R135, 0x1, 0x1f ;  /* 0x0c201f0087047f89 */ /* 0x000ea200000e0000 */
[--C-:B------:R-:W-:Y:S02]  /*1c8b0*/  FFMA.FTZ R52, R34, c[0x0][0x23c], -R7.reuse ;  /* 0x00008f0022347a23 */ /* 0x100fe40000010807 */
[--C-:B------:R-:W-:Y:S02]  /*1c8c0*/  FFMA.FTZ R234, R37, c[0x0][0x23c], -R6.reuse ;  /* 0x00008f0025ea7a23 */ /* 0x100fe40000010806 */
[--C-:B------:R-:W-:Y:S02]  /*1c8d0*/  FFMA.FTZ R240, R53, c[0x0][0x23c], -R6.reuse ;  /* 0x00008f0035f07a23 */ /* 0x100fe40000010806 */
[----:B------:R-:W-:Y:S02]  /*1c8e0*/  FFMA.FTZ R43, R32, c[0x0][0x23c], -R6 ;  /* 0x00008f00202b7a23 */ /* 0x000fe40000010806 */
[----:B------:R3:W4:Y:S01]  /*1c8f0*/  MUFU.EX2 R219, R2 ;  /* 0x0000000200db7308 */ /* 0x0007220000000800 */
[--C-:B------:R-:W-:Y:S02]  /*1c900*/  FFMA.FTZ R53, R35, c[0x0][0x23c], -R7.reuse ;  /* 0x00008f0023357a23 */ /* 0x100fe40000010807 */
[--C-:B------:R-:W-:Y:S02]  /*1c910*/  FFMA.FTZ R238, R54, c[0x0][0x23c], -R7.reuse ;  /* 0x00008f0036ee7a23 */ /* 0x100fe40000010807 */
[----:B------:R-:W-:Y:S02]  /*1c920*/  IMAD.MOV.U32 R54, RZ, RZ, R234 ;  /* 0x000000ffff367224 */ /* 0x000fe400078e00ea */
[--C-:B------:R-:W-:Y:S01]  /*1c930*/  FFMA.FTZ R237, R55, c[0x0][0x23c], -R7.reuse ;  /* 0x00008f0037ed7a23 */ /* 0x100fe20000010807 */
[----:B------:R-:W-:Y:S01]  /*1c940*/  MOV R55, R233 ;  /* 0x000000e900377202 */ /* 0x000fe20000000f00 */
[--C-:B------:R-:W-:Y:S02]  /*1c950*/  FFMA.FTZ R234, R66, c[0x0][0x23c], -R7.reuse ;  /* 0x00008f0042ea7a23 */ /* 0x100fe40000010807 */
[--C-:B------:R-:W-:Y:S01]  /*1c960*/  FFMA.FTZ R233, R67, c[0x0][0x23c], -R7.reuse ;  /* 0x00008f0043e97a23 */ /* 0x100fe20000010807 */
[----:B------:R-:W-:Y:S01]  /*1c970*/  MOV R67, R217 ;  /* 0x000000d900437202 */ /* 0x000fe20000000f00 */
[--C-:B------:R-:W-:Y:S02]  /*1c980*/  FFMA.FTZ R50, R50, c[0x0][0x23c], -R7.reuse ;  /* 0x00008f0032327a23 */ /* 0x100fe40000010807 */
[--C-:B-1----:R-:W-:Y:S01]  /*1c990*/  FFMA.FTZ R3, R143, c[0x0][0x23c], -R7.reuse ;  /* 0x00008f008f037a23 */ /* 0x102fe20000010807 */
[----:B--2---:R-:W-:Y:S01]  /*1c9a0*/  FMNMX.FTZ R135, R135, R4, !PT ;  /* 0x0000000487877209 */ /* 0x004fe20007810000 */
[----:B------:R-:W-:Y:S02]  /*1c9b0*/  FFMA.FTZ R51, R51, c[0x0][0x23c], -R7 ;  /* 0x00008f0033337a23 */ /* 0x000fe40000010807 */
[----:B------:R1:W2:Y:S01]  /*1c9c0*/  MUFU.EX2 R218, R3 ;  /* 0x0000000300da7308 */ /* 0x0002a20000000800 */
[C---:B------:R-:W-:Y:S01]  /*1c9d0*/  FSETP.NEU.FTZ.AND P0, PT, R135.reuse, -INF , PT ;  /* 0xff8000008700780b */ /* 0x040fe20003f1d000 */
[----:B------:R-:W-:Y:S02]  /*1c9e0*/  FMUL.FTZ R8, R135, c[0x0][0x23c] ;  /* 0x00008f0087087a20 */ /* 0x000fe40000410000 */
[----:B------:R-:W-:Y:S01]  /*1c9f0*/  IMAD.MOV.U32 R35, RZ, RZ, R26 ;  /* 0x000000ffff237224 */ /* 0x000fe200078e001a */
[----:B---3--:R-:W3:Y:S01]  /*1ca00*/  SHFL.BFLY PT, R2, R0, 0x2, 0x1f ;  /* 0x0c401f0000027f89 */ /* 0x008ee200000e0000 */
[----:B----4-:R-:W-:Y:S01]  /*1ca10*/  IMAD.MOV.U32 R33, RZ, RZ, R219 ;  /* 0x000000ffff217224 */ /* 0x010fe200078e00db */
[----:B------:R-:W-:Y:S05]  /*1ca20*/  FSEL R8, R8, RZ, P0 ;  /* 0x000000ff08087208 */ /* 0x000fea0000000000 */
[--C-:B------:R-:W-:Y:S02]  /*1ca30*/  FFMA.FTZ R5, R12, c[0x0][0x23c], -R8.reuse ;  /* 0x00008f000c057a23 */ /* 0x100fe40000010808 */
[--C-:B------:R-:W-:Y:S02]  /*1ca40*/  FFMA.FTZ R9, R13, c[0x0][0x23c], -R8.reuse ;  /* 0x00008f000d097a23 */ /* 0x100fe40000010808 */
[----:B------:R-:W-:Y:S01]  /*1ca50*/  MUFU.EX2 R58, R5 ;  /* 0x00000005003a7308 */ /* 0x000fe20000000800 */
[----:B------:R-:W-:Y:S02]  /*1ca60*/  FFMA.FTZ R63, R41, c[0x0][0x23c], -R8 ;  /* 0x00008f00293f7a23 */ /* 0x000fe40000010808 */
[----:B------:R-:W-:Y:S02]  /*1ca70*/  IMAD.MOV.U32 R41, RZ, RZ, R232 ;  /* 0x000000ffff297224 */ /* 0x000fe400078e00e8 */
[----:B------:R-:W-:Y:S02]  /*1ca80*/  FFMA.FTZ R232, R56, c[0x0][0x23c], -R8 ;  /* 0x00008f0038e87a23 */ /* 0x000fe40000010808 */
[----:B------:R-:W-:Y:S02]  /*1ca90*/  IMAD.MOV.U32 R56, RZ, RZ, R230 ;  /* 0x000000ffff387224 */ /* 0x000fe400078e00e6 */
[----:B-1----:R-:W-:Y:S01]  /*1caa0*/  FFMA.FTZ R3, R208, c[0x0][0x23c], -R6 ;  /* 0x00008f00d0037a23 */ /* 0x002fe20000010806 */
[----:B------:R-:W-:Y:S01]  /*1cab0*/  MUFU.EX2 R225, R9 ;  /* 0x0000000900e17308 */ /* 0x000fe20000000800 */
[--C-:B------:R-:W-:Y:S01]  /*1cac0*/  FFMA.FTZ R230, R60, c[0x0][0x23c], -R8.reuse ;  /* 0x00008f003ce67a23 */ /* 0x100fe20000010808 */
[----:B---3--:R-:W-:Y:S01]  /*1cad0*/  FMNMX.FTZ R0, R0, R2, !PT ;  /* 0x0000000200007209 */ /* 0x008fe20007810000 */
[----:B------:R-:W-:Y:S02]  /*1cae0*/  FFMA.FTZ R2, R18, c[0x0][0x23c], -R7 ;  /* 0x00008f0012027a23 */ /* 0x000fe40000010807 */
[--C-:B------:R-:W-:Y:S02]  /*1caf0*/  FFMA.FTZ R231, R57, c[0x0][0x23c], -R8.reuse ;  /* 0x00008f0039e77a23 */ /* 0x100fe40000010808 */
[----:B------:R-:W1:Y:S01]  /*1cb00*/  SHFL.BFLY PT, R4, R0, 0x1, 0x1f ;  /* 0x0c201f0000047f89 */ /* 0x000e6200000e0000 */
[----:B------:R-:W-:Y:S02]  /*1cb10*/  IMAD.MOV.U32 R57, RZ, RZ, R229 ;  /* 0x000000ffff397224 */ /* 0x000fe400078e00e5 */
[----:B------:R3:W-:Y:S01]  /*1cb20*/  MUFU.EX2 R59, R2 ;  /* 0x00000002003b7308 */ /* 0x0007e20000000800 */
[----:B------:R-:W-:Y:S01]  /*1cb30*/  FFMA.FTZ R229, R61, c[0x0][0x23c], -R8 ;  /* 0x00008f003de57a23 */ /* 0x000fe20000010808 */
[----:B------:R-:W-:Y:S01]  /*1cb40*/  MOV R61, R220 ;  /* 0x000000dc003d7202 */ /* 0x000fe20000000f00 */
[----:B--2---:R-:W-:Y:S02]  /*1cb50*/  IMAD.MOV.U32 R34, RZ, RZ, R218 ;  /* 0x000000ffff227224 */ /* 0x004fe400078e00da */
[--C-:B------:R-:W-:Y:S02]  /*1cb60*/  FFMA.FTZ R48, R40, c[0x0][0x23c], -R8.reuse ;  /* 0x00008f0028307a23 */ /* 0x100fe40000010808 */
[--C-:B------:R-:W-:Y:S01]  /*1cb70*/  FFMA.FTZ R219, R24, c[0x0][0x23c], -R8.reuse ;  /* 0x00008f0018db7a23 */ /* 0x100fe20000010808 */
[----:B------:R-:W-:Y:S01]  /*1cb80*/  F2FP.PACK_AB R141, R34, R209 ;  /* 0x000000d1228d723e */ /* 0x000fe200000000ff */
[--C-:B------:R-:W-:Y:S01]  /*1cb90*/  FFMA.FTZ R218, R25, c[0x0][0x23c], -R8.reuse ;  /* 0x00008f0019da7a23 */ /* 0x100fe20000010808 */
[----:B------:R2:W-:Y:S01]  /*1cba0*/  MUFU.EX2 R62, R3 ;  /* 0x00000003003e7308 */ /* 0x0005e20000000800 */
[--C-:B------:R-:W-:Y:S02]  /*1cbb0*/  FFMA.FTZ R217, R28, c[0x0][0x23c], -R8.reuse ;  /* 0x00008f001cd97a23 */ /* 0x100fe40000010808 */
[--C-:B------:R-:W-:Y:S02]  /*1cbc0*/  FFMA.FTZ R44, R44, c[0x0][0x23c], -R8.reuse ;  /* 0x00008f002c2c7a23 */ /* 0x100fe40000010808 */
[----:B------:R-:W-:Y:S01]  /*1cbd0*/  FFMA.FTZ R45, R45, c[0x0][0x23c], -R8 ;  /* 0x00008f002d2d7a23 */ /* 0x000fe20000010808 */
[----:B-1----:R-:W-:Y:S01]  /*1cbe0*/  FMNMX.FTZ R134, R0, R4, !PT ;  /* 0x0000000400867209 */ /* 0x002fe20007810000 */
[--C-:B---3--:R-:W-:Y:S01]  /*1cbf0*/  FFMA.FTZ R2, R19, c[0x0][0x23c], -R7.reuse ;  /* 0x00008f0013027a23 */ /* 0x108fe20000010807 */
[----:B------:R-:W-:Y:S02]  /*1cc00*/  FSEL R0, R135, RZ, P0 ;  /* 0x000000ff87007208 */ /* 0x000fe40000000000 */
[----:B------:R-:W-:Y:S01]  /*1cc10*/  FSETP.NEU.FTZ.AND P0, PT, R134, -INF , PT ;  /* 0xff8000008600780b */ /* 0x000fe20003f1d000 */
[----:B------:R1:W3:Y:S01]  /*1cc20*/  MUFU.EX2 R226, R2 ;  /* 0x0000000200e27308 */ /* 0x0002e20000000800 */
[----:B--2---:R-:W-:Y:S02]  /*1cc30*/  FFMA.FTZ R3, R17, c[0x0][0x23c], -R6 ;  /* 0x00008f0011037a23 */ /* 0x004fe40000010806 */
[----:B------:R-:W-:Y:S07]  /*1cc40*/  FFMA.FTZ R6, R39, c[0x0][0x23c], -R7 ;  /* 0x00008f0027067a23 */ /* 0x000fee0000010807 */
[----:B------:R2:W4:Y:S01]  /*1cc50*/  MUFU.EX2 R227, R3 ;  /* 0x0000000300e37308 */ /* 0x0005220000000800 */
[----:B------:R-:W-:Y:S02]  /*1cc60*/  IMAD.MOV.U32 R40, RZ, RZ, R6 ;  /* 0x000000ffff287224 */ /* 0x000fe400078e0006 */
[----:B-1----:R-:W-:Y:S01]  /*1cc70*/  FFMA.FTZ R2, R210, c[0x0][0x23c], -R8 ;  /* 0x00008f00d2027a23 */ /* 0x002fe20000010808 */
[----:B---3--:R-:W-:Y:S06]  /*1cc80*/  F2FP.PACK_AB R143, R226, R59 ;  /* 0x0000003be28f723e */ /* 0x008fec00000000ff */
[----:B------:R1:W-:Y:S01]  /*1cc90*/  MUFU.EX2 R208, R2 ;  /* 0x0000000200d07308 */ /* 0x0003e20000000800 */
[----:B--2---:R-:W-:Y:S02]  /*1cca0*/  FSEL R3, R137, RZ, P2 ;  /* 0x000000ff89037208 */ /* 0x004fe40001000000 */
[----:B----4-:R-:W-:Y:S03]  /*1ccb0*/  F2FP.PACK_AB R142, R227, R62 ;  /* 0x0000003ee38e723e */ /* 0x010fe600000000ff */
[----:B------:R-:W-:Y:S02]  /*1ccc0*/  FADD.FTZ R5, -R3, R132 ;  /* 0x0000008403057221 */ /* 0x000fe40000010100 */
[----:B------:R-:W-:Y:S01]  /*1ccd0*/  FADD.FTZ R3, -R0, R139 ;  /* 0x0000008b00037221 */ /* 0x000fe20000010100 */
[----:B------:R-:W-:Y:S01]  /*1cce0*/  FSEL R0, R134, RZ, P0 ;  /* 0x000000ff86007208 */ /* 0x000fe20000000000 */
[----:B-1----:R-:W-:Y:S04]  /*1ccf0*/  FFMA.FTZ R2, R16, c[0x0][0x23c], -R8 ;  /* 0x00008f0010027a23 */ /* 0x002fe80000010808 */
[----:B------:R1:W2:Y:S02]  /*1cd00*/  MUFU.EX2 R228, R2 ;  /* 0x0000000200e47308 */ /* 0x0002a40000000800 */
[----:B-1----:R-:W-:Y:S01]  /*1cd10*/  FSEL R2, R136, RZ, P1 ;  /* 0x000000ff88027208 */ /* 0x002fe20000800000 */
[----:B--2---:R-:W-:Y:S04]  /*1cd20*/  IMAD.MOV.U32 R60, RZ, RZ, R228 ;  /* 0x000000ffff3c7224 */ /* 0x004fe800078e00e4 */
[----:B------:R-:W-:Y:S02]  /*1cd30*/  FADD.FTZ R4, -R2, R133 ;  /* 0x0000008502047221 */ /* 0x000fe40000010100 */
[----:B------:R-:W-:Y:S05]  /*1cd40*/  FMUL.FTZ R2, R134, c[0x0][0x23c] ;  /* 0x00008f0086027a20 */ /* 0x000fea0000410000 */
[----:B------:R-:W-:Y:S01]  /*1cd50*/  FSEL R139, R2, RZ, P0 ;  /* 0x000000ff028b7208 */ /* 0x000fe20000000000 */
[----:B------:R-:W-:Y:S01]  /*1cd60*/  FADD.FTZ R2, -R0, R140 ;  /* 0x0000008c00027221 */ /* 0x000fe20000010100 */
[----:B------:R-:W-:Y:S02]  /*1cd70*/  F2FP.PACK_AB R140, R33, R212 ;  /* 0x000000d4218c723e */ /* 0x000fe400000000ff */
[----:B------:R-:W-:Y:S01]  /*1cd80*/  PLOP3.LUT P0, PT, PT, PT, UP0, 0x80, 0x0 ;  /* 0x000000000000781c */ /* 0x000fe20003f0f008 */
[--C-:B------:R-:W-:Y:S02]  /*1cd90*/  FFMA.FTZ R0, R11, c[0x0][0x23c], -R139.reuse ;  /* 0x00008f000b007a23 */ /* 0x100fe4000001088b */
[----:B------:R-:W-:Y:S02]  /*1cda0*/  FFMA.FTZ R9, R211, c[0x0][0x23c], -R139 ;  /* 0x00008f00d3097a23 */ /* 0x000fe4000001088b */
[----:B------:R1:W-:Y:S01]  /*1cdb0*/  MUFU.EX2 R46, R0 ;  /* 0x00000000002e7308 */ /* 0x0003e20000000800 */
[----:B------:R-:W-:Y:S09]  /*1cdc0*/  FFMA.FTZ R211, R29, c[0x0][0x23c], -R8 ;  /* 0x00008f001dd37a23 */ /* 0x000ff20000010808 */
[----:B------:R2:W-:Y:S01]  /*1cdd0*/  MUFU.EX2 R210, R9 ;  /* 0x0000000900d27308 */ /* 0x0005e20000000800 */
[----:B-1----:R-:W-:Y:S09]  /*1cde0*/  FMUL.FTZ R0, R5, c[0x0][0x23c] ;  /* 0x00008f0005007a20 */ /* 0x002ff20000410000 */
[----:B------:R1:W3:Y:S01]  /*1cdf0*/  MUFU.EX2 R133, R0 ;  /* 0x0000000000857308 */ /* 0x0002e20000000800 */
[----:B--2---:R-:W-:Y:S02]  /*1ce00*/  FFMA.FTZ R9, R38, c[0x0][0x23c], -R7 ;  /* 0x00008f0026097a23 */ /* 0x004fe40000010807 */
[----:B------:R-:W2:Y:S02]  /*1ce10*/  LDSM.16.MT88.4 R36, [R222+0xc000] ;  /* 0x00c00000de24783b */ /* 0x000ea40000004200 */
[----:B------:R-:W-:Y:S02]  /*1ce20*/  IMAD.MOV.U32 R66, RZ, RZ, R9 ;  /* 0x000000ffff427224 */ /* 0x000fe400078e0009 */
[----:B-1----:R-:W-:Y:S02]  /*1ce30*/  FMUL.FTZ R0, R4, c[0x0][0x23c] ;  /* 0x00008f0004007a20 */ /* 0x002fe40000410000 */
[C---:B---3--:R-:W-:Y:S02]  /*1ce40*/  FMUL.FTZ R4, R133.reuse, R148 ;  /* 0x0000009485047220 */ /* 0x048fe40000410000 */
[----:B------:R1:W3:Y:S01]  /*1ce50*/  MUFU.EX2 R132, R0 ;  /* 0x0000000000847308 */ /* 0x0002e20000000800 */
[C---:B------:R-:W-:Y:S02]  /*1ce60*/  FMUL.FTZ R5, R133.reuse, R149 ;  /* 0x0000009585057220 */ /* 0x040fe40000410000 */
[C---:B------:R-:W-:Y:S02]  /*1ce70*/  FMUL.FTZ R16, R133.reuse, R152 ;  /* 0x0000009885107220 */ /* 0x040fe40000410000 */
        /* <DEDUP_REMOVED lines=8> */
[C---:B------:R-:W-:Y:S02]  /*1cf00*/  FMUL.FTZ R80, R133.reuse, R80 ;  /* 0x0000005085507220 */ /* 0x040fe40000410000 */
[----:B------:R-:W-:Y:S02]  /*1cf10*/  FMUL.FTZ R81, R133, R81 ;  /* 0x0000005185517220 */ /* 0x000fe40000410000 */
[----:B-1----:R-:W-:Y:S02]  /*1cf20*/  FMUL.FTZ R0, R3, c[0x0][0x23c] ;  /* 0x00008f0003007a20 */ /* 0x002fe40000410000 */
[C---:B---3--:R-:W-:Y:S02]  /*1cf30*/  FMUL.FTZ R6, R132.reuse, R150 ;  /* 0x0000009684067220 */ /* 0x048fe40000410000 */
[----:B------:R1:W3:Y:S01]  /*1cf40*/  MUFU.EX2 R3, R0 ;  /* 0x0000000000037308 */ /* 0x0002e20000000800 */
[C---:B------:R-:W-:Y:S02]  /*1cf50*/  FMUL.FTZ R7, R132.reuse, R151 ;  /* 0x0000009784077220 */ /* 0x040fe40000410000 */
[----:B------:R-:W-:Y:S01]  /*1cf60*/  LDSM.16.MT88.4 R148, [R223+0xc000] ;  /* 0x00c00000df94783b */ /* 0x000fe20000004200 */
[C---:B------:R-:W-:Y:S02]  /*1cf70*/  FMUL.FTZ R18, R132.reuse, R154 ;  /* 0x0000009a84127220 */ /* 0x040fe40000410000 */
[----:B------:R-:W-:Y:S02]  /*1cf80*/  IMAD.MOV.U32 R154, RZ, RZ, R60 ;  /* 0x000000ffff9a7224 */ /* 0x000fe400078e003c */
[-C--:B------:R-:W-:Y:S01]  /*1cf90*/  HMMA.16816.F32 R4, R140, R20.reuse, R4 ;  /* 0x000000148c04723c */ /* 0x080fe20000001804 */
[C---:B------:R-:W-:Y:S02]  /*1cfa0*/  FMUL.FTZ R19, R132.reuse, R155 ;  /* 0x0000009b84137220 */ /* 0x040fe40000410000 */
[----:B------:R-:W-:Y:S02]  /*1cfb0*/  IMAD.MOV.U32 R155, RZ, RZ, R34 ;  /* 0x000000ffff9b7224 */ /* 0x000fe400078e0022 */
[C---:B------:R-:W-:Y:S02]  /*1cfc0*/  FMUL.FTZ R34, R132.reuse, R170 ;  /* 0x000000aa84227220 */ /* 0x040fe40000410000 */
[C---:B------:R-:W-:Y:S02]  /*1cfd0*/  FMUL.FTZ R51, R132.reuse, R187 ;  /* 0x000000bb84337220 */ /* 0x040fe40000410000 */
[----:B------:R-:W-:Y:S03]  /*1cfe0*/  IMAD.MOV.U32 R170, RZ, RZ, R57 ;  /* 0x000000ffffaa7224 */ /* 0x000fe600078e0039 */
[C---:B------:R-:W-:Y:S02]  /*1cff0*/  FMUL.FTZ R70, R132.reuse, R70 ;  /* 0x0000004684467220 */ /* 0x040fe40000410000 */
[----:B------:R-:W-:Y:S02]  /*1d000*/  FMUL.FTZ R71, R132, R71 ;  /* 0x0000004784477220 */ /* 0x000fe40000410000 */
[----:B-1----:R-:W-:Y:S02]  /*1d010*/  FMUL.FTZ R0, R2, c[0x0][0x23c] ;  /* 0x00008f0002007a20 */ /* 0x002fe40000410000 */
[----:B------:R-:W-:Y:S02]  /*1d020*/  FFMA.FTZ R2, R14, c[0x0][0x23c], -R139 ;  /* 0x00008f000e027a23 */ /* 0x000fe4000001088b */
[C---:B---3--:R-:W-:Y:S01]  /*1d030*/  FMUL.FTZ R8, R3.reuse, R144 ;  /* 0x0000009003087220 */ /* 0x048fe20000410000 */
[----:B------:R-:W-:Y:S01]  /*1d040*/  F2FP.PACK_AB R144, R60, R208 ;  /* 0x000000d03c90723e */ /* 0x000fe200000000ff */
[----:B------:R1:W-:Y:S01]  /*1d050*/  MUFU.EX2 R228, R2 ;  /* 0x0000000200e47308 */ /* 0x0003e20000000800 */
[C---:B------:R-:W-:Y:S01]  /*1d060*/  FMUL.FTZ R9, R3.reuse, R145 ;  /* 0x0000009103097220 */ /* 0x040fe20000410000 */
[----:B------:R-:W-:Y:S01]  /*1d070*/  F2FP.PACK_AB R145, R46, R210 ;  /* 0x000000d22e91723e */ /* 0x000fe200000000ff */
[C---:B------:R-:W-:Y:S02]  /*1d080*/  FMUL.FTZ R12, R3.reuse, R156 ;  /* 0x0000009c030c7220 */ /* 0x040fe40000410000 */
[C---:B------:R-:W-:Y:S01]  /*1d090*/  FMUL.FTZ R13, R3.reuse, R157 ;  /* 0x0000009d030d7220 */ /* 0x040fe20000410000 */
[----:B------:R-:W-:Y:S01]  /*1d0a0*/  MOV R157, R59 ;  /* 0x0000003b009d7202 */ /* 0x000fe20000000f00 */
[C---:B------:R-:W-:Y:S02]  /*1d0b0*/  FMUL.FTZ R24, R3.reuse, R160 ;  /* 0x000000a003187220 */ /* 0x040fe40000410000 */
[C---:B------:R-:W-:Y:S01]  /*1d0c0*/  FMUL.FTZ R25, R3.reuse, R161 ;  /* 0x000000a103197220 */ /* 0x040fe20000410000 */
[----:B------:R-:W3:Y:S01]  /*1d0d0*/  MUFU.EX2 R0, R0 ;  /* 0x0000000000007308 */ /* 0x000ee20000000800 */
[C---:B------:R-:W-:Y:S01]  /*1d0e0*/  FMUL.FTZ R28, R3.reuse, R172 ;  /* 0x000000ac031c7220 */ /* 0x040fe20000410000 */
[----:B------:R-:W-:Y:S01]  /*1d0f0*/  MOV R161, R35 ;  /* 0x0000002300a17202 */ /* 0x000fe20000000f00 */
[C---:B------:R-:W-:Y:S02]  /*1d100*/  FMUL.FTZ R29, R3.reuse, R173 ;  /* 0x000000ad031d7220 */ /* 0x040fe40000410000 */
[----:B------:R-:W-:Y:S02]  /*1d110*/  FMUL.FTZ R35, R132, R171 ;  /* 0x000000ab84237220 */ /* 0x000fe40000410000 */
[----:B------:R-:W-:Y:S02]  /*1d120*/  IMAD.MOV.U32 R171, RZ, RZ, R40 ;  /* 0x000000ffffab7224 */ /* 0x000fe400078e0028 */
[C---:B------:R-:W-:Y:S01]  /*1d130*/  FMUL.FTZ R40, R3.reuse, R176 ;  /* 0x000000b003287220 */ /* 0x040fe20000410000 */
[----:B------:R-:W-:Y:S01]  /*1d140*/  MOV R176, R53 ;  /* 0x0000003500b07202 */ /* 0x000fe20000000f00 */
[----:B------:R-:W-:Y:S02]  /*1d150*/  IMAD.MOV.U32 R160, RZ, RZ, R41 ;  /* 0x000000ffffa07224 */ /* 0x000fe400078e0029 */
[----:B------:R-:W-:Y:S02]  /*1d160*/  FMUL.FTZ R41, R3, R177 ;  /* 0x000000b103297220 */ /* 0x000fe40000410000 */
[----:B-1----:R-:W-:Y:S02]  /*1d170*/  FFMA.FTZ R2, R15, c[0x0][0x23c], -R139 ;  /* 0x00008f000f027a23 */ /* 0x002fe4000001088b */
[----:B------:R-:W-:Y:S02]  /*1d180*/  IMAD.MOV.U32 R173, RZ, RZ, R43 ;  /* 0x000000ffffad7224 */ /* 0x000fe400078e002b */
[----:B------:R-:W1:Y:S01]  /*1d190*/  MUFU.EX2 R220, R2 ;  /* 0x0000000200dc7308 */ /* 0x000e620000000800 */
[----:B------:R-:W-:Y:S02]  /*1d1a0*/  IMAD.MOV.U32 R172, RZ, RZ, R44 ;  /* 0x000000ffffac7224 */ /* 0x000fe400078e002c */
[----:B------:R-:W-:Y:S02]  /*1d1b0*/  FMUL.FTZ R44, R3, R188 ;  /* 0x000000bc032c7220 */ /* 0x000fe40000410000 */
[C---:B---3--:R-:W-:Y:S01]  /*1d1c0*/  FMUL.FTZ R10, R0.reuse, R146 ;  /* 0x00000092000a7220 */ /* 0x048fe20000410000 */
[----:B------:R-:W-:Y:S01]  /*1d1d0*/  F2FP.PACK_AB R146, R225, R58 ;  /* 0x0000003ae192723e */ /* 0x000fe200000000ff */
[C---:B------:R-:W-:Y:S02]  /*1d1e0*/  FMUL.FTZ R11, R0.reuse, R147 ;  /* 0x00000093000b7220 */ /* 0x040fe40000410000 */
[C---:B------:R-:W-:Y:S01]  /*1d1f0*/  FMUL.FTZ R14, R0.reuse, R158 ;  /* 0x0000009e000e7220 */ /* 0x040fe20000410000 */
[----:B------:R-:W-:Y:S01]  /*1d200*/  MUFU.EX2 R173, R173 ;  /* 0x000000ad00ad7308 */ /* 0x000fe20000000800 */
[C---:B------:R-:W-:Y:S02]  /*1d210*/  FMUL.FTZ R15, R0.reuse, R159 ;  /* 0x0000009f000f7220 */ /* 0x040fe40000410000 */
[C---:B------:R-:W-:Y:S02]  /*1d220*/  FMUL.FTZ R26, R0.reuse, R162 ;  /* 0x000000a2001a7220 */ /* 0x040fe40000410000 */
[C---:B------:R-:W-:Y:S01]  /*1d230*/  FMUL.FTZ R27, R0.reuse, R163 ;  /* 0x000000a3001b7220 */ /* 0x040fe20000410000 */
[----:B------:R-:W-:Y:S01]  /*1d240*/  MOV R163, R55 ;  /* 0x0000003700a37202 */ /* 0x000fe20000000f00 */
[C---:B------:R-:W-:Y:S02]  /*1d250*/  FMUL.FTZ R30, R0.reuse, R174 ;  /* 0x000000ae001e7220 */ /* 0x040fe40000410000 */
[C---:B------:R-:W-:Y:S02]  /*1d260*/  FMUL.FTZ R31, R0.reuse, R175 ;  /* 0x000000af001f7220 */ /* 0x040fe40000410000 */
[----:B------:R-:W-:Y:S02]  /*1d270*/  IMAD.MOV.U32 R174, RZ, RZ, R52 ;  /* 0x000000ffffae7224 */ /* 0x000fe400078e0034 */
[----:B------:R-:W-:Y:S01]  /*1d280*/  FMUL.FTZ R43, R0, R179 ;  /* 0x000000b3002b7220 */ /* 0x000fe20000410000 */
[----:B-1----:R-:W-:Y:S01]  /*1d290*/  F2FP.PACK_AB R147, R220, R228 ;  /* 0x000000e4dc93723e */ /* 0x002fe200000000ff */
[----:B------:R-:W-:Y:S01]  /*1d2a0*/  IMAD.MOV.U32 R159, RZ, RZ, R46 ;  /* 0x000000ffff9f7224 */ /* 0x000fe200078e002e */
[----:B------:R-:W-:Y:S01]  /*1d2b0*/  MOV R2, R50 ;  /* 0x0000003200027202 */ /* 0x000fe20000000f00 */
[----:B------:R-:W-:Y:S01]  /*1d2c0*/  IMAD.MOV.U32 R156, RZ, RZ, R58 ;  /* 0x000000ffff9c7224 */ /* 0x000fe200078e003a */
[----:B------:R-:W-:Y:S01]  /*1d2d0*/  MUFU.EX2 R174, R174 ;  /* 0x000000ae00ae7308 */ /* 0x000fe20000000800 */
[C---:B------:R-:W-:Y:S02]  /*1d2e0*/  FMUL.FTZ R57, R3.reuse, R193 ;  /* 0x000000c103397220 */ /* 0x040fe40000410000 */
[C---:B------:R-:W-:Y:S01]  /*1d2f0*/  HMMA.16816.F32 R8, R144.reuse, R20, R8 ;  /* 0x000000149008723c */ /* 0x040fe20000001808 */
[----:B------:R-:W-:Y:S02]  /*1d300*/  IMAD.MOV.U32 R158, RZ, RZ, R62 ;  /* 0x000000ffff9e7224 */ /* 0x000fe400078e003e */
[C---:B------:R-:W-:Y:S02]  /*1d310*/  FMUL.FTZ R60, R3.reuse, R204 ;  /* 0x000000cc033c7220 */ /* 0x040fe40000410000 */
[C---:B------:R-:W-:Y:S02]  /*1d320*/  FMUL.FTZ R61, R3.reuse, R205 ;  /* 0x000000cd033d7220 */ /* 0x040fe40000410000 */
[----:B------:R-:W-:Y:S01]  /*1d330*/  IMAD.MOV.U32 R162, RZ, RZ, R67 ;  /* 0x000000ffffa27224 */ /* 0x000fe200078e0043 */
[-C--:B------:R-:W-:Y:S01]  /*1d340*/  HMMA.16816.F32 R12, R144, R22.reuse, R12 ;  /* 0x00000016900c723c */ /* 0x080fe2000000180c */
[C---:B------:R-:W-:Y:S01]  /*1d350*/  FMUL.FTZ R72, R3.reuse, R72 ;  /* 0x0000004803487220 */ /* 0x040fe20000410000 */
[----:B------:R-:W-:Y:S02]  /*1d360*/  MUFU.EX2 R204, R230 ;  /* 0x000000e600cc7308 */ /* 0x000fe40000000800 */
[C---:B------:R-:W-:Y:S02]  /*1d370*/  FMUL.FTZ R73, R3.reuse, R73 ;  /* 0x0000004903497220 */ /* 0x040fe40000410000 */
[----:B------:R-:W-:Y:S02]  /*1d380*/  FMUL.FTZ R76, R3, R76 ;  /* 0x0000004c034c7220 */ /* 0x000fe40000410000 */
[C---:B------:R-:W-:Y:S01]  /*1d390*/  HMMA.16816.F32 R16, R140.reuse, R22, R16 ;  /* 0x000000168c10723c */ /* 0x040fe20000001810 */
[C---:B------:R-:W-:Y:S03]  /*1d3a0*/  FMUL.FTZ R20, R133.reuse, R164 ;  /* 0x000000a485147220 */ /* 0x040fe60000410000 */
[C---:B------:R-:W-:Y:S01]  /*1d3b0*/  FMUL.FTZ R21, R133.reuse, R165 ;  /* 0x000000a585157220 */ /* 0x040fe20000410000 */
[----:B------:R-:W-:Y:S01]  /*1d3c0*/  MOV R164, R33 ;  /* 0x0000002100a47202 */ /* 0x000fe20000000f00 */
[----:B------:R-:W-:Y:S01]  /*1d3d0*/  FMUL.FTZ R33, R133, R169 ;  /* 0x000000a985217220 */ /* 0x000fe20000410000 */
[----:B------:R-:W-:Y:S01]  /*1d3e0*/  MOV R169, R47 ;  /* 0x0000002f00a97202 */ /* 0x000fe20000000f00 */
[C---:B------:R-:W-:Y:S01]  /*1d3f0*/  FMUL.FTZ R22, R132.reuse, R166 ;  /* 0x000000a684167220 */ /* 0x040fe20000410000 */
[----:B------:R-:W-:Y:S03]  /*1d400*/  MOV R166, R63 ;  /* 0x0000003f00a67202 */ /* 0x000fe60000000f00 */
[----:B------:R-:W-:Y:S01]  /*1d410*/  FMUL.FTZ R23, R132, R167 ;  /* 0x000000a784177220 */ /* 0x000fe20000410000 */
[----:B------:R-:W-:Y:S01]  /*1d420*/  MOV R167, R42 ;  /* 0x0000002a00a77202 */ /* 0x000fe20000000f00 */
[C---:B------:R-:W-:Y:S02]  /*1d430*/  FMUL.FTZ R77, R3.reuse, R77 ;  /* 0x0000004d034d7220 */ /* 0x040fe40000410000 */
[C---:B------:R-:W-:Y:S02]  /*1d440*/  FMUL.FTZ R88, R3.reuse, R88 ;  /* 0x0000005803587220 */ /* 0x040fe40000410000 */
[C---:B------:R-:W-:Y:S01]  /*1d450*/  FMUL.FTZ R89, R3.reuse, R89 ;  /* 0x0000005903597220 */ /* 0x040fe20000410000 */
[-C--:B--2---:R-:W-:Y:S01]  /*1d460*/  HMMA.16816.F32 R20, R140, R36.reuse, R20 ;  /* 0x000000248c14723c */ /* 0x084fe20000001814 */
[C---:B------:R-:W-:Y:S01]  /*1d470*/  FMUL.FTZ R92, R3.reuse, R92 ;  /* 0x0000005c035c7220 */ /* 0x040fe20000410000 */
[----:B------:R-:W-:Y:S01]  /*1d480*/  MUFU.EX2 R167, R167 ;  /* 0x000000a700a77308 */ /* 0x000fe20000000800 */
[C---:B------:R-:W-:Y:S02]  /*1d490*/  FMUL.FTZ R93, R3.reuse, R93 ;  /* 0x0000005d035d7220 */ /* 0x040fe40000410000 */
[C---:B------:R-:W-:Y:S02]  /*1d4a0*/  FMUL.FTZ R104, R3.reuse, R104 ;  /* 0x0000006803687220 */ /* 0x040fe40000410000 */
[C---:B------:R-:W-:Y:S01]  /*1d4b0*/  FMUL.FTZ R105, R3.reuse, R105 ;  /* 0x0000006903697220 */ /* 0x040fe20000410000 */
[C---:B------:R-:W-:Y:S01]  /*1d4c0*/  HMMA.16816.F32 R24, R144.reuse, R36, R24 ;  /* 0x000000249018723c */ /* 0x040fe20000001818 */
[C---:B------:R-:W-:Y:S03]  /*1d4d0*/  FMUL.FTZ R108, R3.reuse, R108 ;  /* 0x0000006c036c7220 */ /* 0x040fe60000410000 */
[C---:B------:R-:W-:Y:S02]  /*1d4e0*/  FMUL.FTZ R109, R3.reuse, R109 ;  /* 0x0000006d036d7220 */ /* 0x040fe40000410000 */
[C---:B------:R-:W-:Y:S02]  /*1d4f0*/  FMUL.FTZ R120, R3.reuse, R120 ;  /* 0x0000007803787220 */ /* 0x040fe40000410000 */
[-C--:B------:R-:W-:Y:S01]  /*1d500*/  HMMA.16816.F32 R28, R144, R38.reuse, R28 ;  /* 0x00000026901c723c */ /* 0x080fe2000000181c */
[C---:B------:R-:W-:Y:S03]  /*1d510*/  FMUL.FTZ R121, R3.reuse, R121 ;  /* 0x0000007903797220 */ /* 0x040fe60000410000 */
[C---:B------:R-:W-:Y:S02]  /*1d520*/  FMUL.FTZ R124, R3.reuse, R124 ;  /* 0x0000007c037c7220 */ /* 0x040fe40000410000 */
[----:B------:R-:W-:Y:S02]  /*1d530*/  FMUL.FTZ R125, R3, R125 ;  /* 0x0000007d037d7220 */ /* 0x000fe40000410000 */
[C---:B------:R-:W-:Y:S01]  /*1d540*/  HMMA.16816.F32 R32, R140.reuse, R38, R32 ;  /* 0x000000268c20723c */ /* 0x040fe20000001820 */
[C---:B------:R-:W-:Y:S03]  /*1d550*/  FMUL.FTZ R36, R133.reuse, R180 ;  /* 0x000000b485247220 */ /* 0x040fe60000410000 */
[----:B------:R-:W-:Y:S02]  /*1d560*/  FMUL.FTZ R37, R133, R181 ;  /* 0x000000b585257220 */ /* 0x000fe40000410000 */
[----:B------:R-:W-:Y:S02]  /*1d570*/  FMUL.FTZ R42, R0, R178 ;  /* 0x000000b2002a7220 */ /* 0x000fe40000410000 */
[C---:B------:R-:W-:Y:S04]  /*1d580*/  FMUL.FTZ R39, R132.reuse, R183 ;  /* 0x000000b784277220 */ /* 0x040fe80000410000 */
[----:B------:R-:W-:Y:S02]  /*1d590*/  IMAD.MOV.U32 R183, RZ, RZ, R54 ;  /* 0x000000ffffb77224 */ /* 0x000fe400078e0036 */
[----:B------:R-:W1:Y:S01]  /*1d5a0*/  LDSM.16.MT88.4 R52, [R224+0xc000] ;  /* 0x00c00000e034783b */ /* 0x000e620000004200 */
[----:B------:R-:W-:Y:S02]  /*1d5b0*/  FMUL.FTZ R38, R132, R182 ;  /* 0x000000b684267220 */ /* 0x000fe40000410000 */
[----:B------:R-:W-:Y:S02]  /*1d5c0*/  IMAD.MOV.U32 R175, RZ, RZ, R45 ;  /* 0x000000ffffaf7224 */ /* 0x000fe400078e002d */
[C---:B------:R-:W-:Y:S02]  /*1d5d0*/  FMUL.FTZ R45, R3.reuse, R189 ;  /* 0x000000bd032d7220 */ /* 0x040fe40000410000 */
[C---:B------:R-:W-:Y:S01]  /*1d5e0*/  FMUL.FTZ R46, R0.reuse, R190 ;  /* 0x000000be002e7220 */ /* 0x040fe20000410000 */
[----:B------:R-:W-:Y:S01]  /*1d5f0*/  MUFU.EX2 R189, R211 ;  /* 0x000000d300bd7308 */ /* 0x000fe20000000800 */
[----:B------:R-:W-:Y:S02]  /*1d600*/  FMUL.FTZ R47, R0, R191 ;  /* 0x000000bf002f7220 */ /* 0x000fe40000410000 */
[----:B------:R-:W-:Y:S02]  /*1d610*/  FMUL.FTZ R50, R132, R186 ;  /* 0x000000ba84327220 */ /* 0x000fe40000410000 */
[----:B------:R-:W-:Y:S02]  /*1d620*/  IMAD.MOV.U32 R165, RZ, RZ, R56 ;  /* 0x000000ffffa57224 */ /* 0x000fe400078e0038 */
[----:B------:R-:W-:Y:S02]  /*1d630*/  FMUL.FTZ R56, R3, R192 ;  /* 0x000000c003387220 */ /* 0x000fe40000410000 */
[C---:B------:R-:W-:Y:S02]  /*1d640*/  FMUL.FTZ R58, R0.reuse, R194 ;  /* 0x000000c2003a7220 */ /* 0x040fe40000410000 */
[C---:B------:R-:W-:Y:S02]  /*1d650*/  FMUL.FTZ R59, R0.reuse, R195 ;  /* 0x000000c3003b7220 */ /* 0x040fe40000410000 */
[C---:B------:R-:W-:Y:S02]  /*1d660*/  FMUL.FTZ R62, R0.reuse, R206 ;  /* 0x000000ce003e7220 */ /* 0x040fe40000410000 */
[----:B------:R-:W-:Y:S01]  /*1d670*/  MUFU.EX2 R206, R234 ;  /* 0x000000ea00ce7308 */ /* 0x000fe20000000800 */
[----:B------:R-:W-:Y:S02]  /*1d680*/  FMUL.FTZ R63, R0, R207 ;  /* 0x000000cf003f7220 */ /* 0x000fe40000410000 */
[----:B------:R-:W-:Y:S02]  /*1d690*/  IMAD.MOV.U32 R180, RZ, RZ, R65 ;  /* 0x000000ffffb47224 */ /* 0x000fe400078e0041 */
[C---:B------:R-:W-:Y:S02]  /*1d6a0*/  FMUL.FTZ R65, R133.reuse, R201 ;  /* 0x000000c985417220 */ /* 0x040fe40000410000 */
[----:B------:R-:W-:Y:S02]  /*1d6b0*/  FMUL.FTZ R67, R132, R203 ;  /* 0x000000cb84437220 */ /* 0x000fe40000410000 */
[C---:B------:R-:W-:Y:S01]  /*1d6c0*/  FMUL.FTZ R74, R0.reuse, R74 ;  /* 0x0000004a004a7220 */ /* 0x040fe20000410000 */
[----:B------:R-:W-:Y:S01]  /*1d6d0*/  MUFU.EX2 R207, R236 ;  /* 0x000000ec00cf7308 */ /* 0x000fe20000000800 */
[C---:B------:R-:W-:Y:S02]  /*1d6e0*/  FMUL.FTZ R75, R0.reuse, R75 ;  /* 0x0000004b004b7220 */ /* 0x040fe40000410000 */
[C---:B------:R-:W-:Y:S02]  /*1d6f0*/  FMUL.FTZ R78, R0.reuse, R78 ;  /* 0x0000004e004e7220 */ /* 0x040fe40000410000 */
[----:B------:R-:W-:Y:S01]  /*1d700*/  FMUL.FTZ R79, R0, R79 ;  /* 0x0000004f004f7220 */ /* 0x000fe20000410000 */
[-C--:B-1----:R-:W-:Y:S01]  /*1d710*/  HMMA.16816.F32 R36, R140, R52.reuse, R36 ;  /* 0x000000348c24723c */ /* 0x082fe20000001824 */
[C---:B------:R-:W-:Y:S03]  /*1d720*/  FMUL.FTZ R82, R132.reuse, R82 ;  /* 0x0000005284527220 */ /* 0x040fe60000410000 */
[----:B------:R-:W-:Y:S01]  /*1d730*/  MUFU.EX2 R203, R231 ;  /* 0x000000e700cb7308 */ /* 0x000fe20000000800 */
[C---:B------:R-:W-:Y:S02]  /*1d740*/  FMUL.FTZ R83, R132.reuse, R83 ;  /* 0x0000005384537220 */ /* 0x040fe40000410000 */
[C---:B------:R-:W-:Y:S01]  /*1d750*/  FMUL.FTZ R84, R133.reuse, R84 ;  /* 0x0000005485547220 */ /* 0x040fe20000410000 */
[C---:B------:R-:W-:Y:S01]  /*1d760*/  HMMA.16816.F32 R40, R144.reuse, R52, R40 ;  /* 0x000000349028723c */ /* 0x040fe20000001828 */
[C---:B------:R-:W-:Y:S03]  /*1d770*/  FMUL.FTZ R85, R133.reuse, R85 ;  /* 0x0000005585557220 */ /* 0x040fe60000410000 */
[C---:B------:R-:W-:Y:S02]  /*1d780*/  FMUL.FTZ R86, R132.reuse, R86 ;  /* 0x0000005684567220 */ /* 0x040fe40000410000 */
[C---:B------:R-:W-:Y:S02]  /*1d790*/  FMUL.FTZ R87, R132.reuse, R87 ;  /* 0x0000005784577220 */ /* 0x040fe40000410000 */
[-C--:B------:R-:W-:Y:S01]  /*1d7a0*/  HMMA.16816.F32 R44, R144, R54.reuse, R44 ;  /* 0x00000036902c723c */ /* 0x080fe2000000182c */
[----:B------:R-:W-:Y:S03]  /*1d7b0*/  IMAD.MOV.U32 R177, RZ, RZ, R49 ;  /* 0x000000ffffb17224 */ /* 0x000fe600078e0031 */
[C---:B------:R-:W-:Y:S01]  /*1d7c0*/  FMUL.FTZ R49, R133.reuse, R185 ;  /* 0x000000b985317220 */ /* 0x040fe20000410000 */
[----:B------:R-:W-:Y:S01]  /*1d7d0*/  MOV R185, R153 ;  /* 0x0000009900b97202 */ /* 0x000fe20000000f00 */
[C---:B------:R-:W-:Y:S02]  /*1d7e0*/  FMUL.FTZ R52, R133.reuse, R196 ;  /* 0x000000c485347220 */ /* 0x040fe40000410000 */
[C---:B------:R-:W-:Y:S01]  /*1d7f0*/  FMUL.FTZ R53, R133.reuse, R197 ;  /* 0x000000c585357220 */ /* 0x040fe20000410000 */
[----:B------:R-:W-:Y:S02]  /*1d800*/  MUFU.EX2 R205, R185 ;  /* 0x000000b900cd7308 */ /* 0x000fe40000000800 */
[C---:B------:R-:W-:Y:S01]  /*1d810*/  HMMA.16816.F32 R48, R140.reuse, R54, R48 ;  /* 0x000000368c30723c */ /* 0x040fe20000001830 */
[----:B------:R-:W-:Y:S02]  /*1d820*/  IMAD.MOV.U32 R181, RZ, RZ, R66 ;  /* 0x000000ffffb57224 */ /* 0x000fe400078e0042 */
[C---:B------:R-:W-:Y:S02]  /*1d830*/  FMUL.FTZ R66, R132.reuse, R202 ;  /* 0x000000ca84427220 */ /* 0x040fe40000410000 */
[----:B------:R-:W-:Y:S02]  /*1d840*/  IMAD.MOV.U32 R182, RZ, RZ, R64 ;  /* 0x000000ffffb67224 */ /* 0x000fe400078e0040 */
[C---:B------:R-:W-:Y:S02]  /*1d850*/  FMUL.FTZ R54, R132.reuse, R198 ;  /* 0x000000c684367220 */ /* 0x040fe40000410000 */
[----:B------:R-:W-:Y:S02]  /*1d860*/  FMUL.FTZ R55, R132, R199 ;  /* 0x000000c784377220 */ /* 0x000fe40000410000 */
[----:B------:R-:W-:Y:S01]  /*1d870*/  MUFU.EX2 R182, R182 ;  /* 0x000000b600b67308 */ /* 0x000fe20000000800 */
[C---:B------:R-:W-:Y:S02]  /*1d880*/  FMUL.FTZ R64, R133.reuse, R200 ;  /* 0x000000c885407220 */ /* 0x040fe40000410000 */
[C---:B------:R-:W-:Y:S02]  /*1d890*/  FMUL.FTZ R90, R0.reuse, R90 ;  /* 0x0000005a005a7220 */ /* 0x040fe40000410000 */
[-C--:B------:R-:W-:Y:S01]  /*1d8a0*/  HMMA.16816.F32 R52, R140, R148.reuse, R52 ;  /* 0x000000948c34723c */ /* 0x080fe20000001834 */
[C---:B------:R-:W-:Y:S02]  /*1d8b0*/  FMUL.FTZ R91, R0.reuse, R91 ;  /* 0x0000005b005b7220 */ /* 0x040fe40000410000 */
[C---:B------:R-:W-:Y:S02]  /*1d8c0*/  FMUL.FTZ R94, R0.reuse, R94 ;  /* 0x0000005e005e7220 */ /* 0x040fe40000410000 */
[----:B------:R-:W-:Y:S02]  /*1d8d0*/  FMUL.FTZ R95, R0, R95 ;  /* 0x0000005f005f7220 */ /* 0x000fe40000410000 */
        /* <DEDUP_REMOVED lines=8> */
[C---:B------:R-:W-:Y:S02]  /*1d960*/  FMUL.FTZ R102, R132.reuse, R102 ;  /* 0x0000006684667220 */ /* 0x040fe40000410000 */
[C---:B------:R-:W-:Y:S01]  /*1d970*/  HMMA.16816.F32 R64, R140.reuse, R150, R64 ;  /* 0x000000968c40723c */ /* 0x040fe20000001840 */
[----:B------:R-:W1:Y:S03]  /*1d980*/  LDSM.16.MT88.4 R148, [R221+0xe000] ;  /* 0x00e00000dd94783b */ /* 0x000e660000004200 */
[----:B------:R-:W-:Y:S02]  /*1d990*/  FMUL.FTZ R103, R132, R103 ;  /* 0x0000006784677220 */ /* 0x000fe40000410000 */
        /* <DEDUP_REMOVED lines=14> */
[----:B------:R-:W-:Y:S02]  /*1da80*/  IMAD.MOV.U32 R186, RZ, RZ, R2 ;  /* 0x000000ffffba7224 */ /* 0x000fe400078e0002 */
[--C-:B------:R-:W-:Y:S02]  /*1da90*/  FFMA.FTZ R2, R216, c[0x0][0x23c], -R139.reuse ;  /* 0x00008f00d8027a23 */ /* 0x100fe4000001088b */
[--C-:B------:R-:W-:Y:S01]  /*1daa0*/  FFMA.FTZ R216, R160, c[0x0][0x23c], -R139.reuse ;  /* 0x00008f00a0d87a23 */ /* 0x100fe2000001088b */
[-C--:B-1----:R-:W-:Y:S01]  /*1dab0*/  HMMA.16816.F32 R68, R140, R148.reuse, R68 ;  /* 0x000000948c44723c */ /* 0x082fe20000001844 */
[----:B------:R-:W-:Y:S01]  /*1dac0*/  MUFU.EX2 R186, R186 ;  /* 0x000000ba00ba7308 */ /* 0x000fe20000000800 */
[----:B------:R-:W-:Y:S02]  /*1dad0*/  IMAD.MOV.U32 R191, RZ, RZ, R166 ;  /* 0x000000ffffbf7224 */ /* 0x000fe400078e00a6 */
[C---:B------:R-:W-:Y:S02]  /*1dae0*/  FMUL.FTZ R126, R0.reuse, R126 ;  /* 0x0000007e007e7220 */ /* 0x040fe40000410000 */
[----:B------:R-:W-:Y:S02]  /*1daf0*/  FMUL.FTZ R127, R0, R127 ;  /* 0x0000007f007f7220 */ /* 0x000fe40000410000 */
[C---:B------:R-:W-:Y:S01]  /*1db00*/  HMMA.16816.F32 R72, R144.reuse, R148, R72 ;  /* 0x000000949048723c */ /* 0x040fe20000001848 */
[----:B------:R-:W-:Y:S02]  /*1db10*/  FMUL.FTZ R128, R133, R128 ;  /* 0x0000008085807220 */ /* 0x000fe40000410000 */
[----:B------:R-:W-:Y:S01]  /*1db20*/  MUFU.EX2 R193, R191 ;  /* 0x000000bf00c17308 */ /* 0x000fe20000000800 */
[----:B------:R-:W-:Y:S02]  /*1db30*/  FFMA.FTZ R165, R165, c[0x0][0x23c], -R139 ;  /* 0x00008f00a5a57a23 */ /* 0x000fe4000001088b */
[----:B------:R-:W-:Y:S02]  /*1db40*/  IMAD.MOV.U32 R178, RZ, RZ, R177 ;  /* 0x000000ffffb27224 */ /* 0x000fe400078e00b1 */
[-C--:B------:R-:W-:Y:S01]  /*1db50*/  HMMA.16816.F32 R76, R144, R150.reuse, R76 ;  /* 0x00000096904c723c */ /* 0x080fe2000000184c */
[----:B------:R-:W-:Y:S03]  /*1db60*/  IMAD.MOV.U32 R177, RZ, RZ, R176 ;  /* 0x000000ffffb17224 */ /* 0x000fe600078e00b0 */
[----:B------:R-:W-:Y:S01]  /*1db70*/  IMAD.MOV.U32 R179, RZ, RZ, R178 ;  /* 0x000000ffffb37224 */ /* 0x000fe200078e00b2 */
[----:B------:R-:W-:Y:S01]  /*1db80*/  MUFU.EX2 R191, R232 ;  /* 0x000000e800bf7308 */ /* 0x000fe20000000800 */
[----:B------:R-:W-:Y:S01]  /*1db90*/  IMAD.MOV.U32 R178, RZ, RZ, R177 ;  /* 0x000000ffffb27224 */ /* 0x000fe200078e00b1 */
[----:B------:R-:W-:Y:S01]  /*1dba0*/  MOV R176, R183 ;  /* 0x000000b700b07202 */ /* 0x000fe20000000f00 */
[C---:B------:R-:W-:Y:S01]  /*1dbb0*/  HMMA.16816.F32 R80, R140.reuse, R150, R80 ;  /* 0x000000968c50723c */ /* 0x040fe20000001850 */
[----:B------:R-:W1:Y:S03]  /*1dbc0*/  LDSM.16.MT88.4 R148, [R222+0xe000] ;  /* 0x00e00000de94783b */ /* 0x000e660000004200 */
[----:B------:R-:W-:Y:S01]  /*1dbd0*/  IMAD.MOV.U32 R188, RZ, RZ, R179 ;  /* 0x000000ffffbc7224 */ /* 0x000fe200078e00b3 */
[----:B------:R-:W-:Y:S01]  /*1dbe0*/  MOV R177, R176 ;  /* 0x000000b000b17202 */ /* 0x000fe20000000f00 */
[----:B------:R-:W-:Y:S01]  /*1dbf0*/  IMAD.MOV.U32 R183, RZ, RZ, R181 ;  /* 0x000000ffffb77224 */ /* 0x000fe200078e00b5 */
[----:B------:R-:W-:Y:S01]  /*1dc00*/  MUFU.EX2 R216, R216 ;  /* 0x000000d800d87308 */ /* 0x000fe20000000800 */
[----:B------:R-:W-:Y:S01]  /*1dc10*/  IMAD.MOV.U32 R181, RZ, RZ, R171 ;  /* 0x000000ffffb57224 */ /* 0x000fe200078e00ab */
[----:B------:R-:W-:Y:S03]  /*1dc20*/  MOV R171, R170 ;  /* 0x000000aa00ab7202 */ /* 0x000fe60000000f00 */
[----:B------:R-:W-:Y:S01]  /*1dc30*/  IMAD.MOV.U32 R176, RZ, RZ, R183 ;  /* 0x000000ffffb07224 */ /* 0x000fe200078e00b7 */
[----:B------:R-:W-:Y:S01]  /*1dc40*/  MOV R179, R178 ;  /* 0x000000b200b37202 */ /* 0x000fe20000000f00 */
        /* <DEDUP_REMOVED lines=9> */
[----:B------:R-:W-:Y:S02]  /*1dce0*/  IMAD.MOV.U32 R178, RZ, RZ, R152 ;  /* 0x000000ffffb27224 */ /* 0x000fe400078e0098 */
[----:B------:R-:W-:Y:S01]  /*1dcf0*/  IMAD.MOV.U32 R183, RZ, RZ, R181 ;  /* 0x000000ffffb77224 */ /* 0x000fe200078e00b5 */
[----:B------:R4:W-:Y:S01]  /*1dd00*/  MUFU.EX2 R168, R130 ;  /* 0x0000008200a87308 */ /* 0x0009e20000000800 */
[----:B------:R-:W-:Y:S02]  /*1dd10*/  IMAD.MOV.U32 R181, RZ, RZ, R171 ;  /* 0x000000ffffb57224 */ /* 0x000fe400078e00ab */
[----:B------:R-:W-:Y:S01]  /*1dd20*/  IMAD.MOV.U32 R196, RZ, RZ, R176 ;  /* 0x000000ffffc47224 */ /* 0x000fe200078e00b0 */
[----:B------:R-:W-:Y:S01]  /*1dd30*/  MOV R187, R183 ;  /* 0x000000b700bb7202 */ /* 0x000fe20000000f00 */
[----:B------:R-:W-:Y:S02]  /*1dd40*/  IMAD.MOV.U32 R183, RZ, RZ, R169 ;  /* 0x000000ffffb77224 */ /* 0x000fe400078e00a9 */
[----:B------:R-:W-:Y:S01]  /*1dd50*/  IMAD.MOV.U32 R177, RZ, RZ, R181 ;  /* 0x000000ffffb17224 */ /* 0x000fe200078e00b5 */
[----:B------:R-:W-:Y:S02]  /*1dd60*/  MOV R181, R175 ;  /* 0x000000af00b57202 */ /* 0x000fe40000000f00 */
[----:B------:R3:W3:Y:S01]  /*1dd70*/  MUFU.EX2 R171, R131 ;  /* 0x0000008300ab7308 */ /* 0x0006e20000000800 */
[-C--:B-1----:R-:W-:Y:S01]  /*1dd80*/  HMMA.16816.F32 R84, R140, R148.reuse, R84 ;  /* 0x000000948c54723c */ /* 0x082fe20000001854 */
[----:B--2---:R-:W2:Y:S08]  /*1dd90*/  LDL.LU R129, [R1+0xcc] ;  /* 0x0000cc0001817983 */ /* 0x004eb00000300800 */
[----:B------:R1:W-:Y:S01]  /*1dda0*/  MUFU.EX2 R169, R2 ;  /* 0x0000000200a97308 */ /* 0x0003e20000000800 */
[C---:B------:R-:W-:Y:S01]  /*1ddb0*/  HMMA.16816.F32 R88, R144.reuse, R148, R88 ;  /* 0x000000949058723c */ /* 0x040fe20000001858 */
[----:B----4-:R-:W4:Y:S07]  /*1ddc0*/  LDL.LU R130, [R1+0xc8] ;  /* 0x0000c80001827983 */ /* 0x010f2e0000300800 */
[-C--:B------:R-:W-:Y:S01]  /*1ddd0*/  HMMA.16816.F32 R92, R144, R150.reuse, R92 ;  /* 0x00000096905c723c */ /* 0x080fe2000000185c */
[----:B------:R1:W1:Y:S01]  /*1dde0*/  MUFU.EX2 R184, R188 ;  /* 0x000000bc00b87308 */ /* 0x0002620000000800 */
[----:B---3--:R-:W4:Y:S06]  /*1ddf0*/  LDL.LU R131, [R1+0xc4] ;  /* 0x0000c40001837983 */ /* 0x008f2c0000300800 */
[C---:B------:R-:W-:Y:S01]  /*1de00*/  HMMA.16816.F32 R96, R140.reuse, R150, R96 ;  /* 0x000000968c60723c */ /* 0x040fe20000001860 */
[----:B------:R-:W1:Y:S02]  /*1de10*/  LDSM.16.MT88.4 R148, [R224+0xe000] ;  /* 0x00e00000e094783b */ /* 0x000e640000004200 */
[----:B------:R-:W-:Y:S01]  /*1de20*/  MUFU.EX2 R200, R187 ;  /* 0x000000bb00c87308 */ /* 0x000fe20000000800 */
[--C-:B-1----:R-:W-:Y:S09]  /*1de30*/  FFMA.FTZ R2, R215, c[0x0][0x23c], -R139.reuse ;  /* 0x00008f00d7027a23 */ /* 0x102ff2000001088b */
[----:B------:R-:W-:Y:S01]  /*1de40*/  MUFU.EX2 R202, R197 ;  /* 0x000000c500ca7308 */ /* 0x000fe20000000800 */
[----:B------:R-:W-:Y:S09]  /*1de50*/  IMAD.MOV.U32 R188, RZ, RZ, R172 ;  /* 0x000000ffffbc7224 */ /* 0x000ff200078e00ac */
[----:B------:R-:W-:Y:S10]  /*1de60*/  MUFU.EX2 R187, R188 ;  /* 0x000000bc00bb7308 */ /* 0x000ff40000000800 */
[----:B------:R-:W-:Y:S01]  /*1de70*/  MUFU.EX2 R197, R233 ;  /* 0x000000e900c57308 */ /* 0x000fe20000000800 */
[-C--:B------:R-:W-:Y:S09]  /*1de80*/  HMMA.16816.F32 R100, R140, R148.reuse, R100 ;  /* 0x000000948c64723c */ /* 0x080ff20000001864 */
[----:B------:R1:W-:Y:S01]  /*1de90*/  MUFU.EX2 R166, R2 ;  /* 0x0000000200a67308 */ /* 0x0003e20000000800 */
[C---:B------:R-:W-:Y:S09]  /*1dea0*/  HMMA.16816.F32 R104, R144.reuse, R148, R104 ;  /* 0x000000949068723c */ /* 0x040ff20000001868 */
[----:B------:R-:W-:Y:S01]  /*1deb0*/  MUFU.EX2 R175, R219 ;  /* 0x000000db00af7308 */ /* 0x000fe20000000800 */
[-C--:B------:R-:W-:Y:S09]  /*1dec0*/  HMMA.16816.F32 R108, R144, R150.reuse, R108 ;  /* 0x00000096906c723c */ /* 0x080ff2000000186c */
[----:B------:R-:W-:Y:S01]  /*1ded0*/  MUFU.EX2 R219, R238 ;  /* 0x000000ee00db7308 */ /* 0x000fe20000000800 */
[C---:B------:R-:W-:Y:S01]  /*1dee0*/  HMMA.16816.F32 R112, R140.reuse, R150, R112 ;  /* 0x000000968c70723c */ /* 0x040fe20000001870 */
[----:B------:R-:W1:Y:S02]  /*1def0*/  LDSM.16.MT88.4 R148, [R223+0xe000] ;  /* 0x00e00000df94783b */ /* 0x000e640000004200 */
[--C-:B-1----:R-:W-:Y:S06]  /*1df00*/  FFMA.FTZ R2, R214, c[0x0][0x23c], -R139.reuse ;  /* 0x00008f00d6027a23 */ /* 0x102fec000001088b */
[----:B------:R1:W-:Y:S10]  /*1df10*/  MUFU.EX2 R201, R2 ;  /* 0x0000000200c97308 */ /* 0x0003f40000000800 */
[----:B------:R-:W-:Y:S10]  /*1df20*/  MUFU.EX2 R172, R218 ;  /* 0x000000da00ac7308 */ /* 0x000ff40000000800 */
[----:B------:R-:W-:Y:S01]  /*1df30*/  MUFU.EX2 R218, R242 ;  /* 0x000000f200da7308 */ /* 0x000fe20000000800 */
[--C-:B-1----:R-:W-:Y:S09]  /*1df40*/  FFMA.FTZ R2, R213, c[0x0][0x23c], -R139.reuse ;  /* 0x00008f00d5027a23 */ /* 0x102ff2000001088b */
[----:B------:R1:W-:Y:S01]  /*1df50*/  MUFU.EX2 R190, R2 ;  /* 0x0000000200be7308 */ /* 0x0003e20000000800 */
[-C--:B------:R-:W-:Y:S09]  /*1df60*/  HMMA.16816.F32 R116, R140, R148.reuse, R116 ;  /* 0x000000948c74723c */ /* 0x080ff20000001874 */
[----:B------:R1:W-:Y:S01]  /*1df70*/  MUFU.EX2 R176, R217 ;  /* 0x000000d900b07308 */ /* 0x0003e20000000800 */
[C---:B------:R-:W-:Y:S01]  /*1df80*/  HMMA.16816.F32 R120, R144.reuse, R148, R120 ;  /* 0x000000949078723c */ /* 0x040fe20000001878 */
[----:B------:R-:W3:Y:S04]  /*1df90*/  LDL.LU R149, [R1+0x10] ;  /* 0x0000100001957983 */ /* 0x000ee80000300800 */
[----:B------:R-:W3:Y:S03]  /*1dfa0*/  LDL.LU R148, [R1+0x48] ;  /* 0x0000480001947983 */ /* 0x000ee60000300800 */
[-C--:B------:R-:W-:Y:S01]  /*1dfb0*/  HMMA.16816.F32 R124, R144, R150.reuse, R124 ;  /* 0x00000096907c723c */ /* 0x080fe2000000187c */
[----:B------:R-:W2:Y:S01]  /*1dfc0*/  LDSM.16.MT88.4 R144, [R221+0xc800] ;  /* 0x00c80000dd90783b */ /* 0x000ea20000004200 */
[----:B------:R-:W2:Y:S07]  /*1dfd0*/  MUFU.EX2 R179, R179 ;  /* 0x000000b300b37308 */ /* 0x000eae0000000800 */
[----:B-1----:R-:W3:Y:S03]  /*1dfe0*/  LDL.LU R2, [R1+0x4c] ;  /* 0x00004c0001027983 */ /* 0x002ee60000300800 */
[----:B------:R-:W-:Y:S01]  /*1dff0*/  MUFU.EX2 R195, R198 ;  /* 0x000000c600c37308 */ /* 0x000fe20000000800 */
[----:B------:R-:W-:Y:S09]  /*1e000*/  FFMA.FTZ R217, R161, c[0x0][0x23c], -R139 ;  /* 0x00008f00a1d97a23 */ /* 0x000ff2000001088b */
[----:B------:R-:W-:Y:S10]  /*1e010*/  MUFU.EX2 R198, R235 ;  /* 0x000000eb00c67308 */ /* 0x000ff40000000800 */
[----:B------:R-:W-:Y:S10]  /*1e020*/  MUFU.EX2 R194, R196 ;  /* 0x000000c400c27308 */ /* 0x000ff40000000800 */
[----:B------:R-:W-:Y:S10]  /*1e030*/  MUFU.EX2 R196, R229 ;  /* 0x000000e500c47308 */ /* 0x000ff40000000800 */
[----:B------:R-:W-:Y:S10]  /*1e040*/  MUFU.EX2 R177, R177 ;  /* 0x000000b100b17308 */ /* 0x000ff40000000800 */
[----:B------:R-:W-:Y:S10]  /*1e050*/  MUFU.EX2 R178, R178 ;  /* 0x000000b200b27308 */ /* 0x000ff40000000800 */
[----:B------:R-:W-:Y:S10]  /*1e060*/  MUFU.EX2 R181, R181 ;  /* 0x000000b500b57308 */ /* 0x000ff40000000800 */
[----:B------:R-:W1:Y:S01]  /*1e070*/  MUFU.EX2 R217, R217 ;  /* 0x000000d900d97308 */ /* 0x000e620000000800 */
[----:B--2---:R-:W-:Y:S02]  /*1e080*/  FMUL.FTZ R129, R133, R129 ;  /* 0x0000008185817220 */ /* 0x004fe40000410000 */
[C---:B----4-:R-:W-:Y:S02]  /*1e090*/  FMUL.FTZ R130, R132.reuse, R130 ;  /* 0x0000008284827220 */ /* 0x050fe40000410000 */
[----:B------:R-:W-:Y:S07]  /*1e0a0*/  FMUL.FTZ R131, R132, R131 ;  /* 0x0000008384837220 */ /* 0x000fee0000410000 */
[----:B------:R-:W-:Y:S07]  /*1e0b0*/  HMMA.16816.F32 R128, R140, R150, R128 ;  /* 0x000000968c80723c */ /* 0x000fee0000001880 */
[----:B------:R-:W-:Y:S02]  /*1e0c0*/  F2FP.PACK_AB R140, R170, R167 ;  /* 0x000000a7aa8c723e */ /* 0x000fe400000000ff */
[----:B------:R-:W-:Y:S03]  /*1e0d0*/  F2FP.PACK_AB R141, R171, R168 ;  /* 0x000000a8ab8d723e */ /* 0x000fe600000000ff */
[----:B------:R-:W-:Y:S02]  /*1e0e0*/  F2FP.PACK_AB R142, R184, R173 ;  /* 0x000000adb88e723e */ /* 0x000fe400000000ff */
[----:B------:R-:W-:Y:S02]  /*1e0f0*/  F2FP.PACK_AB R143, R179, R174 ;  /* 0x000000aeb38f723e */ /* 0x000fe400000000ff */
[----:B------:R-:W-:Y:S02]  /*1e100*/  F2FP.PACK_AB R150, R189, R176 ;  /* 0x000000b0bd96723e */ /* 0x000fe400000000ff */
[----:B------:R-:W-:Y:S03]  /*1e110*/  F2FP.PACK_AB R151, R190, R201 ;  /* 0x000000c9be97723e */ /* 0x000fe600000000ff */
[-C--:B------:R-:W-:Y:S01]  /*1e120*/  HMMA.16816.F32 R4, R140, R144.reuse, R4 ;  /* 0x000000908c04723c */ /* 0x080fe20000001804 */
[----:B---3--:R-:W-:Y:S01]  /*1e130*/  FFMA.FTZ R153, R133, R149, R212 ;  /* 0x0000009585997223 */ /* 0x008fe200000100d4 */
[----:B------:R-:W-:Y:S01]  /*1e140*/  F2FP.PACK_AB R149, R166, R169 ;  /* 0x000000a9a695723e */ /* 0x000fe200000000ff */
[----:B------:R-:W-:Y:S01]  /*1e150*/  LDSM.16.MT88.4 R212, [R221+0xf800] ;  /* 0x00f80000ddd4783b */ /* 0x000fe20000004200 */
[----:B------:R-:W-:Y:S01]  /*1e160*/  FFMA.FTZ R152, R132, R148, R209 ;  /* 0x0000009484987223 */ /* 0x000fe200000100d1 */
[----:B------:R-:W-:Y:S01]  /*1e170*/  F2FP.PACK_AB R148, R172, R175 ;  /* 0x000000afac94723e */ /* 0x000fe200000000ff */
[----:B------:R-:W-:Y:S01]  /*1e180*/  FADD.FTZ R132, R164, R153 ;  /* 0x00000099a4847221 */ /* 0x000fe20000010000 */
[----:B-1----:R-:W-:Y:S05]  /*1e190*/  F2FP.PACK_AB R209, R216, R217 ;  /* 0x000000d9d8d1723e */ /* 0x002fea00000000ff */
[----:B------:R-:W-:Y:S01]  /*1e1a0*/  FADD.FTZ R132, R158, R132 ;  /* 0x000000849e847221 */ /* 0x000fe20000010000 */
[C---:B------:R-:W-:Y:S01]  /*1e1b0*/  HMMA.16816.F32 R8, R148.reuse, R144, R8 ;  /* 0x000000909408723c */ /* 0x040fe20000001808 */
[----:B------:R-:W-:Y:S02]  /*1e1c0*/  FFMA.FTZ R133, R3, R2, R208 ;  /* 0x0000000203857223 */ /* 0x000fe400000100d0 */
[----:B------:R-:W2:Y:S01]  /*1e1d0*/  LDL.LU R3, [R1+0x50] ;  /* 0x0000500001037983 */ /* 0x000ea20000300800 */
[--C-:B------:R-:W-:Y:S04]  /*1e1e0*/  FFMA.FTZ R2, R183, c[0x0][0x23c], -R139.reuse ;  /* 0x00008f00b7027a23 */ /* 0x100fe8000001088b */
[-C--:B------:R-:W-:Y:S01]  /*1e1f0*/  HMMA.16816.F32 R12, R148, R146.reuse, R12 ;  /* 0x00000092940c723c */ /* 0x080fe2000000180c */
[----:B------:R-:W-:Y:S01]  /*1e200*/  MUFU.EX2 R183, R237 ;  /* 0x000000ed00b77308 */ /* 0x000fe20000000800 */
[----:B------:R1:W5:Y:S06]  /*1e210*/  LDL.LU R242, [R1+0xc0] ;  /* 0x0000c00001f27983 */ /* 0x00036c0000300800 */
[C---:B------:R-:W-:Y:S01]  /*1e220*/  HMMA.16816.F32 R16, R140.reuse, R146, R16 ;  /* 0x000000928c10723c */ /* 0x040fe20000001810 */
[----:B------:R-:W3:Y:S02]  /*1e230*/  LDSM.16.MT88.4 R144, [R222+0xc800] ;  /* 0x00c80000de90783b */ /* 0x000ee40000004200 */
[----:B------:R4:W-:Y:S02]  /*1e240*/  MUFU.EX2 R199, R2 ;  /* 0x0000000200c77308 */ /* 0x0009e40000000800 */
[--C-:B----4-:R-:W-:Y:S08]  /*1e250*/  FFMA.FTZ R2, R180, c[0x0][0x23c], -R139.reuse ;  /* 0x00008f00b4027a23 */ /* 0x110ff0000001088b */
[----:B------:R4:W-:Y:S10]  /*1e260*/  MUFU.EX2 R180, R240 ;  /* 0x000000f000b47308 */ /* 0x0009f40000000800 */
[----:B------:R1:W-:Y:S01]  /*1e270*/  MUFU.EX2 R192, R2 ;  /* 0x0000000200c07308 */ /* 0x0003e20000000800 */
[-C--:B---3--:R-:W-:Y:S08]  /*1e280*/  HMMA.16816.F32 R20, R140, R144.reuse, R20 ;  /* 0x000000908c14723c */ /* 0x088ff00000001814 */
[C---:B------:R-:W-:Y:S01]  /*1e290*/  HMMA.16816.F32 R24, R148.reuse, R144, R24 ;  /* 0x000000909418723c */ /* 0x040fe20000001818 */
[----:B----4-:R3:W5:Y:S07]  /*1e2a0*/  LDL.LU R240, [R1+0xbc] ;  /* 0x0000bc0001f07983 */ /* 0x01076e0000300800 */
[-C--:B------:R-:W-:Y:S01]  /*1e2b0*/  HMMA.16816.F32 R28, R148, R146.reuse, R28 ;  /* 0x00000092941c723c */ /* 0x080fe2000000181c */
[----:B------:R3:W5:Y:S04]  /*1e2c0*/  LDL.LU R238, [R1+0xb8] ;  /* 0x0000b80001ee7983 */ /* 0x0007680000300800 */
[----:B------:R3:W5:Y:S01]  /*1e2d0*/  LDL.LU R237, [R1+0xb4] ;  /* 0x0000b40001ed7983 */ /* 0x0007620000300800 */
[--C-:B-1----:R-:W-:Y:S02]  /*1e2e0*/  FFMA.FTZ R2, R163, c[0x0][0x23c], -R139.reuse ;  /* 0x00008f00a3027a23 */ /* 0x102fe4000001088b */
[C---:B------:R-:W-:Y:S01]  /*1e2f0*/  HMMA.16816.F32 R32, R140.reuse, R146, R32 ;  /* 0x000000928c20723c */ /* 0x040fe20000001820 */
[----:B------:R-:W1:Y:S01]  /*1e300*/  LDSM.16.MT88.4 R144, [R224+0xc800] ;  /* 0x00c80000e090783b */ /* 0x000e620000004200 */
[----:B------:R4:W-:Y:S07]  /*1e310*/  MUFU.EX2 R185, R2 ;  /* 0x0000000200b97308 */ /* 0x0009ee0000000800 */
[----:B------:R3:W5:Y:S04]  /*1e320*/  LDL.LU R236, [R1+0xb0] ;  /* 0x0000b00001ec7983 */ /* 0x0007680000300800 */
[----:B------:R3:W5:Y:S04]  /*1e330*/  LDL.LU R235, [R1+0xac] ;  /* 0x0000ac0001eb7983 */ /* 0x0007680000300800 */
[----:B------:R3:W5:Y:S04]  /*1e340*/  LDL.LU R234, [R1+0xa8] ;  /* 0x0000a80001ea7983 */ /* 0x0007680000300800 */
[----:B------:R3:W5:Y:S04]  /*1e350*/  LDL.LU R233, [R1+0xa4] ;  /* 0x0000a40001e97983 */ /* 0x0007680000300800 */
[----:B------:R3:W5:Y:S01]  /*1e360*/  LDL.LU R232, [R1+0xa0] ;  /* 0x0000a00001e87983 */ /* 0x0007620000300800 */
[--C-:B----4-:R-:W-:Y:S02]  /*1e370*/  FFMA.FTZ R2, R162, c[0x0][0x23c], -R139.reuse ;  /* 0x00008f00a2027a23 */ /* 0x110fe4000001088b */
[----:B------:R-:W-:Y:S01]  /*1e380*/  FFMA.FTZ R139, R138, c[0x0][0x23c], -R139 ;  /* 0x00008f008a8b7a23 */ /* 0x000fe2000001088b */
[----:B------:R-:W-:Y:S01]  /*1e390*/  LDSM.16.MT88.4 R160, [R221+0xd800] ;  /* 0x00d80000dda0783b */ /* 0x000fe20000004200 */
[----:B------:R4:W-:Y:S07]  /*1e3a0*/  MUFU.EX2 R188, R2 ;  /* 0x0000000200bc7308 */ /* 0x0009ee0000000800 */
[----:B------:R3:W5:Y:S03]  /*1e3b0*/  LDL.LU R231, [R1+0x9c] ;  /* 0x00009c0001e77983 */ /* 0x0007660000300800 */
[----:B------:R3:W-:Y:S01]  /*1e3c0*/  MUFU.EX2 R138, R165 ;  /* 0x000000a5008a7308 */ /* 0x0007e20000000800 */
[-C--:B-1----:R-:W-:Y:S01]  /*1e3d0*/  HMMA.16816.F32 R36, R140, R144.reuse, R36 ;  /* 0x000000908c24723c */ /* 0x082fe20000001824 */
[----:B------:R1:W5:Y:S04]  /*1e3e0*/  LDL.LU R230, [R1+0x98] ;  /* 0x0000980001e67983 */ /* 0x0003680000300800 */
[----:B------:R1:W5:Y:S03]  /*1e3f0*/  LDL.LU R229, [R1+0x94] ;  /* 0x0000940001e57983 */ /* 0x0003660000300800 */
[C---:B------:R-:W-:Y:S01]  /*1e400*/  HMMA.16816.F32 R40, R148.reuse, R144, R40 ;  /* 0x000000909428723c */ /* 0x040fe20000001828 */
[----:B------:R-:W1:Y:S03]  /*1e410*/  MUFU.EX2 R139, R139 ;  /* 0x0000008b008b7308 */ /* 0x000e660000000800 */
[----:B----4-:R-:W-:Y:S04]  /*1e420*/  FADD.FTZ R2, R154, R133 ;  /* 0x000000859a027221 */ /* 0x010fe80000010000 */
[-C--:B------:R-:W-:Y:S01]  /*1e430*/  HMMA.16816.F32 R44, R148, R146.reuse, R44 ;  /* 0x00000092942c723c */ /* 0x080fe2000000182c */
[----:B---3--:R-:W-:Y:S07]  /*1e440*/  IMAD.MOV.U32 R165, RZ, RZ, R202 ;  /* 0x000000ffffa57224 */ /* 0x008fee00078e00ca */
[C---:B------:R-:W-:Y:S01]  /*1e450*/  HMMA.16816.F32 R48, R140.reuse, R146, R48 ;  /* 0x000000928c30723c */ /* 0x040fe20000001830 */
[----:B------:R-:W3:Y:S03]  /*1e460*/  LDSM.16.MT88.4 R144, [R223+0xc800] ;  /* 0x00c80000df90783b */ /* 0x000ee60000004200 */
[----:B-1----:R-:W-:Y:S04]  /*1e470*/  F2FP.PACK_AB R211, R139, R138 ;  /* 0x0000008a8bd3723e */ /* 0x002fe800000000ff */
[-C--:B---3--:R-:W-:Y:S08]  /*1e480*/  HMMA.16816.F32 R52, R140, R144.reuse, R52 ;  /* 0x000000908c34723c */ /* 0x088ff00000001834 */
        /* <DEDUP_REMOVED lines=8> */
[----:B------:R-:W1:Y:S03]  /*1e510*/  LDSM.16.MT88.4 R144, [R222+0xe800] ;  /* 0x00e80000de90783b */ /* 0x000e660000004200 */
[----:B--2---:R-:W-:Y:S01]  /*1e520*/  FFMA.FTZ R0, R0, R3, R210 ;  /* 0x0000000300007223 */ /* 0x004fe200000100d2 */
[----:B------:R-:W-:Y:S01]  /*1e530*/  F2FP.PACK_AB R210, R196, R204 ;  /* 0x000000ccc4d2723e */ /* 0x000fe200000000ff */
[----:B------:R-:W-:Y:S03]  /*1e540*/  FADD.FTZ R3, R155, R152 ;  /* 0x000000989b037221 */ /* 0x000fe60000010000 */
[----:B------:R-:W-:Y:S03]  /*1e550*/  LDSM.16.MT88.4 R152, [R222+0xd000] ;  /* 0x00d00000de98783b */ /* 0x000fe60000004200 */
[----:B------:R-:W-:Y:S02]  /*1e560*/  FADD.FTZ R133, R159, R0 ;  /* 0x000000009f857221 */ /* 0x000fe40000010000 */
[----:B------:R-:W-:Y:S02]  /*1e570*/  FADD.FTZ R164, R157, R3 ;  /* 0x000000039da47221 */ /* 0x000fe40000010000 */
[----:B------:R-:W-:Y:S01]  /*1e580*/  FADD.FTZ R0, R156, R2 ;  /* 0x000000029c007221 */ /* 0x000fe20000010000 */
[-C--:B-1----:R-:W-:Y:S01]  /*1e590*/  HMMA.16816.F32 R84, R140, R144.reuse, R84 ;  /* 0x000000908c54723c */ /* 0x082fe20000001854 */
[----:B------:R-:W-:Y:S01]  /*1e5a0*/  LDSM.16.MT88.4 R156, [R224+0xd000] ;  /* 0x00d00000e09c783b */ /* 0x000fe20000004200 */
[----:B------:R-:W-:Y:S02]  /*1e5b0*/  FADD.FTZ R3, R228, R133 ;  /* 0x00000085e4037221 */ /* 0x000fe40000010000 */
[----:B------:R-:W-:Y:S02]  /*1e5c0*/  FADD.FTZ R133, R227, R132 ;  /* 0x00000084e3857221 */ /* 0x000fe40000010000 */
[----:B------:R-:W-:Y:S02]  /*1e5d0*/  FADD.FTZ R2, R226, R164 ;  /* 0x000000a4e2027221 */ /* 0x000fe40000010000 */
[C---:B------:R-:W-:Y:S01]  /*1e5e0*/  HMMA.16816.F32 R88, R148.reuse, R144, R88 ;  /* 0x000000909458723c */ /* 0x040fe20000001858 */
[----:B------:R1:W5:Y:S03]  /*1e5f0*/  LDL.LU R228, [R1+0x90] ;  /* 0x0000900001e47983 */ /* 0x0003660000300800 */
[----:B------:R-:W-:Y:S01]  /*1e600*/  FADD.FTZ R0, R225, R0 ;  /* 0x00000000e1007221 */ /* 0x000fe20000010000 */
[----:B------:R1:W5:Y:S01]  /*1e610*/  LDL.LU R227, [R1+0x8c] ;  /* 0x00008c0001e37983 */ /* 0x0003620000300800 */
[----:B------:R-:W-:Y:S02]  /*1e620*/  FADD.FTZ R3, R220, R3 ;  /* 0x00000003dc037221 */ /* 0x000fe40000010000 */
[-C--:B------:R-:W-:Y:S01]  /*1e630*/  HMMA.16816.F32 R92, R148, R146.reuse, R92 ;  /* 0x00000092945c723c */ /* 0x080fe2000000185c */
[----:B------:R1:W5:Y:S03]  /*1e640*/  LDL.LU R226, [R1+0x88] ;  /* 0x0000880001e27983 */ /* 0x0003660000300800 */
[----:B------:R-:W-:Y:S01]  /*1e650*/  FADD.FTZ R2, R168, R2 ;  /* 0x00000002a8027221 */ /* 0x000fe20000010000 */
[----:B------:R1:W5:Y:S01]  /*1e660*/  LDL.LU R225, [R1+0x84] ;  /* 0x0000840001e17983 */ /* 0x0003620000300800 */
[----:B------:R-:W-:Y:S02]  /*1e670*/  IMAD.MOV.U32 R164, RZ, RZ, R201 ;  /* 0x000000ffffa47224 */ /* 0x000fe400078e00c9 */
[C---:B------:R-:W-:Y:S01]  /*1e680*/  HMMA.16816.F32 R96, R140.reuse, R146, R96 ;  /* 0x000000928c60723c */ /* 0x040fe20000001860 */
[----:B------:R-:W2:Y:S03]  /*1e690*/  LDSM.16.MT88.4 R144, [R224+0xe800] ;  /* 0x00e80000e090783b */ /* 0x000ea60000004200 */
[----:B------:R-:W-:Y:S02]  /*1e6a0*/  FADD.FTZ R2, R171, R2 ;  /* 0x00000002ab027221 */ /* 0x000fe40000010000 */
[----:B------:R-:W-:Y:S01]  /*1e6b0*/  FADD.FTZ R133, R167, R133 ;  /* 0x00000085a7857221 */ /* 0x000fe20000010000 */
[----:B------:R-:W-:Y:S01]  /*1e6c0*/  MOV R167, R200 ;  /* 0x000000c800a77202 */ /* 0x000fe20000000f00 */
[----:B------:R-:W-:Y:S01]  /*1e6d0*/  FADD.FTZ R132, R175, R0 ;  /* 0x00000000af847221 */ /* 0x000fe20000010000 */
[----:B------:R1:W5:Y:S03]  /*1e6e0*/  LDL.LU R220, [R1+0x80] ;  /* 0x0000800001dc7983 */ /* 0x0003660000300800 */
[----:B------:R-:W-:Y:S01]  /*1e6f0*/  FADD.FTZ R0, R169, R3 ;  /* 0x00000003a9007221 */ /* 0x000fe20000010000 */
[----:B------:R-:W-:Y:S01]  /*1e700*/  MOV R175, R203 ;  /* 0x000000cb00af7202 */ /* 0x000fe20000000f00 */
[----:B------:R-:W-:Y:S02]  /*1e710*/  FADD.FTZ R3, R170, R133 ;  /* 0x00000085aa037221 */ /* 0x000fe40000010000 */
[----:B------:R-:W-:Y:S01]  /*1e720*/  LDSM.16.MT88.4 R168, [R222+0xd800] ;  /* 0x00d80000dea8783b */ /* 0x000fe20000004200 */
[----:B------:R-:W-:Y:S01]  /*1e730*/  F2FP.PACK_AB R208, R175, R191 ;  /* 0x000000bfafd0723e */ /* 0x000fe200000000ff */
[----:B------:R-:W-:Y:S02]  /*1e740*/  FADD.FTZ R132, R172, R132 ;  /* 0x00000084ac847221 */ /* 0x000fe40000010000 */
[----:B------:R-:W-:Y:S02]  /*1e750*/  IMAD.MOV.U32 R172, RZ, RZ, R187 ;  /* 0x000000ffffac7224 */ /* 0x000fe400078e00bb */
[----:B------:R-:W-:Y:S02]  /*1e760*/  FADD.FTZ R0, R166, R0 ;  /* 0x00000000a6007221 */ /* 0x000fe40000010000 */
[----:B------:R-:W-:Y:S02]  /*1e770*/  IMAD.MOV.U32 R166, RZ, RZ, R186 ;  /* 0x000000ffffa67224 */ /* 0x000fe400078e00ba */
[----:B------:R-:W-:Y:S01]  /*1e780*/  FADD.FTZ R133, R173, R3 ;  /* 0x00000003ad857221 */ /* 0x000fe20000010000 */
[----:B------:R-:W-:Y:S01]  /*1e790*/  MOV R173, R185 ;  /* 0x000000b900ad7202 */ /* 0x000fe20000000f00 */
[----:B------:R-:W-:Y:S02]  /*1e7a0*/  FADD.FTZ R3, R174, R2 ;  /* 0x00000002ae037221 */ /* 0x000fe40000010000 */
[----:B------:R-:W-:Y:S02]  /*1e7b0*/  IMAD.MOV.U32 R2, RZ, RZ, R184 ;  /* 0x000000ffff027224 */ /* 0x000fe400078e00b8 */
[----:B------:R-:W-:Y:S02]  /*1e7c0*/  FADD.FTZ R132, R176, R132 ;  /* 0x00000084b0847221 */ /* 0x000fe40000010000 */
[----:B------:R-:W-:Y:S02]  /*1e7d0*/  FADD.FTZ R2, R2, R133 ;  /* 0x0000008502027221 */ /* 0x000fe40000010000 */
[----:B------:R-:W-:Y:S01]  /*1e7e0*/  IMAD.MOV.U32 R133, RZ, RZ, R136 ;  /* 0x000000ffff857224 */ /* 0x000fe200078e0088 */
[-C--:B--2---:R-:W-:Y:S08]  /*1e7f0*/  HMMA.16816.F32 R100, R140, R144.reuse, R100 ;  /* 0x000000908c64723c */ /* 0x084ff00000001864 */
[C---:B------:R-:W-:Y:S08]  /*1e800*/  HMMA.16816.F32 R104, R148.reuse, R144, R104 ;  /* 0x000000909468723c */ /* 0x040ff00000001868 */
[-C--:B------:R-:W-:Y:S08]  /*1e810*/  HMMA.16816.F32 R108, R148, R146.reuse, R108 ;  /* 0x00000092946c723c */ /* 0x080ff0000000186c */
[C---:B------:R-:W-:Y:S01]  /*1e820*/  HMMA.16816.F32 R112, R140.reuse, R146, R112 ;  /* 0x000000928c70723c */ /* 0x040fe20000001870 */
[----:B------:R-:W2:Y:S07]  /*1e830*/  LDSM.16.MT88.4 R144, [R223+0xe800] ;  /* 0x00e80000df90783b */ /* 0x000eae0000004200 */
[-C--:B--2---:R-:W-:Y:S08]  /*1e840*/  HMMA.16816.F32 R116, R140, R144.reuse, R116 ;  /* 0x000000908c74723c */ /* 0x084ff00000001874 */
[C---:B------:R-:W-:Y:S07]  /*1e850*/  HMMA.16816.F32 R120, R148.reuse, R144, R120 ;  /* 0x000000909478723c */ /* 0x040fee0000001878 */
[----:B------:R-:W-:Y:S01]  /*1e860*/  F2FP.PACK_AB R144, R193, R205 ;  /* 0x000000cdc190723e */ /* 0x000fe200000000ff */
[-C--:B------:R-:W-:Y:S01]  /*1e870*/  HMMA.16816.F32 R124, R148, R146.reuse, R124 ;  /* 0x00000092947c723c */ /* 0x080fe2000000187c */
[----:B------:R-:W2:Y:S03]  /*1e880*/  LDSM.16.MT88.4 R148, [R221+0xd000] ;  /* 0x00d00000dd94783b */ /* 0x000ea60000004200 */
[----:B------:R-:W-:Y:S04]  /*1e890*/  F2FP.PACK_AB R145, R192, R199 ;  /* 0x000000c7c091723e */ /* 0x000fe800000000ff */
[----:B------:R-:W-:Y:S07]  /*1e8a0*/  HMMA.16816.F32 R128, R140, R146, R128 ;  /* 0x000000928c80723c */ /* 0x000fee0000001880 */
[----:B------:R-:W-:Y:S02]  /*1e8b0*/  F2FP.PACK_AB R141, R194, R202 ;  /* 0x000000cac28d723e */ /* 0x000fe400000000ff */
[----:B------:R-:W-:Y:S02]  /*1e8c0*/  F2FP.PACK_AB R142, R177, R200 ;  /* 0x000000c8b18e723e */ /* 0x000fe400000000ff */
[----:B------:R-:W-:Y:S01]  /*1e8d0*/  LDSM.16.MT88.4 R200, [R223+0xd800] ;  /* 0x00d80000dfc8783b */ /* 0x000fe20000004200 */
[----:B------:R-:W-:Y:S02]  /*1e8e0*/  F2FP.PACK_AB R143, R178, R186 ;  /* 0x000000bab28f723e */ /* 0x000fe400000000ff */
[----:B------:R-:W-:Y:S02]  /*1e8f0*/  F2FP.PACK_AB R140, R195, R182 ;  /* 0x000000b6c38c723e */ /* 0x000fe400000000ff */
[----:B------:R-:W-:Y:S02]  /*1e900*/  F2FP.PACK_AB R146, R181, R187 ;  /* 0x000000bbb592723e */ /* 0x000fe400000000ff */
[----:B------:R-:W-:Y:S02]  /*1e910*/  F2FP.PACK_AB R147, R188, R185 ;  /* 0x000000b9bc93723e */ /* 0x000fe400000000ff */
[----:B------:R-:W-:Y:S01]  /*1e920*/  LDSM.16.MT88.4 R184, [R224+0xd800] ;  /* 0x00d80000e0b8783b */ /* 0x000fe20000004200 */
        /* <DEDUP_REMOVED lines=15> */
[-C--:B--2---:R-:W-:Y:S08]  /*1ea20*/  HMMA.16816.F32 R52, R140, R148.reuse, R52 ;  /* 0x000000948c34723c */ /* 0x084ff00000001834 */
[C---:B------:R-:W-:Y:S08]  /*1ea30*/  HMMA.16816.F32 R56, R144.reuse, R148, R56 ;  /* 0x000000949038723c */ /* 0x040ff00000001838 */
[-C--:B------:R-:W-:Y:S08]  /*1ea40*/  HMMA.16816.F32 R60, R144, R150.reuse, R60 ;  /* 0x00000096903c723c */ /* 0x080ff0000000183c */
[C---:B------:R-:W-:Y:S01]  /*1ea50*/  HMMA.16816.F32 R64, R140.reuse, R150, R64 ;  /* 0x000000968c40723c */ /* 0x040fe20000001840 */
[----:B------:R-:W2:Y:S07]  /*1ea60*/  LDSM.16.MT88.4 R148, [R224+0xf000] ;  /* 0x00f00000e094783b */ /* 0x000eae0000004200 */
        /* <DEDUP_REMOVED lines=8> */
[C---:B------:R-:W-:Y:S08]  /*1eaf0*/  HMMA.16816.F32 R96, R140.reuse, R158, R96 ;  /* 0x0000009e8c60723c */ /* 0x040ff00000001860 */
[-C--:B--2---:R-:W-:Y:S08]  /*1eb00*/  HMMA.16816.F32 R100, R140, R148.reuse, R100 ;  /* 0x000000948c64723c */ /* 0x084ff00000001864 */
[C---:B------:R-:W-:Y:S08]  /*1eb10*/  HMMA.16816.F32 R104, R144.reuse, R148, R104 ;  /* 0x000000949068723c */ /* 0x040ff00000001868 */
[-C--:B------:R-:W-:Y:S08]  /*1eb20*/  HMMA.16816.F32 R108, R144, R150.reuse, R108 ;  /* 0x00000096906c723c */ /* 0x080ff0000000186c */
[C---:B------:R-:W-:Y:S08]  /*1eb30*/  HMMA.16816.F32 R112, R140.reuse, R150, R112 ;  /* 0x000000968c70723c */ /* 0x040ff00000001870 */
[-C--:B---3--:R-:W-:Y:S08]  /*1eb40*/  HMMA.16816.F32 R116, R140, R152.reuse, R116 ;  /* 0x000000988c74723c */ /* 0x088ff00000001874 */
[C---:B------:R-:W-:Y:S08]  /*1eb50*/  HMMA.16816.F32 R120, R144.reuse, R152, R120 ;  /* 0x000000989078723c */ /* 0x040ff00000001878 */
[-C--:B------:R-:W-:Y:S08]  /*1eb60*/  HMMA.16816.F32 R124, R144, R154.reuse, R124 ;  /* 0x0000009a907c723c */ /* 0x080ff0000000187c */
[----:B------:R-:W-:Y:S07]  /*1eb70*/  HMMA.16816.F32 R128, R140, R154, R128 ;  /* 0x0000009a8c80723c */ /* 0x000fee0000001880 */
[----:B------:R-:W-:Y:S02]  /*1eb80*/  F2FP.PACK_AB R140, R180, R218 ;  /* 0x000000dab48c723e */ /* 0x000fe400000000ff */
[----:B------:R-:W-:Y:S03]  /*1eb90*/  F2FP.PACK_AB R141, R183, R219 ;  /* 0x000000dbb78d723e */ /* 0x000fe600000000ff */
[----:B------:R-:W-:Y:S02]  /*1eba0*/  F2FP.PACK_AB R142, R198, R207 ;  /* 0x000000cfc68e723e */ /* 0x000fe400000000ff */
[----:B------:R-:W-:Y:S07]  /*1ebb0*/  F2FP.PACK_AB R143, R197, R206 ;  /* 0x000000cec58f723e */ /* 0x000fee00000000ff */
[-C--:B------:R-:W-:Y:S01]  /*1ebc0*/  HMMA.16816.F32 R148, R140, R160.reuse, R4 ;  /* 0x000000a08c94723c */ /* 0x080fe20000001804 */
[----:B------:R-:W2:Y:S07]  /*1ebd0*/  LDSM.16.MT88.4 R4, [R222+0xf800] ;  /* 0x00f80000de04783b */ /* 0x000eae0000004200 */
[C---:B------:R-:W-:Y:S01]  /*1ebe0*/  HMMA.16816.F32 R144, R208.reuse, R160, R8 ;  /* 0x000000a0d090723c */ /* 0x040fe20000001808 */
[----:B------:R-:W3:Y:S07]  /*1ebf0*/  LDSM.16.MT88.4 R8, [R224+0xf800] ;  /* 0x00f80000e008783b */ /* 0x000eee0000004200 */
[-C--:B------:R-:W-:Y:S01]  /*1ec00*/  HMMA.16816.F32 R156, R208, R162.reuse, R12 ;  /* 0x000000a2d09c723c */ /* 0x080fe2000000180c */
[----:B------:R-:W4:Y:S07]  /*1ec10*/  LDSM.16.MT88.4 R12, [R223+0xf800] ;  /* 0x00f80000df0c783b */ /* 0x000f2e0000004200 */
[C---:B------:R-:W-:Y:S07]  /*1ec20*/  HMMA.16816.F32 R152, R140.reuse, R162, R16 ;  /* 0x000000a28c98723c */ /* 0x040fee0000001810 */
[----:B------:R-:W-:Y:S01]  /*1ec30*/  MOV R17, R167 ;  /* 0x000000a700117202 */ /* 0x000fe20000000f00 */
[----:B------:R-:W-:Y:S04]  /*1ec40*/  IMAD.MOV.U32 R18, RZ, RZ, R164 ;  /* 0x000000ffff127224 */ /* 0x000fe800078e00a4 */
[----:B------:R-:W-:Y:S02]  /*1ec50*/  IMAD.MOV.U32 R19, RZ, RZ, R165 ;  /* 0x000000ffff137224 */ /* 0x000fe400078e00a5 */
[----:B------:R-:W-:Y:S02]  /*1ec60*/  IMAD.MOV.U32 R16, RZ, RZ, R166 ;  /* 0x000000ffff107224 */ /* 0x000fe400078e00a6 */
[-C--:B------:R-:W-:Y:S07]  /*1ec70*/  HMMA.16816.F32 R164, R140, R168.reuse, R20 ;  /* 0x000000a88ca4723c */ /* 0x080fee0000001814 */
[----:B------:R-:W-:Y:S01]  /*1ec80*/  MOV R22, R173 ;  /* 0x000000ad00167202 */ /* 0x000fe20000000f00 */
[C---:B------:R-:W-:Y:S01]  /*1ec90*/  HMMA.16816.F32 R160, R208.reuse, R168, R24 ;  /* 0x000000a8d0a0723c */ /* 0x040fe20000001818 */
[----:B------:R-:W-:Y:S03]  /*1eca0*/  IMAD.MOV.U32 R23, RZ, RZ, R172 ;  /* 0x000000ffff177224 */ /* 0x000fe600078e00ac */
[----:B------:R-:W-:Y:S01]  /*1ecb0*/  IMAD.MOV.U32 R21, RZ, RZ, R175 ;  /* 0x000000ffff157224 */ /* 0x000fe200078e00af */
[----:B------:R-:W-:Y:S02]  /*1ecc0*/  MOV R20, R183 ;  /* 0x000000b700147202 */ /* 0x000fe40000000f00 */
[----:B------:R-:W-:Y:S01]  /*1ecd0*/  MOV R27, R180 ;  /* 0x000000b4001b7202 */ /* 0x000fe20000000f00 */
[-C--:B------:R-:W-:Y:S01]  /*1ece0*/  HMMA.16816.F32 R172, R208, R170.reuse, R28 ;  /* 0x000000aad0ac723c */ /* 0x080fe2000000181c */
[----:B------:R-:W-:Y:S03]  /*1ecf0*/  IMAD.MOV.U32 R26, RZ, RZ, R182 ;  /* 0x000000ffff1a7224 */ /* 0x000fe600078e00b6 */
        /* <DEDUP_REMOVED lines=16> */
[----:B------:R-:W-:Y:S01]  /*1ee00*/  IMAD.MOV.U32 R37, RZ, RZ, R199 ;  /* 0x000000ffff257224 */ /* 0x000fe200078e00c7 */
[----:B------:R-:W-:Y:S01]  /*1ee10*/  MOV R36, R205 ;  /* 0x000000cd00247202 */ /* 0x000fe20000000f00 */
[----:B------:R-:W-:Y:S01]  /*1ee20*/  IMAD.MOV.U32 R39, RZ, RZ, R194 ;  /* 0x000000ffff277224 */ /* 0x000fe200078e00c2 */
[----:B------:R-:W-:Y:S01]  /*1ee30*/  MOV R41, R190 ;  /* 0x000000be00297202 */ /* 0x000fe20000000f00 */
[----:B------:R-:W-:Y:S01]  /*1ee40*/  IMAD.MOV.U32 R42, RZ, RZ, R26 ;  /* 0x000000ffff2a7224 */ /* 0x000fe200078e001a */
[----:B------:R-:W-:Y:S03]  /*1ee50*/  MOV R43, R19 ;  /* 0x00000013002b7202 */ /* 0x000fe60000000f00 */
[----:B------:R-:W-:Y:S01]  /*1ee60*/  IMAD.MOV.U32 R26, RZ, RZ, R191 ;  /* 0x000000ffff1a7224 */ /* 0x000fe200078e00bf */
[----:B------:R-:W-:Y:S01]  /*1ee70*/  MOV R38, R195 ;  /* 0x000000c300267202 */ /* 0x000fe20000000f00 */
[----:B------:R-:W-:Y:S02]  /*1ee80*/  IMAD.MOV.U32 R40, RZ, RZ, R189 ;  /* 0x000000ffff287224 */ /* 0x000fe400078e00bd */
[-C--:B------:R-:W-:Y:S01]  /*1ee90*/  HMMA.16816.F32 R188, R208, R186.reuse, R44 ;  /* 0x000000bad0bc723c */ /* 0x080fe2000000182c */
[----:B------:R-:W-:Y:S06]  /*1eea0*/  IMAD.MOV.U32 R19, RZ, RZ, R196 ;  /* 0x000000ffff137224 */ /* 0x000fec00078e00c4 */
[----:B------:R-:W-:Y:S01]  /*1eeb0*/  IMAD.MOV.U32 R46, RZ, RZ, R18 ;  /* 0x000000ffff2e7224 */ /* 0x000fe200078e0012 */
[C---:B------:R-:W-:Y:S01]  /*1eec0*/  HMMA.16816.F32 R184, R140.reuse, R186, R48 ;  /* 0x000000ba8cb8723c */ /* 0x040fe20000001830 */
[----:B------:R-:W-:Y:S03]  /*1eed0*/  IMAD.MOV.U32 R18, RZ, RZ, R197 ;  /* 0x000000ffff127224 */ /* 0x000fe600078e00c5 */
[----:B------:R-:W-:Y:S01]  /*1eee0*/  MOV R47, R29 ;  /* 0x0000001d002f7202 */ /* 0x000fe20000000f00 */
[----:B------:R-:W-:Y:S02]  /*1eef0*/  IMAD.MOV.U32 R29, RZ, RZ, R22 ;  /* 0x000000ffff1d7224 */ /* 0x000fe400078e0016 */
[----:B------:R-:W-:Y:S01]  /*1ef00*/  IMAD.MOV.U32 R22, RZ, RZ, R207 ;  /* 0x000000ffff167224 */ /* 0x000fe200078e00cf */
        /* <DEDUP_REMOVED lines=17> */
[----:B------:R-:W-:Y:S07]  /*1f020*/  MOV R132, R137 ;  /* 0x0000008900847202 */ /* 0x000fee0000000f00 */
[C---:B------:R-:W-:Y:S07]  /*1f030*/  HMMA.16816.F32 R96, R140.reuse, R6, R96 ;  /* 0x000000068c60723c */ /* 0x040fee0000001860 */
[----:B------:R-:W-:Y:S01]  /*1f040*/  FADD.FTZ R7, R42, R2 ;  /* 0x000000022a077221 */ /* 0x000fe20000010000 */
        /* <DEDUP_REMOVED lines=8> */
[----:B------:R-:W-:Y:S01]  /*1f0d0*/  FADD.FTZ R2, R35, R6 ;  /* 0x0000000623027221 */ /* 0x000fe20000010000 */
[-C--:B------:R-:W-:Y:S03]  /*1f0e0*/  HMMA.16816.F32 R108, R208, R10.reuse, R108 ;  /* 0x0000000ad06c723c */ /* 0x080fe6000000186c */
[----:B------:R-:W-:Y:S02]  /*1f0f0*/  FADD.FTZ R0, R28, R5 ;  /* 0x000000051c007221 */ /* 0x000fe40000010000 */
[----:B------:R-:W-:Y:S02]  /*1f100*/  FADD.FTZ R3, R30, R3 ;  /* 0x000000031e037221 */ /* 0x000fe40000010000 */
[----:B------:R-:W-:Y:S01]  /*1f110*/  FADD.FTZ R4, R29, R4 ;  /* 0x000000041d047221 */ /* 0x000fe20000010000 */
[C---:B------:R-:W-:Y:S01]  /*1f120*/  HMMA.16816.F32 R112, R140.reuse, R10, R112 ;  /* 0x0000000a8c70723c */ /* 0x040fe20000001870 */
[----:B------:R-:W-:Y:S03]  /*1f130*/  FADD.FTZ R2, R31, R2 ;  /* 0x000000021f027221 */ /* 0x000fe60000010000 */
[----:B------:R-:W-:Y:S02]  /*1f140*/  FADD.FTZ R5, R24, R0 ;  /* 0x0000000018057221 */ /* 0x000fe40000010000 */
[----:B------:R-:W-:Y:S02]  /*1f150*/  FADD.FTZ R3, R218, R3 ;  /* 0x00000003da037221 */ /* 0x000fe40000010000 */
[----:B------:R-:W-:Y:S01]  /*1f160*/  FADD.FTZ R0, R25, R4 ;  /* 0x0000000419007221 */ /* 0x000fe20000010000 */
[-C--:B----4-:R-:W-:Y:S03]  /*1f170*/  HMMA.16816.F32 R116, R140, R12.reuse, R116 ;  /* 0x0000000c8c74723c */ /* 0x090fe60000001874 */
        /* <DEDUP_REMOVED lines=12> */
[----:B------:R-:W-:Y:S01]  /*1f240*/  HMMA.16816.F32 R128, R140, R14, R128 ;  /* 0x0000000e8c80723c */ /* 0x000fe20000001880 */
[----:B------:R-:W-:Y:S01]  /*1f250*/  FADD.FTZ R2, R16, R2 ;  /* 0x0000000210027221 */ /* 0x000fe20000010000 */
[----:B------:R1:W-:Y:S02]  /*1f260*/  STL [R1+0x10], R4 ;  /* 0x0000100401007387 */ /* 0x0003e40000100800 */
[----:B------:R-:W-:Y:S02]  /*1f270*/  FADD.FTZ R0, R216, R0 ;  /* 0x00000000d8007221 */ /* 0x000fe40000010000 */
[----:B------:R1:W-:Y:S01]  /*1f280*/  STL [R1+0x48], R3 ;  /* 0x0000480301007387 */ /* 0x0003e20000100800 */
[----:B------:R-:W-:Y:S02]  /*1f290*/  FADD.FTZ R2, R19, R2 ;  /* 0x0000000213027221 */ /* 0x000fe40000010000 */
[----:B------:R-:W-:Y:S03]  /*1f2a0*/  FADD.FTZ R0, R138, R0 ;  /* 0x000000008a007221 */ /* 0x000fe60000010000 */
[----:B------:R1:W-:Y:S01]  /*1f2b0*/  STL [R1+0x4c], R2 ;  /* 0x00004c0201007387 */ /* 0x0003e20000100800 */
[----:B------:R-:W-:Y:S02]  /*1f2c0*/  FADD.FTZ R0, R139, R0 ;  /* 0x000000008b007221 */ /* 0x000fe40000010000 */
[----:B------:R-:W-:Y:S02]  /*1f2d0*/  IMAD.MOV.U32 R140, RZ, RZ, R134 ;  /* 0x000000ffff8c7224 */ /* 0x000fe400078e0086 */
[----:B------:R-:W-:Y:S01]  /*1f2e0*/  IMAD.MOV.U32 R139, RZ, RZ, R135 ;  /* 0x000000ffff8b7224 */ /* 0x000fe200078e0087 */
[----:B------:R1:W-:Y:S02]  /*1f2f0*/  STL [R1+0x50], R0 ;  /* 0x0000500001007387 */ /* 0x0003e40000100800 */
[----:B-1---5:R-:W-:-:S05]  /*1f300*/  @P0 BRA `(.L_x_734) ;  /* 0xffff9e8000000947 */ /* 0x022fca000383ffff */
.L_x_733:
        /* <DEDUP_REMOVED lines=122> */
[----:B------:R-:W-:Y:S01]  /*1fab0*/  MOV R0, 0x3f800000 ;  /* 0x3f80000000007802 */ /* 0x000fe20000000f00 */
[C---:B----4-:R-:W-:Y:S01]  /*1fac0*/  FMUL.FTZ R48, R3.reuse, R87 ;  /* 0x0000005703307220 */ /* 0x050fe20000410000 */
[----:B-1----:R-:W-:Y:S01]  /*1fad0*/  SHF.R.S32.HI R87, RZ, 0x1f, R85 ;  /* 0x0000001fff577819 */ /* 0x002fe20000011455 */
[C---:B------:R-:W-:Y:S01]  /*1fae0*/  FMUL.FTZ R150, R3.reuse, R150 ;  /* 0x0000009603967220 */ /* 0x040fe20000410000 */
[----:B------:R-:W-:Y:S01]  /*1faf0*/  F2FP.PACK_AB R32, R32, R116 ;  /* 0x000000742020723e */ /* 0x000fe200000000ff */
[----:B------:R-:W-:Y:S01]  /*1fb00*/  FMUL.FTZ R5, R3, R151 ;  /* 0x0000009703057220 */ /* 0x000fe20000410000 */
[-C--:B------:R-:W-:Y:S01]  /*1fb10*/  LEA.HI R26, R87, R85.reuse, RZ, 0x2 ;  /* 0x00000055571a7211 */ /* 0x080fe200078f10ff */
[----:B------:R-:W1:Y:S01]  /*1fb20*/  @P0 MUFU.RCP R0, R138 ;  /* 0x0000008a00000308 */ /* 0x000e620000001000 */
[----:B------:R-:W-:Y:S01]  /*1fb30*/  FMUL.FTZ R154, R3, R154 ;  /* 0x0000009a039a7220 */ /* 0x000fe20000410000 */
[----:B------:R-:W-:Y:S01]  /*1fb40*/  LEA.HI R84, R87, R85, RZ, 0x5 ;  /* 0x0000005557547211 */ /* 0x000fe200078f28ff */
[----:B------:R-:W-:Y:S01]  /*1fb50*/  FMUL.FTZ R7, R3, R155 ;  /* 0x0000009b03077220 */ /* 0x000fe20000410000 */
[----:B------:R-:W-:Y:S01]  /*1fb60*/  F2FP.PACK_AB R5, R5, R150 ;  /* 0x000000960505723e */ /* 0x000fe200000000ff */
[C---:B------:R-:W-:Y:S01]  /*1fb70*/  FMUL.FTZ R166, R3.reuse, R166 ;  /* 0x000000a603a67220 */ /* 0x040fe20000410000 */
[----:B------:R-:W-:Y:S01]  /*1fb80*/  SHF.R.S32.HI R40, RZ, 0x5, R84 ;  /* 0x00000005ff287819 */ /* 0x000fe20000011454 */
[----:B------:R-:W-:Y:S01]  /*1fb90*/  FMUL.FTZ R11, R3, R167 ;  /* 0x000000a7030b7220 */ /* 0x000fe20000410000 */
[----:B------:R-:W-:Y:S01]  /*1fba0*/  F2FP.PACK_AB R7, R7, R154 ;  /* 0x0000009a0707723e */ /* 0x000fe200000000ff */
[----:B------:R-:W-:Y:S01]  /*1fbb0*/  FMUL.FTZ R170, R3, R170 ;  /* 0x000000aa03aa7220 */ /* 0x000fe20000410000 */
        /* <DEDUP_REMOVED lines=139> */
[----:B------:R-:W-:Y:S02]  /*20470*/  F2FP.PACK_AB R29, R123, R29 ;  /* 0x0000001d7b1d723e */ /* 0x000fe400000000ff */
        /* <DEDUP_REMOVED lines=11> */
[----:B------:R1:W-:Y:S02]  /*20530*/  STS [R0+0x400], R5 ;  /* 0x0004000500007388 */ /* 0x0003e40000000800 */
        /* <DEDUP_REMOVED lines=8> */
[----:B------:R4:W-:Y:S01]  /*205c0*/  STS [R0+0x2400], R8 ;  /* 0x0024000800007388 */ /* 0x0009e20000000800 */
[----:B-1----:R-:W-:-:S03]  /*205d0*/  MOV R5, 0x40 ;  /* 0x0000004000057802 */ /* 0x002fc60000000f00 */
[----:B------:R-:W-:Y:S01]  /*205e0*/  STS [R2+0x2000], R10 ;  /* 0x0020000a02007388 */ /* 0x000fe20000000800 */
[----:B------:R-:W-:-:S03]  /*205f0*/  SEL R5, R5, 0xffffffc0, !P2 ;  /* 0xffffffc005057807 */ /* 0x000fc60005000000 */
[----:B------:R1:W-:Y:S01]  /*20600*/  STS [R2+0x2400], R13 ;  /* 0x0024000d02007388 */ /* 0x0003e20000000800 */
        /* <DEDUP_REMOVED lines=10> */
[----:B------:R3:W-:Y:S04]  /*206b0*/  STS [R3+0x400], R14 ;  /* 0x0004000e03007388 */ /* 0x0007e80000000800 */
[----:B------:R-:W-:Y:S01]  /*206c0*/  STS [R4+0x2000], R16 ;  /* 0x0020001004007388 */ /* 0x000fe20000000800 */
[----:B-1----:R-:W-:-:S03]  /*206d0*/  MOV R13, 0x7f800000 ;  /* 0x7f800000000d7802 */ /* 0x002fc60000000f00 */
        /* <DEDUP_REMOVED lines=86> */
[----:B---34-:R-:W3:Y:S01]  /*20c40*/  S2R R3, SR_TID.X ;  /* 0x0000000000037919 */ /* 0x018ee20000002100 */
[----:B------:R-:W-:-:S04]  /*20c50*/  SHF.R.S32.HI R2, RZ, 0x1f, R40 ;  /* 0x0000001fff027819 */ /* 0x000fc80000011428 */
[----:B------:R-:W-:-:S04]  /*20c60*/  LEA.HI R2, R2, R40, RZ, 0x2 ;  /* 0x0000002802027211 */ /* 0x000fc800078f10ff */
[----:B------:R-:W-:-:S05]  /*20c70*/  LOP3.LUT R2, R2, 0xffffffc, RZ, 0xc0, !PT ;  /* 0x0ffffffc02027812 */ /* 0x000fca00078ec0ff */
[----:B------:R-:W-:Y:S01]  /*20c80*/  IMAD.IADD R2, R40, 0x1, -R2 ;  /* 0x0000000128027824 */ /* 0x000fe200078e0a02 */
[----:B---3--:R-:W-:-:S04]  /*20c90*/  SHF.R.S32.HI R0, RZ, 0x1f, R3 ;  /* 0x0000001fff007819 */ /* 0x008fc80000011403 */
[----:B------:R-:W-:-:S04]  /*20ca0*/  LEA.HI R0, R0, R3, RZ, 0x5 ;  /* 0x0000000300007211 */ /* 0x000fc800078f28ff */
[----:B------:R-:W-:-:S05]  /*20cb0*/  LOP3.LUT R0, R0, 0xffffffe0, RZ, 0xc0, !PT ;  /* 0xffffffe000007812 */ /* 0x000fca00078ec0ff */
[----:B------:R-:W-:-:S05]  /*20cc0*/  IMAD.IADD R0, R3, 0x1, -R0 ;  /* 0x0000000103007824 */ /* 0x000fca00078e0a00 */
[----:B------:R-:W-:-:S04]  /*20cd0*/  SHF.R.S32.HI R3, RZ, 0x1f, R0 ;  /* 0x0000001fff037819 */ /* 0x000fc80000011400 */
[----:B------:R-:W-:-:S04]  /*20ce0*/  LEA.HI R0, R3, R0, RZ, 0x2 ;  /* 0x0000000003007211 */ /* 0x000fc800078f10ff */
[----:B------:R-:W-:-:S05]  /*20cf0*/  SHF.R.S32.HI R0, RZ, 0x2, R0 ;  /* 0x00000002ff007819 */ /* 0x000fca0000011400 */
[----:B------:R-:W-:-:S05]  /*20d00*/  IMAD R0, R2, 0x10, R0 ;  /* 0x0000001002007824 */ /* 0x000fca00078e0200 */
        /* <DEDUP_REMOVED lines=31> */
.L_x_738:
[----:B---34-:R-:W-:Y:S05]  /*20f00*/  BSYNC B0 ;  /* 0x0000000000007941 */ /* 0x018fea0003800000 */
.L_x_737:
        /* <DEDUP_REMOVED lines=36> */
.L_x_740:
[----:B----4-:R-:W-:Y:S05]  /*21150*/  BSYNC B0 ;  /* 0x0000000000007941 */ /* 0x010fea0003800000 */
.L_x_739:
        /* <DEDUP_REMOVED lines=18> */
.L_x_742:
[----:B------:R-:W-:Y:S05]  /*21280*/  BSYNC B0 ;  /* 0x0000000000007941 */ /* 0x000fea0003800000 */
.L_x_741:
        /* <DEDUP_REMOVED lines=18> */
.L_x_744:
[----:B------:R-:W-:Y:S05]  /*213b0*/  BSYNC B0 ;  /* 0x0000000000007941 */ /* 0x000fea0003800000 */
.L_x_743:
        /* <DEDUP_REMOVED lines=18> */
.L_x_746:
[----:B------:R-:W-:Y:S05]  /*214e0*/  BSYNC B0 ;  /* 0x0000000000007941 */ /* 0x000fea0003800000 */
.L_x_745:
        /* <DEDUP_REMOVED lines=18> */
.L_x_748:
[----:B------:R-:W-:Y:S05]  /*21610*/  BSYNC B0 ;  /* 0x0000000000007941 */ /* 0x000fea0003800000 */
.L_x_747:
        /* <DEDUP_REMOVED lines=18> */
.L_x_750:
[----:B------:R-:W-:Y:S05]  /*21740*/  BSYNC B0 ;  /* 0x0000000000007941 */ /* 0x000fea0003800000 */
.L_x_749:
        /* <DEDUP_REMOVED lines=18> */
.L_x_752:
[----:B------:R-:W-:Y:S05]  /*21870*/  BSYNC B0 ;  /* 0x0000000000007941 */ /* 0x000fea0003800000 */
.L_x_751:
        /* <DEDUP_REMOVED lines=19> */
.L_x_753:
        /* <DEDUP_REMOVED lines=13> */
.L_x_2384:


//--------------------- .text._ZN5flash16flash_fwd_kernelI23Flash_fwd_kernel_traitsILi128ELi128ELi64ELi4ELb0ELb0EN7cutlass6half_tE19Flash_kernel_traitsILi128ELi128ELi64ELi4ES3_EELb0ELb0ELb1ELb1ELb0ELb0ELb1ELb0EEEvNS_16Flash_fwd_paramsE --------------------------
	.section	.text._ZN5flash16flash_fwd_kernelI23Flash_fwd_kernel_traitsILi128ELi128ELi64ELi4ELb0ELb0EN7cutlass6half_tE19Flash_kernel_traitsILi128ELi128ELi64ELi4ES3_EELb0ELb0ELb1ELb1ELb0ELb0ELb1ELb0EEEvNS_16Flash_fwd_paramsE,"ax",@progbits
	.sectioninfo	@"SHI_REGISTERS=255"
	.align	128
        .global         _ZN5flash16flash_fwd_kernelI23Flash_fwd_kernel_traitsILi128ELi128ELi64ELi4ELb0ELb0EN7cutlass6half_tE19Flash_kernel_traitsILi128ELi128ELi64ELi4ES3_EELb0ELb0ELb1ELb1ELb0ELb0ELb1ELb0EEEvNS_16Flash_fwd_paramsE
        .type           _ZN5flash16flash_fwd_kernelI23Flash_fwd_kernel_traitsILi128ELi128ELi64ELi4ELb0ELb0EN7cutlass6half_tE19Flash_kernel_traitsILi128ELi128ELi64ELi4ES3_EELb0ELb0ELb1ELb1ELb0ELb0ELb1ELb0EEEvNS_16Flash_fwd_paramsE,@function
        .size           _ZN5flash16flash_fwd_kernelI23Flash_fwd_kernel_traitsILi128ELi128ELi64ELi4ELb0ELb0EN7cutlass6half_tE19Flash_kernel_traitsILi128ELi128ELi64ELi4ES3_EELb0ELb0ELb1ELb1ELb0ELb0ELb1ELb0EEEvNS_16Flash_fwd_paramsE,(.L_x_2385 - _ZN5flash16flash_fwd_kernelI23Flash_fwd_kernel_traitsILi128ELi128ELi64ELi4ELb0ELb0EN7cutlass6half_tE19Flash_kernel_traitsILi128ELi128ELi64ELi4ES3_EELb0ELb0ELb1ELb1ELb0ELb0ELb1ELb0EEEvNS_16Flash_fwd_paramsE)
        .other          _ZN5flash16flash_fwd_kernelI23Flash_fwd_kernel_traitsILi128ELi128ELi64ELi4ELb0ELb0EN7cutlass6half_tE19Flash_kernel_traitsILi128ELi128ELi64ELi4ES3_EELb0ELb0ELb1ELb1ELb0ELb0ELb1ELb0EEEvNS_16Flash_fwd_paramsE,@"STO_CUDA_ENTRY STV_DEFAULT"
_ZN5flash16flash_fwd_kernelI23Flash_fwd_kernel_traitsILi128ELi128ELi64ELi4ELb0ELb0EN7cutlass6half_tE19Flash_kernel_traitsILi128ELi128ELi64ELi4ES3_EELb0ELb0ELb1ELb1ELb0ELb0ELb1ELb0EEEvNS_16Flash_fwd_paramsE:
.text._ZN5flash16flash_fwd_kernelI23Flash_fwd_kernel_traitsILi128ELi128ELi64ELi4ELb0ELb0EN7cutlass6half_tE19Flash_kernel_traitsILi128ELi128ELi64ELi4ES3_EELb0ELb0ELb1ELb1ELb0ELb0ELb1ELb0EEEvNS_16Flash_fwd_paramsE:
        /* <DEDUP_REMOVED lines=56> */
.L_x_754:
[----:B-1----:R-:W-:Y:S02]  /*0380*/  ULDC UR6, c[0x0][0x218] ;  /* 0x0000860000067ab9 */ /* 0x002fe40000000800 */
.L_x_755:
        /* <DEDUP_REMOVED lines=120> */
.L_x_758:
[----:B------:R-:W-:Y:S05]  /*0b10*/  BSYNC B0 ;  /* 0x0000000000007941 */ /* 0x000fea0003800000 */
.L_x_757:
        /* <DEDUP_REMOVED lines=18> */
.L_x_760:
[----:B------:R-:W-:Y:S05]  /*0c40*/  BSYNC B0 ;  /* 0x0000000000007941 */ /* 0x000fea0003800000 */
.L_x_759:
        /* <DEDUP_REMOVED lines=18> */
.L_x_762:
[----:B------:R-:W-:Y:S05]  /*0d70*/  BSYNC B0 ;  /* 0x0000000000007941 */ /* 0x000fea0003800000 */
.L_x_761:
        /* <DEDUP_REMOVED lines=18> */
.L_x_764:
[----:B------:R-:W-:Y:S05]  /*0ea0*/  BSYNC B0 ;  /* 0x0000000000007941 */ /* 0x000fea0003800000 */
.L_x_763:
        /* <DEDUP_REMOVED lines=18> */
.L_x_766:
[----:B------:R-:W-:Y:S05]  /*0fd0*/  BSYNC B0 ;  /* 0x0000000000007941 */ /* 0x000fea0003800000 */
.L_x_765:
        /* <DEDUP_REMOVED lines=18> */
.L_x_768:
[----:B------:R-:W-:Y:S05]  /*1100*/  BSYNC B0 ;  /* 0x0000000000007941 */ /* 0x000fea0003800000 */
.L_x_767:
        /* <DEDUP_REMOVED lines=18> */
.L_x_770:
[----:B------:R-:W-:Y:S05]  /*1230*/  BSYNC B0 ;  /* 0x0000000000007941 */ /* 0x000fea0003800000 */
.L_x_769:
        /* <DEDUP_REMOVED lines=18> */
.L_x_772:
[----:B------:R-:W-:Y:S05]  /*1360*/  BSYNC B0 ;  /* 0x0000000000007941 */ /* 0x000fea0003800000 */
.L_x_771:
        /* <DEDUP_REMOVED lines=67> */
.L_x_756:
        /* <DEDUP_REMOVED lines=33> */
.L_x_773:
        /* <DEDUP_REMOVED lines=45> */
.L_x_774:
        /* <DEDUP_REMOVED lines=95> */
.L_x_776:
[----:B------:R-:W-:Y:S05]  /*2270*/  BSYNC B0 ;  /* 0x0000000000007941 */ /* 0x000fea0003800000 */
.L_x_775:
        /* <DEDUP_REMOVED lines=29> */
.L_x_778:
[----:B------:R-:W-:Y:S05]  /*2450*/  BSYNC B0 ;  /* 0x0000000000007941 */ /* 0x000fea0003800000 */
.L_x_777:
        /* <DEDUP_REMOVED lines=29> */
.L_x_780:
[----:B------:R-:W-:Y:S05]  /*2630*/  BSYNC B0 ;  /* 0x0000000000007941 */ /* 0x000fea0003800000 */
.L_x_779:
        /* <DEDUP_REMOVED lines=29> */
.L_x_782:
[----:B------:R-:W-:Y:S05]  /*2810*/  BSYNC B0 ;  /* 0x0000000000007941 */ /* 0x000fea0003800000 */
.L_x_781:
        /* <DEDUP_REMOVED lines=29> */
.L_x_784:
[----:B------:R-:W-:Y:S05]  /*29f0*/  BSYNC B0 ;  /* 0x0000000000007941 */ /* 0x000fea0003800000 */
.L_x_783:
        /* <DEDUP_REMOVED lines=29> */
.L_x_786:
[----:B------:R-:W-:Y:S05]  /*2bd0*/  BSYNC B0 ;  /* 0x0000000000007941 */ /* 0x000fea0003800000 */
.L_x_785:
        /* <DEDUP_REMOVED lines=29> */
.L_x_788:
[----:B------:R-:W-:Y:S05]  /*2db0*/  BSYNC B0 ;  /* 0x0000000000007941 */ /* 0x000fea0003800000 */
.L_x_787:
        /* <DEDUP_REMOVED lines=33> */
.L_x_790:
[----:B------:R-:W-:Y:S05]  /*2fd0*/  BSYNC B0 ;  /* 0x0000000000007941 */ /* 0x000fea0003800000 */
.L_x_789:
        /* <DEDUP_REMOVED lines=32> */
.L_x_792:
[----:B------:R-:W-:Y:S05]  /*31e0*/  BSYNC B0 ;  /* 0x0000000000007941 */ /* 0x000fea0003800000 */
.L_x_791:
        /* <DEDUP_REMOVED lines=25> */
.L_x_794:
[----:B------:R-:W-:Y:S05]  /*3380*/  BSYNC B0 ;  /* 0x0000000000007941 */ /* 0x000fea0003800000 */
.L_x_793:
        /* <DEDUP_REMOVED lines=24> */
.L_x_796:
[----:B------:R-:W-:Y:S05]  /*3510*/  BSYNC B0 ;  /* 0x0000000000007941 */ /* 0x000fea0003800000 */
.L_x_795:
        /* <DEDUP_REMOVED lines=26> */
.L_x_798:
[----:B------:R-:W-:Y:S05]  /*36c0*/  BSYNC B0 ;  /* 0x0000000000007941 */ /* 0x000fea0003800000 */
.L_x_797:
        /* <DEDUP_REMOVED lines=66> */
.L_x_800:
[----:B--2---:R-:W-:Y:S05]  /*3af0*/  BSYNC B0 ;  /* 0x0000000000007941 */ /* 0x004fea0003800000 */
.L_x_799:
        /* <DEDUP_REMOVED lines=27> */
.L_x_802:
[----:B------:R-:W-:Y:S05]  /*3cb0*/  BSYNC B0 ;  /* 0x0000000000007941 */ /* 0x000fea0003800000 */
.L_x_801:
        /* <DEDUP_REMOVED lines=26> */
.L_x_804:
[----:B------:R-:W-:Y:S05]  /*3e60*/  BSYNC B0 ;  /* 0x0000000000007941 */ /* 0x000fea0003800000 */
.L_x_803:
        /* <DEDUP_REMOVED lines=28> */
.L_x_806:
[----:B------:R-:W-:Y:S05]  /*4030*/  BSYNC B0 ;  /* 0x0000000000007941 */ /* 0x000fea0003800000 */
.L_x_805:
        /* <DEDUP_REMOVED lines=23> */
[----:B------:R-:W-:-:S02]  /*41b0*/  LOP3.LUT R199, R6, R5, RZ, 0x3c, !PT ;  /* 0x0000000506c77212 */ /* 0x000fc400078e3cff */
[----:B------:R-:W-:Y:S01]  /*41c0*/  LEA R5, R124, UR13, 0x4 ;  /* 0x0000000d7c057c11 */ /* 0x000fe2000f8e20ff */
        /* <DEDUP_REMOVED lines=11> */
[----:B------:R-:W-:-:S02]  /*4280*/  IMAD R7, R3, 0x40, R126 ;  /* 0x0000004003077824 */ /* 0x000fc400078e027e */
[----:B------:R-:W5:Y:S01]  /*4290*/  LDSM.16.M88.4 R16, [R220+0x8800] ;  /* 0x00880000dc10783b */ /* 0x000f620000000200 */
[----:B------:R-:W-:Y:S01]  /*42a0*/  IMAD.MOV.U32 R0, RZ, RZ, 0x40 ;  /* 0x00000040ff007424 */ /* 0x000fe200078e00ff */
[----:B------:R-:W-:Y:S01]  /*42b0*/  IADD3 R238, R231, 0x800, RZ ;  /* 0x00000800e7ee7810 */ /* 0x000fe20007ffe0ff */
[C---:B------:R-:W-:Y:S01]  /*42c0*/  IMAD R230, R2.reuse, 0x2, R227 ;  /* 0x0000000202e67824 */ /* 0x040fe200078e02e3 */
[----:B------:R-:W2:Y:S01]  /*42d0*/  LDSM.16.M88.4 R32, [R220+0x9000] ;  /* 0x00900000dc20783b */ /* 0x000ea20000000200 */
[C---:B------:R-:W-:Y:S01]  /*42e0*/  IADD3 R132, R7.reuse, 0x20, RZ ;  /* 0x0000002007847810 */ /* 0x040fe20007ffe0ff */
[----:B------:R-:W-:Y:S01]  /*42f0*/  IMAD R229, R2, 0x2, R228 ;  /* 0x0000000202e57824 */ /* 0x000fe200078e02e4 */
[C---:B------:R-:W-:Y:S01]  /*4300*/  IADD3 R133, R7.reuse, 0x21, RZ ;  /* 0x0000002107857810 */ /* 0x040fe20007ffe0ff */
[----:B------:R-:W3:Y:S01]  /*4310*/  LDSM.16.M88.4 R44, [R220+0x9800] ;  /* 0x00980000dc2c783b */ /* 0x000ee20000000200 */
[----:B------:R-:W-:Y:S02]  /*4320*/  SEL R0, R0, 0xffffffc0, !P2 ;  /* 0xffffffc000007807 */ /* 0x000fe40005000000 */
[C---:B------:R-:W-:Y:S01]  /*4330*/  IADD3 R134, R7.reuse, 0x28, RZ ;  /* 0x0000002807867810 */ /* 0x040fe20007ffe0ff */
[----:B------:R-:W4:Y:S01]  /*4340*/  LDSM.16.M88.4 R20, [R227] ;  /* 0x00000000e314783b */ /* 0x000f220000000200 */
[C---:B------:R-:W-:Y:S01]  /*4350*/  IADD3 R136, R7.reuse, 0x29, RZ ;  /* 0x0000002907887810 */ /* 0x040fe20007ffe0ff */
[----:B------:R-:W-:Y:S01]  /*4360*/  IMAD.IADD R226, R220, 0x1, R0 ;  /* 0x00000001dce27824 */ /* 0x000fe200078e0200 */
[C---:B------:R-:W-:Y:S01]  /*4370*/  IADD3 R135, R7.reuse, 0x30, RZ ;  /* 0x0000003007877810 */ /* 0x040fe20007ffe0ff */
[----:B------:R-:W-:Y:S01]  /*4380*/  LDSM.16.M88.4 R40, [R231] ;  /* 0x00000000e728783b */ /* 0x000fe20000000200 */
[----:B------:R-:W-:Y:S01]  /*4390*/  IMAD.IADD R225, R0, 0x1, R231 ;  /* 0x0000000100e17824 */ /* 0x000fe200078e02e7 */
[----:B------:R-:W-:-:S02]  /*43a0*/  IADD3 R139, R7, 0x31, RZ ;  /* 0x00000031078b7810 */ /* 0x000fc40007ffe0ff */
[----:B------:R-:W-:Y:S01]  /*43b0*/  LDSM.16.M88.4 R28, [R231+0x1000] ;  /* 0x00100000e71c783b */ /* 0x000fe20000000200 */
[C---:B------:R-:W-:Y:S02]  /*43c0*/  IADD3 R138, R7.reuse, 0x38, RZ ;  /* 0x00000038078a7810 */ /* 0x040fe40007ffe0ff */
[----:B------:R-:W-:Y:S01]  /*43d0*/  IADD3 R137, R7, 0x39, RZ ;  /* 0x0000003907897810 */ /* 0x000fe20007ffe0ff */
[----:B------:R-:W-:Y:S01]  /*43e0*/  LDSM.16.M88.4 R36, [R231+0x800] ;  /* 0x00080000e724783b */ /* 0x000fe20000000200 */
[C---:B------:R-:W-:Y:S02]  /*43f0*/  IADD3 R237, R231.reuse, 0x1000, RZ ;  /* 0x00001000e7ed7810 */ /* 0x040fe40007ffe0ff */
[C---:B------:R-:W-:Y:S01]  /*4400*/  IADD3 R236, R231.reuse, 0x1800, RZ ;  /* 0x00001800e7ec7810 */ /* 0x040fe20007ffe0ff */
[----:B------:R-:W-:Y:S01]  /*4410*/  LDSM.16.M88.4 R24, [R231+0x1800] ;  /* 0x00180000e718783b */ /* 0x000fe20000000200 */
[C---:B------:R-:W-:Y:S02]  /*4420*/  IADD3 R235, R231.reuse, 0x2000, RZ ;  /* 0x00002000e7eb7810 */ /* 0x040fe40007ffe0ff */
[C---:B------:R-:W-:Y:S01]  /*4430*/  IADD3 R234, R231.reuse, 0x2800, RZ ;  /* 0x00002800e7ea7810 */ /* 0x040fe20007ffe0ff */
[----:B------:R-:W-:Y:S01]  /*4440*/  LDSM.16.M88.4 R96, [R226+0x9800] ;  /* 0x00980000e260783b */ /* 0x000fe20000000200 */
[----:B------:R-:W-:-:S02]  /*4450*/  IADD3 R233, R231, 0x3000, RZ ;  /* 0x00003000e7e97810 */ /* 0x000fc40007ffe0ff */
[----:B------:R-:W-:Y:S01]  /*4460*/  IADD3 R232, R231, 0x3800, RZ ;  /* 0x00003800e7e87810 */ /* 0x000fe20007ffe0ff */
[C---:B-1----:R-:W-:Y:S01]  /*4470*/  HMMA.16816.F32 R52, R8.reuse, R12, RZ ;  /* 0x0000000c0834723c */ /* 0x042fe200000018ff */
[----:B------:R-:W-:Y:S04]  /*4480*/  LDSM.16.M88.4 R48, [R226+0x8000] ;  /* 0x00800000e230783b */ /* 0x000fe80000000200 */
[----:B------:R-:W-:Y:S03]  /*4490*/  LDSM.16.M88.4 R60, [R226+0x9000] ;  /* 0x00900000e23c783b */ /* 0x000fe60000000200 */
[C---:B------:R-:W-:Y:S08]  /*44a0*/  HMMA.16816.F32 R72, R8.reuse, R14, RZ ;  /* 0x0000000e0848723c */ /* 0x040ff000000018ff */
[C---:B-----5:R-:W-:Y:S08]  /*44b0*/  HMMA.16816.F32 R56, R8.reuse, R16, RZ ;  /* 0x000000100838723c */ /* 0x060ff000000018ff */
[C---:B--2---:R-:W-:Y:S08]  /*44c0*/  HMMA.16816.F32 R64, R8.reuse, R32, RZ ;  /* 0x000000200840723c */ /* 0x044ff000000018ff */
[C---:B---3--:R-:W-:Y:S08]  /*44d0*/  HMMA.16816.F32 R68, R8.reuse, R44, RZ ;  /* 0x0000002c0844723c */ /* 0x048ff000000018ff */
[C---:B------:R-:W-:Y:S08]  /*44e0*/  HMMA.16816.F32 R76, R8.reuse, R18, RZ ;  /* 0x00000012084c723c */ /* 0x040ff000000018ff */
[C---:B------:R-:W-:Y:S08]  /*44f0*/  HMMA.16816.F32 R84, R8.reuse, R34, RZ ;  /* 0x000000220854723c */ /* 0x040ff000000018ff */
[----:B------:R-:W-:Y:S01]  /*4500*/  HMMA.16816.F32 R80, R8, R46, RZ ;  /* 0x0000002e0850723c */ /* 0x000fe200000018ff */
[----:B------:R-:W1:Y:S07]  /*4510*/  LDSM.16.M88.4 R8, [R228+0x2000] ;  /* 0x00200000e408783b */ /* 0x000e6e0000000200 */
[C---:B----4-:R-:W-:Y:S08]  /*4520*/  HMMA.16816.F32 R116, R20.reuse, R12, RZ ;  /* 0x0000000c1474723c */ /* 0x050ff000000018ff */
[C---:B------:R-:W-:Y:S01]  /*4530*/  HMMA.16816.F32 R120, R20.reuse, R14, RZ ;  /* 0x0000000e1478723c */ /* 0x040fe200000018ff */
[----:B------:R-:W2:Y:S07]  /*4540*/  LDSM.16.M88.4 R12, [R228] ;  /* 0x00000000e40c783b */ /* 0x000eae0000000200 */
[C---:B------:R-:W-:Y:S08]  /*4550*/  HMMA.16816.F32 R100, R20.reuse, R32, RZ ;  /* 0x000000201464723c */ /* 0x040ff000000018ff */
[C---:B------:R-:W-:Y:S08]  /*4560*/  HMMA.16816.F32 R108, R20.reuse, R34, RZ ;  /* 0x00000022146c723c */ /* 0x040ff000000018ff */
[C---:B------:R-:W-:Y:S08]  /*4570*/  HMMA.16816.F32 R104, R20.reuse, R16, RZ ;  /* 0x000000101468723c */ /* 0x040ff000000018ff */
[C---:B------:R-:W-:Y:S01]  /*4580*/  HMMA.16816.F32 R112, R20.reuse, R18, RZ ;  /* 0x000000121470723c */ /* 0x040fe200000018ff */
[----:B------:R-:W3:Y:S07]  /*4590*/  LDSM.16.M88.4 R16, [R230+0x2000] ;  /* 0x00200000e610783b */ /* 0x000eee0000000200 */
[C---:B------:R-:W-:Y:S08]  /*45a0*/  HMMA.16816.F32 R88, R20.reuse, R44, RZ ;  /* 0x0000002c1458723c */ /* 0x040ff000000018ff */
[----:B------:R-:W-:Y:S01]  /*45b0*/  HMMA.16816.F32 R92, R20, R46, RZ ;  /* 0x0000002e145c723c */ /* 0x000fe200000018ff */
[----:B------:R-:W4:Y:S07]  /*45c0*/  LDSM.16.M88.4 R44, [R226+0x8800] ;  /* 0x00880000e22c783b */ /* 0x000f2e0000000200 */
[C---:B-1----:R-:W-:Y:S08]  /*45d0*/  HMMA.16816.F32 R20, R8.reuse, R40, R52 ;  /* 0x000000280814723c */ /* 0x042ff00000001834 */
[C---:B------:R-:W-:Y:S08]  /*45e0*/  HMMA.16816.F32 R52, R8.reuse, R28, R64 ;  /* 0x0000001c0834723c */ /* 0x040ff00000001840 */
[C---:B------:R-:W-:Y:S08]  /*45f0*/  HMMA.16816.F32 R64, R8.reuse, R42, R72 ;  /* 0x0000002a0840723c */ /* 0x040ff00000001848 */
[----:B------:R-:W-:Y:S08]  /*4600*/  HMMA.16816.F32 R72, R8, R30, R84 ;  /* 0x0000001e0848723c */ /* 0x000ff00000001854 */
[C---:B--2---:R-:W-:Y:S08]  /*4610*/  HMMA.16816.F32 R100, R12.reuse, R28, R100 ;  /* 0x0000001c0c64723c */ /* 0x044ff00000001864 */
[----:B------:R-:W-:Y:S07]  /*4620*/  HMMA.16816.F32 R28, R12, R30, R108 ;  /* 0x0000001e0c1c723c */ /* 0x000fee000000186c */
[----:B------:R-:W-:Y:S01]  /*4630*/  IMAD.IADD R108, R125, 0x1, R5 ;  /* 0x000000017d6c7824 */ /* 0x000fe200078e0205 */
[C---:B------:R-:W-:Y:S01]  /*4640*/  IADD3 R109, R7.reuse, 0x1, RZ ;  /* 0x00000001076d7810 */ /* 0x040fe20007ffe0ff */
[----:B------:R-:W-:Y:S01]  /*4650*/  HMMA.16816.F32 R32, R8, R36, R56 ;  /* 0x000000240820723c */ /* 0x000fe20000001838 */
[----:B------:R-:W-:-:S02]  /*4660*/  IADD3 R110, R7, 0x8, RZ ;  /* 0x00000008076e7810 */ /* 0x000fc40007ffe0ff */
[C---:B------:R-:W-:Y:S02]  /*4670*/  IADD3 R247, R108.reuse, UR4, RZ ;  /* 0x000000046cf77c10 */ /* 0x040fe4000fffe0ff */
[----:B------:R-:W-:Y:S02]  /*4680*/  IADD3 R111, R7, 0x9, RZ ;  /* 0x00000009076f7810 */ /* 0x000fe40007ffe0ff */
[----:B------:R-:W-:Y:S01]  /*4690*/  IADD3 R153, R108, 0x8, RZ ;  /* 0x000000086c997810 */ /* 0x000fe20007ffe0ff */
[C---:B------:R-:W-:Y:S01]  /*46a0*/  IMAD.IADD R3, R247.reuse, 0x1, -R7 ;  /* 0x00000001f7037824 */ /* 0x040fe200078e0a07 */
[----:B------:R-:W-:Y:S01]  /*46b0*/  HMMA.16816.F32 R56, R8, R24, R68 ;  /* 0x000000180838723c */ /* 0x000fe20000001844 */
[----:B------:R-:W-:Y:S01]  /*46c0*/  IMAD.IADD R6, R247, 0x1, -R109 ;  /* 0x00000001f7067824 */ /* 0x000fe200078e0a6d */
[----:B------:R-:W-:Y:S02]  /*46d0*/  IADD3 R242, R153, UR4, RZ ;  /* 0x0000000499f27c10 */ /* 0x000fe4000fffe0ff */
[----:B------:R-:W-:-:S02]  /*46e0*/  IABS R3, R3 ;  /* 0x0000000300037213 */ /* 0x000fc40000000000 */
[----:B------:R-:W-:Y:S02]  /*46f0*/  IADD3 R152, R108, 0x40, RZ ;  /* 0x000000406c987810 */ /* 0x000fe40007ffe0ff */
[----:B------:R-:W-:Y:S01]  /*4700*/  HMMA.16816.F32 R68, R8, R38, R76 ;  /* 0x000000260844723c */ /* 0x000fe2000000184c */
[----:B------:R-:W-:Y:S01]  /*4710*/  IMAD.MOV.U32 R5, RZ, RZ, R3 ;  /* 0x000000ffff057224 */ /* 0x000fe200078e0003 */
[----:B------:R-:W-:Y:S01]  /*4720*/  IABS R3, R6 ;  /* 0x0000000600037213 */ /* 0x000fe20000000000 */
[C---:B------:R-:W-:Y:S01]  /*4730*/  IMAD.IADD R6, R247.reuse, 0x1, -R110 ;  /* 0x00000001f7067824 */ /* 0x040fe200078e0a6e */
[----:B------:R-:W-:Y:S01]  /*4740*/  IADD3 R241, R152, UR4, RZ ;  /* 0x0000000498f17c10 */ /* 0x000fe2000fffe0ff */
[----:B------:R1:W-:Y:S03]  /*4750*/  I2F R201, R5 ;  /* 0x0000000500c97306 */ /* 0x0003e60000201400 */
[C---:B------:R-:W-:Y:S08]  /*4760*/  HMMA.16816.F32 R76, R12.reuse, R40, R116 ;  /* 0x000000280c4c723c */ /* 0x040ff00000001874 */
[----:B------:R-:W-:Y:S01]  /*4770*/  HMMA.16816.F32 R40, R12, R42, R120 ;  /* 0x0000002a0c28723c */ /* 0x000fe20000001878 */
[----:B-1----:R-:W-:Y:S01]  /*4780*/  IMAD.MOV.U32 R5, RZ, RZ, R3 ;  /* 0x000000ffff057224 */ /* 0x002fe200078e0003 */
[----:B------:R-:W-:Y:S01]  /*4790*/  IABS R3, R6 ;  /* 0x0000000600037213 */ /* 0x000fe20000000000 */
[----:B------:R-:W-:-:S04]  /*47a0*/  IMAD.IADD R6, R247, 0x1, -R111 ;  /* 0x00000001f7067824 */ /* 0x000fc800078e0a6f */
[C---:B------:R-:W-:Y:S01]  /*47b0*/  IADD3 R120, R7.reuse, 0x10, RZ ;  /* 0x0000001007787810 */ /* 0x040fe20007ffe0ff */
[----:B------:R1:W-:Y:S01]  /*47c0*/  I2F R202, R5 ;  /* 0x0000000500ca7306 */ /* 0x0003e20000201400 */
[C---:B------:R-:W-:Y:S01]  /*47d0*/  IADD3 R121, R7.reuse, 0x11, RZ ;  /* 0x0000001107797810 */ /* 0x040fe20007ffe0ff */
[----:B------:R-:W-:Y:S01]  /*47e0*/  HMMA.16816.F32 R8, R8, R26, R80 ;  /* 0x0000001a0808723c */ /* 0x000fe20000001850 */
[C---:B------:R-:W-:Y:S02]  /*47f0*/  IADD3 R122, R7.reuse, 0x18, RZ ;  /* 0x00000018077a7810 */ /* 0x040fe40007ffe0ff */
[----:B------:R-:W-:-:S05]  /*4800*/  IADD3 R123, R7, 0x19, RZ ;  /* 0x00000019077b7810 */ /* 0x000fca0007ffe0ff */
        /* <DEDUP_REMOVED lines=9> */
[----:B-1----:R-:W-:Y:S01]  /*48a0*/  IMAD.IADD R5, R247, 0x1, -R120 ;  /* 0x00000001f7057824 */ /* 0x002fe200078e0a78 */
[----:B------:R-:W1:Y:S04]  /*48b0*/  LDSM.16.M88.4 R12, [R230] ;  /* 0x00000000e60c783b */ /* 0x000e680000000200 */
[----:B------:R-:W-:-:S02]  /*48c0*/  IABS R5, R5 ;  /* 0x0000000500057213 */ /* 0x000fc40000000000 */
[C---:B---3--:R-:W-:Y:S01]  /*48d0*/  HMMA.16816.F32 R116, R16.reuse, R96, R56 ;  /* 0x000000601074723c */ /* 0x048fe20000001838 */
[C---:B--2---:R-:W-:Y:S01]  /*48e0*/  IMAD.IADD R3, R247.reuse, 0x1, -R121 ;  /* 0x00000001f7037824 */ /* 0x044fe200078e0a79 */
[----:B------:R2:W-:Y:S04]  /*48f0*/  I2F R205, R5 ;  /* 0x0000000500cd7306 */ /* 0x0005e80000201400 */
[----:B------:R-:W-:Y:S02]  /*4900*/  IABS R3, R3 ;  /* 0x0000000300037213 */ /* 0x000fe40000000000 */
[C---:B----4-:R-:W-:Y:S01]  /*4910*/  HMMA.16816.F32 R112, R16.reuse, R44, R32 ;  /* 0x0000002c1070723c */ /* 0x050fe20000001820 */
[----:B------:R-:W-:Y:S07]  /*4920*/  LDSM.16.M88.4 R32, [R225+0x1000] ;  /* 0x00100000e120783b */ /* 0x000fee0000000200 */
[----:B------:R-:W-:Y:S01]  /*4930*/  HMMA.16816.F32 R68, R16, R46, R68 ;  /* 0x0000002e1044723c */ /* 0x000fe20000001844 */
[----:B--2---:R-:W-:Y:S01]  /*4940*/  IMAD.MOV.U32 R5, RZ, RZ, R3 ;  /* 0x000000ffff057224 */ /* 0x004fe200078e0003 */
[----:B------:R-:W-:Y:S01]  /*4950*/  IABS R3, R6 ;  /* 0x0000000600037213 */ /* 0x000fe20000000000 */
[----:B------:R-:W-:-:S02]  /*4960*/  IMAD.IADD R6, R247, 0x1, -R123 ;  /* 0x00000001f7067824 */ /* 0x000fc400078e0a7b */
[----:B------:R2:W-:Y:S03]  /*4970*/  I2F R206, R5 ;  /* 0x0000000500ce7306 */ /* 0x0005e60000201400 */
[C---:B------:R-:W-:Y:S01]  /*4980*/  HMMA.16816.F32 R84, R16.reuse, R48, R20 ;  /* 0x000000301054723c */ /* 0x040fe20000001814 */
[----:B------:R-:W-:Y:S07]  /*4990*/  LDSM.16.M88.4 R20, [R225+0x800] ;  /* 0x00080000e114783b */ /* 0x000fee0000000200 */
[----:B------:R-:W-:Y:S01]  /*49a0*/  HMMA.16816.F32 R52, R16, R60, R52 ;  /* 0x0000003c1034723c */ /* 0x000fe20000001834 */
[----:B--2---:R-:W-:Y:S01]  /*49b0*/  IMAD.MOV.U32 R5, RZ, RZ, R3 ;  /* 0x000000ffff057224 */ /* 0x004fe200078e0003 */
[----:B------:R-:W-:Y:S01]  /*49c0*/  IABS R3, R6 ;  /* 0x0000000600037213 */ /* 0x000fe20000000000 */
[----:B------:R-:W-:-:S05]  /*49d0*/  IMAD.IADD R6, R247, 0x1, -R132 ;  /* 0x00000001f7067824 */ /* 0x000fca00078e0a84 */
[C---:B-1----:R-:W-:Y:S01]  /*49e0*/  HMMA.16816.F32 R80, R12.reuse, R44, R80 ;  /* 0x0000002c0c50723c */ /* 0x042fe20000001850 */
[----:B------:R1:W-:Y:S07]  /*49f0*/  I2F R207, R5 ;  /* 0x0000000500cf7306 */ /* 0x0003ee0000201400 */
[----:B------:R-:W-:Y:S08]  /*4a00*/  HMMA.16816.F32 R56, R12, R46, R36 ;  /* 0x0000002e0c38723c */ /* 0x000ff00000001824 */
[----:B------:R-:W-:Y:S01]  /*4a10*/  HMMA.16816.F32 R64, R16, R50, R64 ;  /* 0x000000321040723c */ /* 0x000fe20000001840 */
[----:B-1----:R-:W-:Y:S01]  /*4a20*/  IMAD.MOV.U32 R5, RZ, RZ, R3 ;  /* 0x000000ffff057224 */ /* 0x002fe200078e0003 */
[----:B------:R-:W-:-:S02]  /*4a30*/  IABS R3, R6 ;  /* 0x0000000600037213 */ /* 0x000fc40000000000 */
[----:B------:R-:W-:Y:S01]  /*4a40*/  IADD3 R6, R108, 0x48, RZ ;  /* 0x000000486c067810 */ /* 0x000fe20007ffe0ff */
[----:B------:R1:W-:Y:S03]  /*4a50*/  I2F R208, R5 ;  /* 0x0000000500d07306 */ /* 0x0003e60000201400 */
[C---:B------:R-:W-:Y:S01]  /*4a60*/  IADD3 R248, R6.reuse, UR4, RZ ;  /* 0x0000000406f87c10 */ /* 0x040fe2000fffe0ff */
[C---:B------:R-:W-:Y:S01]  /*4a70*/  HMMA.16816.F32 R72, R16.reuse, R62, R72 ;  /* 0x0000003e1048723c */ /* 0x040fe20000001848 */
[----:B------:R-:W-:Y:S02]  /*4a80*/  ULDC UR4, c[0x0][0x2e8] ;  /* 0x0000ba0000047ab9 */ /* 0x000fe40000000800 */
[----:B------:R-:W-:Y:S01]  /*4a90*/  UIADD3 UR4, UR5, UR4, URZ ;  /* 0x0000000405047290 */ /* 0x000fe2000fffe03f */
[----:B------:R2:W-:Y:S04]  /*4aa0*/  I2F R209, R3 ;  /* 0x0000000300d17306 */ /* 0x0005e80000201400 */
[----:B------:R-:W-:Y:S01]  /*4ab0*/  HMMA.16816.F32 R24, R16, R98, R8 ;  /* 0x000000621018723c */ /* 0x000fe20000001808 */
[----:B------:R-:W3:Y:S01]  /*4ac0*/  LDSM.16.M88.4 R8, [R229+0x2000] ;  /* 0x00200000e508783b */ /* 0x000ee20000000200 */
[----:B------:R-:W-:Y:S01]  /*4ad0*/  IADD3 R6, R6, UR4, RZ ;  /* 0x0000000406067c10 */ /* 0x000fe2000fffe0ff */
[----:B-1----:R-:W-:-:S02]  /*4ae0*/  IMAD.IADD R5, R247, 0x1, -R133 ;  /* 0x00000001f7057824 */ /* 0x002fc400078e0a85 */
[----:B------:R-:W1:Y:S01]  /*4af0*/  LDSM.16.M88.4 R16, [R225] ;  /* 0x00000000e110783b */ /* 0x000e620000000200 */
[----:B------:R-:W-:Y:S02]  /*4b00*/  IMNMX R249, R6, UR14, PT ;  /* 0x0000000e06f97c17 */ /* 0x000fe4000b800200 */
[----:B------:R-:W-:Y:S01]  /*4b10*/  HMMA.16816.F32 R76, R12, R48, R76 ;  /* 0x000000300c4c723c */ /* 0x000fe2000000184c */
[----:B------:R-:W-:Y:S01]  /*4b20*/  IABS R0, R5 ;  /* 0x0000000500007213 */ /* 0x000fe20000000000 */
[----:B------:R-:W-:Y:S01]  /*4b30*/  IMAD.IADD R5, R247, 0x1, -R134 ;  /* 0x00000001f7057824 */ /* 0x000fe200078e0a86 */
[----:B------:R-:W-:-:S03]  /*4b40*/  ISETP.GE.AND P2, PT, R7, R249, PT ;  /* 0x000000f90700720c */ /* 0x000fc60003f46270 */
[----:B--2---:R-:W-:Y:S01]  /*4b50*/  IMAD.MOV.U32 R3, RZ, RZ, R0 ;  /* 0x000000ffff037224 */ /* 0x004fe200078e0000 */
[----:B------:R-:W-:Y:S01]  /*4b60*/  IABS R0, R5 ;  /* 0x0000000500007213 */ /* 0x000fe20000000000 */
[C---:B------:R-:W-:Y:S01]  /*4b70*/  IMAD.IADD R5, R247.reuse, 0x1, -R136 ;  /* 0x00000001f7057824 */ /* 0x040fe200078e0a88 */
[C---:B------:R-:W-:Y:S01]  /*4b80*/  HMMA.16816.F32 R44, R12.reuse, R60, R100 ;  /* 0x0000003c0c2c723c */ /* 0x040fe20000001864 */
[----:B------:R2:W-:Y:S07]  /*4b90*/  I2F R210, R3 ;  /* 0x0000000300d27306 */ /* 0x0005ee0000201400 */
[C---:B------:R-:W-:Y:S08]  /*4ba0*/  HMMA.16816.F32 R48, R12.reuse, R50, R40 ;  /* 0x000000320c30723c */ /* 0x040ff00000001828 */
[C---:B------:R-:W-:Y:S01]  /*4bb0*/  HMMA.16816.F32 R60, R12.reuse, R62, R28 ;  /* 0x0000003e0c3c723c */ /* 0x040fe2000000181c */
[----:B--2---:R-:W-:Y:S01]  /*4bc0*/  IMAD.MOV.U32 R3, RZ, RZ, R0 ;  /* 0x000000ffff037224 */ /* 0x004fe200078e0000 */
[----:B------:R-:W-:Y:S01]  /*4bd0*/  IABS R0, R5 ;  /* 0x0000000500007213 */ /* 0x000fe20000000000 */
[C---:B------:R-:W-:Y:S01]  /*4be0*/  IMAD.IADD R5, R247.reuse, 0x1, -R135 ;  /* 0x00000001f7057824 */ /* 0x040fe200078e0a87 */
[----:B------:R-:W2:Y:S01]  /*4bf0*/  LDSM.16.M88.4 R28, [R225+0x1800] ;  /* 0x00180000e11c783b */ /* 0x000ea20000000200 */
[----:B------:R4:W-:Y:S03]  /*4c00*/  I2F R211, R3 ;  /* 0x0000000300d37306 */ /* 0x0009e60000201400 */
[C---:B------:R-:W-:Y:S08]  /*4c10*/  HMMA.16816.F32 R40, R12.reuse, R96, R88 ;  /* 0x000000600c28723c */ /* 0x040ff00000001858 */
[----:B------:R-:W-:Y:S01]  /*4c20*/  HMMA.16816.F32 R36, R12, R98, R92 ;  /* 0x000000620c24723c */ /* 0x000fe2000000185c */
[----:B------:R-:W5:Y:S01]  /*4c30*/  LDSM.16.M88.4 R12, [R229] ;  /* 0x00000000e50c783b */ /* 0x000f620000000200 */
[----:B----4-:R-:W-:Y:S01]  /*4c40*/  IMAD.MOV.U32 R3, RZ, RZ, R0 ;  /* 0x000000ffff037224 */ /* 0x010fe200078e0000 */
[----:B------:R-:W-:Y:S01]  /*4c50*/  IABS R0, R5 ;  /* 0x0000000500007213 */ /* 0x000fe20000000000 */
[----:B------:R-:W-:-:S04]  /*4c60*/  IMAD.IADD R5, R247, 0x1, -R137 ;  /* 0x00000001f7057824 */ /* 0x000fc800078e0a89 */
[C---:B---3--:R-:W-:Y:S01]  /*4c70*/  HMMA.16816.F32 R92, R8.reuse, R34, R72 ;  /* 0x00000022085c723c */ /* 0x048fe20000001848 */
[----:B------:R3:W-:Y:S07]  /*4c80*/  I2F R212, R3 ;  /* 0x0000000300d47306 */ /* 0x0007ee0000201400 */
[C---:B-1----:R-:W-:Y:S01]  /*4c90*/  HMMA.16816.F32 R84, R8.reuse, R16, R84 ;  /* 0x000000100854723c */ /* 0x042fe20000001854 */
[----:B------:R1:W-:Y:S07]  /*4ca0*/  I2F R214, R0 ;  /* 0x0000000000d67306 */ /* 0x0003ee0000201400 */
[----:B------:R-:W-:Y:S01]  /*4cb0*/  HMMA.16816.F32 R96, R8, R18, R64 ;  /* 0x000000120860723c */ /* 0x000fe20000001840 */
[----:B---3--:R-:W-:-:S05]  /*4cc0*/  IMAD.IADD R3, R247, 0x1, -R139 ;  /* 0x00000001f7037824 */ /* 0x008fca00078e0a8b */
[----:B------:R-:W-:Y:S02]  /*4cd0*/  IABS R3, R3 ;  /* 0x0000000300037213 */ /* 0x000fe40000000000 */
[C---:B------:R-:W-:Y:S01]  /*4ce0*/  HMMA.16816.F32 R112, R8.reuse, R20, R112 ;  /* 0x000000140870723c */ /* 0x040fe20000001870 */
[----:B-1----:R-:W-:Y:S01]  /*4cf0*/  IMAD.IADD R0, R247, 0x1, -R138 ;  /* 0x00000001f7007824 */ /* 0x002fe200078e0a8a */
[----:B------:R1:W-:Y:S04]  /*4d00*/  I2F R213, R3 ;  /* 0x0000000300d57306 */ /* 0x0003e80000201400 */
[----:B------:R-:W-:Y:S02]  /*4d10*/  IABS R0, R0 ;  /* 0x0000000000007213 */ /* 0x000fe40000000000 */
[C---:B------:R-:W-:Y:S08]  /*4d20*/  HMMA.16816.F32 R104, R8.reuse, R22, R68 ;  /* 0x000000160868723c */ /* 0x040ff00000001844 */
[----:B------:R-:W-:Y:S01]  /*4d30*/  HMMA.16816.F32 R100, R8, R32, R52 ;  /* 0x000000200864723c */ /* 0x000fe20000001834 */
[----:B-1----:R-:W-:Y:S01]  /*4d40*/  IMAD.MOV.U32 R3, RZ, RZ, R0 ;  /* 0x000000ffff037224 */ /* 0x002fe200078e0000 */
[----:B------:R-:W-:Y:S01]  /*4d50*/  IABS R0, R5 ;  /* 0x0000000500007213 */ /* 0x000fe20000000000 */
[----:B------:R-:W-:-:S02]  /*4d60*/  IMAD.IADD R5, R242, 0x1, -R7 ;  /* 0x00000001f2057824 */ /* 0x000fc400078e0a07 */
[----:B------:R1:W-:Y:S03]  /*4d70*/  I2F R215, R3 ;  /* 0x0000000300d77306 */ /* 0x0003e60000201400 */
[C---:B--2---:R-:W-:Y:S08]  /*4d80*/  HMMA.16816.F32 R88, R8.reuse, R28, R116 ;  /* 0x0000001c0858723c */ /* 0x044ff00000001874 */
[----:B------:R-:W-:Y:S01]  /*4d90*/  HMMA.16816.F32 R72, R8, R30, R24 ;  /* 0x0000001e0848723c */ /* 0x000fe20000001818 */
[----:B------:R-:W-:Y:S04]  /*4da0*/  LDSM.16.M88.4 R24, [R220+0xa000] ;  /* 0x00a00000dc18783b */ /* 0x000fe80000000200 */
[----:B------:R-:W2:Y:S01]  /*4db0*/  LDSM.16.M88.4 R8, [R227+0x6000] ;  /* 0x00600000e308783b */ /* 0x000ea20000000200 */
[----:B-1----:R-:W-:Y:S01]  /*4dc0*/  IMAD.MOV.U32 R3, RZ, RZ, R0 ;  /* 0x000000ffff037224 */ /* 0x002fe200078e0000 */
[----:B------:R-:W-:Y:S01]  /*4dd0*/  IABS R0, R5 ;  /* 0x0000000500007213 */ /* 0x000fe20000000000 */
[--C-:B------:R-:W-:Y:S01]  /*4de0*/  IMAD.IADD R5, R241, 0x1, -R7.reuse ;  /* 0x00000001f1057824 */ /* 0x100fe200078e0a07 */
[C---:B-----5:R-:W-:Y:S01]  /*4df0*/  HMMA.16816.F32 R64, R12.reuse, R32, R44 ;  /* 0x000000200c40723c */ /* 0x060fe2000000182c */
        /* <DEDUP_REMOVED lines=8> */
[C---:B------:R-:W-:Y:S08]  /*4e80*/  HMMA.16816.F32 R80, R12.reuse, R20, R80 ;  /* 0x000000140c50723c */ /* 0x040ff00000001850 */
[----:B------:R-:W-:Y:S01]  /*4e90*/  HMMA.16816.F32 R56, R12, R22, R56 ;  /* 0x000000160c38723c */ /* 0x000fe20000001838 */
[----:B------:R-:W-:Y:S01]  /*4ea0*/  LDSM.16.M88.4 R20, [R220+0xb800] ;  /* 0x00b80000dc14783b */ /* 0x000fe20000000200 */
[----:B---3--:R-:W-:Y:S01]  /*4eb0*/  IMAD.MOV.U32 R3, RZ, RZ, R0 ;  /* 0x000000ffff037224 */ /* 0x008fe200078e0000 */
[----:B------:R-:W-:Y:S01]  /*4ec0*/  IABS R0, R5 ;  /* 0x0000000500007213 */ /* 0x000fe20000000000 */
[----:B------:R-:W-:-:S04]  /*4ed0*/  IMAD.IADD R5, R242, 0x1, -R109 ;  /* 0x00000001f2057824 */ /* 0x000fc800078e0a6d */
[C---:B------:R-:W-:Y:S01]  /*4ee0*/  HMMA.16816.F32 R60, R12.reuse, R34, R60 ;  /* 0x000000220c3c723c */ /* 0x040fe2000000183c */
[----:B------:R3:W-:Y:S01]  /*4ef0*/  I2F R197, R3 ;  /* 0x0000000300c57306 */ /* 0x0007e20000201400 */
[----:B------:R-:W4:Y:S06]  /*4f00*/  LDSM.16.M88.4 R32, [R220+0xb000] ;  /* 0x00b00000dc20783b */ /* 0x000f2c0000000200 */
[C---:B------:R-:W-:Y:S08]  /*4f10*/  HMMA.16816.F32 R52, R12.reuse, R28, R40 ;  /* 0x0000001c0c34723c */ /* 0x040ff00000001828 */
[----:B------:R-:W-:Y:S01]  /*4f20*/  HMMA.16816.F32 R44, R12, R30, R36 ;  /* 0x0000001e0c2c723c */ /* 0x000fe20000001824 */
[----:B---3--:R-:W-:Y:S01]  /*4f30*/  IMAD.MOV.U32 R3, RZ, RZ, R0 ;  /* 0x000000ffff037224 */ /* 0x008fe200078e0000 */
[----:B------:R-:W-:Y:S01]  /*4f40*/  IABS R0, R5 ;  /* 0x0000000500007213 */ /* 0x000fe20000000000 */
[C---:B------:R-:W-:Y:S01]  /*4f50*/  IMAD.IADD R5, R241.reuse, 0x1, -R109 ;  /* 0x00000001f1057824 */ /* 0x040fe200078e0a6d */
[----:B------:R-:W3:Y:S01]  /*4f60*/  LDSM.16.M88.4 R12, [R227+0x4000] ;  /* 0x00400000e30c783b */ /* 0x000ee20000000200 */
[----:B------:R5:W-:Y:S03]  /*4f70*/  I2F R194, R3 ;  /* 0x0000000300c27306 */ /* 0x000be60000201400 */
[C---:B--2---:R-:W-:Y:S01]  /*4f80*/  HMMA.16816.F32 R48, R8.reuse, R24, R84 ;  /* 0x000000180830723c */ /* 0x044fe20000001854 */
[----:B------:R-:W-:Y:S07]  /*4f90*/  LDSM.16.M88.4 R28, [R228+0x4000] ;  /* 0x00400000e41c783b */ /* 0x000fee0000000200 */
[----:B------:R-:W-:Y:S01]  /*4fa0*/  HMMA.16816.F32 R84, R8, R26, R96 ;  /* 0x0000001a0854723c */ /* 0x000fe20000001860 */
[----:B-----5:R-:W-:Y:S01]  /*4fb0*/  IMAD.MOV.U32 R3, RZ, RZ, R0 ;  /* 0x000000ffff037224 */ /* 0x020fe200078e0000 */
[----:B------:R-:W-:Y:S01]  /*4fc0*/  IABS R0, R5 ;  /* 0x0000000500007213 */ /* 0x000fe20000000000 */
[----:B------:R-:W-:-:S05]  /*4fd0*/  IMAD.IADD R5, R241, 0x1, -R110 ;  /* 0x00000001f1057824 */ /* 0x000fca00078e0a6e */
[C---:B-1----:R-:W-:Y:S01]  /*4fe0*/  HMMA.16816.F32 R128, R8.reuse, R16, R112 ;  /* 0x000000100880723c */ /* 0x042fe20000001870 */
[----:B------:R1:W-:Y:S07]  /*4ff0*/  I2F R198, R3 ;  /* 0x0000000300c67306 */ /* 0x0003ee0000201400 */
[C---:B------:R-:W-:Y:S01]  /*5000*/  HMMA.16816.F32 R96, R8.reuse, R18, R104 ;  /* 0x000000120860723c */ /* 0x040fe20000001868 */
[----:B------:R2:W-:Y:S07]  /*5010*/  I2F R196, R0 ;  /* 0x0000000000c47306 */ /* 0x0005ee0000201400 */
[----:B----4-:R-:W-:Y:S01]  /*5020*/  HMMA.16816.F32 R100, R8, R32, R100 ;  /* 0x000000200864723c */ /* 0x010fe20000001864 */
[----:B-1----:R-:W-:-:S05]  /*5030*/  IMAD.IADD R3, R248, 0x1, -R109 ;  /* 0x00000001f8037824 */ /* 0x002fca00078e0a6d */
[----:B------:R-:W-:Y:S02]  /*5040*/  IABS R3, R3 ;  /* 0x0000000300037213 */ /* 0x000fe40000000000 */
[C---:B------:R-:W-:Y:S01]  /*5050*/  HMMA.16816.F32 R144, R8.reuse, R34, R92 ;  /* 0x000000220890723c */ /* 0x040fe2000000185c */
[----:B--2---:R-:W-:Y:S01]  /*5060*/  IMAD.IADD R0, R242, 0x1, -R110 ;  /* 0x00000001f2007824 */ /* 0x004fe200078e0a6e */
[----:B------:R1:W-:Y:S04]  /*5070*/  I2F R193, R3 ;  /* 0x0000000300c17306 */ /* 0x0003e80000201400 */
[----:B------:R-:W-:Y:S02]  /*5080*/  IABS R0, R0 ;  /* 0x0000000000007213 */ /* 0x000fe40000000000 */
[C---:B------:R-:W-:Y:S08]  /*5090*/  HMMA.16816.F32 R88, R8.reuse, R20, R88 ;  /* 0x000000140858723c */ /* 0x040ff00000001858 */
[----:B------:R-:W-:Y:S01]  /*50a0*/  HMMA.16816.F32 R148, R8, R22, R72 ;  /* 0x000000160894723c */ /* 0x000fe20000001848 */
[----:B------:R-:W-:Y:S01]  /*50b0*/  LDSM.16.M88.4 R8, [R231+0x2000] ;  /* 0x00200000e708783b */ /* 0x000fe20000000200 */
[----:B-1----:R-:W-:Y:S01]  /*50c0*/  IMAD.MOV.U32 R3, RZ, RZ, R0 ;  /* 0x000000ffff037224 */ /* 0x002fe200078e0000 */
[----:B------:R-:W-:Y:S01]  /*50d0*/  IABS R0, R5 ;  /* 0x0000000500007213 */ /* 0x000fe20000000000 */
[----:B------:R-:W-:-:S02]  /*50e0*/  IMAD.IADD R5, R248, 0x1, -R110 ;  /* 0x00000001f8057824 */ /* 0x000fc400078e0a6e */
[----:B------:R1:W-:Y:S02]  /*50f0*/  I2F R192, R3 ;  /* 0x0000000300c07306 */ /* 0x0003e40000201400 */
[C---:B---3--:R-:W-:Y:S08]  /*5100*/  HMMA.16816.F32 R36, R12.reuse, R24, R76 ;  /* 0x000000180c24723c */ /* 0x048ff0000000184c */
[----:B------:R-:W-:Y:S01]  /*5110*/  HMMA.16816.F32 R40, R12, R26, R68 ;  /* 0x0000001a0c28723c */ /* 0x000fe20000001844 */
[----:B------:R-:W2:Y:S01]  /*5120*/  LDSM.16.M88.4 R24, [R228+0x6000] ;  /* 0x00600000e418783b */ /* 0x000ea20000000200 */
[----:B-1----:R-:W-:Y:S01]  /*5130*/  IMAD.MOV.U32 R3, RZ, RZ, R0 ;  /* 0x000000ffff037224 */ /* 0x002fe200078e0000 */
[----:B------:R-:W-:Y:S01]  /*5140*/  IABS R0, R5 ;  /* 0x0000000500007213 */ /* 0x000fe20000000000 */
[----:B------:R-:W-:-:S04]  /*5150*/  IMAD.IADD R5, R242, 0x1, -R111 ;  /* 0x00000001f2057824 */ /* 0x000fc800078e0a6f */
[C---:B------:R-:W-:Y:S01]  /*5160*/  HMMA.16816.F32 R72, R12.reuse, R16, R80 ;  /* 0x000000100c48723c */ /* 0x040fe20000001850 */
[----:B------:R1:W-:Y:S07]  /*5170*/  I2F R191, R3 ;  /* 0x0000000300bf7306 */ /* 0x0003ee0000201400 */
[C---:B------:R-:W-:Y:S01]  /*5180*/  HMMA.16816.F32 R112, R12.reuse, R18, R56 ;  /* 0x000000120c70723c */ /* 0x040fe20000001838 */
[----:B------:R-:W-:Y:S04]  /*5190*/  LDSM.16.M88.4 R16, [R230+0x6000] ;  /* 0x00600000e610783b */ /* 0x000fe80000000200 */
[----:B------:R-:W-:Y:S03]  /*51a0*/  LDSM.16.M88.4 R56, [R231+0x3000] ;  /* 0x00300000e738783b */ /* 0x000fe60000000200 */
[C---:B------:R-:W-:Y:S01]  /*51b0*/  HMMA.16816.F32 R140, R12.reuse, R22, R44 ;  /* 0x000000160c8c723c */ /* 0x040fe2000000182c */
[----:B-1----:R-:W-:Y:S01]  /*51c0*/  IMAD.MOV.U32 R3, RZ, RZ, R0 ;  /* 0x000000ffff037224 */ /* 0x002fe200078e0000 */
[----:B------:R-:W-:Y:S01]  /*51d0*/  IABS R0, R5 ;  /* 0x0000000500007213 */ /* 0x000fe20000000000 */
[--C-:B------:R-:W-:Y:S01]  /*51e0*/  IMAD.IADD R5, R241, 0x1, -R111.reuse ;  /* 0x00000001f1057824 */ /* 0x100fe200078e0a6f */
[----:B------:R-:W1:Y:S01]  /*51f0*/  LDSM.16.M88.4 R44, [R226+0xa000] ;  /* 0x00a00000e22c783b */ /* 0x000e620000000200 */
[----:B------:R3:W-:Y:S03]  /*5200*/  I2F R190, R3 ;  /* 0x0000000300be7306 */ /* 0x0007e60000201400 */
[C---:B------:R-:W-:Y:S01]  /*5210*/  HMMA.16816.F32 R116, R12.reuse, R20, R52 ;  /* 0x000000140c74723c */ /* 0x040fe20000001834 */
[----:B------:R-:W4:Y:S04]  /*5220*/  LDSM.16.M88.4 R20, [R230+0x4000] ;  /* 0x00400000e614783b */ /* 0x000f280000000200 */
[----:B------:R-:W5:Y:S03]  /*5230*/  LDSM.16.M88.4 R52, [R231+0x2800] ;  /* 0x00280000e734783b */ /* 0x000f660000000200 */
[----:B------:R-:W-:Y:S01]  /*5240*/  HMMA.16816.F32 R104, R12, R32, R64 ;  /* 0x000000200c68723c */ /* 0x000fe20000001840 */
[----:B---3--:R-:W-:Y:S01]  /*5250*/  IMAD.MOV.U32 R3, RZ, RZ, R0 ;  /* 0x000000ffff037224 */ /* 0x008fe200078e0000 */
[----:B------:R-:W-:Y:S01]  /*5260*/  IABS R0, R5 ;  /* 0x0000000500007213 */ /* 0x000fe20000000000 */
[----:B------:R-:W-:-:S05]  /*5270*/  IMAD.IADD R5, R248, 0x1, -R111 ;  /* 0x00000001f8057824 */ /* 0x000fca00078e0a6f */
[----:B------:R-:W-:Y:S01]  /*5280*/  HMMA.16816.F32 R124, R12, R34, R60 ;  /* 0x000000220c7c723c */ /* 0x000fe2000000183c */
[----:B------:R3:W-:Y:S01]  /*5290*/  I2F R187, R3 ;  /* 0x0000000300bb7306 */ /* 0x0007e20000201400 */
[----:B------:R-:W5:Y:S06]  /*52a0*/  LDSM.16.M88.4 R60, [R231+0x3800] ;  /* 0x00380000e73c783b */ /* 0x000f6c0000000200 */
[-C--:B--2---:R-:W-:Y:S08]  /*52b0*/  HMMA.16816.F32 R32, R24, R8.reuse, R48 ;  /* 0x000000081820723c */ /* 0x084ff00000001830 */
[C---:B------:R-:W-:Y:S01]  /*52c0*/  HMMA.16816.F32 R12, R28.reuse, R8, R36 ;  /* 0x000000081c0c723c */ /* 0x040fe20000001824 */
[----:B---3--:R-:W-:Y:S01]  /*52d0*/  IMAD.MOV.U32 R3, RZ, RZ, R0 ;  /* 0x000000ffff037224 */ /* 0x008fe200078e0000 */
[----:B------:R-:W-:Y:S01]  /*52e0*/  IABS R0, R5 ;  /* 0x0000000500007213 */ /* 0x000fe20000000000 */
[C---:B------:R-:W-:Y:S01]  /*52f0*/  IMAD.IADD R5, R242.reuse, 0x1, -R120 ;  /* 0x00000001f2057824 */ /* 0x040fe200078e0a78 */
[----:B------:R-:W-:Y:S01]  /*5300*/  LDSM.16.M88.4 R36, [R225+0x2000] ;  /* 0x00200000e124783b */ /* 0x000fe20000000200 */
[----:B------:R2:W-:Y:S03]  /*5310*/  I2F R188, R3 ;  /* 0x0000000300bc7306 */ /* 0x0005e60000201400 */
[----:B------:R-:W-:Y:S08]  /*5320*/  HMMA.16816.F32 R68, R28, R10, R40 ;  /* 0x0000000a1c44723c */ /* 0x000ff00000001828 */
[----:B-1----:R-:W-:Y:S01]  /*5330*/  HMMA.16816.F32 R40, R16, R44, R32 ;  /* 0x0000002c1028723c */ /* 0x002fe20000001820 */
[----:B--2---:R-:W-:Y:S01]  /*5340*/  IMAD.MOV.U32 R3, RZ, RZ, R0 ;  /* 0x000000ffff037224 */ /* 0x004fe200078e0000 */
[----:B------:R-:W-:Y:S01]  /*5350*/  IABS R0, R5 ;  /* 0x0000000500007213 */ /* 0x000fe20000000000 */
[----:B------:R-:W-:-:S05]  /*5360*/  IMAD.IADD R5, R242, 0x1, -R121 ;  /* 0x00000001f2057824 */ /* 0x000fca00078e0a79 */
[----:B----4-:R-:W-:Y:S01]  /*5370*/  HMMA.16816.F32 R32, R20, R44, R12 ;  /* 0x0000002c1420723c */ /* 0x010fe2000000180c */
[----:B------:R1:W-:Y:S01]  /*5380*/  I2F R186, R3 ;  /* 0x0000000300ba7306 */ /* 0x0003e20000201400 */
[----:B------:R-:W2:Y:S06]  /*5390*/  LDSM.16.M88.4 R12, [R229+0x4000] ;  /* 0x00400000e50c783b */ /* 0x000eac0000000200 */
[C---:B------:R-:W-:Y:S01]  /*53a0*/  HMMA.16816.F32 R80, R24.reuse, R10, R84 ;  /* 0x0000000a1850723c */ /* 0x040fe20000001854 */
[----:B------:R3:W-:Y:S01]  /*53b0*/  I2F R189, R0 ;  /* 0x0000000000bd7306 */ /* 0x0007e20000201400 */
[----:B------:R-:W4:Y:S06]  /*53c0*/  LDSM.16.M88.4 R8, [R229+0x6000] ;  /* 0x00600000e508783b */ /* 0x000f2c0000000200 */
[----:B-----5:R-:W-:Y:S01]  /*53d0*/  HMMA.16816.F32 R84, R24, R54, R96 ;  /* 0x000000361854723c */ /* 0x020fe20000001860 */
[----:B-1----:R-:W-:-:S05]  /*53e0*/  IMAD.IADD R3, R241, 0x1, -R120 ;  /* 0x00000001f1037824 */ /* 0x002fca00078e0a78 */
[----:B------:R-:W-:Y:S02]  /*53f0*/  IABS R3, R3 ;  /* 0x0000000300037213 */ /* 0x000fe40000000000 */
[C---:B------:R-:W-:Y:S01]  /*5400*/  HMMA.16816.F32 R92, R24.reuse, R56, R100 ;  /* 0x00000038185c723c */ /* 0x040fe20000001864 */
[----:B---3--:R-:W-:Y:S01]  /*5410*/  IMAD.IADD R0, R248, 0x1, -R120 ;  /* 0x00000001f8007824 */ /* 0x008fe200078e0a78 */
        /* <DEDUP_REMOVED lines=8> */
[----:B--2---:R-:W-:Y:S08]  /*54a0*/  HMMA.16816.F32 R48, R12, R36, R32 ;  /* 0x000000240c30723c */ /* 0x004ff00000001820 */
[----:B------:R-:W-:Y:S01]  /*54b0*/  HMMA.16816.F32 R76, R24, R52, R128 ;  /* 0x00000034184c723c */ /* 0x000fe20000001880 */
[----:B-1----:R-:W-:Y:S01]  /*54c0*/  IMAD.MOV.U32 R3, RZ, RZ, R0 ;  /* 0x000000ffff037224 */ /* 0x002fe200078e0000 */
[----:B------:R-:W-:Y:S01]  /*54d0*/  IABS R0, R5 ;  /* 0x0000000500007213 */ /* 0x000fe20000000000 */
[----:B------:R-:W-:-:S05]  /*54e0*/  IMAD.IADD R5, R248, 0x1, -R121 ;  /* 0x00000001f8057824 */ /* 0x000fca00078e0a79 */
[----:B------:R-:W-:Y:S01]  /*54f0*/  HMMA.16816.F32 R88, R24, R62, R148 ;  /* 0x0000003e1858723c */ /* 0x000fe20000001894 */
[----:B------:R1:W-:Y:S01]  /*5500*/  I2F R184, R3 ;  /* 0x0000000300b87306 */ /* 0x0003e20000201400 */
[----:B------:R-:W2:Y:S06]  /*5510*/  LDSM.16.M88.4 R24, [R226+0xa800] ;  /* 0x00a80000e218783b */ /* 0x000eac0000000200 */
[----:B------:R-:W-:Y:S08]  /*5520*/  HMMA.16816.F32 R32, R20, R46, R68 ;  /* 0x0000002e1420723c */ /* 0x000ff00000001844 */
[----:B----4-:R-:W-:Y:S01]  /*5530*/  HMMA.16816.F32 R40, R8, R36, R40 ;  /* 0x000000240828723c */ /* 0x010fe20000001828 */
[----:B-1----:R-:W-:Y:S01]  /*5540*/  IMAD.MOV.U32 R3, RZ, RZ, R0 ;  /* 0x000000ffff037224 */ /* 0x002fe200078e0000 */
[----:B------:R-:W-:Y:S01]  /*5550*/  IABS R0, R5 ;  /* 0x0000000500007213 */ /* 0x000fe20000000000 */
[----:B------:R-:W-:-:S02]  /*5560*/  IMAD.IADD R5, R242, 0x1, -R122 ;  /* 0x00000001f2057824 */ /* 0x000fc400078e0a7a */
[----:B------:R1:W-:Y:S03]  /*5570*/  I2F R182, R3 ;  /* 0x0000000300b67306 */ /* 0x0003e60000201400 */
[----:B------:R-:W-:Y:S08]  /*5580*/  HMMA.16816.F32 R64, R28, R52, R72 ;  /* 0x000000341c40723c */ /* 0x000ff00000001848 */
[----:B------:R-:W-:Y:S01]  /*5590*/  HMMA.16816.F32 R44, R16, R46, R80 ;  /* 0x0000002e102c723c */ /* 0x000fe20000001850 */
[----:B-1----:R-:W-:Y:S01]  /*55a0*/  IMAD.MOV.U32 R3, RZ, RZ, R0 ;  /* 0x000000ffff037224 */ /* 0x002fe200078e0000 */
        /* <DEDUP_REMOVED lines=12> */
[----:B------:R-:W3:Y:S01]  /*5670*/  LDSM.16.M88.4 R60, [R226+0xb800] ;  /* 0x00b80000e23c783b */ /* 0x000ee20000000200 */
[----:B-1----:R-:W-:Y:S01]  /*5680*/  IMAD.MOV.U32 R3, RZ, RZ, R0 ;  /* 0x000000ffff037224 */ /* 0x002fe200078e0000 */
[----:B------:R-:W-:Y:S01]  /*5690*/  IABS R0, R5 ;  /* 0x0000000500007213 */ /* 0x000fe20000000000 */
[----:B------:R-:W-:-:S04]  /*56a0*/  IMAD.IADD R5, R248, 0x1, -R123 ;  /* 0x00000001f8057824 */ /* 0x000fc800078e0a7b */
[----:B--2---:R-:W-:Y:S01]  /*56b0*/  HMMA.16816.F32 R28, R16, R24, R76 ;  /* 0x00000018101c723c */ /* 0x004fe2000000184c */
[----:B------:R1:W-:Y:S07]  /*56c0*/  I2F R183, R3 ;  /* 0x0000000300b77306 */ /* 0x0003ee0000201400 */
[----:B------:R-:W-:Y:S01]  /*56d0*/  HMMA.16816.F32 R52, R8, R38, R44 ;  /* 0x000000260834723c */ /* 0x000fe2000000182c */
[----:B------:R2:W-:Y:S07]  /*56e0*/  I2F R180, R0 ;  /* 0x0000000000b47306 */ /* 0x0005ee0000201400 */
[----:B------:R-:W-:Y:S01]  /*56f0*/  HMMA.16816.F32 R56, R16, R26, R84 ;  /* 0x0000001a1038723c */ /* 0x000fe20000001854 */
[----:B-1----:R-:W-:-:S05]  /*5700*/  IMAD.IADD R3, R242, 0x1, -R123 ;  /* 0x00000001f2037824 */ /* 0x002fca00078e0a7b */
[----:B------:R-:W-:Y:S02]  /*5710*/  IABS R3, R3 ;  /* 0x0000000300037213 */ /* 0x000fe40000000000 */
[----:B------:R-:W-:Y:S01]  /*5720*/  HMMA.16816.F32 R44, R20, R26, R68 ;  /* 0x0000001a142c723c */ /* 0x000fe20000001844 */
[----:B--2---:R-:W-:Y:S01]  /*5730*/  IMAD.IADD R0, R241, 0x1, -R123 ;  /* 0x00000001f1007824 */ /* 0x004fe200078e0a7b */
[----:B------:R1:W-:Y:S04]  /*5740*/  I2F R178, R3 ;  /* 0x0000000300b27306 */ /* 0x0003e80000201400 */
[----:B------:R-:W-:Y:S02]  /*5750*/  IABS R0, R0 ;  /* 0x0000000000007213 */ /* 0x000fe40000000000 */
[C---:B---3--:R-:W-:Y:S08]  /*5760*/  HMMA.16816.F32 R100, R16.reuse, R60, R100 ;  /* 0x0000003c1064723c */ /* 0x048ff00000001864 */
[----:B------:R-:W-:Y:S01]  /*5770*/  HMMA.16816.F32 R88, R16, R62, R88 ;  /* 0x0000003e1058723c */ /* 0x000fe20000001858 */
[----:B-1----:R-:W-:Y:S01]  /*5780*/  IMAD.MOV.U32 R3, RZ, RZ, R0 ;  /* 0x000000ffff037224 */ /* 0x002fe200078e0000 */
[----:B------:R-:W-:Y:S01]  /*5790*/  IABS R0, R5 ;  /* 0x0000000500007213 */ /* 0x000fe20000000000 */
[----:B------:R-:W-:-:S02]  /*57a0*/  IMAD.IADD R5, R242, 0x1, -R132 ;  /* 0x00000001f2057824 */ /* 0x000fc400078e0a84 */
[----:B------:R1:W-:Y:S02]  /*57b0*/  I2F R175, R3 ;  /* 0x0000000300af7306 */ /* 0x0003e40000201400 */
[----:B-1----:R-:W-:Y:S01]  /*57c0*/  IMAD.MOV.U32 R3, RZ, RZ, R0 ;  /* 0x000000ffff037224 */ /* 0x002fe200078e0000 */
[----:B------:R-:W-:Y:S01]  /*57d0*/  IABS R0, R5 ;  /* 0x0000000500007213 */ /* 0x000fe20000000000 */
[----:B------:R-:W-:-:S04]  /*57e0*/  IMAD.IADD R5, R241, 0x1, -R132 ;  /* 0x00000001f1057824 */ /* 0x000fc800078e0a84 */
        /* <DEDUP_REMOVED lines=28> */
[----:B------:R1:W-:Y:S08]  /*59b0*/  I2F R156, R3 ;  /* 0x00000003009c7306 */ /* 0x0003f00000201400 */
[----:B------:R2:W-:Y:S01]  /*59c0*/  I2F R171, R0 ;  /* 0x0000000000ab7306 */ /* 0x0005e20000201400 */
[----:B-1----:R-:W-:-:S05]  /*59d0*/  IMAD.IADD R3, R248, 0x1, -R134 ;  /* 0x00000001f8037824 */ /* 0x002fca00078e0a86 */
[----:B------:R-:W-:Y:S01]  /*59e0*/  IABS R3, R3 ;  /* 0x0000000300037213 */ /* 0x000fe20000000000 */
[----:B--2---:R-:W-:-:S03]  /*59f0*/  IMAD.IADD R0, R242, 0x1, -R136 ;  /* 0x00000001f2007824 */ /* 0x004fc600078e0a88 */
[----:B------:R1:W-:Y:S02]  /*5a00*/  I2F R158, R3 ;  /* 0x00000003009e7306 */ /* 0x0003e40000201400 */
[----:B------:R-:W-:-:S05]  /*5a10*/  IABS R0, R0 ;  /* 0x0000000000007213 */ /* 0x000fca0000000000 */
[----:B-1----:R-:W-:Y:S01]  /*5a20*/  IMAD.MOV.U32 R3, RZ, RZ, R0 ;  /* 0x000000ffff037224 */ /* 0x002fe200078e0000 */
[----:B------:R-:W-:Y:S01]  /*5a30*/  IABS R0, R5 ;  /* 0x0000000500007213 */ /* 0x000fe20000000000 */
[----:B------:R-:W-:Y:S02]  /*5a40*/  IMAD.IADD R5, R248, 0x1, -R136 ;  /* 0x00000001f8057824 */ /* 0x000fe400078e0a88 */
        /* <DEDUP_REMOVED lines=48> */
[----:B------:R-:W-:Y:S02]  /*5d50*/  IABS R0, R5 ;  /* 0x0000000500007213 */ /* 0x000fe40000000000 */
[----:B------:R-:W-:Y:S01]  /*5d60*/  IADD3 R5, R152, UR4, RZ ;  /* 0x0000000498057c10 */ /* 0x000fe2000fffe0ff */
[----:B------:R-:W-:Y:S03]  /*5d70*/  I2F R146, R3 ;  /* 0x0000000300927306 */ /* 0x000fe60000201400 */
[----:B------:R-:W-:Y:S02]  /*5d80*/  IMNMX R250, R5, UR14, PT ;  /* 0x0000000e05fa7c17 */ /* 0x000fe4000b800200 */
[----:B------:R-:W-:Y:S02]  /*5d90*/  IADD3 R5, R248, -c[0x0][0x2e4], RZ ;  /* 0x8000b900f8057a10 */ /* 0x000fe40007ffe0ff */
[----:B------:R-:W-:Y:S01]  /*5da0*/  ISETP.GE.AND P4, PT, R7, R250, PT ;  /* 0x000000fa0700720c */ /* 0x000fe20003f86270 */
[----:B------:R1:W-:Y:S01]  /*5db0*/  I2F R145, R0 ;  /* 0x0000000000917306 */ /* 0x0003e20000201400 */
[----:B------:R-:W-:-:S02]  /*5dc0*/  IMNMX R243, RZ, R5, !PT ;  /* 0x00000005fff37217 */ /* 0x000fc40007800200 */
[----:B------:R-:W-:Y:S02]  /*5dd0*/  ISETP.GE.AND P3, PT, R109, R250, PT ;  /* 0x000000fa6d00720c */ /* 0x000fe40003f66270 */
[----:B------:R-:W-:Y:S01]  /*5de0*/  ISETP.LT.OR P2, PT, R7, R243, P2 ;  /* 0x000000f30700720c */ /* 0x000fe20001741670 */
[----:B-1----:R-:W-:-:S04]  /*5df0*/  FMUL.FTZ R0, R48, c[0x0][0x2ec] ;  /* 0x0000bb0030007a20 */ /* 0x002fc80000410000 */
[----:B------:R1:W-:Y:S02]  /*5e00*/  MUFU.TANH R130, R0 ;  /* 0x0000000000827308 */ /* 0x0003e40000002400 */
[----:B-1----:R-:W-:-:S06]  /*5e10*/  FMUL.FTZ R0, R49, c[0x0][0x2ec] ;  /* 0x0000bb0031007a20 */ /* 0x002fcc0000410000 */
[----:B------:R1:W-:Y:S02]  /*5e20*/  MUFU.TANH R144, R0 ;  /* 0x0000000000907308 */ /* 0x0003e40000002400 */
[----:B-1----:R-:W-:-:S06]  /*5e30*/  FMUL.FTZ R0, R50, c[0x0][0x2ec] ;  /* 0x0000bb0032007a20 */ /* 0x002fcc0000410000 */
[----:B------:R1:W2:Y:S02]  /*5e40*/  MUFU.TANH R129, R0 ;  /* 0x0000000000817308 */ /* 0x0002a40000002400 */
[----:B-1----:R-:W-:Y:S02]  /*5e50*/  FMUL.FTZ R0, R51, c[0x0][0x2ec] ;  /* 0x0000bb0033007a20 */ /* 0x002fe40000410000 */
[----:B------:R-:W-:Y:S01]  /*5e60*/  HMMA.16816.F32 R48, R12, R38, R32 ;  /* 0x000000260c30723c */ /* 0x000fe20000001820 */
[----:B------:R-:W1:Y:S03]  /*5e70*/  LDSM.16.M88.4 R32, [R225+0x2800] ;  /* 0x00280000e120783b */ /* 0x000e660000000200 */
[----:B------:R3:W-:Y:S01]  /*5e80*/  MUFU.TANH R131, R0 ;  /* 0x0000000000837308 */ /* 0x0007e20000002400 */
[----:B--2---:R-:W-:Y:S01]  /*5e90*/  FFMA.FTZ R5, R195, -UR21, R129 ;  /* 0x80000015c3057c23 */ /* 0x004fe20008010081 */
[----:B------:R-:W2:Y:S01]  /*5ea0*/  LDSM.16.M88.4 R36, [R226+0xb000] ;  /* 0x00b00000e224783b */ /* 0x000ea20000000200 */
[----:B---3--:R-:W-:-:S05]  /*5eb0*/  FMUL.FTZ R0, R40, c[0x0][0x2ec] ;  /* 0x0000bb0028007a20 */ /* 0x008fca0000410000 */
[----:B------:R3:W4:Y:S02]  /*5ec0*/  MUFU.TANH R128, R0 ;  /* 0x0000000000807308 */ /* 0x0007240000002400 */
[----:B---3--:R-:W-:-:S06]  /*5ed0*/  FMUL.FTZ R0, R41, c[0x0][0x2ec] ;  /* 0x0000bb0029007a20 */ /* 0x008fcc0000410000 */
[----:B------:R3:W5:Y:S02]  /*5ee0*/  MUFU.TANH R124, R0 ;  /* 0x00000000007c7308 */ /* 0x0007640000002400 */
[----:B---3--:R-:W-:-:S06]  /*5ef0*/  FMUL.FTZ R0, R42, c[0x0][0x2ec] ;  /* 0x0000bb002a007a20 */ /* 0x008fcc0000410000 */
[----:B------:R3:W-:Y:S02]  /*5f00*/  MUFU.TANH R113, R0 ;  /* 0x0000000000717308 */ /* 0x0007e40000002400 */
[----:B---3--:R-:W-:Y:S02]  /*5f10*/  FMUL.FTZ R0, R43, c[0x0][0x2ec] ;  /* 0x0000bb002b007a20 */ /* 0x008fe40000410000 */
[----:B------:R-:W-:Y:S04]  /*5f20*/  HMMA.16816.F32 R40, R20, R24, R64 ;  /* 0x000000181428723c */ /* 0x000fe80000001840 */
[----:B------:R3:W-:Y:S04]  /*5f30*/  MUFU.TANH R116, R0 ;  /* 0x0000000000747308 */ /* 0x0007e80000002400 */
[----:B-1----:R-:W-:Y:S08]  /*5f40*/  HMMA.16816.F32 R24, R8, R32, R28 ;  /* 0x000000200818723c */ /* 0x002ff0000000181c */
[----:B--2---:R-:W-:Y:S01]  /*5f50*/  HMMA.16816.F32 R28, R20, R36, R72 ;  /* 0x00000024141c723c */ /* 0x004fe20000001848 */
[----:B---3--:R-:W-:-:S04]  /*5f60*/  FMUL.FTZ R0, R48, c[0x0][0x2ec] ;  /* 0x0000bb0030007a20 */ /* 0x008fc80000410000 */
[----:B------:R1:W2:Y:S03]  /*5f70*/  MUFU.TANH R114, R0 ;  /* 0x0000000000727308 */ /* 0x0002a60000002400 */
[----:B------:R-:W-:Y:S08]  /*5f80*/  HMMA.16816.F32 R40, R12, R32, R40 ;  /* 0x000000200c28723c */ /* 0x000ff00000001828 */
[----:B------:R-:W-:-:S04]  /*5f90*/  FMUL.FTZ R3, R24, c[0x0][0x2ec] ;  /* 0x0000bb0018037a20 */ /* 0x000fc80000410000 */
[----:B------:R3:W-:Y:S01]  /*5fa0*/  MUFU.TANH R75, R3 ;  /* 0x00000003004b7308 */ /* 0x0007e20000002400 */
[----:B-1----:R-:W-:-:S07]  /*5fb0*/  FMUL.FTZ R0, R49, c[0x0][0x2ec] ;  /* 0x0000bb0031007a20 */ /* 0x002fce0000410000 */
[----:B------:R1:W-:Y:S01]  /*5fc0*/  MUFU.TANH R115, R0 ;  /* 0x0000000000737308 */ /* 0x0003e20000002400 */
[----:B---3--:R-:W-:-:S04]  /*5fd0*/  IADD3 R3, R153, UR4, RZ ;  /* 0x0000000499037c10 */ /* 0x008fc8000fffe0ff */
[----:B------:R-:W-:Y:S02]  /*5fe0*/  IMNMX R251, R3, UR14, PT ;  /* 0x0000000e03fb7c17 */ /* 0x000fe4000b800200 */
[----:B------:R-:W-:Y:S01]  /*5ff0*/  IADD3 R3, R241, -c[0x0][0x2e4], RZ ;  /* 0x8000b900f1037a10 */ /* 0x000fe20007ffe0ff */
[----:B-1----:R-:W-:Y:S01]  /*6000*/  FMUL.FTZ R0, R50, c[0x0][0x2ec] ;  /* 0x0000bb0032007a20 */ /* 0x002fe20000410000 */
[----:B------:R-:W-:Y:S02]  /*6010*/  ISETP.GE.AND P0, PT, R7, R251, PT ;  /* 0x000000fb0700720c */ /* 0x000fe40003f06270 */
[----:B------:R-:W-:Y:S01]  /*6020*/  IMNMX R244, RZ, R3, !PT ;  /* 0x00000003fff47217 */ /* 0x000fe20007800200 */
[----:B------:R1:W-:Y:S01]  /*6030*/  MUFU.TANH R77, R0 ;  /* 0x00000000004d7308 */ /* 0x0003e20000002400 */
[----:B------:R-:W-:Y:S02]  /*6040*/  ISETP.GE.AND P5, PT, R109, R251, PT ;  /* 0x000000fb6d00720c */ /* 0x000fe40003fa6270 */
[----:B------:R-:W-:-:S02]  /*6050*/  ISETP.LT.OR P4, PT, R7, R244, P4 ;  /* 0x000000f40700720c */ /* 0x000fc40002781670 */
[----:B------:R-:W-:Y:S01]  /*6060*/  ISETP.LT.OR P3, PT, R109, R244, P3 ;  /* 0x000000f46d00720c */ /* 0x000fe20001f61670 */
[----:B-1----:R-:W-:Y:S02]  /*6070*/  FMUL.FTZ R0, R51, c[0x0][0x2ec] ;  /* 0x0000bb0033007a20 */ /* 0x002fe40000410000 */
[----:B------:R-:W-:Y:S02]  /*6080*/  HMMA.16816.F32 R48, R16, R36, R92 ;  /* 0x000000241030723c */ /* 0x000fe4000000185c */
[----:B------:R1:W-:Y:S02]  /*6090*/  MUFU.TANH R85, R0 ;  /* 0x0000000000557308 */ /* 0x0003e40000002400 */
[----:B-1----:R-:W-:-:S06]  /*60a0*/  FMUL.FTZ R0, R52, c[0x0][0x2ec] ;  /* 0x0000bb0034007a20 */ /* 0x002fcc0000410000 */
[----:B------:R1:W3:Y:S02]  /*60b0*/  MUFU.TANH R67, R0 ;  /* 0x0000000000437308 */ /* 0x0002e40000002400 */
[----:B-1----:R-:W-:-:S06]  /*60c0*/  FMUL.FTZ R0, R53, c[0x0][0x2ec] ;  /* 0x0000bb0035007a20 */ /* 0x002fcc0000410000 */
[----:B------:R1:W-:Y:S02]  /*60d0*/  MUFU.TANH R112, R0 ;  /* 0x0000000000707308 */ /* 0x0003e40000002400 */
[----:B-1----:R-:W-:-:S06]  /*60e0*/  FMUL.FTZ R0, R54, c[0x0][0x2ec] ;  /* 0x0000bb0036007a20 */ /* 0x002fcc0000410000 */
[----:B------:R1:W-:Y:S02]  /*60f0*/  MUFU.TANH R66, R0 ;  /* 0x0000000000427308 */ /* 0x0003e40000002400 */
[----:B-1----:R-:W-:Y:S02]  /*6100*/  FMUL.FTZ R0, R55, c[0x0][0x2ec] ;  /* 0x0000bb0037007a20 */ /* 0x002fe40000410000 */
[-C--:B------:R-:W-:Y:S04]  /*6110*/  HMMA.16816.F32 R52, R16, R38.reuse, R96 ;  /* 0x000000261034723c */ /* 0x080fe80000001860 */
[----:B------:R1:W-:Y:S03]  /*6120*/  MUFU.TANH R95, R0 ;  /* 0x00000000005f7308 */ /* 0x0003e60000002400 */
[----:B------:R-:W-:Y:S01]  /*6130*/  FMUL.FTZ R16, R25, c[0x0][0x2ec] ;  /* 0x0000bb0019107a20 */ /* 0x000fe20000410000 */
[----:B------:R-:W-:Y:S01]  /*6140*/  HMMA.16816.F32 R36, R20, R38, R80 ;  /* 0x000000261424723c */ /* 0x000fe20000001850 */
[----:B------:R-:W-:-:S02]  /*6150*/  FMUL.FTZ R17, R26, c[0x0][0x2ec] ;  /* 0x0000bb001a117a20 */ /* 0x000fc40000410000 */
[----:B------:R-:W-:Y:S01]  /*6160*/  FMUL.FTZ R18, R27, c[0x0][0x2ec] ;  /* 0x0000bb001b127a20 */ /* 0x000fe20000410000 */
[----:B------:R-:W-:Y:S04]  /*6170*/  MUFU.TANH R92, R16 ;  /* 0x00000010005c7308 */ /* 0x000fe80000002400 */
[----:B------:R-:W-:Y:S01]  /*6180*/  HMMA.16816.F32 R24, R12, R34, R44 ;  /* 0x000000220c18723c */ /* 0x000fe2000000182c */
[----:B-1----:R-:W-:-:S03]  /*6190*/  FMUL.FTZ R0, R40, c[0x0][0x2ec] ;  /* 0x0000bb0028007a20 */ /* 0x002fc60000410000 */
[----:B------:R-:W-:Y:S04]  /*61a0*/  MUFU.TANH R44, R17 ;  /* 0x00000011002c7308 */ /* 0x000fe80000002400 */
[----:B------:R-:W-:Y:S04]  /*61b0*/  HMMA.16816.F32 R32, R8, R34, R56 ;  /* 0x000000220820723c */ /* 0x000fe80000001838 */
[----:B------:R1:W1:Y:S08]  /*61c0*/  MUFU.TANH R69, R0 ;  /* 0x0000000000457308 */ /* 0x0002700000002400 */
[----:B------:R2:W-:Y:S04]  /*61d0*/  MUFU.TANH R76, R18 ;  /* 0x00000012004c7308 */ /* 0x0005e80000002400 */
[----:B------:R-:W-:-:S02]  /*61e0*/  FMUL.FTZ R6, R27, c[0x0][0x2ec] ;  /* 0x0000bb001b067a20 */ /* 0x000fc40000410000 */
[----:B------:R-:W-:Y:S02]  /*61f0*/  FMUL.FTZ R3, R25, c[0x0][0x2ec] ;  /* 0x0000bb0019037a20 */ /* 0x000fe40000410000 */
[----:B-1----:R-:W-:Y:S01]  /*6200*/  FMUL.FTZ R0, R41, c[0x0][0x2ec] ;  /* 0x0000bb0029007a20 */ /* 0x002fe20000410000 */
[----:B------:R1:W-:Y:S01]  /*6210*/  MUFU.TANH R87, R6 ;  /* 0x0000000600577308 */ /* 0x0003e20000002400 */
[----:B--2---:R-:W2:Y:S07]  /*6220*/  LDSM.16.M88.4 R16, [R225+0x3000] ;  /* 0x00300000e110783b */ /* 0x004eae0000000200 */
[----:B------:R3:W-:Y:S08]  /*6230*/  MUFU.TANH R97, R0 ;  /* 0x0000000000617308 */ /* 0x0007f00000002400 */
[----:B------:R4:W-:Y:S01]  /*6240*/  MUFU.TANH R94, R3 ;  /* 0x00000003005e7308 */ /* 0x0009e20000002400 */
[----:B-1----:R-:W-:-:S02]  /*6250*/  FMUL.FTZ R6, R33, c[0x0][0x2ec] ;  /* 0x0000bb0021067a20 */ /* 0x002fc40000410000 */
[----:B---3--:R-:W-:-:S05]  /*6260*/  FMUL.FTZ R0, R42, c[0x0][0x2ec] ;  /* 0x0000bb002a007a20 */ /* 0x008fca0000410000 */
[----:B------:R1:W-:Y:S01]  /*6270*/  MUFU.TANH R86, R6 ;  /* 0x0000000600567308 */ /* 0x0003e20000002400 */
[----:B----4-:R-:W-:-:S07]  /*6280*/  FFMA.FTZ R3, R197, -UR21, R128 ;  /* 0x80000015c5037c23 */ /* 0x010fce0008010080 */
[----:B------:R3:W4:Y:S01]  /*6290*/  MUFU.TANH R93, R0 ;  /* 0x00000000005d7308 */ /* 0x0007220000002400 */
[----:B------:R-:W-:Y:S01]  /*62a0*/  FSEL R79, R3, -INF , !P4 ;  /* 0xff800000034f7808 */ /* 0x000fe20006000000 */
[----:B-----5:R-:W-:Y:S01]  /*62b0*/  FFMA.FTZ R3, R196, -UR21, R124 ;  /* 0x80000015c4037c23 */ /* 0x020fe2000801007c */
[----:B------:R-:W-:Y:S01]  /*62c0*/  ISETP.GE.AND P4, PT, R110, R251, PT ;  /* 0x000000fb6e00720c */ /* 0x000fe20003f86270 */
[----:B-1----:R-:W-:-:S03]  /*62d0*/  FFMA.FTZ R6, R203, -UR21, R114 ;  /* 0x80000015cb067c23 */ /* 0x002fc60008010072 */
[----:B------:R-:W-:Y:S01]  /*62e0*/  FSEL R73, R3, -INF , !P3 ;  /* 0xff80000003497808 */ /* 0x000fe20005800000 */
[----:B------:R-:W-:Y:S01]  /*62f0*/  FFMA.FTZ R3, R191, -UR21, R67 ;  /* 0x80000015bf037c23 */ /* 0x000fe20008010043 */
[----:B------:R-:W-:Y:S01]  /*6300*/  ISETP.GE.AND P3, PT, R111, R251, PT ;  /* 0x000000fb6f00720c */ /* 0x000fe20003f66270 */
[----:B--2---:R-:W-:Y:S01]  /*6310*/  HMMA.16816.F32 R28, R12, R16, R28 ;  /* 0x000000100c1c723c */ /* 0x004fe2000000181c */
[----:B---3--:R-:W-:-:S04]  /*6320*/  FMUL.FTZ R0, R43, c[0x0][0x2ec] ;  /* 0x0000bb002b007a20 */ /* 0x008fc80000410000 */
[----:B------:R1:W-:Y:S03]  /*6330*/  MUFU.TANH R96, R0 ;  /* 0x0000000000607308 */ /* 0x0003e60000002400 */
[----:B------:R-:W-:Y:S01]  /*6340*/  HMMA.16816.F32 R40, R20, R60, R104 ;  /* 0x0000003c1428723c */ /* 0x000fe20000001868 */
[----:B-1----:R-:W-:-:S04]  /*6350*/  IADD3 R0, R108, UR4, RZ ;  /* 0x000000046c007c10 */ /* 0x002fc8000fffe0ff */
[----:B------:R-:W-:Y:S02]  /*6360*/  IMNMX R252, R0, UR14, PT ;  /* 0x0000000e00fc7c17 */ /* 0x000fe4000b800200 */
[----:B------:R-:W-:Y:S02]  /*6370*/  IADD3 R0, R247, -c[0x0][0x2e4], RZ ;  /* 0x8000b900f7007a10 */ /* 0x000fe40007ffe0ff */
[C---:B------:R-:W-:Y:S02]  /*6380*/  ISETP.GE.AND P1, PT, R7.reuse, R252, PT ;  /* 0x000000fc0700720c */ /* 0x040fe40003f26270 */
[----:B------:R-:W-:Y:S02]  /*6390*/  IMNMX R246, RZ, R0, !PT ;  /* 0x00000000fff67217 */ /* 0x000fe40007800200 */
[----:B------:R-:W-:Y:S02]  /*63a0*/  IADD3 R0, R242, -c[0x0][0x2e4], RZ ;  /* 0x8000b900f2007a10 */ /* 0x000fe40007ffe0ff */
[----:B------:R-:W-:-:S02]  /*63b0*/  ISETP.LT.OR P1, PT, R7, R246, P1 ;  /* 0x000000f60700720c */ /* 0x000fc40000f21670 */
[----:B------:R-:W-:Y:S01]  /*63c0*/  IMNMX R245, RZ, R0, !PT ;  /* 0x00000000fff57217 */ /* 0x000fe20007800200 */
[----:B------:R-:W-:Y:S01]  /*63d0*/  FMUL.FTZ R0, R24, c[0x0][0x2ec] ;  /* 0x0000bb0018007a20 */ /* 0x000fe20000410000 */
[----:B------:R-:W-:Y:S01]  /*63e0*/  ISETP.GE.AND P6, PT, R109, R252, PT ;  /* 0x000000fc6d00720c */ /* 0x000fe20003fc6270 */
[----:B------:R-:W-:Y:S01]  /*63f0*/  FMUL.FTZ R24, R34, c[0x0][0x2ec] ;  /* 0x0000bb0022187a20 */ /* 0x000fe20000410000 */
[----:B------:R-:W-:Y:S01]  /*6400*/  ISETP.LT.OR P0, PT, R7, R245, P0 ;  /* 0x000000f50700720c */ /* 0x000fe20000701670 */
[----:B------:R1:W2:Y:S01]  /*6410*/  MUFU.TANH R47, R0 ;  /* 0x00000000002f7308 */ /* 0x0002a20000002400 */
[----:B------:R-:W-:Y:S01]  /*6420*/  ISETP.LT.OR P6, PT, R109, R246, P6 ;  /* 0x000000f66d00720c */ /* 0x000fe200037c1670 */
[----:B------:R-:W-:Y:S01]  /*6430*/  FMUL.FTZ R7, R35, c[0x0][0x2ec] ;  /* 0x0000bb0023077a20 */ /* 0x000fe20000410000 */
[----:B------:R-:W-:Y:S01]  /*6440*/  FSEL R74, R5, -INF , !P0 ;  /* 0xff800000054a7808 */ /* 0x000fe20004000000 */
[----:B------:R-:W-:Y:S01]  /*6450*/  FFMA.FTZ R5, R202, -UR21, R144 ;  /* 0x80000015ca057c23 */ /* 0x000fe20008010090 */
[----:B------:R-:W-:-:S02]  /*6460*/  ISETP.GE.AND P0, PT, R110, R252, PT ;  /* 0x000000fc6e00720c */ /* 0x000fc40003f06270 */
[----:B------:R-:W-:Y:S01]  /*6470*/  ISETP.LT.OR P5, PT, R109, R245, P5 ;  /* 0x000000f56d00720c */ /* 0x000fe20002fa1670 */
[----:B------:R3:W-:Y:S01]  /*6480*/  MUFU.TANH R46, R24 ;  /* 0x00000018002e7308 */ /* 0x0007e20000002400 */
[----:B------:R-:W-:Y:S02]  /*6490*/  ISETP.LT.OR P0, PT, R110, R246, P0 ;  /* 0x000000f66e00720c */ /* 0x000fe40000701670 */
[----:B------:R-:W-:Y:S01]  /*64a0*/  FSEL R64, R5, -INF , !P6 ;  /* 0xff80000005407808 */ /* 0x000fe20007000000 */
[----:B------:R-:W-:Y:S01]  /*64b0*/  FFMA.FTZ R5, R198, -UR21, R131 ;  /* 0x80000015c6057c23 */ /* 0x000fe20008010083 */
[----:B------:R-:W-:Y:S02]  /*64c0*/  ISETP.GE.AND P6, PT, R110, R249, PT ;  /* 0x000000f96e00720c */ /* 0x000fe40003fc6270 */
[----:B------:R-:W-:Y:S01]  /*64d0*/  FSEL R59, R6, -INF , !P0 ;  /* 0xff800000063b7808 */ /* 0x000fe20004000000 */
[----:B-1----:R-:W-:Y:S01]  /*64e0*/  FFMA.FTZ R0, R201, -UR21, R130 ;  /* 0x80000015c9007c23 */ /* 0x002fe20008010082 */
[----:B------:R-:W-:Y:S01]  /*64f0*/  ISETP.LT.OR P6, PT, R110, R243, P6 ;  /* 0x000000f36e00720c */ /* 0x000fe200037c1670 */
[----:B------:R-:W-:Y:S01]  /*6500*/  FMUL.FTZ R6, R28, c[0x0][0x2ec] ;  /* 0x0000bb001c067a20 */ /* 0x000fe20000410000 */
[----:B------:R-:W-:Y:S01]  /*6510*/  FSEL R70, R5, -INF , !P5 ;  /* 0xff80000005467808 */ /* 0x000fe20006800000 */
[----:B------:R-:W-:Y:S01]  /*6520*/  FFMA.FTZ R5, R192, -UR21, R77 ;  /* 0x80000015c0057c23 */ /* 0x000fe2000801004d */
[----:B------:R-:W-:Y:S01]  /*6530*/  FSEL R65, R0, -INF , !P1 ;  /* 0xff80000000417808 */ /* 0x000fe20004800000 */
[----:B------:R-:W-:Y:S01]  /*6540*/  FMUL.FTZ R0, R26, c[0x0][0x2ec] ;  /* 0x0000bb001a007a20 */ /* 0x000fe20000410000 */
[----:B------:R-:W-:Y:S01]  /*6550*/  ISETP.GE.AND P1, PT, R109, R249, PT ;  /* 0x000000f96d00720c */ /* 0x000fe20003f26270 */
[----:B---3--:R-:W-:Y:S01]  /*6560*/  HMMA.16816.F32 R24, R8, R16, R48 ;  /* 0x000000100818723c */ /* 0x008fe20000001830 */
[----:B------:R1:W-:Y:S01]  /*6570*/  MUFU.TANH R83, R6 ;  /* 0x0000000600537308 */ /* 0x0003e20000002400 */
[----:B------:R-:W-:-:S02]  /*6580*/  ISETP.LT.OR P3, PT, R111, R245, P3 ;  /* 0x000000f56f00720c */ /* 0x000fc40001f61670 */
[----:B------:R-:W-:Y:S02]  /*6590*/  ISETP.LT.OR P1, PT, R109, R243, P1 ;  /* 0x000000f36d00720c */ /* 0x000fe40000f21670 */
[C---:B------:R-:W-:Y:S02]  /*65a0*/  ISETP.GE.AND P0, PT, R111.reuse, R249, PT ;  /* 0x000000f96f00720c */ /* 0x040fe40003f06270 */
[----:B------:R-:W-:Y:S01]  /*65b0*/  ISETP.LT.OR P4, PT, R110, R245, P4 ;  /* 0x000000f56e00720c */ /* 0x000fe20002781670 */
[----:B------:R3:W5:Y:S01]  /*65c0*/  MUFU.TANH R45, R0 ;  /* 0x00000000002d7308 */ /* 0x0007620000002400 */
[C---:B------:R-:W-:Y:S02]  /*65d0*/  ISETP.LT.OR P0, PT, R111.reuse, R243, P0 ;  /* 0x000000f36f00720c */ /* 0x040fe40000701670 */
[----:B------:R-:W-:Y:S02]  /*65e0*/  ISETP.GE.AND P5, PT, R111, R252, PT ;  /* 0x000000fc6f00720c */ /* 0x000fe40003fa6270 */
[----:B------:R-:W-:Y:S01]  /*65f0*/  FSEL R68, R5, -INF , !P4 ;  /* 0xff80000005447808 */ /* 0x000fe20006000000 */
[----:B------:R-:W-:Y:S01]  /*6600*/  FFMA.FTZ R5, R204, -UR21, R115 ;  /* 0x80000015cc057c23 */ /* 0x000fe20008010073 */
[----:B------:R-:W-:Y:S01]  /*6610*/  ISETP.LT.OR P5, PT, R111, R246, P5 ;  /* 0x000000f66f00720c */ /* 0x000fe20002fa1670 */
[----:B-1----:R-:W-:Y:S01]  /*6620*/  FFMA.FTZ R6, R187, -UR21, R85 ;  /* 0x80000015bb067c23 */ /* 0x002fe20008010055 */
[----:B------:R1:W-:Y:S01]  /*6630*/  MUFU.TANH R84, R7 ;  /* 0x0000000700547308 */ /* 0x0003e20000002400 */
[----:B------:R-:W-:-:S02]  /*6640*/  ISETP.GE.AND P4, PT, R120, R252, PT ;  /* 0x000000fc7800720c */ /* 0x000fc40003f86270 */
[----:B------:R-:W-:Y:S01]  /*6650*/  FSEL R56, R5, -INF , !P5 ;  /* 0xff80000005387808 */ /* 0x000fe20006800000 */
[----:B------:R-:W-:Y:S01]  /*6660*/  FFMA.FTZ R5, R205, -UR21, R69 ;  /* 0x80000015cd057c23 */ /* 0x000fe20008010045 */
[----:B------:R-:W-:Y:S01]  /*6670*/  FSEL R61, R6, -INF , !P3 ;  /* 0xff800000063d7808 */ /* 0x000fe20005800000 */
[----:B------:R-:W-:Y:S01]  /*6680*/  FMUL.FTZ R6, R31, c[0x0][0x2ec] ;  /* 0x0000bb001f067a20 */ /* 0x000fe20000410000 */
[----:B------:R-:W-:Y:S01]  /*6690*/  ISETP.GE.AND P5, PT, R120, R249, PT ;  /* 0x000000f97800720c */ /* 0x000fe20003fa6270 */
[----:B---3--:R-:W-:Y:S01]  /*66a0*/  FFMA.FTZ R0, R194, -UR21, R113 ;  /* 0x80000015c2007c23 */ /* 0x008fe20008010071 */
[C---:B------:R-:W-:Y:S01]  /*66b0*/  ISETP.LT.OR P4, PT, R120.reuse, R246, P4 ;  /* 0x000000f67800720c */ /* 0x040fe20002781670 */
[----:B------:R-:W-:Y:S01]  /*66c0*/  FMUL.FTZ R16, R27, c[0x0][0x2ec] ;  /* 0x0000bb001b107a20 */ /* 0x000fe20000410000 */
[----:B------:R3:W-:Y:S01]  /*66d0*/  MUFU.TANH R82, R6 ;  /* 0x0000000600527308 */ /* 0x0007e20000002400 */
[----:B------:R-:W-:Y:S02]  /*66e0*/  ISETP.LT.OR P5, PT, R120, R243, P5 ;  /* 0x000000f37800720c */ /* 0x000fe40002fa1670 */
[----:B------:R-:W-:Y:S01]  /*66f0*/  FSEL R81, R0, -INF , !P2 ;  /* 0xff80000000517808 */ /* 0x000fe20005000000 */
[----:B------:R-:W-:Y:S01]  /*6700*/  FMUL.FTZ R0, R32, c[0x0][0x2ec] ;  /* 0x0000bb0020007a20 */ /* 0x000fe20000410000 */
[C---:B------:R-:W-:Y:S01]  /*6710*/  ISETP.GE.AND P2, PT, R110.reuse, R250, PT ;  /* 0x000000fa6e00720c */ /* 0x040fe20003f46270 */
[----:B-1----:R-:W-:Y:S01]  /*6720*/  FMUL.FTZ R7, R29, c[0x0][0x2ec] ;  /* 0x0000bb001d077a20 */ /* 0x002fe20000410000 */
[----:B------:R-:W-:Y:S01]  /*6730*/  FSEL R51, R5, -INF , !P4 ;  /* 0xff80000005337808 */ /* 0x000fe20006000000 */
[----:B------:R1:W1:Y:S01]  /*6740*/  MUFU.TANH R58, R0 ;  /* 0x00000000003a7308 */ /* 0x0002620000002400 */
[----:B------:R-:W-:Y:S01]  /*6750*/  ISETP.LT.OR P2, PT, R110, R244, P2 ;  /* 0x000000f46e00720c */ /* 0x000fe20001741670 */
[----:B----4-:R-:W-:Y:S01]  /*6760*/  FFMA.FTZ R5, R189, -UR21, R93 ;  /* 0x80000015bd057c23 */ /* 0x010fe2000801005d */
[----:B------:R-:W-:Y:S01]  /*6770*/  ISETP.GE.AND P3, PT, R121, R252, PT ;  /* 0x000000fc7900720c */ /* 0x000fe20003f66270 */
[----:B------:R-:W-:Y:S01]  /*6780*/  HMMA.16816.F32 R32, R20, R62, R140 ;  /* 0x0000003e1420723c */ /* 0x000fe2000000188c */
[----:B------:R-:W-:Y:S01]  /*6790*/  FSEL R71, R3, -INF , !P2 ;  /* 0xff80000003477808 */ /* 0x000fe20005000000 */
[----:B------:R-:W-:Y:S01]  /*67a0*/  FFMA.FTZ R3, R188, -UR21, R112 ;  /* 0x80000015bc037c23 */ /* 0x000fe20008010070 */
[----:B------:R-:W-:Y:S01]  /*67b0*/  ISETP.GE.AND P2, PT, R120, R251, PT ;  /* 0x000000fb7800720c */ /* 0x000fe20003f46270 */
[----:B------:R4:W-:Y:S01]  /*67c0*/  MUFU.TANH R85, R7 ;  /* 0x0000000700557308 */ /* 0x0009e20000002400 */
[----:B---3--:R-:W-:Y:S01]  /*67d0*/  FMUL.FTZ R6, R25, c[0x0][0x2ec] ;  /* 0x0000bb0019067a20 */ /* 0x008fe20000410000 */
[----:B------:R-:W-:-:S02]  /*67e0*/  ISETP.LT.OR P3, PT, R121, R246, P3 ;  /* 0x000000f67900720c */ /* 0x000fc40001f61670 */
[----:B------:R-:W-:Y:S02]  /*67f0*/  ISETP.LT.OR P2, PT, R120, R245, P2 ;  /* 0x000000f57800720c */ /* 0x000fe40001741670 */
[----:B------:R-:W-:Y:S01]  /*6800*/  ISETP.GE.AND P4, PT, R121, R249, PT ;  /* 0x000000f97900720c */ /* 0x000fe20003f86270 */
[----:B-1----:R-:W-:Y:S01]  /*6810*/  FFMA.FTZ R0, R193, -UR21, R116 ;  /* 0x80000015c1007c23 */ /* 0x002fe20008010074 */
[----:B------:R1:W-:Y:S01]  /*6820*/  MUFU.TANH R80, R6 ;  /* 0x0000000600507308 */ /* 0x0003e20000002400 */
[----:B------:R-:W-:Y:S01]  /*6830*/  FSEL R57, R5, -INF , !P2 ;  /* 0xff80000005397808 */ /* 0x000fe20005000000 */
[----:B------:R-:W-:Y:S01]  /*6840*/  FFMA.FTZ R5, R174, -UR21, R76 ;  /* 0x80000015ae057c23 */ /* 0x000fe2000801004c */
[----:B------:R-:W-:Y:S02]  /*6850*/  ISETP.GE.AND P2, PT, R122, R252, PT ;  /* 0x000000fc7a00720c */ /* 0x000fe40003f46270 */
[----:B------:R-:W-:Y:S01]  /*6860*/  FSEL R78, R0, -INF , !P1 ;  /* 0xff800000004e7808 */ /* 0x000fe20004800000 */
[----:B------:R-:W-:Y:S01]  /*6870*/  FFMA.FTZ R0, R190, -UR21, R66 ;  /* 0x80000015be007c23 */ /* 0x000fe20008010042 */
[----:B------:R-:W-:Y:S01]  /*6880*/  ISETP.GE.AND P1, PT, R111, R250, PT ;  /* 0x000000fa6f00720c */ /* 0x000fe20003f26270 */
[----:B----4-:R-:W-:Y:S01]  /*6890*/  FMUL.FTZ R7, R26, c[0x0][0x2ec] ;  /* 0x0000bb001a077a20 */ /* 0x010fe20000410000 */
[----:B------:R-:W-:-:S02]  /*68a0*/  ISETP.LT.OR P2, PT, R122, R246, P2 ;  /* 0x000000f67a00720c */ /* 0x000fc40001741670 */
[----:B------:R-:W-:Y:S01]  /*68b0*/  FSEL R77, R0, -INF , !P6 ;  /* 0xff800000004d7808 */ /* 0x000fe20007000000 */
[----:B------:R-:W-:Y:S01]  /*68c0*/  FMUL.FTZ R0, R30, c[0x0][0x2ec] ;  /* 0x0000bb001e007a20 */ /* 0x000fe20000410000 */
[----:B------:R-:W-:Y:S01]  /*68d0*/  ISETP.LT.OR P1, PT, R111, R244, P1 ;  /* 0x000000f46f00720c */ /* 0x000fe20000f21670 */
[----:B------:R-:W-:Y:S01]  /*68e0*/  HMMA.16816.F32 R28, R8, R18, R52 ;  /* 0x00000012081c723c */ /* 0x000fe20000001834 */
[----:B------:R-:W-:Y:S01]  /*68f0*/  MUFU.TANH R52, R16 ;  /* 0x0000001000347308 */ /* 0x000fe20000002400 */
[----:B------:R-:W-:Y:S01]  /*6900*/  ISETP.GE.AND P6, PT, R120, R250, PT ;  /* 0x000000fa7800720c */ /* 0x000fe20003fc6270 */
[----:B-1----:R-:W-:Y:S01]  /*6910*/  FFMA.FTZ R6, R206, -UR21, R97 ;  /* 0x80000015ce067c23 */ /* 0x002fe20008010061 */
[----:B------:R-:W-:Y:S01]  /*6920*/  FSEL R69, R3, -INF , !P1 ;  /* 0xff80000003457808 */ /* 0x000fe20004800000 */
[----:B------:R-:W-:Y:S01]  /*6930*/  FFMA.FTZ R3, R185, -UR21, R75 ;  /* 0x80000015b9037c23 */ /* 0x000fe2000801004b */
[C---:B------:R-:W-:Y:S02]  /*6940*/  ISETP.GE.AND P1, PT, R121.reuse, R251, PT ;  /* 0x000000fb7900720c */ /* 0x040fe40003f26270 */
[----:B------:R-:W-:Y:S01]  /*6950*/  ISETP.LT.OR P6, PT, R120, R244, P6 ;  /* 0x000000f47800720c */ /* 0x000fe200037c1670 */
[----:B------:R1:W-:Y:S01]  /*6960*/  MUFU.TANH R67, R0 ;  /* 0x0000000000437308 */ /* 0x0003e20000002400 */
[----:B------:R-:W-:-:S02]  /*6970*/  ISETP.LT.OR P1, PT, R121, R245, P1 ;  /* 0x000000f57900720c */ /* 0x000fc40000f21670 */
[----:B------:R-:W-:Y:S01]  /*6980*/  FSEL R60, R3, -INF , !P6 ;  /* 0xff800000033c7808 */ /* 0x000fe20007000000 */
[----:B--2---:R-:W-:Y:S01]  /*6990*/  FFMA.FTZ R3, R207, -UR21, R47 ;  /* 0x80000015cf037c23 */ /* 0x004fe2000801002f */
[----:B------:R-:W-:Y:S02]  /*69a0*/  ISETP.GE.AND P6, PT, R122, R251, PT ;  /* 0x000000fb7a00720c */ /* 0x000fe40003fc6270 */
[----:B------:R-:W-:Y:S01]  /*69b0*/  FSEL R48, R6, -INF , !P3 ;  /* 0xff80000006307808 */ /* 0x000fe20005800000 */
[----:B------:R-:W-:Y:S01]  /*69c0*/  FFMA.FTZ R6, R182, -UR21, R92 ;  /* 0x80000015b6067c23 */ /* 0x000fe2000801005c */
[C---:B------:R-:W-:Y:S02]  /*69d0*/  ISETP.LT.OR P6, PT, R122.reuse, R245, P6 ;  /* 0x000000f57a00720c */ /* 0x040fe400037c1670 */
[----:B------:R-:W-:Y:S02]  /*69e0*/  ISETP.GE.AND P3, PT, R122, R249, PT ;  /* 0x000000f97a00720c */ /* 0x000fe40003f66270 */
[----:B------:R-:W-:-:S02]  /*69f0*/  ISETP.LT.OR P4, PT, R121, R243, P4 ;  /* 0x000000f37900720c */ /* 0x000fc40002781670 */
[----:B------:R-:W-:Y:S01]  /*6a00*/  ISETP.LT.OR P3, PT, R122, R243, P3 ;  /* 0x000000f37a00720c */ /* 0x000fe20001f61670 */
[----:B-1----:R-:W-:Y:S01]  /*6a10*/  FFMA.FTZ R0, R186, -UR21, R95 ;  /* 0x80000015ba007c23 */ /* 0x002fe2000801005f */
[----:B------:R-:W-:Y:S01]  /*6a20*/  FSEL R76, R5, -INF , !P4 ;  /* 0xff800000054c7808 */ /* 0x000fe20006000000 */
[----:B------:R-:W-:Y:S01]  /*6a30*/  FFMA.FTZ R5, R208, -UR21, R94 ;  /* 0x80000015d0057c23 */ /* 0x000fe2000801005e */
[-C--:B------:R-:W-:Y:S02]  /*6a40*/  ISETP.GE.AND P4, PT, R123, R250.reuse, PT ;  /* 0x000000fa7b00720c */ /* 0x080fe40003f86270 */
[----:B------:R-:W-:Y:S01]  /*6a50*/  FSEL R72, R0, -INF , !P0 ;  /* 0xff80000000487808 */ /* 0x000fe20004000000 */
[----:B------:R-:W-:Y:S01]  /*6a60*/  FMUL.FTZ R0, R24, c[0x0][0x2ec] ;  /* 0x0000bb0018007a20 */ /* 0x000fe20000410000 */
[C---:B------:R-:W-:Y:S01]  /*6a70*/  ISETP.GE.AND P0, PT, R121.reuse, R250, PT ;  /* 0x000000fa7900720c */ /* 0x040fe20003f06270 */
[----:B------:R-:W-:Y:S01]  /*6a80*/  HMMA.16816.F32 R24, R12, R18, R36 ;  /* 0x000000120c18723c */ /* 0x000fe20000001824 */
[----:B------:R-:W1:Y:S01]  /*6a90*/  LDSM.16.M88.4 R16, [R225+0x3800] ;  /* 0x00380000e110783b */ /* 0x000e620000000200 */
[----:B------:R2:W-:Y:S01]  /*6aa0*/  MUFU.TANH R66, R0 ;  /* 0x0000000000427308 */ /* 0x0005e20000002400 */
[----:B------:R-:W-:Y:S01]  /*6ab0*/  ISETP.LT.OR P0, PT, R121, R244, P0 ;  /* 0x000000f47900720c */ /* 0x000fe20000701670 */
[----:B------:R-:W-:-:S04]  /*6ac0*/  DEPBAR.LE SB0, 0x0 ;  /* 0x000080000000791a */ /* 0x000fc80000000000 */
[----:B------:R-:W-:Y:S01]  /*6ad0*/  FSEL R53, R6, -INF , !P0 ;  /* 0xff80000006357808 */ /* 0x000fe20004000000 */
[----:B------:R-:W-:Y:S01]  /*6ae0*/  BAR.SYNC.DEFER_BLOCKING 0x0 ;  /* 0x0000000000007b1d */ /* 0x000fe20000010000 */
[C---:B------:R-:W-:Y:S02]  /*6af0*/  ISETP.GE.AND P0, PT, R123.reuse, R251, PT ;  /* 0x000000fb7b00720c */ /* 0x040fe40003f06270 */
[C---:B------:R-:W-:Y:S02]  /*6b00*/  ISETP.LT.OR P4, PT, R123.reuse, R244, P4 ;  /* 0x000000f47b00720c */ /* 0x040fe40002781670 */
[----:B------:R-:W-:Y:S01]  /*6b10*/  ISETP.LT.OR P0, PT, R123, R245, P0 ;  /* 0x000000f57b00720c */ /* 0x000fe20000701670 */
[----:B--2---:R-:W-:Y:S02]  /*6b20*/  FFMA.FTZ R0, R181, -UR21, R44 ;  /* 0x80000015b5007c23 */ /* 0x004fe4000801002c */
[----:B------:R2:W3:Y:S03]  /*6b30*/  MUFU.TANH R44, R7 ;  /* 0x00000007002c7308 */ /* 0x0004e60000002400 */
[----:B------:R-:W-:Y:S01]  /*6b40*/  FSEL R75, R0, -INF , !P5 ;  /* 0xff800000004b7808 */ /* 0x000fe20006800000 */
[----:B------:R-:W-:Y:S01]  /*6b50*/  FFMA.FTZ R0, R184, -UR21, R96 ;  /* 0x80000015b8007c23 */ /* 0x000fe20008010060 */
[----:B------:R-:W-:-:S02]  /*6b60*/  ISETP.GE.AND P5, PT, R122, R250, PT ;  /* 0x000000fa7a00720c */ /* 0x000fc40003fa6270 */
[----:B------:R-:W-:Y:S02]  /*6b70*/  FMUL.FTZ R6, R27, c[0x0][0x2ec] ;  /* 0x0000bb001b067a20 */ /* 0x000fe40000410000 */
[----:B------:R-:W-:Y:S01]  /*6b80*/  FSEL R50, R0, -INF , !P1 ;  /* 0xff80000000327808 */ /* 0x000fe20004800000 */
[----:B-----5:R-:W-:Y:S01]  /*6b90*/  FFMA.FTZ R0, R179, -UR21, R45 ;  /* 0x80000015b3007c23 */ /* 0x020fe2000801002d */
[----:B------:R-:W-:Y:S02]  /*6ba0*/  ISETP.GE.AND P1, PT, R123, R252, PT ;  /* 0x000000fc7b00720c */ /* 0x000fe40003f26270 */
[----:B------:R-:W-:Y:S01]  /*6bb0*/  FSEL R45, R3, -INF , !P2 ;  /* 0xff800000032d7808 */ /* 0x000fe20005000000 */
[----:B------:R-:W-:Y:S01]  /*6bc0*/  FMUL.FTZ R3, R26, c[0x0][0x2ec] ;  /* 0x0000bb001a037a20 */ /* 0x000fe20000410000 */
[----:B------:R-:W-:Y:S01]  /*6bd0*/  FSEL R47, R0, -INF , !P6 ;  /* 0xff800000002f7808 */ /* 0x000fe20007000000 */
[----:B------:R-:W-:Y:S01]  /*6be0*/  FFMA.FTZ R0, R180, -UR21, R46 ;  /* 0x80000015b4007c23 */ /* 0x000fe2000801002e */
[----:B------:R-:W-:Y:S01]  /*6bf0*/  ISETP.LT.OR P1, PT, R123, R246, P1 ;  /* 0x000000f67b00720c */ /* 0x000fe20000f21670 */
[----:B--2---:R-:W-:Y:S01]  /*6c00*/  FMUL.FTZ R7, R24, c[0x0][0x2ec] ;  /* 0x0000bb0018077a20 */ /* 0x004fe20000410000 */
[----:B------:R2:W4:Y:S01]  /*6c10*/  MUFU.TANH R37, R3 ;  /* 0x0000000300257308 */ /* 0x0005220000002400 */
[----:B------:R-:W-:Y:S01]  /*6c20*/  FMUL.FTZ R24, R30, c[0x0][0x2ec] ;  /* 0x0000bb001e187a20 */ /* 0x000fe20000410000 */
[----:B-1----:R-:W-:Y:S01]  /*6c30*/  HMMA.16816.F32 R20, R12, R16, R40 ;  /* 0x000000100c14723c */ /* 0x002fe20000001828 */
[----:B------:R-:W-:Y:S01]  /*6c40*/  FSEL R63, R0, -INF , !P3 ;  /* 0xff800000003f7808 */ /* 0x000fe20005800000 */
[----:B------:R-:W-:Y:S01]  /*6c50*/  FMUL.FTZ R0, R28, c[0x0][0x2ec] ;  /* 0x0000bb001c007a20 */ /* 0x000fe20000410000 */
[----:B------:R-:W-:-:S02]  /*6c60*/  ISETP.LT.OR P5, PT, R122, R244, P5 ;  /* 0x000000f47a00720c */ /* 0x000fc40002fa1670 */
[----:B------:R-:W-:Y:S01]  /*6c70*/  FSEL R39, R5, -INF , !P1 ;  /* 0xff80000005277808 */ /* 0x000fe20004800000 */
[----:B------:R1:W-:Y:S01]  /*6c80*/  MUFU.TANH R49, R7 ;  /* 0x0000000700317308 */ /* 0x0003e20000002400 */
[----:B------:R-:W-:Y:S01]  /*6c90*/  FFMA.FTZ R5, R175, -UR21, R86 ;  /* 0x80000015af057c23 */ /* 0x000fe20008010056 */
[----:B------:R-:W-:Y:S01]  /*6ca0*/  ISETP.GE.AND P2, PT, R123, R249, PT ;  /* 0x000000f97b00720c */ /* 0x000fe20003f46270 */
[----:B------:R-:W-:Y:S01]  /*6cb0*/  HMMA.16816.F32 R12, R12, R18, R32 ;  /* 0x000000120c0c723c */ /* 0x000fe20000001820 */
[----:B------:R-:W-:Y:S02]  /*6cc0*/  ISETP.GE.AND P6, PT, R132, R252, PT ;  /* 0x000000fc8400720c */ /* 0x000fe40003fc6270 */
[----:B------:R-:W-:Y:S01]  /*6cd0*/  FSEL R41, R5, -INF , !P4 ;  /* 0xff80000005297808 */ /* 0x000fe20006000000 */
[----:B--2---:R-:W-:Y:S01]  /*6ce0*/  FFMA.FTZ R3, R183, -UR21, R58 ;  /* 0x80000015b7037c23 */ /* 0x004fe2000801003a */
[----:B------:R2:W-:Y:S01]  /*6cf0*/  MUFU.TANH R36, R0 ;  /* 0x0000000000247308 */ /* 0x0005e20000002400 */
[----:B------:R-:W-:-:S02]  /*6d00*/  ISETP.LT.OR P2, PT, R123, R243, P2 ;  /* 0x000000f37b00720c */ /* 0x000fc40001741670 */
[C---:B------:R-:W-:Y:S02]  /*6d10*/  ISETP.LT.OR P6, PT, R132.reuse, R246, P6 ;  /* 0x000000f68400720c */ /* 0x040fe400037c1670 */
[----:B------:R-:W-:Y:S01]  /*6d20*/  FSEL R58, R3, -INF , !P5 ;  /* 0xff800000033a7808 */ /* 0x000fe20006800000 */
[----:B------:R-:W-:Y:S01]  /*6d30*/  FMUL.FTZ R3, R29, c[0x0][0x2ec] ;  /* 0x0000bb001d037a20 */ /* 0x000fe20000410000 */
[----:B------:R-:W-:Y:S01]  /*6d40*/  ISETP.GE.AND P5, PT, R132, R251, PT ;  /* 0x000000fb8400720c */ /* 0x000fe20003fa6270 */
[----:B-1----:R-:W-:Y:S01]  /*6d50*/  FMUL.FTZ R7, R25, c[0x0][0x2ec] ;  /* 0x0000bb0019077a20 */ /* 0x002fe20000410000 */
[----:B------:R1:W-:Y:S01]  /*6d60*/  MUFU.TANH R28, R24 ;  /* 0x00000018001c7308 */ /* 0x0003e20000002400 */
[----:B------:R-:W-:Y:S01]  /*6d70*/  FMUL.FTZ R5, R20, c[0x0][0x2ec] ;  /* 0x0000bb0014057a20 */ /* 0x000fe20000410000 */
[C---:B------:R-:W-:Y:S02]  /*6d80*/  ISETP.GE.AND P1, PT, R132.reuse, R249, PT ;  /* 0x000000f98400720c */ /* 0x040fe40003f26270 */
[----:B------:R-:W-:-:S02]  /*6d90*/  ISETP.GE.AND P3, PT, R132, R250, PT ;  /* 0x000000fa8400720c */ /* 0x000fc40003f66270 */
[----:B------:R-:W-:Y:S01]  /*6da0*/  ISETP.LT.OR P5, PT, R132, R245, P5 ;  /* 0x000000f58400720c */ /* 0x000fe20002fa1670 */
[----:B--2---:R-:W-:Y:S01]  /*6db0*/  FFMA.FTZ R0, R178, -UR21, R87 ;  /* 0x80000015b2007c23 */ /* 0x004fe20008010057 */
[----:B------:R2:W-:Y:S01]  /*6dc0*/  MUFU.TANH R38, R3 ;  /* 0x0000000300267308 */ /* 0x0005e20000002400 */
[----:B------:R-:W-:Y:S01]  /*6dd0*/  ISETP.LT.OR P1, PT, R132, R243, P1 ;  /* 0x000000f38400720c */ /* 0x000fe20000f21670 */
[----:B------:R-:W-:Y:S01]  /*6de0*/  FMUL.FTZ R14, R14, c[0x0][0x2ec] ;  /* 0x0000bb000e0e7a20 */ /* 0x000fe20000410000 */
[----:B------:R-:W-:Y:S01]  /*6df0*/  ISETP.GE.AND P4, PT, R133, R251, PT ;  /* 0x000000fb8500720c */ /* 0x000fe20003f86270 */
[----:B------:R-:W-:Y:S01]  /*6e00*/  FMUL.FTZ R13, R13, c[0x0][0x2ec] ;  /* 0x0000bb000d0d7a20 */ /* 0x000fe20000410000 */
[----:B------:R-:W-:Y:S01]  /*6e10*/  FSEL R40, R0, -INF , !P0 ;  /* 0xff80000000287808 */ /* 0x000fe20004000000 */
[----:B------:R-:W-:Y:S01]  /*6e20*/  FFMA.FTZ R0, R173, -UR21, R84 ;  /* 0x80000015ad007c23 */ /* 0x000fe20008010054 */
[----:B------:R-:W-:Y:S01]  /*6e30*/  ISETP.GE.AND P0, PT, R133, R252, PT ;  /* 0x000000fc8500720c */ /* 0x000fe20003f06270 */
[----:B-1----:R-:W-:Y:S01]  /*6e40*/  HMMA.16816.F32 R24, R8, R16, R100 ;  /* 0x000000100818723c */ /* 0x002fe20000001864 */
[----:B------:R1:W-:Y:S01]  /*6e50*/  MUFU.TANH R46, R6 ;  /* 0x00000006002e7308 */ /* 0x0003e20000002400 */
[----:B------:R-:W-:Y:S01]  /*6e60*/  ISETP.LT.OR P3, PT, R132, R244, P3 ;  /* 0x000000f48400720c */ /* 0x000fe20001f61670 */
[----:B------:R-:W-:Y:S01]  /*6e70*/  FMUL.FTZ R15, R15, c[0x0][0x2ec] ;  /* 0x0000bb000f0f7a20 */ /* 0x000fe20000410000 */
[----:B------:R-:W-:-:S02]  /*6e80*/  ISETP.LT.OR P0, PT, R133, R246, P0 ;  /* 0x000000f68500720c */ /* 0x000fc40000701670 */
[----:B------:R-:W-:Y:S01]  /*6e90*/  FSEL R62, R0, -INF , !P2 ;  /* 0xff800000003e7808 */ /* 0x000fe20005000000 */
[----:B---3--:R-:W-:Y:S01]  /*6ea0*/  FFMA.FTZ R0, R170, -UR21, R44 ;  /* 0x80000015aa007c23 */ /* 0x008fe2000801002c */
[----:B------:R-:W-:Y:S01]  /*6eb0*/  ISETP.LT.OR P4, PT, R133, R245, P4 ;  /* 0x000000f58500720c */ /* 0x000fe20002781670 */
[----:B--2---:R-:W-:Y:S01]  /*6ec0*/  FFMA.FTZ R3, R209, -UR21, R83 ;  /* 0x80000015d1037c23 */ /* 0x004fe20008010053 */
[----:B------:R2:W-:Y:S01]  /*6ed0*/  MUFU.TANH R29, R5 ;  /* 0x00000005001d7308 */ /* 0x0005e20000002400 */
[----:B------:R-:W-:Y:S01]  /*6ee0*/  ISETP.GE.AND P2, PT, R133, R250, PT ;  /* 0x000000fa8500720c */ /* 0x000fe20003f46270 */
[----:B------:R-:W-:Y:S01]  /*6ef0*/  HMMA.16816.F32 R8, R8, R18, R88 ;  /* 0x000000120808723c */ /* 0x000fe20000001858 */
[----:B------:R-:W-:Y:S01]  /*6f00*/  FSEL R188, R0, -INF , !P1 ;  /* 0xff80000000bc7808 */ /* 0x000fe20004800000 */
[----:B------:R-:W-:Y:S01]  /*6f10*/  FMUL.FTZ R0, R22, c[0x0][0x2ec] ;  /* 0x0000bb0016007a20 */ /* 0x000fe20000410000 */
[----:B------:R-:W-:Y:S01]  /*6f20*/  FSEL R189, R3, -INF , !P6 ;  /* 0xff80000003bd7808 */ /* 0x000fe20007000000 */
[----:B------:R-:W-:Y:S01]  /*6f30*/  FFMA.FTZ R3, R172, -UR21, R66 ;  /* 0x80000015ac037c23 */ /* 0x000fe20008010042 */
[----:B------:R-:W-:Y:S01]  /*6f40*/  ISETP.GE.AND P6, PT, R133, R249, PT ;  /* 0x000000f98500720c */ /* 0x000fe20003fc6270 */
[----:B-1----:R-:W-:Y:S01]  /*6f50*/  FFMA.FTZ R6, R169, -UR21, R67 ;  /* 0x80000015a9067c23 */ /* 0x002fe20008010043 */
[----:B------:R1:W3:Y:S01]  /*6f60*/  MUFU.TANH R54, R7 ;  /* 0x0000000700367308 */ /* 0x0002e20000002400 */
[----:B------:R-:W-:-:S02]  /*6f70*/  ISETP.LT.OR P2, PT, R133, R244, P2 ;  /* 0x000000f48500720c */ /* 0x000fc40001741670 */
[----:B------:R-:W-:Y:S01]  /*6f80*/  FSEL R174, R3, -INF , !P3 ;  /* 0xff80000003ae7808 */ /* 0x000fe20005800000 */
[----:B------:R-:W-:Y:S01]  /*6f90*/  FFMA.FTZ R3, R168, -UR21, R80 ;  /* 0x80000015a8037c23 */ /* 0x000fe20008010050 */
[----:B------:R-:W-:Y:S01]  /*6fa0*/  FSEL R175, R6, -INF , !P5 ;  /* 0xff80000006af7808 */ /* 0x000fe20006800000 */
[----:B------:R-:W-:Y:S01]  /*6fb0*/  FMUL.FTZ R6, R21, c[0x0][0x2ec] ;  /* 0x0000bb0015067a20 */ /* 0x000fe20000410000 */
[----:B------:R-:W-:Y:S01]  /*6fc0*/  ISETP.GE.AND P5, PT, R134, R252, PT ;  /* 0x000000fc8600720c */ /* 0x000fe20003fa6270 */
[----:B--2---:R-:W-:Y:S01]  /*6fd0*/  FFMA.FTZ R5, R210, -UR21, R85 ;  /* 0x80000015d2057c23 */ /* 0x004fe20008010055 */
[C---:B------:R-:W-:Y:S01]  /*6fe0*/  ISETP.GE.AND P3, PT, R134.reuse, R251, PT ;  /* 0x000000fb8600720c */ /* 0x040fe20003f66270 */
[----:B------:R2:W-:Y:S01]  /*6ff0*/  MUFU.TANH R22, R0 ;  /* 0x0000000000167308 */ /* 0x0005e20000002400 */
[C---:B------:R-:W-:Y:S02]  /*7000*/  ISETP.LT.OR P5, PT, R134.reuse, R246, P5 ;  /* 0x000000f68600720c */ /* 0x040fe40002fa1670 */
[----:B------:R-:W-:Y:S01]  /*7010*/  FSEL R173, R5, -INF , !P0 ;  /* 0xff80000005ad7808 */ /* 0x000fe20004000000 */
[----:B------:R-:W-:Y:S01]  /*7020*/  FFMA.FTZ R5, R177, -UR21, R82 ;  /* 0x80000015b1057c23 */ /* 0x000fe20008010052 */
[----:B------:R-:W-:Y:S01]  /*7030*/  ISETP.LT.OR P3, PT, R134, R245, P3 ;  /* 0x000000f58600720c */ /* 0x000fe20001f61670 */
[----:B-1----:R-:W-:Y:S01]  /*7040*/  FMUL.FTZ R7, R31, c[0x0][0x2ec] ;  /* 0x0000bb001f077a20 */ /* 0x002fe20000410000 */
[----:B------:R-:W-:Y:S01]  /*7050*/  ISETP.LT.OR P6, PT, R133, R243, P6 ;  /* 0x000000f38500720c */ /* 0x000fe200037c1670 */
[----:B------:R1:W-:Y:S01]  /*7060*/  MUFU.TANH R31, R6 ;  /* 0x00000006001f7308 */ /* 0x0003e20000002400 */
[----:B------:R-:W-:Y:S01]  /*7070*/  FSEL R170, R5, -INF , !P4 ;  /* 0xff80000005aa7808 */ /* 0x000fe20006000000 */
[----:B----4-:R-:W-:Y:S01]  /*7080*/  FFMA.FTZ R5, R156, -UR21, R37 ;  /* 0x800000159c057c23 */ /* 0x010fe20008010025 */
[----:B------:R-:W-:Y:S01]  /*7090*/  ISETP.GE.AND P4, PT, R136, R252, PT ;  /* 0x000000fc8800720c */ /* 0x000fe20003f86270 */
[----:B------:R-:W-:Y:S01]  /*70a0*/  FMUL.FTZ R8, R8, c[0x0][0x2ec] ;  /* 0x0000bb0008087a20 */ /* 0x000fe20000410000 */
[----:B------:R-:W-:Y:S01]  /*70b0*/  ISETP.GE.AND P1, PT, R134, R250, PT ;  /* 0x000000fa8600720c */ /* 0x000fe20003f26270 */
[----:B------:R-:W-:Y:S01]  /*70c0*/  FMUL.FTZ R10, R10, c[0x0][0x2ec] ;  /* 0x0000bb000a0a7a20 */ /* 0x000fe20000410000 */
[----:B------:R-:W-:Y:S01]  /*70d0*/  ISETP.LT.OR P4, PT, R136, R246, P4 ;  /* 0x000000f68800720c */ /* 0x000fe20002781670 */
[----:B------:R4:W5:Y:S01]  /*70e0*/  MUFU.TANH R30, R7 ;  /* 0x00000007001e7308 */ /* 0x0009620000002400 */
[----:B--2---:R-:W-:Y:S01]  /*70f0*/  FFMA.FTZ R0, R159, -UR21, R52 ;  /* 0x800000159f007c23 */ /* 0x004fe20008010034 */
[----:B------:R-:W-:Y:S01]  /*7100*/  FSEL R159, R5, -INF , !P3 ;  /* 0xff800000059f7808 */ /* 0x000fe20005800000 */
[----:B---3--:R-:W-:Y:S01]  /*7110*/  FFMA.FTZ R5, R212, -UR21, R54 ;  /* 0x80000015d4057c23 */ /* 0x008fe20008010036 */
[----:B------:R-:W-:Y:S01]  /*7120*/  FSEL R169, R3, -INF , !P2 ;  /* 0xff80000003a97808 */ /* 0x000fe20005000000 */
[----:B------:R-:W-:Y:S01]  /*7130*/  FFMA.FTZ R3, R171, -UR21, R36 ;  /* 0x80000015ab037c23 */ /* 0x000fe20008010024 */
[----:B------:R-:W-:Y:S01]  /*7140*/  FSEL R172, R0, -INF , !P6 ;  /* 0xff80000000ac7808 */ /* 0x000fe20007000000 */
[----:B------:R-:W-:Y:S01]  /*7150*/  FMUL.FTZ R0, R25, c[0x0][0x2ec] ;  /* 0x0000bb0019007a20 */ /* 0x000fe20000410000 */
[----:B------:R-:W-:Y:S01]  /*7160*/  ISETP.GE.AND P0, PT, R134, R249, PT ;  /* 0x000000f98600720c */ /* 0x000fe20003f06270 */
[----:B-1----:R-:W-:Y:S01]  /*7170*/  FFMA.FTZ R6, R211, -UR21, R49 ;  /* 0x80000015d3067c23 */ /* 0x002fe20008010031 */
[----:B------:R-:W-:Y:S01]  /*7180*/  ISETP.GE.AND P2, PT, R136, R251, PT ;  /* 0x000000fb8800720c */ /* 0x000fe20003f46270 */
[----:B------:R1:W-:Y:S01]  /*7190*/  MUFU.TANH R21, R0 ;  /* 0x0000000000157308 */ /* 0x0003e20000002400 */
[----:B------:R-:W-:Y:S01]  /*71a0*/  ISETP.LT.OR P1, PT, R134, R244, P1 ;  /* 0x000000f48600720c */ /* 0x000fe20000f21670 */
[----:B------:R-:W-:Y:S01]  /*71b0*/  FMUL.FTZ R9, R9, c[0x0][0x2ec] ;  /* 0x0000bb0009097a20 */ /* 0x000fe20000410000 */
[----:B------:R-:W-:Y:S01]  /*71c0*/  FSEL R168, R6, -INF , !P5 ;  /* 0xff80000006a87808 */ /* 0x000fe20006800000 */
[----:B------:R-:W-:Y:S01]  /*71d0*/  FMUL.FTZ R6, R27, c[0x0][0x2ec] ;  /* 0x0000bb001b067a20 */ /* 0x000fe20000410000 */
[----:B------:R-:W-:Y:S01]  /*71e0*/  FSEL R156, R5, -INF , !P4 ;  /* 0xff800000059c7808 */ /* 0x000fe20006000000 */
[----:B----4-:R-:W-:Y:S01]  /*71f0*/  FMUL.FTZ R7, R23, c[0x0][0x2ec] ;  /* 0x0000bb0017077a20 */ /* 0x010fe20000410000 */
[----:B------:R-:W-:Y:S01]  /*7200*/  ISETP.LT.OR P0, PT, R134, R243, P0 ;  /* 0x000000f38600720c */ /* 0x000fe20000701670 */
[----:B------:R2:W-:Y:S01]  /*7210*/  MUFU.TANH R20, R6 ;  /* 0x0000000600147308 */ /* 0x0005e20000002400 */
[----:B------:R-:W-:Y:S01]  /*7220*/  FFMA.FTZ R5, R176, -UR21, R46 ;  /* 0x80000015b0057c23 */ /* 0x000fe2000801002e */
[C---:B------:R-:W-:Y:S01]  /*7230*/  ISETP.LT.OR P2, PT, R136.reuse, R245, P2 ;  /* 0x000000f58800720c */ /* 0x040fe20001741670 */
[----:B------:R-:W-:Y:S01]  /*7240*/  FMUL.FTZ R11, R11, c[0x0][0x2ec] ;  /* 0x0000bb000b0b7a20 */ /* 0x000fe20000410000 */
[----:B------:R-:W-:-:S02]  /*7250*/  ISETP.GE.AND P6, PT, R136, R250, PT ;  /* 0x000000fa8800720c */ /* 0x000fc40003fc6270 */
[----:B------:R-:W-:Y:S02]  /*7260*/  ISETP.GE.AND P5, PT, R136, R249, PT ;  /* 0x000000f98800720c */ /* 0x000fe40003fa6270 */
[----:B------:R3:W-:Y:S01]  /*7270*/  MUFU.TANH R23, R7 ;  /* 0x0000000700177308 */ /* 0x0007e20000002400 */
[----:B-1----:R-:W-:Y:S01]  /*7280*/  FFMA.FTZ R0, R158, -UR21, R28 ;  /* 0x800000159e007c23 */ /* 0x002fe2000801001c */
[----:B------:R-:W-:Y:S01]  /*7290*/  FSEL R158, R3, -INF , !P1 ;  /* 0xff800000039e7808 */ /* 0x000fe20004800000 */
[----:B------:R-:W-:Y:S01]  /*72a0*/  FFMA.FTZ R3, R167, -UR21, R38 ;  /* 0x80000015a7037c23 */ /* 0x000fe20008010026 */
[C---:B------:R-:W-:Y:S02]  /*72b0*/  ISETP.GE.AND P3, PT, R135.reuse, R252, PT ;  /* 0x000000fc8700720c */ /* 0x040fe40003f66270 */
[----:B------:R-:W-:Y:S01]  /*72c0*/  ISETP.GE.AND P1, PT, R135, R251, PT ;  /* 0x000000fb8700720c */ /* 0x000fe20003f26270 */
[----:B--2---:R-:W-:Y:S01]  /*72d0*/  FMUL.FTZ R6, R12, c[0x0][0x2ec] ;  /* 0x0000bb000c067a20 */ /* 0x004fe20000410000 */
[----:B------:R-:W-:Y:S01]  /*72e0*/  FSEL R171, R0, -INF , !P0 ;  /* 0xff80000000ab7808 */ /* 0x000fe20004000000 */
[----:B-----5:R-:W-:Y:S01]  /*72f0*/  FFMA.FTZ R0, R157, -UR21, R30 ;  /* 0x800000159d007c23 */ /* 0x020fe2000801001e */
[----:B------:R-:W-:Y:S01]  /*7300*/  FSEL R143, R5, -INF , !P2 ;  /* 0xff800000058f7808 */ /* 0x000fe20005000000 */
[----:B------:R-:W-:Y:S01]  /*7310*/  FFMA.FTZ R5, R154, -UR21, R22 ;  /* 0x800000159a057c23 */ /* 0x000fe20008010016 */
[C---:B------:R-:W-:Y:S01]  /*7320*/  ISETP.LT.OR P6, PT, R136.reuse, R244, P6 ;  /* 0x000000f48800720c */ /* 0x040fe200037c1670 */
[----:B------:R-:W-:Y:S01]  /*7330*/  MUFU.TANH R14, R14 ;  /* 0x0000000e000e7308 */ /* 0x000fe20000002400 */
[----:B------:R-:W-:Y:S01]  /*7340*/  ISETP.LT.OR P5, PT, R136, R243, P5 ;  /* 0x000000f38800720c */ /* 0x000fe20002fa1670 */
[----:B---3--:R-:W-:Y:S01]  /*7350*/  FMUL.FTZ R7, R24, c[0x0][0x2ec] ;  /* 0x0000bb0018077a20 */ /* 0x008fe20000410000 */
[----:B------:R-:W-:-:S02]  /*7360*/  ISETP.LT.OR P3, PT, R135, R246, P3 ;  /* 0x000000f68700720c */ /* 0x000fc40001f61670 */
[C---:B------:R-:W-:Y:S02]  /*7370*/  ISETP.LT.OR P1, PT, R135.reuse, R245, P1 ;  /* 0x000000f58700720c */ /* 0x040fe40000f21670 */
[----:B------:R-:W-:Y:S01]  /*7380*/  ISETP.GE.AND P0, PT, R135, R250, PT ;  /* 0x000000fa8700720c */ /* 0x000fe20003f06270 */
[----:B------:R1:W2:Y:S01]  /*7390*/  MUFU.TANH R17, R7 ;  /* 0x0000000700117308 */ /* 0x0002a20000002400 */
[----:B------:R-:W-:Y:S02]  /*73a0*/  ISETP.GE.AND P2, PT, R139, R252, PT ;  /* 0x000000fc8b00720c */ /* 0x000fe40003f46270 */
[----:B------:R-:W-:Y:S02]  /*73b0*/  FSEL R154, R3, -INF , !P6 ;  /* 0xff800000039a7808 */ /* 0x000fe40007000000 */
[----:B------:R-:W-:Y:S02]  /*73c0*/  FSEL R157, R0, -INF , !P5 ;  /* 0xff800000009d7808 */ /* 0x000fe40006800000 */
[----:B------:R-:W-:Y:S01]  /*73d0*/  FSEL R153, R5, -INF , !P1 ;  /* 0xff80000005997808 */ /* 0x000fe20004800000 */
[----:B------:R-:W-:Y:S01]  /*73e0*/  FFMA.FTZ R5, R213, -UR21, R31 ;  /* 0x80000015d5057c23 */ /* 0x000fe2000801001f */
[C---:B------:R-:W-:Y:S01]  /*73f0*/  ISETP.GE.AND P6, PT, R139.reuse, R251, PT ;  /* 0x000000fb8b00720c */ /* 0x040fe20003fc6270 */
[----:B------:R-:W-:Y:S01]  /*7400*/  MUFU.TANH R13, R13 ;  /* 0x0000000d000d7308 */ /* 0x000fe20000002400 */
[----:B------:R-:W-:-:S02]  /*7410*/  ISETP.GE.AND P5, PT, R139, R250, PT ;  /* 0x000000fa8b00720c */ /* 0x000fc40003fa6270 */
[----:B------:R-:W-:Y:S02]  /*7420*/  ISETP.LT.OR P0, PT, R135, R244, P0 ;  /* 0x000000f48700720c */ /* 0x000fe40000701670 */
[----:B------:R-:W-:Y:S01]  /*7430*/  ISETP.LT.OR P2, PT, R139, R246, P2 ;  /* 0x000000f68b00720c */ /* 0x000fe20001741670 */
[----:B-1----:R-:W-:Y:S01]  /*7440*/  FMUL.FTZ R7, R26, c[0x0][0x2ec] ;  /* 0x0000bb001a077a20 */ /* 0x002fe20000410000 */
[----:B------:R-:W-:Y:S01]  /*7450*/  ISETP.GE.AND P1, PT, R138, R252, PT ;  /* 0x000000fc8a00720c */ /* 0x000fe20003f26270 */
[----:B--2---:R-:W-:Y:S01]  /*7460*/  FFMA.FTZ R3, R165, -UR21, R17 ;  /* 0x80000015a5037c23 */ /* 0x004fe20008010011 */
[----:B------:R-:W-:Y:S01]  /*7470*/  ISETP.GE.AND P4, PT, R135, R249, PT ;  /* 0x000000f98700720c */ /* 0x000fe20003f86270 */
[----:B------:R-:W1:Y:S01]  /*7480*/  MUFU.TANH R16, R7 ;  /* 0x0000000700107308 */ /* 0x000e620000002400 */
[C---:B------:R-:W-:Y:S02]  /*7490*/  ISETP.LT.OR P6, PT, R139.reuse, R245, P6 ;  /* 0x000000f58b00720c */ /* 0x040fe400037c1670 */
[----:B------:R-:W-:-:S02]  /*74a0*/  ISETP.LT.OR P5, PT, R139, R244, P5 ;  /* 0x000000f48b00720c */ /* 0x000fc40002fa1670 */
[----:B------:R-:W-:Y:S02]  /*74b0*/  FSEL R152, R3, -INF , !P0 ;  /* 0xff80000003987808 */ /* 0x000fe40004000000 */
[C---:B------:R-:W-:Y:S01]  /*74c0*/  ISETP.LT.OR P1, PT, R138.reuse, R246, P1 ;  /* 0x000000f68a00720c */ /* 0x040fe20000f21670 */
[----:B------:R2:W3:Y:S01]  /*74d0*/  MUFU.TANH R7, R6 ;  /* 0x0000000600077308 */ /* 0x0004e20000002400 */
[----:B------:R-:W-:Y:S02]  /*74e0*/  ISETP.LT.OR P4, PT, R135, R243, P4 ;  /* 0x000000f38700720c */ /* 0x000fe40002781670 */
[----:B------:R-:W-:-:S04]  /*74f0*/  ISETP.GE.AND P0, PT, R138, R251, PT ;  /* 0x000000fb8a00720c */ /* 0x000fc80003f06270 */
[----:B------:R-:W-:Y:S01]  /*7500*/  ISETP.LT.OR P0, PT, R138, R245, P0 ;  /* 0x000000f58a00720c */ /* 0x000fe20000701670 */
[----:B-1----:R-:W-:Y:S01]  /*7510*/  FFMA.FTZ R0, R155, -UR21, R16 ;  /* 0x800000159b007c23 */ /* 0x002fe20008010010 */
[----:B------:R-:W-:Y:S04]  /*7520*/  MUFU.TANH R15, R15 ;  /* 0x0000000f000f7308 */ /* 0x000fe80000002400 */
[----:B------:R-:W-:Y:S01]  /*7530*/  FSEL R155, R0, -INF , !P4 ;  /* 0xff800000009b7808 */ /* 0x000fe20006000000 */
[----:B------:R-:W-:Y:S01]  /*7540*/  FFMA.FTZ R0, R166, -UR21, R23 ;  /* 0x80000015a6007c23 */ /* 0x000fe20008010017 */
[----:B------:R-:W-:Y:S01]  /*7550*/  ISETP.GE.AND P4, PT, R138, R250, PT ;  /* 0x000000fa8a00720c */ /* 0x000fe20003f86270 */
[----:B--2---:R-:W-:Y:S01]  /*7560*/  FFMA.FTZ R6, R214, -UR21, R29 ;  /* 0x80000015d6067c23 */ /* 0x004fe2000801001d */
[----:B------:R-:W1:Y:S01]  /*7570*/  MUFU.TANH R8, R8 ;  /* 0x0000000800087308 */ /* 0x000e620000002400 */
[----:B---3--:R-:W-:Y:S01]  /*7580*/  FFMA.FTZ R3, R215, -UR21, R7 ;  /* 0x80000015d7037c23 */ /* 0x008fe20008010007 */
[----:B------:R-:W-:-:S02]  /*7590*/  ISETP.LT.OR P4, PT, R138, R244, P4 ;  /* 0x000000f48a00720c */ /* 0x000fc40002781670 */
[----:B------:R-:W-:Y:S02]  /*75a0*/  FSEL R142, R6, -INF , !P3 ;  /* 0xff800000068e7808 */ /* 0x000fe40005800000 */
[----:B------:R-:W-:Y:S02]  /*75b0*/  ISETP.GE.AND P3, PT, R139, R249, PT ;  /* 0x000000f98b00720c */ /* 0x000fe40003f66270 */
[----:B------:R-:W-:Y:S01]  /*75c0*/  FSEL R128, R3, -INF , !P1 ;  /* 0xff80000003807808 */ /* 0x000fe20004800000 */
[----:B------:R-:W2:Y:S01]  /*75d0*/  MUFU.TANH R6, R10 ;  /* 0x0000000a00067308 */ /* 0x000ea20000002400 */
[----:B------:R-:W-:Y:S01]  /*75e0*/  ISETP.LT.OR P3, PT, R139, R243, P3 ;  /* 0x000000f38b00720c */ /* 0x000fe20001f61670 */
[----:B------:R-:W-:Y:S01]  /*75f0*/  FFMA.FTZ R3, R163, -UR21, R14 ;  /* 0x80000015a3037c23 */ /* 0x000fe2000801000e */
[----:B------:R-:W-:Y:S01]  /*7600*/  FSEL R139, R5, -INF , !P2 ;  /* 0xff800000058b7808 */ /* 0x000fe20005000000 */
[----:B------:R-:W-:Y:S01]  /*7610*/  FFMA.FTZ R5, R164, -UR21, R21 ;  /* 0x80000015a4057c23 */ /* 0x000fe20008010015 */
[----:B------:R-:W-:-:S02]  /*7620*/  ISETP.GE.AND P2, PT, R138, R249, PT ;  /* 0x000000f98a00720c */ /* 0x000fc40003f46270 */
[----:B------:R-:W-:Y:S01]  /*7630*/  FSEL R129, R3, -INF , !P0 ;  /* 0xff80000003817808 */ /* 0x000fe20004000000 */
[----:B------:R3:W4:Y:S01]  /*7640*/  MUFU.TANH R7, R9 ;  /* 0x0000000900077308 */ /* 0x0007220000002400 */
[----:B------:R-:W-:Y:S01]  /*7650*/  FSEL R140, R5, -INF , !P5 ;  /* 0xff800000058c7808 */ /* 0x000fe20006800000 */
[----:B-1----:R-:W-:Y:S01]  /*7660*/  FFMA.FTZ R8, R161, -UR21, R8 ;  /* 0x80000015a1087c23 */ /* 0x002fe20008010008 */
[----:B------:R-:W-:Y:S02]  /*7670*/  ISETP.LT.OR P2, PT, R138, R243, P2 ;  /* 0x000000f38a00720c */ /* 0x000fe40001741670 */
[----:B------:R-:W-:Y:S01]  /*7680*/  FSEL R138, R0, -INF , !P6 ;  /* 0xff800000008a7808 */ /* 0x000fe20007000000 */
[----:B------:R-:W-:Y:S01]  /*7690*/  FFMA.FTZ R0, R162, -UR21, R20 ;  /* 0x80000015a2007c23 */ /* 0x000fe20008010014 */
[----:B------:R-:W-:Y:S01]  /*76a0*/  PLOP3.LUT P0, PT, PT, PT, UP0, 0x80, 0x0 ;  /* 0x000000000000781c */ /* 0x000fe20003f0f008 */
[----:B------:R-:W1:Y:S01]  /*76b0*/  MUFU.TANH R5, R11 ;  /* 0x0000000b00057308 */ /* 0x000e620000002400 */
[C---:B------:R-:W-:Y:S01]  /*76c0*/  ISETP.GE.AND P6, PT, R137.reuse, R252, PT ;  /* 0x000000fc8900720c */ /* 0x040fe20003fc6270 */
[----:B--2---:R-:W-:Y:S01]  /*76d0*/  FFMA.FTZ R6, R160, -UR21, R6 ;  /* 0x80000015a0067c23 */ /* 0x004fe20008010006 */
[----:B------:R-:W-:Y:S01]  /*76e0*/  FSEL R141, R0, -INF , !P3 ;  /* 0xff800000008d7808 */ /* 0x000fe20005800000 */
[----:B------:R-:W-:Y:S01]  /*76f0*/  FFMA.FTZ R10, R216, -UR21, R13 ;  /* 0x80000015d80a7c23 */ /* 0x000fe2000801000d */
[----:B------:R-:W-:-:S02]  /*7700*/  ISETP.GE.AND P5, PT, R137, R251, PT ;  /* 0x000000fb8900720c */ /* 0x000fc40003fa6270 */
[----:B------:R-:W-:Y:S01]  /*7710*/  ISETP.GE.AND P3, PT, R137, R250, PT ;  /* 0x000000fa8900720c */ /* 0x000fe20003f66270 */
[----:B---3--:R-:W-:Y:S01]  /*7720*/  FFMA.FTZ R9, R147, -UR21, R15 ;  /* 0x8000001593097c23 */ /* 0x008fe2000801000f */
[C---:B------:R-:W-:Y:S01]  /*7730*/  ISETP.GE.AND P1, PT, R137.reuse, R249, PT ;  /* 0x000000f98900720c */ /* 0x040fe20003f26270 */
[----:B----4-:R-:W-:Y:S01]  /*7740*/  FFMA.FTZ R7, R146, -UR21, R7 ;  /* 0x8000001592077c23 */ /* 0x010fe20008010007 */
[C---:B------:R-:W-:Y:S02]  /*7750*/  ISETP.LT.OR P6, PT, R137.reuse, R246, P6 ;  /* 0x000000f68900720c */ /* 0x040fe400037c1670 */
[C---:B------:R-:W-:Y:S02]  /*7760*/  ISETP.LT.OR P5, PT, R137.reuse, R245, P5 ;  /* 0x000000f58900720c */ /* 0x040fe40002fa1670 */
[----:B------:R-:W-:Y:S01]  /*7770*/  ISETP.LT.OR P3, PT, R137, R244, P3 ;  /* 0x000000f48900720c */ /* 0x000fe20001f61670 */
[----:B-1----:R-:W-:Y:S01]  /*7780*/  FFMA.FTZ R5, R145, -UR21, R5 ;  /* 0x8000001591057c23 */ /* 0x002fe20008010005 */
[----:B------:R-:W-:-:S02]  /*7790*/  ISETP.LT.OR P1, PT, R137, R243, P1 ;  /* 0x000000f38900720c */ /* 0x000fc40000f21670 */
[----:B------:R-:W-:Y:S02]  /*77a0*/  LOP3.LUT R0, R199, R200, RZ, 0xfc, !PT ;  /* 0x000000c8c7007212 */ /* 0x000fe400078efcff */
[----:B------:R-:W-:Y:S02]  /*77b0*/  FSEL R131, R8, -INF , !P4 ;  /* 0xff80000008837808 */ /* 0x000fe40006000000 */
[----:B------:R-:W-:Y:S02]  /*77c0*/  FSEL R133, R6, -INF , !P2 ;  /* 0xff80000006857808 */ /* 0x000fe40005000000 */
[----:B------:R-:W-:Y:S02]  /*77d0*/  FSEL R22, R10, -INF , !P6 ;  /* 0xff8000000a167808 */ /* 0x000fe40007000000 */
[----:B------:R-:W-:Y:S02]  /*77e0*/  FSEL R23, R9, -INF , !P5 ;  /* 0xff80000009177808 */ /* 0x000fe40006800000 */
[----:B------:R-:W-:-:S02]  /*77f0*/  FSEL R130, R7, -INF , !P3 ;  /* 0xff80000007827808 */ /* 0x000fc40005800000 */
[----:B------:R-:W-:Y:S01]  /*7800*/  FSEL R132, R5, -INF , !P1 ;  /* 0xff80000005847808 */ /* 0x000fe20004800000 */
        /* <DEDUP_REMOVED lines=73> */
.L_x_809:
[----:B------:R-:W-:Y:S05]  /*7ca0*/  BSYNC B0 ;  /* 0x0000000000007941 */ /* 0x000fea0003800000 */
.L_x_808:
[----:B------:R-:W0:Y:S02]  /*7cb0*/  LDGDEPBAR ;  /* 0x00000000000079af */ /* 0x000e240000000000 */
.L_x_807:
        /* <DEDUP_REMOVED lines=41> */
[----:B------:R-:W-:Y:S03]  /*7f50*/  STL [R1+0xa8], R220 ;  /* 0x0000a8dc01007387 */ /* 0x000fe60000100800 */
[----:B------:R-:W-:Y:S01]  /*7f60*/  FMNMX.FTZ R137, R22, R137, !PT ;  /* 0x0000008916897209 */ /* 0x000fe20007810000 */
[----:B------:R-:W-:Y:S01]  /*7f70*/  LDSM.16.MT88.4 R24, [R222+0xc000] ;  /* 0x00c00000de18783b */ /* 0x000fe20000004200 */
[----:B------:R-:W-:-:S03]  /*7f80*/  LEA R223, R2, R222, 0x1 ;  /* 0x000000de02df7211 */ /* 0x000fc600078e08ff */
[----:B------:R-:W2:Y:S04]  /*7f90*/  SHFL.BFLY PT, R5, R137, 0x2, 0x1f ;  /* 0x0c401f0089057f89 */ /* 0x000ea800000e0000 */
[----:B------:R-:W-:Y:S01]  /*7fa0*/  LDSM.16.MT88.4 R32, [R224+0xc000] ;  /* 0x00c00000e020783b */ /* 0x000fe20000004200 */
[----:B--2---:R-:W-:Y:S02]  /*7fb0*/  FMNMX.FTZ R137, R137, R5, !PT ;  /* 0x0000000589897209 */ /* 0x004fe40007810000 */
        /* <DEDUP_REMOVED lines=29> */
[----:B-1----:R1:W-:Y:S01]  /*8190*/  MUFU.EX2 R11, R5 ;  /* 0x00000005000b7308 */ /* 0x0023e20000000800 */
[----:B------:R-:W-:-:S04]  /*81a0*/  FMNMX.FTZ R135, R131, R135, !PT ;  /* 0x0000008783877209 */ /* 0x000fc80007810000 */
[----:B------:R-:W-:Y:S02]  /*81b0*/  FMNMX.FTZ R135, R130, R135, !PT ;  /* 0x0000008782877209 */ /* 0x000fe40007810000 */
[----:B--2---:R-:W-:Y:S01]  /*81c0*/  FMNMX.FTZ R3, R81, R78, !PT ;  /* 0x0000004e51037209 */ /* 0x004fe20007810000 */
[----:B------:R2:W4:Y:S03]  /*81d0*/  MUFU.EX2 R192, R6 ;  /* 0x0000000600c07308 */ /* 0x0005260000000800 */
[----:B------:R-:W-:-:S04]  /*81e0*/  FMNMX.FTZ R3, R77, R3, !PT ;  /* 0x000000034d037209 */ /* 0x000fc80007810000 */
[----:B------:R-:W-:Y:S01]  /*81f0*/  FMNMX.FTZ R3, R72, R3, !PT ;  /* 0x0000000348037209 */ /* 0x000fe20007810000 */
[----:B-1----:R-:W-:Y:S01]  /*8200*/  FFMA.FTZ R5, R56, c[0x0][0x23c], -R21 ;  /* 0x00008f0038057a23 */ /* 0x002fe20000010815 */
[----:B---3--:R-:W-:Y:S02]  /*8210*/  FMNMX.FTZ R136, R136, R7, !PT ;  /* 0x0000000788887209 */ /* 0x008fe40007810000 */
[----:B------:R-:W-:Y:S01]  /*8220*/  FMNMX.FTZ R3, R75, R3, !PT ;  /* 0x000000034b037209 */ /* 0x000fe20007810000 */
[----:B------:R1:W3:Y:S01]  /*8230*/  MUFU.EX2 R220, R5 ;  /* 0x0000000500dc7308 */ /* 0x0002e20000000800 */
[C---:B------:R-:W-:Y:S01]  /*8240*/  FSETP.NEU.FTZ.AND P1, PT, R136.reuse, -INF , PT ;  /* 0xff8000008800780b */ /* 0x040fe20003f3d000 */
[----:B------:R-:W-:Y:S01]  /*8250*/  FMUL.FTZ R20, R136, c[0x0][0x23c] ;  /* 0x00008f0088147a20 */ /* 0x000fe20000410000 */
[----:B------:R-:W-:Y:S01]  /*8260*/  FMNMX.FTZ R3, R76, R3, !PT ;  /* 0x000000034c037209 */ /* 0x000fe20007810000 */
[----:B--2---:R-:W2:Y:S01]  /*8270*/  SHFL.BFLY PT, R6, R135, 0x2, 0x1f ;  /* 0x0c401f0087067f89 */ /* 0x004ea200000e0000 */
[----:B----4-:R-:W-:-:S02]  /*8280*/  F2FP.PACK_AB R16, R192, R193 ;  /* 0x000000c1c010723e */ /* 0x010fc400000000ff */
[----:B------:R-:W-:Y:S02]  /*8290*/  FMNMX.FTZ R3, R63, R3, !PT ;  /* 0x000000033f037209 */ /* 0x000fe40007810000 */
[----:B------:R-:W-:-:S05]  /*82a0*/  FSEL R20, R20, RZ, P1 ;  /* 0x000000ff14147208 */ /* 0x000fca0000800000 */
[----:B------:R-:W-:Y:S01]  /*82b0*/  FFMA.FTZ R23, R23, c[0x0][0x23c], -R20 ;  /* 0x00008f0017177a23 */ /* 0x000fe20000010814 */
[----:B-1----:R-:W-:Y:S01]  /*82c0*/  FMNMX.FTZ R5, R62, R3, !PT ;  /* 0x000000033e057209 */ /* 0x002fe20007810000 */
[----:B------:R-:W-:Y:S01]  /*82d0*/  FFMA.FTZ R3, R51, c[0x0][0x23c], -R21 ;  /* 0x00008f0033037a23 */ /* 0x000fe20000010815 */
[----:B---3--:R-:W-:Y:S02]  /*82e0*/  F2FP.PACK_AB R18, R220, R11 ;  /* 0x0000000bdc12723e */ /* 0x008fe400000000ff */
        /* <DEDUP_REMOVED lines=17> */
[----:B------:R-:W-:Y:S02]  /*8400*/  FFMA.FTZ R5, R47, c[0x0][0x23c], -R20 ;  /* 0x00008f002f057a23 */ /* 0x000fe40000010814 */
[----:B------:R-:W-:Y:S01]  /*8410*/  LDSM.16.MT88.4 R44, [R222+0xc800] ;  /* 0x00c80000de2c783b */ /* 0x000fe20000004200 */
[----:B------:R-:W-:-:S03]  /*8420*/  FSETP.NEU.FTZ.AND P1, PT, R135, -INF , PT ;  /* 0xff8000008700780b */ /* 0x000fc60003f3d000 */
[----:B------:R2:W-:Y:S01]  /*8430*/  MUFU.EX2 R92, R5 ;  /* 0x00000005005c7308 */ /* 0x0005e20000000800 */
[----:B-1----:R-:W-:Y:S01]  /*8440*/  FFMA.FTZ R3, R39, c[0x0][0x23c], -R21 ;  /* 0x00008f0027037a23 */ /* 0x002fe20000010815 */
[----:B---3--:R-:W-:-:S06]  /*8450*/  FMNMX.FTZ R134, R134, R6, !PT ;  /* 0x0000000686867209 */ /* 0x008fcc0007810000 */
[----:B------:R1:W-:Y:S01]  /*8460*/  MUFU.EX2 R236, R3 ;  /* 0x0000000300ec7308 */ /* 0x0003e20000000800 */
[----:B------:R-:W3:Y:S01]  /*8470*/  SHFL.BFLY PT, R6, R134, 0x1, 0x1f ;  /* 0x0c201f0086067f89 */ /* 0x000ee200000e0000 */
[----:B--2---:R-:W-:-:S06]  /*8480*/  FFMA.FTZ R5, R40, c[0x0][0x23c], -R20 ;  /* 0x00008f0028057a23 */ /* 0x004fcc0000010814 */
[----:B------:R-:W-:Y:S01]  /*8490*/  MUFU.EX2 R225, R5 ;  /* 0x0000000500e17308 */ /* 0x000fe20000000800 */
[----:B-1----:R-:W-:-:S07]  /*84a0*/  FFMA.FTZ R3, R74, c[0x0][0x23c], -R20 ;  /* 0x00008f004a037a23 */ /* 0x002fce0000010814 */
[----:B------:R1:W-:Y:S01]  /*84b0*/  MUFU.EX2 R191, R3 ;  /* 0x0000000300bf7308 */ /* 0x0003e20000000800 */
[----:B---3--:R-:W-:Y:S01]  /*84c0*/  FMNMX.FTZ R134, R134, R6, !PT ;  /* 0x0000000686867209 */ /* 0x008fe20007810000 */
        /* <DEDUP_REMOVED lines=10> */
[----:B-1----:R-:W-:Y:S02]  /*8570*/  FFMA.FTZ R3, R50, c[0x0][0x23c], -R20 ;  /* 0x00008f0032037a23 */ /* 0x002fe40000010814 */
[----:B------:R-:W-:Y:S04]  /*8580*/  LDSM.16.MT88.4 R48, [R221+0xc800] ;  /* 0x00c80000dd30783b */ /* 0x000fe80000004200 */
[----:B------:R1:W-:Y:S02]  /*8590*/  MUFU.EX2 R94, R3 ;  /* 0x00000003005e7308 */ /* 0x0003e40000000800 */
[----:B-1----:R-:W-:-:S05]  /*85a0*/  FMUL.FTZ R3, R135, c[0x0][0x23c] ;  /* 0x00008f0087037a20 */ /* 0x002fca0000410000 */
[----:B------:R-:W-:Y:S02]  /*85b0*/  FSEL R3, R3, RZ, P1 ;  /* 0x000000ff03037208 */ /* 0x000fe40000800000 */
[----:B------:R-:W-:-:S03]  /*85c0*/  FSETP.NEU.FTZ.AND P1, PT, R134, -INF , PT ;  /* 0xff8000008600780b */ /* 0x000fc60003f3d000 */
[--C-:B------:R-:W-:Y:S02]  /*85d0*/  FFMA.FTZ R5, R79, c[0x0][0x23c], -R3.reuse ;  /* 0x00008f004f057a23 */ /* 0x100fe40000010803 */
[--C-:B------:R-:W-:Y:S02]  /*85e0*/  FFMA.FTZ R6, R60, c[0x0][0x23c], -R3.reuse ;  /* 0x00008f003c067a23 */ /* 0x100fe40000010803 */
[----:B------:R1:W-:Y:S08]  /*85f0*/  MUFU.EX2 R10, R5 ;  /* 0x00000005000a7308 */ /* 0x0003f00000000800 */
        /* <DEDUP_REMOVED lines=8> */
[----:B-1----:R-:W-:Y:S01]  /*8680*/  FMUL.FTZ R5, R134, c[0x0][0x23c] ;  /* 0x00008f0086057a20 */ /* 0x002fe20000410000 */
[----:B--2---:R-:W-:-:S04]  /*8690*/  F2FP.PACK_AB R14, R234, R239 ;  /* 0x000000efea0e723e */ /* 0x004fc800000000ff */
[----:B------:R-:W-:Y:S01]  /*86a0*/  FSEL R0, R5, RZ, P1 ;  /* 0x000000ff05007208 */ /* 0x000fe20000800000 */
[----:B------:R-:W-:Y:S02]  /*86b0*/  FFMA.FTZ R5, R53, c[0x0][0x23c], -R3 ;  /* 0x00008f0035057a23 */ /* 0x000fe40000010803 */
[----:B------:R-:W1:Y:S02]  /*86c0*/  LDSM.16.MT88.4 R52, [R221+0xc000] ;  /* 0x00c00000dd34783b */ /* 0x000e640000004200 */
[--C-:B------:R-:W-:Y:S01]  /*86d0*/  FFMA.FTZ R4, R77, c[0x0][0x23c], -R0.reuse ;  /* 0x00008f004d047a23 */ /* 0x100fe20000010800 */
[----:B------:R2:W-:Y:S08]  /*86e0*/  MUFU.EX2 R232, R5 ;  /* 0x0000000500e87308 */ /* 0x0005f00000000800 */
[----:B------:R3:W-:Y:S01]  /*86f0*/  MUFU.EX2 R235, R4 ;  /* 0x0000000400eb7308 */ /* 0x0007e20000000800 */
[----:B--2---:R-:W-:-:S02]  /*8700*/  FFMA.FTZ R5, R81, c[0x0][0x23c], -R0 ;  /* 0x00008f0051057a23 */ /* 0x004fc40000010800 */
[----:B------:R-:W2:Y:S05]  /*8710*/  LDSM.16.MT88.4 R80, [R222+0xe000] ;  /* 0x00e00000de50783b */ /* 0x000eaa0000004200 */
[----:B------:R4:W-:Y:S01]  /*8720*/  MUFU.EX2 R226, R5 ;  /* 0x0000000500e27308 */ /* 0x0009e20000000800 */
[----:B---3--:R-:W-:-:S07]  /*8730*/  FFMA.FTZ R4, R72, c[0x0][0x23c], -R0 ;  /* 0x00008f0048047a23 */ /* 0x008fce0000010800 */
[----:B------:R3:W3:Y:S01]  /*8740*/  MUFU.EX2 R229, R4 ;  /* 0x0000000400e57308 */ /* 0x0006e20000000800 */
[----:B----4-:R-:W-:Y:S01]  /*8750*/  FFMA.FTZ R5, R78, c[0x0][0x23c], -R0 ;  /* 0x00008f004e057a23 */ /* 0x010fe20000010800 */
[C---:B-1----:R-:W-:Y:S06]  /*8760*/  HMMA.16816.F32 R68, R16.reuse, R52, RZ ;  /* 0x000000341044723c */ /* 0x042fec00000018ff */
[----:B------:R-:W1:Y:S01]  /*8770*/  MUFU.EX2 R227, R5 ;  /* 0x0000000500e37308 */ /* 0x000e620000000800 */
[--C-:B---3--:R-:W-:Y:S01]  /*8780*/  FFMA.FTZ R4, R58, c[0x0][0x23c], -R3.reuse ;  /* 0x00008f003a047a23 */ /* 0x108fe20000010803 */
[----:B------:R-:W-:Y:S01]  /*8790*/  F2FP.PACK_AB R15, R229, R235 ;  /* 0x000000ebe50f723e */ /* 0x000fe200000000ff */
[----:B------:R-:W3:Y:S05]  /*87a0*/  LDSM.16.MT88.4 R56, [R223+0xc000] ;  /* 0x00c00000df38783b */ /* 0x000eea0000004200 */
[----:B------:R4:W-:Y:S01]  /*87b0*/  MUFU.EX2 R84, R4 ;  /* 0x0000000400547308 */ /* 0x0009e20000000800 */
[----:B-1----:R-:W-:Y:S01]  /*87c0*/  F2FP.PACK_AB R13, R227, R226 ;  /* 0x000000e2e30d723e */ /* 0x002fe200000000ff */
[----:B--2---:R-:W-:Y:S01]  /*87d0*/  HMMA.16816.F32 R108, R16, R80, RZ ;  /* 0x00000050106c723c */ /* 0x004fe200000018ff */
[----:B----4-:R-:W-:-:S07]  /*87e0*/  FFMA.FTZ R4, R41, c[0x0][0x23c], -R3 ;  /* 0x00008f0029047a23 */ /* 0x010fce0000010803 */
[-C--:B------:R-:W-:Y:S01]  /*87f0*/  HMMA.16816.F32 R40, R16, R24.reuse, RZ ;  /* 0x000000181028723c */ /* 0x080fe200000018ff */
[----:B------:R1:W2:Y:S07]  /*8800*/  MUFU.EX2 R28, R4 ;  /* 0x00000004001c7308 */ /* 0x0002ae0000000800 */
[C---:B------:R-:W-:Y:S07]  /*8810*/  HMMA.16816.F32 R36, R12.reuse, R24, RZ ;  /* 0x000000180c24723c */ /* 0x040fee00000018ff */
[----:B------:R-:W-:Y:S01]  /*8820*/  IMAD.MOV.U32 R24, RZ, RZ, R29 ;  /* 0x000000ffff187224 */ /* 0x000fe200078e001d */
[-C--:B------:R-:W-:Y:S01]  /*8830*/  HMMA.16816.F32 R88, R12, R32.reuse, RZ ;  /* 0x000000200c58723c */ /* 0x080fe200000018ff */
[----:B------:R-:W-:Y:S01]  /*8840*/  MOV R25, R8 ;  /* 0x0000000800197202 */ /* 0x000fe20000000f00 */
[----:B-1----:R-:W-:Y:S01]  /*8850*/  FFMA.FTZ R4, R75, c[0x0][0x23c], -R0 ;  /* 0x00008f004b047a23 */ /* 0x002fe20000010800 */
[----:B------:R-:W-:Y:S01]  /*8860*/  F2FP.PACK_AB R8, R95, R228 ;  /* 0x000000e45f08723e */ /* 0x000fe200000000ff */
[----:B--2---:R-:W-:Y:S01]  /*8870*/  IMAD.MOV.U32 R2, RZ, RZ, R28 ;  /* 0x000000ffff027224 */ /* 0x004fe200078e001c */
[----:B------:R-:W1:Y:S01]  /*8880*/  LDSM.16.MT88.4 R72, [R224+0xc800] ;  /* 0x00c80000e048783b */ /* 0x000e620000004200 */
[----:B------:R2:W-:Y:S02]  /*8890*/  MUFU.EX2 R233, R4 ;  /* 0x0000000400e97308 */ /* 0x0005e40000000800 */
[----:B------:R-:W-:Y:S07]  /*88a0*/  HMMA.16816.F32 R28, R16, R32, RZ ;  /* 0x00000020101c723c */ /* 0x000fee00000018ff */
[----:B------:R-:W-:Y:S01]  /*88b0*/  IMAD.MOV.U32 R33, RZ, RZ, R84 ;  /* 0x000000ffff217224 */ /* 0x000fe200078e0054 */
[----:B------:R-:W-:Y:S01]  /*88c0*/  HMMA.16816.F32 R64, R12, R52, RZ ;  /* 0x000000340c40723c */ /* 0x000fe200000018ff */
[----:B------:R-:W-:Y:S01]  /*88d0*/  LDSM.16.MT88.4 R84, [R223+0xe000] ;  /* 0x00e00000df54783b */ /* 0x000fe20000004200 */
[----:B------:R-:W-:-:S02]  /*88e0*/  MOV R32, R11 ;  /* 0x0000000b00207202 */ /* 0x000fc40000000f00 */
[----:B------:R-:W-:Y:S01]  /*88f0*/  F2FP.PACK_AB R6, R2, R33 ;  /* 0x000000210206723e */ /* 0x000fe200000000ff */
[----:B--2---:R-:W-:Y:S02]  /*8900*/  FFMA.FTZ R4, R76, c[0x0][0x23c], -R0 ;  /* 0x00008f004c047a23 */ /* 0x004fe40000010800 */
[----:B------:R-:W-:Y:S01]  /*8910*/  MOV R53, R10 ;  /* 0x0000000a00357202 */ /* 0x000fe20000000f00 */
[----:B------:R-:W2:Y:S01]  /*8920*/  LDSM.16.MT88.4 R76, [R224+0xe000] ;  /* 0x00e00000e04c783b */ /* 0x000ea20000004200 */
[----:B------:R-:W-:Y:S01]  /*8930*/  IMAD.MOV.U32 R52, RZ, RZ, R9 ;  /* 0x000000ffff347224 */ /* 0x000fe200078e0009 */
[----:B------:R4:W4:Y:S01]  /*8940*/  MUFU.EX2 R231, R4 ;  /* 0x0000000400e77308 */ /* 0x0009220000000800 */
[----:B------:R-:W-:Y:S01]  /*8950*/  F2FP.PACK_AB R9, R94, R24 ;  /* 0x000000185e09723e */ /* 0x000fe200000000ff */
[----:B---3--:R-:W-:Y:S01]  /*8960*/  HMMA.16816.F32 R124, R16, R56, RZ ;  /* 0x00000038107c723c */ /* 0x008fe200000018ff */
[----:B------:R-:W-:Y:S02]  /*8970*/  F2FP.PACK_AB R10, R236, R230 ;  /* 0x000000e6ec0a723e */ /* 0x000fe400000000ff */
[----:B------:R-:W-:-:S05]  /*8980*/  F2FP.PACK_AB R11, R225, R92 ;  /* 0x0000005ce10b723e */ /* 0x000fca00000000ff */
[----:B------:R-:W-:Y:S01]  /*8990*/  HMMA.16816.F32 R120, R12, R56, RZ ;  /* 0x000000380c78723c */ /* 0x000fe200000018ff */
[----:B----4-:R-:W-:Y:S01]  /*89a0*/  FFMA.FTZ R4, R63, c[0x0][0x23c], -R0 ;  /* 0x00008f003f047a23 */ /* 0x010fe20000010800 */
[----:B------:R-:W-:-:S06]  /*89b0*/  F2FP.PACK_AB R5, R231, R233 ;  /* 0x000000e9e705723e */ /* 0x000fcc00000000ff */
[C---:B------:R-:W-:Y:S01]  /*89c0*/  HMMA.16816.F32 R164, R8.reuse, R44, R40 ;  /* 0x0000002c08a4723c */ /* 0x040fe20000001828 */
[----:B------:R-:W3:Y:S01]  /*89d0*/  LDSM.16.MT88.4 R40, [R223+0xc800] ;  /* 0x00c80000df28783b */ /* 0x000ee20000004200 */
[----:B------:R4:W-:Y:S06]  /*89e0*/  MUFU.EX2 R237, R4 ;  /* 0x0000000400ed7308 */ /* 0x0009ec0000000800 */
[C---:B------:R-:W-:Y:S01]  /*89f0*/  HMMA.16816.F32 R148, R8.reuse, R48, R68 ;  /* 0x000000300894723c */ /* 0x040fe20000001844 */
[----:B------:R-:W-:Y:S07]  /*8a00*/  LDSM.16.MT88.4 R68, [R224+0xe800] ;  /* 0x00e80000e044783b */ /* 0x000fee0000004200 */
[----:B-1----:R-:W-:Y:S01]  /*8a10*/  HMMA.16816.F32 R180, R8, R72, R28 ;  /* 0x0000004808b4723c */ /* 0x002fe2000000181c */
[----:B------:R-:W-:Y:S01]  /*8a20*/  LDSM.16.MT88.4 R28, [R222+0xe800] ;  /* 0x00e80000de1c783b */ /* 0x000fe20000004200 */
[----:B----4-:R-:W-:-:S03]  /*8a30*/  FFMA.FTZ R4, R62, c[0x0][0x23c], -R0 ;  /* 0x00008f003e047a23 */ /* 0x010fc60000010800 */
[----:B------:R-:W-:Y:S01]  /*8a40*/  LDSM.16.MT88.4 R60, [R221+0xe000] ;  /* 0x00e00000dd3c783b */ /* 0x000fe20000004200 */
[----:B------:R1:W4:Y:S02]  /*8a50*/  MUFU.EX2 R93, R4 ;  /* 0x00000004005d7308 */ /* 0x0003240000000800 */
[----:B--2---:R-:W-:Y:S08]  /*8a60*/  HMMA.16816.F32 R100, R16, R76, RZ ;  /* 0x0000004c1064723c */ /* 0x004ff000000018ff */
[----:B------:R-:W-:Y:S01]  /*8a70*/  HMMA.16816.F32 R104, R12, R80, RZ ;  /* 0x000000500c68723c */ /* 0x000fe200000018ff */
[----:B-1----:R-:W-:-:S02]  /*8a80*/  F2FP.PACK_AB R4, R232, R204 ;  /* 0x000000cce804723e */ /* 0x002fc400000000ff */
[----:B----4-:R-:W-:-:S05]  /*8a90*/  F2FP.PACK_AB R7, R93, R237 ;  /* 0x000000ed5d07723e */ /* 0x010fca00000000ff */
[----:B---3--:R-:W-:Y:S08]  /*8aa0*/  HMMA.16816.F32 R196, R8, R40, R124 ;  /* 0x0000002808c4723c */ /* 0x008ff0000000187c */
[C---:B------:R-:W-:Y:S01]  /*8ab0*/  HMMA.16816.F32 R144, R4.reuse, R48, R64 ;  /* 0x000000300490723c */ /* 0x040fe20000001840 */
[----:B------:R-:W1:Y:S06]  /*8ac0*/  LDSM.16.MT88.4 R64, [R223+0xe800] ;  /* 0x00e80000df40783b */ /* 0x000e6c0000004200 */
[----:B------:R-:W-:Y:S01]  /*8ad0*/  MOV R49, R95 ;  /* 0x0000005f00317202 */ /* 0x000fe20000000f00 */
[----:B------:R-:W-:Y:S01]  /*8ae0*/  HMMA.16816.F32 R176, R4, R72, R88 ;  /* 0x0000004804b0723c */ /* 0x000fe20000001858 */
[----:B------:R-:W-:-:S06]  /*8af0*/  IMAD.MOV.U32 R48, RZ, RZ, R94 ;  /* 0x000000ffff307224 */ /* 0x000fcc00078e005e */
[----:B------:R-:W-:Y:S01]  /*8b00*/  IMAD.MOV.U32 R73, RZ, RZ, R92 ;  /* 0x000000ffff497224 */ /* 0x000fe200078e005c */
[----:B------:R-:W-:Y:S08]  /*8b10*/  HMMA.16816.F32 R88, R12, R84, RZ ;  /* 0x000000540c58723c */ /* 0x000ff000000018ff */
[C---:B------:R-:W-:Y:S01]  /*8b20*/  HMMA.16816.F32 R160, R4.reuse, R44, R36 ;  /* 0x0000002c04a0723c */ /* 0x040fe20000001824 */
[----:B------:R-:W2:Y:S06]  /*8b30*/  LDSM.16.MT88.4 R36, [R221+0xe800] ;  /* 0x00e80000dd24783b */ /* 0x000eac0000004200 */
[----:B------:R-:W-:Y:S01]  /*8b40*/  MOV R44, R93 ;  /* 0x0000005d002c7202 */ /* 0x000fe20000000f00 */
[----:B------:R-:W-:Y:S01]  /*8b50*/  HMMA.16816.F32 R120, R4, R40, R120 ;  /* 0x000000280478723c */ /* 0x000fe20000001878 */
[----:B------:R-:W-:-:S05]  /*8b60*/  IMAD.MOV.U32 R45, RZ, RZ, R96 ;  /* 0x000000ffff2d7224 */ /* 0x000fca00078e0060 */
[----:B------:R-:W-:Y:S02]  /*8b70*/  MOV R80, R45 ;  /* 0x0000002d00507202 */ /* 0x000fe40000000f00 */
[----:B------:R-:W-:Y:S01]  /*8b80*/  HMMA.16816.F32 R92, R16, R84, RZ ;  /* 0x00000054105c723c */ /* 0x000fe200000018ff */
[----:B------:R-:W-:-:S06]  /*8b90*/  MOV R45, R53 ;  /* 0x00000035002d7202 */ /* 0x000fcc0000000f00 */
[----:B------:R-:W-:Y:S01]  /*8ba0*/  IMAD.MOV.U32 R85, RZ, RZ, R32 ;  /* 0x000000ffff557224 */ /* 0x000fe200078e0020 */
[----:B-1----:R-:W-:Y:S01]  /*8bb0*/  HMMA.16816.F32 R88, R4, R64, R88 ;  /* 0x000000400458723c */ /* 0x002fe20000001858 */
[----:B------:R-:W-:-:S07]  /*8bc0*/  MOV R84, R25 ;  /* 0x0000001900547202 */ /* 0x000fce0000000f00 */
[----:B------:R-:W-:Y:S08]  /*8bd0*/  HMMA.16816.F32 R112, R12, R60, RZ ;  /* 0x0000003c0c70723c */ /* 0x000ff000000018ff */
[----:B------:R-:W-:Y:S08]  /*8be0*/  HMMA.16816.F32 R216, R8, R68, R100 ;  /* 0x0000004408d8723c */ /* 0x000ff00000001864 */
[----:B------:R-:W-:Y:S01]  /*8bf0*/  MOV R195, R89 ;  /* 0x0000005900c37202 */ /* 0x000fe20000000f00 */
[----:B------:R-:W-:Y:S01]  /*8c00*/  IMAD.MOV.U32 R194, RZ, RZ, R90 ;  /* 0x000000ffffc27224 */ /* 0x000fe200078e005a */
[----:B------:R-:W-:Y:S01]  /*8c10*/  MOV R41, R91 ;  /* 0x0000005b00297202 */ /* 0x000fe20000000f00 */
[----:B------:R-:W-:Y:S01]  /*8c20*/  IMAD.MOV.U32 R40, RZ, RZ, R88 ;  /* 0x000000ffff287224 */ /* 0x000fe200078e0058 */
[----:B------:R-:W-:Y:S08]  /*8c30*/  HMMA.16816.F32 R96, R12, R76, RZ ;  /* 0x0000004c0c60723c */ /* 0x000ff000000018ff */
[----:B------:R-:W-:Y:S04]  /*8c40*/  HMMA.16816.F32 R92, R8, R64, R92 ;  /* 0x00000040085c723c */ /* 0x000fe8000000185c */
[----:B------:R-:W-:Y:S01]  /*8c50*/  MOV R207, R217 ;  /* 0x000000d900cf7202 */ /* 0x000fe20000000f00 */
[----:B------:R-:W-:Y:S01]  /*8c60*/  IMAD.MOV.U32 R206, RZ, RZ, R218 ;  /* 0x000000ffffce7224 */ /* 0x000fe200078e00da */
[----:B------:R-:W-:Y:S01]  /*8c70*/  MOV R205, R219 ;  /* 0x000000db00cd7202 */ /* 0x000fe20000000f00 */
[----:B------:R-:W-:Y:S01]  /*8c80*/  IMAD.MOV.U32 R81, RZ, RZ, R216 ;  /* 0x000000ffff517224 */ /* 0x000fe200078e00d8 */
[----:B------:R-:W-:Y:S08]  /*8c90*/  HMMA.16816.F32 R88, R12, R82, RZ ;  /* 0x000000520c58723c */ /* 0x000ff000000018ff */
[----:B------:R-:W-:Y:S07]  /*8ca0*/  HMMA.16816.F32 R116, R16, R60, RZ ;  /* 0x0000003c1074723c */ /* 0x000fee00000018ff */
[----:B------:R-:W-:Y:S01]  /*8cb0*/  IMAD.MOV.U32 R60, RZ, RZ, R44 ;  /* 0x000000ffff3c7224 */ /* 0x000fe200078e002c */
[----:B--2---:R-:W-:Y:S01]  /*8cc0*/  HMMA.16816.F32 R184, R4, R36, R112 ;  /* 0x0000002404b8723c */ /* 0x004fe20000001870 */
[----:B------:R-:W-:Y:S01]  /*8cd0*/  MOV R77, R92 ;  /* 0x0000005c004d7202 */ /* 0x000fe20000000f00 */
[----:B------:R-:W-:Y:S01]  /*8ce0*/  IMAD.MOV.U32 R76, RZ, RZ, R93 ;  /* 0x000000ffff4c7224 */ /* 0x000fe200078e005d */
[----:B------:R-:W-:Y:S01]  /*8cf0*/  MOV R57, R94 ;  /* 0x0000005e00397202 */ /* 0x000fe20000000f00 */
[----:B------:R-:W-:Y:S01]  /*8d00*/  IMAD.MOV.U32 R56, RZ, RZ, R95 ;  /* 0x000000ffff387224 */ /* 0x000fe200078e005f */
[----:B------:R-:W-:Y:S01]  /*8d10*/  MOV R61, R73 ;  /* 0x00000049003d7202 */ /* 0x000fe20000000f00 */
[----:B------:R-:W-:-:S02]  /*8d20*/  IMAD.MOV.U32 R44, RZ, RZ, R52 ;  /* 0x000000ffff2c7224 */ /* 0x000fc400078e0034 */
[-C--:B------:R-:W-:Y:S08]  /*8d30*/  HMMA.16816.F32 R212, R8, R28.reuse, R108 ;  /* 0x0000001c08d4723c */ /* 0x080ff0000000186c */
[C---:B------:R-:W-:Y:S07]  /*8d40*/  HMMA.16816.F32 R208, R4.reuse, R28, R104 ;  /* 0x0000001c04d0723c */ /* 0x040fee0000001868 */
[--C-:B------:R-:W-:Y:S01]  /*8d50*/  FFMA.FTZ R29, R128, c[0x0][0x23c], -R21.reuse ;  /* 0x00008f00801d7a23 */ /* 0x100fe20000010815 */
[----:B------:R-:W-:Y:S01]  /*8d60*/  HMMA.16816.F32 R216, R4, R68, R96 ;  /* 0x0000004404d8723c */ /* 0x000fe20000001860 */
[----:B------:R-:W-:-:S02]  /*8d70*/  FFMA.FTZ R28, R22, c[0x0][0x23c], -R21 ;  /* 0x00008f00161c7a23 */ /* 0x000fc40000010815 */
[----:B------:R-:W-:-:S05]  /*8d80*/  FFMA.FTZ R22, R152, c[0x0][0x23c], -R3 ;  /* 0x00008f0098167a23 */ /* 0x000fca0000010803 */
[----:B------:R-:W-:Y:S08]  /*8d90*/  HMMA.16816.F32 R112, R4, R30, R88 ;  /* 0x0000001e0470723c */ /* 0x000ff00000001858 */
[C---:B------:R-:W-:Y:S08]  /*8da0*/  HMMA.16816.F32 R108, R12.reuse, R54, RZ ;  /* 0x000000360c6c723c */ /* 0x040ff000000018ff */
[C---:B------:R-:W-:Y:S08]  /*8db0*/  HMMA.16816.F32 R104, R12.reuse, R26, RZ ;  /* 0x0000001a0c68723c */ /* 0x040ff000000018ff */
[C---:B------:R-:W-:Y:S08]  /*8dc0*/  HMMA.16816.F32 R100, R12.reuse, R34, RZ ;  /* 0x000000220c64723c */ /* 0x040ff000000018ff */
[C---:B------:R-:W-:Y:S08]  /*8dd0*/  HMMA.16816.F32 R96, R12.reuse, R58, RZ ;  /* 0x0000003a0c60723c */ /* 0x040ff000000018ff */
[C---:B------:R-:W-:Y:S08]  /*8de0*/  HMMA.16816.F32 R92, R12.reuse, R62, RZ ;  /* 0x0000003e0c5c723c */ /* 0x040ff000000018ff */
[C---:B------:R-:W-:Y:S08]  /*8df0*/  HMMA.16816.F32 R88, R12.reuse, R78, RZ ;  /* 0x0000004e0c58723c */ /* 0x040ff000000018ff */
[----:B------:R-:W-:Y:S08]  /*8e00*/  HMMA.16816.F32 R12, R12, R86, RZ ;  /* 0x000000560c0c723c */ /* 0x000ff000000018ff */
[----:B------:R-:W-:Y:S07]  /*8e10*/  HMMA.16816.F32 R200, R8, R36, R116 ;  /* 0x0000002408c8723c */ /* 0x000fee0000001874 */
[----:B------:R-:W-:Y:S01]  /*8e20*/  MOV R36, R33 ;  /* 0x0000002100247202 */ /* 0x000fe20000000f00 */
[----:B------:R-:W-:Y:S01]  /*8e30*/  HMMA.16816.F32 R108, R4, R50, R108 ;  /* 0x00000032046c723c */ /* 0x000fe2000000186c */
[----:B------:R-:W-:-:S07]  /*8e40*/  IMAD.MOV.U32 R37, RZ, RZ, R24 ;  /* 0x000000ffff257224 */ /* 0x000fce00078e0018 */
[----:B------:R-:W-:Y:S08]  /*8e50*/  HMMA.16816.F32 R32, R16, R34, RZ ;  /* 0x000000221020723c */ /* 0x000ff000000018ff */
[C---:B------:R-:W-:Y:S08]  /*8e60*/  HMMA.16816.F32 R104, R4.reuse, R46, R104 ;  /* 0x0000002e0468723c */ /* 0x040ff00000001868 */
[C---:B------:R-:W-:Y:S08]  /*8e70*/  HMMA.16816.F32 R100, R4.reuse, R74, R100 ;  /* 0x0000004a0464723c */ /* 0x040ff00000001864 */
[C---:B------:R-:W-:Y:S08]  /*8e80*/  HMMA.16816.F32 R96, R4.reuse, R42, R96 ;  /* 0x0000002a0460723c */ /* 0x040ff00000001860 */
[C---:B------:R-:W-:Y:S08]  /*8e90*/  HMMA.16816.F32 R92, R4.reuse, R38, R92 ;  /* 0x00000026045c723c */ /* 0x040ff0000000185c */
[C---:B------:R-:W-:Y:S08]  /*8ea0*/  HMMA.16816.F32 R116, R4.reuse, R70, R88 ;  /* 0x000000460474723c */ /* 0x040ff00000001858 */
[----:B------:R-:W-:Y:S01]  /*8eb0*/  HMMA.16816.F32 R124, R4, R66, R12 ;  /* 0x00000042047c723c */ /* 0x000fe2000000180c */
[----:B------:R-:W1:Y:S07]  /*8ec0*/  LDSM.16.MT88.4 R12, [R221+0xd000] ;  /* 0x00d00000dd0c783b */ /* 0x000e6e0000004200 */
[C---:B------:R-:W-:Y:S08]  /*8ed0*/  HMMA.16816.F32 R52, R16.reuse, R54, RZ ;  /* 0x000000361034723c */ /* 0x040ff000000018ff */
[----:B------:R-:W-:Y:S08]  /*8ee0*/  HMMA.16816.F32 R4, R16, R58, RZ ;  /* 0x0000003a1004723c */ /* 0x000ff000000018ff */
[C---:B------:R-:W-:Y:S07]  /*8ef0*/  HMMA.16816.F32 R72, R8.reuse, R74, R32 ;  /* 0x0000004a0848723c */ /* 0x040fee0000001820 */
[----:B------:R-:W-:Y:S01]  /*8f00*/  IMAD.MOV.U32 R35, RZ, RZ, R48 ;  /* 0x000000ffff237224 */ /* 0x000fe200078e0030 */
[----:B------:R-:W-:Y:S01]  /*8f10*/  HMMA.16816.F32 R52, R8, R50, R52 ;  /* 0x000000320834723c */ /* 0x000fe20000001834 */
[----:B------:R-:W-:-:S07]  /*8f20*/  MOV R34, R49 ;  /* 0x0000003100227202 */ /* 0x000fce0000000f00 */
[----:B------:R-:W-:Y:S08]  /*8f30*/  HMMA.16816.F32 R24, R16, R26, RZ ;  /* 0x0000001a1018723c */ /* 0x000ff000000018ff */
[----:B------:R-:W-:Y:S07]  /*8f40*/  HMMA.16816.F32 R48, R8, R42, R4 ;  /* 0x0000002a0830723c */ /* 0x000fee0000001804 */
[----:B------:R-:W-:Y:S01]  /*8f50*/  IMAD.MOV.U32 R43, RZ, RZ, R36 ;  /* 0x000000ffff2b7224 */ /* 0x000fe200078e0024 */
[----:B------:R-:W-:Y:S01]  /*8f60*/  HMMA.16816.F32 R4, R16, R62, RZ ;  /* 0x0000003e1004723c */ /* 0x000fe200000018ff */
[----:B------:R-:W-:-:S06]  /*8f70*/  MOV R42, R37 ;  /* 0x00000025002a7202 */ /* 0x000fcc0000000f00 */
[----:B------:R-:W-:Y:S01]  /*8f80*/  IMAD.MOV.U32 R63, RZ, RZ, R44 ;  /* 0x000000ffff3f7224 */ /* 0x000fe200078e002c */
[----:B------:R-:W-:Y:S01]  /*8f90*/  HMMA.16816.F32 R88, R8, R46, R24 ;  /* 0x0000002e0858723c */ /* 0x000fe20000001818 */
[----:B------:R-:W-:-:S06]  /*8fa0*/  MOV R62, R45 ;  /* 0x0000002d003e7202 */ /* 0x000fcc0000000f00 */
[--C-:B------:R-:W-:Y:S02]  /*8fb0*/  FFMA.FTZ R25, R138, c[0x0][0x23c], -R20.reuse ;  /* 0x00008f008a197a23 */ /* 0x100fe40000010814 */
[--C-:B------:R-:W-:Y:S01]  /*8fc0*/  FFMA.FTZ R26, R153, c[0x0][0x23c], -R20.reuse ;  /* 0x00008f00991a7a23 */ /* 0x100fe20000010814 */
[----:B------:R-:W-:Y:S01]  /*8fd0*/  MOV R153, R63 ;  /* 0x0000003f00997202 */ /* 0x000fe20000000f00 */
[----:B------:R-:W-:Y:S02]  /*8fe0*/  FFMA.FTZ R24, R129, c[0x0][0x23c], -R20 ;  /* 0x00008f0081187a23 */ /* 0x000fe40000010814 */
[----:B------:R-:W-:Y:S02]  /*8ff0*/  IMAD.MOV.U32 R129, RZ, RZ, R42 ;  /* 0x000000ffff817224 */ /* 0x000fe400078e002a */
[----:B------:R-:W-:Y:S01]  /*9000*/  IMAD.MOV.U32 R63, RZ, RZ, R205 ;  /* 0x000000ffff3f7224 */ /* 0x000fe200078e00cd */
[----:B------:R-:W-:Y:S08]  /*9010*/  HMMA.16816.F32 R44, R8, R38, R4 ;  /* 0x00000026082c723c */ /* 0x000ff00000001804 */
[----:B------:R-:W-:Y:S07]  /*9020*/  HMMA.16816.F32 R4, R16, R82, RZ ;  /* 0x000000521004723c */ /* 0x000fee00000018ff */
[----:B------:R-:W-:-:S02]  /*9030*/  IMAD.MOV.U32 R83, RZ, RZ, R2 ;  /* 0x000000ffff537224 */ /* 0x000fc400078e0002 */
[----:B------:R-:W-:Y:S02]  /*9040*/  FFMA.FTZ R2, R189, c[0x0][0x23c], -R21 ;  /* 0x00008f00bd027a23 */ /* 0x000fe40000010815 */
[----:B------:R-:W-:Y:S02]  /*9050*/  IMAD.MOV.U32 R82, RZ, RZ, R84 ;  /* 0x000000ffff527224 */ /* 0x000fe400078e0054 */
[----:B------:R2:W3:Y:S03]  /*9060*/  MUFU.EX2 R33, R2 ;  /* 0x0000000200217308 */ /* 0x0004e60000000800 */
[----:B------:R-:W-:Y:S01]  /*9070*/  MOV R128, R82 ;  /* 0x0000005200807202 */ /* 0x000fe20000000f00 */
[----:B------:R-:W-:-:S07]  /*9080*/  IMAD.MOV.U32 R82, RZ, RZ, R207 ;  /* 0x000000ffff527224 */ /* 0x000fce00078e00cf */
[----:B------:R-:W-:Y:S01]  /*9090*/  HMMA.16816.F32 R36, R8, R30, R4 ;  /* 0x0000001e0824723c */ /* 0x000fe20000001804 */
[----:B--2---:R-:W-:-:S06]  /*90a0*/  FFMA.FTZ R2, R173, c[0x0][0x23c], -R21 ;  /* 0x00008f00ad027a23 */ /* 0x004fcc0000010815 */
[--C-:B------:R-:W-:Y:S01]  /*90b0*/  FFMA.FTZ R30, R139, c[0x0][0x23c], -R21.reuse ;  /* 0x00008f008b1e7a23 */ /* 0x100fe20000010815 */
[C---:B------:R-:W-:Y:S01]  /*90c0*/  HMMA.16816.F32 R4, R16.reuse, R78, RZ ;  /* 0x0000004e1004723c */ /* 0x040fe200000018ff */
[----:B------:R-:W-:Y:S02]  /*90d0*/  FFMA.FTZ R31, R142, c[0x0][0x23c], -R21 ;  /* 0x00008f008e1f7a23 */ /* 0x000fe40000010815 */
[----:B---3--:R-:W-:Y:S02]  /*90e0*/  IMAD.MOV.U32 R152, RZ, RZ, R33 ;  /* 0x000000ffff987224 */ /* 0x008fe400078e0021 */
[----:B------:R-:W-:Y:S02]  /*90f0*/  FFMA.FTZ R33, R133, c[0x0][0x23c], -R0 ;  /* 0x00008f0085217a23 */ /* 0x000fe40000010800 */
[----:B------:R-:W-:Y:S01]  /*9100*/  MOV R79, R85 ;  /* 0x00000055004f7202 */ /* 0x000fe20000000f00 */
[----:B------:R-:W-:Y:S01]  /*9110*/  HMMA.16816.F32 R16, R16, R86, RZ ;  /* 0x000000561010723c */ /* 0x000fe200000018ff */
[----:B------:R-:W-:Y:S01]  /*9120*/  IMAD.MOV.U32 R78, RZ, RZ, R80 ;  /* 0x000000ffff4e7224 */ /* 0x000fe200078e0050 */
[----:B------:R-:W-:-:S05]  /*9130*/  MOV R80, R239 ;  /* 0x000000ef00507202 */ /* 0x000fca0000000f00 */
[----:B------:R-:W-:Y:S02]  /*9140*/  MOV R87, R60 ;  /* 0x0000003c00577202 */ /* 0x000fe40000000f00 */
[----:B------:R2:W3:Y:S07]  /*9150*/  MUFU.EX2 R60, R2 ;  /* 0x00000002003c7308 */ /* 0x0004ee0000000800 */
[C---:B------:R-:W-:Y:S07]  /*9160*/  HMMA.16816.F32 R68, R8.reuse, R70, R4 ;  /* 0x000000460844723c */ /* 0x040fee0000001804 */
[----:B------:R-:W-:Y:S01]  /*9170*/  FFMA.FTZ R4, R188, c[0x0][0x23c], -R0 ;  /* 0x00008f00bc047a23 */ /* 0x000fe20000010800 */
[----:B------:R-:W-:Y:S01]  /*9180*/  HMMA.16816.F32 R64, R8, R66, R16 ;  /* 0x000000420840723c */ /* 0x000fe20000001810 */
[----:B--2---:R-:W-:-:S02]  /*9190*/  FFMA.FTZ R2, R168, c[0x0][0x23c], -R21 ;  /* 0x00008f00a8027a23 */ /* 0x004fc40000010815 */
[----:B------:R-:W-:Y:S01]  /*91a0*/  MUFU.EX2 R239, R4 ;  /* 0x0000000400ef7308 */ /* 0x000fe20000000800 */
[----:B------:R-:W-:Y:S02]  /*91b0*/  IMAD.MOV.U32 R168, RZ, RZ, R87 ;  /* 0x000000ffffa87224 */ /* 0x000fe400078e0057 */
[----:B------:R-:W-:Y:S01]  /*91c0*/  IMAD.MOV.U32 R87, RZ, RZ, R194 ;  /* 0x000000ffff577224 */ /* 0x000fe200078e00c2 */
[----:B---3--:R-:W-:Y:S01]  /*91d0*/  F2FP.PACK_AB R8, R60, R152 ;  /* 0x000000983c08723e */ /* 0x008fe200000000ff */
[----:B------:R-:W-:-:S03]  /*91e0*/  IMAD.MOV.U32 R19, RZ, RZ, R40 ;  /* 0x000000ffff137224 */ /* 0x000fc600078e0028 */
[----:B------:R2:W-:Y:S02]  /*91f0*/  MUFU.EX2 R58, R2 ;  /* 0x00000002003a7308 */ /* 0x0005e40000000800 */
[----:B--2---:R-:W-:Y:S02]  /*9200*/  FFMA.FTZ R2, R156, c[0x0][0x23c], -R21 ;  /* 0x00008f009c027a23 */ /* 0x004fe40000010815 */
[----:B------:R-:W-:-:S04]  /*9210*/  FFMA.FTZ R21, R140, c[0x0][0x23c], -R3 ;  /* 0x00008f008c157a23 */ /* 0x000fc80000010803 */
[----:B------:R2:W3:Y:S02]  /*9220*/  MUFU.EX2 R84, R2 ;  /* 0x0000000200547308 */ /* 0x0004e40000000800 */
[----:B--2---:R-:W-:Y:S01]  /*9230*/  FFMA.FTZ R2, R175, c[0x0][0x23c], -R20 ;  /* 0x00008f00af027a23 */ /* 0x004fe20000010814 */
[----:B---3--:R-:W-:-:S05]  /*9240*/  F2FP.PACK_AB R10, R84, R58 ;  /* 0x0000003a540a723e */ /* 0x008fca00000000ff */
[----:B------:R2:W-:Y:S02]  /*9250*/  MUFU.EX2 R27, R2 ;  /* 0x00000002001b7308 */ /* 0x0005e40000000800 */
[----:B--2---:R-:W-:Y:S01]  /*9260*/  FFMA.FTZ R2, R170, c[0x0][0x23c], -R20 ;  /* 0x00008f00aa027a23 */ /* 0x004fe20000010814 */
[----:B------:R-:W-:Y:S02]  /*9270*/  MOV R170, R78 ;  /* 0x0000004e00aa7202 */ /* 0x000fe40000000f00 */
[----:B------:R-:W-:-:S03]  /*9280*/  MOV R78, R41 ;  /* 0x00000029004e7202 */ /* 0x000fc60000000f00 */
[----:B------:R2:W-:Y:S02]  /*9290*/  MUFU.EX2 R18, R2 ;  /* 0x0000000200127308 */ /* 0x0005e40000000800 */
[----:B--2---:R-:W-:-:S06]  /*92a0*/  FFMA.FTZ R2, R159, c[0x0][0x23c], -R20 ;  /* 0x00008f009f027a23 */ /* 0x004fcc0000010814 */
[----:B------:R2:W-:Y:S02]  /*92b0*/  MUFU.EX2 R59, R2 ;  /* 0x00000002003b7308 */ /* 0x0005e40000000800 */
[----:B--2---:R-:W-:Y:S02]  /*92c0*/  FFMA.FTZ R2, R143, c[0x0][0x23c], -R20 ;  /* 0x00008f008f027a23 */ /* 0x004fe40000010814 */
[----:B------:R-:W-:-:S04]  /*92d0*/  FFMA.FTZ R20, R131, c[0x0][0x23c], -R3 ;  /* 0x00008f0083147a23 */ /* 0x000fc80000010803 */
[----:B------:R2:W3:Y:S01]  /*92e0*/  MUFU.EX2 R16, R2 ;  /* 0x0000000200107308 */ /* 0x0004e20000000800 */
[----:B------:R-:W-:Y:S02]  /*92f0*/  IMAD.MOV.U32 R131, RZ, RZ, R34 ;  /* 0x000000ffff837224 */ /* 0x000fe400078e0022 */
[----:B------:R-:W-:Y:S02]  /*9300*/  FFMA.FTZ R34, R132, c[0x0][0x23c], -R0 ;  /* 0x00008f0084227a23 */ /* 0x000fe40000010800 */
[----:B--2---:R-:W-:Y:S01]  /*9310*/  FFMA.FTZ R2, R174, c[0x0][0x23c], -R3 ;  /* 0x00008f00ae027a23 */ /* 0x004fe20000010803 */
[----:B---3--:R-:W-:-:S03]  /*9320*/  F2FP.PACK_AB R11, R16, R59 ;  /* 0x0000003b100b723e */ /* 0x008fc600000000ff */
[----:B------:R2:W3:Y:S02]  /*9330*/  MUFU.EX2 R32, R2 ;  /* 0x0000000200207308 */ /* 0x0004e40000000800 */
[----:B--2---:R-:W-:Y:S02]  /*9340*/  FFMA.FTZ R2, R169, c[0x0][0x23c], -R3 ;  /* 0x00008f00a9027a23 */ /* 0x004fe40000010803 */
[----:B------:R-:W-:Y:S01]  /*9350*/  IMAD.MOV.U32 R169, RZ, RZ, R79 ;  /* 0x000000ffffa97224 */ /* 0x000fe200078e004f */
[----:B------:R-:W-:-:S03]  /*9360*/  MOV R79, R81 ;  /* 0x00000051004f7202 */ /* 0x000fc60000000f00 */
[----:B------:R2:W4:Y:S01]  /*9370*/  MUFU.EX2 R17, R2 ;  /* 0x0000000200117308 */ /* 0x0005220000000800 */
[----:B------:R-:W-:Y:S02]  /*9380*/  IMAD.MOV.U32 R81, RZ, RZ, R204 ;  /* 0x000000ffff517224 */ /* 0x000fe400078e00cc */
[----:B--2---:R-:W-:-:S05]  /*9390*/  FFMA.FTZ R2, R158, c[0x0][0x23c], -R3 ;  /* 0x00008f009e027a23 */ /* 0x004fca0000010803 */
[----:B------:R2:W-:Y:S02]  /*93a0*/  MUFU.EX2 R85, R2 ;  /* 0x0000000200557308 */ /* 0x0005e40000000800 */
[--C-:B--2---:R-:W-:Y:S02]  /*93b0*/  FFMA.FTZ R2, R154, c[0x0][0x23c], -R3.reuse ;  /* 0x00008f009a027a23 */ /* 0x104fe40000010803 */
[----:B------:R-:W-:Y:S01]  /*93c0*/  FFMA.FTZ R3, R130, c[0x0][0x23c], -R3 ;  /* 0x00008f0082037a23 */ /* 0x000fe20000010803 */
[----:B------:R-:W-:-:S03]  /*93d0*/  MOV R130, R27 ;  /* 0x0000001b00827202 */ /* 0x000fc60000000f00 */
[----:B------:R2:W2:Y:S01]  /*93e0*/  MUFU.EX2 R86, R2 ;  /* 0x0000000200567308 */ /* 0x0004a20000000800 */
[----:B------:R-:W-:Y:S02]  /*93f0*/  FFMA.FTZ R27, R155, c[0x0][0x23c], -R0 ;  /* 0x00008f009b1b7a23 */ /* 0x000fe40000010800 */
[----:B---3--:R-:W-:Y:S01]  /*9400*/  IMAD.MOV.U32 R155, RZ, RZ, R32 ;  /* 0x000000ffff9b7224 */ /* 0x008fe200078e0020 */
[----:B------:R-:W-:Y:S01]  /*9410*/  F2FP.PACK_AB R9, R18, R130 ;  /* 0x000000821209723e */ /* 0x000fe200000000ff */
[----:B------:R-:W-:Y:S01]  /*9420*/  IMAD.MOV.U32 R154, RZ, RZ, R62 ;  /* 0x000000ffff9a7224 */ /* 0x000fe200078e003e */
[----:B------:R-:W-:Y:S01]  /*9430*/  MOV R62, R206 ;  /* 0x000000ce003e7202 */ /* 0x000fe20000000f00 */
[----:B------:R-:W-:Y:S01]  /*9440*/  FFMA.FTZ R32, R141, c[0x0][0x23c], -R0 ;  /* 0x00008f008d207a23 */ /* 0x000fe20000010800 */
[----:B----4-:R-:W-:-:S03]  /*9450*/  F2FP.PACK_AB R4, R17, R155 ;  /* 0x0000009b1104723e */ /* 0x010fc600000000ff */
[----:B-1----:R-:W-:Y:S01]  /*9460*/  HMMA.16816.F32 R148, R8, R12, R148 ;  /* 0x0000000c0894723c */ /* 0x002fe20000001894 */
[--C-:B--2---:R-:W-:Y:S01]  /*9470*/  FFMA.FTZ R2, R172, c[0x0][0x23c], -R0.reuse ;  /* 0x00008f00ac027a23 */ /* 0x104fe20000010800 */
[----:B------:R-:W-:Y:S02]  /*9480*/  MOV R133, R86 ;  /* 0x0000005600857202 */ /* 0x000fe40000000f00 */
[----:B------:R-:W-:Y:S01]  /*9490*/  MOV R86, R195 ;  /* 0x000000c300567202 */ /* 0x000fe20000000f00 */
[----:B------:R1:W2:Y:S01]  /*94a0*/  MUFU.EX2 R139, R2 ;  /* 0x00000002008b7308 */ /* 0x0002a20000000800 */
[----:B------:R-:W-:Y:S01]  /*94b0*/  F2FP.PACK_AB R6, R133, R85 ;  /* 0x000000558506723e */ /* 0x000fe200000000ff */
[----:B-1----:R-:W-:Y:S01]  /*94c0*/  FFMA.FTZ R2, R171, c[0x0][0x23c], -R0 ;  /* 0x00008f00ab027a23 */ /* 0x002fe20000010800 */
[----:B--2---:R-:W-:Y:S02]  /*94d0*/  F2FP.PACK_AB R5, R139, R239 ;  /* 0x000000ef8b05723e */ /* 0x004fe400000000ff */
[----:B------:R-:W-:-:S03]  /*94e0*/  MOV R171, R43 ;  /* 0x0000002b00ab7202 */ /* 0x000fc60000000f00 */
[----:B------:R1:W-:Y:S01]  /*94f0*/  MUFU.EX2 R138, R2 ;  /* 0x00000002008a7308 */ /* 0x0003e20000000800 */
[----:B------:R-:W-:Y:S01]  /*9500*/  HMMA.16816.F32 R40, R8, R14, R52 ;  /* 0x0000000e0828723c */ /* 0x000fe20000001834 */
[----:B-1----:R-:W-:Y:S02]  /*9510*/  FFMA.FTZ R2, R157, c[0x0][0x23c], -R0 ;  /* 0x00008f009d027a23 */ /* 0x002fe40000010800 */
[----:B------:R-:W-:-:S04]  /*9520*/  FADD.FTZ R0, R193, R192 ;  /* 0x000000c0c1007221 */ /* 0x000fc80000010000 */
[----:B------:R-:W1:Y:S02]  /*9530*/  MUFU.EX2 R132, R2 ;  /* 0x0000000200847308 */ /* 0x000e640000000800 */
[----:B-1----:R-:W-:Y:S02]  /*9540*/  F2FP.PACK_AB R7, R132, R138 ;  /* 0x0000008a8407723e */ /* 0x002fe400000000ff */
[----:B------:R-:W-:Y:S01]  /*9550*/  MOV R2, R35 ;  /* 0x0000002300027202 */ /* 0x000fe20000000f00 */
[----:B------:R-:W-:-:S04]  /*9560*/  FADD.FTZ R35, R191, R190 ;  /* 0x000000bebf237221 */ /* 0x000fc80000010000 */
[C---:B------:R-:W-:Y:S08]  /*9570*/  HMMA.16816.F32 R144, R4.reuse, R12, R144 ;  /* 0x0000000c0490723c */ /* 0x040ff00000001890 */
[----:B------:R-:W-:Y:S01]  /*9580*/  HMMA.16816.F32 R156, R4, R14, R108 ;  /* 0x0000000e049c723c */ /* 0x000fe2000000186c */
        /* <DEDUP_REMOVED lines=14> */
[----:B------:R-:W-:-:S02]  /*9670*/  IMAD.MOV.U32 R82, RZ, RZ, R61 ;  /* 0x000000ffff527224 */ /* 0x000fc400078e003d */
[----:B------:R-:W-:Y:S02]  /*9680*/  IMAD.MOV.U32 R100, RZ, RZ, R79 ;  /* 0x000000ffff647224 */ /* 0x000fe400078e004f */
[----:B-1----:R-:W-:Y:S07]  /*9690*/  HMMA.16816.F32 R204, R4, R14, R96 ;  /* 0x0000000e04cc723c */ /* 0x002fee0000001860 */
[----:B------:R-:W-:Y:S01]  /*96a0*/  MOV R98, R60 ;  /* 0x0000003c00627202 */ /* 0x000fe20000000f00 */
[----:B------:R-:W-:Y:S01]  /*96b0*/  HMMA.16816.F32 R196, R8, R12, R196 ;  /* 0x0000000c08c4723c */ /* 0x000fe200000018c4 */
[----:B------:R-:W-:Y:S01]  /*96c0*/  MOV R99, R16 ;  /* 0x0000001000637202 */ /* 0x000fe20000000f00 */
[----:B------:R-:W-:Y:S01]  /*96d0*/  IMAD.MOV.U32 R96, RZ, RZ, R17 ;  /* 0x000000ffff607224 */ /* 0x000fe200078e0011 */
[----:B------:R-:W-:-:S05]  /*96e0*/  MOV R97, R18 ;  /* 0x0000001200617202 */ /* 0x000fca0000000f00 */
[----:B------:R-:W-:Y:S07]  /*96f0*/  HMMA.16816.F32 R192, R4, R12, R120 ;  /* 0x0000000c04c0723c */ /* 0x000fee0000001878 */
[----:B------:R-:W-:Y:S01]  /*9700*/  MOV R123, R78 ;  /* 0x0000004e007b7202 */ /* 0x000fe20000000f00 */
[C---:B------:R-:W-:Y:S01]  /*9710*/  HMMA.16816.F32 R60, R8.reuse, R14, R48 ;  /* 0x0000000e083c723c */ /* 0x040fe20000001830 */
[----:B------:R-:W1:Y:S01]  /*9720*/  LDSM.16.MT88.4 R12, [R221+0xf000] ;  /* 0x00f00000dd0c783b */ /* 0x000e620000004200 */
[----:B------:R-:W-:Y:S01]  /*9730*/  IMAD.MOV.U32 R120, RZ, RZ, R19 ;  /* 0x000000ffff787224 */ /* 0x000fe200078e0013 */
[----:B------:R-:W-:Y:S01]  /*9740*/  MOV R121, R86 ;  /* 0x0000005600797202 */ /* 0x000fe20000000f00 */
[----:B------:R-:W-:Y:S01]  /*9750*/  IMAD.MOV.U32 R122, RZ, RZ, R87 ;  /* 0x000000ffff7a7224 */ /* 0x000fe200078e0057 */
[----:B------:R-:W2:Y:S03]  /*9760*/  LDSM.16.MT88.4 R16, [R224+0xf000] ;  /* 0x00f00000e010783b */ /* 0x000ea60000004200 */
[-C--:B-1----:R-:W-:Y:S07]  /*9770*/  HMMA.16816.F32 R140, R8, R12.reuse, R200 ;  /* 0x0000000c088c723c */ /* 0x082fee00000018c8 */
[----:B------:R-:W-:Y:S01]  /*9780*/  IMAD.MOV.U32 R203, RZ, RZ, R58 ;  /* 0x000000ffffcb7224 */ /* 0x000fe200078e003a */
[----:B------:R-:W-:Y:S01]  /*9790*/  HMMA.16816.F32 R48, R4, R12, R184 ;  /* 0x0000000c0430723c */ /* 0x000fe200000018b8 */
[----:B------:R-:W-:Y:S01]  /*97a0*/  MOV R202, R59 ;  /* 0x0000003b00ca7202 */ /* 0x000fe20000000f00 */
[----:B------:R-:W-:Y:S01]  /*97b0*/  IMAD.MOV.U32 R201, RZ, RZ, R85 ;  /* 0x000000ffffc97224 */ /* 0x000fe200078e0055 */
[----:B------:R-:W-:-:S04]  /*97c0*/  MOV R200, R84 ;  /* 0x0000005400c87202 */ /* 0x000fc80000000f00 */
[----:B------:R-:W-:Y:S01]  /*97d0*/  IMAD.MOV.U32 R184, RZ, RZ, R77 ;  /* 0x000000ffffb87224 */ /* 0x000fe200078e004d */
[----:B------:R-:W-:Y:S01]  /*97e0*/  MOV R185, R76 ;  /* 0x0000004c00b97202 */ /* 0x000fe20000000f00 */
[----:B------:R-:W-:Y:S01]  /*97f0*/  IMAD.MOV.U32 R186, RZ, RZ, R57 ;  /* 0x000000ffffba7224 */ /* 0x000fe200078e0039 */
[----:B------:R-:W-:Y:S01]  /*9800*/  MOV R187, R56 ;  /* 0x0000003800bb7202 */ /* 0x000fe20000000f00 */
[-C--:B------:R-:W-:Y:S08]  /*9810*/  HMMA.16816.F32 R76, R4, R14.reuse, R92 ;  /* 0x0000000e044c723c */ /* 0x080ff0000000185c */
[----:B------:R-:W-:Y:S01]  /*9820*/  HMMA.16816.F32 R56, R8, R14, R44 ;  /* 0x0000000e0838723c */ /* 0x000fe2000000182c */
[----:B------:R-:W1:Y:S07]  /*9830*/  LDSM.16.MT88.4 R12, [R222+0xf000] ;  /* 0x00f00000de0c783b */ /* 0x000e6e0000004200 */
[C---:B--2---:R-:W-:Y:S08]  /*9840*/  HMMA.16816.F32 R108, R4.reuse, R18, R116 ;  /* 0x00000012046c723c */ /* 0x044ff00000001874 */
[----:B------:R-:W-:Y:S08]  /*9850*/  HMMA.16816.F32 R104, R4, R16, R216 ;  /* 0x000000100468723c */ /* 0x000ff000000018d8 */
[-C--:B-1----:R-:W-:Y:S07]  /*9860*/  HMMA.16816.F32 R84, R8, R12.reuse, R212 ;  /* 0x0000000c0854723c */ /* 0x082fee00000018d4 */
        /* <DEDUP_REMOVED lines=14> */
[----:B------:R-:W-:-:S03]  /*9950*/  MOV R153, R170 ;  /* 0x000000aa00997202 */ /* 0x000fc60000000f00 */
[C---:B------:R-:W-:Y:S01]  /*9960*/  HMMA.16816.F32 R44, R8.reuse, R14, R36 ;  /* 0x0000000e082c723c */ /* 0x040fe20000001824 */
[----:B------:R-:W1:Y:S01]  /*9970*/  LDSM.16.MT88.4 R12, [R223+0xf000] ;  /* 0x00f00000df0c783b */ /* 0x000e620000004200 */
        /* <DEDUP_REMOVED lines=24> */
[----:B------:R-:W-:Y:S01]  /*9b00*/  IMAD.MOV.U32 R169, RZ, RZ, R80 ;  /* 0x000000ffffa97224 */ /* 0x000fe200078e0050 */
[----:B------:R-:W-:Y:S01]  /*9b10*/  MOV R170, R81 ;  /* 0x0000005100aa7202 */ /* 0x000fe20000000f00 */
[----:B------:R-:W-:Y:S01]  /*9b20*/  IMAD.MOV.U32 R168, RZ, RZ, R233 ;  /* 0x000000ffffa87224 */ /* 0x000fe200078e00e9 */
[----:B------:R-:W-:Y:S01]  /*9b30*/  MUFU.EX2 R31, R31 ;  /* 0x0000001f001f7308 */ /* 0x000fe20000000800 */
[----:B------:R2:W5:Y:S03]  /*9b40*/  LDL.LU R237, [R1+0xdc] ;  /* 0x0000dc0001ed7983 */ /* 0x0005660000300800 */
[C---:B------:R-:W-:Y:S08]  /*9b50*/  HMMA.16816.F32 R16, R8.reuse, R18, R68 ;  /* 0x000000120810723c */ /* 0x040ff00000001844 */
[C---:B-1----:R-:W-:Y:S08]  /*9b60*/  HMMA.16816.F32 R116, R8.reuse, R12, R208 ;  /* 0x0000000c0874723c */ /* 0x042ff000000018d0 */
[----:B------:R-:W-:Y:S01]  /*9b70*/  HMMA.16816.F32 R64, R8, R14, R64 ;  /* 0x0000000e0840723c */ /* 0x000fe20000001840 */
[----:B------:R-:W-:Y:S01]  /*9b80*/  IMAD.MOV.U32 R210, RZ, RZ, R212 ;  /* 0x000000ffffd27224 */ /* 0x000fe200078e00d4 */
[----:B------:R-:W-:Y:S01]  /*9b90*/  MOV R211, R213 ;  /* 0x000000d500d37202 */ /* 0x000fe20000000f00 */
[----:B------:R-:W-:Y:S01]  /*9ba0*/  IMAD.MOV.U32 R212, RZ, RZ, R214 ;  /* 0x000000ffffd47224 */ /* 0x000fe200078e00d6 */
[----:B------:R-:W-:Y:S01]  /*9bb0*/  MOV R213, R131 ;  /* 0x0000008300d57202 */ /* 0x000fe20000000f00 */
[----:B------:R-:W-:Y:S01]  /*9bc0*/  FADD.FTZ R2, R2, R210 ;  /* 0x000000d202027221 */ /* 0x000fe20000010000 */
[----:B------:R-:W-:Y:S01]  /*9bd0*/  MOV R214, R128 ;  /* 0x0000008000d67202 */ /* 0x000fe20000000f00 */
[----:B------:R1:W-:Y:S01]  /*9be0*/  MUFU.EX2 R11, R3 ;  /* 0x00000003000b7308 */ /* 0x0003e20000000800 */
[C---:B------:R-:W-:Y:S01]  /*9bf0*/  HMMA.16816.F32 R120, R4.reuse, R12, R120 ;  /* 0x0000000c0478723c */ /* 0x040fe20000001878 */
[----:B------:R-:W-:Y:S01]  /*9c00*/  IMAD.MOV.U32 R131, RZ, RZ, R129 ;  /* 0x000000ffff837224 */ /* 0x000fe200078e0081 */
[----:B------:R-:W-:Y:S01]  /*9c10*/  MOV R209, R214 ;  /* 0x000000d600d17202 */ /* 0x000fe20000000f00 */
[----:B------:R-:W-:Y:S01]  /*9c20*/  FADD.FTZ R0, R211, R0 ;  /* 0x00000000d3007221 */ /* 0x000fe20000010000 */
[----:B------:R-:W-:Y:S01]  /*9c30*/  MOV R128, R170 ;  /* 0x000000aa00807202 */ /* 0x000fe20000000f00 */
[----:B------:R-:W-:Y:S01]  /*9c40*/  IMAD.MOV.U32 R210, RZ, RZ, R215 ;  /* 0x000000ffffd27224 */ /* 0x000fe200078e00d7 */
[----:B------:R-:W-:Y:S01]  /*9c50*/  MOV R211, R184 ;  /* 0x000000b800d37202 */ /* 0x000fe20000000f00 */
[----:B------:R-:W-:Y:S01]  /*9c60*/  IMAD.MOV.U32 R129, RZ, RZ, R169 ;  /* 0x000000ffff817224 */ /* 0x000fe200078e00a9 */
[----:B------:R-:W-:Y:S01]  /*9c70*/  HMMA.16816.F32 R36, R4, R14, R124 ;  /* 0x0000000e0424723c */ /* 0x000fe2000000187c */
[----:B------:R-:W-:Y:S01]  /*9c80*/  FADD.FTZ R2, R213, R2 ;  /* 0x00000002d5027221 */ /* 0x000fe20000010000 */
[----:B------:R-:W-:Y:S01]  /*9c90*/  MOV R214, R200 ;  /* 0x000000c800d67202 */ /* 0x000fe20000000f00 */
[----:B------:R-:W-:Y:S01]  /*9ca0*/  IMAD.MOV.U32 R215, RZ, RZ, R187 ;  /* 0x000000ffffd77224 */ /* 0x000fe200078e00bb */
[----:B------:R-:W-:Y:S08]  /*9cb0*/  MUFU.EX2 R30, R30 ;  /* 0x0000001e001e7308 */ /* 0x000ff00000000800 */
[----:B------:R-:W-:Y:S01]  /*9cc0*/  MUFU.EX2 R29, R29 ;  /* 0x0000001d001d7308 */ /* 0x000fe20000000800 */
[----:B-1----:R-:W-:-:S07]  /*9cd0*/  FADD.FTZ R3, R212, R35 ;  /* 0x00000023d4037221 */ /* 0x002fce0000010000 */
[----:B------:R-:W-:Y:S01]  /*9ce0*/  MUFU.EX2 R28, R28 ;  /* 0x0000001c001c7308 */ /* 0x000fe20000000800 */
        /* <DEDUP_REMOVED lines=17> */
[----:B------:R-:W1:Y:S01]  /*9e00*/  LDSM.16.MT88.4 R152, [R221+0xd800] ;  /* 0x00d80000dd98783b */ /* 0x000e620000004200 */
[----:B------:R-:W-:-:S02]  /*9e10*/  FADD.FTZ R0, R220, R0 ;  /* 0x00000000dc007221 */ /* 0x000fc40000010000 */
[----:B------:R-:W-:Y:S01]  /*9e20*/  FADD.FTZ R4, R129, R2 ;  /* 0x0000000281047221 */ /* 0x000fe20000010000 */
[----:B------:R-:W-:Y:S01]  /*9e30*/  MUFU.EX2 R26, R26 ;  /* 0x0000001a001a7308 */ /* 0x000fe20000000800 */
[----:B------:R-:W-:-:S07]  /*9e40*/  IMAD.MOV.U32 R129, RZ, RZ, R128 ;  /* 0x000000ffff817224 */ /* 0x000fce00078e0080 */
[----:B------:R-:W3:Y:S01]  /*9e50*/  MUFU.EX2 R25, R25 ;  /* 0x0000001900197308 */ /* 0x000ee20000000800 */
[----:B------:R-:W-:-:S07]  /*9e60*/  FADD.FTZ R2, R168, R0 ;  /* 0x00000000a8027221 */ /* 0x000fce0000010000 */
[----:B------:R-:W-:Y:S01]  /*9e70*/  MUFU.EX2 R24, R24 ;  /* 0x0000001800187308 */ /* 0x000fe20000000800 */
[----:B------:R-:W-:-:S07]  /*9e80*/  FADD.FTZ R3, R170, R6 ;  /* 0x00000006aa037221 */ /* 0x000fce0000010000 */
[----:B------:R-:W-:Y:S01]  /*9e90*/  MUFU.EX2 R23, R23 ;  /* 0x0000001700177308 */ /* 0x000fe20000000800 */
[----:B------:R-:W-:-:S07]  /*9ea0*/  FADD.FTZ R0, R210, R5 ;  /* 0x00000005d2007221 */ /* 0x000fce0000010000 */
[----:B------:R-:W-:Y:S01]  /*9eb0*/  MUFU.EX2 R22, R22 ;  /* 0x0000001600167308 */ /* 0x000fe20000000800 */
[----:B------:R-:W-:-:S07]  /*9ec0*/  FADD.FTZ R10, R129, R4 ;  /* 0x00000004810a7221 */ /* 0x000fce0000010000 */
[----:B------:R-:W4:Y:S01]  /*9ed0*/  MUFU.EX2 R21, R21 ;  /* 0x0000001500157308 */ /* 0x000f220000000800 */
[----:B------:R-:W1:Y:S01]  /*9ee0*/  LDSM.16.MT88.4 R4, [R223+0xf800] ;  /* 0x00f80000df04783b */ /* 0x000e620000004200 */
[----:B------:R-:W-:Y:S01]  /*9ef0*/  MOV R213, R186 ;  /* 0x000000ba00d57202 */ /* 0x000fe20000000f00 */
[----:B------:R-:W-:Y:S01]  /*9f00*/  IMAD.MOV.U32 R186, RZ, RZ, R203 ;  /* 0x000000ffffba7224 */ /* 0x000fe200078e00cb */
[----:B------:R-:W-:-:S04]  /*9f10*/  MOV R211, R212 ;  /* 0x000000d400d37202 */ /* 0x000fc80000000f00 */
[----:B------:R-:W-:Y:S01]  /*9f20*/  MUFU.EX2 R20, R20 ;  /* 0x0000001400147308 */ /* 0x000fe20000000800 */
[----:B------:R-:W-:Y:S01]  /*9f30*/  IMAD.MOV.U32 R212, RZ, RZ, R213 ;  /* 0x000000ffffd47224 */ /* 0x000fe200078e00d5 */
[----:B------:R-:W-:-:S06]  /*9f40*/  MOV R213, R184 ;  /* 0x000000b800d57202 */ /* 0x000fcc0000000f00 */
[----:B------:R-:W-:Y:S01]  /*9f50*/  MUFU.EX2 R27, R27 ;  /* 0x0000001b001b7308 */ /* 0x000fe20000000800 */
[----:B------:R-:W-:Y:S01]  /*9f60*/  MOV R184, R185 ;  /* 0x000000b900b87202 */ /* 0x000fe20000000f00 */
[----:B------:R-:W-:Y:S01]  /*9f70*/  IMAD.MOV.U32 R185, RZ, RZ, R186 ;  /* 0x000000ffffb97224 */ /* 0x000fe200078e00ba */
[----:B------:R-:W-:-:S05]  /*9f80*/  MOV R203, R130 ;  /* 0x0000008200cb7202 */ /* 0x000fca0000000f00 */
[----:B------:R-:W1:Y:S01]  /*9f90*/  MUFU.EX2 R32, R32 ;  /* 0x0000002000207308 */ /* 0x000e620000000800 */
[----:B------:R-:W-:-:S07]  /*9fa0*/  MOV R186, R187 ;  /* 0x000000bb00ba7202 */ /* 0x000fce0000000f00 */
[----:B------:R-:W-:Y:S01]  /*9fb0*/  MUFU.EX2 R33, R33 ;  /* 0x0000002100217308 */ /* 0x000fe20000000800 */
[----:B------:R-:W-:Y:S01]  /*9fc0*/  MOV R187, R200 ;  /* 0x000000c800bb7202 */ /* 0x000fe20000000f00 */
[----:B------:R-:W-:Y:S01]  /*9fd0*/  IMAD.MOV.U32 R200, RZ, RZ, R201 ;  /* 0x000000ffffc87224 */ /* 0x000fe200078e00c9 */
[----:B------:R-:W-:-:S05]  /*9fe0*/  MOV R201, R202 ;  /* 0x000000ca00c97202 */ /* 0x000fca0000000f00 */
        /* <DEDUP_REMOVED lines=18> */
[----:B------:R-:W-:-:S02]  /*a110*/  MOV R201, R203 ;  /* 0x000000cb00c97202 */ /* 0x000fc40000000f00 */
[----:B---3--:R-:W-:Y:S02]  /*a120*/  F2FP.PACK_AB R129, R25, R26 ;  /* 0x0000001a1981723e */ /* 0x008fe400000000ff */
[----:B----4-:R-:W-:Y:S02]  /*a130*/  F2FP.PACK_AB R124, R21, R22 ;  /* 0x00000016157c723e */ /* 0x010fe400000000ff */
[----:B-1----:R-:W-:Y:S02]  /*a140*/  F2FP.PACK_AB R125, R32, R27 ;  /* 0x0000001b207d723e */ /* 0x002fe400000000ff */
[----:B------:R-:W-:Y:S02]  /*a150*/  F2FP.PACK_AB R126, R11, R20 ;  /* 0x000000140b7e723e */ /* 0x000fe400000000ff */
[----:B------:R-:W-:Y:S02]  /*a160*/  MOV R113, R211 ;  /* 0x000000d300717202 */ /* 0x000fe40000000f00 */
[----:B------:R-:W-:-:S02]  /*a170*/  MOV R81, R232 ;  /* 0x000000e800517202 */ /* 0x000fc40000000f00 */
[----:B------:R-:W-:Y:S02]  /*a180*/  MOV R83, R230 ;  /* 0x000000e600537202 */ /* 0x000fe40000000f00 */
[----:B------:R-:W-:Y:S01]  /*a190*/  MOV R35, R99 ;  /* 0x0000006300237202 */ /* 0x000fe20000000f00 */
[----:B------:R-:W-:Y:S01]  /*a1a0*/  IMAD.MOV.U32 R210, RZ, RZ, R186 ;  /* 0x000000ffffd27224 */ /* 0x000fe200078e00ba */
[----:B------:R-:W-:Y:S01]  /*a1b0*/  MOV R203, R97 ;  /* 0x0000006100cb7202 */ /* 0x000fe20000000f00 */
[----:B------:R-:W-:Y:S01]  /*a1c0*/  IMAD.MOV.U32 R97, RZ, RZ, R130 ;  /* 0x000000ffff617224 */ /* 0x000fe200078e0082 */
[----:B------:R-:W-:Y:S01]  /*a1d0*/  MOV R96, R98 ;  /* 0x0000006200607202 */ /* 0x000fe20000000f00 */
[----:B------:R-:W-:Y:S01]  /*a1e0*/  LDSM.16.MT88.4 R168, [R222+0xd800] ;  /* 0x00d80000dea8783b */ /* 0x000fe20000004200 */
[----:B------:R-:W-:Y:S02]  /*a1f0*/  MOV R98, R131 ;  /* 0x0000008300627202 */ /* 0x000fe40000000f00 */
[----:B------:R-:W-:Y:S01]  /*a200*/  F2FP.PACK_AB R128, R30, R31 ;  /* 0x0000001f1e80723e */ /* 0x000fe200000000ff */
[----:B------:R2:W5:Y:S01]  /*a210*/  LDL.LU R235, [R1+0xd4] ;  /* 0x0000d40001eb7983 */ /* 0x0005620000300800 */
[----:B------:R-:W-:-:S02]  /*a220*/  F2FP.PACK_AB R130, R28, R29 ;  /* 0x0000001d1c82723e */ /* 0x000fc400000000ff */
[----:B------:R-:W-:Y:S02]  /*a230*/  F2FP.PACK_AB R131, R23, R24 ;  /* 0x000000181783723e */ /* 0x000fe400000000ff */
[----:B------:R-:W-:Y:S01]  /*a240*/  F2FP.PACK_AB R127, R34, R33 ;  /* 0x00000021227f723e */ /* 0x000fe200000000ff */
[----:B------:R-:W-:Y:S01]  /*a250*/  FADD.FTZ R3, R114, R0 ;  /* 0x0000000072037221 */ /* 0x000fe20000010000 */
[----:B------:R-:W-:Y:S01]  /*a260*/  MOV R0, R80 ;  /* 0x0000005000007202 */ /* 0x000fe20000000f00 */
[----:B------:R-:W-:Y:S01]  /*a270*/  FADD.FTZ R8, R113, R2 ;  /* 0x0000000271087221 */ /* 0x000fe20000010000 */
[----:B------:R-:W-:Y:S01]  /*a280*/  MOV R2, R81 ;  /* 0x0000005100027202 */ /* 0x000fe20000000f00 */
[----:B------:R-:W-:Y:S01]  /*a290*/  HMMA.16816.F32 R148, R128, R152, R148 ;  /* 0x000000988094723c */ /* 0x000fe20000001894 */
[----:B------:R-:W-:Y:S01]  /*a2a0*/  IMAD.MOV.U32 R14, RZ, RZ, R98 ;  /* 0x000000ffff0e7224 */ /* 0x000fe200078e0062 */
[----:B------:R-:W-:Y:S01]  /*a2b0*/  MOV R15, R97 ;  /* 0x00000061000f7202 */ /* 0x000fe20000000f00 */
[----:B------:R-:W-:Y:S01]  /*a2c0*/  FADD.FTZ R0, R0, R9 ;  /* 0x0000000900007221 */ /* 0x000fe20000010000 */
[----:B------:R-:W-:-:S02]  /*a2d0*/  MOV R12, R96 ;  /* 0x00000060000c7202 */ /* 0x000fc40000000f00 */
[----:B------:R-:W-:Y:S01]  /*a2e0*/  MOV R216, R202 ;  /* 0x000000ca00d87202 */ /* 0x000fe20000000f00 */
[----:B------:R-:W-:Y:S01]  /*a2f0*/  IMAD.MOV.U32 R13, RZ, RZ, R203 ;  /* 0x000000ffff0d7224 */ /* 0x000fe200078e00cb */
[C---:B------:R-:W-:Y:S01]  /*a300*/  HMMA.16816.F32 R144, R124.reuse, R152, R144 ;  /* 0x000000987c90723c */ /* 0x040fe20000001890 */
[----:B------:R-:W-:Y:S01]  /*a310*/  FADD.FTZ R2, R2, R10 ;  /* 0x0000000a02027221 */ /* 0x000fe20000010000 */
[----:B------:R-:W-:Y:S01]  /*a320*/  MOV R217, R201 ;  /* 0x000000c900d97202 */ /* 0x000fe20000000f00 */
[----:B------:R-:W-:Y:S01]  /*a330*/  IMAD.MOV.U32 R218, RZ, RZ, R200 ;  /* 0x000000ffffda7224 */ /* 0x000fe200078e00c8 */
[----:B------:R-:W-:Y:S01]  /*a340*/  MOV R219, R115 ;  /* 0x0000007300db7202 */ /* 0x000fe20000000f00 */
[----:B------:R2:W5:Y:S03]  /*a350*/  LDL.LU R234, [R1+0xd0] ;  /* 0x0000d00001ea7983 */ /* 0x0005660000300800 */
[-C--:B------:R-:W-:Y:S01]  /*a360*/  HMMA.16816.F32 R156, R124, R154.reuse, R156 ;  /* 0x0000009a7c9c723c */ /* 0x080fe2000000189c */
[----:B------:R-:W-:Y:S01]  /*a370*/  FADD.FTZ R0, R14, R0 ;  /* 0x000000000e007221 */ /* 0x000fe20000010000 */
[----:B------:R-:W-:Y:S01]  /*a380*/  MOV R209, R187 ;  /* 0x000000bb00d17202 */ /* 0x000fe20000000f00 */
[----:B------:R-:W-:Y:S01]  /*a390*/  FADD.FTZ R2, R35, R2 ;  /* 0x0000000223027221 */ /* 0x000fe20000010000 */
[----:B------:R-:W-:Y:S01]  /*a3a0*/  MOV R211, R185 ;  /* 0x000000b900d37202 */ /* 0x000fe20000000f00 */
[----:B------:R-:W-:Y:S03]  /*a3b0*/  LDSM.16.MT88.4 R200, [R223+0xd800] ;  /* 0x00d80000dfc8783b */ /* 0x000fe60000004200 */
[----:B------:R-:W-:Y:S01]  /*a3c0*/  HMMA.16816.F32 R152, R128, R154, R40 ;  /* 0x0000009a8098723c */ /* 0x000fe20000001828 */
[----:B------:R-:W-:-:S07]  /*a3d0*/  MOV R212, R184 ;  /* 0x000000b800d47202 */ /* 0x000fce0000000f00 */
[-C--:B------:R-:W-:Y:S01]  /*a3e0*/  HMMA.16816.F32 R120, R124, R4.reuse, R120 ;  /* 0x000000047c78723c */ /* 0x080fe20000001878 */
[----:B------:R-:W-:Y:S01]  /*a3f0*/  MOV R43, R82 ;  /* 0x00000052002b7202 */ /* 0x000fe20000000f00 */
[----:B------:R-:W-:Y:S01]  /*a400*/  IMAD.MOV.U32 R42, RZ, RZ, R83 ;  /* 0x000000ffff2a7224 */ /* 0x000fe200078e0053 */
[----:B------:R-:W1:Y:S03]  /*a410*/  LDSM.16.MT88.4 R184, [R224+0xd800] ;  /* 0x00d80000e0b8783b */ /* 0x000e660000004200 */
[----:B------:R-:W-:Y:S01]  /*a420*/  FADD.FTZ R3, R43, R3 ;  /* 0x000000032b037221 */ /* 0x000fe20000010000 */
[----:B------:R-:W3:Y:S01]  /*a430*/  LDSM.16.MT88.4 R80, [R221+0xf800] ;  /* 0x00f80000dd50783b */ /* 0x000ee20000004200 */
[----:B------:R-:W-:Y:S01]  /*a440*/  HMMA.16816.F32 R116, R128, R4, R116 ;  /* 0x000000048074723c */ /* 0x000fe20000001874 */
[----:B------:R-:W-:Y:S02]  /*a450*/  FADD.FTZ R0, R216, R0 ;  /* 0x00000000d8007221 */ /* 0x000fe40000010000 */
[----:B------:R-:W4:Y:S04]  /*a460*/  LDSM.16.MT88.4 R96, [R222+0xf800] ;  /* 0x00f80000de60783b */ /* 0x000f280000004200 */
        /* <DEDUP_REMOVED lines=57> */
[C---:B------:R-:W-:Y:S08]  /*a800*/  HMMA.16816.F32 R172, R124.reuse, R170, R172 ;  /* 0x000000aa7cac723c */ /* 0x040ff000000018ac */
[C---:B------:R-:W-:Y:S08]  /*a810*/  HMMA.16816.F32 R192, R124.reuse, R200, R192 ;  /* 0x000000c87cc0723c */ /* 0x040ff000000018c0 */
[C---:B------:R-:W-:Y:S08]  /*a820*/  HMMA.16816.F32 R204, R124.reuse, R202, R204 ;  /* 0x000000ca7ccc723c */ /* 0x040ff000000018cc */
[C---:B---3--:R-:W-:Y:S08]  /*a830*/  HMMA.16816.F32 R72, R124.reuse, R80, R48 ;  /* 0x000000507c48723c */ /* 0x048ff00000001830 */
        /* <DEDUP_REMOVED lines=128> */
[----:B------:R-:W-:Y:S01]  /*b040*/  IMAD.MOV.U32 R67, RZ, RZ, R56 ;  /* 0x000000ffff437224 */ /* 0x000fe200078e0038 */
[----:B------:R-:W-:Y:S01]  /*b050*/  MOV R64, R59 ;  /* 0x0000003b00407202 */ /* 0x000fe20000000f00 */
[----:B------:R-:W-:Y:S02]  /*b060*/  IMAD.MOV.U32 R66, RZ, RZ, R57 ;  /* 0x000000ffff427224 */ /* 0x000fe400078e0039 */
[----:B------:R-:W-:-:S03]  /*b070*/  IMAD.MOV.U32 R65, RZ, RZ, R58 ;  /* 0x000000ffff417224 */ /* 0x000fc600078e003a */
        /* <DEDUP_REMOVED lines=9> */
[----:B------:R-:W-:Y:S01]  /*b110*/  MOV R76, R60 ;  /* 0x0000003c004c7202 */ /* 0x000fe20000000f00 */
[----:B------:R-:W-:-:S02]  /*b120*/  IMAD.MOV.U32 R37, RZ, RZ, R61 ;  /* 0x000000ffff257224 */ /* 0x000fc400078e003d */
[----:B------:R-:W-:Y:S02]  /*b130*/  IMAD.MOV.U32 R25, RZ, RZ, R62 ;  /* 0x000000ffff197224 */ /* 0x000fe400078e003e */
[----:B------:R-:W-:Y:S02]  /*b140*/  IMAD.MOV.U32 R24, RZ, RZ, R63 ;  /* 0x000000ffff187224 */ /* 0x000fe400078e003f */
        /* <DEDUP_REMOVED lines=18> */
[----:B------:R-:W-:Y:S01]  /*b270*/  MOV R33, R69 ;  /* 0x0000004500217202 */ /* 0x000fe20000000f00 */
[C---:B------:R-:W-:Y:S08]  /*b280*/  HMMA.16816.F32 R60, R4.reuse, R34, R60 ;  /* 0x00000022043c723c */ /* 0x040ff0000000183c */
        /* <DEDUP_REMOVED lines=13> */
[----:B------:R-:W-:Y:S01]  /*b360*/  MOV R212, R67 ;  /* 0x0000004300d47202 */ /* 0x000fe20000000f00 */
[----:B------:R-:W-:Y:S01]  /*b370*/  IMAD.MOV.U32 R213, RZ, RZ, R66 ;  /* 0x000000ffffd57224 */ /* 0x000fe200078e0042 */
[----:B------:R-:W-:Y:S01]  /*b380*/  HMMA.16816.F32 R52, R4, R14, R60 ;  /* 0x0000000e0434723c */ /* 0x000fe2000000183c */
[----:B------:R-:W-:-:S02]  /*b390*/  IMAD.MOV.U32 R214, RZ, RZ, R65 ;  /* 0x000000ffffd67224 */ /* 0x000fc400078e0041 */
[----:B------:R-:W-:-:S04]  /*b3a0*/  IMAD.MOV.U32 R215, RZ, RZ, R64 ;  /* 0x000000ffffd77224 */ /* 0x000fc800078e0040 */
[----:B------:R-:W-:Y:S02]  /*b3b0*/  IMAD.MOV.U32 R60, RZ, RZ, R36 ;  /* 0x000000ffff3c7224 */ /* 0x000fe400078e0024 */
[----:B------:R-:W-:Y:S01]  /*b3c0*/  IMAD.MOV.U32 R61, RZ, RZ, R3 ;  /* 0x000000ffff3d7224 */ /* 0x000fe200078e0003 */
[----:B--2---:R-:W-:Y:S01]  /*b3d0*/  HMMA.16816.F32 R64, R8, R12, R216 ;  /* 0x0000000c0840723c */ /* 0x004fe200000018d8 */
[----:B------:R-:W-:Y:S02]  /*b3e0*/  IMAD.MOV.U32 R62, RZ, RZ, R2 ;  /* 0x000000ffff3e7224 */ /* 0x000fe400078e0002 */
[----:B------:R-:W-:-:S04]  /*b3f0*/  IMAD.MOV.U32 R63, RZ, RZ, R0 ;  /* 0x000000ffff3f7224 */ /* 0x000fc800078e0000 */
[----:B------:R-:W-:Y:S01]  /*b400*/  IMAD.MOV.U32 R218, RZ, RZ, R25 ;  /* 0x000000ffffda7224 */ /* 0x000fe200078e0019 */
[----:B------:R-:W-:Y:S01]  /*b410*/  MOV R219, R24 ;  /* 0x0000001800db7202 */ /* 0x000fe20000000f00 */
[----:B------:R-:W-:Y:S01]  /*b420*/  IMAD.MOV.U32 R217, RZ, RZ, R37 ;  /* 0x000000ffffd97224 */ /* 0x000fe200078e0025 */
[----:B------:R-:W-:Y:S01]  /*b430*/  HMMA.16816.F32 R24, R8, R14, R48 ;  /* 0x0000000e0818723c */ /* 0x000fe20000001830 */
[----:B------:R-:W1:Y:S01]  /*b440*/  LDSM.16.M88.4 R12, [R226+0x8800] ;  /* 0x00880000e20c783b */ /* 0x000e620000000200 */
[----:B------:R-:W-:-:S06]  /*b450*/  IMAD.MOV.U32 R216, RZ, RZ, R76 ;  /* 0x000000ffffd87224 */ /* 0x000fcc00078e004c */
        /* <DEDUP_REMOVED lines=15> */
[----:B------:R-:W-:Y:S01]  /*b550*/  IMAD.MOV.U32 R76, RZ, RZ, R72 ;  /* 0x000000ffff4c7224 */ /* 0x000fe200078e0048 */
[----:B------:R-:W-:Y:S01]  /*b560*/  MOV R42, R74 ;  /* 0x0000004a002a7202 */ /* 0x000fe20000000f00 */
[----:B------:R-:W-:Y:S01]  /*b570*/  IMAD.MOV.U32 R43, RZ, RZ, R73 ;  /* 0x000000ffff2b7224 */ /* 0x000fe200078e0049 */
[----:B------:R-:W1:Y:S01]  /*b580*/  LDSM.16.M88.4 R8, [R229] ;  /* 0x00000000e508783b */ /* 0x000e620000000200 */
[----:B------:R-:W-:-:S02]  /*b590*/  IMAD.MOV.U32 R41, RZ, RZ, R75 ;  /* 0x000000ffff297224 */ /* 0x000fc400078e004b */
[----:B------:R-:W-:Y:S02]  /*b5a0*/  IMAD.MOV.U32 R40, RZ, RZ, R4 ;  /* 0x000000ffff287224 */ /* 0x000fe400078e0004 */
[----:B------:R-:W-:Y:S02]  /*b5b0*/  IMAD.MOV.U32 R3, RZ, RZ, R5 ;  /* 0x000000ffff037224 */ /* 0x000fe400078e0005 */
[----:B------:R-:W-:Y:S02]  /*b5c0*/  IMAD.MOV.U32 R2, RZ, RZ, R6 ;  /* 0x000000ffff027224 */ /* 0x000fe400078e0006 */
[----:B------:R-:W-:Y:S02]  /*b5d0*/  IMAD.MOV.U32 R0, RZ, RZ, R7 ;  /* 0x000000ffff007224 */ /* 0x000fe400078e0007 */
[----:B------:R-:W2:Y:S01]  /*b5e0*/  LDSM.16.M88.4 R4, [R229+0x2000] ;  /* 0x00200000e504783b */ /* 0x000ea20000000200 */
        /* <DEDUP_REMOVED lines=8> */
[----:B------:R-:W-:Y:S01]  /*b670*/  MOV R33, R43 ;  /* 0x0000002b00217202 */ /* 0x000fe20000000f00 */
        /* <DEDUP_REMOVED lines=34> */
[----:B------:R-:W-:Y:S01]  /*b8a0*/  IMAD.MOV.U32 R28, RZ, RZ, R12 ;  /* 0x000000ffff1c7224 */ /* 0x000fe200078e000c */
[----:B------:R-:W-:Y:S01]  /*b8b0*/  MOV R75, R208 ;  /* 0x000000d0004b7202 */ /* 0x000fe20000000f00 */
[----:B------:R-:W1:Y:S01]  /*b8c0*/  LDSM.16.M88.4 R12, [R220+0xb000] ;  /* 0x00b00000dc0c783b */ /* 0x000e620000000200 */
[----:B------:R-:W-:Y:S01]  /*b8d0*/  IMAD.MOV.U32 R74, RZ, RZ, R209 ;  /* 0x000000ffff4a7224 */ /* 0x000fe200078e00d1 */
[----:B------:R-:W-:Y:S01]  /*b8e0*/  MOV R30, R2 ;  /* 0x00000002001e7202 */ /* 0x000fe20000000f00 */
[----:B------:R-:W-:Y:S02]  /*b8f0*/  IMAD.MOV.U32 R73, RZ, RZ, R210 ;  /* 0x000000ffff497224 */ /* 0x000fe400078e00d2 */
        /* <DEDUP_REMOVED lines=36> */
[----:B------:R-:W-:Y:S01]  /*bb40*/  MOV R56, R76 ;  /* 0x0000004c00387202 */ /* 0x000fe20000000f00 */
        /* <DEDUP_REMOVED lines=14> */
[----:B------:R-:W-:Y:S01]  /*bc30*/  IMAD.MOV.U32 R59, RZ, RZ, R60 ;  /* 0x000000ffff3b7224 */ /* 0x000fe200078e003c */
[----:B------:R-:W-:Y:S01]  /*bc40*/  MOV R56, R63 ;  /* 0x0000003f00387202 */ /* 0x000fe20000000f00 */
[----:B------:R-:W-:-:S02]  /*bc50*/  IMAD.MOV.U32 R58, RZ, RZ, R61 ;  /* 0x000000ffff3a7224 */ /* 0x000fc400078e003d */
        /* <DEDUP_REMOVED lines=14> */
[----:B------:R-:W-:Y:S01]  /*bd40*/  IMAD.MOV.U32 R55, RZ, RZ, R140 ;  /* 0x000000ffff377224 */ /* 0x000fe200078e008c */
[----:B------:R-:W-:Y:S01]  /*bd50*/  MOV R53, R142 ;  /* 0x0000008e00357202 */ /* 0x000fe20000000f00 */
        /* <DEDUP_REMOVED lines=16> */
[----:B------:R-:W-:Y:S01]  /*be60*/  IMAD.MOV.U32 R76, RZ, RZ, R68 ;  /* 0x000000ffff4c7224 */ /* 0x000fe200078e0044 */
[----:B------:R-:W-:Y:S01]  /*be70*/  MOV R3, R69 ;  /* 0x0000004500037202 */ /* 0x000fe20000000f00 */
[----:B------:R-:W-:Y:S02]  /*be80*/  IMAD.MOV.U32 R2, RZ, RZ, R70 ;  /* 0x000000ffff027224 */ /* 0x000fe400078e0046 */
[----:B------:R-:W-:Y:S02]  /*be90*/  IMAD.MOV.U32 R0, RZ, RZ, R71 ;  /* 0x000000ffff007224 */ /* 0x000fe400078e0047 */
[C---:B------:R-:W-:Y:S01]  /*bea0*/  HMMA.16816.F32 R68, R4.reuse, R14, R36 ;  /* 0x0000000e0444723c */ /* 0x040fe20000001824 */
[----:B------:R-:W1:Y:S07]  /*beb0*/  LDSM.16.M88.4 R12, [R226+0xa800] ;  /* 0x00a80000e20c783b */ /* 0x000e6e0000000200 */
[-C--:B-1----:R-:W-:Y:S07]  /*bec0*/  HMMA.16816.F32 R56, R4, R12.reuse, R32 ;  /* 0x0000000c0438723c */ /* 0x082fee0000001820 */
[----:B------:R-:W-:Y:S01]  /*bed0*/  MOV R32, R55 ;  /* 0x0000003700207202 */ /* 0x000fe20000000f00 */
[----:B------:R-:W-:Y:S01]  /*bee0*/  IMAD.MOV.U32 R33, RZ, RZ, R54 ;  /* 0x000000ffff217224 */ /* 0x000fe200078e0036 */
[----:B------:R-:W-:Y:S01]  /*bef0*/  HMMA.16816.F32 R212, R8, R12, R48 ;  /* 0x0000000c08d4723c */ /* 0x000fe20000001830 */
[----:B------:R-:W-:-:S02]  /*bf00*/  IMAD.MOV.U32 R34, RZ, RZ, R53 ;  /* 0x000000ffff227224 */ /* 0x000fc400078e0035 */
[----:B------:R-:W-:-:S05]  /*bf10*/  IMAD.MOV.U32 R35, RZ, RZ, R52 ;  /* 0x000000ffff237224 */ /* 0x000fca00078e0034 */
[-C--:B------:R-:W-:Y:S08]  /*bf20*/  HMMA.16816.F32 R52, R4, R14.reuse, R28 ;  /* 0x0000000e0434723c */ /* 0x080ff0000000181c */
[C---:B------:R-:W-:Y:S01]  /*bf30*/  HMMA.16816.F32 R28, R8.reuse, R14, R20 ;  /* 0x0000000e081c723c */ /* 0x040fe20000001814 */
[----:B------:R-:W1:Y:S07]  /*bf40*/  LDSM.16.M88.4 R12, [R226+0xb000] ;  /* 0x00b00000e20c783b */ /* 0x000e6e0000000200 */
[-C--:B-1----:R-:W-:Y:S08]  /*bf50*/  HMMA.16816.F32 R48, R8, R12.reuse, R40 ;  /* 0x0000000c0830723c */ /* 0x082ff00000001828 */
[C---:B------:R-:W-:Y:S07]  /*bf60*/  HMMA.16816.F32 R40, R4.reuse, R12, R60 ;  /* 0x0000000c0428723c */ /* 0x040fee000000183c */
[----:B------:R-:W-:Y:S01]  /*bf70*/  IMAD.MOV.U32 R60, RZ, RZ, R76 ;  /* 0x000000ffff3c7224 */ /* 0x000fe200078e004c */
[----:B------:R-:W-:Y:S01]  /*bf80*/  HMMA.16816.F32 R36, R4, R14, R208 ;  /* 0x0000000e0424723c */ /* 0x000fe200000018d0 */
[----:B------:R-:W-:Y:S01]  /*bf90*/  IMAD.MOV.U32 R61, RZ, RZ, R3 ;  /* 0x000000ffff3d7224 */ /* 0x000fe200078e0003 */
[----:B------:R-:W-:Y:S01]  /*bfa0*/  MOV R63, R0 ;  /* 0x00000000003f7202 */ /* 0x000fe20000000f00 */
[----:B------:R-:W-:Y:S01]  /*bfb0*/  IMAD.MOV.U32 R62, RZ, RZ, R2 ;  /* 0x000000ffff3e7224 */ /* 0x000fe200078e0002 */
[----:B------:R-:W-:-:S04]  /*bfc0*/  MOV R0, UR22 ;  /* 0x0000001600007c02 */ /* 0x000fc80008000f00 */
[----:B------:R-:W-:Y:S01]  /*bfd0*/  HMMA.16816.F32 R24, R8, R14, R64 ;  /* 0x0000000e0818723c */ /* 0x000fe20000001840 */
[----:B------:R-:W1:Y:S01]  /*bfe0*/  LDSM.16.M88.4 R12, [R226+0xb800] ;  /* 0x00b80000e20c783b */ /* 0x000e620000000200 */
        /* <DEDUP_REMOVED lines=32> */
[C---:B-1----:R-:W-:Y:S08]  /*c1f0*/  HMMA.16816.F32 R32, R4.reuse, R12, R32 ;  /* 0x0000000c0420723c */ /* 0x042ff00000001820 */
[----:B------:R-:W-:Y:S08]  /*c200*/  HMMA.16816.F32 R4, R4, R14, R20 ;  /* 0x0000000e0404723c */ /* 0x000ff00000001814 */
        /* <DEDUP_REMOVED lines=9> */
[----:B------:R-:W-:Y:S07]  /*c2a0*/  HMMA.16816.F32 R4, R8, R14, R16 ;  /* 0x0000000e0804723c */ /* 0x000fee0000001810 */
[----:B------:R-:W-:Y:S02]  /*c2b0*/  FMUL.FTZ R17, R141, c[0x0][0x2ec] ;  /* 0x0000bb008d117a20 */ /* 0x000fe40000410000 */
[----:B------:R-:W-:Y:S02]  /*c2c0*/  FMUL.FTZ R19, R213, c[0x0][0x2ec] ;  /* 0x0000bb00d5137a20 */ /* 0x000fe40000410000 */
[----:B------:R-:W-:-:S02]  /*c2d0*/  FMUL.FTZ R18, R58, c[0x0][0x2ec] ;  /* 0x0000bb003a127a20 */ /* 0x000fc40000410000 */
[----:B------:R-:W-:Y:S08]  /*c2e0*/  MUFU.TANH R17, R17 ;  /* 0x0000001100117308 */ /* 0x000ff00000002400 */
[----:B------:R-:W-:Y:S03]  /*c2f0*/  MUFU.TANH R18, R18 ;  /* 0x0000001200127308 */ /* 0x000fe60000002400 */
[----:B------:R-:W-:-:S02]  /*c300*/  IMAD.MOV.U32 R73, RZ, RZ, R4 ;  /* 0x000000ffff497224 */ /* 0x000fc400078e0004 */
[----:B------:R-:W-:Y:S02]  /*c310*/  IMAD.IADD R4, R241, 0x1, -R0 ;  /* 0x00000001f1047824 */ /* 0x000fe400078e0a00 */
[----:B------:R-:W-:Y:S02]  /*c320*/  IMAD.MOV.U32 R72, RZ, RZ, R6 ;  /* 0x000000ffff487224 */ /* 0x000fe400078e0006 */
[----:B------:R1:W-:Y:S01]  /*c330*/  I2F R6, R3 ;  /* 0x0000000300067306 */ /* 0x0003e20000201400 */
[----:B------:R-:W-:Y:S02]  /*c340*/  IMAD.MOV.U32 R70, RZ, RZ, R5 ;  /* 0x000000ffff467224 */ /* 0x000fe400078e0005 */
[----:B------:R-:W-:Y:S02]  /*c350*/  IMAD.MOV.U32 R69, RZ, RZ, R7 ;  /* 0x000000ffff457224 */ /* 0x000fe400078e0007 */
[----:B-1----:R-:W-:Y:S01]  /*c360*/  IMAD.MOV.U32 R3, RZ, RZ, R2 ;  /* 0x000000ffff037224 */ /* 0x002fe200078e0002 */
[----:B------:R-:W-:-:S03]  /*c370*/  IABS R2, R4 ;  /* 0x0000000400027213 */ /* 0x000fc60000000000 */
[----:B------:R1:W-:Y:S01]  /*c380*/  I2F R12, R3 ;  /* 0x00000003000c7306 */ /* 0x0003e20000201400 */
[----:B------:R-:W-:Y:S01]  /*c390*/  MOV R4, R2 ;  /* 0x0000000200047202 */ /* 0x000fe20000000f00 */
[----:B------:R-:W-:-:S06]  /*c3a0*/  IMAD.IADD R2, R248, 0x1, -R0 ;  /* 0x00000001f8027824 */ /* 0x000fcc00078e0a00 */
[----:B------:R2:W-:Y:S01]  /*c3b0*/  I2F R11, R4 ;  /* 0x00000004000b7306 */ /* 0x0005e20000201400 */
[----:B-1----:R-:W-:Y:S02]  /*c3c0*/  IABS R3, R2 ;  /* 0x0000000200037213 */ /* 0x002fe40000000000 */
[----:B------:R-:W-:Y:S01]  /*c3d0*/  IADD3 R2, R0, 0x1, RZ ;  /* 0x0000000100027810 */ /* 0x000fe20007ffe0ff */
[----:B------:R-:W-:Y:S03]  /*c3e0*/  BAR.SYNC.DEFER_BLOCKING 0x0 ;  /* 0x0000000000007b1d */ /* 0x000fe60000010000 */
[----:B------:R-:W-:Y:S01]  /*c3f0*/  ISETP.GE.AND P0, PT, R2, R252, PT ;  /* 0x000000fc0200720c */ /* 0x000fe20003f06270 */
[--C-:B------:R-:W-:Y:S01]  /*c400*/  IMAD.IADD R5, R242, 0x1, -R2.reuse ;  /* 0x00000001f2057824 */ /* 0x100fe200078e0a02 */
[C---:B------:R-:W-:Y:S01]  /*c410*/  ISETP.GE.AND P6, PT, R2.reuse, R251, PT ;  /* 0x000000fb0200720c */ /* 0x040fe20003fc6270 */
[----:B--2---:R-:W-:Y:S01]  /*c420*/  IMAD.MOV.U32 R4, RZ, RZ, R3 ;  /* 0x000000ffff047224 */ /* 0x004fe200078e0003 */
[C---:B------:R-:W-:Y:S01]  /*c430*/  ISETP.GE.AND P5, PT, R2.reuse, R250, PT ;  /* 0x000000fa0200720c */ /* 0x040fe20003fa6270 */
[----:B------:R-:W-:Y:S01]  /*c440*/  IMAD.IADD R3, R247, 0x1, -R2 ;  /* 0x00000001f7037824 */ /* 0x000fe200078e0a02 */
[C---:B------:R-:W-:Y:S01]  /*c450*/  ISETP.GE.AND P4, PT, R2.reuse, R249, PT ;  /* 0x000000f90200720c */ /* 0x040fe20003f86270 */
[----:B------:R1:W-:Y:S01]  /*c460*/  I2F R10, R4 ;  /* 0x00000004000a7306 */ /* 0x0003e20000201400 */
[----:B------:R-:W-:-:S02]  /*c470*/  ISETP.LT.OR P0, PT, R2, R246, P0 ;  /* 0x000000f60200720c */ /* 0x000fc40000701670 */
[----:B------:R-:W-:Y:S02]  /*c480*/  IABS R3, R3 ;  /* 0x0000000300037213 */ /* 0x000fe40000000000 */
[C---:B------:R-:W-:Y:S02]  /*c490*/  ISETP.LT.OR P6, PT, R2.reuse, R245, P6 ;  /* 0x000000f50200720c */ /* 0x040fe400037c1670 */
[C---:B------:R-:W-:Y:S02]  /*c4a0*/  ISETP.LT.OR P5, PT, R2.reuse, R244, P5 ;  /* 0x000000f40200720c */ /* 0x040fe40002fa1670 */
[----:B------:R-:W-:Y:S01]  /*c4b0*/  ISETP.LT.OR P4, PT, R2, R243, P4 ;  /* 0x000000f30200720c */ /* 0x000fe20002781670 */
[----:B-1----:R-:W-:Y:S01]  /*c4c0*/  IMAD.MOV.U32 R4, RZ, RZ, R3 ;  /* 0x000000ffff047224 */ /* 0x002fe200078e0003 */
[----:B------:R-:W-:Y:S01]  /*c4d0*/  IABS R3, R5 ;  /* 0x0000000500037213 */ /* 0x000fe20000000000 */
[----:B------:R-:W-:Y:S02]  /*c4e0*/  FMUL.FTZ R5, R66, c[0x0][0x2ec] ;  /* 0x0000bb0042057a20 */ /* 0x000fe40000410000 */
[----:B------:R1:W-:Y:S08]  /*c4f0*/  I2F R9, R4 ;  /* 0x0000000400097306 */ /* 0x0003f00000201400 */
[----:B------:R2:W-:Y:S01]  /*c500*/  I2F R8, R3 ;  /* 0x0000000300087306 */ /* 0x0005e20000201400 */
[----:B-1----:R-:W-:-:S07]  /*c510*/  FMUL.FTZ R4, R60, c[0x0][0x2ec] ;  /* 0x0000bb003c047a20 */ /* 0x002fce0000410000 */
[----:B------:R-:W1:Y:S01]  /*c520*/  MUFU.TANH R5, R5 ;  /* 0x0000000500057308 */ /* 0x000e620000002400 */
[----:B--2---:R-:W-:-:S07]  /*c530*/  IMAD.IADD R3, R241, 0x1, -R2 ;  /* 0x00000001f1037824 */ /* 0x004fce00078e0a02 */
[----:B------:R-:W2:Y:S01]  /*c540*/  MUFU.TANH R4, R4 ;  /* 0x0000000400047308 */ /* 0x000ea20000002400 */
[----:B------:R-:W-:-:S07]  /*c550*/  IABS R3, R3 ;  /* 0x0000000300037213 */ /* 0x000fce0000000000 */
[----:B------:R3:W-:Y:S01]  /*c560*/  I2F R7, R3 ;  /* 0x0000000300077306 */ /* 0x0007e20000201400 */
[----:B-1----:R-:W-:Y:S02]  /*c570*/  FFMA.FTZ R5, R10, -UR21, R5 ;  /* 0x800000150a057c23 */ /* 0x002fe40008010005 */
[----:B------:R-:W-:Y:S02]  /*c580*/  FMUL.FTZ R10, R67, c[0x0][0x2ec] ;  /* 0x0000bb00430a7a20 */ /* 0x000fe40000410000 */
[----:B--2---:R-:W-:-:S04]  /*c590*/  FFMA.FTZ R6, R6, -UR21, R4 ;  /* 0x8000001506067c23 */ /* 0x004fc80008010004 */
[----:B------:R-:W-:Y:S01]  /*c5a0*/  MUFU.TANH R10, R10 ;  /* 0x0000000a000a7308 */ /* 0x000fe20000002400 */
[----:B------:R-:W-:Y:S02]  /*c5b0*/  FSEL R21, R6, -INF , !P1 ;  /* 0xff80000006157808 */ /* 0x000fe40004800000 */
[----:B------:R-:W-:Y:S01]  /*c5c0*/  ISETP.GE.AND P1, PT, R0, R251, PT ;  /* 0x000000fb0000720c */ /* 0x000fe20003f26270 */
[----:B---3--:R-:W-:-:S03]  /*c5d0*/  FMUL.FTZ R3, R62, c[0x0][0x2ec] ;  /* 0x0000bb003e037a20 */ /* 0x008fc60000410000 */
[----:B------:R-:W-:Y:S01]  /*c5e0*/  ISETP.LT.OR P1, PT, R0, R245, P1 ;  /* 0x000000f50000720c */ /* 0x000fe20000f21670 */
[----:B------:R1:W-:Y:S02]  /*c5f0*/  MUFU.TANH R15, R3 ;  /* 0x00000003000f7308 */ /* 0x0003e40000002400 */
[----:B-1----:R-:W-:-:S06]  /*c600*/  FMUL.FTZ R3, R64, c[0x0][0x2ec] ;  /* 0x0000bb0040037a20 */ /* 0x002fcc0000410000 */
[----:B------:R1:W2:Y:S02]  /*c610*/  MUFU.TANH R14, R3 ;  /* 0x00000003000e7308 */ /* 0x0002a40000002400 */
[----:B-1----:R-:W-:Y:S01]  /*c620*/  IADD3 R3, R248, -R2, RZ ;  /* 0x80000002f8037210 */ /* 0x002fe20007ffe0ff */
[----:B--2---:R-:W-:Y:S02]  /*c630*/  FFMA.FTZ R2, R11, -UR21, R14 ;  /* 0x800000150b027c23 */ /* 0x004fe4000801000e */
[----:B------:R-:W-:Y:S01]  /*c640*/  FMUL.FTZ R11, R65, c[0x0][0x2ec] ;  /* 0x0000bb00410b7a20 */ /* 0x000fe20000410000 */
[----:B------:R-:W-:Y:S01]  /*c650*/  IABS R3, R3 ;  /* 0x0000000300037213 */ /* 0x000fe20000000000 */
[----:B------:R-:W-:-:S03]  /*c660*/  FMUL.FTZ R14, R142, c[0x0][0x2ec] ;  /* 0x0000bb008e0e7a20 */ /* 0x000fc60000410000 */
[----:B------:R1:W-:Y:S08]  /*c670*/  I2F R4, R3 ;  /* 0x0000000300047306 */ /* 0x0003f00000201400 */
[----:B------:R-:W2:Y:S01]  /*c680*/  MUFU.TANH R11, R11 ;  /* 0x0000000b000b7308 */ /* 0x000ea20000002400 */
[----:B-1----:R-:W-:-:S07]  /*c690*/  FMUL.FTZ R3, R61, c[0x0][0x2ec] ;  /* 0x0000bb003d037a20 */ /* 0x002fce0000410000 */
[----:B------:R-:W-:Y:S01]  /*c6a0*/  MUFU.TANH R14, R14 ;  /* 0x0000000e000e7308 */ /* 0x000fe20000002400 */
[----:B--2---:R-:W-:-:S07]  /*c6b0*/  FFMA.FTZ R7, R7, -UR21, R11 ;  /* 0x8000001507077c23 */ /* 0x004fce000801000b */
[----:B------:R1:W2:Y:S01]  /*c6c0*/  MUFU.TANH R13, R3 ;  /* 0x00000003000d7308 */ /* 0x0002a20000002400 */
[----:B------:R-:W-:Y:S01]  /*c6d0*/  FSEL R34, R7, -INF , !P5 ;  /* 0xff80000007227808 */ /* 0x000fe20006800000 */
[----:B-1----:R-:W-:Y:S02]  /*c6e0*/  FFMA.FTZ R3, R12, -UR21, R15 ;  /* 0x800000150c037c23 */ /* 0x002fe4000801000f */
[----:B------:R-:W-:Y:S02]  /*c6f0*/  FMUL.FTZ R12, R63, c[0x0][0x2ec] ;  /* 0x0000bb003f0c7a20 */ /* 0x000fe40000410000 */
[----:B------:R-:W-:Y:S01]  /*c700*/  FFMA.FTZ R15, R4, -UR21, R10 ;  /* 0x80000015040f7c23 */ /* 0x000fe2000801000a */
[----:B------:R-:W-:Y:S01]  /*c710*/  FSEL R26, R3, -INF , !P1 ;  /* 0xff800000031a7808 */ /* 0x000fe20004800000 */
[----:B--2---:R-:W-:Y:S01]  /*c720*/  FFMA.FTZ R6, R9, -UR21, R13 ;  /* 0x8000001509067c23 */ /* 0x004fe2000801000d */
[C---:B------:R-:W-:Y:S01]  /*c730*/  ISETP.GE.AND P1, PT, R0.reuse, R250, PT ;  /* 0x000000fa0000720c */ /* 0x040fe20003f26270 */
[----:B------:R-:W1:Y:S03]  /*c740*/  MUFU.TANH R12, R12 ;  /* 0x0000000c000c7308 */ /* 0x000e660000002400 */
[----:B------:R-:W-:-:S02]  /*c750*/  ISETP.LT.OR P1, PT, R0, R244, P1 ;  /* 0x000000f40000720c */ /* 0x000fc40000f21670 */
[----:B------:R-:W-:Y:S02]  /*c760*/  FSEL R23, R6, -INF , !P0 ;  /* 0xff80000006177808 */ /* 0x000fe40004000000 */
[----:B------:R-:W-:Y:S02]  /*c770*/  FSEL R32, R2, -INF , !P1 ;  /* 0xff80000002207808 */ /* 0x000fe40004800000 */
[C---:B------:R-:W-:Y:S02]  /*c780*/  IADD3 R2, R0.reuse, 0x8, RZ ;  /* 0x0000000800027810 */ /* 0x040fe40007ffe0ff */
[----:B------:R-:W-:Y:S02]  /*c790*/  ISETP.GE.AND P1, PT, R0, R249, PT ;  /* 0x000000f90000720c */ /* 0x000fe40003f26270 */
[----:B------:R-:W-:Y:S01]  /*c7a0*/  ISETP.GE.AND P0, PT, R2, R251, PT ;  /* 0x000000fb0200720c */ /* 0x000fe20003f06270 */
[----:B------:R-:W-:Y:S01]  /*c7b0*/  IMAD.IADD R3, R247, 0x1, -R2 ;  /* 0x00000001f7037824 */ /* 0x000fe200078e0a02 */
[----:B------:R-:W-:Y:S01]  /*c7c0*/  ISETP.LT.OR P1, PT, R0, R243, P1 ;  /* 0x000000f30000720c */ /* 0x000fe20000f21670 */
[----:B-1----:R-:W-:Y:S01]  /*c7d0*/  FFMA.FTZ R8, R8, -UR21, R12 ;  /* 0x8000001508087c23 */ /* 0x002fe2000801000c */
[----:B------:R-:W-:Y:S01]  /*c7e0*/  ISETP.GE.AND P5, PT, R2, R249, PT ;  /* 0x000000f90200720c */ /* 0x000fe20003fa6270 */
[----:B------:R-:W-:Y:S01]  /*c7f0*/  FMUL.FTZ R12, R219, c[0x0][0x2ec] ;  /* 0x0000bb00db0c7a20 */ /* 0x000fe20000410000 */
[----:B------:R-:W-:-:S02]  /*c800*/  IABS R3, R3 ;  /* 0x0000000300037213 */ /* 0x000fc40000000000 */
[----:B------:R-:W-:Y:S01]  /*c810*/  FSEL R33, R5, -INF , !P1 ;  /* 0xff80000005217808 */ /* 0x000fe20004800000 */
[----:B------:R1:W-:Y:S01]  /*c820*/  MUFU.TANH R16, R12 ;  /* 0x0000000c00107308 */ /* 0x0003e20000002400 */
[----:B------:R-:W-:Y:S01]  /*c830*/  FSEL R27, R8, -INF , !P6 ;  /* 0xff800000081b7808 */ /* 0x000fe20007000000 */
[----:B------:R-:W-:Y:S01]  /*c840*/  IMAD.MOV.U32 R4, RZ, RZ, R3 ;  /* 0x000000ffff047224 */ /* 0x000fe200078e0003 */
[----:B------:R-:W-:Y:S01]  /*c850*/  ISETP.GE.AND P1, PT, R2, R252, PT ;  /* 0x000000fc0200720c */ /* 0x000fe20003f26270 */
[----:B------:R-:W-:Y:S01]  /*c860*/  IMAD.IADD R3, R242, 0x1, -R2 ;  /* 0x00000001f2037824 */ /* 0x000fe200078e0a02 */
[C---:B------:R-:W-:Y:S02]  /*c870*/  ISETP.GE.AND P6, PT, R2.reuse, R250, PT ;  /* 0x000000fa0200720c */ /* 0x040fe40003fc6270 */
[----:B------:R-:W-:Y:S01]  /*c880*/  ISETP.LT.OR P1, PT, R2, R246, P1 ;  /* 0x000000f60200720c */ /* 0x000fe20000f21670 */
[----:B------:R2:W-:Y:S01]  /*c890*/  I2F R6, R4 ;  /* 0x0000000400067306 */ /* 0x0005e20000201400 */
[----:B------:R-:W-:-:S02]  /*c8a0*/  IABS R3, R3 ;  /* 0x0000000300037213 */ /* 0x000fc40000000000 */
[C---:B------:R-:W-:Y:S02]  /*c8b0*/  ISETP.LT.OR P0, PT, R2.reuse, R245, P0 ;  /* 0x000000f50200720c */ /* 0x040fe40000701670 */
[C---:B------:R-:W-:Y:S02]  /*c8c0*/  ISETP.LT.OR P6, PT, R2.reuse, R244, P6 ;  /* 0x000000f40200720c */ /* 0x040fe400037c1670 */
[----:B------:R-:W-:Y:S01]  /*c8d0*/  ISETP.LT.OR P5, PT, R2, R243, P5 ;  /* 0x000000f30200720c */ /* 0x000fe20002fa1670 */
[----:B-1----:R-:W-:-:S06]  /*c8e0*/  FMUL.FTZ R12, R140, c[0x0][0x2ec] ;  /* 0x0000bb008c0c7a20 */ /* 0x002fcc0000410000 */
[----:B------:R-:W-:Y:S01]  /*c8f0*/  MUFU.TANH R12, R12 ;  /* 0x0000000c000c7308 */ /* 0x000fe20000002400 */
[----:B--2---:R-:W-:Y:S02]  /*c900*/  IMAD.MOV.U32 R4, RZ, RZ, R3 ;  /* 0x000000ffff047224 */ /* 0x004fe400078e0003 */
[----:B------:R-:W-:-:S05]  /*c910*/  IMAD.IADD R3, R241, 0x1, -R2 ;  /* 0x00000001f1037824 */ /* 0x000fca00078e0a02 */
[----:B------:R1:W-:Y:S01]  /*c920*/  I2F R10, R4 ;  /* 0x00000004000a7306 */ /* 0x0003e20000201400 */
[----:B------:R-:W-:-:S07]  /*c930*/  IABS R3, R3 ;  /* 0x0000000300037213 */ /* 0x000fce0000000000 */
[----:B------:R2:W-:Y:S01]  /*c940*/  I2F R9, R3 ;  /* 0x0000000300097306 */ /* 0x0005e20000201400 */
[----:B-1----:R-:W-:Y:S01]  /*c950*/  IMAD.IADD R4, R248, 0x1, -R2 ;  /* 0x00000001f8047824 */ /* 0x002fe200078e0a02 */
[----:B------:R-:W-:-:S04]  /*c960*/  IADD3 R2, R0, 0x9, RZ ;  /* 0x0000000900027810 */ /* 0x000fc80007ffe0ff */
[----:B------:R-:W-:Y:S01]  /*c970*/  IABS R4, R4 ;  /* 0x0000000400047213 */ /* 0x000fe20000000000 */
[----:B------:R-:W-:Y:S01]  /*c980*/  IMAD.IADD R5, R241, 0x1, -R2 ;  /* 0x00000001f1057824 */ /* 0x000fe200078e0a02 */
[----:B--2---:R-:W-:Y:S02]  /*c990*/  IADD3 R3, R247, -R2, RZ ;  /* 0x80000002f7037210 */ /* 0x004fe40007ffe0ff */
[----:B------:R1:W2:Y:S02]  /*c9a0*/  I2F R11, R4 ;  /* 0x00000004000b7306 */ /* 0x0002a40000201400 */
[----:B------:R-:W-:-:S05]  /*c9b0*/  IABS R3, R3 ;  /* 0x0000000300037213 */ /* 0x000fca0000000000 */
[----:B-1----:R-:W-:Y:S02]  /*c9c0*/  IMAD.MOV.U32 R4, RZ, RZ, R3 ;  /* 0x000000ffff047224 */ /* 0x002fe400078e0003 */
[----:B------:R-:W-:Y:S02]  /*c9d0*/  IMAD.IADD R3, R242, 0x1, -R2 ;  /* 0x00000001f2037824 */ /* 0x000fe400078e0a02 */
[----:B------:R1:W-:Y:S01]  /*c9e0*/  I2F R8, R4 ;  /* 0x0000000400087306 */ /* 0x0003e20000201400 */
[----:B--2---:R-:W-:Y:S02]  /*c9f0*/  FFMA.FTZ R14, R11, -UR21, R14 ;  /* 0x800000150b0e7c23 */ /* 0x004fe4000801000e */
[----:B------:R-:W-:-:S03]  /*ca00*/  IABS R3, R3 ;  /* 0x0000000300037213 */ /* 0x000fc60000000000 */
[----:B------:R-:W-:Y:S02]  /*ca10*/  FSEL R22, R14, -INF , !P5 ;  /* 0xff8000000e167808 */ /* 0x000fe40006800000 */
[----:B------:R2:W-:Y:S01]  /*ca20*/  MUFU.TANH R14, R19 ;  /* 0x00000013000e7308 */ /* 0x0005e20000002400 */
[----:B-1----:R-:W-:Y:S01]  /*ca30*/  IMAD.MOV.U32 R4, RZ, RZ, R3 ;  /* 0x000000ffff047224 */ /* 0x002fe200078e0003 */
[----:B------:R-:W-:Y:S01]  /*ca40*/  IABS R3, R5 ;  /* 0x0000000500037213 */ /* 0x000fe20000000000 */
[----:B------:R-:W-:-:S05]  /*ca50*/  FMUL.FTZ R5, R217, c[0x0][0x2ec] ;  /* 0x0000bb00d9057a20 */ /* 0x000fca0000410000 */
[----:B------:R1:W-:Y:S01]  /*ca60*/  I2F R7, R4 ;  /* 0x0000000400077306 */ /* 0x0003e20000201400 */
[----:B--2---:R-:W-:-:S07]  /*ca70*/  FMUL.FTZ R19, R36, c[0x0][0x2ec] ;  /* 0x0000bb0024137a20 */ /* 0x004fce0000410000 */
[----:B------:R2:W3:Y:S01]  /*ca80*/  MUFU.TANH R13, R5 ;  /* 0x00000005000d7308 */ /* 0x0004e20000002400 */
[----:B-1----:R-:W-:-:S07]  /*ca90*/  FMUL.FTZ R4, R216, c[0x0][0x2ec] ;  /* 0x0000bb00d8047a20 */ /* 0x002fce0000410000 */
[----:B------:R-:W1:Y:S01]  /*caa0*/  I2F R3, R3 ;  /* 0x0000000300037306 */ /* 0x000e620000201400 */
[----:B--2---:R-:W-:-:S07]  /*cab0*/  FMUL.FTZ R5, R218, c[0x0][0x2ec] ;  /* 0x0000bb00da057a20 */ /* 0x004fce0000410000 */
[----:B------:R-:W2:Y:S01]  /*cac0*/  MUFU.TANH R4, R4 ;  /* 0x0000000400047308 */ /* 0x000ea20000002400 */
[----:B---3--:R-:W-:-:S07]  /*cad0*/  FFMA.FTZ R13, R8, -UR21, R13 ;  /* 0x80000015080d7c23 */ /* 0x008fce000801000d */
[----:B------:R-:W3:Y:S01]  /*cae0*/  MUFU.TANH R5, R5 ;  /* 0x0000000500057308 */ /* 0x000ee20000002400 */
[----:B-1----:R-:W-:Y:S01]  /*caf0*/  FFMA.FTZ R11, R3, -UR21, R17 ;  /* 0x80000015030b7c23 */ /* 0x002fe20008010011 */
[----:B------:R-:W-:Y:S01]  /*cb00*/  FSEL R3, R15, -INF , !P4 ;  /* 0xff8000000f037808 */ /* 0x000fe20006000000 */
[----:B------:R-:W-:Y:S01]  /*cb10*/  FMUL.FTZ R15, R214, c[0x0][0x2ec] ;  /* 0x0000bb00d60f7a20 */ /* 0x000fe20000410000 */
[----:B------:R-:W-:-:S03]  /*cb20*/  ISETP.GE.AND P4, PT, R2, R252, PT ;  /* 0x000000fc0200720c */ /* 0x000fc60003f86270 */
[----:B------:R1:W-:Y:S01]  /*cb30*/  STL [R1+0x2c], R3 ;  /* 0x00002c0301007387 */ /* 0x0003e20000100800 */
[----:B--2---:R-:W-:Y:S01]  /*cb40*/  FFMA.FTZ R6, R6, -UR21, R4 ;  /* 0x8000001506067c23 */ /* 0x004fe20008010004 */
[----:B------:R-:W-:Y:S01]  /*cb50*/  ISETP.LT.OR P4, PT, R2, R246, P4 ;  /* 0x000000f60200720c */ /* 0x000fe20002781670 */
[----:B------:R-:W-:Y:S01]  /*cb60*/  FFMA.FTZ R4, R9, -UR21, R12 ;  /* 0x8000001509047c23 */ /* 0x000fe2000801000c */
[----:B------:R-:W-:Y:S01]  /*cb70*/  MUFU.TANH R15, R15 ;  /* 0x0000000f000f7308 */ /* 0x000fe20000002400 */
[----:B------:R-:W-:Y:S01]  /*cb80*/  FFMA.FTZ R12, R7, -UR21, R16 ;  /* 0x80000015070c7c23 */ /* 0x000fe20008010010 */
[----:B------:R-:W-:Y:S01]  /*cb90*/  FSEL R20, R6, -INF , !P1 ;  /* 0xff80000006147808 */ /* 0x000fe20004800000 */
[----:B------:R-:W-:Y:S01]  /*cba0*/  FMUL.FTZ R16, R56, c[0x0][0x2ec] ;  /* 0x0000bb0038107a20 */ /* 0x000fe20000410000 */
[----:B------:R-:W-:Y:S01]  /*cbb0*/  FSEL R35, R4, -INF , !P6 ;  /* 0xff80000004237808 */ /* 0x000fe20007000000 */
[----:B---3--:R-:W-:Y:S01]  /*cbc0*/  FFMA.FTZ R5, R10, -UR21, R5 ;  /* 0x800000150a057c23 */ /* 0x008fe20008010005 */
[C---:B------:R-:W-:Y:S01]  /*cbd0*/  ISETP.GE.AND P1, PT, R2.reuse, R251, PT ;  /* 0x000000fb0200720c */ /* 0x040fe20003f26270 */
[----:B------:R2:W-:Y:S01]  /*cbe0*/  STL [R1+0x14], R22 ;  /* 0x0000141601007387 */ /* 0x0005e20000100800 */
[----:B------:R-:W-:Y:S01]  /*cbf0*/  ISETP.GE.AND P6, PT, R2, R249, PT ;  /* 0x000000f90200720c */ /* 0x000fe20003fc6270 */
[----:B------:R-:W-:Y:S01]  /*cc00*/  MUFU.TANH R16, R16 ;  /* 0x0000001000107308 */ /* 0x000fe20000002400 */
[----:B------:R-:W-:-:S02]  /*cc10*/  FSEL R25, R5, -INF , !P0 ;  /* 0xff80000005197808 */ /* 0x000fc40004000000 */
[C---:B------:R-:W-:Y:S02]  /*cc20*/  ISETP.GE.AND P0, PT, R2.reuse, R250, PT ;  /* 0x000000fa0200720c */ /* 0x040fe40003f06270 */
[C---:B------:R-:W-:Y:S02]  /*cc30*/  ISETP.LT.OR P1, PT, R2.reuse, R245, P1 ;  /* 0x000000f50200720c */ /* 0x040fe40000f21670 */
[C---:B------:R-:W-:Y:S02]  /*cc40*/  ISETP.LT.OR P0, PT, R2.reuse, R244, P0 ;  /* 0x000000f40200720c */ /* 0x040fe40000701670 */
[----:B------:R-:W-:Y:S01]  /*cc50*/  ISETP.LT.OR P6, PT, R2, R243, P6 ;  /* 0x000000f30200720c */ /* 0x000fe200037c1670 */
[----:B------:R-:W-:Y:S01]  /*cc60*/  IMAD.IADD R2, R248, 0x1, -R2 ;  /* 0x00000001f8027824 */ /* 0x000fe200078e0a02 */
[----:B------:R-:W-:Y:S02]  /*cc70*/  FSEL R24, R12, -INF , !P1 ;  /* 0xff8000000c187808 */ /* 0x000fe40004800000 */
[----:B-1----:R-:W-:-:S02]  /*cc80*/  IADD3 R3, R0, 0x10, RZ ;  /* 0x0000001000037810 */ /* 0x002fc40007ffe0ff */
[----:B------:R-:W-:Y:S02]  /*cc90*/  IABS R4, R2 ;  /* 0x0000000200047213 */ /* 0x000fe40000000000 */
[----:B------:R-:W-:Y:S01]  /*cca0*/  FSEL R133, R11, -INF , !P0 ;  /* 0xff8000000b857808 */ /* 0x000fe20004000000 */
[--C-:B------:R-:W-:Y:S01]  /*ccb0*/  IMAD.IADD R2, R247, 0x1, -R3.reuse ;  /* 0x00000001f7027824 */ /* 0x100fe200078e0a03 */
[----:B------:R1:W-:Y:S01]  /*ccc0*/  I2F R17, R4 ;  /* 0x0000000400117306 */ /* 0x0003e20000201400 */
[----:B------:R-:W-:Y:S01]  /*ccd0*/  IMAD.IADD R5, R241, 0x1, -R3 ;  /* 0x00000001f1057824 */ /* 0x000fe200078e0a03 */
[----:B------:R-:W-:Y:S02]  /*cce0*/  ISETP.GE.AND P5, PT, R3, R252, PT ;  /* 0x000000fc0300720c */ /* 0x000fe40003fa6270 */
[----:B------:R-:W-:Y:S02]  /*ccf0*/  IABS R2, R2 ;  /* 0x0000000200027213 */ /* 0x000fe40000000000 */
[----:B--2---:R-:W-:Y:S01]  /*cd00*/  FSEL R22, R13, -INF , !P4 ;  /* 0xff8000000d167808 */ /* 0x004fe20006000000 */
[----:B------:R-:W-:Y:S01]  /*cd10*/  FMUL.FTZ R13, R59, c[0x0][0x2ec] ;  /* 0x0000bb003b0d7a20 */ /* 0x000fe20000410000 */
[----:B------:R-:W-:-:S02]  /*cd20*/  ISETP.GE.AND P4, PT, R3, R251, PT ;  /* 0x000000fb0300720c */ /* 0x000fc40003f86270 */
[C---:B------:R-:W-:Y:S02]  /*cd30*/  ISETP.GE.AND P1, PT, R3.reuse, R250, PT ;  /* 0x000000fa0300720c */ /* 0x040fe40003f26270 */
[C---:B------:R-:W-:Y:S01]  /*cd40*/  ISETP.GE.AND P0, PT, R3.reuse, R249, PT ;  /* 0x000000f90300720c */ /* 0x040fe20003f06270 */
[----:B------:R-:W-:Y:S01]  /*cd50*/  MUFU.TANH R13, R13 ;  /* 0x0000000d000d7308 */ /* 0x000fe20000002400 */
[C---:B------:R-:W-:Y:S02]  /*cd60*/  ISETP.LT.OR P5, PT, R3.reuse, R246, P5 ;  /* 0x000000f60300720c */ /* 0x040fe40002fa1670 */
[----:B-1----:R-:W-:Y:S01]  /*cd70*/  MOV R4, R2 ;  /* 0x0000000200047202 */ /* 0x002fe20000000f00 */
[----:B------:R-:W-:Y:S01]  /*cd80*/  IMAD.IADD R2, R242, 0x1, -R3 ;  /* 0x00000001f2027824 */ /* 0x000fe200078e0a03 */
[C---:B------:R-:W-:Y:S02]  /*cd90*/  ISETP.LT.OR P4, PT, R3.reuse, R245, P4 ;  /* 0x000000f50300720c */ /* 0x040fe40002781670 */
[----:B------:R-:W-:Y:S01]  /*cda0*/  ISETP.LT.OR P1, PT, R3, R244, P1 ;  /* 0x000000f40300720c */ /* 0x000fe20000f21670 */
[----:B------:R1:W-:Y:S01]  /*cdb0*/  I2F R10, R4 ;  /* 0x00000004000a7306 */ /* 0x0003e20000201400 */
[----:B------:R-:W-:-:S02]  /*cdc0*/  IABS R2, R2 ;  /* 0x0000000200027213 */ /* 0x000fc40000000000 */
[----:B------:R-:W-:-:S03]  /*cdd0*/  ISETP.LT.OR P0, PT, R3, R243, P0 ;  /* 0x000000f30300720c */ /* 0x000fc60000701670 */
[----:B-1----:R-:W-:Y:S01]  /*cde0*/  IMAD.MOV.U32 R4, RZ, RZ, R2 ;  /* 0x000000ffff047224 */ /* 0x002fe200078e0002 */
[----:B------:R-:W-:-:S03]  /*cdf0*/  IABS R2, R5 ;  /* 0x0000000500027213 */ /* 0x000fc60000000000 */
[----:B------:R1:W-:Y:S02]  /*ce00*/  I2F R9, R4 ;  /* 0x0000000400097306 */ /* 0x0003e40000201400 */
[----:B------:R-:W-:Y:S01]  /*ce10*/  IMAD.MOV.U32 R5, RZ, RZ, R2 ;  /* 0x000000ffff057224 */ /* 0x000fe200078e0002 */
[----:B------:R-:W-:-:S04]  /*ce20*/  IADD3 R2, R0, 0x11, RZ ;  /* 0x0000001100027810 */ /* 0x000fc80007ffe0ff */
[----:B------:R-:W-:Y:S01]  /*ce30*/  IADD3 R6, R247, -R2, RZ ;  /* 0x80000002f7067210 */ /* 0x000fe20007ffe0ff */
[----:B------:R-:W2:Y:S01]  /*ce40*/  I2F R8, R5 ;  /* 0x0000000500087306 */ /* 0x000ea20000201400 */
[----:B-1----:R-:W-:-:S05]  /*ce50*/  IMAD.IADD R4, R248, 0x1, -R3 ;  /* 0x00000001f8047824 */ /* 0x002fca00078e0a03 */
[----:B------:R-:W-:Y:S01]  /*ce60*/  IABS R4, R4 ;  /* 0x0000000400047213 */ /* 0x000fe20000000000 */
[----:B--2---:R-:W-:-:S04]  /*ce70*/  FFMA.FTZ R8, R8, -UR21, R16 ;  /* 0x8000001508087c23 */ /* 0x004fc80008010010 */
[----:B------:R-:W-:Y:S01]  /*ce80*/  IMAD.MOV.U32 R5, RZ, RZ, R4 ;  /* 0x000000ffff057224 */ /* 0x000fe200078e0004 */
[----:B------:R-:W-:Y:S01]  /*ce90*/  IABS R4, R6 ;  /* 0x0000000600047213 */ /* 0x000fe20000000000 */
[----:B------:R-:W-:Y:S01]  /*cea0*/  FMUL.FTZ R6, R212, c[0x0][0x2ec] ;  /* 0x0000bb00d4067a20 */ /* 0x000fe20000410000 */
[----:B------:R-:W-:Y:S01]  /*ceb0*/  FSEL R65, R8, -INF , !P1 ;  /* 0xff80000008417808 */ /* 0x000fe20004800000 */
[----:B------:R1:W2:Y:S01]  /*cec0*/  I2F R7, R5 ;  /* 0x0000000500077306 */ /* 0x0002a20000201400 */
[----:B------:R-:W-:Y:S01]  /*ced0*/  ISETP.GE.AND P1, PT, R2, R249, PT ;  /* 0x000000f90200720c */ /* 0x000fe20003f26270 */
[----:B------:R-:W-:-:S03]  /*cee0*/  FMUL.FTZ R16, R30, c[0x0][0x2ec] ;  /* 0x0000bb001e107a20 */ /* 0x000fc60000410000 */
[----:B------:R-:W-:-:S03]  /*cef0*/  ISETP.LT.OR P1, PT, R2, R243, P1 ;  /* 0x000000f30200720c */ /* 0x000fc60000f21670 */
[----:B------:R-:W3:Y:S01]  /*cf00*/  I2F R4, R4 ;  /* 0x0000000400047306 */ /* 0x000ee20000201400 */
[----:B-1----:R-:W-:-:S07]  /*cf10*/  FMUL.FTZ R5, R143, c[0x0][0x2ec] ;  /* 0x0000bb008f057a20 */ /* 0x002fce0000410000 */
[----:B------:R-:W1:Y:S01]  /*cf20*/  MUFU.TANH R6, R6 ;  /* 0x0000000600067308 */ /* 0x000e620000002400 */
[----:B--2---:R-:W-:Y:S02]  /*cf30*/  FFMA.FTZ R12, R7, -UR21, R18 ;  /* 0x80000015070c7c23 */ /* 0x004fe40008010012 */
[----:B------:R-:W-:Y:S02]  /*cf40*/  FMUL.FTZ R18, R43, c[0x0][0x2ec] ;  /* 0x0000bb002b127a20 */ /* 0x000fe40000410000 */
[----:B---3--:R-:W-:-:S03]  /*cf50*/  FFMA.FTZ R11, R4, -UR21, R14 ;  /* 0x80000015040b7c23 */ /* 0x008fc6000801000e */
[----:B------:R-:W2:Y:S01]  /*cf60*/  MUFU.TANH R5, R5 ;  /* 0x0000000500057308 */ /* 0x000ea20000002400 */
[----:B------:R-:W-:Y:S02]  /*cf70*/  IMAD.IADD R4, R242, 0x1, -R2 ;  /* 0x00000001f2047824 */ /* 0x000fe400078e0a02 */
[----:B-1----:R-:W-:-:S05]  /*cf80*/  FFMA.FTZ R6, R10, -UR21, R6 ;  /* 0x800000150a067c23 */ /* 0x002fca0008010006 */
[----:B------:R-:W-:Y:S01]  /*cf90*/  MUFU.TANH R16, R16 ;  /* 0x0000001000107308 */ /* 0x000fe20000002400 */
[----:B------:R-:W-:Y:S02]  /*cfa0*/  FSEL R62, R6, -INF , !P5 ;  /* 0xff800000063e7808 */ /* 0x000fe40006800000 */
[----:B------:R-:W-:Y:S01]  /*cfb0*/  ISETP.GE.AND P5, PT, R2, R251, PT ;  /* 0x000000fb0200720c */ /* 0x000fe20003fa6270 */
[----:B--2---:R-:W-:-:S04]  /*cfc0*/  FFMA.FTZ R3, R17, -UR21, R5 ;  /* 0x8000001511037c23 */ /* 0x004fc80008010005 */
[----:B------:R-:W-:Y:S01]  /*cfd0*/  MUFU.TANH R18, R18 ;  /* 0x0000001200127308 */ /* 0x000fe20000002400 */
[----:B------:R-:W-:Y:S01]  /*cfe0*/  FFMA.FTZ R5, R9, -UR21, R15 ;  /* 0x8000001509057c23 */ /* 0x000fe2000801000f */
[----:B------:R-:W-:Y:S01]  /*cff0*/  ISETP.LT.OR P5, PT, R2, R245, P5 ;  /* 0x000000f50200720c */ /* 0x000fe20002fa1670 */
[----:B------:R-:W-:Y:S01]  /*d000*/  FMUL.FTZ R15, R28, c[0x0][0x2ec] ;  /* 0x0000bb001c0f7a20 */ /* 0x000fe20000410000 */
[----:B------:R-:W-:Y:S01]  /*d010*/  FSEL R132, R3, -INF , !P6 ;  /* 0xff80000003847808 */ /* 0x000fe20007000000 */
[----:B------:R-:W-:Y:S01]  /*d020*/  FMUL.FTZ R17, R52, c[0x0][0x2ec] ;  /* 0x0000bb0034117a20 */ /* 0x000fe20000410000 */
[----:B------:R-:W-:Y:S02]  /*d030*/  IABS R3, R4 ;  /* 0x0000000400037213 */ /* 0x000fe40000000000 */
[----:B------:R-:W-:Y:S01]  /*d040*/  FSEL R60, R5, -INF , !P4 ;  /* 0xff800000053c7808 */ /* 0x000fe20006000000 */
[----:B------:R-:W-:Y:S01]  /*d050*/  MUFU.TANH R15, R15 ;  /* 0x0000000f000f7308 */ /* 0x000fe20000002400 */
[C---:B------:R-:W-:Y:S01]  /*d060*/  ISETP.GE.AND P6, PT, R2.reuse, R252, PT ;  /* 0x000000fc0200720c */ /* 0x040fe20003fc6270 */
[----:B------:R-:W-:Y:S01]  /*d070*/  IMAD.MOV.U32 R4, RZ, RZ, R3 ;  /* 0x000000ffff047224 */ /* 0x000fe200078e0003 */
[C---:B------:R-:W-:Y:S01]  /*d080*/  ISETP.GE.AND P4, PT, R2.reuse, R250, PT ;  /* 0x000000fa0200720c */ /* 0x040fe20003f86270 */
[----:B------:R-:W-:Y:S01]  /*d090*/  IMAD.IADD R3, R241, 0x1, -R2 ;  /* 0x00000001f1037824 */ /* 0x000fe200078e0a02 */
[----:B------:R-:W-:-:S02]  /*d0a0*/  ISETP.LT.OR P6, PT, R2, R246, P6 ;  /* 0x000000f60200720c */ /* 0x000fc400037c1670 */
[----:B------:R-:W-:Y:S01]  /*d0b0*/  ISETP.LT.OR P4, PT, R2, R244, P4 ;  /* 0x000000f40200720c */ /* 0x000fe20002781670 */
[----:B------:R1:W-:Y:S01]  /*d0c0*/  I2F R10, R4 ;  /* 0x00000004000a7306 */ /* 0x0003e20000201400 */
[----:B------:R-:W-:Y:S02]  /*d0d0*/  IABS R3, R3 ;  /* 0x0000000300037213 */ /* 0x000fe40000000000 */
[----:B------:R-:W-:-:S05]  /*d0e0*/  FSEL R66, R11, -INF , !P6 ;  /* 0xff8000000b427808 */ /* 0x000fca0007000000 */
[----:B------:R2:W-:Y:S01]  /*d0f0*/  I2F R9, R3 ;  /* 0x0000000300097306 */ /* 0x0005e20000201400 */
[----:B-1----:R-:W-:Y:S01]  /*d100*/  IMAD.IADD R4, R248, 0x1, -R2 ;  /* 0x00000001f8047824 */ /* 0x002fe200078e0a02 */
[----:B------:R-:W-:-:S06]  /*d110*/  IADD3 R2, R0, 0x18, RZ ;  /* 0x0000001800027810 */ /* 0x000fcc0007ffe0ff */
[----:B------:R-:W-:Y:S01]  /*d120*/  MUFU.TANH R17, R17 ;  /* 0x0000001100117308 */ /* 0x000fe20000002400 */
[----:B------:R-:W-:Y:S01]  /*d130*/  IABS R4, R4 ;  /* 0x0000000400047213 */ /* 0x000fe20000000000 */
[----:B------:R-:W-:Y:S01]  /*d140*/  IMAD.IADD R5, R242, 0x1, -R2 ;  /* 0x00000001f2057824 */ /* 0x000fe200078e0a02 */
[----:B------:R-:W-:Y:S02]  /*d150*/  ISETP.GE.AND P6, PT, R2, R251, PT ;  /* 0x000000fb0200720c */ /* 0x000fe40003fc6270 */
[----:B--2---:R-:W-:-:S03]  /*d160*/  IADD3 R3, R247, -R2, RZ ;  /* 0x80000002f7037210 */ /* 0x004fc60007ffe0ff */
[----:B------:R1:W-:Y:S01]  /*d170*/  I2F R14, R4 ;  /* 0x00000004000e7306 */ /* 0x0003e20000201400 */
        /* <DEDUP_REMOVED lines=8> */
[----:B------:R1:W2:Y:S01]  /*d200*/  I2F R7, R4 ;  /* 0x0000000400077306 */ /* 0x0002a20000201400 */
[----:B------:R-:W-:-:S04]  /*d210*/  IABS R3, R3 ;  /* 0x0000000300037213 */ /* 0x000fc80000000000 */
[----:B-1----:R-:W-:Y:S01]  /*d220*/  MOV R4, R3 ;  /* 0x0000000300047202 */ /* 0x002fe20000000f00 */
[----:B--2---:R-:W-:Y:S01]  /*d230*/  FFMA.FTZ R7, R7, -UR21, R16 ;  /* 0x8000001507077c23 */ /* 0x004fe20008010010 */
[----:B------:R-:W-:Y:S01]  /*d240*/  IABS R3, R5 ;  /* 0x0000000500037213 */ /* 0x000fe20000000000 */
[----:B------:R-:W-:Y:S01]  /*d250*/  FMUL.FTZ R5, R215, c[0x0][0x2ec] ;  /* 0x0000bb00d7057a20 */ /* 0x000fe20000410000 */
[----:B------:R1:W2:Y:S01]  /*d260*/  I2F R6, R4 ;  /* 0x0000000400067306 */ /* 0x0002a20000201400 */
[----:B------:R-:W-:Y:S01]  /*d270*/  FMUL.FTZ R16, R50, c[0x0][0x2ec] ;  /* 0x0000bb0032107a20 */ /* 0x000fe20000410000 */
[----:B------:R-:W-:-:S06]  /*d280*/  FSEL R64, R7, -INF , !P6 ;  /* 0xff80000007407808 */ /* 0x000fcc0007000000 */
[----:B------:R-:W3:Y:S01]  /*d290*/  MUFU.TANH R5, R5 ;  /* 0x0000000500057308 */ /* 0x000ee20000002400 */
[----:B-1----:R-:W-:-:S07]  /*d2a0*/  FMUL.FTZ R4, R57, c[0x0][0x2ec] ;  /* 0x0000bb0039047a20 */ /* 0x002fce0000410000 */
[----:B------:R-:W-:Y:S01]  /*d2b0*/  I2F R3, R3 ;  /* 0x0000000300037306 */ /* 0x000fe20000201400 */
[----:B--2---:R-:W-:Y:S02]  /*d2c0*/  FFMA.FTZ R6, R6, -UR21, R17 ;  /* 0x8000001506067c23 */ /* 0x004fe40008010011 */
[----:B------:R-:W-:Y:S02]  /*d2d0*/  FMUL.FTZ R17, R40, c[0x0][0x2ec] ;  /* 0x0000bb0028117a20 */ /* 0x000fe40000410000 */
[----:B---3--:R-:W-:-:S03]  /*d2e0*/  FFMA.FTZ R5, R10, -UR21, R5 ;  /* 0x800000150a057c23 */ /* 0x008fc60008010005 */
[----:B------:R-:W1:Y:S01]  /*d2f0*/  MUFU.TANH R4, R4 ;  /* 0x0000000400047308 */ /* 0x000e620000002400 */
[----:B------:R-:W-:Y:S01]  /*d300*/  FMUL.FTZ R10, R54, c[0x0][0x2ec] ;  /* 0x0000bb00360a7a20 */ /* 0x000fe20000410000 */
[----:B------:R-:W-:Y:S02]  /*d310*/  FSEL R5, R5, -INF , !P5 ;  /* 0xff80000005057808 */ /* 0x000fe40006800000 */
[----:B------:R-:W-:-:S04]  /*d320*/  ISETP.GE.AND P5, PT, R2, R250, PT ;  /* 0x000000fa0200720c */ /* 0x000fc80003fa6270 */
[----:B------:R-:W-:Y:S01]  /*d330*/  MUFU.TANH R17, R17 ;  /* 0x0000001100117308 */ /* 0x000fe20000002400 */
[----:B------:R-:W-:-:S04]  /*d340*/  ISETP.LT.OR P5, PT, R2, R244, P5 ;  /* 0x000000f40200720c */ /* 0x000fc80002fa1670 */
[----:B------:R-:W-:Y:S01]  /*d350*/  FSEL R30, R6, -INF , !P5 ;  /* 0xff800000061e7808 */ /* 0x000fe20006800000 */
[----:B------:R-:W-:Y:S02]  /*d360*/  FMUL.FTZ R6, R29, c[0x0][0x2ec] ;  /* 0x0000bb001d067a20 */ /* 0x000fe40000410000 */
[----:B------:R-:W-:Y:S01]  /*d370*/  MUFU.TANH R16, R16 ;  /* 0x0000001000107308 */ /* 0x000fe20000002400 */
[----:B-1----:R-:W-:-:S05]  /*d380*/  FFMA.FTZ R4, R9, -UR21, R4 ;  /* 0x8000001509047c23 */ /* 0x002fca0008010004 */
[----:B------:R-:W-:Y:S02]  /*d390*/  FSEL R4, R4, -INF , !P4 ;  /* 0xff80000004047808 */ /* 0x000fe40006000000 */
[----:B------:R1:W2:Y:S01]  /*d3a0*/  MUFU.TANH R9, R10 ;  /* 0x0000000a00097308 */ /* 0x0002a20000002400 */
[----:B------:R-:W-:-:S04]  /*d3b0*/  ISETP.GE.AND P4, PT, R2, R249, PT ;  /* 0x000000f90200720c */ /* 0x000fc80003f86270 */
[----:B------:R-:W-:-:S03]  /*d3c0*/  ISETP.LT.OR P4, PT, R2, R243, P4 ;  /* 0x000000f30200720c */ /* 0x000fc60002781670 */
[----:B------:R-:W-:Y:S01]  /*d3d0*/  MUFU.TANH R6, R6 ;  /* 0x0000000600067308 */ /* 0x000fe20000002400 */
[----:B-1----:R-:W-:Y:S01]  /*d3e0*/  FSEL R10, R12, -INF , !P0 ;  /* 0xff8000000c0a7808 */ /* 0x002fe20004000000 */
[----:B------:R-:W-:Y:S01]  /*d3f0*/  FMUL.FTZ R12, R55, c[0x0][0x2ec] ;  /* 0x0000bb00370c7a20 */ /* 0x000fe20000410000 */
[----:B------:R-:W-:-:S03]  /*d400*/  ISETP.GE.AND P0, PT, R2, R252, PT ;  /* 0x000000fc0200720c */ /* 0x000fc60003f06270 */
[----:B------:R-:W-:Y:S01]  /*d410*/  STL [R1+0x44], R10 ;  /* 0x0000440a01007387 */ /* 0x000fe20000100800 */
[----:B------:R-:W-:Y:S01]  /*d420*/  ISETP.LT.OR P0, PT, R2, R246, P0 ;  /* 0x000000f60200720c */ /* 0x000fe20000701670 */
[----:B------:R-:W-:Y:S01]  /*d430*/  MUFU.TANH R12, R12 ;  /* 0x0000000c000c7308 */ /* 0x000fe20000002400 */
[----:B------:R-:W-:Y:S01]  /*d440*/  IADD3 R2, R0, 0x19, RZ ;  /* 0x0000001900027810 */ /* 0x000fe20007ffe0ff */
[----:B------:R1:W-:Y:S03]  /*d450*/  STL [R1+0x38], R5 ;  /* 0x0000380501007387 */ /* 0x0003e60000100800 */
[C---:B------:R-:W-:Y:S01]  /*d460*/  ISETP.GE.AND P6, PT, R2.reuse, R250, PT ;  /* 0x000000fa0200720c */ /* 0x040fe20003fc6270 */
[----:B------:R3:W-:Y:S01]  /*d470*/  STL [R1+0x3c], R4 ;  /* 0x00003c0401007387 */ /* 0x0007e20000100800 */
[C---:B------:R-:W-:Y:S02]  /*d480*/  ISETP.GE.AND P5, PT, R2.reuse, R249, PT ;  /* 0x000000f90200720c */ /* 0x040fe40003fa6270 */
[----:B------:R-:W-:-:S02]  /*d490*/  ISETP.LT.OR P6, PT, R2, R244, P6 ;  /* 0x000000f40200720c */ /* 0x000fc400037c1670 */
[----:B------:R-:W-:Y:S01]  /*d4a0*/  ISETP.LT.OR P5, PT, R2, R243, P5 ;  /* 0x000000f30200720c */ /* 0x000fe20002fa1670 */
[----:B-1----:R-:W-:Y:S02]  /*d4b0*/  FFMA.FTZ R5, R8, -UR21, R15 ;  /* 0x8000001508057c23 */ /* 0x002fe4000801000f */
[----:B--2---:R-:W-:Y:S02]  /*d4c0*/  FFMA.FTZ R15, R3, -UR21, R9 ;  /* 0x80000015030f7c23 */ /* 0x004fe40008010009 */
[----:B---3--:R-:W-:Y:S01]  /*d4d0*/  FFMA.FTZ R4, R14, -UR21, R13 ;  /* 0x800000150e047c23 */ /* 0x008fe2000801000d */
[----:B------:R-:W-:Y:S01]  /*d4e0*/  FSEL R63, R5, -INF , !P0 ;  /* 0xff800000053f7808 */ /* 0x000fe20004000000 */
[----:B------:R-:W-:Y:S01]  /*d4f0*/  IMAD.IADD R3, R247, 0x1, -R2 ;  /* 0x00000001f7037824 */ /* 0x000fe200078e0a02 */
[----:B------:R-:W-:Y:S01]  /*d500*/  ISETP.GE.AND P0, PT, R2, R251, PT ;  /* 0x000000fb0200720c */ /* 0x000fe20003f06270 */
[----:B------:R-:W-:Y:S01]  /*d510*/  FMUL.FTZ R13, R48, c[0x0][0x2ec] ;  /* 0x0000bb00300d7a20 */ /* 0x000fe20000410000 */
[----:B------:R-:W-:-:S02]  /*d520*/  FSEL R4, R4, -INF , !P1 ;  /* 0xff80000004047808 */ /* 0x000fc40004800000 */
[----:B------:R-:W-:Y:S02]  /*d530*/  IABS R3, R3 ;  /* 0x0000000300037213 */ /* 0x000fe40000000000 */
[C---:B------:R-:W-:Y:S01]  /*d540*/  ISETP.GE.AND P1, PT, R2.reuse, R252, PT ;  /* 0x000000fc0200720c */ /* 0x040fe20003f26270 */
[----:B------:R1:W-:Y:S01]  /*d550*/  STL [R1+0x40], R4 ;  /* 0x0000400401007387 */ /* 0x0003e20000100800 */
[C---:B------:R-:W-:Y:S01]  /*d560*/  ISETP.LT.OR P0, PT, R2.reuse, R245, P0 ;  /* 0x000000f50200720c */ /* 0x040fe20000701670 */
[----:B------:R-:W-:Y:S01]  /*d570*/  MUFU.TANH R13, R13 ;  /* 0x0000000d000d7308 */ /* 0x000fe20000002400 */
[----:B------:R-:W-:Y:S02]  /*d580*/  ISETP.LT.OR P1, PT, R2, R246, P1 ;  /* 0x000000f60200720c */ /* 0x000fe40000f21670 */
[----:B------:R-:W-:Y:S01]  /*d590*/  FSEL R28, R15, -INF , !P4 ;  /* 0xff8000000f1c7808 */ /* 0x000fe20006000000 */
[----:B-1----:R-:W-:Y:S02]  /*d5a0*/  IMAD.MOV.U32 R4, RZ, RZ, R3 ;  /* 0x000000ffff047224 */ /* 0x002fe400078e0003 */
[----:B------:R-:W-:-:S02]  /*d5b0*/  IMAD.IADD R3, R242, 0x1, -R2 ;  /* 0x00000001f2037824 */ /* 0x000fc400078e0a02 */
        /* <DEDUP_REMOVED lines=9> */
[----:B-1----:R-:W-:Y:S02]  /*d650*/  IADD3 R4, R248, -R2, RZ ;  /* 0x80000002f8047210 */ /* 0x002fe40007ffe0ff */
[----:B------:R-:W-:Y:S02]  /*d660*/  IADD3 R2, R0, 0x20, RZ ;  /* 0x0000002000027810 */ /* 0x000fe40007ffe0ff */
[----:B------:R-:W-:Y:S02]  /*d670*/  IABS R4, R4 ;  /* 0x0000000400047213 */ /* 0x000fe40000000000 */
[C---:B------:R-:W-:Y:S01]  /*d680*/  ISETP.GE.AND P4, PT, R2.reuse, R252, PT ;  /* 0x000000fc0200720c */ /* 0x040fe20003f86270 */
[--C-:B------:R-:W-:Y:S01]  /*d690*/  IMAD.IADD R5, R241, 0x1, -R2.reuse ;  /* 0x00000001f1057824 */ /* 0x100fe200078e0a02 */
[----:B------:R1:W3:Y:S01]  /*d6a0*/  I2F R14, R4 ;  /* 0x00000004000e7306 */ /* 0x0002e20000201400 */
[----:B--2---:R-:W-:Y:S01]  /*d6b0*/  IMAD.IADD R3, R247, 0x1, -R2 ;  /* 0x00000001f7037824 */ /* 0x004fe200078e0a02 */
[----:B------:R-:W-:-:S02]  /*d6c0*/  ISETP.GE.AND P1, PT, R2, R251, PT ;  /* 0x000000fb0200720c */ /* 0x000fc40003f26270 */
[C---:B------:R-:W-:Y:S02]  /*d6d0*/  ISETP.LT.OR P4, PT, R2.reuse, R246, P4 ;  /* 0x000000f60200720c */ /* 0x040fe40002781670 */
[----:B------:R-:W-:Y:S02]  /*d6e0*/  IABS R3, R3 ;  /* 0x0000000300037213 */ /* 0x000fe40000000000 */
[----:B------:R-:W-:-:S03]  /*d6f0*/  ISETP.LT.OR P1, PT, R2, R245, P1 ;  /* 0x000000f50200720c */ /* 0x000fc60000f21670 */
[----:B-1----:R-:W-:Y:S02]  /*d700*/  IMAD.MOV.U32 R4, RZ, RZ, R3 ;  /* 0x000000ffff047224 */ /* 0x002fe400078e0003 */
[----:B------:R-:W-:Y:S02]  /*d710*/  IMAD.IADD R3, R242, 0x1, -R2 ;  /* 0x00000001f2037824 */ /* 0x000fe400078e0a02 */
[----:B------:R1:W2:Y:S01]  /*d720*/  I2F R8, R4 ;  /* 0x0000000400087306 */ /* 0x0002a20000201400 */
[----:B---3--:R-:W-:Y:S02]  /*d730*/  FFMA.FTZ R14, R14, -UR21, R12 ;  /* 0x800000150e0e7c23 */ /* 0x008fe4000801000c */
[----:B------:R-:W-:-:S03]  /*d740*/  IABS R3, R3 ;  /* 0x0000000300037213 */ /* 0x000fc60000000000 */
[----:B------:R-:W-:Y:S02]  /*d750*/  FSEL R52, R14, -INF , !P5 ;  /* 0xff8000000e347808 */ /* 0x000fe40006800000 */
[----:B------:R-:W-:Y:S01]  /*d760*/  MUFU.TANH R14, R19 ;  /* 0x00000013000e7308 */ /* 0x000fe20000002400 */
[----:B-1----:R-:W-:Y:S01]  /*d770*/  IMAD.MOV.U32 R4, RZ, RZ, R3 ;  /* 0x000000ffff047224 */ /* 0x002fe200078e0003 */
[----:B------:R-:W-:Y:S01]  /*d780*/  IABS R3, R5 ;  /* 0x0000000500037213 */ /* 0x000fe20000000000 */
[----:B------:R-:W-:-:S05]  /*d790*/  FMUL.FTZ R5, R31, c[0x0][0x2ec] ;  /* 0x0000bb001f057a20 */ /* 0x000fca0000410000 */
[----:B------:R1:W3:Y:S01]  /*d7a0*/  I2F R7, R4 ;  /* 0x0000000400077306 */ /* 0x0002e20000201400 */
[----:B--2---:R-:W-:-:S05]  /*d7b0*/  FFMA.FTZ R13, R8, -UR21, R13 ;  /* 0x80000015080d7c23 */ /* 0x004fca000801000d */
[----:B------:R-:W-:Y:S01]  /*d7c0*/  FSEL R40, R13, -INF , !P4 ;  /* 0xff8000000d287808 */ /* 0x000fe20006000000 */
[----:B------:R-:W-:Y:S01]  /*d7d0*/  FMUL.FTZ R13, R209, c[0x0][0x2ec] ;  /* 0x0000bb00d10d7a20 */ /* 0x000fe20000410000 */
[----:B------:R-:W2:Y:S01]  /*d7e0*/  MUFU.TANH R5, R5 ;  /* 0x0000000500057308 */ /* 0x000ea20000002400 */
[----:B-1----:R-:W-:-:S07]  /*d7f0*/  FMUL.FTZ R4, R53, c[0x0][0x2ec] ;  /* 0x0000bb0035047a20 */ /* 0x002fce0000410000 */
[----:B------:R-:W1:Y:S01]  /*d800*/  I2F R3, R3 ;  /* 0x0000000300037306 */ /* 0x000e620000201400 */
[----:B---3--:R-:W-:-:S05]  /*d810*/  FFMA.FTZ R12, R7, -UR21, R16 ;  /* 0x80000015070c7c23 */ /* 0x008fca0008010010 */
[----:B------:R-:W-:Y:S01]  /*d820*/  FSEL R53, R12, -INF , !P1 ;  /* 0xff8000000c357808 */ /* 0x000fe20004800000 */
[----:B--2---:R-:W-:Y:S01]  /*d830*/  FFMA.FTZ R5, R10, -UR21, R5 ;  /* 0x800000150a057c23 */ /* 0x004fe20008010005 */
[----:B------:R-:W2:Y:S04]  /*d840*/  MUFU.TANH R4, R4 ;  /* 0x0000000400047308 */ /* 0x000ea80000002400 */
[----:B------:R-:W-:Y:S02]  /*d850*/  FSEL R61, R5, -INF , !P0 ;  /* 0xff800000053d7808 */ /* 0x000fe40004000000 */
[----:B------:R-:W-:Y:S01]  /*d860*/  ISETP.GE.AND P0, PT, R2, R250, PT ;  /* 0x000000fa0200720c */ /* 0x000fe20003f06270 */
[----:B-1----:R-:W-:Y:S01]  /*d870*/  FFMA.FTZ R11, R3, -UR21, R17 ;  /* 0x80000015030b7c23 */ /* 0x002fe20008010011 */
[----:B------:R-:W-:-:S02]  /*d880*/  IADD3 R3, R0, 0x21, RZ ;  /* 0x0000002100037810 */ /* 0x000fc40007ffe0ff */
[----:B------:R-:W-:Y:S02]  /*d890*/  ISETP.LT.OR P0, PT, R2, R244, P0 ;  /* 0x000000f40200720c */ /* 0x000fe40000701670 */
[----:B------:R-:W-:Y:S01]  /*d8a0*/  ISETP.GE.AND P5, PT, R3, R252, PT ;  /* 0x000000fc0300720c */ /* 0x000fe20003fa6270 */
[----:B------:R-:W-:Y:S01]  /*d8b0*/  IMAD.IADD R5, R241, 0x1, -R3 ;  /* 0x00000001f1057824 */ /* 0x000fe200078e0a03 */
[----:B------:R-:W-:Y:S01]  /*d8c0*/  FSEL R59, R11, -INF , !P0 ;  /* 0xff8000000b3b7808 */ /* 0x000fe20004000000 */
[----:B--2---:R-:W-:Y:S01]  /*d8d0*/  FFMA.FTZ R4, R9, -UR21, R4 ;  /* 0x8000001509047c23 */ /* 0x004fe20008010004 */
[C---:B------:R-:W-:Y:S02]  /*d8e0*/  ISETP.GE.AND P4, PT, R3.reuse, R251, PT ;  /* 0x000000fb0300720c */ /* 0x040fe40003f86270 */
[----:B------:R-:W-:Y:S02]  /*d8f0*/  ISETP.GE.AND P1, PT, R3, R250, PT ;  /* 0x000000fa0300720c */ /* 0x000fe40003f26270 */
[----:B------:R-:W-:-:S02]  /*d900*/  FSEL R29, R4, -INF , !P6 ;  /* 0xff800000041d7808 */ /* 0x000fc40007000000 */
[CC--:B------:R-:W-:Y:S02]  /*d910*/  ISETP.GE.AND P6, PT, R2.reuse, R249.reuse, PT ;  /* 0x000000f90200720c */ /* 0x0c0fe40003fc6270 */
[C---:B------:R-:W-:Y:S02]  /*d920*/  ISETP.GE.AND P0, PT, R3.reuse, R249, PT ;  /* 0x000000f90300720c */ /* 0x040fe40003f06270 */
[----:B------:R-:W-:Y:S02]  /*d930*/  ISETP.LT.OR P6, PT, R2, R243, P6 ;  /* 0x000000f30200720c */ /* 0x000fe400037c1670 */
[----:B------:R-:W-:Y:S02]  /*d940*/  IADD3 R2, R248, -R2, RZ ;  /* 0x80000002f8027210 */ /* 0x000fe40007ffe0ff */
[----:B------:R-:W-:Y:S02]  /*d950*/  ISETP.LT.OR P5, PT, R3, R246, P5 ;  /* 0x000000f60300720c */ /* 0x000fe40002fa1670 */
[----:B------:R-:W-:Y:S01]  /*d960*/  IABS R4, R2 ;  /* 0x0000000200047213 */ /* 0x000fe20000000000 */
[----:B------:R-:W-:Y:S01]  /*d970*/  IMAD.IADD R2, R247, 0x1, -R3 ;  /* 0x00000001f7027824 */ /* 0x000fe200078e0a03 */
[----:B------:R-:W-:-:S02]  /*d980*/  ISETP.LT.OR P4, PT, R3, R245, P4 ;  /* 0x000000f50300720c */ /* 0x000fc40002781670 */
[----:B------:R1:W-:Y:S01]  /*d990*/  I2F R17, R4 ;  /* 0x0000000400117306 */ /* 0x0003e20000201400 */
[C---:B------:R-:W-:Y:S02]  /*d9a0*/  ISETP.LT.OR P1, PT, R3.reuse, R244, P1 ;  /* 0x000000f40300720c */ /* 0x040fe40000f21670 */
[----:B------:R-:W-:Y:S02]  /*d9b0*/  IABS R2, R2 ;  /* 0x0000000200027213 */ /* 0x000fe40000000000 */
[----:B------:R-:W-:-:S03]  /*d9c0*/  ISETP.LT.OR P0, PT, R3, R243, P0 ;  /* 0x000000f30300720c */ /* 0x000fc60000701670 */
[----:B-1----:R-:W-:Y:S02]  /*d9d0*/  IMAD.MOV.U32 R4, RZ, RZ, R2 ;  /* 0x000000ffff047224 */ /* 0x002fe400078e0002 */
[----:B------:R-:W-:Y:S02]  /*d9e0*/  IMAD.IADD R2, R242, 0x1, -R3 ;  /* 0x00000001f2027824 */ /* 0x000fe400078e0a03 */
[----:B------:R1:W-:Y:S03]  /*d9f0*/  I2F R10, R4 ;  /* 0x00000004000a7306 */ /* 0x0003e60000201400 */
[----:B------:R-:W-:-:S05]  /*da00*/  IABS R2, R2 ;  /* 0x0000000200027213 */ /* 0x000fca0000000000 */
[----:B-1----:R-:W-:Y:S01]  /*da10*/  IMAD.MOV.U32 R4, RZ, RZ, R2 ;  /* 0x000000ffff047224 */ /* 0x002fe200078e0002 */
[----:B------:R-:W-:-:S03]  /*da20*/  IABS R2, R5 ;  /* 0x0000000500027213 */ /* 0x000fc60000000000 */
[----:B------:R1:W-:Y:S01]  /*da30*/  I2F R9, R4 ;  /* 0x0000000400097306 */ /* 0x0003e20000201400 */
[----:B------:R-:W-:Y:S02]  /*da40*/  MOV R5, R2 ;  /* 0x0000000200057202 */ /* 0x000fe40000000f00 */
[----:B------:R-:W-:-:S05]  /*da50*/  IADD3 R2, R0, 0x28, RZ ;  /* 0x0000002800027810 */ /* 0x000fca0007ffe0ff */
[----:B------:R2:W-:Y:S01]  /*da60*/  I2F R8, R5 ;  /* 0x0000000500087306 */ /* 0x0005e20000201400 */
[----:B------:R-:W-:Y:S02]  /*da70*/  IMAD.IADD R6, R247, 0x1, -R2 ;  /* 0x00000001f7067824 */ /* 0x000fe400078e0a02 */
[----:B-1----:R-:W-:-:S05]  /*da80*/  IMAD.IADD R4, R248, 0x1, -R3 ;  /* 0x00000001f8047824 */ /* 0x002fca00078e0a03 */
[----:B------:R-:W-:-:S05]  /*da90*/  IABS R4, R4 ;  /* 0x0000000400047213 */ /* 0x000fca0000000000 */
[----:B--2---:R-:W-:Y:S01]  /*daa0*/  IMAD.MOV.U32 R5, RZ, RZ, R4 ;  /* 0x000000ffff057224 */ /* 0x004fe200078e0004 */
[----:B------:R-:W-:Y:S01]  /*dab0*/  IABS R4, R6 ;  /* 0x0000000600047213 */ /* 0x000fe20000000000 */
[----:B------:R-:W-:Y:S02]  /*dac0*/  FMUL.FTZ R6, R49, c[0x0][0x2ec] ;  /* 0x0000bb0031067a20 */ /* 0x000fe40000410000 */
[----:B------:R1:W2:Y:S08]  /*dad0*/  I2F R7, R5 ;  /* 0x0000000500077306 */ /* 0x0002b00000201400 */
[----:B------:R-:W3:Y:S01]  /*dae0*/  I2F R4, R4 ;  /* 0x0000000400047306 */ /* 0x000ee20000201400 */
[----:B-1----:R-:W-:-:S07]  /*daf0*/  FMUL.FTZ R5, R51, c[0x0][0x2ec] ;  /* 0x0000bb0033057a20 */ /* 0x002fce0000410000 */
[----:B------:R-:W1:Y:S01]  /*db00*/  MUFU.TANH R6, R6 ;  /* 0x0000000600067308 */ /* 0x000e620000002400 */
[----:B--2---:R-:W-:-:S05]  /*db10*/  FFMA.FTZ R12, R7, -UR21, R18 ;  /* 0x80000015070c7c23 */ /* 0x004fca0008010012 */
[----:B------:R-:W-:Y:S01]  /*db20*/  FSEL R56, R12, -INF , !P0 ;  /* 0xff8000000c387808 */ /* 0x000fe20004000000 */
[----:B---3--:R-:W-:Y:S01]  /*db30*/  FFMA.FTZ R11, R4, -UR21, R14 ;  /* 0x80000015040b7c23 */ /* 0x008fe2000801000e */
[----:B------:R2:W-:Y:S01]  /*db40*/  MUFU.TANH R15, R5 ;  /* 0x00000005000f7308 */ /* 0x0005e20000002400 */
[----:B------:R-:W-:Y:S02]  /*db50*/  IMAD.IADD R4, R242, 0x1, -R2 ;  /* 0x00000001f2047824 */ /* 0x000fe400078e0a02 */
[----:B-1----:R-:W-:Y:S02]  /*db60*/  FFMA.FTZ R6, R10, -UR21, R6 ;  /* 0x800000150a067c23 */ /* 0x002fe40008010006 */
[----:B--2---:R-:W-:-:S03]  /*db70*/  FMUL.FTZ R5, R41, c[0x0][0x2ec] ;  /* 0x0000bb0029057a20 */ /* 0x004fc60000410000 */
[----:B------:R-:W-:Y:S02]  /*db80*/  FSEL R41, R6, -INF , !P5 ;  /* 0xff80000006297808 */ /* 0x000fe40006800000 */
[C---:B------:R-:W-:Y:S01]  /*db90*/  ISETP.GE.AND P5, PT, R2.reuse, R251, PT ;  /* 0x000000fb0200720c */ /* 0x040fe20003fa6270 */
[----:B------:R1:W2:Y:S03]  /*dba0*/  MUFU.TANH R16, R5 ;  /* 0x0000000500107308 */ /* 0x0002a60000002400 */
[----:B------:R-:W-:Y:S01]  /*dbb0*/  ISETP.LT.OR P5, PT, R2, R245, P5 ;  /* 0x000000f50200720c */ /* 0x000fe20002fa1670 */
[----:B-1----:R-:W-:Y:S02]  /*dbc0*/  FMUL.FTZ R5, R42, c[0x0][0x2ec] ;  /* 0x0000bb002a057a20 */ /* 0x002fe40000410000 */
[----:B--2---:R-:W-:-:S04]  /*dbd0*/  FFMA.FTZ R8, R8, -UR21, R16 ;  /* 0x8000001508087c23 */ /* 0x004fc80008010010 */
[----:B------:R-:W1:Y:S01]  /*dbe0*/  MUFU.TANH R5, R5 ;  /* 0x0000000500057308 */ /* 0x000e620000002400 */
[----:B------:R-:W-:Y:S02]  /*dbf0*/  FSEL R54, R8, -INF , !P1 ;  /* 0xff80000008367808 */ /* 0x000fe40004800000 */
[----:B------:R-:W-:-:S04]  /*dc00*/  ISETP.GE.AND P1, PT, R2, R249, PT ;  /* 0x000000f90200720c */ /* 0x000fc80003f26270 */
[----:B------:R-:W-:Y:S01]  /*dc10*/  ISETP.LT.OR P1, PT, R2, R243, P1 ;  /* 0x000000f30200720c */ /* 0x000fe20000f21670 */
[----:B-1----:R-:W-:Y:S02]  /*dc20*/  FFMA.FTZ R3, R17, -UR21, R5 ;  /* 0x8000001511037c23 */ /* 0x002fe40008010005 */
[----:B------:R-:W-:Y:S01]  /*dc30*/  FFMA.FTZ R5, R9, -UR21, R15 ;  /* 0x8000001509057c23 */ /* 0x000fe2000801000f */
[----:B------:R1:W-:Y:S02]  /*dc40*/  MUFU.TANH R17, R13 ;  /* 0x0000000d00117308 */ /* 0x0003e40000002400 */
[----:B------:R-:W-:Y:S02]  /*dc50*/  FSEL R57, R3, -INF , !P6 ;  /* 0xff80000003397808 */ /* 0x000fe40007000000 */
[----:B------:R-:W-:Y:S02]  /*dc60*/  IABS R3, R4 ;  /* 0x0000000400037213 */ /* 0x000fe40000000000 */
[----:B------:R-:W-:-:S02]  /*dc70*/  FSEL R19, R5, -INF , !P4 ;  /* 0xff80000005137808 */ /* 0x000fc40006000000 */
[C---:B------:R-:W-:Y:S01]  /*dc80*/  ISETP.GE.AND P6, PT, R2.reuse, R252, PT ;  /* 0x000000fc0200720c */ /* 0x040fe20003fc6270 */
[----:B------:R-:W-:Y:S01]  /*dc90*/  IMAD.MOV.U32 R4, RZ, RZ, R3 ;  /* 0x000000ffff047224 */ /* 0x000fe200078e0003 */
[C---:B------:R-:W-:Y:S02]  /*dca0*/  ISETP.GE.AND P4, PT, R2.reuse, R250, PT ;  /* 0x000000fa0200720c */ /* 0x040fe40003f86270 */
[----:B------:R-:W-:Y:S01]  /*dcb0*/  IADD3 R3, R241, -R2, RZ ;  /* 0x80000002f1037210 */ /* 0x000fe20007ffe0ff */
[----:B------:R2:W-:Y:S01]  /*dcc0*/  I2F R10, R4 ;  /* 0x00000004000a7306 */ /* 0x0005e20000201400 */
[C---:B------:R-:W-:Y:S02]  /*dcd0*/  ISETP.LT.OR P6, PT, R2.reuse, R246, P6 ;  /* 0x000000f60200720c */ /* 0x040fe400037c1670 */
[----:B------:R-:W-:Y:S01]  /*dce0*/  ISETP.LT.OR P4, PT, R2, R244, P4 ;  /* 0x000000f40200720c */ /* 0x000fe20002781670 */
[----:B-1----:R-:W-:Y:S01]  /*dcf0*/  FMUL.FTZ R13, R210, c[0x0][0x2ec] ;  /* 0x0000bb00d20d7a20 */ /* 0x002fe20000410000 */
[----:B------:R-:W-:-:S02]  /*dd00*/  IABS R3, R3 ;  /* 0x0000000300037213 */ /* 0x000fc40000000000 */
[----:B------:R-:W-:Y:S02]  /*dd10*/  FSEL R239, R11, -INF , !P6 ;  /* 0xff8000000bef7808 */ /* 0x000fe40007000000 */
[----:B------:R1:W-:Y:S01]  /*dd20*/  I2F R9, R3 ;  /* 0x0000000300097306 */ /* 0x0003e20000201400 */
[----:B--2---:R-:W-:Y:S01]  /*dd30*/  IMAD.IADD R4, R248, 0x1, -R2 ;  /* 0x00000001f8047824 */ /* 0x004fe200078e0a02 */
[----:B------:R-:W-:-:S06]  /*dd40*/  IADD3 R2, R0, 0x29, RZ ;  /* 0x0000002900027810 */ /* 0x000fcc0007ffe0ff */
[----:B------:R-:W-:Y:S01]  /*dd50*/  MUFU.TANH R13, R13 ;  /* 0x0000000d000d7308 */ /* 0x000fe20000002400 */
[----:B------:R-:W-:Y:S01]  /*dd60*/  IABS R4, R4 ;  /* 0x0000000400047213 */ /* 0x000fe20000000000 */
[--C-:B------:R-:W-:Y:S01]  /*dd70*/  IMAD.IADD R5, R242, 0x1, -R2.reuse ;  /* 0x00000001f2057824 */ /* 0x100fe200078e0a02 */
[----:B------:R-:W-:Y:S01]  /*dd80*/  ISETP.GE.AND P0, PT, R2, R252, PT ;  /* 0x000000fc0200720c */ /* 0x000fe20003f06270 */
[----:B-1----:R-:W-:-:S04]  /*dd90*/  IMAD.IADD R3, R247, 0x1, -R2 ;  /* 0x00000001f7037824 */ /* 0x002fc800078e0a02 */
[----:B------:R1:W-:Y:S01]  /*dda0*/  I2F R14, R4 ;  /* 0x00000004000e7306 */ /* 0x0003e20000201400 */
[C---:B------:R-:W-:Y:S02]  /*ddb0*/  ISETP.GE.AND P6, PT, R2.reuse, R251, PT ;  /* 0x000000fb0200720c */ /* 0x040fe40003fc6270 */
[C---:B------:R-:W-:Y:S02]  /*ddc0*/  ISETP.LT.OR P0, PT, R2.reuse, R246, P0 ;  /* 0x000000f60200720c */ /* 0x040fe40000701670 */
[----:B------:R-:W-:Y:S02]  /*ddd0*/  IABS R3, R3 ;  /* 0x0000000300037213 */ /* 0x000fe40000000000 */
[----:B------:R-:W-:-:S03]  /*dde0*/  ISETP.LT.OR P6, PT, R2, R245, P6 ;  /* 0x000000f50200720c */ /* 0x000fc600037c1670 */
[----:B-1----:R-:W-:Y:S01]  /*ddf0*/  IMAD.MOV.U32 R4, RZ, RZ, R3 ;  /* 0x000000ffff047224 */ /* 0x002fe200078e0003 */
[----:B------:R-:W-:Y:S01]  /*de00*/  IABS R3, R5 ;  /* 0x0000000500037213 */ /* 0x000fe20000000000 */
[----:B------:R-:W-:Y:S02]  /*de10*/  IMAD.IADD R5, R248, 0x1, -R2 ;  /* 0x00000001f8057824 */ /* 0x000fe400078e0a02 */
[----:B------:R1:W-:Y:S02]  /*de20*/  I2F R8, R4 ;  /* 0x0000000400087306 */ /* 0x0003e40000201400 */
[----:B-1----:R-:W-:Y:S01]  /*de30*/  IMAD.MOV.U32 R4, RZ, RZ, R3 ;  /* 0x000000ffff047224 */ /* 0x002fe200078e0003 */
[----:B------:R-:W-:-:S05]  /*de40*/  IADD3 R3, R241, -R2, RZ ;  /* 0x80000002f1037210 */ /* 0x000fca0007ffe0ff */
[----:B------:R1:W-:Y:S01]  /*de50*/  I2F R7, R4 ;  /* 0x0000000400077306 */ /* 0x0003e20000201400 */
[----:B------:R-:W-:-:S05]  /*de60*/  IABS R3, R3 ;  /* 0x0000000300037213 */ /* 0x000fca0000000000 */
[----:B-1----:R-:W-:Y:S01]  /*de70*/  IMAD.MOV.U32 R4, RZ, RZ, R3 ;  /* 0x000000ffff047224 */ /* 0x002fe200078e0003 */
[----:B------:R-:W-:Y:S01]  /*de80*/  IABS R3, R5 ;  /* 0x0000000500037213 */ /* 0x000fe20000000000 */
[----:B------:R-:W-:Y:S02]  /*de90*/  FMUL.FTZ R5, R38, c[0x0][0x2ec] ;  /* 0x0000bb0026057a20 */ /* 0x000fe40000410000 */
[----:B------:R1:W2:Y:S08]  /*dea0*/  I2F R6, R4 ;  /* 0x0000000400067306 */ /* 0x0002b00000201400 */
[----:B------:R-:W3:Y:S01]  /*deb0*/  MUFU.TANH R5, R5 ;  /* 0x0000000500057308 */ /* 0x000ee20000002400 */
[----:B-1----:R-:W-:-:S07]  /*dec0*/  FMUL.FTZ R4, R37, c[0x0][0x2ec] ;  /* 0x0000bb0025047a20 */ /* 0x002fce0000410000 */
[----:B------:R-:W-:Y:S01]  /*ded0*/  I2F R3, R3 ;  /* 0x0000000300037306 */ /* 0x000fe20000201400 */
[----:B--2---:R-:W-:Y:S02]  /*dee0*/  FFMA.FTZ R6, R6, -UR21, R17 ;  /* 0x8000001506067c23 */ /* 0x004fe40008010011 */
[----:B---3--:R-:W-:-:S05]  /*def0*/  FFMA.FTZ R5, R10, -UR21, R5 ;  /* 0x800000150a057c23 */ /* 0x008fca0008010005 */
[----:B------:R1:W2:Y:S01]  /*df00*/  MUFU.TANH R15, R4 ;  /* 0x00000004000f7308 */ /* 0x0002a20000002400 */
[----:B------:R-:W-:Y:S01]  /*df10*/  FMUL.FTZ R10, R211, c[0x0][0x2ec] ;  /* 0x0000bb00d30a7a20 */ /* 0x000fe20000410000 */
[----:B------:R-:W-:Y:S02]  /*df20*/  FSEL R31, R5, -INF , !P5 ;  /* 0xff800000051f7808 */ /* 0x000fe40006800000 */
[----:B------:R-:W-:-:S04]  /*df30*/  ISETP.GE.AND P5, PT, R2, R250, PT ;  /* 0x000000fa0200720c */ /* 0x000fc80003fa6270 */
[----:B------:R-:W-:-:S04]  /*df40*/  ISETP.LT.OR P5, PT, R2, R244, P5 ;  /* 0x000000f40200720c */ /* 0x000fc80002fa1670 */
[----:B------:R-:W-:Y:S01]  /*df50*/  FSEL R219, R6, -INF , !P5 ;  /* 0xff80000006db7808 */ /* 0x000fe20006800000 */
[----:B------:R-:W-:Y:S02]  /*df60*/  FMUL.FTZ R6, R44, c[0x0][0x2ec] ;  /* 0x0000bb002c067a20 */ /* 0x000fe40000410000 */
[----:B-1----:R-:W-:Y:S02]  /*df70*/  FMUL.FTZ R4, R39, c[0x0][0x2ec] ;  /* 0x0000bb0027047a20 */ /* 0x002fe40000410000 */
[----:B--2---:R-:W-:Y:S02]  /*df80*/  FFMA.FTZ R5, R8, -UR21, R15 ;  /* 0x8000001508057c23 */ /* 0x004fe4000801000f */
[----:B------:R1:W2:Y:S03]  /*df90*/  MUFU.TANH R16, R4 ;  /* 0x0000000400107308 */ /* 0x0002a60000002400 */
[----:B------:R-:W-:Y:S01]  /*dfa0*/  FSEL R217, R5, -INF , !P0 ;  /* 0xff80000005d97808 */ /* 0x000fe20004000000 */
[----:B------:R-:W-:-:S04]  /*dfb0*/  FMUL.FTZ R17, R75, c[0x0][0x2ec] ;  /* 0x0000bb004b117a20 */ /* 0x000fc80000410000 */
[----:B------:R-:W-:Y:S01]  /*dfc0*/  MUFU.TANH R6, R6 ;  /* 0x0000000600067308 */ /* 0x000fe20000002400 */
[----:B-1----:R-:W-:Y:S02]  /*dfd0*/  FMUL.FTZ R4, R208, c[0x0][0x2ec] ;  /* 0x0000bb00d0047a20 */ /* 0x002fe40000410000 */
[----:B--2---:R-:W-:-:S05]  /*dfe0*/  FFMA.FTZ R7, R7, -UR21, R16 ;  /* 0x8000001507077c23 */ /* 0x004fca0008010010 */
[----:B------:R-:W1:Y:S01]  /*dff0*/  MUFU.TANH R4, R4 ;  /* 0x0000000400047308 */ /* 0x000e620000002400 */
[----:B------:R-:W-:Y:S01]  /*e000*/  FSEL R218, R7, -INF , !P6 ;  /* 0xff80000007da7808 */ /* 0x000fe20007000000 */
[----:B-1----:R-:W-:-:S06]  /*e010*/  FFMA.FTZ R4, R9, -UR21, R4 ;  /* 0x8000001509047c23 */ /* 0x002fcc0008010004 */
[----:B------:R-:W1:Y:S01]  /*e020*/  MUFU.TANH R9, R10 ;  /* 0x0000000a00097308 */ /* 0x000e620000002400 */
[----:B------:R-:W-:Y:S01]  /*e030*/  FSEL R58, R4, -INF , !P4 ;  /* 0xff800000043a7808 */ /* 0x000fe20006000000 */
[----:B------:R-:W-:Y:S01]  /*e040*/  FFMA.FTZ R4, R14, -UR21, R13 ;  /* 0x800000150e047c23 */ /* 0x000fe2000801000d */
[----:B------:R-:W-:-:S04]  /*e050*/  ISETP.GE.AND P4, PT, R2, R249, PT ;  /* 0x000000f90200720c */ /* 0x000fc80003f86270 */
[----:B------:R-:W-:Y:S02]  /*e060*/  ISETP.LT.OR P4, PT, R2, R243, P4 ;  /* 0x000000f30200720c */ /* 0x000fe40002781670 */
[----:B------:R-:W-:Y:S02]  /*e070*/  IADD3 R2, R0, 0x30, RZ ;  /* 0x0000003000027810 */ /* 0x000fe40007ffe0ff */
[----:B------:R-:W-:Y:S02]  /*e080*/  FSEL R43, R4, -INF , !P1 ;  /* 0xff800000042b7808 */ /* 0x000fe40004800000 */
[C---:B------:R-:W-:Y:S01]  /*e090*/  ISETP.GE.AND P1, PT, R2.reuse, R252, PT ;  /* 0x000000fc0200720c */ /* 0x040fe20003f26270 */
[----:B-1----:R-:W-:Y:S01]  /*e0a0*/  FFMA.FTZ R13, R3, -UR21, R9 ;  /* 0x80000015030d7c23 */ /* 0x002fe20008010009 */
[C---:B------:R-:W-:Y:S01]  /*e0b0*/  ISETP.GE.AND P0, PT, R2.reuse, R251, PT ;  /* 0x000000fb0200720c */ /* 0x040fe20003f06270 */
[----:B------:R-:W-:Y:S01]  /*e0c0*/  IMAD.IADD R3, R247, 0x1, -R2 ;  /* 0x00000001f7037824 */ /* 0x000fe200078e0a02 */
[----:B------:R-:W-:-:S02]  /*e0d0*/  ISETP.GE.AND P6, PT, R2, R250, PT ;  /* 0x000000fa0200720c */ /* 0x000fc40003fc6270 */
[C---:B------:R-:W-:Y:S02]  /*e0e0*/  ISETP.GE.AND P5, PT, R2.reuse, R249, PT ;  /* 0x000000f90200720c */ /* 0x040fe40003fa6270 */
[----:B------:R-:W-:Y:S02]  /*e0f0*/  IABS R3, R3 ;  /* 0x0000000300037213 */ /* 0x000fe40000000000 */
[C---:B------:R-:W-:Y:S02]  /*e100*/  ISETP.LT.OR P1, PT, R2.reuse, R246, P1 ;  /* 0x000000f60200720c */ /* 0x040fe40000f21670 */
[C---:B------:R-:W-:Y:S01]  /*e110*/  ISETP.LT.OR P0, PT, R2.reuse, R245, P0 ;  /* 0x000000f50200720c */ /* 0x040fe20000701670 */
[----:B------:R-:W-:Y:S01]  /*e120*/  IMAD.MOV.U32 R4, RZ, RZ, R3 ;  /* 0x000000ffff047224 */ /* 0x000fe200078e0003 */
[----:B------:R-:W-:Y:S01]  /*e130*/  ISETP.LT.OR P6, PT, R2, R244, P6 ;  /* 0x000000f40200720c */ /* 0x000fe200037c1670 */
[----:B------:R-:W-:Y:S01]  /*e140*/  IMAD.IADD R3, R242, 0x1, -R2 ;  /* 0x00000001f2037824 */ /* 0x000fe200078e0a02 */
[----:B------:R-:W-:Y:S01]  /*e150*/  ISETP.LT.OR P5, PT, R2, R243, P5 ;  /* 0x000000f30200720c */ /* 0x000fe20002fa1670 */
[----:B------:R1:W2:Y:S03]  /*e160*/  I2F R11, R4 ;  /* 0x00000004000b7306 */ /* 0x0002a60000201400 */
[----:B------:R-:W-:-:S04]  /*e170*/  IABS R3, R3 ;  /* 0x0000000300037213 */ /* 0x000fc80000000000 */
[----:B-1----:R-:W-:Y:S01]  /*e180*/  MOV R4, R3 ;  /* 0x0000000300047202 */ /* 0x002fe20000000f00 */
[----:B------:R-:W-:-:S03]  /*e190*/  IMAD.IADD R3, R241, 0x1, -R2 ;  /* 0x00000001f1037824 */ /* 0x000fc600078e0a02 */
[----:B------:R1:W-:Y:S02]  /*e1a0*/  I2F R10, R4 ;  /* 0x00000004000a7306 */ /* 0x0003e40000201400 */
[----:B------:R-:W-:-:S06]  /*e1b0*/  IABS R3, R3 ;  /* 0x0000000300037213 */ /* 0x000fcc0000000000 */
[----:B------:R3:W-:Y:S01]  /*e1c0*/  I2F R9, R3 ;  /* 0x0000000300097306 */ /* 0x0007e20000201400 */
[----:B-1----:R-:W-:Y:S01]  /*e1d0*/  IMAD.IADD R4, R248, 0x1, -R2 ;  /* 0x00000001f8047824 */ /* 0x002fe200078e0a02 */
[----:B------:R-:W-:-:S04]  /*e1e0*/  IADD3 R2, R0, 0x31, RZ ;  /* 0x0000003100027810 */ /* 0x000fc80007ffe0ff */
[----:B------:R-:W-:Y:S02]  /*e1f0*/  IABS R4, R4 ;  /* 0x0000000400047213 */ /* 0x000fe40000000000 */
[----:B------:R-:W-:Y:S01]  /*e200*/  IADD3 R5, R241, -R2, RZ ;  /* 0x80000002f1057210 */ /* 0x000fe20007ffe0ff */
[----:B---3--:R-:W-:Y:S01]  /*e210*/  IMAD.IADD R3, R247, 0x1, -R2 ;  /* 0x00000001f7037824 */ /* 0x008fe200078e0a02 */
[----:B------:R1:W-:Y:S04]  /*e220*/  I2F R12, R4 ;  /* 0x00000004000c7306 */ /* 0x0003e80000201400 */
[----:B------:R-:W-:-:S05]  /*e230*/  IABS R3, R3 ;  /* 0x0000000300037213 */ /* 0x000fca0000000000 */
[----:B-1----:R-:W-:Y:S02]  /*e240*/  IMAD.MOV.U32 R4, RZ, RZ, R3 ;  /* 0x000000ffff047224 */ /* 0x002fe400078e0003 */
[----:B------:R-:W-:Y:S02]  /*e250*/  IMAD.IADD R3, R242, 0x1, -R2 ;  /* 0x00000001f2037824 */ /* 0x000fe400078e0a02 */
[----:B------:R1:W-:Y:S03]  /*e260*/  I2F R8, R4 ;  /* 0x0000000400087306 */ /* 0x0003e60000201400 */
[----:B------:R-:W-:-:S05]  /*e270*/  IABS R3, R3 ;  /* 0x0000000300037213 */ /* 0x000fca0000000000 */
[----:B-1----:R-:W-:Y:S01]  /*e280*/  IMAD.MOV.U32 R4, RZ, RZ, R3 ;  /* 0x000000ffff047224 */ /* 0x002fe200078e0003 */
[----:B------:R-:W-:Y:S01]  /*e290*/  IABS R3, R5 ;  /* 0x0000000500037213 */ /* 0x000fe20000000000 */
[----:B------:R-:W-:Y:S02]  /*e2a0*/  FMUL.FTZ R5, R46, c[0x0][0x2ec] ;  /* 0x0000bb002e057a20 */ /* 0x000fe40000410000 */
[----:B------:R1:W-:Y:S01]  /*e2b0*/  I2F R7, R4 ;  /* 0x0000000400077306 */ /* 0x0003e20000201400 */
[----:B------:R-:W-:-:S07]  /*e2c0*/  FMUL.FTZ R14, R76, c[0x0][0x2ec] ;  /* 0x0000bb004c0e7a20 */ /* 0x000fce0000410000 */
[----:B------:R-:W3:Y:S01]  /*e2d0*/  MUFU.TANH R5, R5 ;  /* 0x0000000500057308 */ /* 0x000ee20000002400 */
[----:B-1----:R-:W-:-:S07]  /*e2e0*/  FMUL.FTZ R4, R45, c[0x0][0x2ec] ;  /* 0x0000bb002d047a20 */ /* 0x002fce0000410000 */
[----:B------:R-:W-:Y:S08]  /*e2f0*/  I2F R3, R3 ;  /* 0x0000000300037306 */ /* 0x000ff00000201400 */
[----:B------:R1:W4:Y:S02]  /*e300*/  MUFU.TANH R15, R4 ;  /* 0x00000004000f7308 */ /* 0x0003240000002400 */
[----:B-1----:R-:W-:-:S06]  /*e310*/  FMUL.FTZ R4, R47, c[0x0][0x2ec] ;  /* 0x0000bb002f047a20 */ /* 0x002fcc0000410000 */
[----:B------:R1:W1:Y:S02]  /*e320*/  MUFU.TANH R16, R4 ;  /* 0x0000000400107308 */ /* 0x0002640000002400 */
[----:B-1----:R-:W-:-:S06]  /*e330*/  FMUL.FTZ R4, R77, c[0x0][0x2ec] ;  /* 0x0000bb004d047a20 */ /* 0x002fcc0000410000 */
[----:B------:R-:W-:Y:S08]  /*e340*/  MUFU.TANH R14, R14 ;  /* 0x0000000e000e7308 */ /* 0x000ff00000002400 */
[----:B------:R-:W-:Y:S01]  /*e350*/  MUFU.TANH R17, R17 ;  /* 0x0000001100117308 */ /* 0x000fe20000002400 */
[----:B--2---:R-:W-:Y:S01]  /*e360*/  FFMA.FTZ R6, R11, -UR21, R6 ;  /* 0x800000150b067c23 */ /* 0x004fe20008010006 */
[----:B------:R-:W-:Y:S01]  /*e370*/  FSEL R216, R13, -INF , !P4 ;  /* 0xff8000000dd87808 */ /* 0x000fe20006000000 */
[----:B---3--:R-:W-:Y:S01]  /*e380*/  FFMA.FTZ R5, R10, -UR21, R5 ;  /* 0x800000150a057c23 */ /* 0x008fe20008010005 */
[----:B------:R1:W5:Y:S04]  /*e390*/  LDL.LU R77, [R1+0xcc] ;  /* 0x0000cc00014d7983 */ /* 0x0003680000300800 */
[----:B------:R-:W2:Y:S01]  /*e3a0*/  MUFU.TANH R4, R4 ;  /* 0x0000000400047308 */ /* 0x000ea20000002400 */
[----:B------:R-:W-:Y:S01]  /*e3b0*/  FSEL R212, R6, -INF , !P1 ;  /* 0xff80000006d47808 */ /* 0x000fe20004800000 */
[----:B----4-:R-:W-:Y:S01]  /*e3c0*/  FFMA.FTZ R8, R8, -UR21, R15 ;  /* 0x8000001508087c23 */ /* 0x010fe2000801000f */
[----:B------:R-:W-:Y:S01]  /*e3d0*/  FSEL R214, R5, -INF , !P0 ;  /* 0xff80000005d67808 */ /* 0x000fe20004000000 */
[----:B------:R-:W-:Y:S01]  /*e3e0*/  FFMA.FTZ R7, R7, -UR21, R16 ;  /* 0x8000001507077c23 */ /* 0x000fe20008010010 */
[C---:B------:R-:W-:Y:S01]  /*e3f0*/  ISETP.GE.AND P4, PT, R2.reuse, R252, PT ;  /* 0x000000fc0200720c */ /* 0x040fe20003f86270 */
[----:B------:R1:W5:Y:S01]  /*e400*/  LDL.LU R76, [R1+0xc8] ;  /* 0x0000c800014c7983 */ /* 0x0003620000300800 */
[----:B------:R-:W-:-:S02]  /*e410*/  ISETP.GE.AND P1, PT, R2, R251, PT ;  /* 0x000000fb0200720c */ /* 0x000fc40003f26270 */
[C---:B------:R-:W-:Y:S01]  /*e420*/  ISETP.GE.AND P0, PT, R2.reuse, R250, PT ;  /* 0x000000fa0200720c */ /* 0x040fe20003f06270 */
[----:B------:R1:W5:Y:S01]  /*e430*/  LDL.LU R75, [R1+0xc4] ;  /* 0x0000c400014b7983 */ /* 0x0003620000300800 */
[C---:B------:R-:W-:Y:S02]  /*e440*/  ISETP.LT.OR P4, PT, R2.reuse, R246, P4 ;  /* 0x000000f60200720c */ /* 0x040fe40002781670 */
[C---:B------:R-:W-:Y:S02]  /*e450*/  ISETP.LT.OR P1, PT, R2.reuse, R245, P1 ;  /* 0x000000f50200720c */ /* 0x040fe40000f21670 */
[----:B------:R-:W-:Y:S01]  /*e460*/  ISETP.LT.OR P0, PT, R2, R244, P0 ;  /* 0x000000f40200720c */ /* 0x000fe20000701670 */
[----:B--2---:R-:W-:Y:S01]  /*e470*/  FFMA.FTZ R4, R9, -UR21, R4 ;  /* 0x8000001509047c23 */ /* 0x004fe20008010004 */
[----:B------:R-:W-:Y:S01]  /*e480*/  FSEL R209, R8, -INF , !P4 ;  /* 0xff80000008d17808 */ /* 0x000fe20006000000 */
[----:B------:R-:W-:Y:S01]  /*e490*/  FFMA.FTZ R9, R12, -UR21, R14 ;  /* 0x800000150c097c23 */ /* 0x000fe2000801000e */
[----:B------:R-:W-:Y:S01]  /*e4a0*/  FSEL R210, R7, -INF , !P1 ;  /* 0xff80000007d27808 */ /* 0x000fe20004800000 */
[----:B------:R-:W-:Y:S01]  /*e4b0*/  FFMA.FTZ R12, R3, -UR21, R17 ;  /* 0x80000015030c7c23 */ /* 0x000fe20008010011 */
[----:B------:R-:W-:Y:S01]  /*e4c0*/  FSEL R215, R4, -INF , !P6 ;  /* 0xff80000004d77808 */ /* 0x000fe20007000000 */
[----:B------:R-:W-:Y:S01]  /*e4d0*/  IMAD.IADD R3, R248, 0x1, -R2 ;  /* 0x00000001f8037824 */ /* 0x000fe200078e0a02 */
[----:B------:R-:W-:-:S02]  /*e4e0*/  ISETP.GE.AND P6, PT, R2, R249, PT ;  /* 0x000000f90200720c */ /* 0x000fc40003fc6270 */
[----:B------:R-:W-:Y:S02]  /*e4f0*/  FSEL R213, R9, -INF , !P5 ;  /* 0xff80000009d57808 */ /* 0x000fe40006800000 */
[----:B------:R-:W-:Y:S02]  /*e500*/  ISETP.LT.OR P6, PT, R2, R243, P6 ;  /* 0x000000f30200720c */ /* 0x000fe400037c1670 */
[----:B------:R-:W-:Y:S02]  /*e510*/  IABS R3, R3 ;  /* 0x0000000300037213 */ /* 0x000fe40000000000 */
[C---:B------:R-:W-:Y:S02]  /*e520*/  IADD3 R2, R0.reuse, 0x38, RZ ;  /* 0x0000003800027810 */ /* 0x040fe40007ffe0ff */
[----:B------:R-:W-:Y:S01]  /*e530*/  IADD3 R0, R0, 0x39, RZ ;  /* 0x0000003900007810 */ /* 0x000fe20007ffe0ff */
[----:B------:R-:W-:Y:S01]  /*e540*/  IMAD.MOV.U32 R4, RZ, RZ, R3 ;  /* 0x000000ffff047224 */ /* 0x000fe200078e0003 */
[----:B------:R-:W-:Y:S01]  /*e550*/  FSEL R211, R12, -INF , !P0 ;  /* 0xff8000000cd37808 */ /* 0x000fe20004000000 */
[--C-:B------:R-:W-:Y:S01]  /*e560*/  IMAD.IADD R3, R247, 0x1, -R2.reuse ;  /* 0x00000001f7037824 */ /* 0x100fe200078e0a02 */
[----:B------:R-:W-:Y:S01]  /*e570*/  ISETP.GE.AND P5, PT, R2, R252, PT ;  /* 0x000000fc0200720c */ /* 0x000fe20003fa6270 */
[----:B------:R-:W-:Y:S01]  /*e580*/  IMAD.IADD R5, R242, 0x1, -R2 ;  /* 0x00000001f2057824 */ /* 0x000fe200078e0a02 */
[----:B------:R2:W-:Y:S01]  /*e590*/  I2F R6, R4 ;  /* 0x0000000400067306 */ /* 0x0005e20000201400 */
[----:B------:R-:W-:-:S02]  /*e5a0*/  ISETP.GE.AND P4, PT, R2, R251, PT ;  /* 0x000000fb0200720c */ /* 0x000fc40003f86270 */
[----:B------:R-:W-:Y:S02]  /*e5b0*/  IABS R3, R3 ;  /* 0x0000000300037213 */ /* 0x000fe40000000000 */
[C---:B------:R-:W-:Y:S02]  /*e5c0*/  ISETP.GE.AND P1, PT, R2.reuse, R250, PT ;  /* 0x000000fa0200720c */ /* 0x040fe40003f26270 */
[C---:B------:R-:W-:Y:S02]  /*e5d0*/  ISETP.GE.AND P0, PT, R2.reuse, R249, PT ;  /* 0x000000f90200720c */ /* 0x040fe40003f06270 */
[C---:B------:R-:W-:Y:S02]  /*e5e0*/  ISETP.LT.OR P5, PT, R2.reuse, R246, P5 ;  /* 0x000000f60200720c */ /* 0x040fe40002fa1670 */
[C---:B------:R-:W-:Y:S02]  /*e5f0*/  ISETP.LT.OR P4, PT, R2.reuse, R245, P4 ;  /* 0x000000f50200720c */ /* 0x040fe40002781670 */
[----:B------:R-:W-:-:S02]  /*e600*/  ISETP.LT.OR P1, PT, R2, R244, P1 ;  /* 0x000000f40200720c */ /* 0x000fc40000f21670 */
[----:B------:R-:W-:Y:S02]  /*e610*/  ISETP.LT.OR P0, PT, R2, R243, P0 ;  /* 0x000000f30200720c */ /* 0x000fe40000701670 */
[----:B--2---:R-:W-:Y:S02]  /*e620*/  MOV R4, R3 ;  /* 0x0000000300047202 */ /* 0x004fe40000000f00 */
[----:B------:R-:W-:Y:S02]  /*e630*/  IABS R3, R5 ;  /* 0x0000000500037213 */ /* 0x000fe40000000000 */
[----:B------:R2:W-:Y:S03]  /*e640*/  I2F R14, R4 ;  /* 0x00000004000e7306 */ /* 0x0005e60000201400 */
[----:B--2---:R-:W-:Y:S02]  /*e650*/  IMAD.MOV.U32 R4, RZ, RZ, R3 ;  /* 0x000000ffff047224 */ /* 0x004fe400078e0003 */
[----:B------:R-:W-:-:S03]  /*e660*/  IMAD.IADD R3, R241, 0x1, -R2 ;  /* 0x00000001f1037824 */ /* 0x000fc600078e0a02 */
[----:B------:R2:W-:Y:S02]  /*e670*/  I2F R13, R4 ;  /* 0x00000004000d7306 */ /* 0x0005e40000201400 */
[----:B------:R-:W-:-:S05]  /*e680*/  IABS R3, R3 ;  /* 0x0000000300037213 */ /* 0x000fca0000000000 */
[----:B------:R-:W-:-:S04]  /*e690*/  IMAD.MOV.U32 R5, RZ, RZ, R3 ;  /* 0x000000ffff057224 */ /* 0x000fc800078e0003 */
[----:B------:R-:W-:Y:S01]  /*e6a0*/  I2F R11, R5 ;  /* 0x00000005000b7306 */ /* 0x000fe20000201400 */
[----:B--2---:R-:W-:-:S05]  /*e6b0*/  IMAD.IADD R4, R248, 0x1, -R2 ;  /* 0x00000001f8047824 */ /* 0x004fca00078e0a02 */
[----:B------:R-:W-:-:S05]  /*e6c0*/  IABS R3, R4 ;  /* 0x0000000400037213 */ /* 0x000fca0000000000 */
[----:B------:R-:W-:Y:S01]  /*e6d0*/  IMAD.MOV.U32 R4, RZ, RZ, R3 ;  /* 0x000000ffff047224 */ /* 0x000fe200078e0003 */
[----:B------:R-:W-:-:S03]  /*e6e0*/  IADD3 R3, R247, -R0, RZ ;  /* 0x80000000f7037210 */ /* 0x000fc60007ffe0ff */
[----:B------:R2:W-:Y:S01]  /*e6f0*/  I2F R10, R4 ;  /* 0x00000004000a7306 */ /* 0x0005e20000201400 */
[----:B------:R-:W-:-:S05]  /*e700*/  IABS R3, R3 ;  /* 0x0000000300037213 */ /* 0x000fca0000000000 */
[----:B--2---:R-:W-:Y:S02]  /*e710*/  IMAD.MOV.U32 R4, RZ, RZ, R3 ;  /* 0x000000ffff047224 */ /* 0x004fe400078e0003 */
[--C-:B------:R-:W-:Y:S02]  /*e720*/  IMAD.IADD R3, R242, 0x1, -R0.reuse ;  /* 0x00000001f2037824 */ /* 0x100fe400078e0a00 */
[----:B------:R-:W-:Y:S01]  /*e730*/  IMAD.IADD R2, R241, 0x1, -R0 ;  /* 0x00000001f1027824 */ /* 0x000fe200078e0a00 */
[----:B------:R-:W-:Y:S02]  /*e740*/  I2F R9, R4 ;  /* 0x0000000400097306 */ /* 0x000fe40000201400 */
[----:B------:R-:W-:-:S06]  /*e750*/  IABS R3, R3 ;  /* 0x0000000300037213 */ /* 0x000fcc0000000000 */
[----:B------:R2:W-:Y:S01]  /*e760*/  I2F R8, R3 ;  /* 0x0000000300087306 */ /* 0x0005e20000201400 */
[----:B------:R-:W-:Y:S01]  /*e770*/  IABS R2, R2 ;  /* 0x0000000200027213 */ /* 0x000fe20000000000 */
[----:B--2---:R-:W-:-:S06]  /*e780*/  FMUL.FTZ R3, R74, c[0x0][0x2ec] ;  /* 0x0000bb004a037a20 */ /* 0x004fcc0000410000 */
[----:B------:R2:W-:Y:S01]  /*e790*/  I2F R7, R2 ;  /* 0x0000000200077306 */ /* 0x0005e20000201400 */
[----:B------:R1:W5:Y:S07]  /*e7a0*/  LDL.LU R74, [R1+0xc0] ;  /* 0x0000c000014a7983 */ /* 0x00036e0000300800 */
[----:B------:R-:W3:Y:S01]  /*e7b0*/  MUFU.TANH R3, R3 ;  /* 0x0000000300037308 */ /* 0x000ee20000002400 */
[----:B--2---:R-:W-:Y:S02]  /*e7c0*/  FMUL.FTZ R2, R73, c[0x0][0x2ec] ;  /* 0x0000bb0049027a20 */ /* 0x004fe40000410000 */
[----:B------:R1:W5:Y:S05]  /*e7d0*/  LDL.LU R73, [R1+0xbc] ;  /* 0x0000bc0001497983 */ /* 0x00036a0000300800 */
[----:B------:R2:W-:Y:S01]  /*e7e0*/  MUFU.TANH R4, R2 ;  /* 0x0000000200047308 */ /* 0x0005e20000002400 */
[----:B---3--:R-:W-:-:S02]  /*e7f0*/  FFMA.FTZ R5, R6, -UR21, R3 ;  /* 0x8000001506057c23 */ /* 0x008fc40008010003 */
[----:B--2---:R-:W-:Y:S02]  /*e800*/  FMUL.FTZ R2, R72, c[0x0][0x2ec] ;  /* 0x0000bb0048027a20 */ /* 0x004fe40000410000 */
[----:B------:R1:W5:Y:S01]  /*e810*/  LDL.LU R72, [R1+0xb8] ;  /* 0x0000b80001487983 */ /* 0x0003620000300800 */
[----:B------:R-:W-:Y:S02]  /*e820*/  FMUL.FTZ R12, R71, c[0x0][0x2ec] ;  /* 0x0000bb00470c7a20 */ /* 0x000fe40000410000 */
[----:B------:R2:W3:Y:S01]  /*e830*/  MUFU.TANH R3, R2 ;  /* 0x0000000200037308 */ /* 0x0004e20000002400 */
[----:B------:R1:W5:Y:S01]  /*e840*/  LDL.LU R71, [R1+0xb4] ;  /* 0x0000b40001477983 */ /* 0x0003620000300800 */
[----:B--2---:R-:W-:-:S05]  /*e850*/  IMAD.IADD R2, R248, 0x1, -R0 ;  /* 0x00000001f8027824 */ /* 0x004fca00078e0a00 */
[----:B------:R-:W-:Y:S01]  /*e860*/  IABS R2, R2 ;  /* 0x0000000200027213 */ /* 0x000fe20000000000 */
[----:B---3--:R-:W-:-:S03]  /*e870*/  FFMA.FTZ R3, R13, -UR21, R3 ;  /* 0x800000150d037c23 */ /* 0x008fc60008010003 */
[----:B------:R2:W-:Y:S02]  /*e880*/  I2F R6, R2 ;  /* 0x0000000200067306 */ /* 0x0005e40000201400 */
[----:B------:R-:W-:Y:S01]  /*e890*/  FSEL R141, R3, -INF , !P4 ;  /* 0xff800000038d7808 */ /* 0x000fe20006000000 */
[----:B------:R-:W-:Y:S02]  /*e8a0*/  FMUL.FTZ R3, R68, c[0x0][0x2ec] ;  /* 0x0000bb0044037a20 */ /* 0x000fe40000410000 */
[----:B--2---:R-:W-:Y:S02]  /*e8b0*/  FMUL.FTZ R2, R70, c[0x0][0x2ec] ;  /* 0x0000bb0046027a20 */ /* 0x004fe40000410000 */
[----:B------:R1:W5:Y:S02]  /*e8c0*/  LDL.LU R70, [R1+0xb0] ;  /* 0x0000b00001467983 */ /* 0x0003640000300800 */
[----:B------:R2:W-:Y:S02]  /*e8d0*/  MUFU.TANH R15, R2 ;  /* 0x00000002000f7308 */ /* 0x0005e40000002400 */
[----:B--2---:R-:W-:-:S02]  /*e8e0*/  FMUL.FTZ R2, R69, c[0x0][0x2ec] ;  /* 0x0000bb0045027a20 */ /* 0x004fc40000410000 */
[----:B------:R1:W5:Y:S04]  /*e8f0*/  LDL.LU R69, [R1+0xac] ;  /* 0x0000ac0001457983 */ /* 0x0003680000300800 */
[----:B------:R1:W5:Y:S01]  /*e900*/  LDL.LU R68, [R1+0xa8] ;  /* 0x0000a80001447983 */ /* 0x0003620000300800 */
[----:B------:R-:W2:Y:S01]  /*e910*/  MUFU.TANH R12, R12 ;  /* 0x0000000c000c7308 */ /* 0x000ea20000002400 */
[----:B------:R-:W-:Y:S01]  /*e920*/  FFMA.FTZ R4, R14, -UR21, R4 ;  /* 0x800000150e047c23 */ /* 0x000fe20008010004 */
[----:B------:R-:W-:-:S06]  /*e930*/  FSEL R208, R5, -INF , !P6 ;  /* 0xff80000005d07808 */ /* 0x000fcc0007000000 */
[----:B------:R2:W-:Y:S01]  /*e940*/  MUFU.TANH R13, R2 ;  /* 0x00000002000d7308 */ /* 0x0005e20000002400 */
[C---:B------:R-:W-:Y:S02]  /*e950*/  ISETP.GE.AND P6, PT, R0.reuse, R252, PT ;  /* 0x000000fc0000720c */ /* 0x040fe40003fc6270 */
[----:B------:R-:W-:Y:S01]  /*e960*/  ISETP.GE.AND P4, PT, R0, R250, PT ;  /* 0x000000fa0000720c */ /* 0x000fe20003f86270 */
[----:B--2---:R-:W-:Y:S02]  /*e970*/  FFMA.FTZ R2, R11, -UR21, R12 ;  /* 0x800000150b027c23 */ /* 0x004fe4000801000c */
[----:B------:R-:W-:-:S04]  /*e980*/  FMUL.FTZ R11, R139, c[0x0][0x2ec] ;  /* 0x0000bb008b0b7a20 */ /* 0x000fc80000410000 */
[----:B------:R-:W2:Y:S01]  /*e990*/  MUFU.TANH R5, R11 ;  /* 0x0000000b00057308 */ /* 0x000ea20000002400 */
[----:B------:R-:W-:Y:S02]  /*e9a0*/  FSEL R139, R4, -INF , !P5 ;  /* 0xff800000048b7808 */ /* 0x000fe40006800000 */
[----:B------:R-:W-:Y:S02]  /*e9b0*/  FSEL R143, R2, -INF , !P1 ;  /* 0xff800000028f7808 */ /* 0x000fe40004800000 */
[C---:B------:R-:W-:Y:S02]  /*e9c0*/  ISETP.GE.AND P5, PT, R0.reuse, R251, PT ;  /* 0x000000fb0000720c */ /* 0x040fe40003fa6270 */
[C---:B------:R-:W-:Y:S02]  /*e9d0*/  ISETP.GE.AND P1, PT, R0.reuse, R249, PT ;  /* 0x000000f90000720c */ /* 0x040fe40003f26270 */
[C---:B------:R-:W-:Y:S02]  /*e9e0*/  ISETP.LT.OR P6, PT, R0.reuse, R246, P6 ;  /* 0x000000f60000720c */ /* 0x040fe400037c1670 */
[----:B------:R-:W-:-:S02]  /*e9f0*/  ISETP.LT.OR P5, PT, R0, R245, P5 ;  /* 0x000000f50000720c */ /* 0x000fc40002fa1670 */
[C---:B------:R-:W-:Y:S02]  /*ea00*/  ISETP.LT.OR P4, PT, R0.reuse, R244, P4 ;  /* 0x000000f40000720c */ /* 0x040fe40002781670 */
[----:B------:R-:W-:Y:S01]  /*ea10*/  ISETP.LT.OR P1, PT, R0, R243, P1 ;  /* 0x000000f30000720c */ /* 0x000fe20000f21670 */
[----:B------:R-:W-:Y:S01]  /*ea20*/  FMUL.FTZ R0, R138, c[0x0][0x2ec] ;  /* 0x0000bb008a007a20 */ /* 0x000fe20000410000 */
[----:B------:R-:W3:Y:S01]  /*ea30*/  MUFU.TANH R3, R3 ;  /* 0x0000000300037308 */ /* 0x000ee20000002400 */
[----:B--2---:R-:W-:-:S07]  /*ea40*/  FFMA.FTZ R2, R10, -UR21, R5 ;  /* 0x800000150a027c23 */ /* 0x004fce0008010005 */
[----:B------:R-:W2:Y:S01]  /*ea50*/  MUFU.TANH R0, R0 ;  /* 0x0000000000007308 */ /* 0x000ea20000002400 */
[----:B------:R-:W-:Y:S02]  /*ea60*/  FSEL R142, R2, -INF , !P0 ;  /* 0xff800000028e7808 */ /* 0x000fe40004000000 */
[----:B------:R-:W-:Y:S01]  /*ea70*/  PLOP3.LUT P0, PT, PT, PT, UP0, 0x80, 0x0 ;  /* 0x000000000000781c */ /* 0x000fe20003f0f008 */
[----:B------:R-:W-:Y:S02]  /*ea80*/  FFMA.FTZ R5, R9, -UR21, R15 ;  /* 0x8000001509057c23 */ /* 0x000fe4000801000f */
[----:B------:R-:W-:Y:S02]  /*ea90*/  FFMA.FTZ R4, R8, -UR21, R13 ;  /* 0x8000001508047c23 */ /* 0x000fe4000801000d */
[----:B---3--:R-:W-:Y:S01]  /*eaa0*/  FFMA.FTZ R3, R7, -UR21, R3 ;  /* 0x8000001507037c23 */ /* 0x008fe20008010003 */
[----:B------:R-:W-:Y:S02]  /*eab0*/  FSEL R13, R5, -INF , !P6 ;  /* 0xff800000050d7808 */ /* 0x000fe40007000000 */
[----:B------:R-:W-:Y:S01]  /*eac0*/  FSEL R14, R4, -INF , !P5 ;  /* 0xff800000040e7808 */ /* 0x000fe20006800000 */
[----:B--2---:R-:W-:Y:S01]  /*ead0*/  FFMA.FTZ R0, R6, -UR21, R0 ;  /* 0x8000001506007c23 */ /* 0x004fe20008010000 */
[----:B------:R-:W-:-:S04]  /*eae0*/  FSEL R138, R3, -INF , !P4 ;  /* 0xff800000038a7808 */ /* 0x000fc80006000000 */
[----:B------:R-:W-:Y:S01]  /*eaf0*/  FSEL R140, R0, -INF , !P1 ;  /* 0xff800000008c7808 */ /* 0x000fe20004800000 */
[----:B------:R-:W-:Y:S05]  /*eb00*/  @!P0 BRA `(.L_x_811) ;  /* 0x0000050000008947 */ /* 0x000fea0003800000 */
[----:B-1----:R-:W2:Y:S04]  /*eb10*/  LDL.64 R50, [R1+0xa0] ;  /* 0x0000a00001327983 */ /* 0x002ea80000100a00 */
        /* <DEDUP_REMOVED lines=77> */
.L_x_813:
[----:B------:R-:W-:Y:S05]  /*eff0*/  BSYNC B0 ;  /* 0x0000000000007941 */ /* 0x000fea0003800000 */
.L_x_812:
[----:B------:R-:W0:Y:S02]  /*f000*/  LDGDEPBAR ;  /* 0x00000000000079af */ /* 0x000e240000000000 */
.L_x_811:
[----:B-1----:R-:W2:Y:S01]  /*f010*/  LDL.LU R18, [R1+0x38] ;  /* 0x0000380001127983 */ /* 0x002ea20000300800 */
[----:B------:R-:W-:-:S03]  /*f020*/  MOV R37, R53 ;  /* 0x0000003500257202 */ /* 0x000fc60000000f00 */
[----:B------:R-:W3:Y:S04]  /*f030*/  LDL.LU R16, [R1+0x40] ;  /* 0x0000400001107983 */ /* 0x000ee80000300800 */
[----:B------:R-:W4:Y:S04]  /*f040*/  LDL.LU R38, [R1+0x2c] ;  /* 0x00002c0001267983 */ /* 0x000f280000300800 */
[----:B------:R-:W3:Y:S04]  /*f050*/  LDL.LU R39, [R1+0x44] ;  /* 0x0000440001277983 */ /* 0x000ee80000300800 */
[----:B------:R-:W3:Y:S04]  /*f060*/  LDL.LU R42, [R1+0x14] ;  /* 0x00001400012a7983 */ /* 0x000ee80000300800 */
[----:B------:R-:W3:Y:S01]  /*f070*/  LDL.LU R36, [R1+0x3c] ;  /* 0x00003c0001247983 */ /* 0x000ee20000300800 */
        /* <DEDUP_REMOVED lines=20> */
[----:B------:R-:W-:Y:S01]  /*f1c0*/  MOV R7, R65 ;  /* 0x0000004100077202 */ /* 0x000fe20000000f00 */
[----:B------:R-:W-:Y:S04]  /*f1d0*/  STL [R1+0xb4], R227 ;  /* 0x0000b4e301007387 */ /* 0x000fe80000100800 */
[----:B------:R1:W-:Y:S01]  /*f1e0*/  STL [R1+0xb0], R226 ;  /* 0x0000b0e201007387 */ /* 0x0003e20000100800 */
[----:B------:R-:W-:Y:S01]  /*f1f0*/  IMAD.MOV.U32 R15, RZ, RZ, R52 ;  /* 0x000000ffff0f7224 */ /* 0x000fe200078e0034 */
[----:B------:R-:W-:Y:S02]  /*f200*/  MOV R17, R29 ;  /* 0x0000001d00117202 */ /* 0x000fe40000000f00 */
[----:B------:R1:W-:Y:S04]  /*f210*/  STL [R1+0xac], R225 ;  /* 0x0000ace101007387 */ /* 0x0003e80000100800 */
[----:B------:R1:W-:Y:S04]  /*f220*/  STL [R1+0xa8], R220 ;  /* 0x0000a8dc01007387 */ /* 0x0003e80000100800 */
[----:B------:R-:W3:Y:S01]  /*f230*/  LDL.LU R9, [R1+0x70] ;  /* 0x0000700001097983 */ /* 0x000ee20000300800 */
[----:B-1----:R-:W-:-:S02]  /*f240*/  MOV R226, R28 ;  /* 0x0000001c00e27202 */ /* 0x002fc40000000f00 */
[----:B------:R-:W-:Y:S01]  /*f250*/  MOV R225, R57 ;  /* 0x0000003900e17202 */ /* 0x000fe20000000f00 */
        /* <DEDUP_REMOVED lines=24> */
[----:B----4-:R-:W-:Y:S02]  /*f3e0*/  FMNMX.FTZ R0, R38, R0, !PT ;  /* 0x0000000026007209 */ /* 0x010fe40007810000 */
[----:B------:R-:W-:Y:S02]  /*f3f0*/  FMNMX.FTZ R2, R35, R2, !PT ;  /* 0x0000000223027209 */ /* 0x000fe40007810000 */
[----:B---3--:R-:W-:Y:S02]  /*f400*/  FMNMX.FTZ R0, R42, R0, !PT ;  /* 0x000000002a007209 */ /* 0x008fe40007810000 */
        /* <DEDUP_REMOVED lines=31> */
[----:B------:R-:W-:Y:S04]  /*f600*/  STL [R1+0x4c], R11 ;  /* 0x00004c0b01007387 */ /* 0x000fe80000100800 */
[----:B------:R-:W-:Y:S01]  /*f610*/  STL [R1+0x50], R10 ;  /* 0x0000500a01007387 */ /* 0x000fe20000100800 */
[-C--:B-1----:R-:W-:Y:S02]  /*f620*/  FMUL.FTZ R64, R164, R0.reuse ;  /* 0x00000000a4407220 */ /* 0x082fe40000410000 */
[----:B------:R-:W-:Y:S02]  /*f630*/  FMUL.FTZ R164, R116, R0 ;  /* 0x0000000074a47220 */ /* 0x000fe40000410000 */
[----:B------:R-:W2:Y:S01]  /*f640*/  LDL.LU R116, [R1+0x74] ;  /* 0x0000740001747983 */ /* 0x000ea20000300800 */
[----:B------:R-:W-:-:S02]  /*f650*/  FMNMX.FTZ R3, R215, R3, !PT ;  /* 0x00000003d7037209 */ /* 0x000fc40007810000 */
[----:B------:R-:W-:Y:S02]  /*f660*/  FMNMX.FTZ R2, R213, R2, !PT ;  /* 0x00000002d5027209 */ /* 0x000fe40007810000 */
[----:B------:R-:W-:Y:S02]  /*f670*/  FMNMX.FTZ R3, R211, R3, !PT ;  /* 0x00000003d3037209 */ /* 0x000fe40007810000 */
[----:B------:R-:W-:Y:S02]  /*f680*/  FMNMX.FTZ R2, R208, R2, !PT ;  /* 0x00000002d0027209 */ /* 0x000fe40007810000 */
[----:B------:R-:W-:Y:S02]  /*f690*/  FMNMX.FTZ R3, R143, R3, !PT ;  /* 0x000000038f037209 */ /* 0x000fe40007810000 */
[----:B------:R-:W-:Y:S02]  /*f6a0*/  FMNMX.FTZ R5, R142, R2, !PT ;  /* 0x000000028e057209 */ /* 0x000fe40007810000 */
[----:B------:R-:W-:Y:S01]  /*f6b0*/  FMNMX.FTZ R2, R138, R3, !PT ;  /* 0x000000038a027209 */ /* 0x000fe20007810000 */
[----:B------:R-:W-:-:S04]  /*f6c0*/  FMUL.FTZ R3, R6, c[0x0][0x23c] ;  /* 0x00008f0006037a20 */ /* 0x000fc80000410000 */
[----:B------:R-:W1:Y:S01]  /*f6d0*/  SHFL.BFLY PT, R6, R2, 0x2, 0x1f ;  /* 0x0c401f0002067f89 */ /* 0x000e6200000e0000 */
[----:B------:R-:W-:Y:S02]  /*f6e0*/  FFMA.FTZ R4, R23, c[0x0][0x23c], -R12 ;  /* 0x00008f0017047a23 */ /* 0x000fe4000001080c */
[----:B-----5:R-:W-:Y:S01]  /*f6f0*/  FMUL.FTZ R21, R69, R0 ;  /* 0x0000000045157220 */ /* 0x020fe20000410000 */
[----:B------:R-:W-:Y:S01]  /*f700*/  MOV R69, R60 ;  /* 0x0000003c00457202 */ /* 0x000fe20000000f00 */
[----:B------:R3:W-:Y:S01]  /*f710*/  MUFU.EX2 R29, R4 ;  /* 0x00000004001d7308 */ /* 0x0007e20000000800 */
[-C--:B------:R-:W-:Y:S01]  /*f720*/  FMUL.FTZ R60, R84, R0.reuse ;  /* 0x00000000543c7220 */ /* 0x080fe20000410000 */
[----:B------:R-:W-:Y:S01]  /*f730*/  MOV R84, R61 ;  /* 0x0000003d00547202 */ /* 0x000fe20000000f00 */
[-C--:B------:R-:W-:Y:S01]  /*f740*/  FMUL.FTZ R56, R152, R0.reuse ;  /* 0x0000000098387220 */ /* 0x080fe20000410000 */
[----:B------:R-:W-:Y:S01]  /*f750*/  FMNMX.FTZ R5, R140, R5, !PT ;  /* 0x000000058c057209 */ /* 0x000fe20007810000 */
[----:B------:R-:W-:-:S02]  /*f760*/  FMUL.FTZ R57, R153, R0 ;  /* 0x0000000099397220 */ /* 0x000fc40000410000 */
[-C--:B------:R-:W-:Y:S02]  /*f770*/  FMUL.FTZ R65, R165, R0.reuse ;  /* 0x00000000a5417220 */ /* 0x080fe40000410000 */
[-C--:B------:R-:W-:Y:S02]  /*f780*/  FMUL.FTZ R52, R168, R0.reuse ;  /* 0x00000000a8347220 */ /* 0x080fe40000410000 */
[-C--:B------:R-:W-:Y:S02]  /*f790*/  FMUL.FTZ R53, R169, R0.reuse ;  /* 0x00000000a9357220 */ /* 0x080fe40000410000 */
[-C--:B------:R-:W-:Y:S02]  /*f7a0*/  FMUL.FTZ R48, R180, R0.reuse ;  /* 0x00000000b4307220 */ /* 0x080fe40000410000 */
[----:B------:R-:W-:Y:S02]  /*f7b0*/  FMUL.FTZ R49, R181, R0 ;  /* 0x00000000b5317220 */ /* 0x000fe40000410000 */
[----:B---3--:R-:W-:-:S02]  /*f7c0*/  FFMA.FTZ R4, R20, c[0x0][0x23c], -R12 ;  /* 0x00008f0014047a23 */ /* 0x008fc4000001080c */
[-C--:B------:R-:W-:Y:S02]  /*f7d0*/  FMUL.FTZ R44, R184, R0.reuse ;  /* 0x00000000b82c7220 */ /* 0x080fe40000410000 */
[-C--:B------:R-:W-:Y:S02]  /*f7e0*/  FMUL.FTZ R45, R185, R0.reuse ;  /* 0x00000000b92d7220 */ /* 0x080fe40000410000 */
        /* <DEDUP_REMOVED lines=20> */
[----:B------:R3:W4:Y:S01]  /*f930*/  MUFU.EX2 R0, R3 ;  /* 0x0000000300007308 */ /* 0x0007220000000800 */
[----:B------:R-:W-:Y:S02]  /*f940*/  IMAD.MOV.U32 R68, RZ, RZ, R7 ;  /* 0x000000ffff447224 */ /* 0x000fe400078e0007 */
[----:B------:R-:W1:Y:S05]  /*f950*/  SHFL.BFLY PT, R7, R5, 0x2, 0x1f ;  /* 0x0c401f0005077f89 */ /* 0x000e6a00000e0000 */
[----:B------:R4:W-:Y:S01]  /*f960*/  MUFU.EX2 R28, R4 ;  /* 0x00000004001c7308 */ /* 0x0009e20000000800 */
[----:B---3--:R-:W-:-:S05]  /*f970*/  FMUL.FTZ R3, R10, c[0x0][0x23c] ;  /* 0x00008f000a037a20 */ /* 0x008fca0000410000 */
[----:B------:R-:W-:Y:S01]  /*f980*/  FSEL R3, R3, RZ, P1 ;  /* 0x000000ff03037208 */ /* 0x000fe20000800000 */
[----:B----4-:R-:W-:-:S04]  /*f990*/  FFMA.FTZ R4, R22, c[0x0][0x23c], -R12 ;  /* 0x00008f0016047a23 */ /* 0x010fc8000001080c */
[----:B------:R1:W-:Y:S02]  /*f9a0*/  MUFU.EX2 R227, R4 ;  /* 0x0000000400e37308 */ /* 0x0003e40000000800 */
[----:B-1----:R-:W-:Y:S01]  /*f9b0*/  FMNMX.FTZ R4, R2, R6, !PT ;  /* 0x0000000602047209 */ /* 0x002fe20007810000 */
[----:B------:R-:W-:-:S05]  /*f9c0*/  FFMA.FTZ R6, R26, c[0x0][0x23c], -R3 ;  /* 0x00008f001a067a23 */ /* 0x000fca0000010803 */
[----:B------:R1:W2:Y:S01]  /*f9d0*/  MUFU.EX2 R9, R6 ;  /* 0x0000000600097308 */ /* 0x0002a20000000800 */
[----:B------:R-:W-:Y:S01]  /*f9e0*/  FMNMX.FTZ R2, R5, R7, !PT ;  /* 0x0000000705027209 */ /* 0x000fe20007810000 */
[----:B-1----:R-:W1:Y:S01]  /*f9f0*/  SHFL.BFLY PT, R6, R4, 0x1, 0x1f ;  /* 0x0c201f0004067f89 */ /* 0x002e6200000e0000 */
[----:B------:R-:W-:-:S03]  /*fa00*/  IMAD.MOV.U32 R85, RZ, RZ, R54 ;  /* 0x000000ffff557224 */ /* 0x000fc600078e0036 */
[----:B------:R-:W3:Y:S01]  /*fa10*/  SHFL.BFLY PT, R5, R2, 0x1, 0x1f ;  /* 0x0c201f0002057f89 */ /* 0x000ee200000e0000 */
[----:B------:R-:W-:Y:S01]  /*fa20*/  MOV R96, R59 ;  /* 0x0000003b00607202 */ /* 0x000fe20000000f00 */
[----:B------:R-:W-:Y:S01]  /*fa30*/  IMAD.MOV.U32 R101, RZ, RZ, R67 ;  /* 0x000000ffff657224 */ /* 0x000fe200078e0043 */
[----:B------:R-:W-:Y:S01]  /*fa40*/  MOV R97, R58 ;  /* 0x0000003a00617202 */ /* 0x000fe20000000f00 */
[----:B------:R-:W-:Y:S01]  /*fa50*/  IMAD.MOV.U32 R100, RZ, RZ, R62 ;  /* 0x000000ffff647224 */ /* 0x000fe200078e003e */
[----:B------:R-:W-:Y:S01]  /*fa60*/  MOV R112, R63 ;  /* 0x0000003f00707202 */ /* 0x000fe20000000f00 */
[----:B------:R-:W-:Y:S01]  /*fa70*/  FMUL.FTZ R58, R154, R0 ;  /* 0x000000009a3a7220 */ /* 0x000fe20000410000 */
[----:B------:R-:W-:Y:S01]  /*fa80*/  MOV R113, R66 ;  /* 0x0000004200717202 */ /* 0x000fe20000000f00 */
        /* <DEDUP_REMOVED lines=35> */
[----:B-1----:R-:W-:Y:S02]  /*fcc0*/  FMNMX.FTZ R15, R4, R6, !PT ;  /* 0x00000006040f7209 */ /* 0x002fe40007810000 */
[----:B------:R-:W-:Y:S01]  /*fcd0*/  MOV R96, R220 ;  /* 0x000000dc00607202 */ /* 0x000fe20000000f00 */
[----:B------:R-:W-:Y:S01]  /*fce0*/  FFMA.FTZ R7, R27, c[0x0][0x23c], -R3 ;  /* 0x00008f001b077a23 */ /* 0x000fe20000010803 */
[----:B------:R-:W-:Y:S02]  /*fcf0*/  FSETP.NEU.FTZ.AND P1, PT, R15, -INF , PT ;  /* 0xff8000000f00780b */ /* 0x000fe40003f3d000 */
[----:B------:R-:W-:Y:S01]  /*fd00*/  MOV R27, R84 ;  /* 0x00000054001b7202 */ /* 0x000fe20000000f00 */
[----:B------:R-:W-:Y:S02]  /*fd10*/  IMAD.MOV.U32 R84, RZ, RZ, R225 ;  /* 0x000000ffff547224 */ /* 0x000fe400078e00e1 */
[----:B------:R-:W-:Y:S01]  /*fd20*/  IMAD.MOV.U32 R129, RZ, RZ, R97 ;  /* 0x000000ffff817224 */ /* 0x000fe200078e0061 */
[----:B---3--:R-:W-:-:S02]  /*fd30*/  FMNMX.FTZ R97, R2, R5, !PT ;  /* 0x0000000502617209 */ /* 0x008fc40007810000 */
[----:B------:R-:W-:Y:S02]  /*fd40*/  MOV R128, R113 ;  /* 0x0000007100807202 */ /* 0x000fe40000000f00 */
[----:B------:R-:W-:Y:S02]  /*fd50*/  MOV R102, R29 ;  /* 0x0000001d00667202 */ /* 0x000fe40000000f00 */
[----:B------:R-:W-:Y:S01]  /*fd60*/  MOV R99, R128 ;  /* 0x0000008000637202 */ /* 0x000fe20000000f00 */
[----:B------:R-:W-:Y:S01]  /*fd70*/  IMAD.MOV.U32 R128, RZ, RZ, R41 ;  /* 0x000000ffff807224 */ /* 0x000fe200078e0029 */
[----:B------:R-:W-:Y:S02]  /*fd80*/  MOV R70, R85 ;  /* 0x0000005500467202 */ /* 0x000fe40000000f00 */
[----:B------:R-:W3:Y:S04]  /*fd90*/  LDL.LU R85, [R1+0x78] ;  /* 0x0000780001557983 */ /* 0x000ee80000300800 */
[----:B------:R-:W-:Y:S01]  /*fda0*/  STL [R1+0x5c], R15 ;  /* 0x00005c0f01007387 */ /* 0x000fe20000100800 */
[----:B--2---:R-:W-:-:S02]  /*fdb0*/  FFMA.FTZ R86, R116, R0, R9 ;  /* 0x0000000074567223 */ /* 0x004fc40000010009 */
[----:B------:R-:W-:-:S04]  /*fdc0*/  FFMA.FTZ R0, R25, c[0x0][0x23c], -R3 ;  /* 0x00008f0019007a23 */ /* 0x000fc80000010803 */
[----:B------:R1:W-:Y:S02]  /*fdd0*/  MUFU.EX2 R220, R0 ;  /* 0x0000000000dc7308 */ /* 0x0003e40000000800 */
[----:B-1----:R-:W-:-:S06]  /*fde0*/  FFMA.FTZ R0, R24, c[0x0][0x23c], -R3 ;  /* 0x00008f0018007a23 */ /* 0x002fcc0000010803 */
[----:B------:R1:W-:Y:S02]  /*fdf0*/  MUFU.EX2 R225, R0 ;  /* 0x0000000000e17308 */ /* 0x0003e40000000800 */
[----:B-1----:R-:W-:-:S05]  /*fe00*/  FSEL R0, R15, RZ, P1 ;  /* 0x000000ff0f007208 */ /* 0x002fca0000800000 */
[----:B------:R-:W-:-:S04]  /*fe10*/  FADD.FTZ R0, R135, -R0 ;  /* 0x8000000087007221 */ /* 0x000fc80000010000 */
[----:B------:R-:W-:-:S06]  /*fe20*/  FMUL.FTZ R5, R0, c[0x0][0x23c] ;  /* 0x00008f0000057a20 */ /* 0x000fcc0000410000 */
[----:B------:R-:W1:Y:S01]  /*fe30*/  MUFU.EX2 R5, R5 ;  /* 0x0000000500057308 */ /* 0x000e620000000800 */
[----:B------:R-:W-:Y:S01]  /*fe40*/  STL [R1+0x58], R97 ;  /* 0x0000586101007387 */ /* 0x000fe20000100800 */
[----:B-1----:R-:W-:Y:S01]  /*fe50*/  FMUL.FTZ R41, R121, R5 ;  /* 0x0000000579297220 */ /* 0x002fe20000410000 */
[----:B------:R-:W-:Y:S02]  /*fe60*/  MOV R121, R102 ;  /* 0x0000006600797202 */ /* 0x000fe40000000f00 */
[----:B------:R-:W-:Y:S02]  /*fe70*/  MOV R102, R84 ;  /* 0x0000005400667202 */ /* 0x000fe40000000f00 */
[----:B------:R-:W2:Y:S01]  /*fe80*/  LDL.LU R84, [R1+0x7c] ;  /* 0x00007c0001547983 */ /* 0x000ea20000300800 */
[----:B------:R-:W-:-:S05]  /*fe90*/  FMUL.FTZ R2, R15, c[0x0][0x23c] ;  /* 0x00008f000f027a20 */ /* 0x000fca0000410000 */
[----:B------:R-:W-:Y:S02]  /*fea0*/  FSEL R2, R2, RZ, P1 ;  /* 0x000000ff02027208 */ /* 0x000fe40000800000 */
[----:B------:R-:W-:-:S04]  /*feb0*/  FSETP.NEU.FTZ.AND P1, PT, R97, -INF , PT ;  /* 0xff8000006100780b */ /* 0x000fc80003f3d000 */
[----:B------:R-:W-:Y:S01]  /*fec0*/  FSEL R0, R97, RZ, P1 ;  /* 0x000000ff61007208 */ /* 0x000fe20000800000 */
[----:B------:R-:W-:Y:S01]  /*fed0*/  FFMA.FTZ R4, R32, c[0x0][0x23c], -R2 ;  /* 0x00008f0020047a23 */ /* 0x000fe20000010802 */
[----:B------:R-:W-:-:S03]  /*fee0*/  MOV R113, R68 ;  /* 0x0000004400717202 */ /* 0x000fc60000000f00 */
[----:B------:R-:W-:Y:S01]  /*fef0*/  FADD.FTZ R6, R134, -R0 ;  /* 0x8000000086067221 */ /* 0x000fe20000010000 */
[----:B------:R-:W-:Y:S01]  /*ff00*/  MOV R68, R226 ;  /* 0x000000e200447202 */ /* 0x000fe20000000f00 */
[----:B------:R-:W-:Y:S01]  /*ff10*/  FMUL.FTZ R0, R97, c[0x0][0x23c] ;  /* 0x00008f0061007a20 */ /* 0x000fe20000410000 */
[----:B------:R-:W-:Y:S01]  /*ff20*/  MUFU.EX2 R226, R7 ;  /* 0x0000000700e27308 */ /* 0x000fe20000000800 */
[----:B------:R-:W-:-:S03]  /*ff30*/  MOV R116, R101 ;  /* 0x0000006500747202 */ /* 0x000fc60000000f00 */
[----:B------:R-:W-:-:S04]  /*ff40*/  FSEL R0, R0, RZ, P1 ;  /* 0x000000ff00007208 */ /* 0x000fc80000800000 */
[----:B------:R1:W-:Y:S01]  /*ff50*/  MUFU.EX2 R7, R4 ;  /* 0x0000000400077308 */ /* 0x0003e20000000800 */
[----:B------:R-:W-:Y:S01]  /*ff60*/  MOV R101, R137 ;  /* 0x0000008900657202 */ /* 0x000fe20000000f00 */
[----:B-1----:R-:W-:-:S06]  /*ff70*/  FFMA.FTZ R4, R34, c[0x0][0x23c], -R2 ;  /* 0x00008f0022047a23 */ /* 0x002fcc0000010802 */
[----:B------:R1:W-:Y:S01]  /*ff80*/  MUFU.EX2 R137, R4 ;  /* 0x0000000400897308 */ /* 0x0003e20000000800 */
[----:B------:R-:W-:Y:S01]  /*ff90*/  MOV R87, R70 ;  /* 0x0000004600577202 */ /* 0x000fe20000000f00 */
[----:B-1----:R-:W-:Y:S02]  /*ffa0*/  FMUL.FTZ R4, R6, c[0x0][0x23c] ;  /* 0x00008f0006047a20 */ /* 0x002fe40000410000 */
[----:B------:R-:W-:-:S04]  /*ffb0*/  FFMA.FTZ R6, R33, c[0x0][0x23c], -R0 ;  /* 0x00008f0021067a23 */ /* 0x000fc80000010800 */
[----:B------:R-:W1:Y:S08]  /*ffc0*/  MUFU.EX2 R4, R4 ;  /* 0x0000000400047308 */ /* 0x000e700000000800 */
[----:B------:R-:W2:Y:S01]  /*ffd0*/  MUFU.EX2 R6, R6 ;  /* 0x0000000600067308 */ /* 0x000ea20000000800 */
        /* <DEDUP_REMOVED lines=14> */
[-C--:B-1----:R-:W-:Y:S01]  /*100c0*/  FMUL.FTZ R146, R146, R4.reuse ;  /* 0x0000000492927220 */ /* 0x082fe20000410000 */
        /* <DEDUP_REMOVED lines=49> */
[----:B------:R-:W-:-:S02]  /*103e0*/  FMUL.FTZ R33, R105, R5 ;  /* 0x0000000569217220 */ /* 0x000fc40000410000 */
[----:B------:R-:W-:Y:S02]  /*103f0*/  IMAD.MOV.U32 R105, RZ, RZ, R28 ;  /* 0x000000ffff697224 */ /* 0x000fe400078e001c */
[----:B------:R-:W-:Y:S02]  /*10400*/  FMUL.FTZ R28, R108, R5 ;  /* 0x000000056c1c7220 */ /* 0x000fe40000410000 */
[----:B------:R-:W-:Y:S01]  /*10410*/  IMAD.MOV.U32 R108, RZ, RZ, R135 ;  /* 0x000000ffff6c7224 */ /* 0x000fe200078e0087 */
[----:B------:R-:W-:Y:S01]  /*10420*/  MOV R135, R131 ;  /* 0x0000008300877202 */ /* 0x000fe20000000f00 */
[-C--:B---3--:R-:W-:Y:S01]  /*10430*/  FFMA.FTZ R85, R85, R5.reuse, R7 ;  /* 0x0000000555557223 */ /* 0x088fe20000010007 */
        /* <DEDUP_REMOVED lines=27> */
[----:B------:R-:W-:Y:S01]  /*105f0*/  FFMA.FTZ R5, R133, c[0x0][0x23c], -R2 ;  /* 0x00008f0085057a23 */ /* 0x000fe20000010802 */
[----:B------:R-:W-:-:S03]  /*10600*/  MOV R79, R104 ;  /* 0x00000068004f7202 */ /* 0x000fc60000000f00 */
[----:B------:R-:W-:Y:S01]  /*10610*/  MUFU.EX2 R106, R5 ;  /* 0x00000005006a7308 */ /* 0x000fe20000000800 */
[----:B------:R-:W-:Y:S02]  /*10620*/  MOV R109, R11 ;  /* 0x0000000b006d7202 */ /* 0x000fe40000000f00 */
[----:B------:R-:W-:Y:S02]  /*10630*/  F2FP.PACK_AB R8, R121, R8 ;  /* 0x000000087908723e */ /* 0x000fe400000000ff */
[----:B------:R-:W-:Y:S02]  /*10640*/  F2FP.PACK_AB R9, R226, R9 ;  /* 0x00000009e209723e */ /* 0x000fe400000000ff */
[----:B------:R-:W-:Y:S01]  /*10650*/  F2FP.PACK_AB R11, R225, R220 ;  /* 0x000000dce10b723e */ /* 0x000fe200000000ff */
[----:B------:R-:W-:Y:S01]  /*10660*/  IMAD.MOV.U32 R120, RZ, RZ, R114 ;  /* 0x000000ffff787224 */ /* 0x000fe200078e0072 */
[----:B------:R-:W-:Y:S02]  /*10670*/  MOV R78, R77 ;  /* 0x0000004d004e7202 */ /* 0x000fe40000000f00 */
[----:B------:R-:W-:Y:S01]  /*10680*/  MOV R125, R100 ;  /* 0x00000064007d7202 */ /* 0x000fe20000000f00 */
[----:B------:R-:W-:Y:S01]  /*10690*/  IMAD.MOV.U32 R100, RZ, RZ, R96 ;  /* 0x000000ffff647224 */ /* 0x000fe200078e0060 */
[----:B------:R-:W-:-:S02]  /*106a0*/  MOV R77, R115 ;  /* 0x00000073004d7202 */ /* 0x000fc40000000f00 */
[----:B------:R-:W-:Y:S02]  /*106b0*/  MOV R124, R70 ;  /* 0x00000046007c7202 */ /* 0x000fe40000000f00 */
[----:B------:R-:W-:Y:S01]  /*106c0*/  MOV R114, R69 ;  /* 0x0000004500727202 */ /* 0x000fe20000000f00 */
[----:B--2---:R-:W-:Y:S02]  /*106d0*/  FFMA.FTZ R84, R84, R4, R6 ;  /* 0x0000000454547223 */ /* 0x004fe40000010006 */
[----:B------:R-:W-:Y:S01]  /*106e0*/  FFMA.FTZ R4, R134, c[0x0][0x23c], -R2 ;  /* 0x00008f0086047a23 */ /* 0x000fe20000010802 */
[----:B------:R-:W-:Y:S02]  /*106f0*/  MOV R134, R119 ;  /* 0x0000007700867202 */ /* 0x000fe40000000f00 */
[----:B------:R-:W-:Y:S02]  /*10700*/  MOV R119, R71 ;  /* 0x0000004700777202 */ /* 0x000fe40000000f00 */
[----:B------:R-:W-:-:S02]  /*10710*/  MOV R71, R19 ;  /* 0x0000001300477202 */ /* 0x000fc40000000f00 */
[----:B------:R-:W1:Y:S01]  /*10720*/  LDSM.16.MT88.4 R16, [R221+0xc000] ;  /* 0x00c00000dd10783b */ /* 0x000e620000004200 */
[----:B------:R2:W-:Y:S02]  /*10730*/  MUFU.EX2 R131, R4 ;  /* 0x0000000400837308 */ /* 0x0005e40000000800 */
[----:B--2---:R-:W-:-:S06]  /*10740*/  FFMA.FTZ R4, R87, c[0x0][0x23c], -R0 ;  /* 0x00008f0057047a23 */ /* 0x004fcc0000010800 */
[----:B------:R2:W3:Y:S02]  /*10750*/  MUFU.EX2 R87, R4 ;  /* 0x0000000400577308 */ /* 0x0004e40000000800 */
[----:B--2---:R-:W-:-:S06]  /*10760*/  FFMA.FTZ R4, R108, c[0x0][0x23c], -R0 ;  /* 0x00008f006c047a23 */ /* 0x004fcc0000010800 */
[----:B------:R2:W-:Y:S01]  /*10770*/  MUFU.EX2 R104, R4 ;  /* 0x0000000400687308 */ /* 0x0005e20000000800 */
[----:B------:R-:W-:Y:S01]  /*10780*/  IMAD.MOV.U32 R108, RZ, RZ, R10 ;  /* 0x000000ffff6c7224 */ /* 0x000fe200078e000a */
[----:B------:R-:W-:Y:S01]  /*10790*/  F2FP.PACK_AB R10, R227, R105 ;  /* 0x00000069e30a723e */ /* 0x000fe200000000ff */
[----:B--2---:R-:W-:-:S05]  /*107a0*/  FFMA.FTZ R4, R132, c[0x0][0x23c], -R0 ;  /* 0x00008f0084047a23 */ /* 0x004fca0000010800 */
[----:B------:R2:W4:Y:S01]  /*107b0*/  MUFU.EX2 R107, R4 ;  /* 0x00000004006b7308 */ /* 0x0005220000000800 */
[----:B------:R-:W-:Y:S02]  /*107c0*/  MOV R115, R71 ;  /* 0x0000004700737202 */ /* 0x000fe40000000f00 */
[----:B------:R-:W-:Y:S02]  /*107d0*/  MOV R96, R68 ;  /* 0x0000004400607202 */ /* 0x000fe40000000f00 */
[----:B-1----:R-:W-:Y:S01]  /*107e0*/  HMMA.16816.F32 R68, R8, R16, R148 ;  /* 0x000000100844723c */ /* 0x002fe20000001894 */
[----:B---3--:R-:W-:-:S06]  /*107f0*/  F2FP.PACK_AB R5, R87, R6 ;  /* 0x000000065705723e */ /* 0x008fcc00000000ff */
[----:B------:R-:W-:Y:S02]  /*10800*/  MOV R148, R106 ;  /* 0x0000006a00947202 */ /* 0x000fe40000000f00 */
[----:B--2---:R-:W-:Y:S02]  /*10810*/  F2FP.PACK_AB R4, R137, R7 ;  /* 0x000000078904723e */ /* 0x004fe400000000ff */
[----:B------:R-:W-:Y:S02]  /*10820*/  F2FP.PACK_AB R6, R148, R131 ;  /* 0x000000839406723e */ /* 0x000fe400000000ff */
[----:B----4-:R-:W-:Y:S01]  /*10830*/  F2FP.PACK_AB R7, R107, R104 ;  /* 0x000000686b07723e */ /* 0x010fe200000000ff */
        /* <DEDUP_REMOVED lines=13> */
[----:B------:R-:W-:Y:S01]  /*10910*/  HMMA.16816.F32 R44, R8, R18, R44 ;  /* 0x00000012082c723c */ /* 0x000fe2000000182c */
[----:B------:R-:W1:Y:S01]  /*10920*/  LDSM.16.MT88.4 R16, [R223+0xc000] ;  /* 0x00c00000df10783b */ /* 0x000e620000004200 */
        /* <DEDUP_REMOVED lines=11> */
[----:B------:R-:W-:Y:S02]  /*109e0*/  MOV R125, R102 ;  /* 0x00000066007d7202 */ /* 0x000fe40000000f00 */
[----:B------:R-:W-:Y:S02]  /*109f0*/  MOV R130, R101 ;  /* 0x0000006500827202 */ /* 0x000fe40000000f00 */
[----:B------:R-:W-:Y:S01]  /*10a00*/  MOV R150, R121 ;  /* 0x0000007900967202 */ /* 0x000fe20000000f00 */
[----:B-1----:R-:W-:Y:S07]  /*10a10*/  HMMA.16816.F32 R132, R8, R16, R196 ;  /* 0x000000100884723c */ /* 0x002fee00000018c4 */
[----:B------:R-:W-:-:S02]  /*10a20*/  MOV R198, R96 ;  /* 0x0000006000c67202 */ /* 0x000fc40000000f00 */
[----:B------:R-:W-:Y:S01]  /*10a30*/  HMMA.16816.F32 R96, R4, R18, R204 ;  /* 0x000000120460723c */ /* 0x000fe200000018cc */
[----:B------:R-:W-:-:S06]  /*10a40*/  MOV R199, R100 ;  /* 0x0000006400c77202 */ /* 0x000fcc0000000f00 */
[----:B------:R-:W-:Y:S01]  /*10a50*/  MOV R204, R123 ;  /* 0x0000007b00cc7202 */ /* 0x000fe20000000f00 */
[----:B------:R-:W-:Y:S01]  /*10a60*/  IMAD.MOV.U32 R206, RZ, RZ, R122 ;  /* 0x000000ffffce7224 */ /* 0x000fe200078e007a */
[----:B------:R-:W-:Y:S01]  /*10a70*/  MOV R207, R120 ;  /* 0x0000007800cf7202 */ /* 0x000fe20000000f00 */
[----:B------:R-:W-:Y:S08]  /*10a80*/  HMMA.16816.F32 R100, R4, R16, R192 ;  /* 0x000000100464723c */ /* 0x000ff000000018c0 */
[----:B------:R-:W-:Y:S01]  /*10a90*/  HMMA.16816.F32 R120, R8, R18, R200 ;  /* 0x000000120878723c */ /* 0x000fe200000018c8 */
[----:B------:R-:W1:Y:S06]  /*10aa0*/  LDSM.16.MT88.4 R16, [R221+0xe000] ;  /* 0x00e00000dd10783b */ /* 0x000e6c0000004200 */
[----:B------:R-:W-:Y:S01]  /*10ab0*/  MOV R200, R119 ;  /* 0x0000007700c87202 */ /* 0x000fe20000000f00 */
[----:B------:R-:W-:Y:S01]  /*10ac0*/  IMAD.MOV.U32 R203, RZ, RZ, R116 ;  /* 0x000000ffffcb7224 */ /* 0x000fe200078e0074 */
[----:B------:R-:W-:-:S02]  /*10ad0*/  MOV R201, R118 ;  /* 0x0000007600c97202 */ /* 0x000fc40000000f00 */
        /* <DEDUP_REMOVED lines=27> */
[----:B-1----:R-:W-:Y:S01]  /*10c90*/  FFMA.FTZ R4, R201, c[0x0][0x23c], -R12 ;  /* 0x00008f00c9047a23 */ /* 0x002fe2000001080c */
[----:B------:R-:W-:-:S05]  /*10ca0*/  MOV R201, R202 ;  /* 0x000000ca00c97202 */ /* 0x000fca0000000f00 */
[----:B------:R1:W-:Y:S01]  /*10cb0*/  MUFU.EX2 R88, R4 ;  /* 0x0000000400587308 */ /* 0x0003e20000000800 */
[----:B------:R-:W-:Y:S01]  /*10cc0*/  MOV R202, R204 ;  /* 0x000000cc00ca7202 */ /* 0x000fe20000000f00 */
[----:B-1----:R-:W-:-:S06]  /*10cd0*/  FFMA.FTZ R4, R201, c[0x0][0x23c], -R12 ;  /* 0x00008f00c9047a23 */ /* 0x002fcc000001080c */
[----:B------:R1:W-:Y:S01]  /*10ce0*/  MUFU.EX2 R5, R4 ;  /* 0x0000000400057308 */ /* 0x0003e20000000800 */
[----:B------:R-:W-:Y:S01]  /*10cf0*/  MOV R204, R205 ;  /* 0x000000cd00cc7202 */ /* 0x000fe20000000f00 */
[----:B-1----:R-:W-:Y:S01]  /*10d00*/  FFMA.FTZ R4, R203, c[0x0][0x23c], -R12 ;  /* 0x00008f00cb047a23 */ /* 0x002fe2000001080c */
[----:B------:R-:W-:-:S05]  /*10d10*/  MOV R203, R207 ;  /* 0x000000cf00cb7202 */ /* 0x000fca0000000f00 */
[----:B------:R1:W-:Y:S02]  /*10d20*/  MUFU.EX2 R207, R4 ;  /* 0x0000000400cf7308 */ /* 0x0003e40000000800 */
[----:B-1----:R-:W-:-:S06]  /*10d30*/  FFMA.FTZ R4, R202, c[0x0][0x23c], -R3 ;  /* 0x00008f00ca047a23 */ /* 0x002fcc0000010803 */
[----:B------:R1:W-:Y:S01]  /*10d40*/  MUFU.EX2 R92, R4 ;  /* 0x00000004005c7308 */ /* 0x0003e20000000800 */
[----:B------:R-:W-:Y:S01]  /*10d50*/  IMAD.MOV.U32 R205, RZ, RZ, R198 ;  /* 0x000000ffffcd7224 */ /* 0x000fe200078e00c6 */
[----:B------:R-:W-:Y:S01]  /*10d60*/  MOV R198, R199 ;  /* 0x000000c700c67202 */ /* 0x000fe20000000f00 */
[----:B-1----:R-:W-:-:S05]  /*10d70*/  FFMA.FTZ R4, R203, c[0x0][0x23c], -R3 ;  /* 0x00008f00cb047a23 */ /* 0x002fca0000010803 */
[----:B------:R1:W-:Y:S01]  /*10d80*/  MUFU.EX2 R91, R4 ;  /* 0x00000004005b7308 */ /* 0x0003e20000000800 */
[----:B------:R-:W-:Y:S02]  /*10d90*/  MOV R199, R148 ;  /* 0x0000009400c77202 */ /* 0x000fe40000000f00 */
[----:B------:R-:W-:Y:S01]  /*10da0*/  MOV R148, R149 ;  /* 0x0000009500947202 */ /* 0x000fe20000000f00 */
[----:B------:R-:W-:Y:S02]  /*10db0*/  IMAD.MOV.U32 R149, RZ, RZ, R151 ;  /* 0x000000ffff957224 */ /* 0x000fe400078e0097 */
[----:B-1----:R-:W-:-:S04]  /*10dc0*/  FFMA.FTZ R4, R109, c[0x0][0x23c], -R3 ;  /* 0x00008f006d047a23 */ /* 0x002fc80000010803 */
[----:B------:R1:W-:Y:S01]  /*10dd0*/  MUFU.EX2 R109, R4 ;  /* 0x00000004006d7308 */ /* 0x0003e20000000800 */
[----:B------:R-:W-:Y:S01]  /*10de0*/  MOV R201, R198 ;  /* 0x000000c600c97202 */ /* 0x000fe20000000f00 */
[----:B------:R-:W-:Y:S01]  /*10df0*/  IMAD.MOV.U32 R198, RZ, RZ, R199 ;  /* 0x000000ffffc67224 */ /* 0x000fe200078e00c7 */
[----:B------:R-:W-:Y:S01]  /*10e00*/  MOV R199, R149 ;  /* 0x0000009500c77202 */ /* 0x000fe20000000f00 */
[----:B-1----:R-:W-:-:S04]  /*10e10*/  FFMA.FTZ R4, R204, c[0x0][0x23c], -R3 ;  /* 0x00008f00cc047a23 */ /* 0x002fc80000010803 */
[----:B------:R1:W2:Y:S01]  /*10e20*/  MUFU.EX2 R6, R4 ;  /* 0x0000000400067308 */ /* 0x0002a20000000800 */
[----:B------:R-:W-:Y:S02]  /*10e30*/  MOV R204, R205 ;  /* 0x000000cd00cc7202 */ /* 0x000fe40000000f00 */
[----:B------:R-:W-:Y:S01]  /*10e40*/  MOV R203, R148 ;  /* 0x0000009400cb7202 */ /* 0x000fe20000000f00 */
[----:B------:R-:W-:Y:S01]  /*10e50*/  IMAD.MOV.U32 R149, RZ, RZ, R226 ;  /* 0x000000ffff957224 */ /* 0x000fe200078e00e2 */
[----:B------:R-:W-:Y:S01]  /*10e60*/  MOV R148, R150 ;  /* 0x0000009600947202 */ /* 0x000fe20000000f00 */
[----:B-1----:R-:W-:-:S04]  /*10e70*/  FFMA.FTZ R4, R206, c[0x0][0x23c], -R2 ;  /* 0x00008f00ce047a23 */ /* 0x002fc80000010802 */
[----:B------:R1:W-:Y:S01]  /*10e80*/  MUFU.EX2 R89, R4 ;  /* 0x0000000400597308 */ /* 0x0003e20000000800 */
[----:B------:R-:W-:Y:S01]  /*10e90*/  IMAD.MOV.U32 R205, RZ, RZ, R197 ;  /* 0x000000ffffcd7224 */ /* 0x000fe200078e00c5 */
[----:B------:R-:W-:Y:S01]  /*10ea0*/  MOV R150, R225 ;  /* 0x000000e100967202 */ /* 0x000fe20000000f00 */
[--C-:B------:R-:W-:Y:S01]  /*10eb0*/  FFMA.FTZ R62, R199, c[0x0][0x23c], -R2.reuse ;  /* 0x00008f00c73e7a23 */ /* 0x100fe20000010802 */
[----:B------:R-:W-:Y:S02]  /*10ec0*/  MOV R197, R126 ;  /* 0x0000007e00c57202 */ /* 0x000fe40000000f00 */
[----:B------:R-:W-:Y:S01]  /*10ed0*/  MOV R199, R148 ;  /* 0x0000009400c77202 */ /* 0x000fe20000000f00 */
[----:B------:R-:W-:Y:S02]  /*10ee0*/  IMAD.MOV.U32 R148, RZ, RZ, R149 ;  /* 0x000000ffff947224 */ /* 0x000fe400078e0095 */
[----:B-1----:R-:W-:-:S04]  /*10ef0*/  FFMA.FTZ R4, R196, c[0x0][0x23c], -R2 ;  /* 0x00008f00c4047a23 */ /* 0x002fc80000010802 */
[----:B------:R1:W3:Y:S01]  /*10f00*/  MUFU.EX2 R95, R4 ;  /* 0x00000004005f7308 */ /* 0x0002e20000000800 */
        /* <DEDUP_REMOVED lines=9> */
[--C-:B------:R-:W-:Y:S02]  /*10fa0*/  FFMA.FTZ R239, R209, c[0x0][0x23c], -R12.reuse ;  /* 0x00008f00d1ef7a23 */ /* 0x100fe4000001080c */
[----:B------:R1:W-:Y:S01]  /*10fb0*/  MUFU.EX2 R225, R4 ;  /* 0x0000000400e17308 */ /* 0x0003e20000000800 */
[--C-:B------:R-:W-:Y:S02]  /*10fc0*/  FFMA.FTZ R217, R139, c[0x0][0x23c], -R12.reuse ;  /* 0x00008f008bd97a23 */ /* 0x100fe4000001080c */
[----:B------:R-:W-:Y:S02]  /*10fd0*/  FFMA.FTZ R226, R13, c[0x0][0x23c], -R12 ;  /* 0x00008f000de27a23 */ /* 0x000fe4000001080c */
[--C-:B------:R-:W-:Y:S02]  /*10fe0*/  FFMA.FTZ R200, R14, c[0x0][0x23c], -R3.reuse ;  /* 0x00008f000ec87a23 */ /* 0x100fe40000010803 */
[----:B------:R-:W4:Y:S01]  /*10ff0*/  LDSM.16.MT88.4 R12, [R221+0xc800] ;  /* 0x00c80000dd0c783b */ /* 0x000f220000004200 */
[--C-:B------:R-:W-:Y:S01]  /*11000*/  FFMA.FTZ R124, R124, c[0x0][0x23c], -R3.reuse ;  /* 0x00008f007c7c7a23 */ /* 0x100fe20000010803 */
[----:B------:R-:W-:Y:S01]  /*11010*/  MOV R204, R196 ;  /* 0x000000c400cc7202 */ /* 0x000fe20000000f00 */
[----:B------:R-:W-:-:S02]  /*11020*/  FFMA.FTZ R115, R115, c[0x0][0x23c], -R3 ;  /* 0x00008f0073737a23 */ /* 0x000fc40000010803 */
[--C-:B------:R-:W-:Y:S02]  /*11030*/  FFMA.FTZ R114, R114, c[0x0][0x23c], -R3.reuse ;  /* 0x00008f0072727a23 */ /* 0x100fe40000010803 */
[----:B-1----:R-:W-:Y:S01]  /*11040*/  FFMA.FTZ R4, R205, c[0x0][0x23c], -R2 ;  /* 0x00008f00cd047a23 */ /* 0x002fe20000010802 */
[----:B------:R-:W-:Y:S02]  /*11050*/  MOV R205, R197 ;  /* 0x000000c500cd7202 */ /* 0x000fe40000000f00 */
[----:B------:R-:W-:Y:S01]  /*11060*/  MOV R197, R125 ;  /* 0x0000007d00c57202 */ /* 0x000fe20000000f00 */
[--C-:B------:R-:W-:Y:S01]  /*11070*/  FFMA.FTZ R214, R214, c[0x0][0x23c], -R3.reuse ;  /* 0x00008f00d6d67a23 */ /* 0x100fe20000010803 */
[----:B------:R-:W-:Y:S01]  /*11080*/  MOV R125, R113 ;  /* 0x00000071007d7202 */ /* 0x000fe20000000f00 */
[--C-:B------:R-:W-:Y:S02]  /*11090*/  FFMA.FTZ R113, R218, c[0x0][0x23c], -R3.reuse ;  /* 0x00008f00da717a23 */ /* 0x100fe40000010803 */
[----:B------:R-:W-:-:S02]  /*110a0*/  FFMA.FTZ R210, R210, c[0x0][0x23c], -R3 ;  /* 0x00008f00d2d27a23 */ /* 0x000fc40000010803 */
[----:B------:R-:W-:Y:S02]  /*110b0*/  FFMA.FTZ R202, R141, c[0x0][0x23c], -R3 ;  /* 0x00008f008dca7a23 */ /* 0x000fe40000010803 */
[----:B------:R-:W-:Y:S02]  /*110c0*/  FFMA.FTZ R3, R201, c[0x0][0x23c], -R0 ;  /* 0x00008f00c9037a23 */ /* 0x000fe40000010800 */
[----:B------:R-:W-:Y:S02]  /*110d0*/  IMAD.MOV.U32 R196, RZ, RZ, R106 ;  /* 0x000000ffffc47224 */ /* 0x000fe400078e006a */
[----:B------:R1:W-:Y:S01]  /*110e0*/  MUFU.EX2 R90, R3 ;  /* 0x00000003005a7308 */ /* 0x0003e20000000800 */
[--C-:B------:R-:W-:Y:S02]  /*110f0*/  FFMA.FTZ R212, R211, c[0x0][0x23c], -R2.reuse ;  /* 0x00008f00d3d47a23 */ /* 0x100fe40000010802 */
[--C-:B------:R-:W-:Y:S02]  /*11100*/  FFMA.FTZ R112, R112, c[0x0][0x23c], -R2.reuse ;  /* 0x00008f0070707a23 */ /* 0x100fe40000010802 */
[----:B------:R-:W-:-:S02]  /*11110*/  FFMA.FTZ R63, R203, c[0x0][0x23c], -R2 ;  /* 0x00008f00cb3f7a23 */ /* 0x000fc40000010802 */
[--C-:B------:R-:W-:Y:S02]  /*11120*/  FFMA.FTZ R61, R219, c[0x0][0x23c], -R2.reuse ;  /* 0x00008f00db3d7a23 */ /* 0x100fe40000010802 */
[--C-:B------:R-:W-:Y:S02]  /*11130*/  FFMA.FTZ R215, R215, c[0x0][0x23c], -R2.reuse ;  /* 0x00008f00d7d77a23 */ /* 0x100fe40000010802 */
[----:B------:R-:W-:Y:S02]  /*11140*/  FFMA.FTZ R211, R143, c[0x0][0x23c], -R2 ;  /* 0x00008f008fd37a23 */ /* 0x000fe40000010802 */
[----:B-1----:R-:W-:Y:S02]  /*11150*/  FFMA.FTZ R3, R204, c[0x0][0x23c], -R0 ;  /* 0x00008f00cc037a23 */ /* 0x002fe40000010800 */
[----:B------:R-:W-:Y:S02]  /*11160*/  FFMA.FTZ R209, R138, c[0x0][0x23c], -R2 ;  /* 0x00008f008ad17a23 */ /* 0x000fe40000010802 */
[----:B------:R1:W-:Y:S01]  /*11170*/  MUFU.EX2 R94, R3 ;  /* 0x00000003005e7308 */ /* 0x0003e20000000800 */
[----:B------:R-:W-:-:S02]  /*11180*/  FFMA.FTZ R2, R196, c[0x0][0x23c], -R0 ;  /* 0x00008f00c4027a23 */ /* 0x000fc40000010800 */
[----:B------:R-:W-:Y:S02]  /*11190*/  FFMA.FTZ R60, R197, c[0x0][0x23c], -R0 ;  /* 0x00008f00c53c7a23 */ /* 0x000fe40000010800 */
[----:B------:R-:W-:-:S03]  /*111a0*/  IMAD.MOV.U32 R197, RZ, RZ, R220 ;  /* 0x000000ffffc57224 */ /* 0x000fc600078e00dc */
[----:B------:R3:W2:Y:S01]  /*111b0*/  MUFU.EX2 R106, R4 ;  /* 0x00000004006a7308 */ /* 0x0006a20000000800 */
[----:B-1----:R-:W-:Y:S02]  /*111c0*/  FFMA.FTZ R3, R205, c[0x0][0x23c], -R0 ;  /* 0x00008f00cd037a23 */ /* 0x002fe40000010800 */
[----:B------:R-:W-:-:S05]  /*111d0*/  FADD.FTZ R205, R148, R86 ;  /* 0x0000005694cd7221 */ /* 0x000fca0000010000 */
[----:B------:R-:W-:Y:S08]  /*111e0*/  MUFU.EX2 R220, R3 ;  /* 0x0000000300dc7308 */ /* 0x000ff00000000800 */
[----:B------:R1:W1:Y:S01]  /*111f0*/  MUFU.EX2 R86, R2 ;  /* 0x0000000200567308 */ /* 0x0002620000000800 */
[----:B--2---:R-:W-:Y:S01]  /*11200*/  MOV R219, R6 ;  /* 0x0000000600db7202 */ /* 0x004fe20000000f00 */
[----:B------:R-:W-:Y:S01]  /*11210*/  HMMA.16816.F32 R164, R8, R16, R164 ;  /* 0x0000001008a4723c */ /* 0x000fe200000018a4 */
[----:B---3--:R-:W-:-:S02]  /*11220*/  F2FP.PACK_AB R4, R95, R89 ;  /* 0x000000595f04723e */ /* 0x008fc400000000ff */
[----:B------:R-:W-:Y:S02]  /*11230*/  F2FP.PACK_AB R6, R106, R225 ;  /* 0x000000e16a06723e */ /* 0x000fe400000000ff */
[----:B------:R-:W-:-:S03]  /*11240*/  MOV R151, R227 ;  /* 0x000000e300977202 */ /* 0x000fc60000000f00 */
[----:B------:R-:W-:Y:S01]  /*11250*/  HMMA.16816.F32 R152, R8, R18, R152 ;  /* 0x000000120898723c */ /* 0x000fe20000001898 */
[----:B------:R-:W2:Y:S01]  /*11260*/  LDSM.16.MT88.4 R16, [R222+0xc800] ;  /* 0x00c80000de10783b */ /* 0x000ea20000004200 */
[----:B------:R-:W-:Y:S01]  /*11270*/  MOV R196, R131 ;  /* 0x0000008300c47202 */ /* 0x000fe20000000f00 */
[----:B-1----:R-:W-:-:S04]  /*11280*/  IMAD.MOV.U32 R2, RZ, RZ, R5 ;  /* 0x000000ffff027224 */ /* 0x002fc800078e0005 */
[----:B------:R-:W-:Y:S01]  /*11290*/  F2FP.PACK_AB R8, R88, R93 ;  /* 0x0000005d5808723e */ /* 0x000fe200000000ff */
[--C-:B------:R-:W-:Y:S01]  /*112a0*/  FFMA.FTZ R125, R125, c[0x0][0x23c], -R0.reuse ;  /* 0x00008f007d7d7a23 */ /* 0x100fe20000010800 */
[----:B------:R-:W-:Y:S01]  /*112b0*/  F2FP.PACK_AB R9, R91, R92 ;  /* 0x0000005c5b09723e */ /* 0x000fe200000000ff */
[--C-:B------:R-:W-:Y:S01]  /*112c0*/  FFMA.FTZ R130, R130, c[0x0][0x23c], -R0.reuse ;  /* 0x00008f0082827a23 */ /* 0x100fe20000010800 */
[----:B------:R-:W-:Y:S01]  /*112d0*/  F2FP.PACK_AB R10, R207, R2 ;  /* 0x00000002cf0a723e */ /* 0x000fe200000000ff */
[--C-:B------:R-:W-:Y:S01]  /*112e0*/  FFMA.FTZ R213, R213, c[0x0][0x23c], -R0.reuse ;  /* 0x00008f00d5d57a23 */ /* 0x100fe20000010800 */
[----:B------:R-:W-:Y:S01]  /*112f0*/  F2FP.PACK_AB R11, R219, R109 ;  /* 0x0000006ddb0b723e */ /* 0x000fe200000000ff */
[--C-:B------:R-:W-:Y:S01]  /*11300*/  FFMA.FTZ R208, R208, c[0x0][0x23c], -R0.reuse ;  /* 0x00008f00d0d07a23 */ /* 0x100fe20000010800 */
[----:B------:R-:W-:Y:S02]  /*11310*/  F2FP.PACK_AB R5, R94, R90 ;  /* 0x0000005a5e05723e */ /* 0x000fe400000000ff */
[----:B------:R-:W-:Y:S01]  /*11320*/  F2FP.PACK_AB R7, R86, R220 ;  /* 0x000000dc5607723e */ /* 0x000fe200000000ff */
[--C-:B------:R-:W-:Y:S01]  /*11330*/  FFMA.FTZ R131, R216, c[0x0][0x23c], -R0.reuse ;  /* 0x00008f00d8837a23 */ /* 0x100fe20000010800 */
[----:B------:R-:W-:Y:S01]  /*11340*/  MOV R216, R198 ;  /* 0x000000c600d87202 */ /* 0x000fe20000000f00 */
[----:B------:R-:W-:-:S02]  /*11350*/  FFMA.FTZ R201, R142, c[0x0][0x23c], -R0 ;  /* 0x00008f008ec97a23 */ /* 0x000fc40000010800 */
[----:B------:R-:W-:Y:S01]  /*11360*/  FFMA.FTZ R203, R140, c[0x0][0x23c], -R0 ;  /* 0x00008f008ccb7a23 */ /* 0x000fe20000010800 */
[----:B------:R-:W-:Y:S01]  /*11370*/  MOV R218, R149 ;  /* 0x0000009500da7202 */ /* 0x000fe20000000f00 */
[----:B------:R-:W-:Y:S01]  /*11380*/  FADD.FTZ R0, R199, R136 ;  /* 0x00000088c7007221 */ /* 0x000fe20000010000 */
[----:B------:R-:W-:Y:S01]  /*11390*/  MOV R199, R150 ;  /* 0x0000009600c77202 */ /* 0x000fe20000000f00 */
[-C--:B----4-:R-:W-:Y:S01]  /*113a0*/  HMMA.16816.F32 R144, R4, R12.reuse, R144 ;  /* 0x0000000c0490723c */ /* 0x090fe20000001890 */
[----:B------:R-:W-:Y:S01]  /*113b0*/  MOV R198, R151 ;  /* 0x0000009700c67202 */ /* 0x000fe20000000f00 */
[----:B------:R-:W-:Y:S01]  /*113c0*/  FADD.FTZ R204, R137, R85 ;  /* 0x0000005589cc7221 */ /* 0x000fe20000010000 */
[----:B------:R-:W-:Y:S01]  /*113d0*/  MUFU.EX2 R127, R127 ;  /* 0x0000007f007f7308 */ /* 0x000fe20000000800 */
[----:B------:R-:W-:Y:S01]  /*113e0*/  FADD.FTZ R3, R87, R84 ;  /* 0x0000005457037221 */ /* 0x000fe20000010000 */
[----:B------:R1:W5:Y:S03]  /*113f0*/  LDL.LU R227, [R1+0xb4] ;  /* 0x0000b40001e37983 */ /* 0x0003660000300800 */
[----:B------:R-:W-:Y:S08]  /*11400*/  HMMA.16816.F32 R148, R8, R12, R68 ;  /* 0x0000000c0894723c */ /* 0x000ff00000001844 */
[-C--:B------:R-:W-:Y:S08]  /*11410*/  HMMA.16816.F32 R156, R4, R14.reuse, R156 ;  /* 0x0000000e049c723c */ /* 0x080ff0000000189c */
[----:B------:R-:W-:Y:S01]  /*11420*/  HMMA.16816.F32 R140, R8, R14, R56 ;  /* 0x0000000e088c723c */ /* 0x000fe20000001838 */
[----:B------:R-:W3:Y:S01]  /*11430*/  LDSM.16.MT88.4 R12, [R224+0xc800] ;  /* 0x00c80000e00c783b */ /* 0x000ee20000004200 */
[----:B------:R-:W-:Y:S01]  /*11440*/  MOV R71, R111 ;  /* 0x0000006f00477202 */ /* 0x000fe20000000f00 */
[----:B------:R-:W-:Y:S01]  /*11450*/  IMAD.MOV.U32 R70, RZ, RZ, R110 ;  /* 0x000000ffff467224 */ /* 0x000fe200078e006e */
[----:B------:R-:W-:-:S04]  /*11460*/  MOV R69, R109 ;  /* 0x0000006d00457202 */ /* 0x000fc80000000f00 */
[----:B--2---:R-:W-:Y:S01]  /*11470*/  HMMA.16816.F32 R136, R8, R16, R64 ;  /* 0x000000100888723c */ /* 0x004fe20000001840 */
[----:B------:R-:W-:-:S06]  /*11480*/  MOV R68, R107 ;  /* 0x0000006b00447202 */ /* 0x000fcc0000000f00 */
[----:B------:R-:W-:Y:S01]  /*11490*/  IMAD.MOV.U32 R66, RZ, RZ, R207 ;  /* 0x000000ffff427224 */ /* 0x000fe200078e00cf */
[----:B------:R-:W-:Y:S01]  /*114a0*/  MOV R207, R108 ;  /* 0x0000006c00cf7202 */ /* 0x000fe20000000f00 */
[----:B------:R-:W-:Y:S01]  /*114b0*/  HMMA.16816.F32 R160, R4, R16, R160 ;  /* 0x0000001004a0723c */ /* 0x000fe200000018a0 */
[----:B------:R-:W-:Y:S01]  /*114c0*/  MOV R67, R216 ;  /* 0x000000d800437202 */ /* 0x000fe20000000f00 */
[----:B------:R-:W-:Y:S01]  /*114d0*/  IMAD.MOV.U32 R57, RZ, RZ, R106 ;  /* 0x000000ffff397224 */ /* 0x000fe200078e006a */
[----:B------:R-:W-:Y:S01]  /*114e0*/  MOV R56, R86 ;  /* 0x0000005600387202 */ /* 0x000fe20000000f00 */
[----:B------:R-:W-:-:S04]  /*114f0*/  IMAD.MOV.U32 R216, RZ, RZ, R105 ;  /* 0x000000ffffd87224 */ /* 0x000fc800078e0069 */
[-C--:B------:R-:W-:Y:S08]  /*11500*/  HMMA.16816.F32 R172, R4, R18.reuse, R172 ;  /* 0x0000001204ac723c */ /* 0x080ff000000018ac */
[----:B------:R-:W-:Y:S01]  /*11510*/  HMMA.16816.F32 R108, R8, R18, R52 ;  /* 0x00000012086c723c */ /* 0x000fe20000001834 */
[----:B------:R-:W2:Y:S06]  /*11520*/  LDSM.16.MT88.4 R16, [R223+0xc800] ;  /* 0x00c80000df10783b */ /* 0x000eac0000004200 */
[----:B------:R-:W-:Y:S01]  /*11530*/  MOV R52, R104 ;  /* 0x0000006800347202 */ /* 0x000fe20000000f00 */
[-C--:B---3--:R-:W-:Y:S08]  /*11540*/  HMMA.16816.F32 R176, R4, R12.reuse, R176 ;  /* 0x0000000c04b0723c */ /* 0x088ff000000018b0 */
[----:B------:R-:W-:Y:S08]  /*11550*/  HMMA.16816.F32 R104, R8, R12, R48 ;  /* 0x0000000c0868723c */ /* 0x000ff00000001830 */
[-C--:B------:R-:W-:Y:S08]  /*11560*/  HMMA.16816.F32 R188, R4, R14.reuse, R188 ;  /* 0x0000000e04bc723c */ /* 0x080ff000000018bc */
[----:B------:R-:W-:Y:S01]  /*11570*/  HMMA.16816.F32 R84, R8, R14, R44 ;  /* 0x0000000e0854723c */ /* 0x000fe2000000182c */
[----:B------:R-:W3:Y:S01]  /*11580*/  LDSM.16.MT88.4 R12, [R221+0xe800] ;  /* 0x00e80000dd0c783b */ /* 0x000ee20000004200 */
[----:B------:R-:W-:Y:S01]  /*11590*/  MOV R65, R196 ;  /* 0x000000c400417202 */ /* 0x000fe20000000f00 */
[----:B------:R-:W-:Y:S01]  /*115a0*/  IMAD.MOV.U32 R50, RZ, RZ, R199 ;  /* 0x000000ffff327224 */ /* 0x000fe200078e00c7 */
[----:B------:R-:W-:-:S02]  /*115b0*/  MOV R64, R197 ;  /* 0x000000c500407202 */ /* 0x000fc40000000f00 */
[----:B------:R-:W-:Y:S02]  /*115c0*/  MOV R51, R198 ;  /* 0x000000c600337202 */ /* 0x000fe40000000f00 */
[----:B--2---:R-:W-:Y:S01]  /*115d0*/  HMMA.16816.F32 R196, R8, R16, R132 ;  /* 0x0000001008c4723c */ /* 0x004fe20000001884 */
[----:B------:R-:W-:Y:S01]  /*115e0*/  MOV R58, R95 ;  /* 0x0000005f003a7202 */ /* 0x000fe20000000f00 */
[----:B------:R-:W-:Y:S01]  /*115f0*/  IMAD.MOV.U32 R55, RZ, RZ, R91 ;  /* 0x000000ffff377224 */ /* 0x000fe200078e005b */
[----:B------:R-:W-:Y:S02]  /*11600*/  MOV R59, R94 ;  /* 0x0000005e003b7202 */ /* 0x000fe40000000f00 */
[----:B------:R-:W-:-:S03]  /*11610*/  MOV R53, R93 ;  /* 0x0000005d00357202 */ /* 0x000fc60000000f00 */
        /* <DEDUP_REMOVED lines=8> */
[-C--:B---3--:R-:W-:Y:S08]  /*116a0*/  HMMA.16816.F32 R116, R8, R12.reuse, R116 ;  /* 0x0000000c0874723c */ /* 0x088ff00000001874 */
[C---:B------:R-:W-:Y:S08]  /*116b0*/  HMMA.16816.F32 R92, R4.reuse, R12, R72 ;  /* 0x0000000c045c723c */ /* 0x040ff00000001848 */
[-C--:B------:R-:W-:Y:S08]  /*116c0*/  HMMA.16816.F32 R88, R4, R14.reuse, R36 ;  /* 0x0000000e0458723c */ /* 0x080ff00000001824 */
[----:B------:R-:W-:Y:S01]  /*116d0*/  HMMA.16816.F32 R120, R8, R14, R20 ;  /* 0x0000000e0878723c */ /* 0x000fe20000001814 */
[----:B------:R-:W3:Y:S04]  /*116e0*/  LDSM.16.MT88.4 R12, [R223+0xe800] ;  /* 0x00e80000df0c783b */ /* 0x000ee80000004200 */
[----:B------:R-:W4:Y:S03]  /*116f0*/  LDSM.16.MT88.4 R20, [R222+0xe800] ;  /* 0x00e80000de14783b */ /* 0x000f260000004200 */
[----:B--2---:R-:W-:Y:S07]  /*11700*/  HMMA.16816.F32 R72, R4, R16, R32 ;  /* 0x000000100448723c */ /* 0x004fee0000001820 */
[----:B------:R-:W-:Y:S01]  /*11710*/  MOV R32, R68 ;  /* 0x0000004400207202 */ /* 0x000fe20000000f00 */
[----:B------:R-:W-:Y:S01]  /*11720*/  IMAD.MOV.U32 R34, RZ, RZ, R70 ;  /* 0x000000ffff227224 */ /* 0x000fe200078e0046 */
[----:B------:R-:W-:-:S02]  /*11730*/  MOV R33, R69 ;  /* 0x0000004500217202 */ /* 0x000fc40000000f00 */
[----:B------:R-:W-:Y:S02]  /*11740*/  MOV R35, R71 ;  /* 0x0000004700237202 */ /* 0x000fe40000000f00 */
[----:B------:R-:W-:Y:S07]  /*11750*/  HMMA.16816.F32 R68, R4, R18, R28 ;  /* 0x000000120444723c */ /* 0x000fee000000181c */
[----:B------:R-:W-:Y:S01]  /*11760*/  MOV R28, R64 ;  /* 0x00000040001c7202 */ /* 0x000fe20000000f00 */
[----:B------:R-:W-:Y:S01]  /*11770*/  IMAD.MOV.U32 R30, RZ, RZ, R66 ;  /* 0x000000ffff1e7224 */ /* 0x000fe200078e0042 */
[----:B------:R-:W-:-:S02]  /*11780*/  MOV R29, R65 ;  /* 0x00000041001d7202 */ /* 0x000fc40000000f00 */
[----:B------:R-:W-:Y:S01]  /*11790*/  MOV R31, R67 ;  /* 0x00000043001f7202 */ /* 0x000fe20000000f00 */
[----:B------:R-:W-:Y:S01]  /*117a0*/  IMAD.MOV.U32 R37, RZ, RZ, R49 ;  /* 0x000000ffff257224 */ /* 0x000fe200078e0031 */
[----:B------:R-:W-:Y:S01]  /*117b0*/  MOV R39, R47 ;  /* 0x0000002f00277202 */ /* 0x000fe20000000f00 */
[----:B---3--:R-:W-:Y:S01]  /*117c0*/  HMMA.16816.F32 R64, R4, R12, R40 ;  /* 0x0000000c0440723c */ /* 0x008fe20000001828 */
[----:B------:R-:W-:-:S06]  /*117d0*/  MOV R38, R48 ;  /* 0x0000003000267202 */ /* 0x000fcc0000000f00 */
[----:B------:R-:W-:Y:S01]  /*117e0*/  MOV R40, R56 ;  /* 0x0000003800287202 */ /* 0x000fe20000000f00 */
[----:B------:R-:W-:Y:S01]  /*117f0*/  IMAD.MOV.U32 R42, RZ, RZ, R58 ;  /* 0x000000ffff2a7224 */ /* 0x000fe200078e003a */
[----:B------:R-:W-:Y:S02]  /*11800*/  MOV R41, R57 ;  /* 0x0000003900297202 */ /* 0x000fe40000000f00 */
[----:B------:R-:W-:Y:S01]  /*11810*/  MOV R43, R59 ;  /* 0x0000003b002b7202 */ /* 0x000fe20000000f00 */
[----:B----4-:R-:W-:Y:S01]  /*11820*/  HMMA.16816.F32 R80, R4, R20, R80 ;  /* 0x000000140450723c */ /* 0x010fe20000001850 */
[----:B------:R-:W-:-:S07]  /*11830*/  MOV R36, R50 ;  /* 0x0000003200247202 */ /* 0x000fce0000000f00 */
[C---:B------:R-:W-:Y:S07]  /*11840*/  HMMA.16816.F32 R56, R4.reuse, R14, R24 ;  /* 0x0000000e0438723c */ /* 0x040fee0000001818 */
[----:B------:R-:W-:Y:S01]  /*11850*/  MOV R24, R52 ;  /* 0x0000003400187202 */ /* 0x000fe20000000f00 */
[----:B------:R-:W-:Y:S01]  /*11860*/  HMMA.16816.F32 R76, R4, R22, R76 ;  /* 0x00000016044c723c */ /* 0x000fe2000000184c */
[----:B------:R-:W-:-:S06]  /*11870*/  MOV R27, R55 ;  /* 0x00000037001b7202 */ /* 0x000fcc0000000f00 */
[----:B------:R-:W-:Y:S01]  /*11880*/  MOV R7, R51 ;  /* 0x0000003300077202 */ /* 0x000fe20000000f00 */
[----:B------:R-:W-:Y:S01]  /*11890*/  HMMA.16816.F32 R44, R8, R16, R184 ;  /* 0x00000010082c723c */ /* 0x000fe200000018b8 */
[----:B------:R-:W-:Y:S01]  /*118a0*/  IMAD.MOV.U32 R25, RZ, RZ, R53 ;  /* 0x000000ffff197224 */ /* 0x000fe200078e0035 */
[----:B------:R-:W-:Y:S01]  /*118b0*/  MOV R26, R54 ;  /* 0x00000036001a7202 */ /* 0x000fe20000000f00 */
[----:B------:R2:W-:Y:S01]  /*118c0*/  MUFU.EX2 R184, R114 ;  /* 0x0000007200b87308 */ /* 0x0005e20000000800 */
[----:B------:R-:W-:-:S03]  /*118d0*/  MOV R5, R27 ;  /* 0x0000001b00057202 */ /* 0x000fc60000000f00 */
[----:B------:R-:W-:Y:S01]  /*118e0*/  MOV R17, R7 ;  /* 0x0000000700117202 */ /* 0x000fe20000000f00 */
[----:B------:R-:W-:Y:S01]  /*118f0*/  HMMA.16816.F32 R48, R8, R22, R180 ;  /* 0x000000160830723c */ /* 0x000fe200000018b4 */
[----:B------:R-:W-:Y:S01]  /*11900*/  IMAD.MOV.U32 R16, RZ, RZ, R24 ;  /* 0x000000ffff107224 */ /* 0x000fe200078e0018 */
[----:B------:R-:W-:Y:S01]  /*11910*/  MOV R4, R29 ;  /* 0x0000001d00047202 */ /* 0x000fe20000000f00 */
[----:B------:R-:W-:Y:S01]  /*11920*/  IMAD.MOV.U32 R186, RZ, RZ, R28 ;  /* 0x000000ffffba7224 */ /* 0x000fe200078e001c */
[----:B------:R-:W-:-:S03]  /*11930*/  MOV R24, R30 ;  /* 0x0000001e00187202 */ /* 0x000fc60000000f00 */
[----:B------:R-:W-:Y:S02]  /*11940*/  IMAD.MOV.U32 R183, RZ, RZ, R2 ;  /* 0x000000ffffb77224 */ /* 0x000fe400078e0002 */
[----:B------:R-:W-:Y:S01]  /*11950*/  FADD.FTZ R2, R216, R0 ;  /* 0x00000000d8027221 */ /* 0x000fe20000010000 */
[----:B------:R-:W-:Y:S01]  /*11960*/  HMMA.16816.F32 R52, R8, R20, R192 ;  /* 0x000000140834723c */ /* 0x000fe200000018c0 */
[----:B------:R-:W-:Y:S01]  /*11970*/  MOV R187, R31 ;  /* 0x0000001f00bb7202 */ /* 0x000fe20000000f00 */
[----:B------:R-:W-:Y:S01]  /*11980*/  IMAD.MOV.U32 R180, RZ, RZ, R32 ;  /* 0x000000ffffb47224 */ /* 0x000fe200078e0020 */
[----:B------:R-:W-:Y:S01]  /*11990*/  MOV R181, R33 ;  /* 0x0000002100b57202 */ /* 0x000fe20000000f00 */
[----:B------:R-:W-:Y:S01]  /*119a0*/  IMAD.MOV.U32 R182, RZ, RZ, R36 ;  /* 0x000000ffffb67224 */ /* 0x000fe200078e0024 */
[----:B------:R-:W-:Y:S01]  /*119b0*/  MOV R27, R34 ;  /* 0x00000022001b7202 */ /* 0x000fe20000000f00 */
[----:B------:R-:W-:Y:S01]  /*119c0*/  LDSM.16.MT88.4 R20, [R221+0xd000] ;  /* 0x00d00000dd14783b */ /* 0x000fe20000004200 */
[----:B------:R-:W-:Y:S01]  /*119d0*/  IMAD.MOV.U32 R195, RZ, RZ, R40 ;  /* 0x000000ffffc37224 */ /* 0x000fe200078e0028 */
[----:B------:R-:W-:Y:S01]  /*119e0*/  MOV R194, R41 ;  /* 0x0000002900c27202 */ /* 0x000fe20000000f00 */
[----:B------:R-:W-:Y:S01]  /*119f0*/  FADD.FTZ R3, R16, R3 ;  /* 0x0000000310037221 */ /* 0x000fe20000010000 */
[----:B------:R-:W-:Y:S01]  /*11a00*/  MOV R193, R42 ;  /* 0x0000002a00c17202 */ /* 0x000fe20000000f00 */
[----:B--2---:R-:W-:Y:S01]  /*11a10*/  FADD.FTZ R114, R17, R2 ;  /* 0x0000000211727221 */ /* 0x004fe20000010000 */
[----:B------:R-:W-:-:S02]  /*11a20*/  MOV R192, R43 ;  /* 0x0000002b00c07202 */ /* 0x000fc40000000f00 */
[----:B------:R-:W-:Y:S01]  /*11a30*/  MOV R28, R35 ;  /* 0x00000023001c7202 */ /* 0x000fe20000000f00 */
[----:B------:R-:W-:Y:S01]  /*11a40*/  HMMA.16816.F32 R40, R8, R12, R164 ;  /* 0x0000000c0828723c */ /* 0x000fe200000018a4 */
[----:B------:R-:W-:Y:S02]  /*11a50*/  MOV R29, R37 ;  /* 0x00000025001d7202 */ /* 0x000fe40000000f00 */
[----:B------:R-:W-:Y:S02]  /*11a60*/  MOV R30, R38 ;  /* 0x00000026001e7202 */ /* 0x000fe40000000f00 */
[----:B------:R-:W-:-:S03]  /*11a70*/  MOV R31, R39 ;  /* 0x00000027001f7202 */ /* 0x000fc60000000f00 */
[C---:B------:R-:W-:Y:S01]  /*11a80*/  HMMA.16816.F32 R36, R8.reuse, R18, R168 ;  /* 0x000000120824723c */ /* 0x040fe200000018a8 */
[----:B------:R-:W-:Y:S07]  /*11a90*/  LDSM.16.MT88.4 R16, [R222+0xd000] ;  /* 0x00d00000de10783b */ /* 0x000fee0000004200 */
[----:B------:R-:W-:Y:S01]  /*11aa0*/  HMMA.16816.F32 R32, R8, R14, R152 ;  /* 0x0000000e0820723c */ /* 0x000fe20000001898 */
[----:B------:R-:W2:Y:S01]  /*11ab0*/  LDSM.16.MT88.4 R12, [R224+0xd000] ;  /* 0x00d00000e00c783b */ /* 0x000ea20000004200 */
[----:B------:R-:W-:Y:S01]  /*11ac0*/  MOV R6, R26 ;  /* 0x0000001a00067202 */ /* 0x000fe20000000f00 */
[----:B------:R-:W-:Y:S01]  /*11ad0*/  MUFU.EX2 R185, R129 ;  /* 0x0000008100b97308 */ /* 0x000fe20000000800 */
[----:B------:R-:W-:-:S07]  /*11ae0*/  FADD.FTZ R0, R186, R205 ;  /* 0x000000cdba007221 */ /* 0x000fce0000010000 */
[----:B------:R-:W3:Y:S01]  /*11af0*/  MUFU.EX2 R26, R128 ;  /* 0x00000080001a7308 */ /* 0x000ee20000000800 */
[----:B------:R-:W-:-:S07]  /*11b00*/  MOV R186, R187 ;  /* 0x000000bb00ba7202 */ /* 0x000fce0000000f00 */
[----:B------:R-:W-:Y:S08]  /*11b10*/  MUFU.EX2 R126, R126 ;  /* 0x0000007e007e7308 */ /* 0x000ff00000000800 */
[----:B------:R-:W-:Y:S08]  /*11b20*/  MUFU.EX2 R124, R124 ;  /* 0x0000007c007c7308 */ /* 0x000ff00000000800 */
[----:B------:R-:W4:Y:S08]  /*11b30*/  MUFU.EX2 R153, R115 ;  /* 0x0000007300997308 */ /* 0x000f300000000800 */
        /* <DEDUP_REMOVED lines=11> */
[----:B---3--:R-:W-:Y:S02]  /*11bf0*/  F2FP.PACK_AB R8, R26, R185 ;  /* 0x000000b91a08723e */ /* 0x008fe400000000ff */
[----:B----4-:R-:W-:Y:S02]  /*11c00*/  F2FP.PACK_AB R9, R153, R124 ;  /* 0x0000007c9909723e */ /* 0x010fe400000000ff */
[----:B------:R-:W-:Y:S02]  /*11c10*/  F2FP.PACK_AB R10, R126, R127 ;  /* 0x0000007f7e0a723e */ /* 0x000fe400000000ff */
[----:B-1----:R-:W-:Y:S02]  /*11c20*/  F2FP.PACK_AB R11, R170, R184 ;  /* 0x000000b8aa0b723e */ /* 0x002fe400000000ff */
[----:B------:R-:W-:Y:S01]  /*11c30*/  MOV R5, R6 ;  /* 0x0000000600057202 */ /* 0x000fe20000000f00 */
[----:B------:R-:W-:Y:S01]  /*11c40*/  IMAD.MOV.U32 R6, RZ, RZ, R7 ;  /* 0x000000ffff067224 */ /* 0x000fe200078e0007 */
[----:B------:R-:W-:Y:S01]  /*11c50*/  MOV R7, R219 ;  /* 0x000000db00077202 */ /* 0x000fe20000000f00 */
[----:B------:R-:W-:Y:S01]  /*11c60*/  FADD.FTZ R113, R218, R0 ;  /* 0x00000000da717221 */ /* 0x000fe20000010000 */
[----:B------:R-:W-:Y:S01]  /*11c70*/  MUFU.EX2 R219, R125 ;  /* 0x0000007d00db7308 */ /* 0x000fe20000000800 */
[----:B------:R-:W-:Y:S01]  /*11c80*/  MOV R155, R180 ;  /* 0x000000b4009b7202 */ /* 0x000fe20000000f00 */
[----:B------:R-:W-:Y:S01]  /*11c90*/  IMAD.MOV.U32 R129, RZ, RZ, R182 ;  /* 0x000000ffff817224 */ /* 0x000fe200078e00b6 */
[----:B------:R-:W-:-:S02]  /*11ca0*/  MOV R152, R181 ;  /* 0x000000b500987202 */ /* 0x000fc40000000f00 */
[----:B------:R-:W-:-:S03]  /*11cb0*/  MOV R128, R183 ;  /* 0x000000b700807202 */ /* 0x000fc60000000f00 */
[----:B------:R-:W-:Y:S01]  /*11cc0*/  MUFU.EX2 R25, R112 ;  /* 0x0000007000197308 */ /* 0x000fe20000000800 */
[----:B--2---:R-:W-:Y:S07]  /*11cd0*/  HMMA.16816.F32 R180, R8, R12, R104 ;  /* 0x0000000c08b4723c */ /* 0x004fee0000001868 */
[----:B------:R-:W1:Y:S01]  /*11ce0*/  MUFU.EX2 R154, R63 ;  /* 0x0000003f009a7308 */ /* 0x000e620000000800 */
[----:B------:R-:W-:Y:S01]  /*11cf0*/  MOV R104, R29 ;  /* 0x0000001d00687202 */ /* 0x000fe20000000f00 */
[----:B------:R-:W-:Y:S01]  /*11d00*/  IMAD.MOV.U32 R106, RZ, RZ, R31 ;  /* 0x000000ffff6a7224 */ /* 0x000fe200078e001f */
[----:B------:R-:W-:-:S05]  /*11d10*/  MOV R105, R30 ;  /* 0x0000001e00697202 */ /* 0x000fca0000000f00 */
[----:B------:R-:W-:Y:S08]  /*11d20*/  MUFU.EX2 R171, R62 ;  /* 0x0000003e00ab7308 */ /* 0x000ff00000000800 */
[----:B------:R-:W-:Y:S08]  /*11d30*/  MUFU.EX2 R169, R61 ;  /* 0x0000003d00a97308 */ /* 0x000ff00000000800 */
[----:B------:R2:W3:Y:S08]  /*11d40*/  MUFU.EX2 R216, R60 ;  /* 0x0000003c00d87308 */ /* 0x0004f00000000800 */
[----:B------:R-:W-:Y:S08]  /*11d50*/  MUFU.EX2 R218, R130 ;  /* 0x0000008200da7308 */ /* 0x000ff00000000800 */
[----:B------:R-:W4:Y:S01]  /*11d60*/  MUFU.EX2 R125, R131 ;  /* 0x00000083007d7308 */ /* 0x000f220000000800 */
[C---:B--2---:R-:W-:Y:S08]  /*11d70*/  HMMA.16816.F32 R60, R8.reuse, R22, R140 ;  /* 0x00000016083c723c */ /* 0x044ff0000000188c */
[----:B------:R-:W-:Y:S07]  /*11d80*/  HMMA.16816.F32 R140, R8, R18, R108 ;  /* 0x00000012088c723c */ /* 0x000fee000000186c */
[----:B------:R-:W-:-:S02]  /*11d90*/  MOV R108, R28 ;  /* 0x0000001c006c7202 */ /* 0x000fc40000000f00 */
[----:B------:R-:W2:Y:S01]  /*11da0*/  LDSM.16.MT88.4 R28, [R223+0xd000] ;  /* 0x00d00000df1c783b */ /* 0x000ea20000004200 */
[----:B------:R-:W-:Y:S01]  /*11db0*/  FADD.FTZ R4, R4, R204 ;  /* 0x000000cc04047221 */ /* 0x000fe20000010000 */
[----:B------:R-:W-:Y:S01]  /*11dc0*/  MOV R0, R6 ;  /* 0x0000000600007202 */ /* 0x000fe20000000f00 */
[----:B------:R-:W-:Y:S01]  /*11dd0*/  FADD.FTZ R112, R187, R3 ;  /* 0x00000003bb707221 */ /* 0x000fe20000010000 */
[----:B------:R-:W-:Y:S01]  /*11de0*/  MOV R3, R5 ;  /* 0x0000000500037202 */ /* 0x000fe20000000f00 */
[----:B------:R-:W-:Y:S01]  /*11df0*/  FADD.FTZ R2, R186, R4 ;  /* 0x00000004ba027221 */ /* 0x000fe20000010000 */
[----:B-1----:R-:W-:Y:S01]  /*11e00*/  F2FP.PACK_AB R4, R154, R25 ;  /* 0x000000199a04723e */ /* 0x002fe200000000ff */
[----:B------:R-:W-:Y:S01]  /*11e10*/  IMAD.MOV.U32 R115, RZ, RZ, R7 ;  /* 0x000000ffff737224 */ /* 0x000fe200078e0007 */
[----:B---3--:R-:W-:Y:S02]  /*11e20*/  F2FP.PACK_AB R5, R219, R216 ;  /* 0x000000d8db05723e */ /* 0x008fe400000000ff */
[----:B------:R-:W-:-:S02]  /*11e30*/  F2FP.PACK_AB R6, R169, R171 ;  /* 0x000000aba906723e */ /* 0x000fc400000000ff */
[----:B----4-:R-:W-:Y:S01]  /*11e40*/  F2FP.PACK_AB R7, R125, R218 ;  /* 0x000000da7d07723e */ /* 0x010fe200000000ff */
[----:B------:R-:W-:Y:S01]  /*11e50*/  IMAD.MOV.U32 R109, RZ, RZ, R27 ;  /* 0x000000ffff6d7224 */ /* 0x000fe200078e001b */
[----:B------:R-:W-:Y:S01]  /*11e60*/  MOV R168, R24 ;  /* 0x0000001800a87202 */ /* 0x000fe20000000f00 */
[-C--:B------:R-:W-:Y:S01]  /*11e70*/  HMMA.16816.F32 R148, R8, R20.reuse, R148 ;  /* 0x000000140894723c */ /* 0x080fe20000001894 */
[----:B------:R-:W-:Y:S02]  /*11e80*/  MOV R111, R25 ;  /* 0x00000019006f7202 */ /* 0x000fe40000000f00 */
        /* <DEDUP_REMOVED lines=10> */
[----:B------:R-:W-:Y:S01]  /*11f30*/  MOV R99, R13 ;  /* 0x0000000d00637202 */ /* 0x000fe20000000f00 */
[C---:B------:R-:W-:Y:S08]  /*11f40*/  HMMA.16816.F32 R160, R4.reuse, R16, R160 ;  /* 0x0000001004a0723c */ /* 0x040ff000000018a0 */
[C---:B------:R-:W-:Y:S01]  /*11f50*/  HMMA.16816.F32 R172, R4.reuse, R18, R172 ;  /* 0x0000001204ac723c */ /* 0x040fe200000018ac */
[----:B------:R-:W2:Y:S07]  /*11f60*/  LDSM.16.MT88.4 R16, [R224+0xf000] ;  /* 0x00f00000e010783b */ /* 0x000eae0000004200 */
[-C--:B------:R-:W-:Y:S08]  /*11f70*/  HMMA.16816.F32 R188, R4, R14.reuse, R188 ;  /* 0x0000000e04bc723c */ /* 0x080ff000000018bc */
[----:B------:R-:W-:Y:S01]  /*11f80*/  HMMA.16816.F32 R136, R8, R14, R84 ;  /* 0x0000000e0888723c */ /* 0x000fe20000001854 */
[----:B------:R-:W4:Y:S01]  /*11f90*/  LDSM.16.MT88.4 R12, [R223+0xf000] ;  /* 0x00f00000df0c783b */ /* 0x000f220000004200 */
[----:B------:R-:W-:Y:S01]  /*11fa0*/  IMAD.MOV.U32 R96, RZ, RZ, R104 ;  /* 0x000000ffff607224 */ /* 0x000fe200078e0068 */
[----:B------:R-:W-:-:S02]  /*11fb0*/  MOV R97, R105 ;  /* 0x0000006900617202 */ /* 0x000fc40000000f00 */
[----:B------:R-:W-:-:S03]  /*11fc0*/  MOV R98, R106 ;  /* 0x0000006a00627202 */ /* 0x000fc60000000f00 */
[C---:B-1----:R-:W-:Y:S08]  /*11fd0*/  HMMA.16816.F32 R84, R4.reuse, R26, R88 ;  /* 0x0000001a0454723c */ /* 0x042ff00000001858 */
[-C--:B---3--:R-:W-:Y:S07]  /*11fe0*/  HMMA.16816.F32 R88, R4, R20.reuse, R80 ;  /* 0x000000140458723c */ /* 0x088fee0000001850 */
[----:B------:R-:W-:Y:S01]  /*11ff0*/  MOV R83, R107 ;  /* 0x0000006b00537202 */ /* 0x000fe20000000f00 */
[----:B------:R-:W-:Y:S01]  /*12000*/  HMMA.16816.F32 R52, R8, R20, R52 ;  /* 0x000000140834723c */ /* 0x000fe20000001834 */
[----:B------:R-:W-:Y:S01]  /*12010*/  IMAD.MOV.U32 R80, RZ, RZ, R96 ;  /* 0x000000ffff507224 */ /* 0x000fe200078e0060 */
[----:B------:R-:W-:Y:S01]  /*12020*/  MOV R81, R97 ;  /* 0x0000006100517202 */ /* 0x000fe20000000f00 */
[----:B------:R1:W-:Y:S01]  /*12030*/  MUFU.EX2 R20, R83 ;  /* 0x0000005300147308 */ /* 0x0003e20000000800 */
[----:B------:R-:W-:Y:S01]  /*12040*/  MOV R82, R98 ;  /* 0x0000006200527202 */ /* 0x000fe20000000f00 */
[----:B------:R-:W-:Y:S01]  /*12050*/  IMAD.MOV.U32 R97, RZ, RZ, R153 ;  /* 0x000000ffff617224 */ /* 0x000fe200078e0099 */
[----:B------:R-:W-:-:S02]  /*12060*/  MOV R98, R152 ;  /* 0x0000009800627202 */ /* 0x000fc40000000f00 */
[----:B------:R-:W-:Y:S02]  /*12070*/  MOV R96, R154 ;  /* 0x0000009a00607202 */ /* 0x000fe40000000f00 */
[----:B-1----:R-:W-:Y:S02]  /*12080*/  MOV R83, R155 ;  /* 0x0000009b00537202 */ /* 0x002fe40000000f00 */
[----:B------:R-:W1:Y:S01]  /*12090*/  LDSM.16.MT88.4 R152, [R221+0xd800] ;  /* 0x00d80000dd98783b */ /* 0x000e620000004200 */
[----:B------:R-:W-:Y:S01]  /*120a0*/  MOV R130, R192 ;  /* 0x000000c000827202 */ /* 0x000fe20000000f00 */
[----:B------:R-:W-:Y:S01]  /*120b0*/  IMAD.MOV.U32 R186, RZ, RZ, R194 ;  /* 0x000000ffffba7224 */ /* 0x000fe200078e00c2 */
[----:B------:R-:W-:Y:S02]  /*120c0*/  MOV R187, R193 ;  /* 0x000000c100bb7202 */ /* 0x000fe40000000f00 */
[----:B------:R-:W-:Y:S01]  /*120d0*/  MOV R131, R195 ;  /* 0x000000c300837202 */ /* 0x000fe20000000f00 */
[-C--:B------:R-:W-:Y:S01]  /*120e0*/  HMMA.16816.F32 R196, R8, R28.reuse, R196 ;  /* 0x0000001c08c4723c */ /* 0x080fe200000018c4 */
[----:B------:R-:W-:Y:S07]  /*120f0*/  MUFU.EX2 R239, R239 ;  /* 0x000000ef00ef7308 */ /* 0x000fee0000000800 */
[C---:B------:R-:W-:Y:S01]  /*12100*/  HMMA.16816.F32 R192, R4.reuse, R28, R100 ;  /* 0x0000001c04c0723c */ /* 0x040fe20000001864 */
[----:B------:R-:W-:Y:S07]  /*12110*/  MUFU.EX2 R217, R217 ;  /* 0x000000d900d97308 */ /* 0x000fee0000000800 */
[-C--:B------:R-:W-:Y:S01]  /*12120*/  HMMA.16816.F32 R100, R4, R24.reuse, R92 ;  /* 0x000000180464723c */ /* 0x080fe2000000185c */
[----:B------:R3:W-:Y:S07]  /*12130*/  MUFU.EX2 R21, R226 ;  /* 0x000000e200157308 */ /* 0x0007ee0000000800 */
[----:B------:R-:W-:Y:S01]  /*12140*/  HMMA.16816.F32 R116, R8, R24, R116 ;  /* 0x000000180874723c */ /* 0x000fe20000001874 */
[----:B------:R-:W-:Y:S07]  /*12150*/  MUFU.EX2 R214, R214 ;  /* 0x000000d600d67308 */ /* 0x000fee0000000800 */
[C---:B--2---:R-:W-:Y:S01]  /*12160*/  HMMA.16816.F32 R104, R4.reuse, R16, R72 ;  /* 0x000000100468723c */ /* 0x044fe20000001848 */
[----:B------:R-:W2:Y:S07]  /*12170*/  MUFU.EX2 R210, R210 ;  /* 0x000000d200d27308 */ /* 0x000eae0000000800 */
[----:B----4-:R-:W-:Y:S01]  /*12180*/  HMMA.16816.F32 R64, R4, R12, R64 ;  /* 0x0000000c0440723c */ /* 0x010fe20000001840 */
[----:B------:R-:W-:Y:S07]  /*12190*/  MUFU.EX2 R215, R215 ;  /* 0x000000d700d77308 */ /* 0x000fee0000000800 */
[C---:B------:R-:W-:Y:S01]  /*121a0*/  HMMA.16816.F32 R48, R8.reuse, R22, R48 ;  /* 0x000000160830723c */ /* 0x040fe20000001830 */
[----:B------:R-:W-:Y:S07]  /*121b0*/  MUFU.EX2 R212, R212 ;  /* 0x000000d400d47308 */ /* 0x000fee0000000800 */
[C---:B------:R-:W-:Y:S01]  /*121c0*/  HMMA.16816.F32 R44, R8.reuse, R16, R44 ;  /* 0x00000010082c723c */ /* 0x040fe2000000182c */
[----:B------:R-:W-:Y:S07]  /*121d0*/  MUFU.EX2 R16, R202 ;  /* 0x000000ca00107308 */ /* 0x000fee0000000800 */
[C---:B------:R-:W-:Y:S01]  /*121e0*/  HMMA.16816.F32 R36, R8.reuse, R18, R36 ;  /* 0x000000120824723c */ /* 0x040fe20000001824 */
[----:B------:R-:W4:Y:S07]  /*121f0*/  MUFU.EX2 R17, R200 ;  /* 0x000000c800117308 */ /* 0x000f2e0000000800 */
[C---:B------:R-:W-:Y:S01]  /*12200*/  HMMA.16816.F32 R40, R8.reuse, R12, R40 ;  /* 0x0000000c0828723c */ /* 0x040fe20000001828 */
[----:B------:R-:W-:Y:S07]  /*12210*/  MUFU.EX2 R211, R211 ;  /* 0x000000d300d37308 */ /* 0x000fee0000000800 */
[C---:B------:R-:W-:Y:S01]  /*12220*/  HMMA.16816.F32 R32, R8.reuse, R14, R32 ;  /* 0x0000000e0820723c */ /* 0x040fe20000001820 */
[----:B------:R-:W-:Y:S01]  /*12230*/  MUFU.EX2 R209, R209 ;  /* 0x000000d100d17308 */ /* 0x000fe20000000800 */
[----:B------:R-:W-:Y:S01]  /*12240*/  FADD.FTZ R0, R0, R114 ;  /* 0x0000007200007221 */ /* 0x000fe20000010000 */
[----:B---3--:R3:W5:Y:S05]  /*12250*/  LDL.LU R226, [R1+0xb0] ;  /* 0x0000b00001e27983 */ /* 0x00876a0000300800 */
[C---:B------:R-:W-:Y:S01]  /*12260*/  HMMA.16816.F32 R28, R8.reuse, R30, R132 ;  /* 0x0000001e081c723c */ /* 0x040fe20000001884 */
[----:B------:R-:W-:Y:S07]  /*12270*/  MUFU.EX2 R213, R213 ;  /* 0x000000d500d57308 */ /* 0x000fee0000000800 */
[----:B------:R-:W-:Y:S01]  /*12280*/  HMMA.16816.F32 R24, R8, R26, R120 ;  /* 0x0000001a0818723c */ /* 0x000fe20000001878 */
[----:B------:R-:W1:Y:S08]  /*12290*/  MUFU.EX2 R208, R208 ;  /* 0x000000d000d07308 */ /* 0x000e700000000800 */
[----:B------:R-:W-:Y:S08]  /*122a0*/  MUFU.EX2 R12, R201 ;  /* 0x000000c9000c7308 */ /* 0x000ff00000000800 */
[----:B------:R1:W1:Y:S01]  /*122b0*/  MUFU.EX2 R11, R203 ;  /* 0x000000cb000b7308 */ /* 0x0002620000000800 */
[----:B------:R-:W-:Y:S01]  /*122c0*/  FADD.FTZ R3, R3, R113 ;  /* 0x0000007103037221 */ /* 0x000fe20000010000 */
[----:B------:R-:W-:Y:S01]  /*122d0*/  HMMA.16816.F32 R92, R4, R22, R76 ;  /* 0x00000016045c723c */ /* 0x000fe2000000184c */
[----:B------:R-:W-:-:S02]  /*122e0*/  FADD.FTZ R2, R80, R2 ;  /* 0x0000000250027221 */ /* 0x000fc40000010000 */
[----:B------:R-:W-:-:S05]  /*122f0*/  FADD.FTZ R0, R82, R0 ;  /* 0x0000000052007221 */ /* 0x000fca0000010000 */
[----:B------:R-:W-:Y:S01]  /*12300*/  HMMA.16816.F32 R68, R4, R18, R68 ;  /* 0x000000120444723c */ /* 0x000fe20000001844 */
[----:B------:R-:W-:Y:S01]  /*12310*/  FADD.FTZ R10, R129, R0 ;  /* 0x00000000810a7221 */ /* 0x000fe20000010000 */
[----:B------:R-:W-:-:S06]  /*12320*/  MOV R23, R125 ;  /* 0x0000007d00177202 */ /* 0x000fcc0000000f00 */
[----:B------:R-:W-:Y:S01]  /*12330*/  HMMA.16816.F32 R56, R4, R14, R56 ;  /* 0x0000000e0438723c */ /* 0x000fe20000001838 */
[----:B------:R-:W-:Y:S01]  /*12340*/  IMAD.MOV.U32 R18, RZ, RZ, R126 ;  /* 0x000000ffff127224 */ /* 0x000fe200078e007e */
[----:B--2---:R-:W-:Y:S01]  /*12350*/  F2FP.PACK_AB R129, R210, R214 ;  /* 0x000000d6d281723e */ /* 0x004fe200000000ff */
[----:B-1----:R-:W-:Y:S04]  /*12360*/  LDSM.16.MT88.4 R200, [R223+0xd800] ;  /* 0x00d80000dfc8783b */ /* 0x002fe80000004200 */
        /* <DEDUP_REMOVED lines=8> */
[----:B------:R-:W-:Y:S01]  /*123f0*/  IMAD.MOV.U32 R111, RZ, RZ, R124 ;  /* 0x000000ffff6f7224 */ /* 0x000fe200078e007c */
[----:B------:R-:W-:-:S02]  /*12400*/  F2FP.PACK_AB R130, R21, R217 ;  /* 0x000000d91582723e */ /* 0x000fc400000000ff */
[----:B----4-:R-:W-:Y:S02]  /*12410*/  F2FP.PACK_AB R131, R17, R16 ;  /* 0x000000101183723e */ /* 0x010fe400000000ff */
[----:B------:R-:W-:Y:S02]  /*12420*/  F2FP.PACK_AB R124, R212, R215 ;  /* 0x000000d7d47c723e */ /* 0x000fe400000000ff */
[----:B------:R-:W-:Y:S02]  /*12430*/  F2FP.PACK_AB R125, R208, R213 ;  /* 0x000000d5d07d723e */ /* 0x000fe400000000ff */
[----:B------:R-:W-:Y:S02]  /*12440*/  F2FP.PACK_AB R126, R209, R211 ;  /* 0x000000d3d17e723e */ /* 0x000fe400000000ff */
[----:B------:R-:W-:Y:S01]  /*12450*/  F2FP.PACK_AB R127, R11, R12 ;  /* 0x0000000c0b7f723e */ /* 0x000fe200000000ff */
[----:B------:R-:W-:Y:S01]  /*12460*/  FADD.FTZ R9, R83, R4 ;  /* 0x0000000453097221 */ /* 0x000fe20000010000 */
[----:B------:R-:W-:Y:S01]  /*12470*/  MOV R82, R99 ;  /* 0x0000006300527202 */ /* 0x000fe20000000f00 */
[----:B------:R-:W-:Y:S01]  /*12480*/  IMAD.MOV.U32 R80, RZ, RZ, R97 ;  /* 0x000000ffff507224 */ /* 0x000fe200078e0061 */
[----:B------:R-:W-:Y:S01]  /*12490*/  MOV R83, R108 ;  /* 0x0000006c00537202 */ /* 0x000fe20000000f00 */
[----:B------:R-:W-:Y:S01]  /*124a0*/  HMMA.16816.F32 R148, R128, R152, R148 ;  /* 0x000000988094723c */ /* 0x000fe20000001894 */
[----:B------:R-:W-:Y:S01]  /*124b0*/  MOV R135, R81 ;  /* 0x0000005100877202 */ /* 0x000fe20000000f00 */
[----:B------:R-:W1:Y:S01]  /*124c0*/  LDSM.16.MT88.4 R4, [R223+0xf800] ;  /* 0x00f80000df04783b */ /* 0x000e620000004200 */
[----:B------:R-:W-:Y:S01]  /*124d0*/  MOV R134, R82 ;  /* 0x0000005200867202 */ /* 0x000fe20000000f00 */
[----:B------:R-:W-:-:S04]  /*124e0*/  IMAD.MOV.U32 R133, RZ, RZ, R83 ;  /* 0x000000ffff857224 */ /* 0x000fc800078e0053 */
[----:B------:R-:W-:Y:S01]  /*124f0*/  HMMA.16816.F32 R144, R124, R152, R144 ;  /* 0x000000987c90723c */ /* 0x000fe20000001890 */
[----:B------:R-:W-:Y:S01]  /*12500*/  MOV R99, R115 ;  /* 0x0000007300637202 */ /* 0x000fe20000000f00 */
[----:B------:R-:W-:-:S06]  /*12510*/  IMAD.MOV.U32 R115, RZ, RZ, R168 ;  /* 0x000000ffff737224 */ /* 0x000fcc00078e00a8 */
[-C--:B------:R-:W-:Y:S08]  /*12520*/  HMMA.16816.F32 R156, R124, R154.reuse, R156 ;  /* 0x0000009a7c9c723c */ /* 0x080ff0000000189c */
[----:B------:R-:W-:Y:S07]  /*12530*/  HMMA.16816.F32 R152, R128, R154, R60 ;  /* 0x0000009a8098723c */ /* 0x000fee000000183c */
[----:B------:R-:W-:-:S02]  /*12540*/  MOV R62, R80 ;  /* 0x00000050003e7202 */ /* 0x000fc40000000f00 */
[----:B------:R-:W2:Y:S01]  /*12550*/  LDSM.16.MT88.4 R80, [R221+0xf800] ;  /* 0x00f80000dd50783b */ /* 0x000ea20000004200 */
[----:B------:R-:W-:Y:S01]  /*12560*/  FADD.FTZ R0, R225, R3 ;  /* 0x00000003e1007221 */ /* 0x000fe20000010000 */
[----:B------:R-:W-:Y:S02]  /*12570*/  MOV R3, R115 ;  /* 0x0000007300037202 */ /* 0x000fe40000000f00 */
[----:B------:R-:W4:Y:S01]  /*12580*/  LDSM.16.MT88.4 R112, [R224+0xf800] ;  /* 0x00f80000e070783b */ /* 0x000f220000004200 */
[----:B------:R-:W-:Y:S01]  /*12590*/  MOV R79, R96 ;  /* 0x00000060004f7202 */ /* 0x000fe20000000f00 */
[----:B------:R-:W-:Y:S01]  /*125a0*/  IMAD.MOV.U32 R96, RZ, RZ, R109 ;  /* 0x000000ffff607224 */ /* 0x000fe200078e006d */
[----:B------:R-:W-:Y:S01]  /*125b0*/  MOV R108, R187 ;  /* 0x000000bb006c7202 */ /* 0x000fe20000000f00 */
[----:B------:R-:W-:Y:S01]  /*125c0*/  FADD.FTZ R8, R220, R2 ;  /* 0x00000002dc087221 */ /* 0x000fe20000010000 */
[----:B------:R-:W-:Y:S01]  /*125d0*/  MOV R97, R110 ;  /* 0x0000006e00617202 */ /* 0x000fe20000000f00 */
[----:B-1----:R-:W-:Y:S01]  /*125e0*/  HMMA.16816.F32 R120, R124, R4, R64 ;  /* 0x000000047c78723c */ /* 0x002fe20000001840 */
[----:B------:R-:W-:Y:S01]  /*125f0*/  MOV R109, R186 ;  /* 0x000000ba006d7202 */ /* 0x000fe20000000f00 */
[----:B------:R3:W5:Y:S01]  /*12600*/  LDL.LU R225, [R1+0xac] ;  /* 0x0000ac0001e17983 */ /* 0x0007620000300800 */
[----:B------:R-:W-:Y:S01]  /*12610*/  MOV R110, R185 ;  /* 0x000000b9006e7202 */ /* 0x000fe20000000f00 */
[----:B------:R-:W-:Y:S01]  /*12620*/  IMAD.MOV.U32 R2, RZ, RZ, R99 ;  /* 0x000000ffff027224 */ /* 0x000fe200078e0063 */
[----:B------:R-:W-:Y:S01]  /*12630*/  MOV R60, R98 ;  /* 0x00000062003c7202 */ /* 0x000fe20000000f00 */
[----:B------:R-:W-:Y:S01]  /*12640*/  FADD.FTZ R3, R3, R10 ;  /* 0x0000000a03037221 */ /* 0x000fe20000010000 */
[----:B------:R-:W-:Y:S01]  /*12650*/  MOV R61, R97 ;  /* 0x00000061003d7202 */ /* 0x000fe20000000f00 */
[----:B------:R-:W-:-:S02]  /*12660*/  FADD.FTZ R2, R2, R9 ;  /* 0x0000000902027221 */ /* 0x000fc40000010000 */
[----:B------:R-:W-:Y:S01]  /*12670*/  IMAD.MOV.U32 R63, RZ, RZ, R79 ;  /* 0x000000ffff3f7224 */ /* 0x000fe200078e004f */
[----:B------:R-:W-:Y:S01]  /*12680*/  MOV R15, R184 ;  /* 0x000000b8000f7202 */ /* 0x000fe20000000f00 */
[----:B------:R3:W5:Y:S01]  /*12690*/  LDL.LU R220, [R1+0xa8] ;  /* 0x0000a80001dc7983 */ /* 0x0007620000300800 */
[----:B------:R-:W-:Y:S01]  /*126a0*/  MOV R13, R171 ;  /* 0x000000ab000d7202 */ /* 0x000fe20000000f00 */
[----:B--2---:R-:W-:Y:S01]  /*126b0*/  HMMA.16816.F32 R72, R124, R80, R100 ;  /* 0x000000507c48723c */ /* 0x004fe20000001864 */
[----:B------:R-:W-:Y:S01]  /*126c0*/  MOV R19, R170 ;  /* 0x000000aa00137202 */ /* 0x000fe20000000f00 */
[----:B------:R-:W-:Y:S05]  /*126d0*/  LDSM.16.MT88.4 R184, [R224+0xd800] ;  /* 0x00d80000e0b8783b */ /* 0x000fea0000004200 */
[----:B------:R-:W-:-:S02]  /*126e0*/  MOV R100, R108 ;  /* 0x0000006c00647202 */ /* 0x000fc40000000f00 */
[----:B------:R-:W-:Y:S01]  /*126f0*/  MOV R101, R109 ;  /* 0x0000006d00657202 */ /* 0x000fe20000000f00 */
[----:B------:R-:W-:Y:S01]  /*12700*/  IMAD.MOV.U32 R102, RZ, RZ, R110 ;  /* 0x000000ffff667224 */ /* 0x000fe200078e006e */
[----:B------:R-:W-:Y:S02]  /*12710*/  MOV R103, R111 ;  /* 0x0000006f00677202 */ /* 0x000fe40000000f00 */
[----:B------:R-:W-:Y:S02]  /*12720*/  MOV R64, R100 ;  /* 0x0000006400407202 */ /* 0x000fe40000000f00 */
[----:B------:R-:W-:Y:S01]  /*12730*/  MOV R65, R101 ;  /* 0x0000006500417202 */ /* 0x000fe20000000f00 */
[----:B----4-:R-:W-:Y:S01]  /*12740*/  HMMA.16816.F32 R108, R124, R114, R68 ;  /* 0x000000727c6c723c */ /* 0x010fe20000001844 */
[----:B------:R-:W-:Y:S01]  /*12750*/  IMAD.MOV.U32 R66, RZ, RZ, R102 ;  /* 0x000000ffff427224 */ /* 0x000fe200078e0066 */
[----:B------:R-:W-:Y:S01]  /*12760*/  MOV R67, R103 ;  /* 0x0000006700437202 */ /* 0x000fe20000000f00 */
[----:B------:R-:W-:-:S05]  /*12770*/  FADD.FTZ R0, R64, R0 ;  /* 0x0000000040007221 */ /* 0x000fca0000010000 */
        /* <DEDUP_REMOVED lines=46> */
[C---:B------:R-:W-:Y:S08]  /*12a60*/  HMMA.16816.F32 R176, R124.reuse, R184, R176 ;  /* 0x000000b87cb0723c */ /* 0x040ff000000018b0 */
[C---:B------:R-:W-:Y:S08]  /*12a70*/  HMMA.16816.F32 R188, R124.reuse, R186, R188 ;  /* 0x000000ba7cbc723c */ /* 0x040ff000000018bc */
[C---:B------:R-:W-:Y:S08]  /*12a80*/  HMMA.16816.F32 R192, R124.reuse, R200, R192 ;  /* 0x000000c87cc0723c */ /* 0x040ff000000018c0 */
[C---:B------:R-:W-:Y:S08]  /*12a90*/  HMMA.16816.F32 R204, R124.reuse, R202, R204 ;  /* 0x000000ca7ccc723c */ /* 0x040ff000000018cc */
[C---:B--2---:R-:W-:Y:S08]  /*12aa0*/  HMMA.16816.F32 R88, R124.reuse, R96, R88 ;  /* 0x000000607c58723c */ /* 0x044ff00000001858 */
        /* <DEDUP_REMOVED lines=40> */
[----:B------:R-:W-:Y:S04]  /*12d30*/  STL [R1+0xac], R69 ;  /* 0x0000ac4501007387 */ /* 0x000fe80000100800 */
[----:B------:R-:W-:Y:S04]  /*12d40*/  STL [R1+0xa8], R68 ;  /* 0x0000a84401007387 */ /* 0x000fe80000100800 */
[----:B------:R-:W1:Y:S02]  /*12d50*/  S2R R239, SR_TID.X ;  /* 0x0000000000ef7919 */ /* 0x000e640000002100 */
[----:B-1----:R-:W-:-:S05]  /*12d60*/  IMAD.SHL.U32 R239, R239, 0x2, RZ ;  /* 0x00000002efef7824 */ /* 0x002fca00078e00ff */
[----:B------:R-:W-:Y:S02]  /*12d70*/  LOP3.LUT R239, R239, 0x6, RZ, 0xc0, !PT ;  /* 0x00000006efef7812 */ /* 0x000fe400078ec0ff */
        /* <DEDUP_REMOVED lines=236> */
[----:B------:R-:W-:Y:S01]  /*13c40*/  IMAD.MOV.U32 R56, RZ, RZ, R72 ;  /* 0x000000ffff387224 */ /* 0x000fe200078e0048 */
[----:B------:R-:W-:Y:S01]  /*13c50*/  MOV R2, R74 ;  /* 0x0000004a00027202 */ /* 0x000fe20000000f00 */
[----:B------:R-:W-:Y:S01]  /*13c60*/  IMAD.MOV.U32 R3, RZ, RZ, R73 ;  /* 0x000000ffff037224 */ /* 0x000fe200078e0049 */
[----:B------:R-:W2:Y:S01]  /*13c70*/  LDSM.16.M88.4 R8, [R230+0x4000] ;  /* 0x00400000e608783b */ /* 0x000ea20000000200 */
[----:B------:R-:W-:-:S02]  /*13c80*/  IMAD.MOV.U32 R0, RZ, RZ, R75 ;  /* 0x000000ffff007224 */ /* 0x000fc400078e004b */
[----:B------:R-:W-:Y:S02]  /*13c90*/  IMAD.MOV.U32 R45, RZ, RZ, R3 ;  /* 0x000000ffff2d7224 */ /* 0x000fe400078e0003 */
[----:B------:R-:W-:Y:S02]  /*13ca0*/  IMAD.MOV.U32 R46, RZ, RZ, R2 ;  /* 0x000000ffff2e7224 */ /* 0x000fe400078e0002 */
[----:B------:R-:W-:Y:S02]  /*13cb0*/  IMAD.MOV.U32 R47, RZ, RZ, R0 ;  /* 0x000000ffff2f7224 */ /* 0x000fe400078e0000 */
        /* <DEDUP_REMOVED lines=21> */
[----:B------:R-:W-:Y:S01]  /*13e10*/  IMAD.U32 R0, RZ, RZ, UR22 ;  /* 0x00000016ff007e24 */ /* 0x000fe2000f8e00ff */
[----:B------:R-:W-:Y:S03]  /*13e20*/  HMMA.16816.F32 R36, R4, R14, R136 ;  /* 0x0000000e0424723c */ /* 0x000fe60000001888 */
[----:B------:R-:W-:-:S04]  /*13e30*/  IMAD R0, R0, 0x40, R239 ;  /* 0x0000004000007824 */ /* 0x000fc800078e02ef */
[----:B------:R-:W-:Y:S01]  /*13e40*/  IMAD.IADD R2, R247, 0x1, -R0 ;  /* 0x00000001f7027824 */ /* 0x000fe200078e0a00 */
[----:B------:R-:W-:Y:S01]  /*13e50*/  HMMA.16816.F32 R24, R8, R14, R64 ;  /* 0x0000000e0818723c */ /* 0x000fe20000001840 */
[----:B------:R-:W1:Y:S01]  /*13e60*/  LDSM.16.M88.4 R12, [R226+0xb800] ;  /* 0x00b80000e20c783b */ /* 0x000e620000000200 */
[C---:B------:R-:W-:Y:S02]  /*13e70*/  ISETP.GE.AND P1, PT, R0.reuse, R252, PT ;  /* 0x000000fc0000720c */ /* 0x040fe40003f26270 */
        /* <DEDUP_REMOVED lines=40> */
[----:B------:R-:W-:Y:S07]  /*14100*/  HMMA.16816.F32 R4, R8, R14, R16 ;  /* 0x0000000e0804723c */ /* 0x000fee0000001810 */
[----:B------:R-:W-:Y:S02]  /*14110*/  FMUL.FTZ R17, R133, c[0x0][0x2ec] ;  /* 0x0000bb0085117a20 */ /* 0x000fe40000410000 */
[----:B------:R-:W-:-:S02]  /*14120*/  FMUL.FTZ R19, R141, c[0x0][0x2ec] ;  /* 0x0000bb008d137a20 */ /* 0x000fc40000410000 */
[----:B------:R-:W-:Y:S02]  /*14130*/  FMUL.FTZ R18, R58, c[0x0][0x2ec] ;  /* 0x0000bb003a127a20 */ /* 0x000fe40000410000 */
        /* <DEDUP_REMOVED lines=52> */
[----:B-1----:R-:W-:Y:S02]  /*14480*/  IMAD.IADD R3, R248, 0x1, -R2 ;  /* 0x00000001f8037824 */ /* 0x002fe400078e0a02 */
        /* <DEDUP_REMOVED lines=16> */
[----:B------:R-:W-:Y:S01]  /*14590*/  ISETP.GE.AND P1, PT, R0, R250, PT ;  /* 0x000000fa0000720c */ /* 0x000fe20003f26270 */
[----:B------:R-:W1:Y:S01]  /*145a0*/  MUFU.TANH R12, R12 ;  /* 0x0000000c000c7308 */ /* 0x000e620000002400 */
[----:B------:R-:W-:Y:S01]  /*145b0*/  FSEL R60, R15, -INF , !P4 ;  /* 0xff8000000f3c7808 */ /* 0x000fe20006000000 */
[----:B------:R-:W-:Y:S01]  /*145c0*/  FMUL.FTZ R15, R142, c[0x0][0x2ec] ;  /* 0x0000bb008e0f7a20 */ /* 0x000fe20000410000 */
[----:B------:R-:W-:-:S02]  /*145d0*/  ISETP.LT.OR P1, PT, R0, R244, P1 ;  /* 0x000000f40000720c */ /* 0x000fc40000f21670 */
[----:B------:R-:W-:Y:S02]  /*145e0*/  FSEL R23, R6, -INF , !P0 ;  /* 0xff80000006177808 */ /* 0x000fe40004000000 */
[----:B------:R-:W-:Y:S01]  /*145f0*/  FSEL R32, R2, -INF , !P1 ;  /* 0xff80000002207808 */ /* 0x000fe20004800000 */
[----:B------:R-:W-:Y:S01]  /*14600*/  MUFU.TANH R15, R15 ;  /* 0x0000000f000f7308 */ /* 0x000fe20000002400 */
        /* <DEDUP_REMOVED lines=32> */
[--C-:B------:R-:W-:Y:S01]  /*14810*/  IMAD.IADD R5, R241, 0x1, -R2.reuse ;  /* 0x00000001f1057824 */ /* 0x100fe200078e0a02 */
[C---:B------:R-:W-:Y:S01]  /*14820*/  ISETP.GE.AND P4, PT, R2.reuse, R252, PT ;  /* 0x000000fc0200720c */ /* 0x040fe20003f86270 */
[----:B--2---:R-:W-:Y:S01]  /*14830*/  IMAD.IADD R3, R247, 0x1, -R2 ;  /* 0x00000001f7037824 */ /* 0x004fe200078e0a02 */
[----:B------:R1:W2:Y:S02]  /*14840*/  I2F R11, R4 ;  /* 0x00000004000b7306 */ /* 0x0002a40000201400 */
[----:B------:R-:W-:Y:S02]  /*14850*/  ISETP.LT.OR P4, PT, R2, R246, P4 ;  /* 0x000000f60200720c */ /* 0x000fe40002781670 */
        /* <DEDUP_REMOVED lines=18> */
[----:B---3--:R-:W-:-:S05]  /*14980*/  FFMA.FTZ R13, R8, -UR21, R13 ;  /* 0x80000015080d7c23 */ /* 0x008fca000801000d */
[----:B------:R-:W-:Y:S01]  /*14990*/  FSEL R22, R13, -INF , !P4 ;  /* 0xff8000000d167808 */ /* 0x000fe20006000000 */
[----:B------:R-:W-:Y:S01]  /*149a0*/  FMUL.FTZ R13, R59, c[0x0][0x2ec] ;  /* 0x0000bb003b0d7a20 */ /* 0x000fe20000410000 */
[----:B------:R-:W3:Y:S01]  /*149b0*/  MUFU.TANH R5, R5 ;  /* 0x0000000500057308 */ /* 0x000ee20000002400 */
[----:B-1----:R-:W-:Y:S02]  /*149c0*/  FFMA.FTZ R11, R3, -UR21, R17 ;  /* 0x80000015030b7c23 */ /* 0x002fe40008010011 */
[----:B--2---:R-:W-:-:S05]  /*149d0*/  FFMA.FTZ R6, R6, -UR21, R4 ;  /* 0x8000001506067c23 */ /* 0x004fca0008010004 */
[----:B------:R-:W-:Y:S01]  /*149e0*/  MUFU.TANH R13, R13 ;  /* 0x0000000d000d7308 */ /* 0x000fe20000002400 */
[----:B------:R-:W-:Y:S02]  /*149f0*/  FFMA.FTZ R4, R9, -UR21, R12 ;  /* 0x8000001509047c23 */ /* 0x000fe4000801000c */
[----:B------:R-:W-:Y:S01]  /*14a00*/  FFMA.FTZ R12, R7, -UR21, R16 ;  /* 0x80000015070c7c23 */ /* 0x000fe20008010010 */
[----:B------:R-:W-:Y:S01]  /*14a10*/  FSEL R20, R6, -INF , !P1 ;  /* 0xff80000006147808 */ /* 0x000fe20004800000 */
[----:B------:R-:W-:Y:S01]  /*14a20*/  FMUL.FTZ R16, R56, c[0x0][0x2ec] ;  /* 0x0000bb0038107a20 */ /* 0x000fe20000410000 */
[----:B------:R-:W-:Y:S01]  /*14a30*/  FSEL R3, R4, -INF , !P6 ;  /* 0xff80000004037808 */ /* 0x000fe20007000000 */
[----:B---3--:R-:W-:Y:S01]  /*14a40*/  FFMA.FTZ R5, R10, -UR21, R5 ;  /* 0x800000150a057c23 */ /* 0x008fe20008010005 */
[C---:B------:R-:W-:Y:S02]  /*14a50*/  ISETP.GE.AND P1, PT, R2.reuse, R251, PT ;  /* 0x000000fb0200720c */ /* 0x040fe40003f26270 */
[C---:B------:R-:W-:Y:S01]  /*14a60*/  ISETP.GE.AND P6, PT, R2.reuse, R249, PT ;  /* 0x000000f90200720c */ /* 0x040fe20003fc6270 */
[----:B------:R1:W-:Y:S01]  /*14a70*/  STL [R1+0x30], R3 ;  /* 0x0000300301007387 */ /* 0x0003e20000100800 */
[----:B------:R-:W-:Y:S01]  /*14a80*/  FSEL R25, R5, -INF , !P0 ;  /* 0xff80000005197808 */ /* 0x000fe20004000000 */
[----:B------:R-:W-:Y:S01]  /*14a90*/  MUFU.TANH R16, R16 ;  /* 0x0000001000107308 */ /* 0x000fe20000002400 */
[----:B------:R-:W-:-:S02]  /*14aa0*/  ISETP.GE.AND P0, PT, R2, R250, PT ;  /* 0x000000fa0200720c */ /* 0x000fc40003f06270 */
[C---:B------:R-:W-:Y:S02]  /*14ab0*/  ISETP.LT.OR P1, PT, R2.reuse, R245, P1 ;  /* 0x000000f50200720c */ /* 0x040fe40000f21670 */
[C---:B------:R-:W-:Y:S02]  /*14ac0*/  ISETP.LT.OR P0, PT, R2.reuse, R244, P0 ;  /* 0x000000f40200720c */ /* 0x040fe40000701670 */
[----:B------:R-:W-:Y:S01]  /*14ad0*/  ISETP.LT.OR P6, PT, R2, R243, P6 ;  /* 0x000000f30200720c */ /* 0x000fe200037c1670 */
[----:B------:R-:W-:Y:S01]  /*14ae0*/  IMAD.IADD R2, R248, 0x1, -R2 ;  /* 0x00000001f8027824 */ /* 0x000fe200078e0a02 */
[----:B------:R-:W-:Y:S02]  /*14af0*/  FSEL R24, R12, -INF , !P1 ;  /* 0xff8000000c187808 */ /* 0x000fe40004800000 */
[----:B------:R-:W-:Y:S02]  /*14b00*/  FSEL R11, R11, -INF , !P0 ;  /* 0xff8000000b0b7808 */ /* 0x000fe40004000000 */
[----:B------:R-:W-:-:S03]  /*14b10*/  IABS R4, R2 ;  /* 0x0000000200047213 */ /* 0x000fc60000000000 */
[----:B------:R2:W-:Y:S01]  /*14b20*/  STL [R1+0x1c], R11 ;  /* 0x00001c0b01007387 */ /* 0x0005e20000100800 */
[----:B------:R3:W-:Y:S01]  /*14b30*/  I2F R17, R4 ;  /* 0x0000000400117306 */ /* 0x0007e20000201400 */
[----:B-1----:R-:W-:-:S04]  /*14b40*/  IADD3 R3, R0, 0x10, RZ ;  /* 0x0000001000037810 */ /* 0x002fc80007ffe0ff */
[----:B------:R-:W-:Y:S01]  /*14b50*/  ISETP.GE.AND P5, PT, R3, R252, PT ;  /* 0x000000fc0300720c */ /* 0x000fe20003fa6270 */
[--C-:B------:R-:W-:Y:S01]  /*14b60*/  IMAD.IADD R2, R247, 0x1, -R3.reuse ;  /* 0x00000001f7027824 */ /* 0x100fe200078e0a03 */
[----:B------:R-:W-:Y:S01]  /*14b70*/  ISETP.GE.AND P4, PT, R3, R251, PT ;  /* 0x000000fb0300720c */ /* 0x000fe20003f86270 */
[--C-:B------:R-:W-:Y:S01]  /*14b80*/  IMAD.IADD R5, R241, 0x1, -R3.reuse ;  /* 0x00000001f1057824 */ /* 0x100fe200078e0a03 */
[C---:B------:R-:W-:Y:S02]  /*14b90*/  ISETP.GE.AND P1, PT, R3.reuse, R250, PT ;  /* 0x000000fa0300720c */ /* 0x040fe40003f26270 */
[----:B------:R-:W-:Y:S02]  /*14ba0*/  IABS R2, R2 ;  /* 0x0000000200027213 */ /* 0x000fe40000000000 */
[C---:B------:R-:W-:Y:S02]  /*14bb0*/  ISETP.GE.AND P0, PT, R3.reuse, R249, PT ;  /* 0x000000f90300720c */ /* 0x040fe40003f06270 */
[C---:B------:R-:W-:Y:S01]  /*14bc0*/  ISETP.LT.OR P5, PT, R3.reuse, R246, P5 ;  /* 0x000000f60300720c */ /* 0x040fe20002fa1670 */
[----:B---3--:R-:W-:Y:S01]  /*14bd0*/  IMAD.MOV.U32 R4, RZ, RZ, R2 ;  /* 0x000000ffff047224 */ /* 0x008fe200078e0002 */
[C---:B------:R-:W-:Y:S01]  /*14be0*/  ISETP.LT.OR P4, PT, R3.reuse, R245, P4 ;  /* 0x000000f50300720c */ /* 0x040fe20002781670 */
[----:B------:R-:W-:Y:S01]  /*14bf0*/  IMAD.IADD R2, R242, 0x1, -R3 ;  /* 0x00000001f2027824 */ /* 0x000fe200078e0a03 */
[C---:B------:R-:W-:Y:S01]  /*14c00*/  ISETP.LT.OR P1, PT, R3.reuse, R244, P1 ;  /* 0x000000f40300720c */ /* 0x040fe20000f21670 */
[----:B------:R1:W-:Y:S01]  /*14c10*/  I2F R10, R4 ;  /* 0x00000004000a7306 */ /* 0x0003e20000201400 */
[----:B------:R-:W-:-:S02]  /*14c20*/  ISETP.LT.OR P0, PT, R3, R243, P0 ;  /* 0x000000f30300720c */ /* 0x000fc40000701670 */
[----:B------:R-:W-:-:S05]  /*14c30*/  IABS R2, R2 ;  /* 0x0000000200027213 */ /* 0x000fca0000000000 */
[----:B-1----:R-:W-:Y:S01]  /*14c40*/  IMAD.MOV.U32 R4, RZ, RZ, R2 ;  /* 0x000000ffff047224 */ /* 0x002fe200078e0002 */
[----:B------:R-:W-:-:S03]  /*14c50*/  IABS R2, R5 ;  /* 0x0000000500027213 */ /* 0x000fc60000000000 */
[----:B------:R1:W-:Y:S02]  /*14c60*/  I2F R9, R4 ;  /* 0x0000000400097306 */ /* 0x0003e40000201400 */
[----:B------:R-:W-:Y:S01]  /*14c70*/  IMAD.MOV.U32 R5, RZ, RZ, R2 ;  /* 0x000000ffff057224 */ /* 0x000fe200078e0002 */
[----:B------:R-:W-:-:S05]  /*14c80*/  IADD3 R2, R0, 0x11, RZ ;  /* 0x0000001100027810 */ /* 0x000fca0007ffe0ff */
[----:B------:R-:W3:Y:S01]  /*14c90*/  I2F R8, R5 ;  /* 0x0000000500087306 */ /* 0x000ee20000201400 */
[----:B------:R-:W-:Y:S02]  /*14ca0*/  IMAD.IADD R6, R247, 0x1, -R2 ;  /* 0x00000001f7067824 */ /* 0x000fe400078e0a02 */
[----:B-1----:R-:W-:-:S05]  /*14cb0*/  IMAD.IADD R4, R248, 0x1, -R3 ;  /* 0x00000001f8047824 */ /* 0x002fca00078e0a03 */
[----:B------:R-:W-:Y:S01]  /*14cc0*/  IABS R4, R4 ;  /* 0x0000000400047213 */ /* 0x000fe20000000000 */
[----:B---3--:R-:W-:-:S04]  /*14cd0*/  FFMA.FTZ R8, R8, -UR21, R16 ;  /* 0x8000001508087c23 */ /* 0x008fc80008010010 */
[----:B------:R-:W-:Y:S01]  /*14ce0*/  IMAD.MOV.U32 R5, RZ, RZ, R4 ;  /* 0x000000ffff057224 */ /* 0x000fe200078e0004 */
[----:B------:R-:W-:Y:S01]  /*14cf0*/  IABS R4, R6 ;  /* 0x0000000600047213 */ /* 0x000fe20000000000 */
[----:B------:R-:W-:Y:S01]  /*14d00*/  FMUL.FTZ R6, R140, c[0x0][0x2ec] ;  /* 0x0000bb008c067a20 */ /* 0x000fe20000410000 */
[----:B------:R-:W-:Y:S01]  /*14d10*/  FSEL R61, R8, -INF , !P1 ;  /* 0xff800000083d7808 */ /* 0x000fe20004800000 */
[----:B------:R1:W3:Y:S01]  /*14d20*/  I2F R7, R5 ;  /* 0x0000000500077306 */ /* 0x0002e20000201400 */
[----:B------:R-:W-:Y:S01]  /*14d30*/  ISETP.GE.AND P1, PT, R2, R249, PT ;  /* 0x000000f90200720c */ /* 0x000fe20003f26270 */
[----:B------:R-:W-:-:S03]  /*14d40*/  FMUL.FTZ R16, R30, c[0x0][0x2ec] ;  /* 0x0000bb001e107a20 */ /* 0x000fc60000410000 */
[----:B------:R-:W-:-:S03]  /*14d50*/  ISETP.LT.OR P1, PT, R2, R243, P1 ;  /* 0x000000f30200720c */ /* 0x000fc60000f21670 */
[----:B------:R-:W2:Y:S01]  /*14d60*/  I2F R4, R4 ;  /* 0x0000000400047306 */ /* 0x000ea20000201400 */
[----:B-1----:R-:W-:-:S07]  /*14d70*/  FMUL.FTZ R5, R135, c[0x0][0x2ec] ;  /* 0x0000bb0087057a20 */ /* 0x002fce0000410000 */
[----:B------:R-:W1:Y:S01]  /*14d80*/  MUFU.TANH R6, R6 ;  /* 0x0000000600067308 */ /* 0x000e620000002400 */
[----:B---3--:R-:W-:Y:S02]  /*14d90*/  FFMA.FTZ R12, R7, -UR21, R18 ;  /* 0x80000015070c7c23 */ /* 0x008fe40008010012 */
[----:B------:R-:W-:-:S03]  /*14da0*/  FMUL.FTZ R18, R43, c[0x0][0x2ec] ;  /* 0x0000bb002b127a20 */ /* 0x000fc60000410000 */
[----:B------:R-:W-:Y:S01]  /*14db0*/  FSEL R135, R12, -INF , !P0 ;  /* 0xff8000000c877808 */ /* 0x000fe20004000000 */
[----:B--2---:R-:W-:Y:S01]  /*14dc0*/  FFMA.FTZ R11, R4, -UR21, R14 ;  /* 0x80000015040b7c23 */ /* 0x004fe2000801000e */
[----:B------:R-:W2:Y:S01]  /*14dd0*/  MUFU.TANH R5, R5 ;  /* 0x0000000500057308 */ /* 0x000ea20000002400 */
[----:B------:R-:W-:Y:S02]  /*14de0*/  IMAD.IADD R4, R242, 0x1, -R2 ;  /* 0x00000001f2047824 */ /* 0x000fe400078e0a02 */
[----:B------:R-:W-:Y:S02]  /*14df0*/  FMUL.FTZ R12, R55, c[0x0][0x2ec] ;  /* 0x0000bb00370c7a20 */ /* 0x000fe40000410000 */
[----:B-1----:R-:W-:-:S03]  /*14e00*/  FFMA.FTZ R6, R10, -UR21, R6 ;  /* 0x800000150a067c23 */ /* 0x002fc60008010006 */
[----:B------:R-:W-:Y:S02]  /*14e10*/  MUFU.TANH R16, R16 ;  /* 0x0000001000107308 */ /* 0x000fe40000002400 */
[----:B------:R-:W-:Y:S02]  /*14e20*/  FSEL R140, R6, -INF , !P5 ;  /* 0xff800000068c7808 */ /* 0x000fe40006800000 */
[----:B------:R-:W-:Y:S01]  /*14e30*/  ISETP.GE.AND P5, PT, R2, R251, PT ;  /* 0x000000fb0200720c */ /* 0x000fe20003fa6270 */
[----:B--2---:R-:W-:-:S03]  /*14e40*/  FFMA.FTZ R3, R17, -UR21, R5 ;  /* 0x8000001511037c23 */ /* 0x004fc60008010005 */
        /* <DEDUP_REMOVED lines=27> */
[C---:B------:R-:W-:Y:S02]  /*15000*/  ISETP.GE.AND P6, PT, R2.reuse, R251, PT ;  /* 0x000000fb0200720c */ /* 0x040fe40003fc6270 */
[----:B------:R-:W-:Y:S02]  /*15010*/  IABS R3, R3 ;  /* 0x0000000300037213 */ /* 0x000fe40000000000 */
[C---:B------:R-:W-:Y:S02]  /*15020*/  ISETP.LT.OR P0, PT, R2.reuse, R246, P0 ;  /* 0x000000f60200720c */ /* 0x040fe40000701670 */
[----:B------:R-:W-:Y:S01]  /*15030*/  ISETP.LT.OR P6, PT, R2, R245, P6 ;  /* 0x000000f50200720c */ /* 0x000fe200037c1670 */
[----:B------:R-:W-:Y:S01]  /*15040*/  MUFU.TANH R18, R18 ;  /* 0x0000001200127308 */ /* 0x000fe20000002400 */
[----:B-1----:R-:W-:Y:S01]  /*15050*/  IMAD.MOV.U32 R4, RZ, RZ, R3 ;  /* 0x000000ffff047224 */ /* 0x002fe200078e0003 */
[----:B------:R-:W-:Y:S01]  /*15060*/  IABS R3, R5 ;  /* 0x0000000500037213 */ /* 0x000fe20000000000 */
[----:B------:R-:W-:-:S05]  /*15070*/  IMAD.IADD R5, R248, 0x1, -R2 ;  /* 0x00000001f8057824 */ /* 0x000fca00078e0a02 */
[----:B------:R1:W-:Y:S02]  /*15080*/  I2F R8, R4 ;  /* 0x0000000400087306 */ /* 0x0003e40000201400 */
[----:B-1----:R-:W-:Y:S02]  /*15090*/  IMAD.MOV.U32 R4, RZ, RZ, R3 ;  /* 0x000000ffff047224 */ /* 0x002fe400078e0003 */
[----:B------:R-:W-:-:S04]  /*150a0*/  IMAD.IADD R3, R241, 0x1, -R2 ;  /* 0x00000001f1037824 */ /* 0x000fc800078e0a02 */
[----:B------:R1:W2:Y:S01]  /*150b0*/  I2F R7, R4 ;  /* 0x0000000400077306 */ /* 0x0002a20000201400 */
[----:B------:R-:W-:-:S05]  /*150c0*/  IABS R3, R3 ;  /* 0x0000000300037213 */ /* 0x000fca0000000000 */
[----:B-1----:R-:W-:Y:S01]  /*150d0*/  IMAD.MOV.U32 R4, RZ, RZ, R3 ;  /* 0x000000ffff047224 */ /* 0x002fe200078e0003 */
[----:B------:R-:W-:Y:S01]  /*150e0*/  IABS R3, R5 ;  /* 0x0000000500037213 */ /* 0x000fe20000000000 */
[----:B------:R-:W-:Y:S02]  /*150f0*/  FMUL.FTZ R5, R143, c[0x0][0x2ec] ;  /* 0x0000bb008f057a20 */ /* 0x000fe40000410000 */
[----:B------:R1:W3:Y:S01]  /*15100*/  I2F R6, R4 ;  /* 0x0000000400067306 */ /* 0x0002e20000201400 */
[----:B--2---:R-:W-:Y:S02]  /*15110*/  FFMA.FTZ R7, R7, -UR21, R16 ;  /* 0x8000001507077c23 */ /* 0x004fe40008010010 */
[----:B------:R-:W-:-:S03]  /*15120*/  FMUL.FTZ R16, R50, c[0x0][0x2ec] ;  /* 0x0000bb0032107a20 */ /* 0x000fc60000410000 */
[----:B------:R-:W-:Y:S02]  /*15130*/  FSEL R64, R7, -INF , !P6 ;  /* 0xff80000007407808 */ /* 0x000fe40007000000 */
[----:B------:R-:W2:Y:S01]  /*15140*/  MUFU.TANH R5, R5 ;  /* 0x0000000500057308 */ /* 0x000ea20000002400 */
[----:B-1----:R-:W-:-:S07]  /*15150*/  FMUL.FTZ R4, R57, c[0x0][0x2ec] ;  /* 0x0000bb0039047a20 */ /* 0x002fce0000410000 */
[----:B------:R-:W-:Y:S01]  /*15160*/  I2F R3, R3 ;  /* 0x0000000300037306 */ /* 0x000fe20000201400 */
[----:B---3--:R-:W-:Y:S02]  /*15170*/  FFMA.FTZ R6, R6, -UR21, R17 ;  /* 0x8000001506067c23 */ /* 0x008fe40008010011 */
[----:B------:R-:W-:Y:S02]  /*15180*/  FMUL.FTZ R17, R40, c[0x0][0x2ec] ;  /* 0x0000bb0028117a20 */ /* 0x000fe40000410000 */
[----:B--2---:R-:W-:-:S03]  /*15190*/  FFMA.FTZ R5, R10, -UR21, R5 ;  /* 0x800000150a057c23 */ /* 0x004fc60008010005 */
[----:B------:R-:W1:Y:S01]  /*151a0*/  MUFU.TANH R4, R4 ;  /* 0x0000000400047308 */ /* 0x000e620000002400 */
[----:B------:R-:W-:Y:S01]  /*151b0*/  FMUL.FTZ R10, R54, c[0x0][0x2ec] ;  /* 0x0000bb00360a7a20 */ /* 0x000fe20000410000 */
[----:B------:R-:W-:Y:S02]  /*151c0*/  FSEL R5, R5, -INF , !P5 ;  /* 0xff80000005057808 */ /* 0x000fe40006800000 */
[----:B------:R-:W-:-:S04]  /*151d0*/  ISETP.GE.AND P5, PT, R2, R250, PT ;  /* 0x000000fa0200720c */ /* 0x000fc80003fa6270 */
[----:B------:R-:W-:Y:S01]  /*151e0*/  MUFU.TANH R17, R17 ;  /* 0x0000001100117308 */ /* 0x000fe20000002400 */
[----:B------:R2:W-:Y:S01]  /*151f0*/  STL [R1+0x48], R5 ;  /* 0x0000480501007387 */ /* 0x0005e20000100800 */
[----:B------:R-:W-:-:S04]  /*15200*/  ISETP.LT.OR P5, PT, R2, R244, P5 ;  /* 0x000000f40200720c */ /* 0x000fc80002fa1670 */
[----:B------:R-:W-:Y:S01]  /*15210*/  FSEL R56, R6, -INF , !P5 ;  /* 0xff80000006387808 */ /* 0x000fe20006800000 */
[----:B------:R-:W-:Y:S01]  /*15220*/  FMUL.FTZ R6, R29, c[0x0][0x2ec] ;  /* 0x0000bb001d067a20 */ /* 0x000fe20000410000 */
[----:B------:R-:W-:Y:S01]  /*15230*/  MUFU.TANH R16, R16 ;  /* 0x0000001000107308 */ /* 0x000fe20000002400 */
[----:B-1----:R-:W-:-:S05]  /*15240*/  FFMA.FTZ R4, R9, -UR21, R4 ;  /* 0x8000001509047c23 */ /* 0x002fca0008010004 */
[----:B------:R-:W-:Y:S01]  /*15250*/  FSEL R52, R4, -INF , !P4 ;  /* 0xff80000004347808 */ /* 0x000fe20006000000 */
[----:B------:R-:W-:Y:S01]  /*15260*/  FFMA.FTZ R4, R14, -UR21, R13 ;  /* 0x800000150e047c23 */ /* 0x000fe2000801000d */
[----:B------:R-:W1:Y:S01]  /*15270*/  MUFU.TANH R9, R10 ;  /* 0x0000000a00097308 */ /* 0x000e620000002400 */
[----:B------:R-:W-:Y:S01]  /*15280*/  ISETP.GE.AND P4, PT, R2, R249, PT ;  /* 0x000000f90200720c */ /* 0x000fe20003f86270 */
[----:B------:R-:W-:Y:S02]  /*15290*/  FMUL.FTZ R13, R48, c[0x0][0x2ec] ;  /* 0x0000bb00300d7a20 */ /* 0x000fe40000410000 */
[----:B------:R-:W-:Y:S02]  /*152a0*/  FSEL R4, R4, -INF , !P1 ;  /* 0xff80000004047808 */ /* 0x000fe40004800000 */
[----:B------:R-:W-:Y:S02]  /*152b0*/  ISETP.LT.OR P4, PT, R2, R243, P4 ;  /* 0x000000f30200720c */ /* 0x000fe40002781670 */
[----:B------:R-:W-:Y:S01]  /*152c0*/  IADD3 R2, R0, 0x19, RZ ;  /* 0x0000001900027810 */ /* 0x000fe20007ffe0ff */
[----:B------:R3:W-:Y:S01]  /*152d0*/  STL [R1+0x54], R4 ;  /* 0x0000540401007387 */ /* 0x0007e20000100800 */
[----:B--2---:R-:W-:Y:S01]  /*152e0*/  FFMA.FTZ R5, R8, -UR21, R15 ;  /* 0x8000001508057c23 */ /* 0x004fe2000801000f */
[----:B------:R-:W-:Y:S01]  /*152f0*/  MUFU.TANH R6, R6 ;  /* 0x0000000600067308 */ /* 0x000fe20000002400 */
[----:B------:R-:W-:-:S02]  /*15300*/  ISETP.GE.AND P1, PT, R2, R252, PT ;  /* 0x000000fc0200720c */ /* 0x000fc40003f26270 */
[C---:B------:R-:W-:Y:S01]  /*15310*/  ISETP.GE.AND P6, PT, R2.reuse, R250, PT ;  /* 0x000000fa0200720c */ /* 0x040fe20003fc6270 */
[----:B-1----:R-:W-:Y:S01]  /*15320*/  FFMA.FTZ R15, R3, -UR21, R9 ;  /* 0x80000015030f7c23 */ /* 0x002fe20008010009 */
[----:B------:R-:W-:Y:S01]  /*15330*/  FSEL R65, R5, -INF , !P0 ;  /* 0xff80000005417808 */ /* 0x000fe20004000000 */
[----:B------:R-:W-:Y:S01]  /*15340*/  IMAD.IADD R3, R247, 0x1, -R2 ;  /* 0x00000001f7037824 */ /* 0x000fe200078e0a02 */
[C---:B------:R-:W-:Y:S01]  /*15350*/  ISETP.GE.AND P0, PT, R2.reuse, R251, PT ;  /* 0x000000fb0200720c */ /* 0x040fe20003f06270 */
[----:B------:R-:W-:Y:S01]  /*15360*/  MUFU.TANH R13, R13 ;  /* 0x0000000d000d7308 */ /* 0x000fe20000002400 */
[C---:B------:R-:W-:Y:S02]  /*15370*/  ISETP.GE.AND P5, PT, R2.reuse, R249, PT ;  /* 0x000000f90200720c */ /* 0x040fe40003fa6270 */
[----:B------:R-:W-:Y:S02]  /*15380*/  IABS R3, R3 ;  /* 0x0000000300037213 */ /* 0x000fe40000000000 */
[----:B------:R-:W-:-:S02]  /*15390*/  ISETP.LT.OR P1, PT, R2, R246, P1 ;  /* 0x000000f60200720c */ /* 0x000fc40000f21670 */
[C---:B------:R-:W-:Y:S02]  /*153a0*/  ISETP.LT.OR P0, PT, R2.reuse, R245, P0 ;  /* 0x000000f50200720c */ /* 0x040fe40000701670 */
[C---:B------:R-:W-:Y:S02]  /*153b0*/  ISETP.LT.OR P6, PT, R2.reuse, R244, P6 ;  /* 0x000000f40200720c */ /* 0x040fe400037c1670 */
[----:B------:R-:W-:Y:S02]  /*153c0*/  ISETP.LT.OR P5, PT, R2, R243, P5 ;  /* 0x000000f30200720c */ /* 0x000fe40002fa1670 */
[----:B------:R-:W-:Y:S01]  /*153d0*/  FSEL R63, R15, -INF , !P4 ;  /* 0xff8000000f3f7808 */ /* 0x000fe20006000000 */
[----:B---3--:R-:W-:Y:S02]  /*153e0*/  IMAD.MOV.U32 R4, RZ, RZ, R3 ;  /* 0x000000ffff047224 */ /* 0x008fe400078e0003 */
        /* <DEDUP_REMOVED lines=14> */
[C---:B------:R-:W-:Y:S01]  /*154d0*/  ISETP.GE.AND P4, PT, R2.reuse, R252, PT ;  /* 0x000000fc0200720c */ /* 0x040fe20003f86270 */
        /* <DEDUP_REMOVED lines=12> */
[----:B------:R-:W-:Y:S01]  /*155a0*/  MUFU.TANH R14, R19 ;  /* 0x00000013000e7308 */ /* 0x000fe20000002400 */
[----:B-1----:R-:W-:Y:S01]  /*155b0*/  IMAD.MOV.U32 R4, RZ, RZ, R3 ;  /* 0x000000ffff047224 */ /* 0x002fe200078e0003 */
[----:B------:R-:W-:Y:S01]  /*155c0*/  IABS R3, R5 ;  /* 0x0000000500037213 */ /* 0x000fe20000000000 */
[----:B------:R-:W-:-:S05]  /*155d0*/  FMUL.FTZ R5, R31, c[0x0][0x2ec] ;  /* 0x0000bb001f057a20 */ /* 0x000fca0000410000 */
[----:B------:R1:W2:Y:S01]  /*155e0*/  I2F R7, R4 ;  /* 0x0000000400077306 */ /* 0x0002a20000201400 */
[----:B---3--:R-:W-:-:S05]  /*155f0*/  FFMA.FTZ R13, R8, -UR21, R13 ;  /* 0x80000015080d7c23 */ /* 0x008fca000801000d */
[----:B------:R-:W-:Y:S01]  /*15600*/  FSEL R30, R13, -INF , !P4 ;  /* 0xff8000000d1e7808 */ /* 0x000fe20006000000 */
[----:B------:R-:W-:Y:S01]  /*15610*/  FMUL.FTZ R13, R137, c[0x0][0x2ec] ;  /* 0x0000bb00890d7a20 */ /* 0x000fe20000410000 */
[----:B------:R-:W3:Y:S01]  /*15620*/  MUFU.TANH R5, R5 ;  /* 0x0000000500057308 */ /* 0x000ee20000002400 */
[----:B-1----:R-:W-:-:S07]  /*15630*/  FMUL.FTZ R4, R53, c[0x0][0x2ec] ;  /* 0x0000bb0035047a20 */ /* 0x002fce0000410000 */
[----:B------:R-:W1:Y:S01]  /*15640*/  I2F R3, R3 ;  /* 0x0000000300037306 */ /* 0x000e620000201400 */
[----:B--2---:R-:W-:-:S05]  /*15650*/  FFMA.FTZ R12, R7, -UR21, R16 ;  /* 0x80000015070c7c23 */ /* 0x004fca0008010010 */
[----:B------:R-:W-:Y:S01]  /*15660*/  FSEL R36, R12, -INF , !P1 ;  /* 0xff8000000c247808 */ /* 0x000fe20004800000 */
[----:B---3--:R-:W-:Y:S01]  /*15670*/  FFMA.FTZ R5, R10, -UR21, R5 ;  /* 0x800000150a057c23 */ /* 0x008fe20008010005 */
        /* <DEDUP_REMOVED lines=15> */
[----:B------:R-:W-:Y:S01]  /*15770*/  ISETP.LT.OR P6, PT, R2, R243, P6 ;  /* 0x000000f30200720c */ /* 0x000fe200037c1670 */
[----:B------:R-:W-:Y:S01]  /*15780*/  IMAD.IADD R2, R248, 0x1, -R2 ;  /* 0x00000001f8027824 */ /* 0x000fe200078e0a02 */
[C---:B------:R-:W-:Y:S02]  /*15790*/  ISETP.LT.OR P5, PT, R3.reuse, R246, P5 ;  /* 0x000000f60300720c */ /* 0x040fe40002fa1670 */
[----:B------:R-:W-:Y:S02]  /*157a0*/  ISETP.LT.OR P4, PT, R3, R245, P4 ;  /* 0x000000f50300720c */ /* 0x000fe40002781670 */
[----:B------:R-:W-:Y:S01]  /*157b0*/  IABS R4, R2 ;  /* 0x0000000200047213 */ /* 0x000fe20000000000 */
[----:B------:R-:W-:Y:S01]  /*157c0*/  IMAD.IADD R2, R247, 0x1, -R3 ;  /* 0x00000001f7027824 */ /* 0x000fe200078e0a03 */
[----:B------:R-:W-:-:S02]  /*157d0*/  ISETP.LT.OR P1, PT, R3, R244, P1 ;  /* 0x000000f40300720c */ /* 0x000fc40000f21670 */
[----:B------:R1:W-:Y:S01]  /*157e0*/  I2F R17, R4 ;  /* 0x0000000400117306 */ /* 0x0003e20000201400 */
[----:B------:R-:W-:Y:S02]  /*157f0*/  ISETP.LT.OR P0, PT, R3, R243, P0 ;  /* 0x000000f30300720c */ /* 0x000fe40000701670 */
[----:B------:R-:W-:-:S05]  /*15800*/  IABS R2, R2 ;  /* 0x0000000200027213 */ /* 0x000fca0000000000 */
        /* <DEDUP_REMOVED lines=26> */
[----:B--2---:R-:W-:-:S04]  /*159b0*/  FMUL.FTZ R5, R41, c[0x0][0x2ec] ;  /* 0x0000bb0029057a20 */ /* 0x004fc80000410000 */
[----:B------:R1:W2:Y:S02]  /*159c0*/  MUFU.TANH R16, R5 ;  /* 0x0000000500107308 */ /* 0x0002a40000002400 */
        /* <DEDUP_REMOVED lines=12> */
[----:B------:R-:W-:Y:S02]  /*15a90*/  FSEL R18, R5, -INF , !P4 ;  /* 0xff80000005127808 */ /* 0x000fe40006000000 */
[C---:B------:R-:W-:Y:S01]  /*15aa0*/  ISETP.GE.AND P6, PT, R2.reuse, R252, PT ;  /* 0x000000fc0200720c */ /* 0x040fe20003fc6270 */
[----:B------:R2:W-:Y:S01]  /*15ab0*/  STL [R1+0x20], R4 ;  /* 0x0000200401007387 */ /* 0x0005e20000100800 */
[C---:B------:R-:W-:Y:S02]  /*15ac0*/  ISETP.GE.AND P5, PT, R2.reuse, R251, PT ;  /* 0x000000fb0200720c */ /* 0x040fe40003fa6270 */
[C---:B------:R-:W-:Y:S02]  /*15ad0*/  ISETP.GE.AND P4, PT, R2.reuse, R250, PT ;  /* 0x000000fa0200720c */ /* 0x040fe40003f86270 */
[----:B------:R-:W-:Y:S01]  /*15ae0*/  ISETP.LT.OR P6, PT, R2, R246, P6 ;  /* 0x000000f60200720c */ /* 0x000fe200037c1670 */
[----:B-1----:R-:W-:Y:S01]  /*15af0*/  FMUL.FTZ R13, R138, c[0x0][0x2ec] ;  /* 0x0000bb008a0d7a20 */ /* 0x002fe20000410000 */
[----:B------:R-:W-:-:S02]  /*15b00*/  ISETP.LT.OR P5, PT, R2, R245, P5 ;  /* 0x000000f50200720c */ /* 0x000fc40002fa1670 */
[----:B------:R-:W-:Y:S02]  /*15b10*/  ISETP.LT.OR P4, PT, R2, R244, P4 ;  /* 0x000000f40200720c */ /* 0x000fe40002781670 */
[----:B------:R-:W-:Y:S01]  /*15b20*/  FSEL R41, R11, -INF , !P6 ;  /* 0xff8000000b297808 */ /* 0x000fe20007000000 */
        /* <DEDUP_REMOVED lines=8> */
[----:B------:R-:W-:Y:S02]  /*15bb0*/  IABS R4, R4 ;  /* 0x0000000400047213 */ /* 0x000fe40000000000 */
[----:B------:R-:W-:Y:S01]  /*15bc0*/  IADD3 R5, R242, -R2, RZ ;  /* 0x80000002f2057210 */ /* 0x000fe20007ffe0ff */
[----:B--2---:R-:W-:Y:S01]  /*15bd0*/  IMAD.IADD R3, R247, 0x1, -R2 ;  /* 0x00000001f7037824 */ /* 0x004fe200078e0a02 */
[----:B------:R1:W-:Y:S01]  /*15be0*/  I2F R14, R4 ;  /* 0x00000004000e7306 */ /* 0x0003e20000201400 */
[C---:B------:R-:W-:Y:S02]  /*15bf0*/  ISETP.GE.AND P0, PT, R2.reuse, R252, PT ;  /* 0x000000fc0200720c */ /* 0x040fe40003f06270 */
[C---:B------:R-:W-:Y:S02]  /*15c00*/  ISETP.GE.AND P6, PT, R2.reuse, R251, PT ;  /* 0x000000fb0200720c */ /* 0x040fe40003fc6270 */
[----:B------:R-:W-:Y:S02]  /*15c10*/  IABS R3, R3 ;  /* 0x0000000300037213 */ /* 0x000fe40000000000 */
[----:B------:R-:W-:-:S02]  /*15c20*/  ISETP.LT.OR P0, PT, R2, R246, P0 ;  /* 0x000000f60200720c */ /* 0x000fc40000701670 */
[----:B------:R-:W-:Y:S01]  /*15c30*/  ISETP.LT.OR P6, PT, R2, R245, P6 ;  /* 0x000000f50200720c */ /* 0x000fe200037c1670 */
[----:B-1----:R-:W-:Y:S01]  /*15c40*/  IMAD.MOV.U32 R4, RZ, RZ, R3 ;  /* 0x000000ffff047224 */ /* 0x002fe200078e0003 */
[----:B------:R-:W-:Y:S01]  /*15c50*/  IABS R3, R5 ;  /* 0x0000000500037213 */ /* 0x000fe20000000000 */
[--C-:B------:R-:W-:Y:S02]  /*15c60*/  IMAD.IADD R5, R248, 0x1, -R2.reuse ;  /* 0x00000001f8057824 */ /* 0x100fe400078e0a02 */
[----:B------:R1:W-:Y:S02]  /*15c70*/  I2F R8, R4 ;  /* 0x0000000400087306 */ /* 0x0003e40000201400 */
[----:B-1----:R-:W-:Y:S02]  /*15c80*/  IMAD.MOV.U32 R4, RZ, RZ, R3 ;  /* 0x000000ffff047224 */ /* 0x002fe400078e0003 */
[----:B------:R-:W-:-:S04]  /*15c90*/  IMAD.IADD R3, R241, 0x1, -R2 ;  /* 0x00000001f1037824 */ /* 0x000fc800078e0a02 */
        /* <DEDUP_REMOVED lines=10> */
[----:B------:R-:W-:Y:S02]  /*15d40*/  FMUL.FTZ R17, R212, c[0x0][0x2ec] ;  /* 0x0000bb00d4117a20 */ /* 0x000fe40000410000 */
[----:B---3--:R-:W-:-:S03]  /*15d50*/  FFMA.FTZ R5, R10, -UR21, R5 ;  /* 0x800000150a057c23 */ /* 0x008fc60008010005 */
[----:B------:R1:W2:Y:S01]  /*15d60*/  MUFU.TANH R15, R4 ;  /* 0x00000004000f7308 */ /* 0x0002a20000002400 */
[----:B------:R-:W-:Y:S01]  /*15d70*/  FMUL.FTZ R10, R139, c[0x0][0x2ec] ;  /* 0x0000bb008b0a7a20 */ /* 0x000fe20000410000 */
[----:B------:R-:W-:Y:S02]  /*15d80*/  FSEL R50, R5, -INF , !P5 ;  /* 0xff80000005327808 */ /* 0x000fe40006800000 */
[----:B------:R-:W-:-:S04]  /*15d90*/  ISETP.GE.AND P5, PT, R2, R250, PT ;  /* 0x000000fa0200720c */ /* 0x000fc80003fa6270 */
[----:B------:R-:W-:Y:S01]  /*15da0*/  MUFU.TANH R17, R17 ;  /* 0x0000001100117308 */ /* 0x000fe20000002400 */
[----:B------:R-:W-:-:S04]  /*15db0*/  ISETP.LT.OR P5, PT, R2, R244, P5 ;  /* 0x000000f40200720c */ /* 0x000fc80002fa1670 */
[----:B------:R-:W-:Y:S01]  /*15dc0*/  FSEL R42, R6, -INF , !P5 ;  /* 0xff800000062a7808 */ /* 0x000fe20006800000 */
[----:B------:R-:W-:Y:S02]  /*15dd0*/  FMUL.FTZ R6, R44, c[0x0][0x2ec] ;  /* 0x0000bb002c067a20 */ /* 0x000fe40000410000 */
[----:B-1----:R-:W-:Y:S02]  /*15de0*/  FMUL.FTZ R4, R39, c[0x0][0x2ec] ;  /* 0x0000bb0027047a20 */ /* 0x002fe40000410000 */
[----:B--2---:R-:W-:Y:S02]  /*15df0*/  FFMA.FTZ R5, R8, -UR21, R15 ;  /* 0x8000001508057c23 */ /* 0x004fe4000801000f */
[----:B------:R1:W2:Y:S03]  /*15e00*/  MUFU.TANH R16, R4 ;  /* 0x0000000400107308 */ /* 0x0002a60000002400 */
[----:B------:R-:W-:-:S05]  /*15e10*/  FSEL R219, R5, -INF , !P0 ;  /* 0xff80000005db7808 */ /* 0x000fca0004000000 */
[----:B------:R-:W-:Y:S01]  /*15e20*/  MUFU.TANH R6, R6 ;  /* 0x0000000600067308 */ /* 0x000fe20000002400 */
[----:B-1----:R-:W-:Y:S02]  /*15e30*/  FMUL.FTZ R4, R136, c[0x0][0x2ec] ;  /* 0x0000bb0088047a20 */ /* 0x002fe40000410000 */
[----:B--2---:R-:W-:-:S05]  /*15e40*/  FFMA.FTZ R7, R7, -UR21, R16 ;  /* 0x8000001507077c23 */ /* 0x004fca0008010010 */
[----:B------:R-:W1:Y:S01]  /*15e50*/  MUFU.TANH R4, R4 ;  /* 0x0000000400047308 */ /* 0x000e620000002400 */
[----:B------:R-:W-:Y:S01]  /*15e60*/  FSEL R239, R7, -INF , !P6 ;  /* 0xff80000007ef7808 */ /* 0x000fe20007000000 */
[----:B-1----:R-:W-:-:S06]  /*15e70*/  FFMA.FTZ R4, R9, -UR21, R4 ;  /* 0x8000001509047c23 */ /* 0x002fcc0008010004 */
[----:B------:R-:W1:Y:S01]  /*15e80*/  MUFU.TANH R9, R10 ;  /* 0x0000000a00097308 */ /* 0x000e620000002400 */
[----:B------:R-:W-:Y:S02]  /*15e90*/  FSEL R4, R4, -INF , !P4 ;  /* 0xff80000004047808 */ /* 0x000fe40006000000 */
[----:B------:R-:W-:-:S03]  /*15ea0*/  ISETP.GE.AND P4, PT, R2, R249, PT ;  /* 0x000000f90200720c */ /* 0x000fc60003f86270 */
[----:B------:R2:W-:Y:S01]  /*15eb0*/  STL [R1+0x10], R4 ;  /* 0x0000100401007387 */ /* 0x0005e20000100800 */
[----:B------:R-:W-:Y:S02]  /*15ec0*/  ISETP.LT.OR P4, PT, R2, R243, P4 ;  /* 0x000000f30200720c */ /* 0x000fe40002781670 */
[----:B------:R-:W-:-:S04]  /*15ed0*/  IADD3 R2, R0, 0x30, RZ ;  /* 0x0000003000027810 */ /* 0x000fc80007ffe0ff */
[C---:B------:R-:W-:Y:S02]  /*15ee0*/  ISETP.GE.AND P0, PT, R2.reuse, R251, PT ;  /* 0x000000fb0200720c */ /* 0x040fe40003f06270 */
[C---:B------:R-:W-:Y:S02]  /*15ef0*/  ISETP.GE.AND P6, PT, R2.reuse, R250, PT ;  /* 0x000000fa0200720c */ /* 0x040fe40003fc6270 */
[C---:B------:R-:W-:Y:S02]  /*15f00*/  ISETP.GE.AND P5, PT, R2.reuse, R249, PT ;  /* 0x000000f90200720c */ /* 0x040fe40003fa6270 */
[C---:B------:R-:W-:Y:S02]  /*15f10*/  ISETP.LT.OR P0, PT, R2.reuse, R245, P0 ;  /* 0x000000f50200720c */ /* 0x040fe40000701670 */
[C---:B------:R-:W-:Y:S02]  /*15f20*/  ISETP.LT.OR P6, PT, R2.reuse, R244, P6 ;  /* 0x000000f40200720c */ /* 0x040fe400037c1670 */
[----:B------:R-:W-:Y:S01]  /*15f30*/  ISETP.LT.OR P5, PT, R2, R243, P5 ;  /* 0x000000f30200720c */ /* 0x000fe20002fa1670 */
[----:B--2---:R-:W-:-:S02]  /*15f40*/  FFMA.FTZ R4, R14, -UR21, R13 ;  /* 0x800000150e047c23 */ /* 0x004fc4000801000d */
[----:B-1----:R-:W-:Y:S02]  /*15f50*/  FFMA.FTZ R13, R3, -UR21, R9 ;  /* 0x80000015030d7c23 */ /* 0x002fe40008010009 */
[----:B------:R-:W-:Y:S01]  /*15f60*/  IMAD.IADD R3, R247, 0x1, -R2 ;  /* 0x00000001f7037824 */ /* 0x000fe200078e0a02 */
[----:B------:R-:W-:Y:S01]  /*15f70*/  FSEL R4, R4, -INF , !P1 ;  /* 0xff80000004047808 */ /* 0x000fe20004800000 */
[----:B------:R-:W-:Y:S01]  /*15f80*/  FMUL.FTZ R14, R213, c[0x0][0x2ec] ;  /* 0x0000bb00d50e7a20 */ /* 0x000fe20000410000 */
[C---:B------:R-:W-:Y:S02]  /*15f90*/  ISETP.GE.AND P1, PT, R2.reuse, R252, PT ;  /* 0x000000fc0200720c */ /* 0x040fe40003f26270 */
[----:B------:R-:W-:Y:S01]  /*15fa0*/  IABS R3, R3 ;  /* 0x0000000300037213 */ /* 0x000fe20000000000 */
[----:B------:R1:W-:Y:S01]  /*15fb0*/  STL [R1+0xc], R4 ;  /* 0x00000c0401007387 */ /* 0x0003e20000100800 */
[----:B------:R-:W-:Y:S01]  /*15fc0*/  ISETP.LT.OR P1, PT, R2, R246, P1 ;  /* 0x000000f60200720c */ /* 0x000fe20000f21670 */
[----:B------:R-:W-:Y:S01]  /*15fd0*/  MUFU.TANH R14, R14 ;  /* 0x0000000e000e7308 */ /* 0x000fe20000002400 */
[----:B------:R-:W-:Y:S01]  /*15fe0*/  FSEL R218, R13, -INF , !P4 ;  /* 0xff8000000dda7808 */ /* 0x000fe20006000000 */
[----:B-1----:R-:W-:-:S02]  /*15ff0*/  IMAD.MOV.U32 R4, RZ, RZ, R3 ;  /* 0x000000ffff047224 */ /* 0x002fc400078e0003 */
[----:B------:R-:W-:-:S04]  /*16000*/  IMAD.IADD R3, R242, 0x1, -R2 ;  /* 0x00000001f2037824 */ /* 0x000fc800078e0a02 */
[----:B------:R1:W2:Y:S01]  /*16010*/  I2F R11, R4 ;  /* 0x00000004000b7306 */ /* 0x0002a20000201400 */
[----:B------:R-:W-:-:S05]  /*16020*/  IABS R3, R3 ;  /* 0x0000000300037213 */ /* 0x000fca0000000000 */
[----:B-1----:R-:W-:Y:S02]  /*16030*/  IMAD.MOV.U32 R4, RZ, RZ, R3 ;  /* 0x000000ffff047224 */ /* 0x002fe400078e0003 */
[----:B------:R-:W-:Y:S02]  /*16040*/  IMAD.IADD R3, R241, 0x1, -R2 ;  /* 0x00000001f1037824 */ /* 0x000fe400078e0a02 */
[----:B------:R1:W-:Y:S01]  /*16050*/  I2F R10, R4 ;  /* 0x00000004000a7306 */ /* 0x0003e20000201400 */
[----:B--2---:R-:W-:Y:S02]  /*16060*/  FFMA.FTZ R6, R11, -UR21, R6 ;  /* 0x800000150b067c23 */ /* 0x004fe40008010006 */
[----:B------:R-:W-:-:S05]  /*16070*/  IABS R3, R3 ;  /* 0x0000000300037213 */ /* 0x000fca0000000000 */
[----:B------:R2:W-:Y:S01]  /*16080*/  I2F R9, R3 ;  /* 0x0000000300097306 */ /* 0x0005e20000201400 */
[----:B-1----:R-:W-:Y:S01]  /*16090*/  IMAD.IADD R4, R248, 0x1, -R2 ;  /* 0x00000001f8047824 */ /* 0x002fe200078e0a02 */
[----:B------:R-:W-:-:S04]  /*160a0*/  IADD3 R2, R0, 0x31, RZ ;  /* 0x0000003100027810 */ /* 0x000fc80007ffe0ff */
[----:B------:R-:W-:Y:S01]  /*160b0*/  IABS R4, R4 ;  /* 0x0000000400047213 */ /* 0x000fe20000000000 */
[--C-:B------:R-:W-:Y:S01]  /*160c0*/  IMAD.IADD R5, R241, 0x1, -R2.reuse ;  /* 0x00000001f1057824 */ /* 0x100fe200078e0a02 */
[C---:B------:R-:W-:Y:S01]  /*160d0*/  ISETP.GE.AND P4, PT, R2.reuse, R252, PT ;  /* 0x000000fc0200720c */ /* 0x040fe20003f86270 */
[----:B--2---:R-:W-:Y:S01]  /*160e0*/  IMAD.IADD R3, R247, 0x1, -R2 ;  /* 0x00000001f7037824 */ /* 0x004fe200078e0a02 */
[----:B------:R1:W-:Y:S02]  /*160f0*/  I2F R12, R4 ;  /* 0x00000004000c7306 */ /* 0x0003e40000201400 */
[----:B------:R-:W-:Y:S02]  /*16100*/  ISETP.LT.OR P4, PT, R2, R246, P4 ;  /* 0x000000f60200720c */ /* 0x000fe40002781670 */
        /* <DEDUP_REMOVED lines=8> */
[----:B------:R1:W-:Y:S08]  /*16190*/  I2F R7, R4 ;  /* 0x0000000400077306 */ /* 0x0003f00000201400 */
[----:B------:R-:W2:Y:S01]  /*161a0*/  MUFU.TANH R5, R5 ;  /* 0x0000000500057308 */ /* 0x000ea20000002400 */
[----:B-1----:R-:W-:-:S07]  /*161b0*/  FMUL.FTZ R4, R45, c[0x0][0x2ec] ;  /* 0x0000bb002d047a20 */ /* 0x002fce0000410000 */
[----:B------:R-:W-:Y:S01]  /*161c0*/  I2F R3, R3 ;  /* 0x0000000300037306 */ /* 0x000fe20000201400 */
[----:B--2---:R-:W-:-:S07]  /*161d0*/  FFMA.FTZ R5, R10, -UR21, R5 ;  /* 0x800000150a057c23 */ /* 0x004fce0008010005 */
[----:B------:R1:W2:Y:S01]  /*161e0*/  MUFU.TANH R15, R4 ;  /* 0x00000004000f7308 */ /* 0x0002a20000002400 */
[----:B------:R-:W-:Y:S02]  /*161f0*/  FSEL R216, R5, -INF , !P0 ;  /* 0xff80000005d87808 */ /* 0x000fe40004000000 */
[----:B------:R-:W-:-:S04]  /*16200*/  ISETP.GE.AND P0, PT, R2, R250, PT ;  /* 0x000000fa0200720c */ /* 0x000fc80003f06270 */
[----:B------:R-:W-:Y:S01]  /*16210*/  ISETP.LT.OR P0, PT, R2, R244, P0 ;  /* 0x000000f40200720c */ /* 0x000fe20000701670 */
[----:B-1----:R-:W-:Y:S02]  /*16220*/  FMUL.FTZ R4, R47, c[0x0][0x2ec] ;  /* 0x0000bb002f047a20 */ /* 0x002fe40000410000 */
[----:B--2---:R-:W-:Y:S02]  /*16230*/  FFMA.FTZ R8, R8, -UR21, R15 ;  /* 0x8000001508087c23 */ /* 0x004fe4000801000f */
[----:B------:R1:W2:Y:S03]  /*16240*/  MUFU.TANH R16, R4 ;  /* 0x0000000400107308 */ /* 0x0002a60000002400 */
[----:B------:R-:W-:Y:S01]  /*16250*/  FSEL R211, R8, -INF , !P4 ;  /* 0xff80000008d37808 */ /* 0x000fe20006000000 */
[----:B-1----:R-:W-:Y:S01]  /*16260*/  FMUL.FTZ R4, R214, c[0x0][0x2ec] ;  /* 0x0000bb00d6047a20 */ /* 0x002fe20000410000 */
[----:B------:R-:W-:Y:S01]  /*16270*/  FSEL R214, R6, -INF , !P1 ;  /* 0xff80000006d67808 */ /* 0x000fe20004800000 */
[----:B--2---:R-:W-:Y:S01]  /*16280*/  FFMA.FTZ R7, R7, -UR21, R16 ;  /* 0x8000001507077c23 */ /* 0x004fe20008010010 */
[----:B------:R-:W-:-:S03]  /*16290*/  ISETP.GE.AND P1, PT, R2, R251, PT ;  /* 0x000000fb0200720c */ /* 0x000fc60003f26270 */
[----:B------:R-:W1:Y:S01]  /*162a0*/  MUFU.TANH R4, R4 ;  /* 0x0000000400047308 */ /* 0x000e620000002400 */
[----:B------:R-:W-:-:S04]  /*162b0*/  ISETP.LT.OR P1, PT, R2, R245, P1 ;  /* 0x000000f50200720c */ /* 0x000fc80000f21670 */
[----:B------:R-:W-:Y:S01]  /*162c0*/  FSEL R212, R7, -INF , !P1 ;  /* 0xff80000007d47808 */ /* 0x000fe20004800000 */
[----:B-1----:R-:W-:Y:S02]  /*162d0*/  FFMA.FTZ R4, R9, -UR21, R4 ;  /* 0x8000001509047c23 */ /* 0x002fe40008010004 */
[----:B------:R-:W-:Y:S02]  /*162e0*/  FFMA.FTZ R9, R12, -UR21, R14 ;  /* 0x800000150c097c23 */ /* 0x000fe4000801000e */
[----:B------:R-:W-:Y:S01]  /*162f0*/  FFMA.FTZ R12, R3, -UR21, R17 ;  /* 0x80000015030c7c23 */ /* 0x000fe20008010011 */
[----:B------:R-:W-:Y:S01]  /*16300*/  FSEL R217, R4, -INF , !P6 ;  /* 0xff80000004d97808 */ /* 0x000fe20007000000 */
[----:B------:R-:W-:Y:S01]  /*16310*/  IMAD.IADD R3, R248, 0x1, -R2 ;  /* 0x00000001f8037824 */ /* 0x000fe200078e0a02 */
[----:B------:R-:W-:Y:S02]  /*16320*/  ISETP.GE.AND P6, PT, R2, R249, PT ;  /* 0x000000f90200720c */ /* 0x000fe40003fc6270 */
[----:B------:R-:W-:-:S02]  /*16330*/  FSEL R215, R9, -INF , !P5 ;  /* 0xff80000009d77808 */ /* 0x000fc40006800000 */
        /* <DEDUP_REMOVED lines=18> */
[----:B-1----:R-:W-:Y:S01]  /*16460*/  IMAD.MOV.U32 R4, RZ, RZ, R3 ;  /* 0x000000ffff047224 */ /* 0x002fe200078e0003 */
[----:B------:R-:W-:-:S03]  /*16470*/  IABS R3, R5 ;  /* 0x0000000500037213 */ /* 0x000fc60000000000 */
[----:B------:R1:W-:Y:S02]  /*16480*/  I2F R14, R4 ;  /* 0x00000004000e7306 */ /* 0x0003e40000201400 */
[----:B-1----:R-:W-:Y:S02]  /*16490*/  IMAD.MOV.U32 R4, RZ, RZ, R3 ;  /* 0x000000ffff047224 */ /* 0x002fe400078e0003 */
[----:B------:R-:W-:-:S04]  /*164a0*/  IMAD.IADD R3, R241, 0x1, -R2 ;  /* 0x00000001f1037824 */ /* 0x000fc800078e0a02 */
[----:B------:R1:W-:Y:S01]  /*164b0*/  I2F R13, R4 ;  /* 0x00000004000d7306 */ /* 0x0003e20000201400 */
[----:B------:R-:W-:-:S05]  /*164c0*/  IABS R3, R3 ;  /* 0x0000000300037213 */ /* 0x000fca0000000000 */
[----:B------:R-:W-:Y:S02]  /*164d0*/  IMAD.MOV.U32 R5, RZ, RZ, R3 ;  /* 0x000000ffff057224 */ /* 0x000fe400078e0003 */
[----:B------:R-:W-:Y:S02]  /*164e0*/  FMUL.FTZ R12, R73, c[0x0][0x2ec] ;  /* 0x0000bb00490c7a20 */ /* 0x000fe40000410000 */
[----:B------:R-:W-:Y:S01]  /*164f0*/  I2F R11, R5 ;  /* 0x00000005000b7306 */ /* 0x000fe20000201400 */
[----:B-1----:R-:W-:-:S05]  /*16500*/  IMAD.IADD R4, R248, 0x1, -R2 ;  /* 0x00000001f8047824 */ /* 0x002fca00078e0a02 */
[----:B------:R-:W-:-:S05]  /*16510*/  IABS R3, R4 ;  /* 0x0000000400037213 */ /* 0x000fca0000000000 */
[----:B------:R-:W-:Y:S02]  /*16520*/  IMAD.MOV.U32 R4, RZ, RZ, R3 ;  /* 0x000000ffff047224 */ /* 0x000fe400078e0003 */
[----:B------:R-:W-:Y:S02]  /*16530*/  IMAD.IADD R3, R247, 0x1, -R0 ;  /* 0x00000001f7037824 */ /* 0x000fe400078e0a00 */
[----:B------:R1:W-:Y:S03]  /*16540*/  I2F R10, R4 ;  /* 0x00000004000a7306 */ /* 0x0003e60000201400 */
[----:B------:R-:W-:-:S05]  /*16550*/  IABS R3, R3 ;  /* 0x0000000300037213 */ /* 0x000fca0000000000 */
[----:B-1----:R-:W-:Y:S02]  /*16560*/  IMAD.MOV.U32 R4, RZ, RZ, R3 ;  /* 0x000000ffff047224 */ /* 0x002fe400078e0003 */
[--C-:B------:R-:W-:Y:S02]  /*16570*/  IMAD.IADD R3, R242, 0x1, -R0.reuse ;  /* 0x00000001f2037824 */ /* 0x100fe400078e0a00 */
[----:B------:R-:W-:Y:S01]  /*16580*/  IMAD.IADD R2, R241, 0x1, -R0 ;  /* 0x00000001f1027824 */ /* 0x000fe200078e0a00 */
[----:B------:R-:W-:Y:S02]  /*16590*/  I2F R9, R4 ;  /* 0x0000000400097306 */ /* 0x000fe40000201400 */
[----:B------:R-:W-:-:S06]  /*165a0*/  IABS R3, R3 ;  /* 0x0000000300037213 */ /* 0x000fcc0000000000 */
[----:B------:R1:W-:Y:S01]  /*165b0*/  I2F R8, R3 ;  /* 0x0000000300087306 */ /* 0x0003e20000201400 */
[----:B------:R-:W-:Y:S01]  /*165c0*/  IABS R2, R2 ;  /* 0x0000000200027213 */ /* 0x000fe20000000000 */
[----:B-1----:R-:W-:-:S06]  /*165d0*/  FMUL.FTZ R3, R76, c[0x0][0x2ec] ;  /* 0x0000bb004c037a20 */ /* 0x002fcc0000410000 */
[----:B------:R1:W-:Y:S01]  /*165e0*/  I2F R7, R2 ;  /* 0x0000000200077306 */ /* 0x0003e20000201400 */
[----:B------:R2:W5:Y:S07]  /*165f0*/  LDL.LU R76, [R1+0xc8] ;  /* 0x0000c800014c7983 */ /* 0x00056e0000300800 */
[----:B------:R-:W3:Y:S01]  /*16600*/  MUFU.TANH R3, R3 ;  /* 0x0000000300037308 */ /* 0x000ee20000002400 */
[----:B-1----:R-:W-:-:S07]  /*16610*/  FMUL.FTZ R2, R75, c[0x0][0x2ec] ;  /* 0x0000bb004b027a20 */ /* 0x002fce0000410000 */
[----:B------:R-:W-:Y:S01]  /*16620*/  MUFU.TANH R12, R12 ;  /* 0x0000000c000c7308 */ /* 0x000fe20000002400 */
[----:B------:R2:W5:Y:S07]  /*16630*/  LDL.LU R75, [R1+0xc4] ;  /* 0x0000c400014b7983 */ /* 0x00056e0000300800 */
[----:B------:R1:W4:Y:S01]  /*16640*/  MUFU.TANH R4, R2 ;  /* 0x0000000200047308 */ /* 0x0003220000002400 */
[----:B---3--:R-:W-:Y:S02]  /*16650*/  FFMA.FTZ R5, R6, -UR21, R3 ;  /* 0x8000001506057c23 */ /* 0x008fe40008010003 */
[----:B-1----:R-:W-:-:S02]  /*16660*/  FMUL.FTZ R2, R74, c[0x0][0x2ec] ;  /* 0x0000bb004a027a20 */ /* 0x002fc40000410000 */
[----:B----4-:R-:W-:Y:S01]  /*16670*/  FFMA.FTZ R4, R14, -UR21, R4 ;  /* 0x800000150e047c23 */ /* 0x010fe20008010004 */
[----:B------:R-:W-:Y:S02]  /*16680*/  FSEL R210, R5, -INF , !P6 ;  /* 0xff80000005d27808 */ /* 0x000fe40007000000 */
[----:B------:R1:W3:Y:S01]  /*16690*/  MUFU.TANH R3, R2 ;  /* 0x0000000200037308 */ /* 0x0002e20000002400 */
[----:B------:R2:W5:Y:S01]  /*166a0*/  LDL.LU R74, [R1+0xc0] ;  /* 0x0000c000014a7983 */ /* 0x0005620000300800 */
[----:B------:R-:W-:Y:S02]  /*166b0*/  ISETP.GE.AND P6, PT, R0, R252, PT ;  /* 0x000000fc0000720c */ /* 0x000fe40003fc6270 */
[----:B------:R-:W-:Y:S01]  /*166c0*/  FSEL R133, R4, -INF , !P5 ;  /* 0xff80000004857808 */ /* 0x000fe20006800000 */
[----:B------:R2:W5:Y:S01]  /*166d0*/  LDL.LU R73, [R1+0xbc] ;  /* 0x0000bc0001497983 */ /* 0x0005620000300800 */
[----:B-1----:R-:W-:-:S05]  /*166e0*/  IMAD.IADD R2, R248, 0x1, -R0 ;  /* 0x00000001f8027824 */ /* 0x002fca00078e0a00 */
[----:B------:R-:W-:-:S04]  /*166f0*/  IABS R2, R2 ;  /* 0x0000000200027213 */ /* 0x000fc80000000000 */
[----:B------:R1:W-:Y:S01]  /*16700*/  I2F R6, R2 ;  /* 0x0000000200067306 */ /* 0x0003e20000201400 */
[----:B---3--:R-:W-:Y:S02]  /*16710*/  FFMA.FTZ R3, R13, -UR21, R3 ;  /* 0x800000150d037c23 */ /* 0x008fe40008010003 */
[----:B-1----:R-:W-:-:S03]  /*16720*/  FMUL.FTZ R2, R72, c[0x0][0x2ec] ;  /* 0x0000bb0048027a20 */ /* 0x002fc60000410000 */
[----:B------:R-:W-:Y:S01]  /*16730*/  FSEL R139, R3, -INF , !P4 ;  /* 0xff800000038b7808 */ /* 0x000fe20006000000 */
[----:B------:R2:W5:Y:S01]  /*16740*/  LDL.LU R72, [R1+0xb8] ;  /* 0x0000b80001487983 */ /* 0x0005620000300800 */
[----:B------:R1:W-:Y:S01]  /*16750*/  MUFU.TANH R15, R2 ;  /* 0x00000002000f7308 */ /* 0x0003e20000002400 */
[C---:B------:R-:W-:Y:S02]  /*16760*/  ISETP.GE.AND P5, PT, R0.reuse, R251, PT ;  /* 0x000000fb0000720c */ /* 0x040fe40003fa6270 */
[C---:B------:R-:W-:Y:S01]  /*16770*/  ISETP.GE.AND P4, PT, R0.reuse, R250, PT ;  /* 0x000000fa0000720c */ /* 0x040fe20003f86270 */
[----:B-1----:R-:W-:Y:S01]  /*16780*/  FMUL.FTZ R2, R71, c[0x0][0x2ec] ;  /* 0x0000bb0047027a20 */ /* 0x002fe20000410000 */
[C---:B------:R-:W-:Y:S01]  /*16790*/  ISETP.LT.OR P6, PT, R0.reuse, R246, P6 ;  /* 0x000000f60000720c */ /* 0x040fe200037c1670 */
[----:B------:R2:W5:Y:S02]  /*167a0*/  LDL.LU R71, [R1+0xb4] ;  /* 0x0000b40001477983 */ /* 0x0005640000300800 */
[----:B------:R1:W-:Y:S01]  /*167b0*/  MUFU.TANH R13, R2 ;  /* 0x00000002000d7308 */ /* 0x0003e20000002400 */
[----:B------:R-:W-:Y:S01]  /*167c0*/  FMUL.FTZ R3, R69, c[0x0][0x2ec] ;  /* 0x0000bb0045037a20 */ /* 0x000fe20000410000 */
[----:B------:R-:W-:-:S02]  /*167d0*/  ISETP.LT.OR P5, PT, R0, R245, P5 ;  /* 0x000000f50000720c */ /* 0x000fc40002fa1670 */
[----:B------:R-:W-:Y:S01]  /*167e0*/  ISETP.LT.OR P4, PT, R0, R244, P4 ;  /* 0x000000f40000720c */ /* 0x000fe20002781670 */
[----:B-1----:R-:W-:-:S05]  /*167f0*/  FFMA.FTZ R2, R11, -UR21, R12 ;  /* 0x800000150b027c23 */ /* 0x002fca000801000c */
[----:B------:R-:W-:Y:S02]  /*16800*/  FSEL R209, R2, -INF , !P1 ;  /* 0xff80000002d17808 */ /* 0x000fe40004800000 */
[----:B------:R-:W-:Y:S01]  /*16810*/  ISETP.GE.AND P1, PT, R0, R249, PT ;  /* 0x000000f90000720c */ /* 0x000fe20003f26270 */
[----:B------:R-:W-:Y:S02]  /*16820*/  FMUL.FTZ R11, R70, c[0x0][0x2ec] ;  /* 0x0000bb00460b7a20 */ /* 0x000fe40000410000 */
[----:B------:R2:W5:Y:S01]  /*16830*/  LDL.LU R70, [R1+0xb0] ;  /* 0x0000b00001467983 */ /* 0x0005620000300800 */
[----:B------:R-:W-:Y:S01]  /*16840*/  ISETP.LT.OR P1, PT, R0, R243, P1 ;  /* 0x000000f30000720c */ /* 0x000fe20000f21670 */
[----:B------:R-:W-:Y:S02]  /*16850*/  FMUL.FTZ R0, R68, c[0x0][0x2ec] ;  /* 0x0000bb0044007a20 */ /* 0x000fe40000410000 */
[----:B------:R2:W5:Y:S04]  /*16860*/  LDL.LU R69, [R1+0xac] ;  /* 0x0000ac0001457983 */ /* 0x0005680000300800 */
[----:B------:R2:W5:Y:S01]  /*16870*/  LDL.LU R68, [R1+0xa8] ;  /* 0x0000a80001447983 */ /* 0x0005620000300800 */
[----:B------:R-:W1:Y:S08]  /*16880*/  MUFU.TANH R5, R11 ;  /* 0x0000000b00057308 */ /* 0x000e700000002400 */
[----:B------:R-:W3:Y:S01]  /*16890*/  MUFU.TANH R3, R3 ;  /* 0x0000000300037308 */ /* 0x000ee20000002400 */
[----:B-1----:R-:W-:-:S07]  /*168a0*/  FFMA.FTZ R2, R10, -UR21, R5 ;  /* 0x800000150a027c23 */ /* 0x002fce0008010005 */
[----:B------:R-:W1:Y:S01]  /*168b0*/  MUFU.TANH R0, R0 ;  /* 0x0000000000007308 */ /* 0x000e620000002400 */
[----:B------:R-:W-:Y:S02]  /*168c0*/  FSEL R208, R2, -INF , !P0 ;  /* 0xff80000002d07808 */ /* 0x000fe40004000000 */
[----:B------:R-:W-:Y:S01]  /*168d0*/  PLOP3.LUT P0, PT, PT, PT, UP0, 0x80, 0x0 ;  /* 0x000000000000781c */ /* 0x000fe20003f0f008 */
[----:B------:R-:W-:Y:S02]  /*168e0*/  FFMA.FTZ R5, R9, -UR21, R15 ;  /* 0x8000001509057c23 */ /* 0x000fe4000801000f */
[----:B------:R-:W-:Y:S02]  /*168f0*/  FFMA.FTZ R4, R8, -UR21, R13 ;  /* 0x8000001508047c23 */ /* 0x000fe4000801000d */
[----:B---3--:R-:W-:Y:S02]  /*16900*/  FFMA.FTZ R3, R7, -UR21, R3 ;  /* 0x8000001507037c23 */ /* 0x008fe40008010003 */
[----:B-1----:R-:W-:Y:S01]  /*16910*/  FFMA.FTZ R0, R6, -UR21, R0 ;  /* 0x8000001506007c23 */ /* 0x002fe20008010000 */
[----:B------:R-:W-:-:S02]  /*16920*/  FSEL R13, R5, -INF , !P6 ;  /* 0xff800000050d7808 */ /* 0x000fc40007000000 */
[----:B------:R-:W-:Y:S02]  /*16930*/  FSEL R14, R4, -INF , !P5 ;  /* 0xff800000040e7808 */ /* 0x000fe40006800000 */
[----:B------:R-:W-:Y:S02]  /*16940*/  FSEL R132, R3, -INF , !P4 ;  /* 0xff80000003847808 */ /* 0x000fe40006000000 */
[----:B------:R-:W-:Y:S01]  /*16950*/  FSEL R138, R0, -INF , !P1 ;  /* 0xff800000008a7808 */ /* 0x000fe20004800000 */
[----:B------:R-:W-:Y:S05]  /*16960*/  @!P0 BRA `(.L_x_814) ;  /* 0x0000050000008947 */ /* 0x000fea0003800000 */
[----:B--2---:R-:W2:Y:S04]  /*16970*/  LDL.64 R48, [R1+0xa0] ;  /* 0x0000a00001307983 */ /* 0x004ea80000100a00 */
        /* <DEDUP_REMOVED lines=77> */
.L_x_816:
[----:B------:R-:W-:Y:S05]  /*16e50*/  BSYNC B0 ;  /* 0x0000000000007941 */ /* 0x000fea0003800000 */
.L_x_815:
[----:B------:R-:W0:Y:S02]  /*16e60*/  LDGDEPBAR ;  /* 0x00000000000079af */ /* 0x000e240000000000 */
.L_x_814:
[----:B-12---:R-:W2:Y:S04]  /*16e70*/  LDL.LU R2, [R1+0x5c] ;  /* 0x00005c0001027983 */ /* 0x006ea80000300800 */
[----:B------:R-:W3:Y:S04]  /*16e80*/  LDL.LU R0, [R1+0x58] ;  /* 0x0000580001007983 */ /* 0x000ee80000300800 */
[----:B------:R-:W4:Y:S01]  /*16e90*/  LDL.LU R4, [R1+0x4c] ;  /* 0x00004c0001047983 */ /* 0x000f220000300800 */
[----:B------:R-:W-:-:S03]  /*16ea0*/  MOV R29, R140 ;  /* 0x0000008c001d7202 */ /* 0x000fc60000000f00 */
[----:B------:R-:W2:Y:S01]  /*16eb0*/  LDL.LU R5, [R1+0x50] ;  /* 0x0000500001057983 */ /* 0x000ea20000300800 */
[----:B------:R-:W-:Y:S01]  /*16ec0*/  MOV R38, R66 ;  /* 0x0000004200267202 */ /* 0x000fe20000000f00 */
[----:B------:R-:W-:Y:S01]  /*16ed0*/  IMAD.MOV.U32 R37, RZ, RZ, R64 ;  /* 0x000000ffff257224 */ /* 0x000fe200078e0040 */
[----:B------:R-:W-:Y:S01]  /*16ee0*/  MOV R11, R67 ;  /* 0x00000043000b7202 */ /* 0x000fe20000000f00 */
[----:B------:R-:W2:Y:S01]  /*16ef0*/  LDL.LU R15, [R1+0x10] ;  /* 0x00001000010f7983 */ /* 0x000ea20000300800 */
[----:B------:R-:W-:-:S03]  /*16f00*/  MOV R31, R65 ;  /* 0x00000041001f7202 */ /* 0x000fc60000000f00 */
[----:B------:R-:W-:Y:S04]  /*16f10*/  STL [R1+0xc4], R231 ;  /* 0x0000c4e701007387 */ /* 0x000fe80000100800 */
[----:B------:R1:W-:Y:S04]  /*16f20*/  STL [R1+0xc0], R230 ;  /* 0x0000c0e601007387 */ /* 0x0003e80000100800 */
[----:B-1----:R-:W2:Y:S04]  /*16f30*/  LDL.LU R230, [R1+0x48] ;  /* 0x0000480001e67983 */ /* 0x002ea80000300800 */
[----:B------:R1:W-:Y:S04]  /*16f40*/  STL [R1+0xbc], R229 ;  /* 0x0000bce501007387 */ /* 0x0003e80000100800 */
[----:B-1----:R-:W2:Y:S04]  /*16f50*/  LDL.LU R229, [R1+0x20] ;  /* 0x0000200001e57983 */ /* 0x002ea80000300800 */
[----:B------:R1:W-:Y:S04]  /*16f60*/  STL [R1+0xb8], R228 ;  /* 0x0000b8e401007387 */ /* 0x0003e80000100800 */
[----:B-1----:R-:W2:Y:S04]  /*16f70*/  LDL.LU R228, [R1+0x54] ;  /* 0x0000540001e47983 */ /* 0x002ea80000300800 */
[----:B------:R-:W-:Y:S04]  /*16f80*/  STL [R1+0xb4], R227 ;  /* 0x0000b4e301007387 */ /* 0x000fe80000100800 */
[----:B------:R-:W-:Y:S04]  /*16f90*/  STL [R1+0xb0], R226 ;  /* 0x0000b0e201007387 */ /* 0x000fe80000100800 */
[----:B------:R-:W-:Y:S04]  /*16fa0*/  STL [R1+0xac], R225 ;  /* 0x0000ace101007387 */ /* 0x000fe80000100800 */
[----:B------:R-:W2:Y:S04]  /*16fb0*/  LDL.LU R17, [R1+0x30] ;  /* 0x0000300001117983 */ /* 0x000ea80000300800 */
[----:B------:R-:W2:Y:S04]  /*16fc0*/  LDL.LU R16, [R1+0x1c] ;  /* 0x00001c0001107983 */ /* 0x000ea80000300800 */
[----:B------:R1:W-:Y:S04]  /*16fd0*/  STL [R1+0xa8], R220 ;  /* 0x0000a8dc01007387 */ /* 0x0003e80000100800 */
[----:B-1----:R-:W2:Y:S04]  /*16fe0*/  LDL.LU R220, [R1+0xc] ;  /* 0x00000c0001dc7983 */ /* 0x002ea80000300800 */
[----:B------:R-:W2:Y:S01]  /*16ff0*/  LDL.LU R44, [R1+0x70] ;  /* 0x00007000012c7983 */ /* 0x000ea20000300800 */
[----:B------:R-:W-:-:S02]  /*17000*/  MOV R227, R41 ;  /* 0x0000002900e37202 */ /* 0x000fc40000000f00 */
[----:B------:R-:W-:Y:S02]  /*17010*/  MOV R39, R60 ;  /* 0x0000003c00277202 */ /* 0x000fe40000000f00 */
[----:B------:R-:W-:Y:S02]  /*17020*/  MOV R10, R61 ;  /* 0x0000003d000a7202 */ /* 0x000fe40000000f00 */
[----:B---3--:R-:W-:Y:S02]  /*17030*/  MOV R7, R0 ;  /* 0x0000000000077202 */ /* 0x008fe40000000f00 */
[----:B----4-:R-:W-:-:S04]  /*17040*/  FMNMX.FTZ R0, R4, R21, !PT ;  /* 0x0000001504007209 */ /* 0x010fc80007810000 */
[----:B------:R-:W-:Y:S02]  /*17050*/  FMNMX.FTZ R137, R23, R0, !PT ;  /* 0x0000000017897209 */ /* 0x000fe40007810000 */
[----:B--2---:R-:W-:-:S04]  /*17060*/  FMNMX.FTZ R0, R5, R26, !PT ;  /* 0x0000001a05007209 */ /* 0x004fc80007810000 */
        /* <DEDUP_REMOVED lines=9> */
[----:B------:R-:W-:Y:S02]  /*17100*/  FMNMX.FTZ R137, R54, R137, !PT ;  /* 0x0000008936897209 */ /* 0x000fe40007810000 */
[----:B------:R-:W-:-:S04]  /*17110*/  FMNMX.FTZ R0, R230, R0, !PT ;  /* 0x00000000e6007209 */ /* 0x000fc80007810000 */
[----:B------:R-:W-:-:S04]  /*17120*/  FMNMX.FTZ R0, R37, R0, !PT ;  /* 0x0000000025007209 */ /* 0x000fc80007810000 */
[----:B------:R-:W-:Y:S02]  /*17130*/  FMNMX.FTZ R0, R28, R0, !PT ;  /* 0x000000001c007209 */ /* 0x000fe40007810000 */
[----:B------:R-:W-:Y:S02]  /*17140*/  FMNMX.FTZ R137, R30, R137, !PT ;  /* 0x000000891e897209 */ /* 0x000fe40007810000 */
[----:B------:R-:W-:-:S04]  /*17150*/  FMNMX.FTZ R0, R36, R0, !PT ;  /* 0x0000000024007209 */ /* 0x000fc80007810000 */
        /* <DEDUP_REMOVED lines=14> */
[----:B------:R-:W-:-:S02]  /*17240*/  MOV R47, R2 ;  /* 0x00000002002f7202 */ /* 0x000fc40000000f00 */
[----:B------:R-:W1:Y:S04]  /*17250*/  SHFL.BFLY PT, R2, R136, 0x2, 0x1f ;  /* 0x0c401f0088027f89 */ /* 0x000e6800000e0000 */
[----:B------:R-:W2:Y:S01]  /*17260*/  SHFL.BFLY PT, R0, R137, 0x2, 0x1f ;  /* 0x0c401f0089007f89 */ /* 0x000ea200000e0000 */
[----:B-1----:R-:W-:Y:S02]  /*17270*/  FMNMX.FTZ R136, R136, R2, !PT ;  /* 0x0000000288887209 */ /* 0x002fe40007810000 */
[----:B--2---:R-:W-:-:S03]  /*17280*/  FMNMX.FTZ R137, R137, R0, !PT ;  /* 0x0000000089897209 */ /* 0x004fc60007810000 */
[----:B------:R-:W1:Y:S04]  /*17290*/  SHFL.BFLY PT, R2, R136, 0x1, 0x1f ;  /* 0x0c201f0088027f89 */ /* 0x000e6800000e0000 */
[----:B------:R-:W2:Y:S01]  /*172a0*/  SHFL.BFLY PT, R0, R137, 0x1, 0x1f ;  /* 0x0c201f0089007f89 */ /* 0x000ea200000e0000 */
[----:B------:R-:W-:Y:S02]  /*172b0*/  MOV R41, R52 ;  /* 0x0000003400297202 */ /* 0x000fe40000000f00 */
[----:B-1----:R-:W-:Y:S02]  /*172c0*/  FMNMX.FTZ R136, R136, R2, !PT ;  /* 0x0000000288887209 */ /* 0x002fe40007810000 */
[----:B------:R-:W-:Y:S02]  /*172d0*/  FMNMX.FTZ R2, R47, R32, !PT ;  /* 0x000000202f027209 */ /* 0x000fe40007810000 */
[----:B--2---:R-:W-:-:S02]  /*172e0*/  FMNMX.FTZ R137, R137, R0, !PT ;  /* 0x0000000089897209 */ /* 0x004fc40007810000 */
        /* <DEDUP_REMOVED lines=8> */
[----:B------:R-:W-:Y:S01]  /*17370*/  FMNMX.FTZ R0, R135, R0, !PT ;  /* 0x0000000087007209 */ /* 0x000fe20007810000 */
[----:B------:R-:W-:Y:S01]  /*17380*/  IMAD.MOV.U32 R43, RZ, RZ, R56 ;  /* 0x000000ffff2b7224 */ /* 0x000fe200078e0038 */
[----:B------:R-:W-:Y:S02]  /*17390*/  MOV R225, R63 ;  /* 0x0000003f00e17202 */ /* 0x000fe40000000f00 */
[----:B------:R-:W-:Y:S02]  /*173a0*/  FMNMX.FTZ R2, R41, R2, !PT ;  /* 0x0000000229027209 */ /* 0x000fe40007810000 */
[----:B------:R-:W-:-:S02]  /*173b0*/  FMNMX.FTZ R0, R228, R0, !PT ;  /* 0x00000000e4007209 */ /* 0x000fc40007810000 */
[----:B------:R-:W-:Y:S02]  /*173c0*/  FSETP.NEU.FTZ.AND P1, PT, R137, -INF , PT ;  /* 0xff8000008900780b */ /* 0x000fe40003f3d000 */
[----:B------:R-:W-:Y:S02]  /*173d0*/  FMNMX.FTZ R2, R43, R2, !PT ;  /* 0x000000022b027209 */ /* 0x000fe40007810000 */
[----:B------:R-:W-:Y:S02]  /*173e0*/  FMNMX.FTZ R0, R225, R0, !PT ;  /* 0x00000000e1007209 */ /* 0x000fe40007810000 */
[C---:B------:R-:W-:Y:S01]  /*173f0*/  FSEL R3, R137.reuse, RZ, P1 ;  /* 0x000000ff89037208 */ /* 0x040fe20000800000 */
[----:B------:R-:W-:Y:S01]  /*17400*/  FMUL.FTZ R12, R137, c[0x0][0x23c] ;  /* 0x00008f00890c7a20 */ /* 0x000fe20000410000 */
[----:B------:R-:W-:Y:S02]  /*17410*/  MOV R231, R57 ;  /* 0x0000003900e77202 */ /* 0x000fe40000000f00 */
[----:B------:R-:W-:-:S02]  /*17420*/  FMNMX.FTZ R2, R59, R2, !PT ;  /* 0x000000023b027209 */ /* 0x000fc40007810000 */
[----:B------:R-:W-:Y:S02]  /*17430*/  FMNMX.FTZ R0, R58, R0, !PT ;  /* 0x000000003a007209 */ /* 0x000fe40007810000 */
[----:B------:R-:W-:Y:S01]  /*17440*/  FSETP.NEU.FTZ.AND P0, PT, R136, -INF , PT ;  /* 0xff8000008800780b */ /* 0x000fe20003f1d000 */
[----:B------:R-:W-:Y:S01]  /*17450*/  FADD.FTZ R4, R4, -R3 ;  /* 0x8000000304047221 */ /* 0x000fe20000010000 */
[----:B------:R-:W-:Y:S02]  /*17460*/  FMNMX.FTZ R2, R35, R2, !PT ;  /* 0x0000000223027209 */ /* 0x000fe40007810000 */
[----:B------:R-:W-:Y:S02]  /*17470*/  FMNMX.FTZ R0, R231, R0, !PT ;  /* 0x00000000e7007209 */ /* 0x000fe40007810000 */
[----:B------:R-:W-:Y:S02]  /*17480*/  FSEL R3, R136, RZ, P0 ;  /* 0x000000ff88037208 */ /* 0x000fe40000000000 */
[----:B------:R-:W-:-:S02]  /*17490*/  FSEL R12, R12, RZ, P1 ;  /* 0x000000ff0c0c7208 */ /* 0x000fc40000800000 */
[----:B------:R-:W-:Y:S02]  /*174a0*/  FMNMX.FTZ R2, R40, R2, !PT ;  /* 0x0000000228027209 */ /* 0x000fe40007810000 */
[----:B------:R-:W-:Y:S01]  /*174b0*/  FMNMX.FTZ R0, R19, R0, !PT ;  /* 0x0000000013007209 */ /* 0x000fe20007810000 */
[----:B------:R-:W-:Y:S01]  /*174c0*/  FADD.FTZ R6, R5, -R3 ;  /* 0x8000000305067221 */ /* 0x000fe20000010000 */
[----:B------:R-:W-:Y:S01]  /*174d0*/  FMNMX.FTZ R2, R15, R2, !PT ;  /* 0x000000020f027209 */ /* 0x000fe20007810000 */
[----:B------:R-:W-:Y:S01]  /*174e0*/  FFMA.FTZ R3, R21, c[0x0][0x23c], -R12 ;  /* 0x00008f0015037a23 */ /* 0x000fe2000001080c */
[----:B------:R-:W-:Y:S01]  /*174f0*/  FMNMX.FTZ R0, R220, R0, !PT ;  /* 0x00000000dc007209 */ /* 0x000fe20007810000 */
[----:B------:R-:W-:Y:S02]  /*17500*/  FMUL.FTZ R4, R4, c[0x0][0x23c] ;  /* 0x00008f0004047a20 */ /* 0x000fe40000410000 */
[----:B------:R1:W-:Y:S02]  /*17510*/  MUFU.EX2 R8, R3 ;  /* 0x0000000300087308 */ /* 0x0003e40000000800 */
[----:B-1----:R-:W-:-:S02]  /*17520*/  FMNMX.FTZ R3, R42, R2, !PT ;  /* 0x000000022a037209 */ /* 0x002fc40007810000 */
        /* <DEDUP_REMOVED lines=8> */
[--C-:B------:R-:W-:Y:S01]  /*175b0*/  FFMA.FTZ R4, R23, c[0x0][0x23c], -R12.reuse ;  /* 0x00008f0017047a23 */ /* 0x100fe2000001080c */
[----:B------:R-:W-:Y:S01]  /*175c0*/  FMNMX.FTZ R2, R210, R2, !PT ;  /* 0x00000002d2027209 */ /* 0x000fe20007810000 */
[----:B------:R-:W-:Y:S01]  /*175d0*/  FFMA.FTZ R5, R20, c[0x0][0x23c], -R12 ;  /* 0x00008f0014057a23 */ /* 0x000fe2000001080c */
[----:B------:R-:W-:Y:S01]  /*175e0*/  FMNMX.FTZ R3, R209, R3, !PT ;  /* 0x00000003d1037209 */ /* 0x000fe20007810000 */
[----:B------:R1:W-:Y:S01]  /*175f0*/  MUFU.EX2 R9, R4 ;  /* 0x0000000400097308 */ /* 0x0003e20000000800 */
[----:B------:R-:W-:-:S02]  /*17600*/  FFMA.FTZ R226, R44, R0, R8 ;  /* 0x000000002ce27223 */ /* 0x000fc40000010008 */
[-C--:B------:R-:W-:Y:S02]  /*17610*/  FMUL.FTZ R64, R164, R0.reuse ;  /* 0x00000000a4407220 */ /* 0x080fe40000410000 */
[----:B------:R-:W-:-:S03]  /*17620*/  FMUL.FTZ R65, R165, R0 ;  /* 0x00000000a5417220 */ /* 0x000fc60000410000 */
[----:B------:R3:W-:Y:S01]  /*17630*/  MUFU.EX2 R46, R5 ;  /* 0x00000005002e7308 */ /* 0x0007e20000000800 */
[-C--:B------:R-:W-:Y:S02]  /*17640*/  FMUL.FTZ R52, R168, R0.reuse ;  /* 0x00000000a8347220 */ /* 0x080fe40000410000 */
[----:B------:R-:W-:Y:S01]  /*17650*/  FMUL.FTZ R53, R169, R0 ;  /* 0x00000000a9357220 */ /* 0x000fe20000410000 */
[----:B-1----:R-:W-:Y:S02]  /*17660*/  FMNMX.FTZ R4, R208, R2, !PT ;  /* 0x00000002d0047209 */ /* 0x002fe40007810000 */
[----:B------:R-:W-:Y:S01]  /*17670*/  FMNMX.FTZ R2, R132, R3, !PT ;  /* 0x0000000384027209 */ /* 0x000fe20007810000 */
[----:B------:R-:W-:Y:S02]  /*17680*/  FMUL.FTZ R3, R6, c[0x0][0x23c] ;  /* 0x00008f0006037a20 */ /* 0x000fe40000410000 */
[-C--:B------:R-:W-:Y:S02]  /*17690*/  FMUL.FTZ R48, R180, R0.reuse ;  /* 0x00000000b4307220 */ /* 0x080fe40000410000 */
[----:B------:R-:W-:-:S02]  /*176a0*/  FMUL.FTZ R49, R181, R0 ;  /* 0x00000000b5317220 */ /* 0x000fc40000410000 */
[----:B---3--:R-:W-:Y:S02]  /*176b0*/  FFMA.FTZ R5, R22, c[0x0][0x23c], -R12 ;  /* 0x00008f0016057a23 */ /* 0x008fe4000001080c */
        /* <DEDUP_REMOVED lines=13> */
[----:B------:R-:W-:Y:S01]  /*17790*/  FMUL.FTZ R140, R84, R0 ;  /* 0x00000000548c7220 */ /* 0x000fe20000410000 */
        /* <DEDUP_REMOVED lines=11> */
[----:B------:R-:W-:Y:S08]  /*17850*/  MUFU.EX2 R18, R5 ;  /* 0x0000000500127308 */ /* 0x000ff00000000800 */
[----:B------:R-:W1:Y:S01]  /*17860*/  MUFU.EX2 R0, R3 ;  /* 0x0000000300007308 */ /* 0x000e620000000800 */
[----:B------:R-:W-:Y:S01]  /*17870*/  MOV R96, R54 ;  /* 0x0000003600607202 */ /* 0x000fe20000000f00 */
[----:B------:R-:W-:-:S04]  /*17880*/  IMAD.MOV.U32 R81, RZ, RZ, R59 ;  /* 0x000000ffff517224 */ /* 0x000fc800078e003b */
[----:B------:R-:W-:Y:S01]  /*17890*/  IMAD.MOV.U32 R112, RZ, RZ, R96 ;  /* 0x000000ffff707224 */ /* 0x000fe200078e0060 */
[----:B------:R-:W-:Y:S02]  /*178a0*/  MOV R96, R81 ;  /* 0x0000005100607202 */ /* 0x000fe40000000f00 */
[----:B------:R-:W3:Y:S01]  /*178b0*/  LDL.LU R81, [R1+0x78] ;  /* 0x0000780001517983 */ /* 0x000ee20000300800 */
[----:B-1----:R-:W-:Y:S02]  /*178c0*/  FMUL.FTZ R63, R83, R0 ;  /* 0x00000000533f7220 */ /* 0x002fe40000410000 */
[----:B------:R-:W-:Y:S02]  /*178d0*/  IMAD.MOV.U32 R83, RZ, RZ, R18 ;  /* 0x000000ffff537224 */ /* 0x000fe400078e0012 */
[----:B------:R-:W4:Y:S04]  /*178e0*/  LDL.LU R18, [R1+0x7c] ;  /* 0x00007c0001127983 */ /* 0x000f280000300800 */
[----:B------:R-:W1:Y:S01]  /*178f0*/  SHFL.BFLY PT, R6, R2, 0x2, 0x1f ;  /* 0x0c401f0002067f89 */ /* 0x000e6200000e0000 */
[----:B------:R-:W-:Y:S01]  /*17900*/  FMNMX.FTZ R4, R138, R4, !PT ;  /* 0x000000048a047209 */ /* 0x000fe20007810000 */
[----:B------:R-:W-:-:S04]  /*17910*/  IMAD.MOV.U32 R152, RZ, RZ, R7 ;  /* 0x000000ffff987224 */ /* 0x000fc800078e0007 */
[----:B------:R-:W1:Y:S01]  /*17920*/  SHFL.BFLY PT, R7, R4, 0x2, 0x1f ;  /* 0x0c401f0004077f89 */ /* 0x000e6200000e0000 */
[----:B------:R-:W-:-:S05]  /*17930*/  FMUL.FTZ R3, R136, c[0x0][0x23c] ;  /* 0x00008f0088037a20 */ /* 0x000fca0000410000 */
[----:B------:R-:W-:-:S05]  /*17940*/  FSEL R3, R3, RZ, P0 ;  /* 0x000000ff03037208 */ /* 0x000fca0000000000 */
[----:B------:R-:W-:Y:S01]  /*17950*/  FFMA.FTZ R5, R26, c[0x0][0x23c], -R3 ;  /* 0x00008f001a057a23 */ /* 0x000fe20000010803 */
[----:B------:R-:W-:Y:S02]  /*17960*/  MOV R85, R9 ;  /* 0x0000000900557202 */ /* 0x000fe40000000f00 */
[----:B-1----:R-:W-:Y:S01]  /*17970*/  FMNMX.FTZ R2, R2, R6, !PT ;  /* 0x0000000602027209 */ /* 0x002fe20007810000 */
[----:B------:R1:W2:Y:S01]  /*17980*/  MUFU.EX2 R9, R5 ;  /* 0x0000000500097308 */ /* 0x0002a20000000800 */
[----:B------:R-:W-:-:S03]  /*17990*/  FMNMX.FTZ R4, R4, R7, !PT ;  /* 0x0000000704047209 */ /* 0x000fc60007810000 */
[----:B-1----:R-:W1:Y:S04]  /*179a0*/  SHFL.BFLY PT, R5, R2, 0x1, 0x1f ;  /* 0x0c201f0002057f89 */ /* 0x002e6800000e0000 */
[----:B------:R-:W1:Y:S01]  /*179b0*/  SHFL.BFLY PT, R6, R4, 0x1, 0x1f ;  /* 0x0c201f0004067f89 */ /* 0x000e6200000e0000 */
        /* <DEDUP_REMOVED lines=14> */
[-C--:B------:R-:W-:Y:S01]  /*17aa0*/  FMUL.FTZ R62, R82, R0.reuse ;  /* 0x00000000523e7220 */ /* 0x080fe20000410000 */
        /* <DEDUP_REMOVED lines=23> */
[----:B------:R-:W-:Y:S02]  /*17c20*/  MOV R69, R135 ;  /* 0x0000008700457202 */ /* 0x000fe40000000f00 */
[----:B-1----:R-:W-:-:S04]  /*17c30*/  FMNMX.FTZ R135, R2, R5, !PT ;  /* 0x0000000502877209 */ /* 0x002fc80007810000 */
[C---:B------:R-:W-:Y:S01]  /*17c40*/  FSETP.NEU.FTZ.AND P0, PT, R135.reuse, -INF , PT ;  /* 0xff8000008700780b */ /* 0x040fe20003f1d000 */
[----:B------:R-:W-:-:S05]  /*17c50*/  FMUL.FTZ R2, R135, c[0x0][0x23c] ;  /* 0x00008f0087027a20 */ /* 0x000fca0000410000 */
[----:B------:R-:W-:Y:S01]  /*17c60*/  FSEL R2, R2, RZ, P0 ;  /* 0x000000ff02027208 */ /* 0x000fe20000000000 */
[----:B------:R-:W-:Y:S02]  /*17c70*/  FFMA.FTZ R7, R27, c[0x0][0x23c], -R3 ;  /* 0x00008f001b077a23 */ /* 0x000fe40000010803 */
[----:B------:R-:W-:Y:S01]  /*17c80*/  IMAD.MOV.U32 R116, RZ, RZ, R68 ;  /* 0x000000ffff747224 */ /* 0x000fe200078e0044 */
[----:B------:R-:W-:Y:S02]  /*17c90*/  MOV R68, R153 ;  /* 0x0000009900447202 */ /* 0x000fe40000000f00 */
[----:B------:R-:W-:Y:S01]  /*17ca0*/  MUFU.EX2 R153, R7 ;  /* 0x0000000700997308 */ /* 0x000fe20000000800 */
[----:B------:R-:W-:Y:S01]  /*17cb0*/  IMAD.MOV.U32 R71, RZ, RZ, R39 ;  /* 0x000000ffff477224 */ /* 0x000fe200078e0027 */
[----:B------:R-:W-:Y:S01]  /*17cc0*/  MOV R154, R116 ;  /* 0x00000074009a7202 */ /* 0x000fe20000000f00 */
[----:B------:R-:W-:Y:S01]  /*17cd0*/  IMAD.MOV.U32 R116, RZ, RZ, R37 ;  /* 0x000000ffff747224 */ /* 0x000fe200078e0025 */
[----:B------:R-:W-:Y:S01]  /*17ce0*/  MOV R129, R96 ;  /* 0x0000006000817202 */ /* 0x000fe20000000f00 */
[----:B--2---:R-:W-:-:S02]  /*17cf0*/  FFMA.FTZ R82, R97, R0, R9 ;  /* 0x0000000061527223 */ /* 0x004fc40000010009 */
[----:B------:R-:W-:-:S04]  /*17d00*/  FFMA.FTZ R0, R25, c[0x0][0x23c], -R3 ;  /* 0x00008f0019007a23 */ /* 0x000fc80000010803 */
[----:B------:R1:W-:Y:S01]  /*17d10*/  MUFU.EX2 R155, R0 ;  /* 0x00000000009b7308 */ /* 0x0003e20000000800 */
[----:B------:R-:W-:Y:S02]  /*17d20*/  MOV R97, R84 ;  /* 0x0000005400617202 */ /* 0x000fe40000000f00 */
[----:B------:R-:W-:Y:S02]  /*17d30*/  MOV R84, R134 ;  /* 0x0000008600547202 */ /* 0x000fe40000000f00 */
[----:B------:R-:W-:Y:S01]  /*17d40*/  FMNMX.FTZ R134, R4, R6, !PT ;  /* 0x0000000604867209 */ /* 0x000fe20007810000 */
[----:B-1----:R-:W-:-:S04]  /*17d50*/  FFMA.FTZ R0, R24, c[0x0][0x23c], -R3 ;  /* 0x00008f0018007a23 */ /* 0x002fc80000010803 */
[----:B------:R1:W-:Y:S01]  /*17d60*/  MUFU.EX2 R26, R0 ;  /* 0x00000000001a7308 */ /* 0x0003e20000000800 */
[----:B------:R-:W-:Y:S01]  /*17d70*/  FFMA.FTZ R4, R32, c[0x0][0x23c], -R2 ;  /* 0x00008f0020047a23 */ /* 0x000fe20000010802 */
[----:B-1----:R-:W-:Y:S02]  /*17d80*/  FSEL R0, R135, RZ, P0 ;  /* 0x000000ff87007208 */ /* 0x002fe40000000000 */
[----:B------:R-:W-:-:S03]  /*17d90*/  FSETP.NEU.FTZ.AND P0, PT, R134, -INF , PT ;  /* 0xff8000008600780b */ /* 0x000fc60003f1d000 */
[----:B------:R-:W-:-:S04]  /*17da0*/  FADD.FTZ R0, R117, -R0 ;  /* 0x8000000075007221 */ /* 0x000fc80000010000 */
[----:B------:R-:W-:Y:S01]  /*17db0*/  FMUL.FTZ R5, R0, c[0x0][0x23c] ;  /* 0x00008f0000057a20 */ /* 0x000fe20000410000 */
[----:B------:R-:W-:Y:S01]  /*17dc0*/  FSEL R0, R134, RZ, P0 ;  /* 0x000000ff86007208 */ /* 0x000fe20000000000 */
[----:B------:R1:W-:Y:S04]  /*17dd0*/  MUFU.EX2 R7, R4 ;  /* 0x0000000400077308 */ /* 0x0003e80000000800 */
[----:B------:R-:W-:Y:S02]  /*17de0*/  FADD.FTZ R6, R152, -R0 ;  /* 0x8000000098067221 */ /* 0x000fe40000010000 */
[----:B------:R-:W-:-:S05]  /*17df0*/  FMUL.FTZ R0, R134, c[0x0][0x23c] ;  /* 0x00008f0086007a20 */ /* 0x000fca0000410000 */
[----:B------:R-:W-:Y:S01]  /*17e00*/  FSEL R0, R0, RZ, P0 ;  /* 0x000000ff00007208 */ /* 0x000fe20000000000 */
[----:B-1----:R-:W-:-:S04]  /*17e10*/  FFMA.FTZ R4, R34, c[0x0][0x23c], -R2 ;  /* 0x00008f0022047a23 */ /* 0x002fc80000010802 */
[----:B------:R1:W-:Y:S08]  /*17e20*/  MUFU.EX2 R152, R4 ;  /* 0x0000000400987308 */ /* 0x0003f00000000800 */
[----:B------:R-:W2:Y:S01]  /*17e30*/  MUFU.EX2 R5, R5 ;  /* 0x0000000500057308 */ /* 0x000ea20000000800 */
[----:B-1----:R-:W-:Y:S02]  /*17e40*/  FMUL.FTZ R4, R6, c[0x0][0x23c] ;  /* 0x00008f0006047a20 */ /* 0x002fe40000410000 */
[----:B------:R-:W-:-:S05]  /*17e50*/  FFMA.FTZ R6, R33, c[0x0][0x23c], -R0 ;  /* 0x00008f0021067a23 */ /* 0x000fca0000010800 */
[----:B------:R-:W1:Y:S08]  /*17e60*/  MUFU.EX2 R4, R4 ;  /* 0x0000000400047308 */ /* 0x000e700000000800 */
[----:B------:R-:W4:Y:S01]  /*17e70*/  MUFU.EX2 R6, R6 ;  /* 0x0000000600067308 */ /* 0x000f220000000800 */
[----:B--2---:R-:W-:Y:S01]  /*17e80*/  FMUL.FTZ R32, R104, R5 ;  /* 0x0000000568207220 */ /* 0x004fe20000410000 */
[----:B------:R-:W-:Y:S01]  /*17e90*/  MOV R104, R26 ;  /* 0x0000001a00687202 */ /* 0x000fe20000000f00 */
[----:B------:R-:W-:Y:S01]  /*17ea0*/  IMAD.MOV.U32 R26, RZ, RZ, R85 ;  /* 0x000000ffff1a7224 */ /* 0x000fe200078e0055 */
[----:B------:R-:W-:-:S02]  /*17eb0*/  MOV R128, R97 ;  /* 0x0000006100807202 */ /* 0x000fc40000000f00 */
[----:B------:R-:W-:Y:S02]  /*17ec0*/  MOV R70, R68 ;  /* 0x0000004400467202 */ /* 0x000fe40000000f00 */
[----:B------:R-:W-:Y:S01]  /*17ed0*/  MOV R27, R84 ;  /* 0x00000054001b7202 */ /* 0x000fe20000000f00 */
[----:B-1----:R-:W-:Y:S01]  /*17ee0*/  FMUL.FTZ R34, R106, R4 ;  /* 0x000000046a227220 */ /* 0x002fe20000410000 */
        /* <DEDUP_REMOVED lines=10> */
[----:B---3--:R-:W-:Y:S01]  /*17f90*/  FFMA.FTZ R81, R81, R5, R7 ;  /* 0x0000000551517223 */ /* 0x008fe20000010007 */
        /* <DEDUP_REMOVED lines=75> */
[----:B----4-:R-:W-:Y:S02]  /*18450*/  FFMA.FTZ R80, R18, R4, R6 ;  /* 0x0000000412507223 */ /* 0x010fe40000010006 */
[----:B------:R-:W-:Y:S02]  /*18460*/  IMAD.MOV.U32 R117, RZ, RZ, R19 ;  /* 0x000000ffff757224 */ /* 0x000fe400078e0013 */
[--C-:B------:R-:W-:Y:S02]  /*18470*/  FFMA.FTZ R4, R17, c[0x0][0x23c], -R2.reuse ;  /* 0x00008f0011047a23 */ /* 0x100fe40000010802 */
[----:B------:R-:W-:Y:S02]  /*18480*/  FFMA.FTZ R5, R16, c[0x0][0x23c], -R2 ;  /* 0x00008f0010057a23 */ /* 0x000fe40000010802 */
[----:B------:R-:W1:Y:S01]  /*18490*/  LDSM.16.MT88.4 R16, [R221+0xc000] ;  /* 0x00c00000dd10783b */ /* 0x000e620000004200 */
[----:B------:R2:W-:Y:S01]  /*184a0*/  MUFU.EX2 R107, R4 ;  /* 0x00000004006b7308 */ /* 0x0005e20000000800 */
[----:B------:R-:W-:Y:S01]  /*184b0*/  MOV R108, R115 ;  /* 0x00000073006c7202 */ /* 0x000fe20000000f00 */
[----:B------:R-:W-:-:S02]  /*184c0*/  IMAD.MOV.U32 R77, RZ, RZ, R98 ;  /* 0x000000ffff4d7224 */ /* 0x000fc400078e0062 */
[----:B--2---:R-:W-:-:S04]  /*184d0*/  FFMA.FTZ R4, R83, c[0x0][0x23c], -R0 ;  /* 0x00008f0053047a23 */ /* 0x004fc80000010800 */
[----:B------:R2:W3:Y:S01]  /*184e0*/  MUFU.EX2 R83, R4 ;  /* 0x0000000400537308 */ /* 0x0004e20000000800 */
[----:B------:R-:W-:Y:S02]  /*184f0*/  MOV R115, R99 ;  /* 0x0000006300737202 */ /* 0x000fe40000000f00 */
[----:B------:R-:W-:-:S05]  /*18500*/  MOV R99, R128 ;  /* 0x0000008000637202 */ /* 0x000fca0000000f00 */
[----:B------:R-:W4:Y:S01]  /*18510*/  MUFU.EX2 R78, R5 ;  /* 0x00000005004e7308 */ /* 0x000f220000000800 */
[----:B--2---:R-:W-:-:S07]  /*18520*/  FFMA.FTZ R4, R119, c[0x0][0x23c], -R0 ;  /* 0x00008f0077047a23 */ /* 0x004fce0000010800 */
[----:B------:R2:W-:Y:S01]  /*18530*/  MUFU.EX2 R105, R4 ;  /* 0x0000000400697308 */ /* 0x0005e20000000800 */
[----:B------:R-:W-:Y:S02]  /*18540*/  MOV R98, R117 ;  /* 0x0000007500627202 */ /* 0x000fe40000000f00 */
[----:B------:R-:W-:Y:S02]  /*18550*/  MOV R128, R85 ;  /* 0x0000005500807202 */ /* 0x000fe40000000f00 */
[----:B------:R-:W-:Y:S02]  /*18560*/  MOV R117, R84 ;  /* 0x0000005400757202 */ /* 0x000fe40000000f00 */
[----:B------:R-:W-:Y:S02]  /*18570*/  MOV R85, R11 ;  /* 0x0000000b00557202 */ /* 0x000fe40000000f00 */
[----:B------:R-:W-:Y:S01]  /*18580*/  MOV R84, R10 ;  /* 0x0000000a00547202 */ /* 0x000fe20000000f00 */
[----:B--2---:R-:W-:-:S02]  /*18590*/  FFMA.FTZ R4, R118, c[0x0][0x23c], -R0 ;  /* 0x00008f0076047a23 */ /* 0x004fc40000010800 */
[----:B------:R-:W-:Y:S02]  /*185a0*/  IMAD.MOV.U32 R118, RZ, RZ, R129 ;  /* 0x000000ffff767224 */ /* 0x000fe400078e0081 */
[----:B------:R-:W-:Y:S02]  /*185b0*/  IMAD.MOV.U32 R129, RZ, RZ, R96 ;  /* 0x000000ffff817224 */ /* 0x000fe400078e0060 */
[----:B------:R-:W-:Y:S02]  /*185c0*/  IMAD.MOV.U32 R96, RZ, RZ, R231 ;  /* 0x000000ffff607224 */ /* 0x000fe400078e00e7 */
[----:B------:R2:W1:Y:S01]  /*185d0*/  MUFU.EX2 R231, R4 ;  /* 0x0000000400e77308 */ /* 0x0004620000000800 */
[----:B------:R-:W-:Y:S02]  /*185e0*/  F2FP.PACK_AB R8, R113, R8 ;  /* 0x000000087108723e */ /* 0x000fe400000000ff */
[----:B------:R-:W-:Y:S02]  /*185f0*/  F2FP.PACK_AB R9, R153, R9 ;  /* 0x000000099909723e */ /* 0x000fe400000000ff */
[----:B------:R-:W-:-:S02]  /*18600*/  F2FP.PACK_AB R10, R106, R154 ;  /* 0x0000009a6a0a723e */ /* 0x000fc400000000ff */
[----:B------:R-:W-:Y:S02]  /*18610*/  F2FP.PACK_AB R11, R104, R155 ;  /* 0x0000009b680b723e */ /* 0x000fe400000000ff */
        /* <DEDUP_REMOVED lines=8> */
[----:B-1----:R-:W-:Y:S01]  /*186a0*/  HMMA.16816.F32 R68, R8, R16, R148 ;  /* 0x000000100844723c */ /* 0x002fe20000001894 */
[----:B--2---:R-:W-:Y:S02]  /*186b0*/  F2FP.PACK_AB R4, R152, R7 ;  /* 0x000000079804723e */ /* 0x004fe400000000ff */
[----:B---3--:R-:W-:-:S04]  /*186c0*/  F2FP.PACK_AB R5, R83, R6 ;  /* 0x000000065305723e */ /* 0x008fc800000000ff */
[----:B----4-:R-:W-:Y:S02]  /*186d0*/  MOV R151, R78 ;  /* 0x0000004e00977202 */ /* 0x010fe40000000f00 */
        /* <DEDUP_REMOVED lines=50> */
[----:B------:R-:W-:Y:S02]  /*18a00*/  MOV R62, R148 ;  /* 0x00000094003e7202 */ /* 0x000fe40000000f00 */
        /* <DEDUP_REMOVED lines=23> */
[----:B-1----:R-:W-:Y:S01]  /*18b80*/  FFMA.FTZ R4, R123, c[0x0][0x23c], -R12 ;  /* 0x00008f007b047a23 */ /* 0x002fe2000001080c */
[----:B------:R-:W-:-:S05]  /*18b90*/  MOV R123, R227 ;  /* 0x000000e3007b7202 */ /* 0x000fca0000000f00 */
[----:B------:R1:W-:Y:S02]  /*18ba0*/  MUFU.EX2 R227, R4 ;  /* 0x0000000400e37308 */ /* 0x0003e40000000800 */
[----:B-1----:R-:W-:-:S06]  /*18bb0*/  FFMA.FTZ R4, R202, c[0x0][0x23c], -R12 ;  /* 0x00008f00ca047a23 */ /* 0x002fcc000001080c */
[----:B------:R1:W-:Y:S02]  /*18bc0*/  MUFU.EX2 R202, R4 ;  /* 0x0000000400ca7308 */ /* 0x0003e40000000800 */
[----:B-1----:R-:W-:-:S06]  /*18bd0*/  FFMA.FTZ R4, R62, c[0x0][0x23c], -R3 ;  /* 0x00008f003e047a23 */ /* 0x002fcc0000010803 */
[----:B------:R1:W-:Y:S02]  /*18be0*/  MUFU.EX2 R94, R4 ;  /* 0x00000004005e7308 */ /* 0x0003e40000000800 */
[----:B-1----:R-:W-:-:S06]  /*18bf0*/  FFMA.FTZ R4, R230, c[0x0][0x23c], -R3 ;  /* 0x00008f00e6047a23 */ /* 0x002fcc0000010803 */
[----:B------:R1:W-:Y:S02]  /*18c00*/  MUFU.EX2 R230, R4 ;  /* 0x0000000400e67308 */ /* 0x0003e40000000800 */
[--C-:B-1----:R-:W-:Y:S01]  /*18c10*/  FFMA.FTZ R4, R149, c[0x0][0x23c], -R3.reuse ;  /* 0x00008f0095047a23 */ /* 0x102fe20000010803 */
[----:B------:R-:W-:Y:S02]  /*18c20*/  MOV R149, R150 ;  /* 0x0000009600957202 */ /* 0x000fe40000000f00 */
[----:B------:R-:W-:Y:S02]  /*18c30*/  MOV R150, R113 ;  /* 0x0000007100967202 */ /* 0x000fe40000000f00 */
[----:B------:R-:W-:Y:S02]  /*18c40*/  MOV R113, R226 ;  /* 0x000000e200717202 */ /* 0x000fe40000000f00 */
[----:B------:R1:W-:Y:S02]  /*18c50*/  MUFU.EX2 R226, R4 ;  /* 0x0000000400e27308 */ /* 0x0003e40000000800 */
[----:B-1----:R-:W-:-:S06]  /*18c60*/  FFMA.FTZ R4, R63, c[0x0][0x23c], -R3 ;  /* 0x00008f003f047a23 */ /* 0x002fcc0000010803 */
[----:B------:R1:W2:Y:S01]  /*18c70*/  MUFU.EX2 R7, R4 ;  /* 0x0000000400077308 */ /* 0x0002a20000000800 */
[----:B------:R-:W-:Y:S01]  /*18c80*/  MOV R63, R124 ;  /* 0x0000007c003f7202 */ /* 0x000fe20000000f00 */
[----:B------:R-:W-:Y:S02]  /*18c90*/  FFMA.FTZ R124, R229, c[0x0][0x23c], -R12 ;  /* 0x00008f00e57c7a23 */ /* 0x000fe4000001080c */
[----:B-1----:R-:W-:-:S04]  /*18ca0*/  FFMA.FTZ R4, R200, c[0x0][0x23c], -R2 ;  /* 0x00008f00c8047a23 */ /* 0x002fc80000010802 */
[----:B------:R1:W-:Y:S01]  /*18cb0*/  MUFU.EX2 R5, R4 ;  /* 0x0000000400057308 */ /* 0x0003e20000000800 */
[----:B------:R-:W-:Y:S01]  /*18cc0*/  IMAD.MOV.U32 R62, RZ, RZ, R203 ;  /* 0x000000ffff3e7224 */ /* 0x000fe200078e00cb */
[----:B------:R-:W-:Y:S01]  /*18cd0*/  MOV R203, R122 ;  /* 0x0000007a00cb7202 */ /* 0x000fe20000000f00 */
[----:B------:R-:W-:Y:S02]  /*18ce0*/  FFMA.FTZ R122, R219, c[0x0][0x23c], -R12 ;  /* 0x00008f00db7a7a23 */ /* 0x000fe4000001080c */
[----:B-1----:R-:W-:-:S04]  /*18cf0*/  FFMA.FTZ R4, R201, c[0x0][0x23c], -R2 ;  /* 0x00008f00c9047a23 */ /* 0x002fc80000010802 */
[----:B------:R1:W-:Y:S01]  /*18d00*/  MUFU.EX2 R229, R4 ;  /* 0x0000000400e57308 */ /* 0x0003e20000000800 */
[--C-:B------:R-:W-:Y:S02]  /*18d10*/  FFMA.FTZ R219, R139, c[0x0][0x23c], -R3.reuse ;  /* 0x00008f008bdb7a23 */ /* 0x100fe40000010803 */
[--C-:B------:R-:W-:Y:S02]  /*18d20*/  FFMA.FTZ R120, R120, c[0x0][0x23c], -R3.reuse ;  /* 0x00008f0078787a23 */ /* 0x100fe40000010803 */
[--C-:B------:R-:W-:Y:S02]  /*18d30*/  FFMA.FTZ R115, R115, c[0x0][0x23c], -R3.reuse ;  /* 0x00008f0073737a23 */ /* 0x100fe40000010803 */
[----:B------:R-:W-:Y:S02]  /*18d40*/  FFMA.FTZ R114, R114, c[0x0][0x23c], -R3 ;  /* 0x00008f0072727a23 */ /* 0x000fe40000010803 */
[----:B-1----:R-:W-:Y:S01]  /*18d50*/  FFMA.FTZ R4, R148, c[0x0][0x23c], -R2 ;  /* 0x00008f0094047a23 */ /* 0x002fe20000010802 */
[----:B------:R-:W-:-:S03]  /*18d60*/  MOV R148, R225 ;  /* 0x000000e100947202 */ /* 0x000fc60000000f00 */
[----:B------:R1:W-:Y:S01]  /*18d70*/  MUFU.EX2 R225, R4 ;  /* 0x0000000400e17308 */ /* 0x0003e20000000800 */
[--C-:B------:R-:W-:Y:S02]  /*18d80*/  FFMA.FTZ R201, R216, c[0x0][0x23c], -R3.reuse ;  /* 0x00008f00d8c97a23 */ /* 0x100fe40000010803 */
[----:B------:R-:W-:Y:S02]  /*18d90*/  FFMA.FTZ R139, R14, c[0x0][0x23c], -R3 ;  /* 0x00008f000e8b7a23 */ /* 0x000fe40000010803 */
[--C-:B------:R-:W-:Y:S02]  /*18da0*/  FFMA.FTZ R91, R214, c[0x0][0x23c], -R12.reuse ;  /* 0x00008f00d65b7a23 */ /* 0x100fe4000001080c */
[--C-:B------:R-:W-:Y:S02]  /*18db0*/  FFMA.FTZ R125, R125, c[0x0][0x23c], -R12.reuse ;  /* 0x00008f007d7d7a23 */ /* 0x100fe4000001080c */
[--C-:B------:R-:W-:Y:S02]  /*18dc0*/  FFMA.FTZ R123, R123, c[0x0][0x23c], -R12.reuse ;  /* 0x00008f007b7b7a23 */ /* 0x100fe4000001080c */
[----:B------:R-:W-:-:S02]  /*18dd0*/  FFMA.FTZ R95, R211, c[0x0][0x23c], -R12 ;  /* 0x00008f00d35f7a23 */ /* 0x000fc4000001080c */
[----:B-1----:R-:W-:Y:S01]  /*18de0*/  FFMA.FTZ R4, R149, c[0x0][0x23c], -R2 ;  /* 0x00008f0095047a23 */ /* 0x002fe20000010802 */
[----:B------:R-:W-:Y:S01]  /*18df0*/  MOV R149, R113 ;  /* 0x0000007100957202 */ /* 0x000fe20000000f00 */
[--C-:B------:R-:W-:Y:S02]  /*18e00*/  FFMA.FTZ R113, R239, c[0x0][0x23c], -R3.reuse ;  /* 0x00008f00ef717a23 */ /* 0x100fe40000010803 */
[----:B------:R-:W-:Y:S02]  /*18e10*/  FFMA.FTZ R239, R212, c[0x0][0x23c], -R3 ;  /* 0x00008f00d4ef7a23 */ /* 0x000fe40000010803 */
[----:B------:R-:W-:Y:S02]  /*18e20*/  FFMA.FTZ R3, R62, c[0x0][0x23c], -R0 ;  /* 0x00008f003e037a23 */ /* 0x000fe40000010800 */
[--C-:B------:R-:W-:Y:S02]  /*18e30*/  FFMA.FTZ R200, R133, c[0x0][0x23c], -R12.reuse ;  /* 0x00008f0085c87a23 */ /* 0x100fe4000001080c */
[----:B------:R-:W-:-:S02]  /*18e40*/  FFMA.FTZ R214, R13, c[0x0][0x23c], -R12 ;  /* 0x00008f000dd67a23 */ /* 0x000fc4000001080c */
[--C-:B------:R-:W-:Y:S02]  /*18e50*/  FFMA.FTZ R62, R15, c[0x0][0x23c], -R2.reuse ;  /* 0x00008f000f3e7a23 */ /* 0x100fe40000010802 */
[----:B------:R-:W1:Y:S01]  /*18e60*/  LDSM.16.MT88.4 R12, [R221+0xc800] ;  /* 0x00c80000dd0c783b */ /* 0x000e620000004200 */
[----:B------:R-:W3:Y:S01]  /*18e70*/  MUFU.EX2 R88, R4 ;  /* 0x0000000400587308 */ /* 0x000ee20000000800 */
[--C-:B------:R-:W-:Y:S02]  /*18e80*/  FFMA.FTZ R112, R112, c[0x0][0x23c], -R2.reuse ;  /* 0x00008f0070707a23 */ /* 0x100fe40000010802 */
[----:B------:R-:W-:-:S05]  /*18e90*/  FFMA.FTZ R63, R63, c[0x0][0x23c], -R2 ;  /* 0x00008f003f3f7a23 */ /* 0x000fca0000010802 */
[----:B------:R4:W1:Y:S01]  /*18ea0*/  MUFU.EX2 R4, R3 ;  /* 0x0000000300047308 */ /* 0x0008620000000800 */
[--C-:B------:R-:W-:Y:S02]  /*18eb0*/  FFMA.FTZ R61, R203, c[0x0][0x23c], -R2.reuse ;  /* 0x00008f00cb3d7a23 */ /* 0x100fe40000010802 */
[--C-:B------:R-:W-:Y:S02]  /*18ec0*/  FFMA.FTZ R217, R217, c[0x0][0x23c], -R2.reuse ;  /* 0x00008f00d9d97a23 */ /* 0x100fe40000010802 */
[--C-:B------:R-:W-:Y:S02]  /*18ed0*/  FFMA.FTZ R90, R213, c[0x0][0x23c], -R2.reuse ;  /* 0x00008f00d55a7a23 */ /* 0x100fe40000010802 */
[--C-:B------:R-:W-:Y:S02]  /*18ee0*/  FFMA.FTZ R209, R209, c[0x0][0x23c], -R2.reuse ;  /* 0x00008f00d1d17a23 */ /* 0x100fe40000010802 */
[----:B------:R-:W-:Y:S02]  /*18ef0*/  FFMA.FTZ R92, R132, c[0x0][0x23c], -R2 ;  /* 0x00008f00845c7a23 */ /* 0x000fe40000010802 */
[----:B------:R-:W-:-:S02]  /*18f00*/  FFMA.FTZ R2, R127, c[0x0][0x23c], -R0 ;  /* 0x00008f007f027a23 */ /* 0x000fc40000010800 */
[----:B----4-:R-:W-:-:S04]  /*18f10*/  FFMA.FTZ R3, R228, c[0x0][0x23c], -R0 ;  /* 0x00008f00e4037a23 */ /* 0x010fc80000010800 */
[----:B------:R4:W-:Y:S01]  /*18f20*/  MUFU.EX2 R228, R3 ;  /* 0x0000000300e47308 */ /* 0x0009e20000000800 */
[--C-:B------:R-:W-:Y:S02]  /*18f30*/  FFMA.FTZ R60, R126, c[0x0][0x23c], -R0.reuse ;  /* 0x00008f007e3c7a23 */ /* 0x100fe40000010800 */
[----:B--2---:R-:W-:Y:S02]  /*18f40*/  IMAD.MOV.U32 R211, RZ, RZ, R7 ;  /* 0x000000ffffd37224 */ /* 0x004fe400078e0007 */
[--C-:B------:R-:W-:Y:S02]  /*18f50*/  FFMA.FTZ R126, R220, c[0x0][0x23c], -R0.reuse ;  /* 0x00008f00dc7e7a23 */ /* 0x100fe40000010800 */
[--C-:B------:R-:W-:Y:S01]  /*18f60*/  FFMA.FTZ R127, R218, c[0x0][0x23c], -R0.reuse ;  /* 0x00008f00da7f7a23 */ /* 0x100fe20000010800 */
[----:B------:R-:W-:Y:S01]  /*18f70*/  MOV R218, R6 ;  /* 0x0000000600da7202 */ /* 0x000fe20000000f00 */
[----:B------:R-:W-:Y:S01]  /*18f80*/  MUFU.EX2 R89, R2 ;  /* 0x0000000200597308 */ /* 0x000fe20000000800 */
[--C-:B----4-:R-:W-:Y:S01]  /*18f90*/  FFMA.FTZ R3, R148, c[0x0][0x23c], -R0.reuse ;  /* 0x00008f0094037a23 */ /* 0x110fe20000010800 */
[C---:B------:R-:W-:Y:S06]  /*18fa0*/  HMMA.16816.F32 R168, R8.reuse, R16, R168 ;  /* 0x0000001008a8723c */ /* 0x040fec00000018a8 */
[----:B------:R2:W4:Y:S02]  /*18fb0*/  MUFU.EX2 R220, R3 ;  /* 0x0000000300dc7308 */ /* 0x0005240000000800 */
[----:B------:R-:W-:Y:S01]  /*18fc0*/  HMMA.16816.F32 R164, R8, R18, R164 ;  /* 0x0000001208a4723c */ /* 0x000fe200000018a4 */
[----:B------:R-:W-:-:S02]  /*18fd0*/  FFMA.FTZ R121, R121, c[0x0][0x23c], -R0 ;  /* 0x00008f0079797a23 */ /* 0x000fc40000010800 */
[----:B------:R-:W-:-:S04]  /*18fe0*/  FFMA.FTZ R133, R215, c[0x0][0x23c], -R0 ;  /* 0x00008f00d7857a23 */ /* 0x000fc80000010800 */
[----:B------:R-:W-:Y:S01]  /*18ff0*/  F2FP.PACK_AB R8, R218, R93 ;  /* 0x0000005dda08723e */ /* 0x000fe200000000ff */
[--C-:B------:R-:W-:Y:S01]  /*19000*/  FFMA.FTZ R132, R210, c[0x0][0x23c], -R0.reuse ;  /* 0x00008f00d2847a23 */ /* 0x100fe20000010800 */
[----:B------:R-:W-:Y:S01]  /*19010*/  F2FP.PACK_AB R9, R230, R94 ;  /* 0x0000005ee609723e */ /* 0x000fe200000000ff */
[--C-:B------:R-:W-:Y:S01]  /*19020*/  FFMA.FTZ R216, R208, c[0x0][0x23c], -R0.reuse ;  /* 0x00008f00d0d87a23 */ /* 0x100fe20000010800 */
[----:B------:R-:W-:Y:S01]  /*19030*/  F2FP.PACK_AB R10, R202, R227 ;  /* 0x000000e3ca0a723e */ /* 0x000fe200000000ff */
[----:B------:R-:W-:Y:S01]  /*19040*/  FFMA.FTZ R138, R138, c[0x0][0x23c], -R0 ;  /* 0x00008f008a8a7a23 */ /* 0x000fe20000010800 */
[----:B------:R-:W-:Y:S01]  /*19050*/  F2FP.PACK_AB R11, R211, R226 ;  /* 0x000000e2d30b723e */ /* 0x000fe200000000ff */
[----:B------:R-:W-:Y:S01]  /*19060*/  FADD.FTZ R0, R150, R149 ;  /* 0x0000009596007221 */ /* 0x000fe20000010000 */
[----:B------:R-:W-:Y:S02]  /*19070*/  MOV R208, R151 ;  /* 0x0000009700d07202 */ /* 0x000fe40000000f00 */
[----:B---3--:R-:W-:Y:S01]  /*19080*/  F2FP.PACK_AB R6, R88, R225 ;  /* 0x000000e15806723e */ /* 0x008fe200000000ff */
[----:B--2---:R-:W-:Y:S01]  /*19090*/  FADD.FTZ R3, R83, R80 ;  /* 0x0000005053037221 */ /* 0x004fe20000010000 */
[----:B-1----:R-:W-:Y:S01]  /*190a0*/  MOV R215, R4 ;  /* 0x0000000400d77202 */ /* 0x002fe20000000f00 */
[----:B------:R-:W-:Y:S01]  /*190b0*/  HMMA.16816.F32 R148, R8, R12, R68 ;  /* 0x0000000c0894723c */ /* 0x000fe20000001844 */
[----:B----4-:R-:W-:Y:S01]  /*190c0*/  F2FP.PACK_AB R7, R89, R220 ;  /* 0x000000dc5907723e */ /* 0x010fe200000000ff */
[----:B------:R-:W-:Y:S01]  /*190d0*/  FADD.FTZ R213, R153, R82 ;  /* 0x0000005299d57221 */ /* 0x000fe20000010000 */
[----:B------:R-:W1:Y:S04]  /*190e0*/  LDSM.16.MT88.4 R16, [R222+0xc800] ;  /* 0x00c80000de10783b */ /* 0x000e680000004200 */
[----:B------:R-:W-:-:S02]  /*190f0*/  MOV R71, R5 ;  /* 0x0000000500477202 */ /* 0x000fc40000000f00 */
[----:B------:R-:W-:Y:S02]  /*19100*/  F2FP.PACK_AB R5, R228, R215 ;  /* 0x000000d7e405723e */ /* 0x000fe400000000ff */
[----:B------:R-:W-:Y:S01]  /*19110*/  F2FP.PACK_AB R4, R229, R71 ;  /* 0x00000047e504723e */ /* 0x000fe200000000ff */
[----:B------:R-:W-:Y:S01]  /*19120*/  FADD.FTZ R212, R152, R81 ;  /* 0x0000005198d47221 */ /* 0x000fe20000010000 */
[----:B------:R-:W-:Y:S01]  /*19130*/  MOV R80, R155 ;  /* 0x0000009b00507202 */ /* 0x000fe20000000f00 */
[----:B------:R-:W-:Y:S02]  /*19140*/  IMAD.MOV.U32 R203, RZ, RZ, R154 ;  /* 0x000000ffffcb7224 */ /* 0x000fe400078e009a */
[----:B------:R-:W-:Y:S08]  /*19150*/  HMMA.16816.F32 R152, R8, R14, R56 ;  /* 0x0000000e0898723c */ /* 0x000ff00000001838 */
[C---:B------:R-:W-:Y:S08]  /*19160*/  HMMA.16816.F32 R144, R4.reuse, R12, R144 ;  /* 0x0000000c0490723c */ /* 0x040ff00000001890 */
[----:B------:R-:W-:Y:S01]  /*19170*/  HMMA.16816.F32 R156, R4, R14, R156 ;  /* 0x0000000e049c723c */ /* 0x000fe2000000189c */
[----:B------:R-:W2:Y:S01]  /*19180*/  LDSM.16.MT88.4 R12, [R224+0xc800] ;  /* 0x00c80000e00c783b */ /* 0x000ea20000004200 */
[----:B------:R-:W-:Y:S01]  /*19190*/  IMAD.MOV.U32 R82, RZ, RZ, R106 ;  /* 0x000000ffff527224 */ /* 0x000fe200078e006a */
[----:B------:R-:W-:-:S02]  /*191a0*/  MOV R81, R104 ;  /* 0x0000006800517202 */ /* 0x000fc40000000f00 */
[----:B------:R-:W-:Y:S02]  /*191b0*/  MOV R210, R107 ;  /* 0x0000006b00d27202 */ /* 0x000fe40000000f00 */
        /* <DEDUP_REMOVED lines=9> */
[----:B------:R-:W-:Y:S01]  /*19250*/  HMMA.16816.F32 R176, R4, R12, R176 ;  /* 0x0000000c04b0723c */ /* 0x000fe200000018b0 */
[----:B------:R-:W-:-:S07]  /*19260*/  MOV R50, R81 ;  /* 0x0000005100327202 */ /* 0x000fce0000000f00 */
[-C--:B------:R-:W-:Y:S08]  /*19270*/  HMMA.16816.F32 R188, R4, R14.reuse, R188 ;  /* 0x0000000e04bc723c */ /* 0x080ff000000018bc */
        /* <DEDUP_REMOVED lines=12> */
[----:B-1----:R-:W-:Y:S01]  /*19340*/  HMMA.16816.F32 R200, R8, R18, R116 ;  /* 0x0000001208c8723c */ /* 0x002fe20000001874 */
[----:B------:R-:W-:Y:S02]  /*19350*/  MOV R46, R92 ;  /* 0x0000005c002e7202 */ /* 0x000fe40000000f00 */
[----:B------:R-:W-:Y:S02]  /*19360*/  MOV R69, R208 ;  /* 0x000000d000457202 */ /* 0x000fe40000000f00 */
[----:B------:R-:W-:-:S02]  /*19370*/  MOV R215, R209 ;  /* 0x000000d100d77202 */ /* 0x000fc40000000f00 */
[----:B------:R-:W-:Y:S01]  /*19380*/  MOV R55, R211 ;  /* 0x000000d300377202 */ /* 0x000fe20000000f00 */
[----:B------:R-:W-:Y:S07]  /*19390*/  HMMA.16816.F32 R92, R4, R18, R204 ;  /* 0x00000012045c723c */ /* 0x000fee00000018cc */
[----:B------:R-:W-:Y:S01]  /*193a0*/  MOV R207, R91 ;  /* 0x0000005b00cf7202 */ /* 0x000fe20000000f00 */
[----:B------:R-:W-:Y:S01]  /*193b0*/  HMMA.16816.F32 R208, R8, R16, R128 ;  /* 0x0000001008d0723c */ /* 0x000fe20000001880 */
[----:B------:R-:W-:Y:S01]  /*193c0*/  MOV R206, R90 ;  /* 0x0000005a00ce7202 */ /* 0x000fe20000000f00 */
[----:B------:R-:W-:Y:S01]  /*193d0*/  IMAD.MOV.U32 R204, RZ, RZ, R89 ;  /* 0x000000ffffcc7224 */ /* 0x000fe200078e0059 */
[----:B------:R-:W-:-:S05]  /*193e0*/  MOV R205, R88 ;  /* 0x0000005800cd7202 */ /* 0x000fca0000000f00 */
[----:B------:R-:W-:Y:S01]  /*193f0*/  HMMA.16816.F32 R96, R4, R16, R96 ;  /* 0x000000100460723c */ /* 0x000fe20000001860 */
[----:B------:R-:W1:Y:S07]  /*19400*/  LDSM.16.MT88.4 R16, [R224+0xe800] ;  /* 0x00e80000e010783b */ /* 0x000e6e0000004200 */
[-C--:B--2---:R-:W-:Y:S08]  /*19410*/  HMMA.16816.F32 R116, R8, R12.reuse, R84 ;  /* 0x0000000c0874723c */ /* 0x084ff00000001854 */
[C---:B------:R-:W-:Y:S08]  /*19420*/  HMMA.16816.F32 R88, R4.reuse, R12, R72 ;  /* 0x0000000c0458723c */ /* 0x040ff00000001848 */
[-C--:B------:R-:W-:Y:S08]  /*19430*/  HMMA.16816.F32 R84, R4, R14.reuse, R36 ;  /* 0x0000000e0454723c */ /* 0x080ff00000001824 */
[----:B------:R-:W-:Y:S01]  /*19440*/  HMMA.16816.F32 R128, R8, R14, R20 ;  /* 0x0000000e0880723c */ /* 0x000fe20000001814 */
[----:B------:R-:W2:Y:S04]  /*19450*/  LDSM.16.MT88.4 R20, [R222+0xe800] ;  /* 0x00e80000de14783b */ /* 0x000ea80000004200 */
[----:B------:R-:W3:Y:S01]  /*19460*/  LDSM.16.MT88.4 R12, [R223+0xe800] ;  /* 0x00e80000df0c783b */ /* 0x000ee20000004200 */
[----:B------:R-:W-:Y:S01]  /*19470*/  MOV R36, R68 ;  /* 0x0000004400247202 */ /* 0x000fe20000000f00 */
[----:B------:R-:W-:Y:S01]  /*19480*/  IMAD.MOV.U32 R39, RZ, RZ, R71 ;  /* 0x000000ffff277224 */ /* 0x000fe200078e0047 */
[----:B------:R-:W-:Y:S01]  /*19490*/  MOV R37, R69 ;  /* 0x0000004500257202 */ /* 0x000fe20000000f00 */
[----:B-1----:R-:W-:Y:S01]  /*194a0*/  HMMA.16816.F32 R28, R4, R18, R28 ;  /* 0x00000012041c723c */ /* 0x002fe2000000181c */
[----:B------:R-:W-:-:S07]  /*194b0*/  MOV R38, R70 ;  /* 0x0000004600267202 */ /* 0x000fce0000000f00 */
[C---:B------:R-:W-:Y:S08]  /*194c0*/  HMMA.16816.F32 R68, R4.reuse, R16, R32 ;  /* 0x000000100444723c */ /* 0x040ff00000001820 */
[C---:B--2---:R-:W-:Y:S08]  /*194d0*/  HMMA.16816.F32 R76, R4.reuse, R20, R76 ;  /* 0x00000014044c723c */ /* 0x044ff0000000184c */
[C---:B------:R-:W-:Y:S08]  /*194e0*/  HMMA.16816.F32 R72, R4.reuse, R22, R108 ;  /* 0x000000160448723c */ /* 0x040ff0000000186c */
[----:B---3--:R-:W-:Y:S01]  /*194f0*/  HMMA.16816.F32 R64, R4, R12, R40 ;  /* 0x0000000c0440723c */ /* 0x008fe20000001828 */
[----:B------:R-:W-:-:S02]  /*19500*/  MOV R110, R52 ;  /* 0x00000034006e7202 */ /* 0x000fc40000000f00 */
[----:B------:R-:W-:-:S05]  /*19510*/  MOV R111, R54 ;  /* 0x00000036006f7202 */ /* 0x000fca0000000f00 */
[----:B------:R-:W-:Y:S07]  /*19520*/  HMMA.16816.F32 R56, R4, R14, R24 ;  /* 0x0000000e0438723c */ /* 0x000fee0000001818 */
[----:B------:R-:W-:Y:S01]  /*19530*/  IMAD.MOV.U32 R7, RZ, RZ, R204 ;  /* 0x000000ffff077224 */ /* 0x000fe200078e00cc */
[----:B------:R-:W-:Y:S02]  /*19540*/  MOV R25, R205 ;  /* 0x000000cd00197202 */ /* 0x000fe40000000f00 */
[----:B------:R-:W-:-:S02]  /*19550*/  MOV R205, R53 ;  /* 0x0000003500cd7202 */ /* 0x000fc40000000f00 */
[----:B------:R-:W-:Y:S02]  /*19560*/  MOV R204, R55 ;  /* 0x0000003700cc7202 */ /* 0x000fe40000000f00 */
[----:B------:R-:W-:Y:S01]  /*19570*/  HMMA.16816.F32 R52, R8, R20, R196 ;  /* 0x000000140834723c */ /* 0x000fe200000018c4 */
[----:B------:R-:W1:Y:S01]  /*19580*/  MUFU.EX2 R20, R125 ;  /* 0x0000007d00147308 */ /* 0x000e620000000800 */
[----:B------:R-:W-:Y:S01]  /*19590*/  MOV R24, R36 ;  /* 0x0000002400187202 */ /* 0x000fe20000000f00 */
[----:B------:R-:W-:Y:S01]  /*195a0*/  IMAD.MOV.U32 R109, RZ, RZ, R47 ;  /* 0x000000ffff6d7224 */ /* 0x000fe200078e002f */
[----:B------:R-:W-:Y:S02]  /*195b0*/  MOV R5, R37 ;  /* 0x0000002500057202 */ /* 0x000fe40000000f00 */
[----:B------:R-:W-:Y:S02]  /*195c0*/  MOV R4, R38 ;  /* 0x0000002600047202 */ /* 0x000fe40000000f00 */
[----:B------:R-:W-:-:S02]  /*195d0*/  MOV R6, R39 ;  /* 0x0000002700067202 */ /* 0x000fc40000000f00 */
[----:B------:R-:W-:Y:S01]  /*195e0*/  MOV R26, R44 ;  /* 0x0000002c001a7202 */ /* 0x000fe20000000f00 */
[C---:B------:R-:W-:Y:S01]  /*195f0*/  HMMA.16816.F32 R36, R8.reuse, R18, R180 ;  /* 0x000000120824723c */ /* 0x040fe200000018b4 */
[----:B------:R-:W-:Y:S02]  /*19600*/  MOV R27, R45 ;  /* 0x0000002d001b7202 */ /* 0x000fe40000000f00 */
[----:B------:R-:W-:Y:S01]  /*19610*/  MOV R108, R46 ;  /* 0x0000002e006c7202 */ /* 0x000fe20000000f00 */
[----:B------:R-:W-:Y:S01]  /*19620*/  IMAD.MOV.U32 R199, RZ, RZ, R48 ;  /* 0x000000ffffc77224 */ /* 0x000fe200078e0030 */
[----:B------:R-:W-:Y:S02]  /*19630*/  MOV R198, R49 ;  /* 0x0000003100c67202 */ /* 0x000fe40000000f00 */
[----:B------:R-:W-:Y:S01]  /*19640*/  MOV R197, R50 ;  /* 0x0000003200c57202 */ /* 0x000fe20000000f00 */
[C---:B------:R-:W-:Y:S01]  /*19650*/  HMMA.16816.F32 R44, R8.reuse, R16, R192 ;  /* 0x00000010082c723c */ /* 0x040fe200000018c0 */
[----:B------:R-:W-:Y:S01]  /*19660*/  MOV R196, R51 ;  /* 0x0000003300c47202 */ /* 0x000fe20000000f00 */
[----:B------:R-:W2:Y:S06]  /*19670*/  LDSM.16.MT88.4 R16, [R222+0xd000] ;  /* 0x00d00000de10783b */ /* 0x000eac0000004200 */
[C---:B------:R-:W-:Y:S08]  /*19680*/  HMMA.16816.F32 R40, R8.reuse, R12, R168 ;  /* 0x0000000c0828723c */ /* 0x040ff000000018a8 */
[C---:B------:R-:W-:Y:S01]  /*19690*/  HMMA.16816.F32 R32, R8.reuse, R14, R164 ;  /* 0x0000000e0820723c */ /* 0x040fe200000018a4 */
[----:B------:R-:W3:Y:S07]  /*196a0*/  LDSM.16.MT88.4 R12, [R224+0xd000] ;  /* 0x00d00000e00c783b */ /* 0x000eee0000004200 */
[----:B------:R-:W-:Y:S01]  /*196b0*/  HMMA.16816.F32 R48, R8, R22, R184 ;  /* 0x000000160830723c */ /* 0x000fe200000018b8 */
[----:B------:R1:W-:Y:S02]  /*196c0*/  MUFU.EX2 R185, R123 ;  /* 0x0000007b00b97308 */ /* 0x0003e40000000800 */
[----:B-1----:R-:W-:-:S02]  /*196d0*/  MOV R123, R20 ;  /* 0x00000014007b7202 */ /* 0x002fc40000000f00 */
[----:B------:R-:W1:Y:S04]  /*196e0*/  LDSM.16.MT88.4 R20, [R221+0xd000] ;  /* 0x00d00000dd14783b */ /* 0x000e680000004200 */
[----:B------:R-:W-:Y:S01]  /*196f0*/  MUFU.EX2 R8, R63 ;  /* 0x0000003f00087308 */ /* 0x000fe20000000800 */
[----:B------:R-:W-:Y:S01]  /*19700*/  IMAD.MOV.U32 R186, RZ, RZ, R196 ;  /* 0x000000ffffba7224 */ /* 0x000fe200078e00c4 */
[----:B------:R-:W-:Y:S01]  /*19710*/  MOV R187, R2 ;  /* 0x0000000200bb7202 */ /* 0x000fe20000000f00 */
[----:B------:R-:W-:Y:S01]  /*19720*/  FADD.FTZ R2, R218, R0 ;  /* 0x00000000da027221 */ /* 0x000fe20000010000 */
[----:B------:R-:W-:-:S04]  /*19730*/  MOV R196, R24 ;  /* 0x0000001800c47202 */ /* 0x000fc80000000f00 */
[----:B------:R-:W-:Y:S08]  /*19740*/  MUFU.EX2 R184, R124 ;  /* 0x0000007c00b87308 */ /* 0x000ff00000000800 */
[----:B------:R-:W-:Y:S08]  /*19750*/  MUFU.EX2 R122, R122 ;  /* 0x0000007a007a7308 */ /* 0x000ff00000000800 */
[----:B------:R-:W-:Y:S08]  /*19760*/  MUFU.EX2 R120, R120 ;  /* 0x0000007800787308 */ /* 0x000ff00000000800 */
[----:B------:R-:W4:Y:S08]  /*19770*/  MUFU.EX2 R171, R115 ;  /* 0x0000007300ab7308 */ /* 0x000f300000000800 */
[----:B------:R1:W-:Y:S08]  /*19780*/  MUFU.EX2 R125, R114 ;  /* 0x00000072007d7308 */ /* 0x0003f00000000800 */
[----:B------:R-:W1:Y:S08]  /*19790*/  MUFU.EX2 R169, R113 ;  /* 0x0000007100a97308 */ /* 0x000e700000000800 */
[----:B------:R-:W-:Y:S08]  /*197a0*/  MUFU.EX2 R124, R121 ;  /* 0x00000079007c7308 */ /* 0x000ff00000000800 */
[----:B------:R-:W1:Y:S08]  /*197b0*/  MUFU.EX2 R24, R112 ;  /* 0x0000007000187308 */ /* 0x000e700000000800 */
[----:B------:R-:W-:Y:S08]  /*197c0*/  MUFU.EX2 R168, R62 ;  /* 0x0000003e00a87308 */ /* 0x000ff00000000800 */
[----:B------:R-:W-:Y:S08]  /*197d0*/  MUFU.EX2 R170, R61 ;  /* 0x0000003d00aa7308 */ /* 0x000ff00000000800 */
[----:B------:R-:W1:Y:S08]  /*197e0*/  MUFU.EX2 R218, R60 ;  /* 0x0000003c00da7308 */ /* 0x000e700000000800 */
[----:B------:R2:W-:Y:S08]  /*197f0*/  MUFU.EX2 R121, R126 ;  /* 0x0000007e00797308 */ /* 0x0005f00000000800 */
[----:B------:R-:W3:Y:S01]  /*19800*/  MUFU.EX2 R127, R127 ;  /* 0x0000007f007f7308 */ /* 0x000ee20000000800 */
[----:B------:R-:W-:-:S02]  /*19810*/  FADD.FTZ R0, R186, R213 ;  /* 0x000000d5ba007221 */ /* 0x000fc40000010000 */
[----:B------:R-:W-:Y:S01]  /*19820*/  FADD.FTZ R4, R4, R212 ;  /* 0x000000d404047221 */ /* 0x000fe20000010000 */
[----:B----4-:R-:W-:Y:S01]  /*19830*/  F2FP.PACK_AB R9, R171, R120 ;  /* 0x00000078ab09723e */ /* 0x010fe200000000ff */
[----:B-1----:R-:W-:Y:S01]  /*19840*/  FADD.FTZ R114, R196, R2 ;  /* 0x00000002c4727221 */ /* 0x002fe20000010000 */
[----:B--2---:R-:W-:Y:S01]  /*19850*/  MOV R126, R8 ;  /* 0x00000008007e7202 */ /* 0x004fe20000000f00 */
[----:B------:R-:W-:Y:S01]  /*19860*/  FADD.FTZ R113, R197, R0 ;  /* 0x00000000c5717221 */ /* 0x000fe20000010000 */
[----:B------:R-:W-:Y:S01]  /*19870*/  F2FP.PACK_AB R8, R184, R123 ;  /* 0x0000007bb808723e */ /* 0x000fe200000000ff */
[----:B------:R-:W-:Y:S01]  /*19880*/  FADD.FTZ R2, R5, R4 ;  /* 0x0000000405027221 */ /* 0x000fe20000010000 */
[----:B------:R-:W-:Y:S02]  /*19890*/  F2FP.PACK_AB R10, R122, R185 ;  /* 0x000000b97a0a723e */ /* 0x000fe400000000ff */
[----:B------:R-:W-:Y:S02]  /*198a0*/  F2FP.PACK_AB R11, R169, R125 ;  /* 0x0000007da90b723e */ /* 0x000fe400000000ff */
[----:B------:R-:W-:-:S02]  /*198b0*/  MOV R196, R6 ;  /* 0x0000000600c47202 */ /* 0x000fc40000000f00 */
[----:B------:R-:W-:Y:S02]  /*198c0*/  MOV R197, R7 ;  /* 0x0000000700c57202 */ /* 0x000fe40000000f00 */
[----:B------:R-:W-:Y:S02]  /*198d0*/  F2FP.PACK_AB R4, R126, R24 ;  /* 0x000000187e04723e */ /* 0x000fe400000000ff */
[----:B------:R-:W-:Y:S02]  /*198e0*/  F2FP.PACK_AB R5, R124, R218 ;  /* 0x000000da7c05723e */ /* 0x000fe400000000ff */
[----:B------:R-:W-:Y:S02]  /*198f0*/  F2FP.PACK_AB R6, R170, R168 ;  /* 0x000000a8aa06723e */ /* 0x000fe400000000ff */
[----:B---3--:R-:W-:Y:S01]  /*19900*/  F2FP.PACK_AB R7, R127, R121 ;  /* 0x000000797f07723e */ /* 0x008fe200000000ff */
[----:B------:R-:W-:Y:S01]  /*19910*/  FADD.FTZ R3, R187, R3 ;  /* 0x00000003bb037221 */ /* 0x000fe20000010000 */
[----:B------:R-:W-:Y:S01]  /*19920*/  MOV R187, R198 ;  /* 0x000000c600bb7202 */ /* 0x000fe20000000f00 */
[----:B------:R-:W-:Y:S01]  /*19930*/  IMAD.MOV.U32 R186, RZ, RZ, R199 ;  /* 0x000000ffffba7224 */ /* 0x000fe200078e00c7 */
[----:B------:R-:W-:Y:S01]  /*19940*/  MOV R198, R25 ;  /* 0x0000001900c67202 */ /* 0x000fe20000000f00 */
[----:B------:R-:W-:Y:S01]  /*19950*/  IMAD.MOV.U32 R25, RZ, RZ, R27 ;  /* 0x000000ffff197224 */ /* 0x000fe200078e001b */
[----:B------:R-:W-:Y:S01]  /*19960*/  MOV R199, R26 ;  /* 0x0000001a00c77202 */ /* 0x000fe20000000f00 */
[----:B------:R-:W-:Y:S01]  /*19970*/  HMMA.16816.F32 R164, R8, R16, R140 ;  /* 0x0000001008a4723c */ /* 0x000fe2000000188c */
[----:B------:R-:W-:-:S02]  /*19980*/  MOV R26, R108 ;  /* 0x0000006c001a7202 */ /* 0x000fc40000000f00 */
[----:B------:R-:W-:Y:S02]  /*19990*/  MOV R27, R109 ;  /* 0x0000006d001b7202 */ /* 0x000fe40000000f00 */
[----:B------:R-:W-:Y:S01]  /*199a0*/  MOV R108, R110 ;  /* 0x0000006e006c7202 */ /* 0x000fe20000000f00 */
[----:B------:R-:W-:Y:S01]  /*199b0*/  IMAD.MOV.U32 R110, RZ, RZ, R204 ;  /* 0x000000ffff6e7224 */ /* 0x000fe200078e00cc */
[----:B------:R-:W-:Y:S01]  /*199c0*/  MOV R109, R111 ;  /* 0x0000006f006d7202 */ /* 0x000fe20000000f00 */
[----:B------:R-:W-:Y:S01]  /*199d0*/  HMMA.16816.F32 R180, R8, R12, R100 ;  /* 0x0000000c08b4723c */ /* 0x000fe20000001864 */
[----:B------:R-:W-:Y:S02]  /*199e0*/  MOV R111, R215 ;  /* 0x000000d7006f7202 */ /* 0x000fe40000000f00 */
[----:B------:R-:W-:-:S05]  /*199f0*/  MOV R204, R214 ;  /* 0x000000d600cc7202 */ /* 0x000fca0000000f00 */
[----:B------:R-:W-:Y:S01]  /*19a00*/  HMMA.16816.F32 R176, R4, R12, R176 ;  /* 0x0000000c04b0723c */ /* 0x000fe200000018b0 */
[----:B------:R-:W-:-:S07]  /*19a10*/  MOV R0, R25 ;  /* 0x0000001900007202 */ /* 0x000fce0000000f00 */
[-C--:B------:R-:W-:Y:S08]  /*19a20*/  HMMA.16816.F32 R188, R4, R14.reuse, R188 ;  /* 0x0000000e04bc723c */ /* 0x080ff000000018bc */
[C---:B------:R-:W-:Y:S01]  /*19a30*/  HMMA.16816.F32 R140, R8.reuse, R14, R80 ;  /* 0x0000000e088c723c */ /* 0x040fe20000001850 */
[----:B------:R-:W1:Y:S06]  /*19a40*/  LDSM.16.MT88.4 R12, [R224+0xf000] ;  /* 0x00f00000e00c783b */ /* 0x000e6c0000004200 */
[----:B------:R-:W-:Y:S01]  /*19a50*/  IMAD.MOV.U32 R82, RZ, RZ, R26 ;  /* 0x000000ffff527224 */ /* 0x000fe200078e001a */
[C---:B------:R-:W-:Y:S07]  /*19a60*/  HMMA.16816.F32 R60, R8.reuse, R22, R152 ;  /* 0x00000016083c723c */ /* 0x040fee0000001898 */
[----:B------:R-:W-:Y:S01]  /*19a70*/  MOV R152, R24 ;  /* 0x0000001800987202 */ /* 0x000fe20000000f00 */
[----:B------:R-:W-:Y:S07]  /*19a80*/  HMMA.16816.F32 R212, R8, R18, R104 ;  /* 0x0000001208d4723c */ /* 0x000fee0000001868 */
[----:B------:R-:W-:-:S02]  /*19a90*/  MOV R106, R27 ;  /* 0x0000001b006a7202 */ /* 0x000fc40000000f00 */
[----:B------:R-:W2:Y:S01]  /*19aa0*/  LDSM.16.MT88.4 R24, [R223+0xd000] ;  /* 0x00d00000df18783b */ /* 0x000ea20000004200 */
[-C--:B------:R-:W-:Y:S08]  /*19ab0*/  HMMA.16816.F32 R148, R8, R20.reuse, R148 ;  /* 0x000000140894723c */ /* 0x080ff00000001894 */
[C---:B------:R-:W-:Y:S08]  /*19ac0*/  HMMA.16816.F32 R144, R4.reuse, R20, R144 ;  /* 0x000000140490723c */ /* 0x040ff00000001890 */
[C---:B------:R-:W-:Y:S01]  /*19ad0*/  HMMA.16816.F32 R156, R4.reuse, R22, R156 ;  /* 0x00000016049c723c */ /* 0x040fe2000000189c */
[----:B------:R-:W3:Y:S07]  /*19ae0*/  LDSM.16.MT88.4 R20, [R221+0xf000] ;  /* 0x00f00000dd14783b */ /* 0x000eee0000004200 */
[C---:B------:R-:W-:Y:S08]  /*19af0*/  HMMA.16816.F32 R160, R4.reuse, R16, R160 ;  /* 0x0000001004a0723c */ /* 0x040ff000000018a0 */
[----:B------:R-:W-:Y:S01]  /*19b00*/  HMMA.16816.F32 R172, R4, R18, R172 ;  /* 0x0000001204ac723c */ /* 0x000fe200000018ac */
[----:B------:R-:W4:Y:S01]  /*19b10*/  LDSM.16.MT88.4 R16, [R222+0xf000] ;  /* 0x00f00000de10783b */ /* 0x000f220000004200 */
[----:B------:R-:W-:Y:S01]  /*19b20*/  MOV R107, R108 ;  /* 0x0000006c006b7202 */ /* 0x000fe20000000f00 */
[----:B------:R-:W-:Y:S01]  /*19b30*/  IMAD.MOV.U32 R153, RZ, RZ, R110 ;  /* 0x000000ffff997224 */ /* 0x000fe200078e006e */
[----:B------:R-:W-:-:S02]  /*19b40*/  MOV R115, R109 ;  /* 0x0000006d00737202 */ /* 0x000fc40000000f00 */
[----:B------:R-:W-:Y:S02]  /*19b50*/  MOV R81, R111 ;  /* 0x0000006f00517202 */ /* 0x000fe40000000f00 */
[C---:B-1----:R-:W-:Y:S01]  /*19b60*/  HMMA.16816.F32 R108, R4.reuse, R14, R28 ;  /* 0x0000000e046c723c */ /* 0x042fe2000000181c */
[----:B------:R-:W1:Y:S01]  /*19b70*/  LDSM.16.MT88.4 R28, [R223+0xf000] ;  /* 0x00f00000df1c783b */ /* 0x000e620000004200 */
[----:B------:R-:W-:Y:S01]  /*19b80*/  MOV R154, R204 ;  /* 0x000000cc009a7202 */ /* 0x000fe20000000f00 */
[----:B------:R-:W-:Y:S01]  /*19b90*/  FADD.FTZ R112, R231, R3 ;  /* 0x00000003e7707221 */ /* 0x000fe20000010000 */
[----:B------:R-:W-:Y:S01]  /*19ba0*/  MOV R155, R205 ;  /* 0x000000cd009b7202 */ /* 0x000fe20000000f00 */
[----:B------:R-:W-:Y:S01]  /*19bb0*/  IMAD.MOV.U32 R83, RZ, RZ, R196 ;  /* 0x000000ffff537224 */ /* 0x000fe200078e00c4 */
[----:B------:R-:W-:Y:S01]  /*19bc0*/  MOV R105, R186 ;  /* 0x000000ba00697202 */ /* 0x000fe20000000f00 */
[----:B------:R-:W-:Y:S01]  /*19bd0*/  MUFU.EX2 R239, R239 ;  /* 0x000000ef00ef7308 */ /* 0x000fe20000000800 */
[----:B--2---:R-:W-:Y:S01]  /*19be0*/  HMMA.16816.F32 R192, R4, R24, R96 ;  /* 0x0000001804c0723c */ /* 0x004fe20000001860 */
[----:B------:R-:W-:-:S06]  /*19bf0*/  MOV R104, R187 ;  /* 0x000000bb00687202 */ /* 0x000fcc0000000f00 */
[----:B------:R-:W-:Y:S01]  /*19c00*/  MUFU.EX2 R219, R219 ;  /* 0x000000db00db7308 */ /* 0x000fe20000000800 */
[----:B------:R-:W-:Y:S01]  /*19c10*/  MOV R80, R206 ;  /* 0x000000ce00507202 */ /* 0x000fe20000000f00 */
[----:B------:R-:W-:Y:S01]  /*19c20*/  IMAD.MOV.U32 R99, RZ, RZ, R207 ;  /* 0x000000ffff637224 */ /* 0x000fe200078e00cf */
[----:B------:R-:W-:Y:S01]  /*19c30*/  MOV R187, R197 ;  /* 0x000000c500bb7202 */ /* 0x000fe20000000f00 */
[----:B------:R-:W-:Y:S01]  /*19c40*/  HMMA.16816.F32 R204, R4, R26, R92 ;  /* 0x0000001a04cc723c */ /* 0x000fe2000000185c */
[----:B------:R-:W-:-:S03]  /*19c50*/  MOV R186, R198 ;  /* 0x000000c600ba7202 */ /* 0x000fc60000000f00 */
[----:B------:R-:W-:Y:S01]  /*19c60*/  MUFU.EX2 R139, R139 ;  /* 0x0000008b008b7308 */ /* 0x000fe20000000800 */
[----:B------:R-:W-:-:S07]  /*19c70*/  MOV R3, R199 ;  /* 0x000000c700037202 */ /* 0x000fce0000000f00 */
[----:B------:R-:W-:Y:S01]  /*19c80*/  MUFU.EX2 R217, R217 ;  /* 0x000000d900d97308 */ /* 0x000fe20000000800 */
[C---:B---3--:R-:W-:Y:S07]  /*19c90*/  HMMA.16816.F32 R100, R4.reuse, R20, R88 ;  /* 0x000000140464723c */ /* 0x048fee0000001858 */
[----:B------:R-:W-:Y:S01]  /*19ca0*/  MUFU.EX2 R133, R133 ;  /* 0x0000008500857308 */ /* 0x000fe20000000800 */
[----:B----4-:R-:W-:Y:S07]  /*19cb0*/  HMMA.16816.F32 R92, R4, R18, R72 ;  /* 0x00000012045c723c */ /* 0x010fee0000001848 */
[----:B------:R-:W-:Y:S01]  /*19cc0*/  MUFU.EX2 R132, R132 ;  /* 0x0000008400847308 */ /* 0x000fe20000000800 */
[C---:B------:R-:W-:Y:S07]  /*19cd0*/  HMMA.16816.F32 R196, R8.reuse, R24, R208 ;  /* 0x0000001808c4723c */ /* 0x040fee00000018d0 */
[----:B------:R-:W-:Y:S01]  /*19ce0*/  MUFU.EX2 R216, R216 ;  /* 0x000000d800d87308 */ /* 0x000fe20000000800 */
[----:B------:R-:W-:Y:S07]  /*19cf0*/  HMMA.16816.F32 R48, R8, R18, R48 ;  /* 0x000000120830723c */ /* 0x000fee0000001830 */
[----:B------:R-:W2:Y:S01]  /*19d00*/  MUFU.EX2 R138, R138 ;  /* 0x0000008a008a7308 */ /* 0x000ea20000000800 */
[-C--:B------:R-:W-:Y:S01]  /*19d10*/  HMMA.16816.F32 R88, R4, R16.reuse, R76 ;  /* 0x000000100458723c */ /* 0x080fe2000000184c */
[----:B------:R-:W-:Y:S01]  /*19d20*/  FADD.FTZ R0, R0, R114 ;  /* 0x0000007200007221 */ /* 0x000fe20000010000 */
[----:B------:R3:W5:Y:S05]  /*19d30*/  LDL.LU R231, [R1+0xc4] ;  /* 0x0000c40001e77983 */ /* 0x00076a0000300800 */
[----:B------:R4:W-:Y:S01]  /*19d40*/  MUFU.EX2 R19, R106 ;  /* 0x0000006a00137308 */ /* 0x0009e20000000800 */
[----:B------:R-:W-:Y:S07]  /*19d50*/  HMMA.16816.F32 R52, R8, R16, R52 ;  /* 0x000000100834723c */ /* 0x000fee0000001834 */
[----:B------:R1:W-:Y:S01]  /*19d60*/  MUFU.EX2 R208, R107 ;  /* 0x0000006b00d07308 */ /* 0x0003e20000000800 */
[----:B----4-:R-:W-:-:S07]  /*19d70*/  MOV R106, R152 ;  /* 0x00000098006a7202 */ /* 0x010fce0000000f00 */
[----:B------:R-:W-:Y:S01]  /*19d80*/  MUFU.EX2 R18, R154 ;  /* 0x0000009a00127308 */ /* 0x000fe20000000800 */
[----:B-1----:R-:W-:-:S07]  /*19d90*/  MOV R107, R153 ;  /* 0x00000099006b7202 */ /* 0x002fce0000000f00 */
[----:B------:R1:W-:Y:S02]  /*19da0*/  MUFU.EX2 R16, R155 ;  /* 0x0000009b00107308 */ /* 0x0003e40000000800 */
[----:B-1----:R-:W1:Y:S01]  /*19db0*/  LDSM.16.MT88.4 R152, [R221+0xd800] ;  /* 0x00d80000dd98783b */ /* 0x002e620000004200 */
[-C--:B------:R-:W-:Y:S05]  /*19dc0*/  HMMA.16816.F32 R68, R4, R12.reuse, R68 ;  /* 0x0000000c0444723c */ /* 0x080fea0000001844 */
[----:B------:R-:W-:Y:S03]  /*19dd0*/  MUFU.EX2 R17, R99 ;  /* 0x0000006300117308 */ /* 0x000fe60000000800 */
[C---:B------:R-:W-:Y:S05]  /*19de0*/  HMMA.16816.F32 R44, R8.reuse, R12, R44 ;  /* 0x0000000c082c723c */ /* 0x040fea000000182c */
[----:B------:R-:W-:Y:S03]  /*19df0*/  MUFU.EX2 R12, R80 ;  /* 0x00000050000c7308 */ /* 0x000fe60000000800 */
[----:B------:R-:W-:Y:S05]  /*19e00*/  HMMA.16816.F32 R36, R8, R14, R36 ;  /* 0x0000000e0824723c */ /* 0x000fea0000001824 */
[----:B------:R-:W-:Y:S01]  /*19e10*/  MUFU.EX2 R13, R81 ;  /* 0x00000051000d7308 */ /* 0x000fe20000000800 */
[----:B------:R-:W-:Y:S01]  /*19e20*/  FADD.FTZ R2, R83, R2 ;  /* 0x0000000253027221 */ /* 0x000fe20000010000 */
[----:B------:R-:W-:Y:S01]  /*19e30*/  MOV R211, R127 ;  /* 0x0000007f00d37202 */ /* 0x000fe20000000f00 */
[----:B------:R-:W-:Y:S05]  /*19e40*/  HMMA.16816.F32 R84, R4, R22, R84 ;  /* 0x000000160454723c */ /* 0x000fea0000001854 */
[----:B------:R-:W4:Y:S01]  /*19e50*/  MUFU.EX2 R14, R82 ;  /* 0x00000052000e7308 */ /* 0x000f220000000800 */
[----:B------:R-:W-:-:S02]  /*19e60*/  MOV R83, R126 ;  /* 0x0000007e00537202 */ /* 0x000fc40000000f00 */
[----:B------:R-:W-:Y:S01]  /*19e70*/  HMMA.16816.F32 R116, R8, R20, R116 ;  /* 0x000000140874723c */ /* 0x000fe20000001874 */
[----:B--2---:R-:W-:Y:S01]  /*19e80*/  F2FP.PACK_AB R127, R138, R216 ;  /* 0x000000d88a7f723e */ /* 0x004fe200000000ff */
[----:B------:R-:W-:-:S06]  /*19e90*/  FADD.FTZ R3, R3, R113 ;  /* 0x0000007103037221 */ /* 0x000fcc0000010000 */
[----:B------:R-:W-:Y:S01]  /*19ea0*/  HMMA.16816.F32 R56, R4, R30, R56 ;  /* 0x0000001e0438723c */ /* 0x000fe20000001838 */
[----:B----4-:R-:W-:-:S07]  /*19eb0*/  F2FP.PACK_AB R126, R14, R13 ;  /* 0x0000000d0e7e723e */ /* 0x010fce00000000ff */
[C---:B------:R-:W-:Y:S08]  /*19ec0*/  HMMA.16816.F32 R24, R8.reuse, R26, R200 ;  /* 0x0000001a0818723c */ /* 0x040ff000000018c8 */
[C---:B------:R-:W-:Y:S08]  /*19ed0*/  HMMA.16816.F32 R40, R8.reuse, R28, R40 ;  /* 0x0000001c0828723c */ /* 0x040ff00000001828 */
[----:B------:R-:W-:Y:S01]  /*19ee0*/  HMMA.16816.F32 R32, R8, R30, R32 ;  /* 0x0000001e0820723c */ /* 0x000fe20000001820 */
[----:B------:R-:W-:-:S07]  /*19ef0*/  FADD.FTZ R0, R105, R0 ;  /* 0x0000000069007221 */ /* 0x000fce0000010000 */
[----:B------:R-:W-:Y:S01]  /*19f00*/  HMMA.16816.F32 R64, R4, R28, R64 ;  /* 0x0000001c0440723c */ /* 0x000fe20000001840 */
[----:B------:R-:W-:Y:S01]  /*19f10*/  MOV R31, R125 ;  /* 0x0000007d001f7202 */ /* 0x000fe20000000f00 */
[----:B------:R-:W-:Y:S01]  /*19f20*/  LDSM.16.MT88.4 R200, [R223+0xd800] ;  /* 0x00d80000dfc8783b */ /* 0x000fe20000004200 */
[----:B------:R-:W-:Y:S02]  /*19f30*/  F2FP.PACK_AB R125, R132, R133 ;  /* 0x00000085847d723e */ /* 0x000fe400000000ff */
[----:B------:R-:W-:Y:S01]  /*19f40*/  MOV R210, R170 ;  /* 0x000000aa00d27202 */ /* 0x000fe20000000f00 */
[----:B------:R-:W-:Y:S02]  /*19f50*/  LDSM.16.MT88.4 R96, [R222+0xf800] ;  /* 0x00f80000de60783b */ /* 0x000fe40000004200 */
[----:B------:R-:W-:Y:S07]  /*19f60*/  HMMA.16816.F32 R20, R8, R22, R128 ;  /* 0x000000160814723c */ /* 0x000fee0000001880 */
[----:B------:R-:W-:-:S02]  /*19f70*/  MOV R11, R124 ;  /* 0x0000007c000b7202 */ /* 0x000fc40000000f00 */
[----:B------:R-:W-:Y:S02]  /*19f80*/  F2FP.PACK_AB R128, R19, R17 ;  /* 0x000000111380723e */ /* 0x000fe400000000ff */
[----:B------:R-:W-:Y:S02]  /*19f90*/  F2FP.PACK_AB R129, R239, R16 ;  /* 0x00000010ef81723e */ /* 0x000fe400000000ff */
[----:B------:R-:W-:Y:S02]  /*19fa0*/  F2FP.PACK_AB R130, R18, R208 ;  /* 0x000000d01282723e */ /* 0x000fe400000000ff */
[----:B------:R-:W-:Y:S02]  /*19fb0*/  F2FP.PACK_AB R131, R139, R219 ;  /* 0x000000db8b83723e */ /* 0x000fe400000000ff */
[----:B------:R-:W-:Y:S01]  /*19fc0*/  F2FP.PACK_AB R124, R12, R217 ;  /* 0x000000d90c7c723e */ /* 0x000fe200000000ff */
[----:B------:R-:W-:Y:S02]  /*19fd0*/  FADD.FTZ R5, R104, R112 ;  /* 0x0000007068057221 */ /* 0x000fe40000010000 */
[----:B------:R-:W-:-:S02]  /*19fe0*/  FADD.FTZ R4, R230, R3 ;  /* 0x00000003e6047221 */ /* 0x000fc40000010000 */
[----:B-1----:R-:W-:Y:S01]  /*19ff0*/  HMMA.16816.F32 R148, R128, R152, R148 ;  /* 0x000000988094723c */ /* 0x002fe20000001894 */
[----:B------:R-:W-:-:S07]  /*1a000*/  FADD.FTZ R3, R229, R2 ;  /* 0x00000002e5037221 */ /* 0x000fce0000010000 */
[----:B------:R-:W-:Y:S01]  /*1a010*/  HMMA.16816.F32 R144, R124, R152, R144 ;  /* 0x000000987c90723c */ /* 0x000fe20000001890 */
[----:B------:R-:W-:-:S07]  /*1a020*/  FADD.FTZ R2, R228, R5 ;  /* 0x00000005e4027221 */ /* 0x000fce0000010000 */
[-C--:B------:R-:W-:Y:S01]  /*1a030*/  HMMA.16816.F32 R156, R124, R154.reuse, R156 ;  /* 0x0000009a7c9c723c */ /* 0x080fe2000000189c */
[----:B------:R-:W-:Y:S02]  /*1a040*/  FADD.FTZ R9, R226, R4 ;  /* 0x00000004e2097221 */ /* 0x000fe40000010000 */
[----:B------:R-:W-:Y:S01]  /*1a050*/  FADD.FTZ R10, R227, R0 ;  /* 0x00000000e30a7221 */ /* 0x000fe20000010000 */
[----:B------:R-:W-:Y:S04]  /*1a060*/  LDSM.16.MT88.4 R4, [R223+0xf800] ;  /* 0x00f80000df04783b */ /* 0x000fe80000004200 */
[----:B------:R-:W-:Y:S01]  /*1a070*/  HMMA.16816.F32 R152, R128, R154, R60 ;  /* 0x0000009a8098723c */ /* 0x000fe2000000183c */
[----:B------:R-:W-:Y:S01]  /*1a080*/  MOV R15, R122 ;  /* 0x0000007a000f7202 */ /* 0x000fe20000000f00 */
[----:B------:R-:W-:Y:S01]  /*1a090*/  IMAD.MOV.U32 R29, RZ, RZ, R121 ;  /* 0x000000ffff1d7224 */ /* 0x000fe200078e0079 */
[----:B------:R-:W-:Y:S01]  /*1a0a0*/  MOV R104, R171 ;  /* 0x000000ab00687202 */ /* 0x000fe20000000f00 */
[----:B------:R-:W-:Y:S01]  /*1a0b0*/  IMAD.MOV.U32 R105, RZ, RZ, R184 ;  /* 0x000000ffff697224 */ /* 0x000fe200078e00b8 */
[----:B------:R-:W-:Y:S01]  /*1a0c0*/  MOV R209, R169 ;  /* 0x000000a900d17202 */ /* 0x000fe20000000f00 */
[----:B------:R3:W5:Y:S01]  /*1a0d0*/  LDL.LU R230, [R1+0xc0] ;  /* 0x0000c00001e67983 */ /* 0x0007620000300800 */
[----:B------:R-:W-:-:S03]  /*1a0e0*/  MOV R63, R83 ;  /* 0x00000053003f7202 */ /* 0x000fc60000000f00 */
[----:B------:R-:W1:Y:S01]  /*1a0f0*/  LDSM.16.MT88.4 R80, [R221+0xf800] ;  /* 0x00f80000dd50783b */ /* 0x000e620000004200 */
[----:B------:R-:W-:Y:S01]  /*1a100*/  FADD.FTZ R0, R225, R3 ;  /* 0x00000003e1007221 */ /* 0x000fe20000010000 */
[----:B------:R-:W-:Y:S02]  /*1a110*/  MOV R3, R115 ;  /* 0x0000007300037202 */ /* 0x000fe40000000f00 */
[----:B------:R-:W2:Y:S01]  /*1a120*/  LDSM.16.MT88.4 R112, [R224+0xf800] ;  /* 0x00f80000e070783b */ /* 0x000ea20000004200 */
[----:B------:R-:W-:Y:S01]  /*1a130*/  MOV R121, R186 ;  /* 0x000000ba00797202 */ /* 0x000fe20000000f00 */
[----:B------:R-:W-:Y:S02]  /*1a140*/  IMAD.MOV.U32 R122, RZ, RZ, R187 ;  /* 0x000000ffff7a7224 */ /* 0x000fe400078e00bb */
[----:B------:R-:W-:Y:S01]  /*1a150*/  FADD.FTZ R8, R220, R2 ;  /* 0x00000002dc087221 */ /* 0x000fe20000010000 */
[----:B------:R-:W-:Y:S01]  /*1a160*/  MOV R2, R107 ;  /* 0x0000006b00027202 */ /* 0x000fe20000000f00 */
[----:B------:R-:W-:Y:S01]  /*1a170*/  IMAD.MOV.U32 R60, RZ, RZ, R106 ;  /* 0x000000ffff3c7224 */ /* 0x000fe200078e006a */
[----:B------:R-:W-:Y:S01]  /*1a180*/  MOV R28, R168 ;  /* 0x000000a8001c7202 */ /* 0x000fe20000000f00 */
[----:B------:R-:W-:Y:S01]  /*1a190*/  FADD.FTZ R3, R3, R10 ;  /* 0x0000000a03037221 */ /* 0x000fe20000010000 */
[----:B------:R-:W-:Y:S01]  /*1a1a0*/  MOV R30, R185 ;  /* 0x000000b9001e7202 */ /* 0x000fe20000000f00 */
[----:B------:R-:W4:Y:S01]  /*1a1b0*/  LDSM.16.MT88.4 R168, [R222+0xd800] ;  /* 0x00d80000dea8783b */ /* 0x000f220000004200 */
[----:B------:R-:W-:-:S02]  /*1a1c0*/  MOV R62, R104 ;  /* 0x00000068003e7202 */ /* 0x000fc40000000f00 */
[----:B------:R-:W-:Y:S01]  /*1a1d0*/  MOV R61, R105 ;  /* 0x00000069003d7202 */ /* 0x000fe20000000f00 */
[----:B------:R-:W2:Y:S01]  /*1a1e0*/  LDSM.16.MT88.4 R184, [R224+0xd800] ;  /* 0x00d80000e0b8783b */ /* 0x000ea20000004200 */
[----:B------:R-:W-:-:S03]  /*1a1f0*/  FADD.FTZ R2, R2, R9 ;  /* 0x0000000902027221 */ /* 0x000fc60000010000 */
[----:B------:R3:W5:Y:S04]  /*1a200*/  LDL.LU R229, [R1+0xbc] ;  /* 0x0000bc0001e57983 */ /* 0x0007680000300800 */
[----:B------:R3:W5:Y:S04]  /*1a210*/  LDL.LU R228, [R1+0xb8] ;  /* 0x0000b80001e47983 */ /* 0x0007680000300800 */
[----:B------:R3:W5:Y:S04]  /*1a220*/  LDL.LU R227, [R1+0xb4] ;  /* 0x0000b40001e37983 */ /* 0x0007680000300800 */
[----:B------:R3:W5:Y:S04]  /*1a230*/  LDL.LU R226, [R1+0xb0] ;  /* 0x0000b00001e27983 */ /* 0x0007680000300800 */
[----:B------:R3:W5:Y:S01]  /*1a240*/  LDL.LU R225, [R1+0xac] ;  /* 0x0000ac0001e17983 */ /* 0x0007620000300800 */
[----:B-1----:R-:W-:Y:S03]  /*1a250*/  HMMA.16816.F32 R72, R124, R80, R100 ;  /* 0x000000507c48723c */ /* 0x002fe60000001864 */
[----:B------:R3:W5:Y:S04]  /*1a260*/  LDL.LU R220, [R1+0xa8] ;  /* 0x0000a80001dc7983 */ /* 0x0007680000300800 */
[----:B------:R-:W-:Y:S01]  /*1a270*/  MOV R100, R121 ;  /* 0x0000007900647202 */ /* 0x000fe20000000f00 */
[----:B------:R-:W-:Y:S01]  /*1a280*/  IMAD.MOV.U32 R102, RZ, RZ, R123 ;  /* 0x000000ffff667224 */ /* 0x000fe200078e007b */
[----:B------:R-:W-:-:S02]  /*1a290*/  MOV R101, R122 ;  /* 0x0000007a00657202 */ /* 0x000fc40000000f00 */
[----:B------:R-:W-:Y:S02]  /*1a2a0*/  MOV R103, R120 ;  /* 0x0000007800677202 */ /* 0x000fe40000000f00 */
[C---:B------:R-:W-:Y:S07]  /*1a2b0*/  HMMA.16816.F32 R120, R124.reuse, R4, R64 ;  /* 0x000000047c78723c */ /* 0x040fee0000001840 */
[----:B------:R-:W-:Y:S02]  /*1a2c0*/  MOV R64, R100 ;  /* 0x0000006400407202 */ /* 0x000fe40000000f00 */
[----:B------:R-:W-:Y:S01]  /*1a2d0*/  MOV R65, R101 ;  /* 0x0000006500417202 */ /* 0x000fe20000000f00 */
[----:B--2---:R-:W-:Y:S01]  /*1a2e0*/  HMMA.16816.F32 R104, R124, R112, R68 ;  /* 0x000000707c68723c */ /* 0x004fe20000001844 */
        /* <DEDUP_REMOVED lines=42> */
[C---:B----4-:R-:W-:Y:S03]  /*1a590*/  HMMA.16816.F32 R160, R124.reuse, R168, R160 ;  /* 0x000000a87ca0723c */ /* 0x050fe600000018a0 */
        /* <DEDUP_REMOVED lines=22> */
.L_x_810:
        /* <DEDUP_REMOVED lines=16> */
.L_x_820:
        /* <DEDUP_REMOVED lines=78> */
.L_x_818:
        /* <DEDUP_REMOVED lines=39> */
[C---:B------:R-:W-:Y:S01]  /*1af50*/  @!P4 LEA R8, P2, R2.reuse, c[0x0][0x170], 0x1 ;  /* 0x00005c000208ca11 */ /* 0x040fe200078408ff */
[----:B------:R-:W-:Y:S01]  /*1af60*/  @!PT LDS RZ, [RZ] ;  /* 0x00000000fffff984 */ /* 0x000fe20000000800 */
[----:B------:R-:W-:Y:S01]  /*1af70*/  @!PT LDS RZ, [RZ] ;  /* 0x00000000fffff984 */ /* 0x000fe20000000800 */
[----:B------:R-:W-:Y:S01]  /*1af80*/  @!PT LDS RZ, [RZ] ;  /* 0x00000000fffff984 */ /* 0x000fe20000000800 */
[----:B------:R3:W-:Y:S01]  /*1af90*/  @!P4 LDGSTS.E.BYPASS.LTC128B.128 [R240+0xc800], [R14.64] ;  /* 0x0c8000000ef0cfae */ /* 0x0007e2000b901d50 */
[----:B-1----:R-:W-:Y:S02]  /*1afa0*/  IADD3.X R5, R3, UR10, RZ, P0, !PT ;  /* 0x0000000a03057c10 */ /* 0x002fe400087fe4ff */
[C---:B------:R-:W-:Y:S02]  /*1afb0*/  @!P3 LEA R4, P0, R2.reuse, c[0x0][0x170], 0x1 ;  /* 0x00005c000204ba11 */ /* 0x040fe400078008ff */
        /* <DEDUP_REMOVED lines=30> */
[----:B------:R-:W1:Y:S08]  /*1b1a0*/  LDSM.16.M88.4 R60, [R227+0x2000] ;  /* 0x00200000e33c783b */ /* 0x000e700000000200 */
[----:B------:R-:W2:Y:S08]  /*1b1b0*/  LDSM.16.M88.4 R32, [R220+0x8800] ;  /* 0x00880000dc20783b */ /* 0x000eb00000000200 */
[----:B------:R-:W0:Y:S08]  /*1b1c0*/  LDGDEPBAR ;  /* 0x00000000000079af */ /* 0x000e300000000000 */
[----:B------:R-:W2:Y:S01]  /*1b1d0*/  LDSM.16.M88.4 R48, [R220+0x9000] ;  /* 0x00900000dc30783b */ /* 0x000ea20000000200 */
[-C--:B----4-:R-:W-:Y:S07]  /*1b1e0*/  HMMA.16816.F32 R4, R64, R16.reuse, RZ ;  /* 0x000000104004723c */ /* 0x090fee00000018ff */
[----:B------:R-:W4:Y:S01]  /*1b1f0*/  LDSM.16.M88.4 R208, [R220+0x9800] ;  /* 0x00980000dcd0783b */ /* 0x000f220000000200 */
[C---:B-1----:R-:W-:Y:S07]  /*1b200*/  HMMA.16816.F32 R8, R60.reuse, R16, RZ ;  /* 0x000000103c08723c */ /* 0x042fee00000018ff */
[----:B------:R-:W-:Y:S01]  /*1b210*/  LDSM.16.M88.4 R212, [R228] ;  /* 0x00000000e4d4783b */ /* 0x000fe20000000200 */
[-C--:B---3--:R-:W-:Y:S07]  /*1b220*/  HMMA.16816.F32 R12, R60, R18.reuse, RZ ;  /* 0x000000123c0c723c */ /* 0x088fee00000018ff */
[----:B------:R-:W-:Y:S01]  /*1b230*/  LDSM.16.M88.4 R216, [R228+0x2000] ;  /* 0x00200000e4d8783b */ /* 0x000fe20000000200 */
        /* <DEDUP_REMOVED lines=167> */
[----:B------:R-:W-:Y:S01]  /*1bcb0*/  MUFU.TANH R134, R15 ;  /* 0x0000000f00867308 */ /* 0x000fe20000002400 */
[----:B------:R-:W-:Y:S02]  /*1bcc0*/  FMUL.FTZ R19, R19, c[0x0][0x2ec] ;  /* 0x0000bb0013137a20 */ /* 0x000fe40000410000 */
[----:B------:R-:W-:Y:S01]  /*1bcd0*/  FMUL.FTZ R11, R11, c[0x0][0x2ec] ;  /* 0x0000bb000b0b7a20 */ /* 0x000fe20000410000 */
[----:B--2---:R2:W-:Y:S06]  /*1bce0*/  STL [R1+0x18], R2 ;  /* 0x0000180201007387 */ /* 0x0045ec0000100800 */
[----:B------:R-:W-:Y:S10]  /*1bcf0*/  MUFU.TANH R214, R18 ;  /* 0x0000001200d67308 */ /* 0x000ff40000002400 */
[----:B-1----:R-:W1:Y:S10]  /*1bd00*/  MUFU.TANH R0, R6 ;  /* 0x0000000600007308 */ /* 0x002e740000002400 */
[----:B--2---:R2:W3:Y:S10]  /*1bd10*/  MUFU.TANH R2, R7 ;  /* 0x0000000700027308 */ /* 0x0044f40000002400 */
[----:B------:R-:W-:Y:S01]  /*1bd20*/  MUFU.TANH R213, R19 ;  /* 0x0000001300d57308 */ /* 0x000fe20000002400 */
[----:B-1----:R1:W-:Y:S09]  /*1bd30*/  STL [R1+0x10], R0 ;  /* 0x0000100001007387 */ /* 0x0023f20000100800 */
[----:B------:R-:W-:Y:S01]  /*1bd40*/  MUFU.TANH R135, R11 ;  /* 0x0000000b00877308 */ /* 0x000fe20000002400 */
        /* <DEDUP_REMOVED lines=20> */
[----:B--2---:R-:W-:Y:S01]  /*1be90*/  MUFU.TANH R2, R13 ;  /* 0x0000000d00027308 */ /* 0x004fe20000002400 */
[----:B------:R-:W-:Y:S02]  /*1bea0*/  FMUL.FTZ R24, R24, c[0x0][0x2ec] ;  /* 0x0000bb0018187a20 */ /* 0x000fe40000410000 */
[----:B------:R-:W-:Y:S01]  /*1beb0*/  FMUL.FTZ R27, R27, c[0x0][0x2ec] ;  /* 0x0000bb001b1b7a20 */ /* 0x000fe20000410000 */
[----:B-1----:R1:W-:Y:S01]  /*1bec0*/  STL [R1+0x4], R0 ;  /* 0x0000040001007387 */ /* 0x0023e20000100800 */
[----:B------:R-:W-:Y:S02]  /*1bed0*/  FMUL.FTZ R19, R32, c[0x0][0x2ec] ;  /* 0x0000bb0020137a20 */ /* 0x000fe40000410000 */
[----:B------:R-:W-:Y:S02]  /*1bee0*/  FMUL.FTZ R18, R34, c[0x0][0x2ec] ;  /* 0x0000bb0022127a20 */ /* 0x000fe40000410000 */
[----:B------:R-:W-:Y:S01]  /*1bef0*/  FMUL.FTZ R28, R28, c[0x0][0x2ec] ;  /* 0x0000bb001c1c7a20 */ /* 0x000fe20000410000 */
[----:B------:R2:W-:Y:S01]  /*1bf00*/  MUFU.TANH R212, R20 ;  /* 0x0000001400d47308 */ /* 0x0005e20000002400 */
[----:B------:R-:W-:Y:S09]  /*1bf10*/  FMUL.FTZ R30, R30, c[0x0][0x2ec] ;  /* 0x0000bb001e1e7a20 */ /* 0x000ff20000410000 */
[----:B------:R-:W-:Y:S01]  /*1bf20*/  MUFU.TANH R21, R31 ;  /* 0x0000001f00157308 */ /* 0x000fe20000002400 */
[-C--:B---3--:R-:W-:Y:S09]  /*1bf30*/  HMMA.16816.F32 R36, R208, R4.reuse, R36 ;  /* 0x00000004d024723c */ /* 0x088ff20000001824 */
[----:B-1----:R-:W1:Y:S01]  /*1bf40*/  MUFU.TANH R0, R12 ;  /* 0x0000000c00007308 */ /* 0x002e620000002400 */
[C---:B------:R-:W-:Y:S04]  /*1bf50*/  HMMA.16816.F32 R40, R216.reuse, R4, R40 ;  /* 0x00000004d828723c */ /* 0x040fe80000001828 */
[----:B--2---:R-:W-:Y:S04]  /*1bf60*/  FMUL.FTZ R20, R23, c[0x0][0x2ec] ;  /* 0x0000bb0017147a20 */ /* 0x004fe80000410000 */
[-C--:B------:R-:W-:Y:S01]  /*1bf70*/  HMMA.16816.F32 R44, R216, R6.reuse, R44 ;  /* 0x00000006d82c723c */ /* 0x080fe2000000182c */
[----:B------:R-:W-:Y:S05]  /*1bf80*/  MUFU.TANH R141, R22 ;  /* 0x00000016008d7308 */ /* 0x000fea0000002400 */
[----:B------:R-:W-:Y:S02]  /*1bf90*/  FMUL.FTZ R15, R36, c[0x0][0x2ec] ;  /* 0x0000bb00240f7a20 */ /* 0x000fe40000410000 */
[C---:B------:R-:W-:Y:S01]  /*1bfa0*/  HMMA.16816.F32 R48, R208.reuse, R6, R48 ;  /* 0x00000006d030723c */ /* 0x040fe20000001830 */
[----:B------:R-:W2:Y:S01]  /*1bfb0*/  LDSM.16.M88.4 R4, [R225+0x3800] ;  /* 0x00380000e104783b */ /* 0x000ea20000000200 */
[----:B------:R-:W-:Y:S04]  /*1bfc0*/  DEPBAR.LE SB0, 0x0 ;  /* 0x000080000000791a */ /* 0x000fe80000000000 */
[----:B------:R-:W-:Y:S01]  /*1bfd0*/  MUFU.TANH R20, R20 ;  /* 0x0000001400147308 */ /* 0x000fe20000002400 */
[----:B------:R-:W-:Y:S02]  /*1bfe0*/  FMUL.FTZ R13, R37, c[0x0][0x2ec] ;  /* 0x0000bb00250d7a20 */ /* 0x000fe40000410000 */
[----:B-1----:R1:W-:Y:S03]  /*1bff0*/  STL [R1+0x20], R0 ;  /* 0x0000200001007387 */ /* 0x0023e60000100800 */
[----:B------:R-:W-:Y:S01]  /*1c000*/  FMUL.FTZ R12, R39, c[0x0][0x2ec] ;  /* 0x0000bb00270c7a20 */ /* 0x000fe20000410000 */
[----:B------:R3:W-:Y:S01]  /*1c010*/  STL [R1+0x28], R2 ;  /* 0x0000280201007387 */ /* 0x0007e20000100800 */
[----:B------:R-:W-:Y:S02]  /*1c020*/  FMUL.FTZ R40, R40, c[0x0][0x2ec] ;  /* 0x0000bb0028287a20 */ /* 0x000fe40000410000 */
[----:B------:R-:W-:Y:S01]  /*1c030*/  MUFU.TANH R143, R24 ;  /* 0x00000018008f7308 */ /* 0x000fe20000002400 */
[----:B------:R-:W-:Y:S01]  /*1c040*/  BAR.SYNC.DEFER_BLOCKING 0x0 ;  /* 0x0000000000007b1d */ /* 0x000fe20000010000 */
[----:B------:R-:W-:Y:S02]  /*1c050*/  FMUL.FTZ R46, R46, c[0x0][0x2ec] ;  /* 0x0000bb002e2e7a20 */ /* 0x000fe40000410000 */
[----:B------:R-:W-:Y:S02]  /*1c060*/  FMUL.FTZ R41, R41, c[0x0][0x2ec] ;  /* 0x0000bb0029297a20 */ /* 0x000fe40000410000 */
[----:B------:R-:W-:Y:S02]  /*1c070*/  FMUL.FTZ R34, R42, c[0x0][0x2ec] ;  /* 0x0000bb002a227a20 */ /* 0x000fe40000410000 */
[----:B------:R-:W-:Y:S02]  /*1c080*/  FMUL.FTZ R32, R43, c[0x0][0x2ec] ;  /* 0x0000bb002b207a20 */ /* 0x000fe40000410000 */
        /* <DEDUP_REMOVED lines=8> */
[----:B------:R-:W-:Y:S01]  /*1c110*/  FMUL.FTZ R45, R45, c[0x0][0x2ec] ;  /* 0x0000bb002d2d7a20 */ /* 0x000fe20000410000 */
[-C--:B--2---:R-:W-:Y:S06]  /*1c120*/  HMMA.16816.F32 R52, R208, R4.reuse, R52 ;  /* 0x00000004d034723c */ /* 0x084fec0000001834 */
[----:B---3--:R-:W2:Y:S02]  /*1c130*/  MUFU.TANH R2, R16 ;  /* 0x0000001000027308 */ /* 0x008ea40000002400 */
[C---:B------:R-:W-:Y:S08]  /*1c140*/  HMMA.16816.F32 R56, R216.reuse, R4, R56 ;  /* 0x00000004d838723c */ /* 0x040ff00000001838 */
[----:B------:R-:W-:Y:S01]  /*1c150*/  MUFU.TANH R25, R26 ;  /* 0x0000001a00197308 */ /* 0x000fe20000002400 */
[-C--:B------:R-:W-:Y:S01]  /*1c160*/  HMMA.16816.F32 R60, R216, R6.reuse, R60 ;  /* 0x00000006d83c723c */ /* 0x080fe2000000183c */
[----:B-1----:R1:W-:Y:S02]  /*1c170*/  STL [R1+0x34], R0 ;  /* 0x0000340001007387 */ /* 0x0023e40000100800 */
[----:B------:R-:W-:Y:S05]  /*1c180*/  FMUL.FTZ R14, R38, c[0x0][0x2ec] ;  /* 0x0000bb00260e7a20 */ /* 0x000fea0000410000 */
[----:B------:R-:W-:Y:S01]  /*1c190*/  HMMA.16816.F32 R64, R208, R6, R64 ;  /* 0x00000006d040723c */ /* 0x000fe20000001840 */
[----:B------:R-:W-:Y:S03]  /*1c1a0*/  MUFU.TANH R22, R27 ;  /* 0x0000001b00167308 */ /* 0x000fe60000002400 */
[----:B------:R-:W-:Y:S01]  /*1c1b0*/  FMUL.FTZ R52, R52, c[0x0][0x2ec] ;  /* 0x0000bb0034347a20 */ /* 0x000fe20000410000 */
[----:B--2---:R-:W-:Y:S01]  /*1c1c0*/  STL [R1], R2 ;  /* 0x0000000201007387 */ /* 0x004fe20000100800 */
[----:B------:R-:W-:Y:S02]  /*1c1d0*/  FMUL.FTZ R16, R35, c[0x0][0x2ec] ;  /* 0x0000bb0023107a20 */ /* 0x000fe40000410000 */
[----:B------:R-:W-:Y:S03]  /*1c1e0*/  FMUL.FTZ R53, R53, c[0x0][0x2ec] ;  /* 0x0000bb0035357a20 */ /* 0x000fe60000410000 */
        /* <DEDUP_REMOVED lines=15> */
[----:B------:R-:W-:Y:S05]  /*1c2e0*/  FMUL.FTZ R67, R67, c[0x0][0x2ec] ;  /* 0x0000bb0043437a20 */ /* 0x000fea0000410000 */
[----:B------:R-:W-:Y:S01]  /*1c2f0*/  MUFU.TANH R26, R30 ;  /* 0x0000001e001a7308 */ /* 0x000fe20000002400 */
[----:B-1----:R1:W-:Y:S01]  /*1c300*/  STL [R1+0x14], R0 ;  /* 0x0000140001007387 */ /* 0x0023e20000100800 */
[----:B------:R-:W-:Y:S02]  /*1c310*/  FMUL.FTZ R17, R33, c[0x0][0x2ec] ;  /* 0x0000bb0021117a20 */ /* 0x000fe40000410000 */
[----:B------:R-:W-:Y:S06]  /*1c320*/  FMUL.FTZ R33, R60, c[0x0][0x2ec] ;  /* 0x0000bb003c217a20 */ /* 0x000fec0000410000 */
[----:B------:R-:W-:Y:S10]  /*1c330*/  MUFU.TANH R19, R19 ;  /* 0x0000001300137308 */ /* 0x000ff40000002400 */
[----:B------:R-:W-:Y:S10]  /*1c340*/  MUFU.TANH R17, R17 ;  /* 0x0000001100117308 */ /* 0x000ff40000002400 */
[----:B-1----:R-:W1:Y:S10]  /*1c350*/  MUFU.TANH R0, R46 ;  /* 0x0000002e00007308 */ /* 0x002e740000002400 */
[----:B------:R-:W2:Y:S10]  /*1c360*/  MUFU.TANH R18, R18 ;  /* 0x0000001200127308 */ /* 0x000eb40000002400 */
[----:B------:R-:W3:Y:S01]  /*1c370*/  MUFU.TANH R16, R16 ;  /* 0x0000001000107308 */ /* 0x000ee20000002400 */
[----:B-1----:R1:W-:Y:S09]  /*1c380*/  STL [R1+0x3c], R0 ;  /* 0x00003c0001007387 */ /* 0x0023f20000100800 */
[----:B------:R-:W4:Y:S10]  /*1c390*/  MUFU.TANH R15, R15 ;  /* 0x0000000f000f7308 */ /* 0x000f340000002400 */
        /* <DEDUP_REMOVED lines=8> */
[----:B------:R1:W1:Y:S10]  /*1c420*/  MUFU.TANH R29, R45 ;  /* 0x0000002d001d7308 */ /* 0x0002740000002400 */
        /* <DEDUP_REMOVED lines=22> */
.L_x_819:
[----:B------:R2:W-:Y:S01]  /*1c590*/  STL [R1+0xf4], R129 ;  /* 0x0000f48101007387 */ /* 0x0005e20000100800 */
[----:B------:R-:W-:Y:S01]  /*1c5a0*/  IMAD.U32 R0, RZ, RZ, UR8 ;  /* 0x00000008ff007e24 */ /* 0x000fe2000f8e00ff */
[----:B-1----:R-:W-:Y:S01]  /*1c5b0*/  MOV R11, R22 ;  /* 0x00000016000b7202 */ /* 0x002fe20000000f00 */
[----:B------:R-:W-:Y:S01]  /*1c5c0*/  IMAD.MOV.U32 R35, RZ, RZ, R21 ;  /* 0x000000ffff237224 */ /* 0x000fe200078e0015 */
[----:B------:R1:W-:Y:S01]  /*1c5d0*/  STL [R1+0xf0], R130 ;  /* 0x0000f08201007387 */ /* 0x0003e20000100800 */
[----:B------:R-:W-:Y:S01]  /*1c5e0*/  IMAD.MOV.U32 R47, RZ, RZ, R29 ;  /* 0x000000ffff2f7224 */ /* 0x000fe200078e001d */
[----:B------:R-:W-:Y:S01]  /*1c5f0*/  MOV R58, R46 ;  /* 0x0000002e003a7202 */ /* 0x000fe20000000f00 */
[----:B------:R-:W-:Y:S01]  /*1c600*/  IMAD.MOV.U32 R43, RZ, RZ, R11 ;  /* 0x000000ffff2b7224 */ /* 0x000fe200078e000b */
[----:B------:R3:W-:Y:S01]  /*1c610*/  STL [R1+0xec], R131 ;  /* 0x0000ec8301007387 */ /* 0x0007e20000100800 */
[----:B------:R-:W-:Y:S01]  /*1c620*/  MOV R45, R35 ;  /* 0x00000023002d7202 */ /* 0x000fe20000000f00 */
[----:B------:R-:W-:Y:S01]  /*1c630*/  IMAD.MOV.U32 R56, RZ, RZ, R44 ;  /* 0x000000ffff387224 */ /* 0x000fe200078e002c */
[----:B------:R-:W-:Y:S01]  /*1c640*/  MOV R46, R26 ;  /* 0x0000001a002e7202 */ /* 0x000fe20000000f00 */
[----:B------:R4:W-:Y:S01]  /*1c650*/  STL [R1+0xe4], R240 ;  /* 0x0000e4f001007387 */ /* 0x0009e20000100800 */
[----:B------:R-:W-:Y:S01]  /*1c660*/  IMAD.MOV.U32 R44, RZ, RZ, R25 ;  /* 0x000000ffff2c7224 */ /* 0x000fe200078e0019 */
[----:B------:R-:W-:Y:S01]  /*1c670*/  LOP3.LUT R239, R239, 0xfffffdff, RZ, 0xc0, !PT ;  /* 0xfffffdffefef7812 */ /* 0x000fe200078ec0ff */
[----:B------:R-:W-:Y:S01]  /*1c680*/  IMAD.MOV.U32 R57, RZ, RZ, R45 ;  /* 0x000000ffff397224 */ /* 0x000fe200078e002d */
[----:B------:R4:W-:Y:S01]  /*1c690*/  STL [R1+0xe0], R238 ;  /* 0x0000e0ee01007387 */ /* 0x0009e20000100800 */
[----:B------:R-:W-:Y:S01]  /*1c6a0*/  IMAD.MOV.U32 R45, RZ, RZ, R23 ;  /* 0x000000ffff2d7224 */ /* 0x000fe200078e0017 */
[----:B------:R-:W-:Y:S01]  /*1c6b0*/  @P4 LOP3.LUT R239, R239, 0x200, RZ, 0xfc, !PT ;  /* 0x00000200efef4812 */ /* 0x000fe200078efcff */
[----:B------:R-:W-:Y:S01]  /*1c6c0*/  UISETP.GT.AND UP0, UPT, UR8, UR9, UPT ;  /* 0x000000090800728c */ /* 0x000fe2000bf04270 */
[----:B------:R4:W-:Y:S01]  /*1c6d0*/  STL [R1+0xdc], R237 ;  /* 0x0000dced01007387 */ /* 0x0009e20000100800 */
[----:B------:R-:W-:Y:S01]  /*1c6e0*/  UMOV UR22, UR8 ;  /* 0x0000000800167c82 */ /* 0x000fe20008000000 */
[----:B------:R-:W-:Y:S02]  /*1c6f0*/  LOP3.LUT R239, R239, 0xfffffeff, RZ, 0xc0, !PT ;  /* 0xfffffeffefef7812 */ /* 0x000fe400078ec0ff */
[----:B------:R4:W-:Y:S01]  /*1c700*/  STL [R1+0xd8], R236 ;  /* 0x0000d8ec01007387 */ /* 0x0009e20000100800 */
[----:B--2---:R-:W-:Y:S01]  /*1c710*/  IMAD.MOV.U32 R129, RZ, RZ, R52 ;  /* 0x000000ffff817224 */ /* 0x004fe200078e0034 */
[----:B------:R-:W-:Y:S02]  /*1c720*/  @P3 LOP3.LUT R239, R239, 0x100, RZ, 0xfc, !PT ;  /* 0x00000100efef3812 */ /* 0x000fe400078efcff */
[----:B------:R2:W-:Y:S01]  /*1c730*/  STL [R1+0xd4], R235 ;  /* 0x0000d4eb01007387 */ /* 0x0005e20000100800 */
[----:B-1----:R-:W-:Y:S01]  /*1c740*/  IMAD.MOV.U32 R130, RZ, RZ, R54 ;  /* 0x000000ffff827224 */ /* 0x002fe200078e0036 */
[----:B------:R-:W-:Y:S02]  /*1c750*/  LOP3.LUT R239, R239, 0xfffff7ff, RZ, 0xc0, !PT ;  /* 0xfffff7ffefef7812 */ /* 0x000fe400078ec0ff */
[----:B------:R-:W-:Y:S01]  /*1c760*/  STL [R1+0xd0], R234 ;  /* 0x0000d0ea01007387 */ /* 0x000fe20000100800 */
[----:B---3--:R-:W-:Y:S02]  /*1c770*/  MOV R131, R53 ;  /* 0x0000003500837202 */ /* 0x008fe40000000f00 */
[----:B------:R-:W-:Y:S01]  /*1c780*/  LOP3.LUT R239, R239, 0xffffff7f, RZ, 0xc0, !PT ;  /* 0xffffff7fefef7812 */ /* 0x000fe200078ec0ff */
[----:B------:R1:W-:Y:S01]  /*1c790*/  STL [R1+0xcc], R233 ;  /* 0x0000cce901007387 */ /* 0x0003e20000100800 */
[----:B----4-:R-:W-:Y:S03]  /*1c7a0*/  IMAD.MOV.U32 R240, RZ, RZ, R50 ;  /* 0x000000fffff07224 */ /* 0x010fe600078e0032 */
[----:B------:R3:W-:Y:S01]  /*1c7b0*/  STL [R1+0xc8], R232 ;  /* 0x0000c8e801007387 */ /* 0x0007e20000100800 */
[----:B------:R-:W-:Y:S03]  /*1c7c0*/  IMAD.MOV.U32 R238, RZ, RZ, R55 ;  /* 0x000000ffffee7224 */ /* 0x000fe600078e0037 */
[----:B------:R4:W-:Y:S01]  /*1c7d0*/  STL [R1+0xc4], R231 ;  /* 0x0000c4e701007387 */ /* 0x0009e20000100800 */
[----:B------:R-:W-:Y:S03]  /*1c7e0*/  MOV R237, R49 ;  /* 0x0000003100ed7202 */ /* 0x000fe60000000f00 */
[----:B------:R4:W-:Y:S01]  /*1c7f0*/  STL [R1+0xc0], R230 ;  /* 0x0000c0e601007387 */ /* 0x0009e20000100800 */
[----:B------:R-:W-:Y:S03]  /*1c800*/  MOV R236, R57 ;  /* 0x0000003900ec7202 */ /* 0x000fe60000000f00 */
[----:B------:R-:W-:Y:S01]  /*1c810*/  STL [R1+0xbc], R229 ;  /* 0x0000bce501007387 */ /* 0x000fe20000100800 */
[----:B--2---:R-:W-:Y:S03]  /*1c820*/  IMAD.MOV.U32 R235, RZ, RZ, R51 ;  /* 0x000000ffffeb7224 */ /* 0x004fe600078e0033 */
[----:B------:R-:W-:Y:S04]  /*1c830*/  STL [R1+0xb8], R228 ;  /* 0x0000b8e401007387 */ /* 0x000fe80000100800 */
[----:B------:R-:W-:Y:S01]  /*1c840*/  STL [R1+0xb4], R227 ;  /* 0x0000b4e301007387 */ /* 0x000fe20000100800 */
[----:B-1----:R-:W-:Y:S03]  /*1c850*/  IMAD.MOV.U32 R233, RZ, RZ, R46 ;  /* 0x000000ffffe97224 */ /* 0x002fe600078e002e */
[----:B------:R-:W-:Y:S01]  /*1c860*/  STL [R1+0xb0], R226 ;  /* 0x0000b0e201007387 */ /* 0x000fe20000100800 */
[----:B---3--:R-:W-:Y:S03]  /*1c870*/  IMAD.MOV.U32 R232, RZ, RZ, R47 ;  /* 0x000000ffffe87224 */ /* 0x008fe600078e002f */
[----:B------:R-:W-:Y:S01]  /*1c880*/  STL [R1+0xac], R225 ;  /* 0x0000ace101007387 */ /* 0x000fe20000100800 */
[----:B----4-:R-:W-:Y:S03]  /*1c890*/  IMAD.MOV.U32 R231, RZ, RZ, R56 ;  /* 0x000000ffffe77224 */ /* 0x010fe600078e0038 */
[----:B------:R-:W-:Y:S01]  /*1c8a0*/  STL [R1+0xa8], R220 ;  /* 0x0000a8dc01007387 */ /* 0x000fe20000100800 */
[----:B------:R-:W-:Y:S03]  /*1c8b0*/  MOV R230, R45 ;  /* 0x0000002d00e67202 */ /* 0x000fe60000000f00 */
[----:B------:R-:W2:Y:S04]  /*1c8c0*/  LDL.LU R36, [R1+0x8] ;  /* 0x0000080001247983 */ /* 0x000ea80000300800 */
[----:B------:R-:W3:Y:S04]  /*1c8d0*/  LDL.LU R30, [R1+0x10] ;  /* 0x00001000011e7983 */ /* 0x000ee80000300800 */
[----:B------:R-:W4:Y:S04]  /*1c8e0*/  LDL.LU R28, [R1+0xc] ;  /* 0x00000c00011c7983 */ /* 0x000f280000300800 */
[----:B------:R-:W4:Y:S04]  /*1c8f0*/  LDL.LU R27, [R1+0x4] ;  /* 0x00000400011b7983 */ /* 0x000f280000300800 */
[----:B------:R-:W4:Y:S04]  /*1c900*/  LDL.LU R24, [R1+0x18] ;  /* 0x0000180001187983 */ /* 0x000f280000300800 */
[----:B------:R-:W1:Y:S08]  /*1c910*/  S2R R2, SR_TID.X ;  /* 0x0000000000027919 */ /* 0x000e700000002100 */
[----:B------:R-:W4:Y:S04]  /*1c920*/  LDL.LU R22, [R1+0x1c] ;  /* 0x00001c0001167983 */ /* 0x000f280000300800 */
[----:B------:R-:W4:Y:S04]  /*1c930*/  LDL.LU R21, [R1] ;  /* 0x0000000001157983 */ /* 0x000f280000300800 */
[----:B------:R-:W4:Y:S04]  /*1c940*/  LDL.LU R35, [R1+0x14] ;  /* 0x0000140001237983 */ /* 0x000f280000300800 */
[----:B------:R-:W4:Y:S04]  /*1c950*/  LDL.LU R61, [R1+0x24] ;  /* 0x00002400013d7983 */ /* 0x000f280000300800 */
[----:B------:R-:W4:Y:S04]  /*1c960*/  LDL.LU R60, [R1+0x20] ;  /* 0x00002000013c7983 */ /* 0x000f280000300800 */
[----:B------:R-:W4:Y:S01]  /*1c970*/  LDL.LU R59, [R1+0x28] ;  /* 0x00002800013b7983 */ /* 0x000f220000300800 */
[----:B-1----:R-:W-:Y:S05]  /*1c980*/  IMAD.SHL.U32 R2, R2, 0x2, RZ ;  /* 0x0000000202027824 */ /* 0x002fea00078e00ff */
[----:B------:R-:W-:Y:S05]  /*1c990*/  LOP3.LUT R2, R2, 0x6, RZ, 0xc0, !PT ;  /* 0x0000000602027812 */ /* 0x000fea00078ec0ff */
[----:B------:R-:W-:Y:S04]  /*1c9a0*/  IMAD R0, R0, 0x40, R2 ;  /* 0x0000004000007824 */ /* 0x000fe800078e0202 */
[--C-:B------:R-:W-:Y:S01]  /*1c9b0*/  IMAD.IADD R2, R247, 0x1, -R0.reuse ;  /* 0x00000001f7027824 */ /* 0x100fe200078e0a00 */
[----:B------:R-:W-:Y:S01]  /*1c9c0*/  IADD3 R5, R0, 0x1, RZ ;  /* 0x0000000100057810 */ /* 0x000fe20007ffe0ff */
[--C-:B------:R-:W-:Y:S01]  /*1c9d0*/  IMAD.IADD R3, R242, 0x1, -R0.reuse ;  /* 0x00000001f2037824 */ /* 0x100fe200078e0a00 */
[C---:B------:R-:W-:Y:S02]  /*1c9e0*/  IADD3 R4, R0.reuse, 0x8, RZ ;  /* 0x0000000800047810 */ /* 0x040fe40007ffe0ff */
[----:B------:R-:W-:Y:S02]  /*1c9f0*/  IABS R2, R2 ;  /* 0x0000000200027213 */ /* 0x000fe40000000000 */
[C---:B------:R-:W-:Y:S02]  /*1ca00*/  ISETP.GE.AND P2, PT, R5.reuse, R245, PT ;  /* 0x000000f50500720c */ /* 0x040fe40003f46270 */
[----:B------:R1:W2:Y:S01]  /*1ca10*/  I2F R9, R2 ;  /* 0x0000000200097306 */ /* 0x0002a20000201400 */
[C---:B------:R-:W-:Y:S02]  /*1ca20*/  ISETP.GE.AND P5, PT, R5.reuse, R244, PT ;  /* 0x000000f40500720c */ /* 0x040fe40003fa6270 */
[C---:B------:R-:W-:Y:S02]  /*1ca30*/  ISETP.GE.AND P0, PT, R5.reuse, R246, PT ;  /* 0x000000f60500720c */ /* 0x040fe40003f06270 */
[C---:B------:R-:W-:Y:S02]  /*1ca40*/  ISETP.GE.AND P1, PT, R5.reuse, R243, PT ;  /* 0x000000f30500720c */ /* 0x040fe40003f26270 */
[C---:B------:R-:W-:Y:S02]  /*1ca50*/  ISETP.GE.OR P2, PT, R5.reuse, R251, !P2 ;  /* 0x000000fb0500720c */ /* 0x040fe40005746670 */
[C---:B------:R-:W-:Y:S02]  /*1ca60*/  ISETP.GE.OR P0, PT, R5.reuse, R252, !P0 ;  /* 0x000000fc0500720c */ /* 0x040fe40004706670 */
[C---:B------:R-:W-:Y:S02]  /*1ca70*/  ISETP.GE.OR P3, PT, R5.reuse, R250, !P5 ;  /* 0x000000fa0500720c */ /* 0x040fe40006f66670 */
[----:B------:R-:W-:Y:S02]  /*1ca80*/  ISETP.GE.OR P4, PT, R5, R249, !P1 ;  /* 0x000000f90500720c */ /* 0x000fe40004f86670 */
[C---:B------:R-:W-:Y:S04]  /*1ca90*/  ISETP.GE.AND P1, PT, R0.reuse, R246, PT ;  /* 0x000000f60000720c */ /* 0x040fe80003f26270 */
[----:B------:R-:W-:Y:S02]  /*1caa0*/  ISETP.GE.OR P1, PT, R0, R252, !P1 ;  /* 0x000000fc0000720c */ /* 0x000fe40004f26670 */
[----:B-1----:R-:W-:Y:S02]  /*1cab0*/  IABS R2, R3 ;  /* 0x0000000300027213 */ /* 0x002fe40000000000 */
[----:B------:R-:W-:Y:S02]  /*1cac0*/  IADD3 R3, R241, -R0, RZ ;  /* 0x80000000f1037210 */ /* 0x000fe40007ffe0ff */
[----:B------:R1:W3:Y:S01]  /*1cad0*/  I2F R10, R2 ;  /* 0x00000002000a7306 */ /* 0x0002e20000201400 */
[----:B------:R-:W-:Y:S04]  /*1cae0*/  @P3 LOP3.LUT R239, R239, 0x80, RZ, 0xfc, !PT ;  /* 0x00000080efef3812 */ /* 0x000fe800078efcff */
[----:B------:R-:W-:Y:S04]  /*1caf0*/  @P4 LOP3.LUT R239, R239, 0x800, RZ, 0xfc, !PT ;  /* 0x00000800efef4812 */ /* 0x000fe800078efcff */
[----:B------:R-:W-:Y:S04]  /*1cb00*/  LOP3.LUT R239, R239, 0xffffefff, RZ, 0xc0, !PT ;  /* 0xffffefffefef7812 */ /* 0x000fe800078ec0ff */
[----:B------:R-:W-:Y:S02]  /*1cb10*/  LOP3.LUT R239, R239, 0xffffffbf, RZ, 0xc0, !PT ;  /* 0xffffffbfefef7812 */ /* 0x000fe400078ec0ff */
[----:B-1----:R-:W-:Y:S01]  /*1cb20*/  IABS R2, R3 ;  /* 0x0000000300027213 */ /* 0x002fe20000000000 */
[----:B------:R-:W-:Y:S03]  /*1cb30*/  IMAD.IADD R3, R248, 0x1, -R0 ;  /* 0x00000001f8037824 */ /* 0x000fe600078e0a00 */
[----:B------:R1:W4:Y:S02]  /*1cb40*/  I2F R7, R2 ;  /* 0x0000000200077306 */ /* 0x0003240000201400 */
[----:B-1----:R-:W-:Y:S01]  /*1cb50*/  IABS R2, R3 ;  /* 0x0000000300027213 */ /* 0x002fe20000000000 */
[C-C-:B------:R-:W-:Y:S07]  /*1cb60*/  IMAD.IADD R3, R247.reuse, 0x1, -R5.reuse ;  /* 0x00000001f7037824 */ /* 0x140fee00078e0a05 */
[----:B------:R1:W1:Y:S02]  /*1cb70*/  I2F R6, R2 ;  /* 0x0000000200067306 */ /* 0x0002640000201400 */
[----:B-1----:R-:W-:Y:S01]  /*1cb80*/  IABS R2, R3 ;  /* 0x0000000300027213 */ /* 0x002fe20000000000 */
[C---:B------:R-:W-:Y:S07]  /*1cb90*/  IMAD.IADD R3, R242.reuse, 0x1, -R5 ;  /* 0x00000001f2037824 */ /* 0x040fee00078e0a05 */
[----:B------:R1:W1:Y:S02]  /*1cba0*/  I2F R8, R2 ;  /* 0x0000000200087306 */ /* 0x0002640000201400 */
[----:B-1----:R-:W-:Y:S01]  /*1cbb0*/  IABS R2, R3 ;  /* 0x0000000300027213 */ /* 0x002fe20000000000 */
[--C-:B------:R-:W-:Y:S07]  /*1cbc0*/  IMAD.IADD R3, R247, 0x1, -R4.reuse ;  /* 0x00000001f7037824 */ /* 0x100fee00078e0a04 */
[----:B------:R1:W1:Y:S02]  /*1cbd0*/  I2F R11, R2 ;  /* 0x00000002000b7306 */ /* 0x0002640000201400 */
[----:B-1----:R-:W-:Y:S01]  /*1cbe0*/  IABS R2, R3 ;  /* 0x0000000300027213 */ /* 0x002fe20000000000 */
[----:B------:R-:W-:Y:S02]  /*1cbf0*/  IMAD.IADD R3, R242, 0x1, -R4 ;  /* 0x00000001f2037824 */ /* 0x000fe400078e0a04 */
[----:B--2---:R-:W-:Y:S02]  /*1cc00*/  FFMA.FTZ R37, R9, -UR21, R36 ;  /* 0x8000001509257c23 */ /* 0x004fe40008010024 */
[----:B---3--:R-:W-:Y:S03]  /*1cc10*/  FFMA.FTZ R30, R10, -UR21, R30 ;  /* 0x800000150a1e7c23 */ /* 0x008fe6000801001e */
[----:B------:R-:W-:Y:S01]  /*1cc20*/  FSEL R62, R37, -INF , !P1 ;  /* 0xff800000253e7808 */ /* 0x000fe20004800000 */
[----:B------:R1:W2:Y:S01]  /*1cc30*/  I2F R10, R2 ;  /* 0x00000002000a7306 */ /* 0x0002a20000201400 */
[C---:B------:R-:W-:Y:S01]  /*1cc40*/  ISETP.GE.AND P1, PT, R0.reuse, R245, PT ;  /* 0x000000f50000720c */ /* 0x040fe20003f26270 */
[----:B----4-:R-:W-:Y:S03]  /*1cc50*/  FFMA.FTZ R28, R7, -UR21, R28 ;  /* 0x80000015071c7c23 */ /* 0x010fe6000801001c */
[----:B------:R-:W-:Y:S01]  /*1cc60*/  ISETP.GE.OR P1, PT, R0, R251, !P1 ;  /* 0x000000fb0000720c */ /* 0x000fe20004f26670 */
[----:B------:R-:W-:Y:S03]  /*1cc70*/  FFMA.FTZ R27, R6, -UR21, R27 ;  /* 0x80000015061b7c23 */ /* 0x000fe6000801001b */
[----:B------:R-:W-:Y:S01]  /*1cc80*/  FSEL R66, R30, -INF , !P1 ;  /* 0xff8000001e427808 */ /* 0x000fe20004800000 */
[----:B------:R-:W-:Y:S01]  /*1cc90*/  FFMA.FTZ R24, R8, -UR21, R24 ;  /* 0x8000001508187c23 */ /* 0x000fe20008010018 */
[C---:B------:R-:W-:Y:S04]  /*1cca0*/  ISETP.GE.AND P1, PT, R0.reuse, R244, PT ;  /* 0x000000f40000720c */ /* 0x040fe80003f26270 */
[----:B------:R-:W-:Y:S04]  /*1ccb0*/  ISETP.GE.OR P1, PT, R0, R250, !P1 ;  /* 0x000000fa0000720c */ /* 0x000fe80004f26670 */
[----:B------:R-:W-:Y:S02]  /*1ccc0*/  FSEL R67, R28, -INF , !P1 ;  /* 0xff8000001c437808 */ /* 0x000fe40004800000 */
[----:B------:R-:W-:Y:S01]  /*1ccd0*/  ISETP.GE.AND P1, PT, R0, R243, PT ;  /* 0x000000f30000720c */ /* 0x000fe20003f26270 */
[----:B------:R-:W-:Y:S01]  /*1cce0*/  FFMA.FTZ R22, R11, -UR21, R22 ;  /* 0x800000150b167c23 */ /* 0x000fe20008010016 */
[----:B-1----:R-:W-:Y:S01]  /*1ccf0*/  IABS R2, R3 ;  /* 0x0000000300027213 */ /* 0x002fe20000000000 */
[----:B--2---:R-:W-:Y:S03]  /*1cd00*/  FFMA.FTZ R21, R10, -UR21, R21 ;  /* 0x800000150a157c23 */ /* 0x004fe60008010015 */
[----:B------:R-:W-:Y:S01]  /*1cd10*/  FSEL R63, R22, -INF , !P2 ;  /* 0xff800000163f7808 */ /* 0x000fe20005000000 */
[----:B------:R1:W2:Y:S01]  /*1cd20*/  I2F R7, R2 ;  /* 0x0000000200077306 */ /* 0x0002a20000201400 */
[C---:B------:R-:W-:Y:S02]  /*1cd30*/  IADD3 R3, R0.reuse, 0x9, RZ ;  /* 0x0000000900037810 */ /* 0x040fe40007ffe0ff */
[----:B------:R-:W-:Y:S02]  /*1cd40*/  ISETP.GE.OR P1, PT, R0, R249, !P1 ;  /* 0x000000f90000720c */ /* 0x000fe40004f26670 */
[----:B------:R-:W-:Y:S02]  /*1cd50*/  IADD3 R6, R247, -R3, RZ ;  /* 0x80000003f7067210 */ /* 0x000fe40007ffe0ff */
[C---:B------:R-:W-:Y:S02]  /*1cd60*/  ISETP.GE.AND P2, PT, R4.reuse, R244, PT ;  /* 0x000000f40400720c */ /* 0x040fe40003f46270 */
[C---:B------:R-:W-:Y:S02]  /*1cd70*/  ISETP.GE.AND P6, PT, R3.reuse, R243, PT ;  /* 0x000000f30300720c */ /* 0x040fe40003fc6270 */
[----:B------:R-:W-:Y:S02]  /*1cd80*/  ISETP.GE.OR P2, PT, R4, R250, !P2 ;  /* 0x000000fa0400720c */ /* 0x000fe40005746670 */
[----:B------:R-:W-:Y:S02]  /*1cd90*/  ISETP.GE.OR P6, PT, R3, R249, !P6 ;  /* 0x000000f90300720c */ /* 0x000fe400077c6670 */
[----:B-1----:R-:W-:Y:S01]  /*1cda0*/  IABS R2, R6 ;  /* 0x0000000600027213 */ /* 0x002fe20000000000 */
[----:B--2---:R-:W-:Y:S08]  /*1cdb0*/  FFMA.FTZ R36, R7, -UR21, R214 ;  /* 0x8000001507247c23 */ /* 0x004ff000080100d6 */
[----:B------:R-:W-:Y:S01]  /*1cdc0*/  @P2 LOP3.LUT R239, R239, 0x40, RZ, 0xfc, !PT ;  /* 0x00000040efef2812 */ /* 0x000fe200078efcff */
[----:B------:R-:W-:Y:S01]  /*1cdd0*/  IMAD.IADD R6, R242, 0x1, -R3 ;  /* 0x00000001f2067824 */ /* 0x000fe200078e0a03 */
[----:B------:R1:W2:Y:S04]  /*1cde0*/  I2F R9, R2 ;  /* 0x0000000200097306 */ /* 0x0002a80000201400 */
[----:B-1----:R-:W-:Y:S01]  /*1cdf0*/  IABS R2, R6 ;  /* 0x0000000600027213 */ /* 0x002fe20000000000 */
[----:B--2---:R-:W-:Y:S05]  /*1ce00*/  FFMA.FTZ R35, R9, -UR21, R35 ;  /* 0x8000001509237c23 */ /* 0x004fea0008010023 */
[----:B------:R1:W2:Y:S02]  /*1ce10*/  I2F R8, R2 ;  /* 0x0000000200087306 */ /* 0x0002a40000201400 */
[----:B-1----:R-:W-:Y:S01]  /*1ce20*/  IADD3 R2, R0, 0x10, RZ ;  /* 0x0000001000027810 */ /* 0x002fe20007ffe0ff */
[----:B--2---:R-:W-:Y:S03]  /*1ce30*/  FFMA.FTZ R29, R8, -UR21, R213 ;  /* 0x80000015081d7c23 */ /* 0x004fe600080100d5 */
[----:B------:R-:W-:Y:S01]  /*1ce40*/  ISETP.GE.AND P5, PT, R2, R243, PT ;  /* 0x000000f30200720c */ /* 0x000fe20003fa6270 */
[--C-:B------:R-:W-:Y:S02]  /*1ce50*/  IMAD.IADD R6, R247, 0x1, -R2.reuse ;  /* 0x00000001f7067824 */ /* 0x100fe400078e0a02 */
[----:B------:R-:W-:Y:S01]  /*1ce60*/  IMAD.IADD R7, R242, 0x1, -R2 ;  /* 0x00000001f2077824 */ /* 0x000fe200078e0a02 */
[----:B------:R-:W-:Y:S02]  /*1ce70*/  ISETP.GE.OR P5, PT, R2, R249, !P5 ;  /* 0x000000f90200720c */ /* 0x000fe40006fa6670 */
[----:B------:R-:W-:Y:S02]  /*1ce80*/  IABS R6, R6 ;  /* 0x0000000600067213 */ /* 0x000fe40000000000 */
[----:B------:R-:W-:Y:S02]  /*1ce90*/  IABS R7, R7 ;  /* 0x0000000700077213 */ /* 0x000fe40000000000 */
[----:B------:R1:W2:Y:S10]  /*1cea0*/  I2F R11, R6 ;  /* 0x00000006000b7306 */ /* 0x0002b40000201400 */
[----:B------:R3:W4:Y:S01]  /*1ceb0*/  I2F R9, R7 ;  /* 0x0000000700097306 */ /* 0x0007220000201400 */
[----:B-1----:R-:W-:Y:S01]  /*1cec0*/  IADD3 R6, R0, 0x11, RZ ;  /* 0x0000001100067810 */ /* 0x002fe20007ffe0ff */
[----:B--2---:R-:W-:Y:S03]  /*1ced0*/  FFMA.FTZ R26, R11, -UR21, R212 ;  /* 0x800000150b1a7c23 */ /* 0x004fe600080100d4 */
[C---:B------:R-:W-:Y:S01]  /*1cee0*/  ISETP.GE.AND P2, PT, R6.reuse, R243, PT ;  /* 0x000000f30600720c */ /* 0x040fe20003f46270 */
[--C-:B------:R-:W-:Y:S03]  /*1cef0*/  IMAD.IADD R8, R247, 0x1, -R6.reuse ;  /* 0x00000001f7087824 */ /* 0x100fe600078e0a06 */
[----:B------:R-:W-:Y:S02]  /*1cf00*/  ISETP.GE.OR P2, PT, R6, R249, !P2 ;  /* 0x000000f90600720c */ /* 0x000fe40005746670 */
[----:B---3--:R-:W-:Y:S01]  /*1cf10*/  IABS R7, R8 ;  /* 0x0000000800077213 */ /* 0x008fe20000000000 */
[----:B------:R-:W-:Y:S02]  /*1cf20*/  IMAD.IADD R8, R242, 0x1, -R6 ;  /* 0x00000001f2087824 */ /* 0x000fe400078e0a06 */
[----:B----4-:R-:W-:Y:S01]  /*1cf30*/  FFMA.FTZ R25, R9, -UR21, R141 ;  /* 0x8000001509197c23 */ /* 0x010fe2000801008d */
[----:B------:R1:W2:Y:S01]  /*1cf40*/  I2F R10, R7 ;  /* 0x00000007000a7306 */ /* 0x0002a20000201400 */
[----:B------:R-:W-:Y:S02]  /*1cf50*/  FSEL R141, R27, -INF , !P1 ;  /* 0xff8000001b8d7808 */ /* 0x000fe40004800000 */
[C---:B------:R-:W-:Y:S04]  /*1cf60*/  ISETP.GE.AND P1, PT, R4.reuse, R246, PT ;  /* 0x000000f60400720c */ /* 0x040fe80003f26270 */
[C---:B------:R-:W-:Y:S04]  /*1cf70*/  ISETP.GE.OR P1, PT, R4.reuse, R252, !P1 ;  /* 0x000000fc0400720c */ /* 0x040fe80004f26670 */
[----:B------:R-:W-:Y:S02]  /*1cf80*/  FSEL R64, R21, -INF , !P1 ;  /* 0xff80000015407808 */ /* 0x000fe40004800000 */
[C---:B------:R-:W-:Y:S04]  /*1cf90*/  ISETP.GE.AND P1, PT, R4.reuse, R243, PT ;  /* 0x000000f30400720c */ /* 0x040fe80003f26270 */
[----:B------:R-:W-:Y:S02]  /*1cfa0*/  ISETP.GE.OR P3, PT, R4, R249, !P1 ;  /* 0x000000f90400720c */ /* 0x000fe40004f66670 */
[-C--:B-1----:R-:W-:Y:S01]  /*1cfb0*/  IADD3 R7, R241, -R5.reuse, RZ ;  /* 0x80000005f1077210 */ /* 0x082fe20007ffe0ff */
[----:B--2---:R-:W-:Y:S01]  /*1cfc0*/  FFMA.FTZ R23, R10, -UR21, R215 ;  /* 0x800000150a177c23 */ /* 0x004fe200080100d7 */
[----:B------:R-:W-:Y:S02]  /*1cfd0*/  IADD3 R5, R248, -R5, RZ ;  /* 0x80000005f8057210 */ /* 0x000fe40007ffe0ff */
[----:B------:R-:W-:Y:S02]  /*1cfe0*/  IABS R7, R7 ;  /* 0x0000000700077213 */ /* 0x000fe40000000000 */
[----:B------:R-:W-:Y:S02]  /*1cff0*/  IABS R5, R5 ;  /* 0x0000000500057213 */ /* 0x000fe40000000000 */
[----:B------:R1:W2:Y:S03]  /*1d000*/  I2F R11, R7 ;  /* 0x00000007000b7306 */ /* 0x0002a60000201400 */
[----:B------:R-:W-:Y:S04]  /*1d010*/  @P3 LOP3.LUT R239, R239, 0x1000, RZ, 0xfc, !PT ;  /* 0x00001000efef3812 */ /* 0x000fe800078efcff */
[----:B------:R-:W-:Y:S02]  /*1d020*/  LOP3.LUT R239, R239, 0xffffdfff, RZ, 0xc0, !PT ;  /* 0xffffdfffefef7812 */ /* 0x000fe400078ec0ff */
[----:B-1----:R-:W-:Y:S01]  /*1d030*/  IABS R7, R8 ;  /* 0x0000000800077213 */ /* 0x002fe20000000000 */
[----:B------:R-:W-:Y:S02]  /*1d040*/  IMAD.IADD R8, R241, 0x1, -R4 ;  /* 0x00000001f1087824 */ /* 0x000fe400078e0a04 */
[----:B--2---:R-:W-:Y:S01]  /*1d050*/  FFMA.FTZ R210, R11, -UR21, R61 ;  /* 0x800000150bd27c23 */ /* 0x004fe2000801003d */
[----:B------:R1:W2:Y:S01]  /*1d060*/  I2F R9, R7 ;  /* 0x0000000700097306 */ /* 0x0002a20000201400 */
[C---:B------:R-:W-:Y:S02]  /*1d070*/  IADD3 R11, R0.reuse, 0x19, RZ ;  /* 0x00000019000b7810 */ /* 0x040fe40007ffe0ff */
[----:B-1----:R-:W-:Y:S01]  /*1d080*/  IABS R7, R8 ;  /* 0x0000000800077213 */ /* 0x002fe20000000000 */
[----:B--2---:R-:W-:Y:S01]  /*1d090*/  FFMA.FTZ R20, R9, -UR21, R20 ;  /* 0x8000001509147c23 */ /* 0x004fe20008010014 */
[----:B------:R-:W-:Y:S05]  /*1d0a0*/  IADD3 R9, R0, 0x18, RZ ;  /* 0x0000001800097810 */ /* 0x000fea0007ffe0ff */
[----:B------:R1:W2:Y:S01]  /*1d0b0*/  I2F R8, R7 ;  /* 0x0000000700087306 */ /* 0x0002a20000201400 */
[C---:B------:R-:W-:Y:S04]  /*1d0c0*/  ISETP.GE.AND P1, PT, R9.reuse, R243, PT ;  /* 0x000000f30900720c */ /* 0x040fe80003f26270 */
[----:B------:R-:W-:Y:S01]  /*1d0d0*/  ISETP.GE.OR P1, PT, R9, R249, !P1 ;  /* 0x000000f90900720c */ /* 0x000fe20004f26670 */
[----:B-1----:R-:W-:Y:S02]  /*1d0e0*/  IMAD.IADD R7, R241, 0x1, -R3 ;  /* 0x00000001f1077824 */ /* 0x002fe400078e0a03 */
[----:B--2---:R-:W-:Y:S01]  /*1d0f0*/  FFMA.FTZ R209, R8, -UR21, R60 ;  /* 0x8000001508d17c23 */ /* 0x004fe2000801003c */
[----:B------:R-:W-:Y:S01]  /*1d100*/  IADD3 R8, R247, -R9, RZ ;  /* 0x80000009f7087210 */ /* 0x000fe20007ffe0ff */
[----:B------:R-:W2:Y:S01]  /*1d110*/  LDL.LU R60, [R1+0x34] ;  /* 0x00003400013c7983 */ /* 0x000ea20000300800 */
[----:B------:R-:W-:Y:S03]  /*1d120*/  IABS R7, R7 ;  /* 0x0000000700077213 */ /* 0x000fe60000000000 */
[----:B------:R-:W-:Y:S01]  /*1d130*/  STL [R1+0xe8], R247 ;  /* 0x0000e8f701007387 */ /* 0x000fe20000100800 */
[----:B------:R1:W3:Y:S02]  /*1d140*/  I2F R10, R7 ;  /* 0x00000007000a7306 */ /* 0x0002e40000201400 */
[----:B-1----:R-:W-:Y:S01]  /*1d150*/  IABS R7, R8 ;  /* 0x0000000800077213 */ /* 0x002fe20000000000 */
[----:B---3--:R-:W-:Y:S02]  /*1d160*/  FFMA.FTZ R208, R10, -UR21, R59 ;  /* 0x800000150ad07c23 */ /* 0x008fe4000801003b */
[----:B------:R-:W-:Y:S05]  /*1d170*/  IMAD.MOV.U32 R59, RZ, RZ, R58 ;  /* 0x000000ffff3b7224 */ /* 0x000fea00078e003a */
[----:B------:R1:W3:Y:S01]  /*1d180*/  I2F R8, R7 ;  /* 0x0000000700087306 */ /* 0x0002e20000201400 */
[----:B------:R-:W-:Y:S02]  /*1d190*/  FSEL R58, R24, -INF , !P0 ;  /* 0xff800000183a7808 */ /* 0x000fe40004000000 */
[C---:B------:R-:W-:Y:S01]  /*1d1a0*/  ISETP.GE.AND P0, PT, R4.reuse, R245, PT ;  /* 0x000000f50400720c */ /* 0x040fe20003f06270 */
[----:B------:R-:W-:Y:S03]  /*1d1b0*/  IMAD.MOV.U32 R234, RZ, RZ, R59 ;  /* 0x000000ffffea7224 */ /* 0x000fe600078e003b */
[----:B------:R-:W-:Y:S04]  /*1d1c0*/  ISETP.GE.OR P0, PT, R4, R251, !P0 ;  /* 0x000000fb0400720c */ /* 0x000fe80004706670 */
[----:B------:R-:W-:Y:S02]  /*1d1d0*/  FSEL R50, R36, -INF , !P0 ;  /* 0xff80000024327808 */ /* 0x000fe40004000000 */
[C---:B------:R-:W-:Y:S04]  /*1d1e0*/  ISETP.GE.AND P0, PT, R3.reuse, R246, PT ;  /* 0x000000f60300720c */ /* 0x040fe80003f06270 */
[----:B------:R-:W-:Y:S04]  /*1d1f0*/  ISETP.GE.OR P0, PT, R3, R252, !P0 ;  /* 0x000000fc0300720c */ /* 0x000fe80004706670 */
[----:B------:R-:W-:Y:S02]  /*1d200*/  FSEL R47, R35, -INF , !P0 ;  /* 0xff800000232f7808 */ /* 0x000fe40004000000 */
[----:B------:R-:W-:Y:S01]  /*1d210*/  ISETP.GE.AND P0, PT, R3, R245, PT ;  /* 0x000000f50300720c */ /* 0x000fe20003f06270 */
[----:B-1----:R-:W-:Y:S02]  /*1d220*/  IMAD.IADD R7, R241, 0x1, -R2 ;  /* 0x00000001f1077824 */ /* 0x002fe400078e0a02 */
[----:B---3--:R-:W-:Y:S01]  /*1d230*/  FFMA.FTZ R19, R8, -UR21, R19 ;  /* 0x8000001508137c23 */ /* 0x008fe20008010013 */
[----:B------:R-:W-:Y:S01]  /*1d240*/  ISETP.GE.OR P0, PT, R3, R251, !P0 ;  /* 0x000000fb0300720c */ /* 0x000fe20004706670 */
[----:B------:R-:W-:Y:S01]  /*1d250*/  IMAD.IADD R8, R242, 0x1, -R9 ;  /* 0x00000001f2087824 */ /* 0x000fe200078e0a09 */
[----:B------:R-:W-:Y:S02]  /*1d260*/  IABS R7, R7 ;  /* 0x0000000700077213 */ /* 0x000fe40000000000 */
[----:B------:R-:W-:Y:S02]  /*1d270*/  FSEL R52, R29, -INF , !P0 ;  /* 0xff8000001d347808 */ /* 0x000fe40004000000 */
[----:B------:R1:W3:Y:S01]  /*1d280*/  I2F R10, R7 ;  /* 0x00000007000a7306 */ /* 0x0002e20000201400 */
[C---:B------:R-:W-:Y:S04]  /*1d290*/  ISETP.GE.AND P0, PT, R2.reuse, R246, PT ;  /* 0x000000f60200720c */ /* 0x040fe80003f06270 */
[----:B------:R-:W-:Y:S04]  /*1d2a0*/  ISETP.GE.OR P0, PT, R2, R252, !P0 ;  /* 0x000000fc0200720c */ /* 0x000fe80004706670 */
[----:B------:R-:W-:Y:S02]  /*1d2b0*/  FSEL R65, R26, -INF , !P0 ;  /* 0xff8000001a417808 */ /* 0x000fe40004000000 */
[C---:B------:R-:W-:Y:S04]  /*1d2c0*/  ISETP.GE.AND P0, PT, R2.reuse, R245, PT ;  /* 0x000000f50200720c */ /* 0x040fe80003f06270 */
[----:B------:R-:W-:Y:S04]  /*1d2d0*/  ISETP.GE.OR P0, PT, R2, R251, !P0 ;  /* 0x000000fb0200720c */ /* 0x000fe80004706670 */
[----:B------:R-:W-:Y:S02]  /*1d2e0*/  FSEL R61, R25, -INF , !P0 ;  /* 0xff800000193d7808 */ /* 0x000fe40004000000 */
[----:B------:R-:W-:Y:S02]  /*1d2f0*/  ISETP.GE.AND P0, PT, R6, R246, PT ;  /* 0x000000f60600720c */ /* 0x000fe40003f06270 */
[----:B-1----:R-:W-:Y:S01]  /*1d300*/  IABS R7, R8 ;  /* 0x0000000800077213 */ /* 0x002fe20000000000 */
[----:B---3--:R-:W-:Y:S01]  /*1d310*/  FFMA.FTZ R143, R10, -UR21, R143 ;  /* 0x800000150a8f7c23 */ /* 0x008fe2000801008f */
[----:B------:R-:W-:Y:S02]  /*1d320*/  ISETP.GE.OR P0, PT, R6, R252, !P0 ;  /* 0x000000fc0600720c */ /* 0x000fe40004706670 */
[----:B------:R1:W3:Y:S02]  /*1d330*/  I2F R8, R7 ;  /* 0x0000000700087306 */ /* 0x0002e40000201400 */
[C---:B-1----:R-:W-:Y:S01]  /*1d340*/  IADD3 R7, R241.reuse, -R6, RZ ;  /* 0x80000006f1077210 */ /* 0x042fe20007ffe0ff */
[----:B---3--:R-:W-:Y:S02]  /*1d350*/  FFMA.FTZ R18, R8, -UR21, R18 ;  /* 0x8000001508127c23 */ /* 0x008fe40008010012 */
[----:B------:R-:W-:Y:S01]  /*1d360*/  IMAD.IADD R8, R241, 0x1, -R9 ;  /* 0x00000001f1087824 */ /* 0x000fe200078e0a09 */
[----:B------:R-:W-:Y:S04]  /*1d370*/  IABS R7, R7 ;  /* 0x0000000700077213 */ /* 0x000fe80000000000 */
[----:B------:R1:W3:Y:S02]  /*1d380*/  I2F R10, R7 ;  /* 0x00000007000a7306 */ /* 0x0002e40000201400 */
[----:B-1----:R-:W-:Y:S01]  /*1d390*/  IABS R7, R8 ;  /* 0x0000000800077213 */ /* 0x002fe20000000000 */
[----:B---3--:R-:W-:Y:S01]  /*1d3a0*/  FFMA.FTZ R142, R10, -UR21, R142 ;  /* 0x800000150a8e7c23 */ /* 0x008fe2000801008e */
[C---:B------:R-:W-:Y:S02]  /*1d3b0*/  IADD3 R10, R0.reuse, 0x20, RZ ;  /* 0x00000020000a7810 */ /* 0x040fe40007ffe0ff */
[----:B------:R-:W-:Y:S04]  /*1d3c0*/  IADD3 R8, R0, 0x21, RZ ;  /* 0x0000002100087810 */ /* 0x000fe80007ffe0ff */
[----:B------:R-:W1:Y:S02]  /*1d3d0*/  I2F R7, R7 ;  /* 0x0000000700077306 */ /* 0x000e640000201400 */
[----:B-1----:R-:W-:Y:S02]  /*1d3e0*/  FFMA.FTZ R137, R7, -UR21, R137 ;  /* 0x8000001507897c23 */ /* 0x002fe40008010089 */
[----:B------:R-:W-:Y:S05]  /*1d3f0*/  IMAD.IADD R7, R247, 0x1, -R11 ;  /* 0x00000001f7077824 */ /* 0x000fea00078e0a0b */
[----:B------:R-:W-:Y:S06]  /*1d400*/  IABS R7, R7 ;  /* 0x0000000700077213 */ /* 0x000fec0000000000 */
[----:B------:R-:W1:Y:S02]  /*1d410*/  I2F R7, R7 ;  /* 0x0000000700077306 */ /* 0x000e640000201400 */
[----:B-1----:R-:W-:Y:S02]  /*1d420*/  FFMA.FTZ R17, R7, -UR21, R17 ;  /* 0x8000001507117c23 */ /* 0x002fe40008010011 */
[----:B------:R-:W-:Y:S05]  /*1d430*/  IMAD.IADD R7, R242, 0x1, -R11 ;  /* 0x00000001f2077824 */ /* 0x000fea00078e0a0b */
[----:B------:R-:W-:Y:S06]  /*1d440*/  IABS R7, R7 ;  /* 0x0000000700077213 */ /* 0x000fec0000000000 */
[----:B------:R-:W1:Y:S02]  /*1d450*/  I2F R7, R7 ;  /* 0x0000000700077306 */ /* 0x000e640000201400 */
[----:B-1----:R-:W-:Y:S02]  /*1d460*/  FFMA.FTZ R16, R7, -UR21, R16 ;  /* 0x8000001507107c23 */ /* 0x002fe40008010010 */
[----:B------:R-:W-:Y:S02]  /*1d470*/  IMAD.MOV.U32 R7, RZ, RZ, R5 ;  /* 0x000000ffff077224 */ /* 0x000fe400078e0005 */
[----:B------:R-:W-:Y:S04]  /*1d480*/  IMAD.IADD R5, R241, 0x1, -R11 ;  /* 0x00000001f1057824 */ /* 0x000fe800078e0a0b */
[----:B------:R-:W1:Y:S01]  /*1d490*/  I2F R7, R7 ;  /* 0x0000000700077306 */ /* 0x000e620000201400 */
[----:B------:R-:W-:Y:S09]  /*1d4a0*/  IABS R5, R5 ;  /* 0x0000000500057213 */ /* 0x000ff20000000000 */
[----:B------:R-:W3:Y:S01]  /*1d4b0*/  I2F R5, R5 ;  /* 0x0000000500057306 */ /* 0x000ee20000201400 */
[----:B-1----:R-:W-:Y:S02]  /*1d4c0*/  FFMA.FTZ R135, R7, -UR21, R135 ;  /* 0x8000001507877c23 */ /* 0x002fe40008010087 */
[----:B------:R-:W-:Y:S02]  /*1d4d0*/  IMAD.IADD R7, R248, 0x1, -R4 ;  /* 0x00000001f8077824 */ /* 0x000fe400078e0a04 */
[----:B---3--:R-:W-:Y:S02]  /*1d4e0*/  FFMA.FTZ R136, R5, -UR21, R136 ;  /* 0x8000001505887c23 */ /* 0x008fe40008010088 */
[----:B------:R-:W-:Y:S05]  /*1d4f0*/  IMAD.IADD R5, R247, 0x1, -R10 ;  /* 0x00000001f7057824 */ /* 0x000fea00078e0a0a */
[----:B------:R-:W-:Y:S06]  /*1d500*/  IABS R5, R5 ;  /* 0x0000000500057213 */ /* 0x000fec0000000000 */
[----:B------:R-:W1:Y:S02]  /*1d510*/  I2F R5, R5 ;  /* 0x0000000500057306 */ /* 0x000e640000201400 */
[----:B-1----:R-:W-:Y:S01]  /*1d520*/  FFMA.FTZ R15, R5, -UR21, R15 ;  /* 0x80000015050f7c23 */ /* 0x002fe2000801000f */
[----:B------:R-:W-:Y:S04]  /*1d530*/  IADD3 R5, R242, -R10, RZ ;  /* 0x8000000af2057210 */ /* 0x000fe80007ffe0ff */
[----:B------:R-:W-:Y:S04]  /*1d540*/  IABS R5, R5 ;  /* 0x0000000500057213 */ /* 0x000fe80000000000 */
[----:B------:R1:W3:Y:S02]  /*1d550*/  I2F R4, R5 ;  /* 0x0000000500047306 */ /* 0x0002e40000201400 */
[----:B-1----:R-:W-:Y:S01]  /*1d560*/  IABS R5, R7 ;  /* 0x0000000700057213 */ /* 0x002fe20000000000 */
[----:B---3--:R-:W-:Y:S02]  /*1d570*/  FFMA.FTZ R14, R4, -UR21, R14 ;  /* 0x80000015040e7c23 */ /* 0x008fe4000801000e */
[----:B------:R-:W-:Y:S05]  /*1d580*/  IMAD.IADD R4, R241, 0x1, -R10 ;  /* 0x00000001f1047824 */ /* 0x000fea00078e0a0a */
[----:B------:R-:W2:Y:S01]  /*1d590*/  I2F R5, R5 ;  /* 0x0000000500057306 */ /* 0x000ea20000201400 */
[----:B------:R-:W-:Y:S09]  /*1d5a0*/  IABS R4, R4 ;  /* 0x0000000400047213 */ /* 0x000ff20000000000 */
[----:B------:R1:W3:Y:S01]  /*1d5b0*/  I2F R7, R4 ;  /* 0x0000000400077306 */ /* 0x0002e20000201400 */
[----:B--2---:R-:W-:Y:S01]  /*1d5c0*/  FFMA.FTZ R28, R5, -UR21, R60 ;  /* 0x80000015051c7c23 */ /* 0x004fe2000801003c */
[----:B------:R-:W-:Y:S01]  /*1d5d0*/  FSEL R60, R23, -INF , !P0 ;  /* 0xff800000173c7808 */ /* 0x000fe20004000000 */
[----:B------:R-:W-:Y:S01]  /*1d5e0*/  IMAD.IADD R5, R248, 0x1, -R3 ;  /* 0x00000001f8057824 */ /* 0x000fe200078e0a03 */
[C---:B------:R-:W-:Y:S04]  /*1d5f0*/  ISETP.GE.AND P0, PT, R6.reuse, R245, PT ;  /* 0x000000f50600720c */ /* 0x040fe80003f06270 */
[----:B------:R-:W-:Y:S02]  /*1d600*/  ISETP.GE.OR P0, PT, R6, R251, !P0 ;  /* 0x000000fb0600720c */ /* 0x000fe40004706670 */
[----:B-1----:R-:W-:Y:S01]  /*1d610*/  IABS R4, R5 ;  /* 0x0000000500047213 */ /* 0x002fe20000000000 */
[----:B---3--:R-:W-:Y:S01]  /*1d620*/  FFMA.FTZ R27, R7, -UR21, R40 ;  /* 0x80000015071b7c23 */ /* 0x008fe20008010028 */
[----:B------:R-:W-:Y:S02]  /*1d630*/  FSEL R59, R20, -INF , !P0 ;  /* 0xff800000143b7808 */ /* 0x000fe40004000000 */
[----:B------:R-:W-:Y:S02]  /*1d640*/  IADD3 R7, R0, 0x28, RZ ;  /* 0x0000002800077810 */ /* 0x000fe40007ffe0ff */
        /* <DEDUP_REMOVED lines=17> */
[C---:B------:R-:W-:Y:S04]  /*1d760*/  ISETP.GE.AND P0, PT, R10.reuse, R246, PT ;  /* 0x000000f60a00720c */ /* 0x040fe80003f06270 */
[C---:B------:R-:W-:Y:S04]  /*1d770*/  ISETP.GE.OR P0, PT, R10.reuse, R252, !P0 ;  /* 0x000000fc0a00720c */ /* 0x040fe80004706670 */
[----:B------:R-:W-:Y:S02]  /*1d780*/  FSEL R53, R15, -INF , !P0 ;  /* 0xff8000000f357808 */ /* 0x000fe40004000000 */
[C---:B------:R-:W-:Y:S04]  /*1d790*/  ISETP.GE.AND P0, PT, R10.reuse, R245, PT ;  /* 0x000000f50a00720c */ /* 0x040fe80003f06270 */
[----:B------:R-:W-:Y:S01]  /*1d7a0*/  ISETP.GE.OR P0, PT, R10, R251, !P0 ;  /* 0x000000fb0a00720c */ /* 0x000fe20004706670 */
[----:B-1----:R-:W-:Y:S01]  /*1d7b0*/  FFMA.FTZ R13, R4, -UR21, R13 ;  /* 0x80000015040d7c23 */ /* 0x002fe2000801000d */
[----:B------:R-:W-:Y:S02]  /*1d7c0*/  IADD3 R4, R242, -R8, RZ ;  /* 0x80000008f2047210 */ /* 0x000fe40007ffe0ff */
[----:B------:R-:W-:Y:S02]  /*1d7d0*/  FSEL R51, R14, -INF , !P0 ;  /* 0xff8000000e337808 */ /* 0x000fe40004000000 */
[----:B------:R-:W-:Y:S02]  /*1d7e0*/  IABS R4, R4 ;  /* 0x0000000400047213 */ /* 0x000fe40000000000 */
[C---:B------:R-:W-:Y:S04]  /*1d7f0*/  ISETP.GE.AND P0, PT, R8.reuse, R246, PT ;  /* 0x000000f60800720c */ /* 0x040fe80003f06270 */
[----:B------:R-:W1:Y:S01]  /*1d800*/  I2F R4, R4 ;  /* 0x0000000400047306 */ /* 0x000e620000201400 */
[C---:B------:R-:W-:Y:S04]  /*1d810*/  ISETP.GE.OR P0, PT, R8.reuse, R252, !P0 ;  /* 0x000000fc0800720c */ /* 0x040fe80004706670 */
[----:B------:R-:W-:Y:S02]  /*1d820*/  FSEL R49, R13, -INF , !P0 ;  /* 0xff8000000d317808 */ /* 0x000fe40004000000 */
[C---:B------:R-:W-:Y:S04]  /*1d830*/  ISETP.GE.AND P0, PT, R8.reuse, R245, PT ;  /* 0x000000f50800720c */ /* 0x040fe80003f06270 */
[----:B------:R-:W-:Y:S01]  /*1d840*/  ISETP.GE.OR P0, PT, R8, R251, !P0 ;  /* 0x000000fb0800720c */ /* 0x000fe20004706670 */
[----:B-1----:R-:W-:Y:S02]  /*1d850*/  FFMA.FTZ R12, R4, -UR21, R12 ;  /* 0x80000015040c7c23 */ /* 0x002fe4000801000c */
[--C-:B------:R-:W-:Y:S05]  /*1d860*/  IMAD.IADD R4, R247, 0x1, -R7.reuse ;  /* 0x00000001f7047824 */ /* 0x100fea00078e0a07 */
[----:B------:R-:W-:Y:S06]  /*1d870*/  IABS R4, R4 ;  /* 0x0000000400047213 */ /* 0x000fec0000000000 */
[----:B------:R-:W1:Y:S02]  /*1d880*/  I2F R4, R4 ;  /* 0x0000000400047306 */ /* 0x000e640000201400 */
[----:B-1----:R-:W-:Y:S01]  /*1d890*/  FFMA.FTZ R5, R4, -UR21, R48 ;  /* 0x8000001504057c23 */ /* 0x002fe20008010030 */
[----:B------:R-:W-:Y:S01]  /*1d8a0*/  FSEL R48, R12, -INF , !P0 ;  /* 0xff8000000c307808 */ /* 0x000fe20004000000 */
[----:B------:R-:W-:Y:S01]  /*1d8b0*/  IMAD.IADD R4, R242, 0x1, -R7 ;  /* 0x00000001f2047824 */ /* 0x000fe200078e0a07 */
[C---:B------:R-:W-:Y:S04]  /*1d8c0*/  ISETP.GE.AND P0, PT, R7.reuse, R246, PT ;  /* 0x000000f60700720c */ /* 0x040fe80003f06270 */
[----:B------:R-:W-:Y:S02]  /*1d8d0*/  IABS R4, R4 ;  /* 0x0000000400047213 */ /* 0x000fe40000000000 */
[----:B------:R-:W-:Y:S04]  /*1d8e0*/  ISETP.GE.OR P0, PT, R7, R252, !P0 ;  /* 0x000000fc0700720c */ /* 0x000fe80004706670 */
[----:B------:R-:W1:Y:S01]  /*1d8f0*/  I2F R4, R4 ;  /* 0x0000000400047306 */ /* 0x000e620000201400 */
[----:B------:R-:W-:Y:S02]  /*1d900*/  FSEL R45, R5, -INF , !P0 ;  /* 0xff800000052d7808 */ /* 0x000fe40004000000 */
[C---:B------:R-:W-:Y:S02]  /*1d910*/  ISETP.GE.AND P0, PT, R7.reuse, R245, PT ;  /* 0x000000f50700720c */ /* 0x040fe40003f06270 */
[----:B------:R-:W-:Y:S02]  /*1d920*/  IADD3 R5, R0, 0x29, RZ ;  /* 0x0000002900057810 */ /* 0x000fe40007ffe0ff */
[----:B------:R-:W-:Y:S01]  /*1d930*/  ISETP.GE.OR P0, PT, R7, R251, !P0 ;  /* 0x000000fb0700720c */ /* 0x000fe20004706670 */
[----:B-1----:R-:W-:Y:S05]  /*1d940*/  FFMA.FTZ R4, R4, -UR21, R38 ;  /* 0x8000001504047c23 */ /* 0x002fea0008010026 */
[----:B------:R-:W-:Y:S02]  /*1d950*/  FSEL R46, R4, -INF , !P0 ;  /* 0xff800000042e7808 */ /* 0x000fe40004000000 */
[C---:B------:R-:W-:Y:S02]  /*1d960*/  ISETP.GE.AND P0, PT, R3.reuse, R244, PT ;  /* 0x000000f40300720c */ /* 0x040fe40003f06270 */
[----:B------:R-:W-:Y:S02]  /*1d970*/  IADD3 R4, R0, 0x30, RZ ;  /* 0x0000003000047810 */ /* 0x000fe40007ffe0ff */
[----:B------:R-:W-:Y:S02]  /*1d980*/  ISETP.GE.OR P3, PT, R3, R250, !P0 ;  /* 0x000000fa0300720c */ /* 0x000fe40004766670 */
[----:B------:R-:W-:Y:S02]  /*1d990*/  IADD3 R3, R241, -R8, RZ ;  /* 0x80000008f1037210 */ /* 0x000fe40007ffe0ff */
[C---:B------:R-:W-:Y:S02]  /*1d9a0*/  ISETP.GE.AND P0, PT, R5.reuse, R246, PT ;  /* 0x000000f60500720c */ /* 0x040fe40003f06270 */
[----:B------:R-:W-:Y:S02]  /*1d9b0*/  IABS R3, R3 ;  /* 0x0000000300037213 */ /* 0x000fe40000000000 */
[----:B------:R-:W-:Y:S04]  /*1d9c0*/  ISETP.GE.OR P0, PT, R5, R252, !P0 ;  /* 0x000000fc0500720c */ /* 0x000fe80004706670 */
[----:B------:R-:W1:Y:S01]  /*1d9d0*/  I2F R3, R3 ;  /* 0x0000000300037306 */ /* 0x000e620000201400 */
[----:B------:R-:W-:Y:S04]  /*1d9e0*/  @P3 LOP3.LUT R239, R239, 0x2000, RZ, 0xfc, !PT ;  /* 0x00002000efef3812 */ /* 0x000fe800078efcff */
[----:B------:R-:W-:Y:S04]  /*1d9f0*/  LOP3.LUT R239, R239, 0xfffffbff, RZ, 0xc0, !PT ;  /* 0xfffffbffefef7812 */ /* 0x000fe800078ec0ff */
[----:B------:R-:W-:Y:S04]  /*1da00*/  @P6 LOP3.LUT R239, R239, 0x400, RZ, 0xfc, !PT ;  /* 0x00000400efef6812 */ /* 0x000fe800078efcff */
[----:B------:R-:W-:Y:S01]  /*1da10*/  LOP3.LUT R239, R239, 0xffffbfff, RZ, 0xc0, !PT ;  /* 0xffffbfffefef7812 */ /* 0x000fe200078ec0ff */
[----:B-1----:R-:W-:Y:S02]  /*1da20*/  FFMA.FTZ R19, R3, -UR21, R230 ;  /* 0x8000001503137c23 */ /* 0x002fe400080100e6 */
[----:B------:R-:W-:Y:S02]  /*1da30*/  IMAD.IADD R3, R248, 0x1, -R2 ;  /* 0x00000001f8037824 */ /* 0x000fe400078e0a02 */
[----:B------:R-:W-:Y:S01]  /*1da40*/  IMAD.MOV.U32 R230, RZ, RZ, R231 ;  /* 0x000000ffffe67224 */ /* 0x000fe200078e00e7 */
[----:B------:R-:W-:Y:S02]  /*1da50*/  MOV R231, R43 ;  /* 0x0000002b00e77202 */ /* 0x000fe40000000f00 */
        /* <DEDUP_REMOVED lines=9> */
[----:B-1----:R-:W-:Y:S05]  /*1daf0*/  FFMA.FTZ R3, R3, -UR21, R41 ;  /* 0x8000001503037c23 */ /* 0x002fea0008010029 */
[----:B------:R-:W-:Y:S01]  /*1db00*/  FSEL R43, R3, -INF , !P0 ;  /* 0xff800000032b7808 */ /* 0x000fe20004000000 */
[----:B------:R-:W-:Y:S01]  /*1db10*/  IMAD.IADD R3, R242, 0x1, -R5 ;  /* 0x00000001f2037824 */ /* 0x000fe200078e0a05 */
[C---:B------:R-:W-:Y:S04]  /*1db20*/  ISETP.GE.AND P0, PT, R5.reuse, R245, PT ;  /* 0x000000f50500720c */ /* 0x040fe80003f06270 */
[----:B------:R-:W-:Y:S02]  /*1db30*/  IABS R3, R3 ;  /* 0x0000000300037213 */ /* 0x000fe40000000000 */
[----:B------:R-:W-:Y:S04]  /*1db40*/  ISETP.GE.OR P0, PT, R5, R251, !P0 ;  /* 0x000000fb0500720c */ /* 0x000fe80004706670 */
[----:B------:R-:W1:Y:S02]  /*1db50*/  I2F R3, R3 ;  /* 0x0000000300037306 */ /* 0x000e640000201400 */
[----:B-1----:R-:W-:Y:S05]  /*1db60*/  FFMA.FTZ R3, R3, -UR21, R39 ;  /* 0x8000001503037c23 */ /* 0x002fea0008010027 */
[----:B------:R-:W-:Y:S02]  /*1db70*/  FSEL R41, R3, -INF , !P0 ;  /* 0xff80000003297808 */ /* 0x000fe40004000000 */
[----:B------:R-:W-:Y:S02]  /*1db80*/  ISETP.GE.AND P0, PT, R2, R244, PT ;  /* 0x000000f40200720c */ /* 0x000fe40003f06270 */
        /* <DEDUP_REMOVED lines=8> */
[C---:B------:R-:W-:Y:S02]  /*1dc10*/  LOP3.LUT P4, RZ, R239.reuse, 0x80, RZ, 0xc0, !PT ;  /* 0x00000080efff7812 */ /* 0x040fe4000788c0ff */
[C---:B------:R-:W-:Y:S02]  /*1dc20*/  LOP3.LUT P3, RZ, R239.reuse, 0x40, RZ, 0xc0, !PT ;  /* 0x00000040efff7812 */ /* 0x040fe4000786c0ff */
[----:B------:R-:W-:Y:S02]  /*1dc30*/  LOP3.LUT R239, R239, 0xfffffff7, RZ, 0xc0, !PT ;  /* 0xfffffff7efef7812 */ /* 0x000fe400078ec0ff */
[----:B------:R-:W-:Y:S02]  /*1dc40*/  FSEL R12, R210, -INF , !P4 ;  /* 0xff800000d20c7808 */ /* 0x000fe40006000000 */
[----:B------:R-:W-:Y:S01]  /*1dc50*/  FSEL R15, R209, -INF , !P3 ;  /* 0xff800000d10f7808 */ /* 0x000fe20005800000 */
        /* <DEDUP_REMOVED lines=15> */
[----:B------:R-:W-:Y:S02]  /*1dd50*/  FSEL R38, R2, -INF , !P0 ;  /* 0xff80000002267808 */ /* 0x000fe40004000000 */
[----:B------:R-:W-:Y:S02]  /*1dd60*/  IADD3 R2, R242, -R4, RZ ;  /* 0x80000004f2027210 */ /* 0x000fe40007ffe0ff */
[C---:B------:R-:W-:Y:S02]  /*1dd70*/  ISETP.GE.AND P0, PT, R4.reuse, R245, PT ;  /* 0x000000f50400720c */ /* 0x040fe40003f06270 */
[----:B------:R-:W-:Y:S02]  /*1dd80*/  IABS R2, R2 ;  /* 0x0000000200027213 */ /* 0x000fe40000000000 */
[----:B------:R-:W-:Y:S04]  /*1dd90*/  ISETP.GE.OR P0, PT, R4, R251, !P0 ;  /* 0x000000fb0400720c */ /* 0x000fe80004706670 */
[----:B------:R-:W1:Y:S02]  /*1dda0*/  I2F R2, R2 ;  /* 0x0000000200027306 */ /* 0x000e640000201400 */
[----:B-1----:R-:W-:Y:S05]  /*1ddb0*/  FFMA.FTZ R2, R2, -UR21, R216 ;  /* 0x8000001502027c23 */ /* 0x002fea00080100d8 */
[----:B------:R-:W-:Y:S01]  /*1ddc0*/  FSEL R37, R2, -INF , !P0 ;  /* 0xff80000002257808 */ /* 0x000fe20004000000 */
[----:B------:R-:W-:Y:S01]  /*1ddd0*/  IMAD.IADD R2, R241, 0x1, -R5 ;  /* 0x00000001f1027824 */ /* 0x000fe200078e0a05 */
[C---:B------:R-:W-:Y:S04]  /*1dde0*/  ISETP.GE.AND P0, PT, R6.reuse, R244, PT ;  /* 0x000000f40600720c */ /* 0x040fe80003f06270 */
[----:B------:R-:W-:Y:S02]  /*1ddf0*/  IABS R2, R2 ;  /* 0x0000000200027213 */ /* 0x000fe40000000000 */
[----:B------:R-:W-:Y:S04]  /*1de00*/  ISETP.GE.OR P0, PT, R6, R250, !P0 ;  /* 0x000000fa0600720c */ /* 0x000fe80004706670 */
[----:B------:R-:W1:Y:S09]  /*1de10*/  I2F R2, R2 ;  /* 0x0000000200027306 */ /* 0x000e720000201400 */
[----:B------:R-:W-:Y:S02]  /*1de20*/  @P0 LOP3.LUT R239, R239, 0x8, RZ, 0xfc, !PT ;  /* 0x00000008efef0812 */ /* 0x000fe400078efcff */
[----:B------:R-:W-:Y:S02]  /*1de30*/  ISETP.GE.AND P0, PT, R3, R246, PT ;  /* 0x000000f60300720c */ /* 0x000fe40003f06270 */
[----:B------:R-:W-:Y:S02]  /*1de40*/  LOP3.LUT P3, RZ, R239, 0x2000, RZ, 0xc0, !PT ;  /* 0x00002000efff7812 */ /* 0x000fe4000786c0ff */
[----:B------:R-:W-:Y:S02]  /*1de50*/  ISETP.GE.OR P0, PT, R3, R252, !P0 ;  /* 0x000000fc0300720c */ /* 0x000fe40004706670 */
[----:B------:R-:W-:Y:S02]  /*1de60*/  LOP3.LUT P4, RZ, R239, 0x4000, RZ, 0xc0, !PT ;  /* 0x00004000efff7812 */ /* 0x000fe4000788c0ff */
[----:B------:R-:W-:Y:S02]  /*1de70*/  FSEL R16, R208, -INF , !P3 ;  /* 0xff800000d0107808 */ /* 0x000fe40005800000 */
[----:B------:R-:W-:Y:S02]  /*1de80*/  FSEL R21, R143, -INF , !P4 ;  /* 0xff8000008f157808 */ /* 0x000fe40006000000 */
[C---:B------:R-:W-:Y:S01]  /*1de90*/  LOP3.LUT P4, RZ, R239.reuse, 0x800, RZ, 0xc0, !PT ;  /* 0x00000800efff7812 */ /* 0x040fe2000788c0ff */
[----:B-1----:R-:W-:Y:S01]  /*1dea0*/  FFMA.FTZ R14, R2, -UR21, R232 ;  /* 0x80000015020e7c23 */ /* 0x002fe200080100e8 */
[----:B------:R-:W-:Y:S01]  /*1deb0*/  LOP3.LUT P3, RZ, R239, 0x1000, RZ, 0xc0, !PT ;  /* 0x00001000efff7812 */ /* 0x000fe2000786c0ff */
[----:B------:R-:W-:Y:S01]  /*1dec0*/  IMAD.IADD R2, R248, 0x1, -R9 ;  /* 0x00000001f8027824 */ /* 0x000fe200078e0a09 */
[----:B------:R-:W-:Y:S02]  /*1ded0*/  FSEL R18, R135, -INF , !P4 ;  /* 0xff80000087127808 */ /* 0x000fe40006000000 */
[----:B------:R-:W-:Y:S02]  /*1dee0*/  FSEL R14, R14, -INF , !P2 ;  /* 0xff8000000e0e7808 */ /* 0x000fe40005000000 */
[----:B------:R-:W-:Y:S02]  /*1def0*/  IABS R2, R2 ;  /* 0x0000000200027213 */ /* 0x000fe40000000000 */
[C---:B------:R-:W-:Y:S02]  /*1df00*/  ISETP.GE.AND P2, PT, R7.reuse, R243, PT ;  /* 0x000000f30700720c */ /* 0x040fe40003f46270 */
[----:B------:R-:W-:Y:S02]  /*1df10*/  FSEL R28, R28, -INF , !P3 ;  /* 0xff8000001c1c7808 */ /* 0x000fe40005800000 */
[----:B------:R-:W1:Y:S01]  /*1df20*/  I2F R2, R2 ;  /* 0x0000000200027306 */ /* 0x000e620000201400 */
[----:B------:R-:W-:Y:S02]  /*1df30*/  ISETP.GE.OR P2, PT, R7, R249, !P2 ;  /* 0x000000f90700720c */ /* 0x000fe40005746670 */
[----:B------:R-:W-:Y:S01]  /*1df40*/  LOP3.LUT P4, RZ, R239, 0x200, RZ, 0xc0, !PT ;  /* 0x00000200efff7812 */ /* 0x000fe2000788c0ff */
        /* <DEDUP_REMOVED lines=20> */
[----:B------:R-:W1:Y:S01]  /*1e090*/  I2F R2, R2 ;  /* 0x0000000200027306 */ /* 0x000e620000201400 */
[----:B------:R-:W-:Y:S02]  /*1e0a0*/  FSEL R25, R137, -INF , !P6 ;  /* 0xff80000089197808 */ /* 0x000fe40007000000 */
        /* <DEDUP_REMOVED lines=8> */
[----:B-1----:R-:W-:Y:S01]  /*1e130*/  FFMA.FTZ R42, R2, -UR21, R236 ;  /* 0x80000015022a7c23 */ /* 0x002fe200080100ec */
[C---:B------:R-:W-:Y:S02]  /*1e140*/  IADD3 R2, R0.reuse, 0x38, RZ ;  /* 0x0000003800027810 */ /* 0x040fe40007ffe0ff */
[----:B------:R-:W-:Y:S02]  /*1e150*/  IADD3 R0, R0, 0x39, RZ ;  /* 0x0000003900007810 */ /* 0x000fe40007ffe0ff */
[C---:B------:R-:W-:Y:S01]  /*1e160*/  ISETP.GE.AND P0, PT, R2.reuse, R246, PT ;  /* 0x000000f60200720c */ /* 0x040fe20003f06270 */
[C-C-:B------:R-:W-:Y:S03]  /*1e170*/  IMAD.IADD R6, R247.reuse, 0x1, -R2.reuse ;  /* 0x00000001f7067824 */ /* 0x140fe600078e0a02 */
[----:B------:R-:W-:Y:S02]  /*1e180*/  ISETP.GE.OR P0, PT, R2, R252, !P0 ;  /* 0x000000fc0200720c */ /* 0x000fe40004706670 */
[----:B------:R-:W-:Y:S06]  /*1e190*/  IABS R6, R6 ;  /* 0x0000000600067213 */ /* 0x000fec0000000000 */
[----:B------:R-:W1:Y:S02]  /*1e1a0*/  I2F R6, R6 ;  /* 0x0000000600067306 */ /* 0x000e640000201400 */
        /* <DEDUP_REMOVED lines=24> */
[----:B------:R-:W-:Y:S04]  /*1e330*/  LOP3.LUT P0, RZ, R239, 0x8, RZ, 0xc0, !PT ;  /* 0x00000008efff7812 */ /* 0x000fe8000780c0ff */
        /* <DEDUP_REMOVED lines=9> */
[C---:B------:R-:W-:Y:S02]  /*1e3d0*/  ISETP.GE.AND P0, PT, R11.reuse, R243, PT ;  /* 0x000000f30b00720c */ /* 0x040fe40003f06270 */
[----:B------:R-:W-:Y:S02]  /*1e3e0*/  FSEL R27, R134, -INF , !P6 ;  /* 0xff800000861b7808 */ /* 0x000fe40007000000 */
[----:B------:R-:W-:Y:S01]  /*1e3f0*/  ISETP.GE.OR P0, PT, R11, R249, !P0 ;  /* 0x000000f90b00720c */ /* 0x000fe20004706670 */
[----:B-1----:R-:W-:Y:S01]  /*1e400*/  FFMA.FTZ R11, R6, -UR21, R238 ;  /* 0x80000015060b7c23 */ /* 0x002fe200080100ee */
[----:B------:R-:W-:Y:S02]  /*1e410*/  MOV R238, R240 ;  /* 0x000000f000ee7202 */ /* 0x000fe40000000f00 */
[----:B------:R-:W2:Y:S01]  /*1e420*/  LDL.LU R240, [R1+0x3c] ;  /* 0x00003c0001f07983 */ /* 0x000ea20000300800 */
[----:B------:R-:W-:Y:S02]  /*1e430*/  ISETP.GE.AND P6, PT, R8, R244, PT ;  /* 0x000000f40800720c */ /* 0x000fe40003fc6270 */
[----:B------:R-:W-:Y:S02]  /*1e440*/  FSEL R211, R42, -INF , !P0 ;  /* 0xff8000002ad37808 */ /* 0x000fe40004000000 */
[----:B------:R-:W-:Y:S02]  /*1e450*/  ISETP.GE.OR P6, PT, R8, R250, !P6 ;  /* 0x000000fa0800720c */ /* 0x000fe400077c6670 */
[----:B------:R-:W-:Y:S02]  /*1e460*/  IADD3 R8, R248, -R8, RZ ;  /* 0x80000008f8087210 */ /* 0x000fe40007ffe0ff */
[----:B------:R-:W-:Y:S02]  /*1e470*/  FSEL R19, R19, -INF , !P6 ;  /* 0xff80000013137808 */ /* 0x000fe40007000000 */
[C---:B------:R-:W-:Y:S02]  /*1e480*/  ISETP.GE.AND P6, PT, R10.reuse, R243, PT ;  /* 0x000000f30a00720c */ /* 0x040fe40003fc6270 */
[----:B------:R-:W-:Y:S02]  /*1e490*/  IABS R9, R8 ;  /* 0x0000000800097213 */ /* 0x000fe40000000000 */
[----:B------:R-:W-:Y:S01]  /*1e4a0*/  ISETP.GE.OR P6, PT, R10, R249, !P6 ;  /* 0x000000f90a00720c */ /* 0x000fe200077c6670 */
[----:B------:R-:W-:Y:S01]  /*1e4b0*/  IMAD.IADD R10, R248, 0x1, -R10 ;  /* 0x00000001f80a7824 */ /* 0x000fe200078e0a0a */
[----:B------:R-:W-:Y:S02]  /*1e4c0*/  FMNMX.FTZ R8, R62, R132, !PT ;  /* 0x000000843e087209 */ /* 0x000fe40007810000 */
[----:B------:R-:W1:Y:S01]  /*1e4d0*/  I2F R9, R9 ;  /* 0x0000000900097306 */ /* 0x000e620000201400 */
[----:B------:R-:W-:Y:S02]  /*1e4e0*/  ISETP.GE.AND P0, PT, R3, R244, PT ;  /* 0x000000f40300720c */ /* 0x000fe40003f06270 */
[----:B------:R-:W-:Y:S01]  /*1e4f0*/  IABS R6, R10 ;  /* 0x0000000a00067213 */ /* 0x000fe20000000000 */
[----:B------:R-:W-:Y:S01]  /*1e500*/  IMAD.IADD R10, R241, 0x1, -R0 ;  /* 0x00000001f10a7824 */ /* 0x000fe200078e0a00 */
[----:B------:R-:W-:Y:S02]  /*1e510*/  FMNMX.FTZ R8, R58, R8, !PT ;  /* 0x000000083a087209 */ /* 0x000fe40007810000 */
[----:B------:R-:W-:Y:S02]  /*1e520*/  ISETP.GE.OR P0, PT, R3, R250, !P0 ;  /* 0x000000fa0300720c */ /* 0x000fe40004706670 */
[----:B------:R-:W-:Y:S01]  /*1e530*/  FMNMX.FTZ R8, R64, R8, !PT ;  /* 0x0000000840087209 */ /* 0x000fe20007810000 */
[----:B------:R-:W3:Y:S01]  /*1e540*/  I2F R6, R6 ;  /* 0x0000000600067306 */ /* 0x000ee20000201400 */
[----:B------:R-:W-:Y:S02]  /*1e550*/  FSEL R11, R11, -INF , !P0 ;  /* 0xff8000000b0b7808 */ /* 0x000fe40004000000 */
[----:B------:R-:W-:Y:S02]  /*1e560*/  FMNMX.FTZ R8, R47, R8, !PT ;  /* 0x000000082f087209 */ /* 0x000fe40007810000 */
[C---:B------:R-:W-:Y:S04]  /*1e570*/  ISETP.GE.AND P0, PT, R2.reuse, R244, PT ;  /* 0x000000f40200720c */ /* 0x040fe80003f06270 */
[----:B------:R-:W-:Y:S01]  /*1e580*/  ISETP.GE.OR P0, PT, R2, R250, !P0 ;  /* 0x000000fa0200720c */ /* 0x000fe20004706670 */
[----:B-1----:R-:W-:Y:S01]  /*1e590*/  FFMA.FTZ R32, R9, -UR21, R32 ;  /* 0x8000001509207c23 */ /* 0x002fe20008010020 */
[----:B------:R-:W-:Y:S04]  /*1e5a0*/  FMNMX.FTZ R9, R65, R8, !PT ;  /* 0x0000000841097209 */ /* 0x000fe80007810000 */
[----:B------:R-:W-:Y:S02]  /*1e5b0*/  FMNMX.FTZ R9, R60, R9, !PT ;  /* 0x000000093c097209 */ /* 0x000fe40007810000 */
[----:B------:R-:W-:Y:S02]  /*1e5c0*/  FSEL R44, R32, -INF , !P5 ;  /* 0xff800000202c7808 */ /* 0x000fe40006800000 */
[----:B------:R-:W-:Y:S01]  /*1e5d0*/  ISETP.GE.AND P5, PT, R3, R243, PT ;  /* 0x000000f30300720c */ /* 0x000fe20003fa6270 */
[----:B---3--:R-:W-:Y:S02]  /*1e5e0*/  FFMA.FTZ R34, R6, -UR21, R34 ;  /* 0x8000001506227c23 */ /* 0x008fe40008010022 */
[----:B------:R-:W-:Y:S01]  /*1e5f0*/  IMAD.IADD R6, R241, 0x1, -R2 ;  /* 0x00000001f1067824 */ /* 0x000fe200078e0a02 */
[----:B------:R-:W-:Y:S04]  /*1e600*/  ISETP.GE.OR P5, PT, R3, R249, !P5 ;  /* 0x000000f90300720c */ /* 0x000fe80006fa6670 */
[----:B------:R-:W-:Y:S06]  /*1e610*/  IABS R6, R6 ;  /* 0x0000000600067213 */ /* 0x000fec0000000000 */
[----:B------:R-:W1:Y:S02]  /*1e620*/  I2F R6, R6 ;  /* 0x0000000600067306 */ /* 0x000e640000201400 */
[----:B-1----:R-:W-:Y:S01]  /*1e630*/  FFMA.FTZ R33, R6, -UR21, R33 ;  /* 0x8000001506217c23 */ /* 0x002fe20008010021 */
[----:B------:R-:W-:Y:S04]  /*1e640*/  FMNMX.FTZ R6, R66, R133, !PT ;  /* 0x0000008542067209 */ /* 0x000fe80007810000 */
[----:B------:R-:W-:Y:S04]  /*1e650*/  FMNMX.FTZ R6, R63, R6, !PT ;  /* 0x000000063f067209 */ /* 0x000fe80007810000 */
[----:B------:R-:W-:Y:S04]  /*1e660*/  FMNMX.FTZ R6, R50, R6, !PT ;  /* 0x0000000632067209 */ /* 0x000fe80007810000 */
[----:B------:R-:W-:Y:S04]  /*1e670*/  FMNMX.FTZ R6, R52, R6, !PT ;  /* 0x0000000634067209 */ /* 0x000fe80007810000 */
[----:B------:R-:W-:Y:S02]  /*1e680*/  FMNMX.FTZ R8, R61, R6, !PT ;  /* 0x000000063d087209 */ /* 0x000fe40007810000 */
[----:B------:R-:W-:Y:S01]  /*1e690*/  IABS R6, R10 ;  /* 0x0000000a00067213 */ /* 0x000fe20000000000 */
[----:B------:R-:W-:Y:S01]  /*1e6a0*/  IMAD.IADD R10, R248, 0x1, -R7 ;  /* 0x00000001f80a7824 */ /* 0x000fe200078e0a07 */
[----:B------:R-:W-:Y:S02]  /*1e6b0*/  FMNMX.FTZ R7, R57, R9, !PT ;  /* 0x0000000939077209 */ /* 0x000fe40007810000 */
[----:B------:R-:W1:Y:S01]  /*1e6c0*/  I2F R9, R6 ;  /* 0x0000000600097306 */ /* 0x000e620000201400 */
[----:B------:R-:W-:Y:S02]  /*1e6d0*/  FMNMX.FTZ R8, R59, R8, !PT ;  /* 0x000000083b087209 */ /* 0x000fe40007810000 */
[----:B------:R-:W-:Y:S02]  /*1e6e0*/  FMNMX.FTZ R7, R55, R7, !PT ;  /* 0x0000000737077209 */ /* 0x000fe40007810000 */
[----:B------:R-:W-:Y:S02]  /*1e6f0*/  FMNMX.FTZ R8, R56, R8, !PT ;  /* 0x0000000838087209 */ /* 0x000fe40007810000 */
[----:B------:R-:W-:Y:S02]  /*1e700*/  FMNMX.FTZ R7, R53, R7, !PT ;  /* 0x0000000735077209 */ /* 0x000fe40007810000 */
[----:B------:R-:W-:Y:S02]  /*1e710*/  IABS R10, R10 ;  /* 0x0000000a000a7213 */ /* 0x000fe40000000000 */
[----:B------:R-:W-:Y:S01]  /*1e720*/  FMNMX.FTZ R137, R49, R7, !PT ;  /* 0x0000000731897209 */ /* 0x000fe20007810000 */
[----:B------:R-:W-:Y:S03]  /*1e730*/  IMAD.IADD R7, R248, 0x1, -R5 ;  /* 0x00000001f8077824 */ /* 0x000fe600078e0a05 */
[----:B------:R-:W-:Y:S04]  /*1e740*/  FMNMX.FTZ R137, R45, R137, !PT ;  /* 0x000000892d897209 */ /* 0x000fe80007810000 */
[----:B------:R-:W-:Y:S04]  /*1e750*/  FMNMX.FTZ R137, R43, R137, !PT ;  /* 0x000000892b897209 */ /* 0x000fe80007810000 */
[----:B------:R-:W-:Y:S01]  /*1e760*/  FMNMX.FTZ R137, R38, R137, !PT ;  /* 0x0000008926897209 */ /* 0x000fe20007810000 */
[----:B-1----:R-:W-:Y:S01]  /*1e770*/  FFMA.FTZ R9, R9, -UR21, R238 ;  /* 0x8000001509097c23 */ /* 0x002fe200080100ee */
[----:B------:R-:W-:Y:S02]  /*1e780*/  FMNMX.FTZ R6, R54, R8, !PT ;  /* 0x0000000836067209 */ /* 0x000fe40007810000 */
[----:B------:R-:W-:Y:S02]  /*1e790*/  FMNMX.FTZ R137, R36, R137, !PT ;  /* 0x0000008924897209 */ /* 0x000fe40007810000 */
[----:B------:R-:W-:Y:S02]  /*1e7a0*/  FMNMX.FTZ R6, R51, R6, !PT ;  /* 0x0000000633067209 */ /* 0x000fe40007810000 */
[----:B------:R-:W-:Y:S02]  /*1e7b0*/  FMNMX.FTZ R137, R30, R137, !PT ;  /* 0x000000891e897209 */ /* 0x000fe40007810000 */
[----:B------:R-:W-:Y:S02]  /*1e7c0*/  FMNMX.FTZ R6, R48, R6, !PT ;  /* 0x0000000630067209 */ /* 0x000fe40007810000 */
[----:B------:R-:W-:Y:S02]  /*1e7d0*/  FMNMX.FTZ R137, R26, R137, !PT ;  /* 0x000000891a897209 */ /* 0x000fe40007810000 */
[----:B------:R-:W-:Y:S02]  /*1e7e0*/  FMNMX.FTZ R6, R46, R6, !PT ;  /* 0x000000062e067209 */ /* 0x000fe40007810000 */
[----:B------:R-:W-:Y:S02]  /*1e7f0*/  MOV R8, R10 ;  /* 0x0000000a00087202 */ /* 0x000fe40000000f00 */
[----:B------:R-:W-:Y:S02]  /*1e800*/  FMNMX.FTZ R6, R41, R6, !PT ;  /* 0x0000000629067209 */ /* 0x000fe40007810000 */
[----:B------:R-:W-:Y:S02]  /*1e810*/  IABS R10, R7 ;  /* 0x00000007000a7213 */ /* 0x000fe40000000000 */
[----:B------:R-:W-:Y:S01]  /*1e820*/  FMNMX.FTZ R5, R37, R6, !PT ;  /* 0x0000000625057209 */ /* 0x000fe20007810000 */
[----:B------:R-:W-:Y:S01]  /*1e830*/  I2F R8, R8 ;  /* 0x0000000800087306 */ /* 0x000fe20000201400 */
[----:B------:R-:W1:Y:S02]  /*1e840*/  SHFL.BFLY PT, R6, R137, 0x2, 0x1f ;  /* 0x0c401f0089067f89 */ /* 0x000e6400000e0000 */
[----:B------:R-:W-:Y:S04]  /*1e850*/  FMNMX.FTZ R5, R35, R5, !PT ;  /* 0x0000000523057209 */ /* 0x000fe80007810000 */
[----:B------:R-:W-:Y:S03]  /*1e860*/  FMNMX.FTZ R5, R29, R5, !PT ;  /* 0x000000051d057209 */ /* 0x000fe60007810000 */
[----:B------:R-:W3:Y:S01]  /*1e870*/  I2F R10, R10 ;  /* 0x0000000a000a7306 */ /* 0x000ee20000201400 */
[----:B------:R-:W-:Y:S05]  /*1e880*/  FMNMX.FTZ R5, R22, R5, !PT ;  /* 0x0000000516057209 */ /* 0x000fea0007810000 */
[----:B------:R-:W4:Y:S01]  /*1e890*/  SHFL.BFLY PT, R7, R5, 0x2, 0x1f ;  /* 0x0c401f0005077f89 */ /* 0x000f2200000e0000 */
[----:B-1----:R-:W-:Y:S02]  /*1e8a0*/  FMNMX.FTZ R137, R137, R6, !PT ;  /* 0x0000000689897209 */ /* 0x002fe40007810000 */
[----:B------:R-:W-:Y:S01]  /*1e8b0*/  IADD3 R6, R248, -R4, RZ ;  /* 0x80000004f8067210 */ /* 0x000fe20007ffe0ff */
[----:B---3--:R-:W-:Y:S01]  /*1e8c0*/  FFMA.FTZ R31, R10, -UR21, R31 ;  /* 0x800000150a1f7c23 */ /* 0x008fe2000801001f */
[----:B------:R-:W-:Y:S02]  /*1e8d0*/  FSEL R10, R33, -INF , !P0 ;  /* 0xff800000210a7808 */ /* 0x000fe40004000000 */
[----:B------:R-:W-:Y:S02]  /*1e8e0*/  ISETP.GE.AND P0, PT, R0, R244, PT ;  /* 0x000000f40000720c */ /* 0x000fe40003f06270 */
[----:B------:R-:W-:Y:S02]  /*1e8f0*/  FSEL R143, R31, -INF , !P1 ;  /* 0xff8000001f8f7808 */ /* 0x000fe40004800000 */
[----:B----4-:R-:W-:Y:S02]  /*1e900*/  FMNMX.FTZ R5, R5, R7, !PT ;  /* 0x0000000705057209 */ /* 0x010fe40007810000 */
[----:B------:R-:W-:Y:S01]  /*1e910*/  IABS R7, R6 ;  /* 0x0000000600077213 */ /* 0x000fe20000000000 */
[----:B------:R-:W-:Y:S01]  /*1e920*/  IMAD.IADD R6, R248, 0x1, -R3 ;  /* 0x00000001f8067824 */ /* 0x000fe200078e0a03 */
[----:B------:R-:W-:Y:S01]  /*1e930*/  ISETP.GE.OR P0, PT, R0, R250, !P0 ;  /* 0x000000fa0000720c */ /* 0x000fe20004706670 */
[----:B------:R-:W1:Y:S01]  /*1e940*/  SHFL.BFLY PT, R136, R5, 0x1, 0x1f ;  /* 0x0c201f0005887f89 */ /* 0x000e6200000e0000 */
[----:B------:R-:W-:Y:S02]  /*1e950*/  I2F R33, R7 ;  /* 0x0000000700217306 */ /* 0x000fe40000201400 */
[----:B------:R-:W-:Y:S02]  /*1e960*/  IABS R6, R6 ;  /* 0x0000000600067213 */ /* 0x000fe40000000000 */
[----:B------:R-:W-:Y:S02]  /*1e970*/  FSEL R9, R9, -INF , !P0 ;  /* 0xff80000009097808 */ /* 0x000fe40004000000 */
[C---:B------:R-:W-:Y:S04]  /*1e980*/  ISETP.GE.AND P0, PT, R2.reuse, R243, PT ;  /* 0x000000f30200720c */ /* 0x040fe80003f06270 */
[----:B------:R-:W-:Y:S02]  /*1e990*/  ISETP.GE.OR P0, PT, R2, R249, !P0 ;  /* 0x000000f90200720c */ /* 0x000fe40004706670 */
[----:B-1----:R-:W-:Y:S04]  /*1e9a0*/  FMNMX.FTZ R136, R5, R136, !PT ;  /* 0x0000008805887209 */ /* 0x002fe80007810000 */
[----:B------:R-:W-:Y:S01]  /*1e9b0*/  FSETP.NEU.FTZ.AND P1, PT, R136, -INF , PT ;  /* 0xff8000008800780b */ /* 0x000fe20003f3d000 */
[----:B--2---:R-:W-:Y:S02]  /*1e9c0*/  FFMA.FTZ R8, R8, -UR21, R240 ;  /* 0x8000001508087c23 */ /* 0x004fe400080100f0 */
[----:B------:R-:W-:Y:S01]  /*1e9d0*/  IMAD.MOV.U32 R240, RZ, RZ, R130 ;  /* 0x000000fffff07224 */ /* 0x000fe200078e0082 */
[----:B------:R-:W-:Y:S02]  /*1e9e0*/  FSEL R130, R34, -INF , !P6 ;  /* 0xff80000022827808 */ /* 0x000fe40007000000 */
[----:B------:R-:W-:Y:S02]  /*1e9f0*/  ISETP.GE.AND P6, PT, R4, R243, PT ;  /* 0x000000f30400720c */ /* 0x000fe40003fc6270 */
[----:B------:R-:W-:Y:S02]  /*1ea00*/  FSEL R40, R8, -INF , !P2 ;  /* 0xff80000008287808 */ /* 0x000fe40005000000 */
[----:B------:R-:W-:Y:S01]  /*1ea10*/  ISETP.GE.OR P6, PT, R4, R249, !P6 ;  /* 0x000000f90400720c */ /* 0x000fe200077c6670 */
[----:B------:R1:W-:Y:S01]  /*1ea20*/  I2F R8, R6 ;  /* 0x0000000600087306 */ /* 0x0003e20000201400 */
[----:B------:R-:W-:Y:S02]  /*1ea30*/  FMNMX.FTZ R4, R67, R139, !PT ;  /* 0x0000008b43047209 */ /* 0x000fe40007810000 */
[----:B------:R-:W-:Y:S02]  /*1ea40*/  ISETP.GE.AND P2, PT, R0, R243, PT ;  /* 0x000000f30000720c */ /* 0x000fe40003f46270 */
[----:B------:R-:W-:Y:S02]  /*1ea50*/  FMNMX.FTZ R4, R12, R4, !PT ;  /* 0x000000040c047209 */ /* 0x000fe40007810000 */
[----:B------:R-:W-:Y:S02]  /*1ea60*/  ISETP.GE.OR P3, PT, R0, R249, !P2 ;  /* 0x000000f90000720c */ /* 0x000fe40005766670 */
[----:B------:R-:W-:Y:S04]  /*1ea70*/  FMNMX.FTZ R4, R15, R4, !PT ;  /* 0x000000040f047209 */ /* 0x000fe80007810000 */
[----:B------:R-:W-:Y:S01]  /*1ea80*/  FMNMX.FTZ R3, R16, R4, !PT ;  /* 0x0000000410037209 */ /* 0x000fe20007810000 */
[----:B------:R-:W-:Y:S01]  /*1ea90*/  IMAD.IADD R4, R248, 0x1, -R2 ;  /* 0x00000001f8047824 */ /* 0x000fe200078e0a02 */
[----:B------:R-:W-:Y:S02]  /*1eaa0*/  FMNMX.FTZ R2, R141, R140, !PT ;  /* 0x0000008c8d027209 */ /* 0x000fe40007810000 */
[----:B------:R-:W-:Y:S02]  /*1eab0*/  FMNMX.FTZ R3, R21, R3, !PT ;  /* 0x0000000315037209 */ /* 0x000fe40007810000 */
[----:B------:R-:W-:Y:S02]  /*1eac0*/  FMNMX.FTZ R2, R18, R2, !PT ;  /* 0x0000000212027209 */ /* 0x000fe40007810000 */
[----:B------:R-:W-:Y:S02]  /*1ead0*/  FMNMX.FTZ R3, R20, R3, !PT ;  /* 0x0000000314037209 */ /* 0x000fe40007810000 */
[----:B------:R-:W-:Y:S01]  /*1eae0*/  FMNMX.FTZ R2, R28, R2, !PT ;  /* 0x000000021c027209 */ /* 0x000fe20007810000 */
[----:B-1----:R-:W1:Y:S01]  /*1eaf0*/  SHFL.BFLY PT, R6, R137, 0x1, 0x1f ;  /* 0x0c201f0089067f89 */ /* 0x002e6200000e0000 */
[----:B------:R-:W-:Y:S02]  /*1eb00*/  FMNMX.FTZ R3, R25, R3, !PT ;  /* 0x0000000319037209 */ /* 0x000fe40007810000 */
[----:B------:R-:W-:Y:S02]  /*1eb10*/  IABS R4, R4 ;  /* 0x0000000400047213 */ /* 0x000fe40000000000 */
[----:B------:R-:W-:Y:S02]  /*1eb20*/  FMNMX.FTZ R135, R24, R3, !PT ;  /* 0x0000000318877209 */ /* 0x000fe40007810000 */
[----:B------:R-:W-:Y:S01]  /*1eb30*/  IADD3 R3, R248, -R0, RZ ;  /* 0x80000000f8037210 */ /* 0x000fe20007ffe0ff */
[----:B------:R-:W2:Y:S01]  /*1eb40*/  I2F R32, R4 ;  /* 0x0000000400207306 */ /* 0x000ea20000201400 */
[----:B------:R-:W-:Y:S02]  /*1eb50*/  FMNMX.FTZ R0, R27, R2, !PT ;  /* 0x000000021b007209 */ /* 0x000fe40007810000 */
[----:B------:R-:W-:Y:S02]  /*1eb60*/  IABS R2, R3 ;  /* 0x0000000300027213 */ /* 0x000fe40000000000 */
[----:B------:R-:W-:Y:S02]  /*1eb70*/  FMNMX.FTZ R0, R214, R0, !PT ;  /* 0x00000000d6007209 */ /* 0x000fe40007810000 */
[----:B------:R-:W-:Y:S02]  /*1eb80*/  FMNMX.FTZ R135, R23, R135, !PT ;  /* 0x0000008717877209 */ /* 0x000fe40007810000 */
[----:B------:R-:W-:Y:S01]  /*1eb90*/  FMNMX.FTZ R0, R213, R0, !PT ;  /* 0x00000000d5007209 */ /* 0x000fe20007810000 */
[----:B------:R3:W4:Y:S01]  /*1eba0*/  I2F R7, R2 ;  /* 0x0000000200077306 */ /* 0x0007220000201400 */
[----:B------:R-:W-:Y:S02]  /*1ebb0*/  FMNMX.FTZ R135, R19, R135, !PT ;  /* 0x0000008713877209 */ /* 0x000fe40007810000 */
[----:B------:R-:W-:Y:S02]  /*1ebc0*/  FMNMX.FTZ R0, R212, R0, !PT ;  /* 0x00000000d4007209 */ /* 0x000fe40007810000 */
[----:B------:R-:W-:Y:S02]  /*1ebd0*/  FMNMX.FTZ R135, R17, R135, !PT ;  /* 0x0000008711877209 */ /* 0x000fe40007810000 */
[----:B-1----:R-:W-:Y:S02]  /*1ebe0*/  FMNMX.FTZ R137, R137, R6, !PT ;  /* 0x0000000689897209 */ /* 0x002fe40007810000 */
[----:B------:R-:W-:Y:S02]  /*1ebf0*/  FMNMX.FTZ R0, R211, R0, !PT ;  /* 0x00000000d3007209 */ /* 0x000fe40007810000 */
[C---:B------:R-:W-:Y:S01]  /*1ec00*/  FSETP.NEU.FTZ.AND P2, PT, R137.reuse, -INF , PT ;  /* 0xff8000008900780b */ /* 0x040fe20003f5d000 */
[----:B------:R-:W-:Y:S01]  /*1ec10*/  FMUL.FTZ R6, R137, c[0x0][0x23c] ;  /* 0x00008f0089067a20 */ /* 0x000fe20000410000 */
[----:B------:R-:W-:Y:S01]  /*1ec20*/  FMNMX.FTZ R0, R130, R0, !PT ;  /* 0x0000000082007209 */ /* 0x000fe20007810000 */
[----:B--2---:R-:W-:Y:S01]  /*1ec30*/  FFMA.FTZ R3, R32, -UR21, R129 ;  /* 0x8000001520037c23 */ /* 0x004fe20008010081 */
[----:B------:R-:W-:Y:S01]  /*1ec40*/  FMNMX.FTZ R135, R14, R135, !PT ;  /* 0x000000870e877209 */ /* 0x000fe20007810000 */
[----:B------:R-:W-:Y:S01]  /*1ec50*/  FFMA.FTZ R4, R33, -UR21, R240 ;  /* 0x8000001521047c23 */ /* 0x000fe200080100f0 */
[----:B------:R-:W-:Y:S02]  /*1ec60*/  FSEL R6, R6, RZ, P2 ;  /* 0x000000ff06067208 */ /* 0x000fe40001000000 */
[----:B------:R-:W-:Y:S02]  /*1ec70*/  FSEL R39, R3, -INF , !P0 ;  /* 0xff80000003277808 */ /* 0x000fe40004000000 */
[----:B------:R-:W-:Y:S01]  /*1ec80*/  FMNMX.FTZ R0, R44, R0, !PT ;  /* 0x000000002c007209 */ /* 0x000fe20007810000 */
[----:B------:R-:W-:Y:S01]  /*1ec90*/  FFMA.FTZ R129, R60, c[0x0][0x23c], -R6 ;  /* 0x00008f003c817a23 */ /* 0x000fe20000010806 */
[----:B------:R-:W-:Y:S01]  /*1eca0*/  FSEL R142, R4, -INF , !P6 ;  /* 0xff800000048e7808 */ /* 0x000fe20007000000 */
[----:B---3--:R-:W-:Y:S01]  /*1ecb0*/  FFMA.FTZ R2, R8, -UR21, R131 ;  /* 0x8000001508027c23 */ /* 0x008fe20008010083 */
[----:B------:R-:W-:Y:S01]  /*1ecc0*/  FMNMX.FTZ R0, R40, R0, !PT ;  /* 0x0000000028007209 */ /* 0x000fe20007810000 */
[----:B----4-:R-:W-:Y:S01]  /*1ecd0*/  FFMA.FTZ R138, R7, -UR21, R138 ;  /* 0x80000015078a7c23 */ /* 0x010fe2000801008a */
[----:B------:R-:W-:Y:S01]  /*1ece0*/  FMNMX.FTZ R135, R13, R135, !PT ;  /* 0x000000870d877209 */ /* 0x000fe20007810000 */
[----:B------:R-:W-:Y:S01]  /*1ecf0*/  FMUL.FTZ R7, R136, c[0x0][0x23c] ;  /* 0x00008f0088077a20 */ /* 0x000fe20000410000 */
[----:B------:R-:W-:Y:S01]  /*1ed00*/  FSEL R131, R2, -INF , !P5 ;  /* 0xff80000002837808 */ /* 0x000fe20006800000 */
[--C-:B------:R-:W-:Y:S01]  /*1ed10*/  FFMA.FTZ R2, R62, c[0x0][0x23c], -R6.reuse ;  /* 0x00008f003e027a23 */ /* 0x100fe20000010806 */
[----:B------:R-:W-:Y:S01]  /*1ed20*/  FMNMX.FTZ R0, R143, R0, !PT ;  /* 0x000000008f007209 */ /* 0x000fe20007810000 */
[--C-:B------:R-:W-:Y:S01]  /*1ed30*/  FFMA.FTZ R55, R55, c[0x0][0x23c], -R6.reuse ;  /* 0x00008f0037377a23 */ /* 0x100fe20000010806 */
[----:B------:R-:W-:Y:S01]  /*1ed40*/  FSEL R7, R7, RZ, P1 ;  /* 0x000000ff07077208 */ /* 0x000fe20000800000 */
[----:B------:R1:W-:Y:S01]  /*1ed50*/  MUFU.EX2 R210, R2 ;  /* 0x0000000200d27308 */ /* 0x0003e20000000800 */
[----:B------:R-:W-:Y:S01]  /*1ed60*/  FMNMX.FTZ R0, R142, R0, !PT ;  /* 0x000000008e007209 */ /* 0x000fe20007810000 */
[--C-:B------:R-:W-:Y:S01]  /*1ed70*/  FFMA.FTZ R247, R38, c[0x0][0x23c], -R6.reuse ;  /* 0x00008f0026f77a23 */ /* 0x100fe20000010806 */
[----:B------:R-:W-:Y:S01]  /*1ed80*/  FSEL R138, R138, -INF , !P3 ;  /* 0xff8000008a8a7808 */ /* 0x000fe20005800000 */
[--C-:B------:R-:W-:Y:S01]  /*1ed90*/  FFMA.FTZ R3, R66, c[0x0][0x23c], -R7.reuse ;  /* 0x00008f0042037a23 */ /* 0x100fe20000010807 */
[----:B------:R-:W-:Y:S01]  /*1eda0*/  FMNMX.FTZ R0, R131, R0, !PT ;  /* 0x0000000083007209 */ /* 0x000fe20007810000 */
[--C-:B------:R-:W-:Y:S01]  /*1edb0*/  FFMA.FTZ R233, R22, c[0x0][0x23c], -R7.reuse ;  /* 0x00008f0016e97a23 */ /* 0x100fe20000010807 */
[----:B------:R-:W-:Y:S01]  /*1edc0*/  FMNMX.FTZ R135, R11, R135, !PT ;  /* 0x000000870b877209 */ /* 0x000fe20007810000 */
[--C-:B------:R-:W-:Y:S01]  /*1edd0*/  FFMA.FTZ R240, R36, c[0x0][0x23c], -R6.reuse ;  /* 0x00008f0024f07a23 */ /* 0x100fe20000010806 */
[----:B------:R-:W-:Y:S01]  /*1ede0*/  FMNMX.FTZ R0, R39, R0, !PT ;  /* 0x0000000027007209 */ /* 0x000fe20007810000 */
[----:B------:R2:W-:Y:S01]  /*1edf0*/  MUFU.EX2 R209, R3 ;  /* 0x0000000300d17308 */ /* 0x0005e20000000800 */
[----:B------:R-:W-:Y:S01]  /*1ee00*/  FMNMX.FTZ R135, R10, R135, !PT ;  /* 0x000000870a877209 */ /* 0x000fe20007810000 */
[--C-:B------:R-:W-:Y:S01]  /*1ee10*/  FFMA.FTZ R236, R30, c[0x0][0x23c], -R6.reuse ;  /* 0x00008f001eec7a23 */ /* 0x100fe20000010806 */
[----:B------:R-:W-:Y:S01]  /*1ee20*/  FMNMX.FTZ R0, R138, R0, !PT ;  /* 0x000000008a007209 */ /* 0x000fe20007810000 */
[--C-:B------:R-:W-:Y:S01]  /*1ee30*/  FFMA.FTZ R235, R26, c[0x0][0x23c], -R6.reuse ;  /* 0x00008f001aeb7a23 */ /* 0x100fe20000010806 */
[----:B------:R-:W-:Y:S01]  /*1ee40*/  FMNMX.FTZ R135, R9, R135, !PT ;  /* 0x0000008709877209 */ /* 0x000fe20007810000 */
[--C-:B------:R-:W-:Y:S01]  /*1ee50*/  FFMA.FTZ R54, R54, c[0x0][0x23c], -R7.reuse ;  /* 0x00008f0036367a23 */ /* 0x100fe20000010807 */
[----:B------:R-:W-:Y:S01]  /*1ee60*/  LOP3.LUT P3, RZ, R239, 0x100, RZ, 0xc0, !PT ;  /* 0x00000100efff7812 */ /* 0x000fe2000786c0ff */
[--C-:B------:R-:W-:Y:S02]  /*1ee70*/  FFMA.FTZ R238, R37, c[0x0][0x23c], -R7.reuse ;  /* 0x00008f0025ee7a23 */ /* 0x100fe40000010807 */
[----:B------:R-:W3:Y:S01]  /*1ee80*/  SHFL.BFLY PT, R8, R135, 0x2, 0x1f ;  /* 0x0c401f0087087f89 */ /* 0x000ee200000e0000 */
[--C-:B------:R-:W-:Y:S02]  /*1ee90*/  FFMA.FTZ R237, R35, c[0x0][0x23c], -R7.reuse ;  /* 0x00008f0023ed7a23 */ /* 0x100fe40000010807 */
[--C-:B------:R-:W-:Y:S02]  /*1eea0*/  FFMA.FTZ R234, R29, c[0x0][0x23c], -R7.reuse ;  /* 0x00008f001dea7a23 */ /* 0x100fe40000010807 */
[--C-:B-1----:R-:W-:Y:S02]  /*1eeb0*/  FFMA.FTZ R2, R58, c[0x0][0x23c], -R6.reuse ;  /* 0x00008f003a027a23 */ /* 0x102fe40000010806 */
[----:B------:R-:W-:Y:S02]  /*1eec0*/  FFMA.FTZ R42, R65, c[0x0][0x23c], -R6 ;  /* 0x00008f00412a7a23 */ /* 0x000fe40000010806 */
[----:B------:R1:W-:Y:S01]  /*1eed0*/  MUFU.EX2 R33, R2 ;  /* 0x0000000200217308 */ /* 0x0003e20000000800 */
[----:B------:R-:W-:Y:S02]  /*1eee0*/  IMAD.MOV.U32 R60, RZ, RZ, R44 ;  /* 0x000000ffff3c7224 */ /* 0x000fe400078e002c */
[--C-:B------:R-:W-:Y:S01]  /*1eef0*/  FFMA.FTZ R44, R57, c[0x0][0x23c], -R6.reuse ;  /* 0x00008f00392c7a23 */ /* 0x100fe20000010806 */
[----:B------:R-:W-:Y:S01]  /*1ef00*/  MOV R57, R40 ;  /* 0x0000002800397202 */ /* 0x000fe20000000f00 */
[----:B--2---:R-:W-:Y:S02]  /*1ef10*/  FFMA.FTZ R3, R63, c[0x0][0x23c], -R7 ;  /* 0x00008f003f037a23 */ /* 0x004fe40000010807 */
[--C-:B------:R-:W-:Y:S02]  /*1ef20*/  FFMA.FTZ R40, R53, c[0x0][0x23c], -R6.reuse ;  /* 0x00008f0035287a23 */ /* 0x100fe40000010806 */
[----:B------:R-:W-:Y:S01]  /*1ef30*/  IMAD.MOV.U32 R53, RZ, RZ, R143 ;  /* 0x000000ffff357224 */ /* 0x000fe200078e008f */
[----:B------:R2:W-:Y:S01]  /*1ef40*/  MUFU.EX2 R34, R3 ;  /* 0x0000000300227308 */ /* 0x0005e20000000800 */
[----:B------:R-:W-:Y:S02]  /*1ef50*/  FFMA.FTZ R49, R49, c[0x0][0x23c], -R6 ;  /* 0x00008f0031317a23 */ /* 0x000fe40000010806 */
[----:B------:R-:W-:Y:S01]  /*1ef60*/  IMAD.MOV.U32 R58, RZ, RZ, R130 ;  /* 0x000000ffff3a7224 */ /* 0x000fe200078e0082 */
[----:B---3--:R-:W-:Y:S01]  /*1ef70*/  FMNMX.FTZ R135, R135, R8, !PT ;  /* 0x0000000887877209 */ /* 0x008fe20007810000 */
[--C-:B------:R-:W-:Y:S02]  /*1ef80*/  FFMA.FTZ R130, R61, c[0x0][0x23c], -R7.reuse ;  /* 0x00008f003d827a23 */ /* 0x100fe40000010807 */
[--C-:B------:R-:W-:Y:S02]  /*1ef90*/  FFMA.FTZ R56, R56, c[0x0][0x23c], -R7.reuse ;  /* 0x00008f0038387a23 */ /* 0x100fe40000010807 */
[----:B------:R-:W3:Y:S01]  /*1efa0*/  SHFL.BFLY PT, R4, R135, 0x1, 0x1f ;  /* 0x0c201f0087047f89 */ /* 0x000ee200000e0000 */
[--C-:B------:R-:W-:Y:S02]  /*1efb0*/  FFMA.FTZ R51, R51, c[0x0][0x23c], -R7.reuse ;  /* 0x00008f0033337a23 */ /* 0x100fe40000010807 */
[--C-:B------:R-:W-:Y:S02]  /*1efc0*/  FFMA.FTZ R48, R48, c[0x0][0x23c], -R7.reuse ;  /* 0x00008f0030307a23 */ /* 0x100fe40000010807 */
[--C-:B------:R-:W-:Y:S02]  /*1efd0*/  FFMA.FTZ R46, R46, c[0x0][0x23c], -R7.reuse ;  /* 0x00008f002e2e7a23 */ /* 0x100fe40000010807 */
[----:B------:R-:W-:Y:S01]  /*1efe0*/  FFMA.FTZ R65, R41, c[0x0][0x23c], -R7 ;  /* 0x00008f0029417a23 */ /* 0x000fe20000010807 */
[----:B-1----:R-:W1:Y:S01]  /*1eff0*/  SHFL.BFLY PT, R2, R0, 0x2, 0x1f ;  /* 0x0c401f0000027f89 */ /* 0x002e6200000e0000 */
[----:B------:R-:W-:Y:S02]  /*1f000*/  IMAD.MOV.U32 R61, RZ, RZ, R39 ;  /* 0x000000ffff3d7224 */ /* 0x000fe400078e0027 */
[----:B--2---:R-:W-:Y:S05]  /*1f010*/  FFMA.FTZ R3, R64, c[0x0][0x23c], -R6 ;  /* 0x00008f0040037a23 */ /* 0x004fea0000010806 */
[----:B------:R-:W-:Y:S01]  /*1f020*/  LDSM.16.MT88.4 R36, [R222+0xc000] ;  /* 0x00c00000de24783b */ /* 0x000fe20000004200 */
[----:B------:R2:W4:Y:S01]  /*1f030*/  MUFU.EX2 R31, R3 ;  /* 0x00000003001f7308 */ /* 0x0005220000000800 */
[----:B---3--:R-:W-:Y:S04]  /*1f040*/  FMNMX.FTZ R135, R135, R4, !PT ;  /* 0x0000000487877209 */ /* 0x008fe80007810000 */
[C---:B------:R-:W-:Y:S01]  /*1f050*/  FSETP.NEU.FTZ.AND P0, PT, R135.reuse, -INF , PT ;  /* 0xff8000008700780b */ /* 0x040fe20003f1d000 */
[----:B------:R-:W-:Y:S01]  /*1f060*/  FMUL.FTZ R8, R135, c[0x0][0x23c] ;  /* 0x00008f0087087a20 */ /* 0x000fe20000410000 */
[----:B-1----:R-:W-:Y:S01]  /*1f070*/  FMNMX.FTZ R0, R0, R2, !PT ;  /* 0x0000000200007209 */ /* 0x002fe20007810000 */
[----:B------:R-:W-:Y:S03]  /*1f080*/  FFMA.FTZ R2, R50, c[0x0][0x23c], -R7 ;  /* 0x00008f0032027a23 */ /* 0x000fe60000010807 */
[----:B------:R-:W-:Y:S01]  /*1f090*/  FSEL R8, R8, RZ, P0 ;  /* 0x000000ff08087208 */ /* 0x000fe20000000000 */
[----:B------:R1:W-:Y:S01]  /*1f0a0*/  MUFU.EX2 R64, R2 ;  /* 0x0000000200407308 */ /* 0x0003e20000000800 */
[----:B------:R-:W3:Y:S03]  /*1f0b0*/  SHFL.BFLY PT, R4, R0, 0x1, 0x1f ;  /* 0x0c201f0000047f89 */ /* 0x000ee600000e0000 */
[--C-:B------:R-:W-:Y:S02]  /*1f0c0*/  FFMA.FTZ R5, R15, c[0x0][0x23c], -R8.reuse ;  /* 0x00008f000f057a23 */ /* 0x100fe40000010808 */
[----:B------:R-:W-:Y:S02]  /*1f0d0*/  FFMA.FTZ R219, R21, c[0x0][0x23c], -R8 ;  /* 0x00008f0015db7a23 */ /* 0x000fe40000010808 */
[----:B--2---:R-:W-:Y:S02]  /*1f0e0*/  FFMA.FTZ R3, R47, c[0x0][0x23c], -R6 ;  /* 0x00008f002f037a23 */ /* 0x004fe40000010806 */
[----:B----4-:R-:W-:Y:S02]  /*1f0f0*/  IMAD.MOV.U32 R47, RZ, RZ, R31 ;  /* 0x000000ffff2f7224 */ /* 0x010fe400078e001f */
[----:B------:R2:W4:Y:S01]  /*1f100*/  MUFU.EX2 R227, R3 ;  /* 0x0000000300e37308 */ /* 0x0005220000000800 */
[----:B------:R-:W-:Y:S02]  /*1f110*/  FFMA.FTZ R218, R20, c[0x0][0x23c], -R8 ;  /* 0x00008f0014da7a23 */ /* 0x000fe40000010808 */
[----:B------:R-:W-:Y:S02]  /*1f120*/  FFMA.FTZ R15, R45, c[0x0][0x23c], -R6 ;  /* 0x00008f002d0f7a23 */ /* 0x000fe40000010806 */
[----:B------:R-:W-:Y:S02]  /*1f130*/  IMAD.MOV.U32 R45, RZ, RZ, R142 ;  /* 0x000000ffff2d7224 */ /* 0x000fe400078e008e */
[--C-:B------:R-:W-:Y:S02]  /*1f140*/  FFMA.FTZ R232, R13, c[0x0][0x23c], -R8.reuse ;  /* 0x00008f000de87a23 */ /* 0x100fe40000010808 */
[--C-:B------:R-:W-:Y:S01]  /*1f150*/  FFMA.FTZ R231, R11, c[0x0][0x23c], -R8.reuse ;  /* 0x00008f000be77a23 */ /* 0x100fe20000010808 */
[----:B------:R4:W-:Y:S01]  /*1f160*/  MUFU.EX2 R63, R5 ;  /* 0x00000005003f7308 */ /* 0x0009e20000000800 */
[--C-:B------:R-:W-:Y:S02]  /*1f170*/  FFMA.FTZ R230, R10, c[0x0][0x23c], -R8.reuse ;  /* 0x00008f000ae67a23 */ /* 0x100fe40000010808 */
[--C-:B------:R-:W-:Y:S02]  /*1f180*/  FFMA.FTZ R229, R9, c[0x0][0x23c], -R8.reuse ;  /* 0x00008f0009e57a23 */ /* 0x100fe40000010808 */
[----:B-1----:R-:W-:Y:S01]  /*1f190*/  FFMA.FTZ R2, R52, c[0x0][0x23c], -R7 ;  /* 0x00008f0034027a23 */ /* 0x002fe20000010807 */
[----:B---3--:R-:W-:Y:S01]  /*1f1a0*/  FMNMX.FTZ R134, R0, R4, !PT ;  /* 0x0000000400867209 */ /* 0x008fe20007810000 */
[--C-:B------:R-:W-:Y:S01]  /*1f1b0*/  FFMA.FTZ R52, R19, c[0x0][0x23c], -R8.reuse ;  /* 0x00008f0013347a23 */ /* 0x100fe20000010808 */
[----:B------:R-:W-:Y:S01]  /*1f1c0*/  FSEL R0, R135, RZ, P0 ;  /* 0x000000ff87007208 */ /* 0x000fe20000000000 */
[--C-:B------:R-:W-:Y:S01]  /*1f1d0*/  FFMA.FTZ R217, R25, c[0x0][0x23c], -R8.reuse ;  /* 0x00008f0019d97a23 */ /* 0x100fe20000010808 */
[----:B------:R1:W3:Y:S01]  /*1f1e0*/  MUFU.EX2 R226, R2 ;  /* 0x0000000200e27308 */ /* 0x0002e20000000800 */
[----:B------:R-:W-:Y:S01]  /*1f1f0*/  FSETP.NEU.FTZ.AND P0, PT, R134, -INF , PT ;  /* 0xff8000008600780b */ /* 0x000fe20003f1d000 */
[--C-:B------:R-:W-:Y:S01]  /*1f200*/  FFMA.FTZ R216, R24, c[0x0][0x23c], -R8.reuse ;  /* 0x00008f0018d87a23 */ /* 0x100fe20000010808 */
[----:B--2---:R-:W-:Y:S01]  /*1f210*/  FSEL R3, R137, RZ, P2 ;  /* 0x000000ff89037208 */ /* 0x004fe20001000000 */
[--C-:B------:R-:W-:Y:S01]  /*1f220*/  FFMA.FTZ R50, R17, c[0x0][0x23c], -R8.reuse ;  /* 0x00008f0011327a23 */ /* 0x100fe20000010808 */
[----:B----4-:R-:W-:Y:S01]  /*1f230*/  F2FP.PACK_AB R142, R227, R47 ;  /* 0x0000002fe38e723e */ /* 0x010fe200000000ff */
[----:B------:R-:W-:Y:S02]  /*1f240*/  FFMA.FTZ R66, R14, c[0x0][0x23c], -R8 ;  /* 0x00008f000e427a23 */ /* 0x000fe40000010808 */
[----:B------:R-:W-:Y:S02]  /*1f250*/  FADD.FTZ R5, -R3, R132 ;  /* 0x0000008403057221 */ /* 0x000fe40000010100 */
[----:B------:R-:W-:Y:S01]  /*1f260*/  FADD.FTZ R3, -R0, R139 ;  /* 0x0000008b00037221 */ /* 0x000fe20000010100 */
[----:B------:R-:W-:Y:S01]  /*1f270*/  FSEL R0, R134, RZ, P0 ;  /* 0x000000ff86007208 */ /* 0x000fe20000000000 */
[--C-:B-1----:R-:W-:Y:S01]  /*1f280*/  FFMA.FTZ R2, R67, c[0x0][0x23c], -R8.reuse ;  /* 0x00008f0043027a23 */ /* 0x102fe20000010808 */
[----:B---3--:R-:W-:Y:S01]  /*1f290*/  F2FP.PACK_AB R143, R226, R64 ;  /* 0x00000040e28f723e */ /* 0x008fe200000000ff */
[--C-:B------:R-:W-:Y:S02]  /*1f2a0*/  FFMA.FTZ R67, R23, c[0x0][0x23c], -R8.reuse ;  /* 0x00008f0017437a23 */ /* 0x100fe40000010808 */
[----:B------:R1:W-:Y:S01]  /*1f2b0*/  MUFU.EX2 R208, R2 ;  /* 0x0000000200d07308 */ /* 0x0003e20000000800 */
[----:B------:R-:W2:Y:S01]  /*1f2c0*/  LDSM.16.MT88.4 R20, [R221+0xc000] ;  /* 0x00c00000dd14783b */ /* 0x000ea20000004200 */
[--C-:B-1----:R-:W-:Y:S02]  /*1f2d0*/  FFMA.FTZ R2, R12, c[0x0][0x23c], -R8.reuse ;  /* 0x00008f000c027a23 */ /* 0x102fe40000010808 */
[----:B------:R-:W-:Y:S06]  /*1f2e0*/  FFMA.FTZ R12, R16, c[0x0][0x23c], -R8 ;  /* 0x00008f00100c7a23 */ /* 0x000fec0000010808 */
[----:B------:R1:W3:Y:S10]  /*1f2f0*/  MUFU.EX2 R31, R2 ;  /* 0x00000002001f7308 */ /* 0x0002f40000000800 */
[----:B------:R4:W-:Y:S01]  /*1f300*/  MUFU.EX2 R225, R12 ;  /* 0x0000000c00e17308 */ /* 0x0009e20000000800 */
[----:B-1----:R-:W-:Y:S01]  /*1f310*/  FSEL R2, R136, RZ, P1 ;  /* 0x000000ff88027208 */ /* 0x002fe20000800000 */
[----:B---3--:R-:W-:Y:S04]  /*1f320*/  IMAD.MOV.U32 R41, RZ, RZ, R31 ;  /* 0x000000ffff297224 */ /* 0x008fe800078e001f */
[----:B------:R-:W-:Y:S02]  /*1f330*/  FADD.FTZ R4, -R2, R133 ;  /* 0x0000008502047221 */ /* 0x000fe40000010100 */
[----:B------:R-:W-:Y:S05]  /*1f340*/  FMUL.FTZ R2, R134, c[0x0][0x23c] ;  /* 0x00008f0086027a20 */ /* 0x000fea0000410000 */
[----:B------:R-:W-:Y:S01]  /*1f350*/  FSEL R139, R2, RZ, P0 ;  /* 0x000000ff028b7208 */ /* 0x000fe20000000000 */
[----:B------:R-:W-:Y:S01]  /*1f360*/  FADD.FTZ R2, -R0, R140 ;  /* 0x0000008c00027221 */ /* 0x000fe20000010100 */
[----:B------:R-:W-:Y:S02]  /*1f370*/  F2FP.PACK_AB R140, R33, R210 ;  /* 0x000000d2218c723e */ /* 0x000fe400000000ff */
[----:B------:R-:W-:Y:S01]  /*1f380*/  PLOP3.LUT P0, PT, PT, PT, UP0, 0x80, 0x0 ;  /* 0x000000000000781c */ /* 0x000fe20003f0f008 */
[--C-:B------:R-:W-:Y:S02]  /*1f390*/  FFMA.FTZ R0, R18, c[0x0][0x23c], -R139.reuse ;  /* 0x00008f0012007a23 */ /* 0x100fe4000001088b */
[----:B----4-:R-:W-:Y:S01]  /*1f3a0*/  FFMA.FTZ R12, R141, c[0x0][0x23c], -R139 ;  /* 0x00008f008d0c7a23 */ /* 0x010fe2000001088b */
[----:B------:R-:W-:Y:S01]  /*1f3b0*/  F2FP.PACK_AB R141, R34, R209 ;  /* 0x000000d1228d723e */ /* 0x000fe200000000ff */
[----:B------:R1:W-:Y:S10]  /*1f3c0*/  MUFU.EX2 R62, R0 ;  /* 0x00000000003e7308 */ /* 0x0003f40000000800 */
[----:B------:R3:W-:Y:S01]  /*1f3d0*/  MUFU.EX2 R215, R12 ;  /* 0x0000000c00d77308 */ /* 0x0007e20000000800 */
[----:B-1----:R-:W-:Y:S09]  /*1f3e0*/  FMUL.FTZ R0, R5, c[0x0][0x23c] ;  /* 0x00008f0005007a20 */ /* 0x002ff20000410000 */
[----:B------:R1:W4:Y:S01]  /*1f3f0*/  MUFU.EX2 R133, R0 ;  /* 0x0000000000857308 */ /* 0x0003220000000800 */
[----:B---3--:R-:W-:Y:S01]  /*1f400*/  FFMA.FTZ R12, R43, c[0x0][0x23c], -R6 ;  /* 0x00008f002b0c7a23 */ /* 0x008fe20000010806 */
[----:B------:R-:W-:Y:S01]  /*1f410*/  MOV R43, R131 ;  /* 0x00000083002b7202 */ /* 0x000fe20000000f00 */
[----:B------:R-:W-:Y:S01]  /*1f420*/  FFMA.FTZ R131, R59, c[0x0][0x23c], -R7 ;  /* 0x00008f003b837a23 */ /* 0x000fe20000010807 */
[----:B------:R-:W-:Y:S01]  /*1f430*/  MOV R59, R15 ;  /* 0x0000000f003b7202 */ /* 0x000fe20000000f00 */
[----:B------:R-:W-:Y:S02]  /*1f440*/  IMAD.MOV.U32 R35, RZ, RZ, R12 ;  /* 0x000000ffff237224 */ /* 0x000fe400078e000c */
[----:B-1----:R-:W-:Y:S02]  /*1f450*/  FMUL.FTZ R0, R4, c[0x0][0x23c] ;  /* 0x00008f0004007a20 */ /* 0x002fe40000410000 */
[C---:B----4-:R-:W-:Y:S02]  /*1f460*/  FMUL.FTZ R4, R133.reuse, R148 ;  /* 0x0000009485047220 */ /* 0x050fe40000410000 */
[----:B------:R1:W3:Y:S01]  /*1f470*/  MUFU.EX2 R132, R0 ;  /* 0x0000000000847308 */ /* 0x0002e20000000800 */
[C---:B------:R-:W-:Y:S02]  /*1f480*/  FMUL.FTZ R5, R133.reuse, R149 ;  /* 0x0000009585057220 */ /* 0x040fe40000410000 */
[C---:B------:R-:W-:Y:S02]  /*1f490*/  FMUL.FTZ R16, R133.reuse, R152 ;  /* 0x0000009885107220 */ /* 0x040fe40000410000 */
[C---:B------:R-:W-:Y:S02]  /*1f4a0*/  FMUL.FTZ R17, R133.reuse, R153 ;  /* 0x0000009985117220 */ /* 0x040fe40000410000 */
        /* <DEDUP_REMOVED lines=17> */
[-C--:B--2---:R-:W-:Y:S01]  /*1f5c0*/  HMMA.16816.F32 R4, R140, R20.reuse, R4 ;  /* 0x000000148c04723c */ /* 0x084fe20000001804 */
[C---:B------:R-:W-:Y:S02]  /*1f5d0*/  FMUL.FTZ R19, R132.reuse, R155 ;  /* 0x0000009b84137220 */ /* 0x040fe40000410000 */
[----:B------:R-:W-:Y:S02]  /*1f5e0*/  IMAD.MOV.U32 R155, RZ, RZ, R34 ;  /* 0x000000ffff9b7224 */ /* 0x000fe400078e0022 */
[C---:B------:R-:W-:Y:S02]  /*1f5f0*/  FMUL.FTZ R34, R132.reuse, R170 ;  /* 0x000000aa84227220 */ /* 0x040fe40000410000 */
[----:B------:R-:W-:Y:S02]  /*1f600*/  FMUL.FTZ R35, R132, R171 ;  /* 0x000000ab84237220 */ /* 0x000fe40000410000 */
[----:B------:R-:W-:Y:S03]  /*1f610*/  IMAD.MOV.U32 R171, RZ, RZ, R48 ;  /* 0x000000ffffab7224 */ /* 0x000fe600078e0030 */
[----:B------:R-:W-:Y:S02]  /*1f620*/  FMUL.FTZ R48, R133, R184 ;  /* 0x000000b885307220 */ /* 0x000fe40000410000 */
[----:B------:R-:W-:Y:S02]  /*1f630*/  IMAD.MOV.U32 R170, RZ, RZ, R59 ;  /* 0x000000ffffaa7224 */ /* 0x000fe400078e003b */
[----:B-1----:R-:W-:Y:S02]  /*1f640*/  FMUL.FTZ R0, R2, c[0x0][0x23c] ;  /* 0x00008f0002007a20 */ /* 0x002fe40000410000 */
[----:B------:R-:W-:Y:S02]  /*1f650*/  FFMA.FTZ R2, R28, c[0x0][0x23c], -R139 ;  /* 0x00008f001c027a23 */ /* 0x000fe4000001088b */
[----:B---3--:R-:W-:Y:S01]  /*1f660*/  FMUL.FTZ R8, R3, R144 ;  /* 0x0000009003087220 */ /* 0x008fe20000410000 */
[----:B------:R-:W-:Y:S01]  /*1f670*/  F2FP.PACK_AB R144, R41, R208 ;  /* 0x000000d02990723e */ /* 0x000fe200000000ff */
[----:B------:R1:W-:Y:S01]  /*1f680*/  MUFU.EX2 R228, R2 ;  /* 0x0000000200e47308 */ /* 0x0003e20000000800 */
[C---:B------:R-:W-:Y:S01]  /*1f690*/  FMUL.FTZ R9, R3.reuse, R145 ;  /* 0x0000009103097220 */ /* 0x040fe20000410000 */
[----:B------:R-:W-:Y:S01]  /*1f6a0*/  F2FP.PACK_AB R145, R62, R215 ;  /* 0x000000d73e91723e */ /* 0x000fe200000000ff */
[C---:B------:R-:W-:Y:S02]  /*1f6b0*/  FMUL.FTZ R12, R3.reuse, R156 ;  /* 0x0000009c030c7220 */ /* 0x040fe40000410000 */
[C---:B------:R-:W-:Y:S01]  /*1f6c0*/  FMUL.FTZ R13, R3.reuse, R157 ;  /* 0x0000009d030d7220 */ /* 0x040fe20000410000 */
[----:B------:R-:W-:Y:S01]  /*1f6d0*/  MOV R157, R64 ;  /* 0x00000040009d7202 */ /* 0x000fe20000000f00 */
[C---:B------:R-:W-:Y:S01]  /*1f6e0*/  FMUL.FTZ R24, R3.reuse, R160 ;  /* 0x000000a003187220 */ /* 0x040fe20000410000 */
[----:B------:R-:W-:Y:S01]  /*1f6f0*/  MOV R160, R43 ;  /* 0x0000002b00a07202 */ /* 0x000fe20000000f00 */
[C---:B------:R-:W-:Y:S01]  /*1f700*/  FMUL.FTZ R25, R3.reuse, R161 ;  /* 0x000000a103197220 */ /* 0x040fe20000410000 */
[----:B------:R-:W2:Y:S01]  /*1f710*/  MUFU.EX2 R0, R0 ;  /* 0x0000000000007308 */ /* 0x000ea20000000800 */
[C---:B------:R-:W-:Y:S02]  /*1f720*/  FMUL.FTZ R28, R3.reuse, R172 ;  /* 0x000000ac031c7220 */ /* 0x040fe40000410000 */
[C---:B------:R-:W-:Y:S02]  /*1f730*/  FMUL.FTZ R29, R3.reuse, R173 ;  /* 0x000000ad031d7220 */ /* 0x040fe40000410000 */
[C---:B------:R-:W-:Y:S02]  /*1f740*/  FMUL.FTZ R41, R3.reuse, R177 ;  /* 0x000000b103297220 */ /* 0x040fe40000410000 */
[----:B------:R-:W-:Y:S02]  /*1f750*/  IMAD.MOV.U32 R177, RZ, RZ, R55 ;  /* 0x000000ffffb17224 */ /* 0x000fe400078e0037 */
[----:B------:R-:W-:Y:S02]  /*1f760*/  IMAD.MOV.U32 R161, RZ, RZ, R45 ;  /* 0x000000ffffa17224 */ /* 0x000fe400078e002d */
[----:B------:R-:W-:Y:S02]  /*1f770*/  FMUL.FTZ R45, R3, R189 ;  /* 0x000000bd032d7220 */ /* 0x000fe40000410000 */
[----:B------:R-:W-:Y:S01]  /*1f780*/  IMAD.MOV.U32 R173, RZ, RZ, R44 ;  /* 0x000000ffffad7224 */ /* 0x000fe200078e002c */
[----:B------:R-:W-:Y:S01]  /*1f790*/  MUFU.EX2 R189, R216 ;  /* 0x000000d800bd7308 */ /* 0x000fe20000000800 */
[----:B-1----:R-:W-:Y:S02]  /*1f7a0*/  FFMA.FTZ R2, R27, c[0x0][0x23c], -R139 ;  /* 0x00008f001b027a23 */ /* 0x002fe4000001088b */
[----:B------:R-:W-:Y:S02]  /*1f7b0*/  FMUL.FTZ R44, R3, R188 ;  /* 0x000000bc032c7220 */ /* 0x000fe40000410000 */
[----:B------:R-:W-:Y:S02]  /*1f7c0*/  IMAD.MOV.U32 R172, RZ, RZ, R50 ;  /* 0x000000ffffac7224 */ /* 0x000fe400078e0032 */
[----:B------:R-:W-:Y:S02]  /*1f7d0*/  FMUL.FTZ R50, R132, R186 ;  /* 0x000000ba84327220 */ /* 0x000fe40000410000 */
[----:B------:R-:W-:Y:S01]  /*1f7e0*/  IMAD.MOV.U32 R156, RZ, RZ, R63 ;  /* 0x000000ffff9c7224 */ /* 0x000fe200078e003f */
[----:B------:R-:W1:Y:S01]  /*1f7f0*/  MUFU.EX2 R220, R2 ;  /* 0x0000000200dc7308 */ /* 0x000e620000000800 */
[C---:B--2---:R-:W-:Y:S01]  /*1f800*/  FMUL.FTZ R10, R0.reuse, R146 ;  /* 0x00000092000a7220 */ /* 0x044fe20000410000 */
[----:B------:R-:W-:Y:S01]  /*1f810*/  F2FP.PACK_AB R146, R225, R63 ;  /* 0x0000003fe192723e */ /* 0x000fe200000000ff */
[C---:B------:R-:W-:Y:S02]  /*1f820*/  FMUL.FTZ R11, R0.reuse, R147 ;  /* 0x00000093000b7220 */ /* 0x040fe40000410000 */
[C---:B------:R-:W-:Y:S02]  /*1f830*/  FMUL.FTZ R14, R0.reuse, R158 ;  /* 0x0000009e000e7220 */ /* 0x040fe40000410000 */
[C---:B------:R-:W-:Y:S02]  /*1f840*/  FMUL.FTZ R15, R0.reuse, R159 ;  /* 0x0000009f000f7220 */ /* 0x040fe40000410000 */
[C---:B------:R-:W-:Y:S01]  /*1f850*/  FMUL.FTZ R26, R0.reuse, R162 ;  /* 0x000000a2001a7220 */ /* 0x040fe20000410000 */
[----:B------:R-:W-:Y:S01]  /*1f860*/  MOV R162, R53 ;  /* 0x0000003500a27202 */ /* 0x000fe20000000f00 */
[C---:B------:R-:W-:Y:S01]  /*1f870*/  FMUL.FTZ R27, R0.reuse, R163 ;  /* 0x000000a3001b7220 */ /* 0x040fe20000410000 */
[----:B------:R-:W-:Y:S01]  /*1f880*/  MUFU.EX2 R173, R173 ;  /* 0x000000ad00ad7308 */ /* 0x000fe20000000800 */
[C---:B------:R-:W-:Y:S02]  /*1f890*/  FMUL.FTZ R30, R0.reuse, R174 ;  /* 0x000000ae001e7220 */ /* 0x040fe40000410000 */
[C---:B------:R-:W-:Y:S02]  /*1f8a0*/  FMUL.FTZ R31, R0.reuse, R175 ;  /* 0x000000af001f7220 */ /* 0x040fe40000410000 */
[C---:B------:R-:W-:Y:S02]  /*1f8b0*/  FMUL.FTZ R43, R0.reuse, R179 ;  /* 0x000000b3002b7220 */ /* 0x040fe40000410000 */
[----:B------:R-:W-:Y:S02]  /*1f8c0*/  IMAD.MOV.U32 R158, RZ, RZ, R47 ;  /* 0x000000ffff9e7224 */ /* 0x000fe400078e002f */
[----:B------:R-:W-:Y:S02]  /*1f8d0*/  FMUL.FTZ R47, R0, R191 ;  /* 0x000000bf002f7220 */ /* 0x000fe40000410000 */
[----:B------:R-:W-:Y:S01]  /*1f8e0*/  IMAD.MOV.U32 R163, RZ, RZ, R57 ;  /* 0x000000ffffa37224 */ /* 0x000fe200078e0039 */
[----:B-1----:R-:W-:Y:S01]  /*1f8f0*/  F2FP.PACK_AB R147, R220, R228 ;  /* 0x000000e4dc93723e */ /* 0x002fe200000000ff */
[C---:B------:R-:W-:Y:S01]  /*1f900*/  FMUL.FTZ R57, R3.reuse, R193 ;  /* 0x000000c103397220 */ /* 0x040fe20000410000 */
[----:B------:R-:W-:Y:S01]  /*1f910*/  MOV R2, R46 ;  /* 0x0000002e00027202 */ /* 0x000fe20000000f00 */
[----:B------:R-:W-:Y:S02]  /*1f920*/  IMAD.MOV.U32 R159, RZ, RZ, R62 ;  /* 0x000000ffff9f7224 */ /* 0x000fe400078e003e */
[C---:B------:R-:W-:Y:S02]  /*1f930*/  FMUL.FTZ R72, R3.reuse, R72 ;  /* 0x0000004803487220 */ /* 0x040fe40000410000 */
[C---:B------:R-:W-:Y:S01]  /*1f940*/  HMMA.16816.F32 R8, R144.reuse, R20, R8 ;  /* 0x000000149008723c */ /* 0x040fe20000001808 */
[C---:B------:R-:W-:Y:S02]  /*1f950*/  FMUL.FTZ R73, R3.reuse, R73 ;  /* 0x0000004903497220 */ /* 0x040fe40000410000 */
[C---:B------:R-:W-:Y:S02]  /*1f960*/  FMUL.FTZ R76, R3.reuse, R76 ;  /* 0x0000004c034c7220 */ /* 0x040fe40000410000 */
[C---:B------:R-:W-:Y:S02]  /*1f970*/  FMUL.FTZ R77, R3.reuse, R77 ;  /* 0x0000004d034d7220 */ /* 0x040fe40000410000 */
[C---:B------:R-:W-:Y:S01]  /*1f980*/  FMUL.FTZ R88, R3.reuse, R88 ;  /* 0x0000005803587220 */ /* 0x040fe20000410000 */
[-C--:B------:R-:W-:Y:S01]  /*1f990*/  HMMA.16816.F32 R12, R144, R22.reuse, R12 ;  /* 0x00000016900c723c */ /* 0x080fe2000000180c */
[C---:B------:R-:W-:Y:S03]  /*1f9a0*/  FMUL.FTZ R89, R3.reuse, R89 ;  /* 0x0000005903597220 */ /* 0x040fe60000410000 */
        /* <DEDUP_REMOVED lines=15> */
[-C--:B------:R-:W-:Y:S01]  /*1faa0*/  HMMA.16816.F32 R20, R140, R36.reuse, R20 ;  /* 0x000000248c14723c */ /* 0x080fe20000001814 */
[C---:B------:R-:W-:Y:S01]  /*1fab0*/  FMUL.FTZ R109, R3.reuse, R109 ;  /* 0x0000006d036d7220 */ /* 0x040fe20000410000 */
[----:B------:R-:W-:Y:S01]  /*1fac0*/  MUFU.EX2 R167, R167 ;  /* 0x000000a700a77308 */ /* 0x000fe20000000800 */
[C---:B------:R-:W-:Y:S02]  /*1fad0*/  FMUL.FTZ R120, R3.reuse, R120 ;  /* 0x0000007803787220 */ /* 0x040fe40000410000 */
[C---:B------:R-:W-:Y:S02]  /*1fae0*/  FMUL.FTZ R121, R3.reuse, R121 ;  /* 0x0000007903797220 */ /* 0x040fe40000410000 */
[C---:B------:R-:W-:Y:S01]  /*1faf0*/  FMUL.FTZ R124, R3.reuse, R124 ;  /* 0x0000007c037c7220 */ /* 0x040fe20000410000 */
[C---:B------:R-:W-:Y:S01]  /*1fb00*/  HMMA.16816.F32 R24, R144.reuse, R36, R24 ;  /* 0x000000249018723c */ /* 0x040fe20000001818 */
[----:B------:R-:W-:Y:S03]  /*1fb10*/  FMUL.FTZ R125, R3, R125 ;  /* 0x0000007d037d7220 */ /* 0x000fe60000410000 */
[----:B------:R-:W-:Y:S02]  /*1fb20*/  FFMA.FTZ R216, R160, c[0x0][0x23c], -R139 ;  /* 0x00008f00a0d87a23 */ /* 0x000fe4000001088b */
[C---:B------:R-:W-:Y:S02]  /*1fb30*/  FMUL.FTZ R42, R0.reuse, R178 ;  /* 0x000000b2002a7220 */ /* 0x040fe40000410000 */
[-C--:B------:R-:W-:Y:S01]  /*1fb40*/  HMMA.16816.F32 R28, R144, R38.reuse, R28 ;  /* 0x00000026901c723c */ /* 0x080fe2000000181c */
[C---:B------:R-:W-:Y:S01]  /*1fb50*/  FMUL.FTZ R36, R133.reuse, R180 ;  /* 0x000000b485247220 */ /* 0x040fe20000410000 */
[----:B------:R-:W-:Y:S02]  /*1fb60*/  MUFU.EX2 R216, R216 ;  /* 0x000000d800d87308 */ /* 0x000fe40000000800 */
[----:B------:R-:W-:Y:S02]  /*1fb70*/  FMUL.FTZ R37, R133, R181 ;  /* 0x000000b585257220 */ /* 0x000fe40000410000 */
[----:B------:R-:W-:Y:S02]  /*1fb80*/  FMUL.FTZ R46, R0, R190 ;  /* 0x000000be002e7220 */ /* 0x000fe40000410000 */
[C---:B------:R-:W-:Y:S01]  /*1fb90*/  HMMA.16816.F32 R32, R140.reuse, R38, R32 ;  /* 0x000000268c20723c */ /* 0x040fe20000001820 */
[----:B------:R-:W-:Y:S03]  /*1fba0*/  IMAD.MOV.U32 R181, RZ, RZ, R51 ;  /* 0x000000ffffb57224 */ /* 0x000fe600078e0033 */
[C---:B------:R-:W-:Y:S02]  /*1fbb0*/  FMUL.FTZ R51, R132.reuse, R187 ;  /* 0x000000bb84337220 */ /* 0x040fe40000410000 */
[----:B------:R-:W-:Y:S02]  /*1fbc0*/  IMAD.MOV.U32 R174, RZ, RZ, R56 ;  /* 0x000000ffffae7224 */ /* 0x000fe400078e0038 */
[C---:B------:R-:W-:Y:S04]  /*1fbd0*/  FMUL.FTZ R38, R132.reuse, R182 ;  /* 0x000000b684267220 */ /* 0x040fe80000410000 */
[----:B------:R-:W-:Y:S01]  /*1fbe0*/  IMAD.MOV.U32 R182, RZ, RZ, R40 ;  /* 0x000000ffffb67224 */ /* 0x000fe200078e0028 */
[----:B------:R-:W-:Y:S01]  /*1fbf0*/  MUFU.EX2 R174, R174 ;  /* 0x000000ae00ae7308 */ /* 0x000fe20000000800 */
[C---:B------:R-:W-:Y:S01]  /*1fc00*/  FMUL.FTZ R40, R3.reuse, R176 ;  /* 0x000000b003287220 */ /* 0x040fe20000410000 */
[----:B------:R-:W-:Y:S01]  /*1fc10*/  MOV R176, R54 ;  /* 0x0000003600b07202 */ /* 0x000fe20000000f00 */
[----:B------:R-:W-:Y:S01]  /*1fc20*/  FMUL.FTZ R39, R132, R183 ;  /* 0x000000b784277220 */ /* 0x000fe20000410000 */
[----:B------:R-:W1:Y:S01]  /*1fc30*/  LDSM.16.MT88.4 R52, [R224+0xc000] ;  /* 0x00c00000e034783b */ /* 0x000e620000004200 */
[----:B------:R-:W-:Y:S01]  /*1fc40*/  FMUL.FTZ R56, R3, R192 ;  /* 0x000000c003387220 */ /* 0x000fe20000410000 */
[----:B------:R-:W-:Y:S01]  /*1fc50*/  MOV R183, R49 ;  /* 0x0000003100b77202 */ /* 0x000fe20000000f00 */
[----:B------:R-:W-:Y:S01]  /*1fc60*/  FMUL.FTZ R49, R133, R185 ;  /* 0x000000b985317220 */ /* 0x000fe20000410000 */
[----:B------:R-:W-:Y:S01]  /*1fc70*/  MOV R185, R153 ;  /* 0x0000009900b97202 */ /* 0x000fe20000000f00 */
[C---:B------:R-:W-:Y:S01]  /*1fc80*/  FMUL.FTZ R58, R0.reuse, R194 ;  /* 0x000000c2003a7220 */ /* 0x040fe20000410000 */
[----:B------:R-:W-:Y:S01]  /*1fc90*/  MUFU.EX2 R182, R182 ;  /* 0x000000b600b67308 */ /* 0x000fe20000000800 */
[C---:B------:R-:W-:Y:S02]  /*1fca0*/  FMUL.FTZ R59, R0.reuse, R195 ;  /* 0x000000c3003b7220 */ /* 0x040fe40000410000 */
[----:B------:R-:W-:Y:S02]  /*1fcb0*/  IMAD.MOV.U32 R165, RZ, RZ, R61 ;  /* 0x000000ffffa57224 */ /* 0x000fe400078e003d */
[C---:B------:R-:W-:Y:S02]  /*1fcc0*/  FMUL.FTZ R61, R3.reuse, R205 ;  /* 0x000000cd033d7220 */ /* 0x040fe40000410000 */
[----:B------:R-:W-:Y:S02]  /*1fcd0*/  IMAD.MOV.U32 R180, RZ, RZ, R60 ;  /* 0x000000ffffb47224 */ /* 0x000fe400078e003c */
[----:B------:R-:W-:Y:S01]  /*1fce0*/  FMUL.FTZ R60, R3, R204 ;  /* 0x000000cc033c7220 */ /* 0x000fe20000410000 */
[----:B------:R-:W-:Y:S01]  /*1fcf0*/  MUFU.EX2 R205, R185 ;  /* 0x000000b900cd7308 */ /* 0x000fe20000000800 */
[C---:B------:R-:W-:Y:S02]  /*1fd00*/  FMUL.FTZ R62, R0.reuse, R206 ;  /* 0x000000ce003e7220 */ /* 0x040fe40000410000 */
[----:B------:R-:W-:Y:S02]  /*1fd10*/  FMUL.FTZ R63, R0, R207 ;  /* 0x000000cf003f7220 */ /* 0x000fe40000410000 */
[C---:B------:R-:W-:Y:S02]  /*1fd20*/  FMUL.FTZ R64, R133.reuse, R200 ;  /* 0x000000c885407220 */ /* 0x040fe40000410000 */
[C---:B------:R-:W-:Y:S02]  /*1fd30*/  FMUL.FTZ R67, R132.reuse, R203 ;  /* 0x000000cb84437220 */ /* 0x040fe40000410000 */
[C---:B------:R-:W-:Y:S01]  /*1fd40*/  FMUL.FTZ R70, R132.reuse, R70 ;  /* 0x0000004684467220 */ /* 0x040fe20000410000 */
[----:B------:R-:W-:Y:S01]  /*1fd50*/  MUFU.EX2 R207, R236 ;  /* 0x000000ec00cf7308 */ /* 0x000fe20000000800 */
[----:B------:R-:W-:Y:S02]  /*1fd60*/  FMUL.FTZ R71, R132, R71 ;  /* 0x0000004784477220 */ /* 0x000fe40000410000 */
[C---:B------:R-:W-:Y:S02]  /*1fd70*/  FMUL.FTZ R74, R0.reuse, R74 ;  /* 0x0000004a004a7220 */ /* 0x040fe40000410000 */
[C---:B------:R-:W-:Y:S02]  /*1fd80*/  FMUL.FTZ R75, R0.reuse, R75 ;  /* 0x0000004b004b7220 */ /* 0x040fe40000410000 */
[C---:B------:R-:W-:Y:S02]  /*1fd90*/  FMUL.FTZ R78, R0.reuse, R78 ;  /* 0x0000004e004e7220 */ /* 0x040fe40000410000 */
[----:B------:R-:W-:Y:S01]  /*1fda0*/  FMUL.FTZ R79, R0, R79 ;  /* 0x0000004f004f7220 */ /* 0x000fe20000410000 */
[----:B------:R-:W-:Y:S01]  /*1fdb0*/  MUFU.EX2 R206, R234 ;  /* 0x000000ea00ce7308 */ /* 0x000fe20000000800 */
[C---:B------:R-:W-:Y:S02]  /*1fdc0*/  FMUL.FTZ R82, R132.reuse, R82 ;  /* 0x0000005284527220 */ /* 0x040fe40000410000 */
[C---:B------:R-:W-:Y:S01]  /*1fdd0*/  FMUL.FTZ R83, R132.reuse, R83 ;  /* 0x0000005384537220 */ /* 0x040fe20000410000 */
[-C--:B-1----:R-:W-:Y:S01]  /*1fde0*/  HMMA.16816.F32 R36, R140, R52.reuse, R36 ;  /* 0x000000348c24723c */ /* 0x082fe20000001824 */
[C---:B------:R-:W-:Y:S02]  /*1fdf0*/  FMUL.FTZ R85, R133.reuse, R85 ;  /* 0x0000005585557220 */ /* 0x040fe40000410000 */
[C---:B------:R-:W-:Y:S02]  /*1fe00*/  FMUL.FTZ R86, R132.reuse, R86 ;  /* 0x0000005684567220 */ /* 0x040fe40000410000 */
[----:B------:R-:W-:Y:S01]  /*1fe10*/  FMUL.FTZ R87, R132, R87 ;  /* 0x0000005784577220 */ /* 0x000fe20000410000 */
[----:B------:R-:W-:Y:S01]  /*1fe20*/  MUFU.EX2 R203, R231 ;  /* 0x000000e700cb7308 */ /* 0x000fe20000000800 */
[C---:B------:R-:W-:Y:S01]  /*1fe30*/  FMUL.FTZ R90, R0.reuse, R90 ;  /* 0x0000005a005a7220 */ /* 0x040fe20000410000 */
[C---:B------:R-:W-:Y:S01]  /*1fe40*/  HMMA.16816.F32 R40, R144.reuse, R52, R40 ;  /* 0x000000349028723c */ /* 0x040fe20000001828 */
[C---:B------:R-:W-:Y:S03]  /*1fe50*/  FMUL.FTZ R91, R0.reuse, R91 ;  /* 0x0000005b005b7220 */ /* 0x040fe60000410000 */
[C---:B------:R-:W-:Y:S02]  /*1fe60*/  FMUL.FTZ R94, R0.reuse, R94 ;  /* 0x0000005e005e7220 */ /* 0x040fe40000410000 */
[----:B------:R-:W-:Y:S02]  /*1fe70*/  FMUL.FTZ R95, R0, R95 ;  /* 0x0000005f005f7220 */ /* 0x000fe40000410000 */
[-C--:B------:R-:W-:Y:S01]  /*1fe80*/  HMMA.16816.F32 R44, R144, R54.reuse, R44 ;  /* 0x00000036902c723c */ /* 0x080fe2000000182c */
[----:B------:R-:W-:Y:S03]  /*1fe90*/  MUFU.EX2 R204, R230 ;  /* 0x000000e600cc7308 */ /* 0x000fe60000000800 */
[C---:B------:R-:W-:Y:S02]  /*1fea0*/  FMUL.FTZ R52, R133.reuse, R196 ;  /* 0x000000c485347220 */ /* 0x040fe40000410000 */
[C---:B------:R-:W-:Y:S02]  /*1feb0*/  FMUL.FTZ R53, R133.reuse, R197 ;  /* 0x000000c585357220 */ /* 0x040fe40000410000 */
[C---:B------:R-:W-:Y:S01]  /*1fec0*/  HMMA.16816.F32 R48, R140.reuse, R54, R48 ;  /* 0x000000368c30723c */ /* 0x040fe20000001830 */
[----:B------:R-:W-:Y:S03]  /*1fed0*/  IMAD.MOV.U32 R175, RZ, RZ, R66 ;  /* 0x000000ffffaf7224 */ /* 0x000fe600078e0042 */
[C---:B------:R-:W-:Y:S02]  /*1fee0*/  FMUL.FTZ R66, R132.reuse, R202 ;  /* 0x000000ca84427220 */ /* 0x040fe40000410000 */
[C---:B------:R-:W-:Y:S02]  /*1fef0*/  FMUL.FTZ R96, R133.reuse, R96 ;  /* 0x0000006085607220 */ /* 0x040fe40000410000 */
[C---:B------:R-:W-:Y:S04]  /*1ff00*/  FMUL.FTZ R54, R132.reuse, R198 ;  /* 0x000000c684367220 */ /* 0x040fe80000410000 */
[C---:B------:R-:W-:Y:S02]  /*1ff10*/  FMUL.FTZ R55, R132.reuse, R199 ;  /* 0x000000c784377220 */ /* 0x040fe40000410000 */
[C---:B------:R-:W-:Y:S02]  /*1ff20*/  FMUL.FTZ R97, R133.reuse, R97 ;  /* 0x0000006185617220 */ /* 0x040fe40000410000 */
[C---:B------:R-:W-:Y:S02]  /*1ff30*/  FMUL.FTZ R98, R132.reuse, R98 ;  /* 0x0000006284627220 */ /* 0x040fe40000410000 */
[C---:B------:R-:W-:Y:S01]  /*1ff40*/  FMUL.FTZ R99, R132.reuse, R99 ;  /* 0x0000006384637220 */ /* 0x040fe20000410000 */
[-C--:B------:R-:W-:Y:S01]  /*1ff50*/  HMMA.16816.F32 R52, R140, R148.reuse, R52 ;  /* 0x000000948c34723c */ /* 0x080fe20000001834 */
[C---:B------:R-:W-:Y:S02]  /*1ff60*/  FMUL.FTZ R100, R133.reuse, R100 ;  /* 0x0000006485647220 */ /* 0x040fe40000410000 */
[C---:B------:R-:W-:Y:S02]  /*1ff70*/  FMUL.FTZ R101, R133.reuse, R101 ;  /* 0x0000006585657220 */ /* 0x040fe40000410000 */
[C---:B------:R-:W-:Y:S02]  /*1ff80*/  FMUL.FTZ R102, R132.reuse, R102 ;  /* 0x0000006684667220 */ /* 0x040fe40000410000 */
[----:B------:R-:W-:Y:S01]  /*1ff90*/  FMUL.FTZ R103, R132, R103 ;  /* 0x0000006784677220 */ /* 0x000fe20000410000 */
[C---:B------:R-:W-:Y:S01]  /*1ffa0*/  HMMA.16816.F32 R56, R144.reuse, R148, R56 ;  /* 0x000000949038723c */ /* 0x040fe20000001838 */
[C---:B------:R-:W-:Y:S03]  /*1ffb0*/  FMUL.FTZ R106, R0.reuse, R106 ;  /* 0x0000006a006a7220 */ /* 0x040fe60000410000 */
[C---:B------:R-:W-:Y:S02]  /*1ffc0*/  FMUL.FTZ R107, R0.reuse, R107 ;  /* 0x0000006b006b7220 */ /* 0x040fe40000410000 */
[C---:B------:R-:W-:Y:S02]  /*1ffd0*/  FMUL.FTZ R110, R0.reuse, R110 ;  /* 0x0000006e006e7220 */ /* 0x040fe40000410000 */
[-C--:B------:R-:W-:Y:S01]  /*1ffe0*/  HMMA.16816.F32 R60, R144, R150.reuse, R60 ;  /* 0x00000096903c723c */ /* 0x080fe2000000183c */
[----:B------:R-:W-:Y:S03]  /*1fff0*/  FMUL.FTZ R111, R0, R111 ;  /* 0x0000006f006f7220 */ /* 0x000fe60000410000 */
[C---:B------:R-:W-:Y:S02]  /*20000*/  FMUL.FTZ R112, R133.reuse, R112 ;  /* 0x0000007085707220 */ /* 0x040fe40000410000 */
[C---:B------:R-:W-:Y:S02]  /*20010*/  FMUL.FTZ R113, R133.reuse, R113 ;  /* 0x0000007185717220 */ /* 0x040fe40000410000 */
[C---:B------:R-:W-:Y:S01]  /*20020*/  HMMA.16816.F32 R64, R140.reuse, R150, R64 ;  /* 0x000000968c40723c */ /* 0x040fe20000001840 */
[----:B------:R-:W1:Y:S03]  /*20030*/  LDSM.16.MT88.4 R148, [R221+0xe000] ;  /* 0x00e00000dd94783b */ /* 0x000e660000004200 */
[C---:B------:R-:W-:Y:S02]  /*20040*/  FMUL.FTZ R114, R132.reuse, R114 ;  /* 0x0000007284727220 */ /* 0x040fe40000410000 */
[C---:B------:R-:W-:Y:S02]  /*20050*/  FMUL.FTZ R115, R132.reuse, R115 ;  /* 0x0000007384737220 */ /* 0x040fe40000410000 */
[C---:B------:R-:W-:Y:S04]  /*20060*/  FMUL.FTZ R116, R133.reuse, R116 ;  /* 0x0000007485747220 */ /* 0x040fe80000410000 */
[C---:B------:R-:W-:Y:S02]  /*20070*/  FMUL.FTZ R117, R133.reuse, R117 ;  /* 0x0000007585757220 */ /* 0x040fe40000410000 */
[C---:B------:R-:W-:Y:S02]  /*20080*/  FMUL.FTZ R118, R132.reuse, R118 ;  /* 0x0000007684767220 */ /* 0x040fe40000410000 */
[----:B------:R-:W-:Y:S02]  /*20090*/  FMUL.FTZ R119, R132, R119 ;  /* 0x0000007784777220 */ /* 0x000fe40000410000 */
[C---:B------:R-:W-:Y:S02]  /*200a0*/  FMUL.FTZ R122, R0.reuse, R122 ;  /* 0x0000007a007a7220 */ /* 0x040fe40000410000 */
[----:B------:R-:W-:Y:S02]  /*200b0*/  FMUL.FTZ R123, R0, R123 ;  /* 0x0000007b007b7220 */ /* 0x000fe40000410000 */
[----:B------:R-:W-:Y:S02]  /*200c0*/  IMAD.MOV.U32 R186, RZ, RZ, R2 ;  /* 0x000000ffffba7224 */ /* 0x000fe400078e0002 */
[--C-:B------:R-:W-:Y:S02]  /*200d0*/  FFMA.FTZ R2, R214, c[0x0][0x23c], -R139.reuse ;  /* 0x00008f00d6027a23 */ /* 0x100fe4000001088b */
[----:B------:R-:W-:Y:S02]  /*200e0*/  IMAD.MOV.U32 R191, RZ, RZ, R166 ;  /* 0x000000ffffbf7224 */ /* 0x000fe400078e00a6 */
[----:B------:R-:W-:Y:S01]  /*200f0*/  MUFU.EX2 R186, R186 ;  /* 0x000000ba00ba7308 */ /* 0x000fe20000000800 */
[C---:B------:R-:W-:Y:S02]  /*20100*/  FMUL.FTZ R126, R0.reuse, R126 ;  /* 0x0000007e007e7220 */ /* 0x040fe40000410000 */
[----:B------:R-:W-:Y:S02]  /*20110*/  FMUL.FTZ R127, R0, R127 ;  /* 0x0000007f007f7220 */ /* 0x000fe40000410000 */
[----:B------:R-:W-:Y:S02]  /*20120*/  FMUL.FTZ R128, R133, R128 ;  /* 0x0000008085807220 */ /* 0x000fe40000410000 */
[----:B------:R-:W-:Y:S02]  /*20130*/  FFMA.FTZ R165, R165, c[0x0][0x23c], -R139 ;  /* 0x00008f00a5a57a23 */ /* 0x000fe4000001088b */
[----:B------:R-:W-:Y:S01]  /*20140*/  IMAD.MOV.U32 R178, RZ, RZ, R177 ;  /* 0x000000ffffb27224 */ /* 0x000fe200078e00b1 */
[----:B------:R-:W-:Y:S01]  /*20150*/  MUFU.EX2 R193, R191 ;  /* 0x000000bf00c17308 */ /* 0x000fe20000000800 */
[----:B------:R-:W-:Y:S01]  /*20160*/  IMAD.MOV.U32 R177, RZ, RZ, R176 ;  /* 0x000000ffffb17224 */ /* 0x000fe200078e00b0 */
[----:B------:R-:W-:Y:S01]  /*20170*/  MOV R176, R183 ;  /* 0x000000b700b07202 */ /* 0x000fe20000000f00 */
[-C--:B-1----:R-:W-:Y:S01]  /*20180*/  HMMA.16816.F32 R68, R140, R148.reuse, R68 ;  /* 0x000000948c44723c */ /* 0x082fe20000001844 */
[----:B------:R-:W-:Y:S02]  /*20190*/  IMAD.MOV.U32 R179, RZ, RZ, R178 ;  /* 0x000000ffffb37224 */ /* 0x000fe400078e00b2 */
[----:B------:R-:W-:Y:S02]  /*201a0*/  IMAD.MOV.U32 R183, RZ, RZ, R181 ;  /* 0x000000ffffb77224 */ /* 0x000fe400078e00b5 */
[----:B------:R-:W-:Y:S02]  /*201b0*/  IMAD.MOV.U32 R188, RZ, RZ, R179 ;  /* 0x000000ffffbc7224 */ /* 0x000fe400078e00b3 */
[----:B------:R-:W-:Y:S01]  /*201c0*/  MUFU.EX2 R191, R232 ;  /* 0x000000e800bf7308 */ /* 0x000fe20000000800 */
[C---:B------:R-:W-:Y:S01]  /*201d0*/  HMMA.16816.F32 R72, R144.reuse, R148, R72 ;  /* 0x000000949048723c */ /* 0x040fe20000001848 */
[----:B------:R-:W-:Y:S03]  /*201e0*/  IMAD.MOV.U32 R181, RZ, RZ, R171 ;  /* 0x000000ffffb57224 */ /* 0x000fe600078e00ab */
[----:B------:R-:W-:Y:S01]  /*201f0*/  MOV R171, R170 ;  /* 0x000000aa00ab7202 */ /* 0x000fe20000000f00 */
[----:B------:R-:W-:Y:S01]  /*20200*/  IMAD.MOV.U32 R178, RZ, RZ, R177 ;  /* 0x000000ffffb27224 */ /* 0x000fe200078e00b1 */
[----:B------:R-:W-:Y:S01]  /*20210*/  MOV R177, R176 ;  /* 0x000000b000b17202 */ /* 0x000fe20000000f00 */
[----:B------:R-:W-:Y:S01]  /*20220*/  IMAD.MOV.U32 R176, RZ, RZ, R183 ;  /* 0x000000ffffb07224 */ /* 0x000fe200078e00b7 */
[-C--:B------:R-:W-:Y:S01]  /*20230*/  HMMA.16816.F32 R76, R144, R150.reuse, R76 ;  /* 0x00000096904c723c */ /* 0x080fe2000000184c */
[----:B------:R1:W2:Y:S03]  /*20240*/  MUFU.EX2 R170, R129 ;  /* 0x0000008100aa7308 */ /* 0x0002a60000000800 */
[----:B------:R-:W-:Y:S01]  /*20250*/  IMAD.MOV.U32 R183, RZ, RZ, R181 ;  /* 0x000000ffffb77224 */ /* 0x000fe200078e00b5 */
[----:B------:R-:W-:Y:S01]  /*20260*/  MOV R181, R171 ;  /* 0x000000ab00b57202 */ /* 0x000fe20000000f00 */
[----:B------:R-:W-:Y:S01]  /*20270*/  IMAD.MOV.U32 R171, RZ, RZ, R168 ;  /* 0x000000ffffab7224 */ /* 0x000fe200078e00a8 */
[----:B------:R-:W-:Y:S01]  /*20280*/  MOV R179, R178 ;  /* 0x000000b200b37202 */ /* 0x000fe20000000f00 */
[C---:B------:R-:W-:Y:S01]  /*20290*/  HMMA.16816.F32 R80, R140.reuse, R150, R80 ;  /* 0x000000968c50723c */ /* 0x040fe20000001850 */
[----:B------:R-:W2:Y:S02]  /*202a0*/  LDSM.16.MT88.4 R148, [R222+0xe000] ;  /* 0x00e00000de94783b */ /* 0x000ea40000004200 */
[----:B------:R4:W-:Y:S01]  /*202b0*/  MUFU.EX2 R168, R130 ;  /* 0x0000008200a87308 */ /* 0x0009e20000000800 */
[----:B------:R-:W-:Y:S02]  /*202c0*/  IMAD.MOV.U32 R178, RZ, RZ, R177 ;  /* 0x000000ffffb27224 */ /* 0x000fe400078e00b1 */
[----:B------:R-:W-:Y:S01]  /*202d0*/  IMAD.MOV.U32 R177, RZ, RZ, R176 ;  /* 0x000000ffffb17224 */ /* 0x000fe200078e00b0 */
[----:B------:R-:W-:Y:S01]  /*202e0*/  MOV R176, R183 ;  /* 0x000000b700b07202 */ /* 0x000fe20000000f00 */
[----:B------:R-:W-:Y:S01]  /*202f0*/  IMAD.MOV.U32 R183, RZ, RZ, R181 ;  /* 0x000000ffffb77224 */ /* 0x000fe200078e00b5 */
[----:B------:R-:W-:Y:S03]  /*20300*/  MOV R198, R178 ;  /* 0x000000b200c67202 */ /* 0x000fe60000000f00 */
[----:B------:R-:W-:Y:S01]  /*20310*/  IMAD.MOV.U32 R181, RZ, RZ, R171 ;  /* 0x000000ffffb57224 */ /* 0x000fe200078e00ab */
[----:B------:R2:W-:Y:S01]  /*20320*/  MUFU.EX2 R184, R188 ;  /* 0x000000bc00b87308 */ /* 0x0005e20000000800 */
[----:B------:R-:W-:Y:S01]  /*20330*/  MOV R187, R183 ;  /* 0x000000b700bb7202 */ /* 0x000fe20000000f00 */
[----:B------:R-:W-:Y:S01]  /*20340*/  IMAD.MOV.U32 R183, RZ, RZ, R169 ;  /* 0x000000ffffb77224 */ /* 0x000fe200078e00a9 */
[----:B-1----:R-:W3:Y:S01]  /*20350*/  LDL.LU R129, [R1+0xf4] ;  /* 0x0000f40001817983 */ /* 0x002ee20000300800 */
[----:B------:R-:W-:Y:S02]  /*20360*/  IMAD.MOV.U32 R197, RZ, RZ, R177 ;  /* 0x000000ffffc57224 */ /* 0x000fe400078e00b1 */
[----:B------:R-:W-:Y:S02]  /*20370*/  IMAD.MOV.U32 R196, RZ, RZ, R176 ;  /* 0x000000ffffc47224 */ /* 0x000fe400078e00b0 */
[----:B------:R-:W-:Y:S02]  /*20380*/  IMAD.MOV.U32 R178, RZ, RZ, R152 ;  /* 0x000000ffffb27224 */ /* 0x000fe400078e0098 */
[----:B------:R1:W1:Y:S01]  /*20390*/  MUFU.EX2 R171, R131 ;  /* 0x0000008300ab7308 */ /* 0x0002620000000800 */
[----:B------:R-:W-:Y:S01]  /*203a0*/  IMAD.MOV.U32 R177, RZ, RZ, R181 ;  /* 0x000000ffffb17224 */ /* 0x000fe200078e00b5 */
[----:B------:R-:W-:Y:S01]  /*203b0*/  MOV R181, R175 ;  /* 0x000000af00b57202 */ /* 0x000fe20000000f00 */
[----:B----4-:R-:W4:Y:S07]  /*203c0*/  LDL.LU R130, [R1+0xf0] ;  /* 0x0000f00001827983 */ /* 0x010f2e0000300800 */
[----:B------:R1:W-:Y:S01]  /*203d0*/  MUFU.EX2 R169, R2 ;  /* 0x0000000200a97308 */ /* 0x0003e20000000800 */
[----:B--2---:R-:W-:Y:S01]  /*203e0*/  IMAD.MOV.U32 R188, RZ, RZ, R172 ;  /* 0x000000ffffbc7224 */ /* 0x004fe200078e00ac */
[-C--:B------:R-:W-:Y:S08]  /*203f0*/  HMMA.16816.F32 R84, R140, R148.reuse, R84 ;  /* 0x000000948c54723c */ /* 0x080ff00000001854 */
[----:B------:R-:W-:Y:S01]  /*20400*/  MUFU.EX2 R200, R187 ;  /* 0x000000bb00c87308 */ /* 0x000fe20000000800 */
[----:B-1----:R-:W4:Y:S01]  /*20410*/  LDL.LU R131, [R1+0xec] ;  /* 0x0000ec0001837983 */ /* 0x002f220000300800 */
[C---:B------:R-:W-:Y:S08]  /*20420*/  HMMA.16816.F32 R88, R144.reuse, R148, R88 ;  /* 0x000000949058723c */ /* 0x040ff00000001858 */
[----:B------:R-:W-:Y:S01]  /*20430*/  MUFU.EX2 R187, R188 ;  /* 0x000000bc00bb7308 */ /* 0x000fe20000000800 */
[-C--:B------:R-:W-:Y:S03]  /*20440*/  HMMA.16816.F32 R92, R144, R150.reuse, R92 ;  /* 0x00000096905c723c */ /* 0x080fe6000000185c */
[--C-:B------:R-:W-:Y:S06]  /*20450*/  FFMA.FTZ R2, R213, c[0x0][0x23c], -R139.reuse ;  /* 0x00008f00d5027a23 */ /* 0x100fec000001088b */
[----:B------:R-:W-:Y:S01]  /*20460*/  MUFU.EX2 R202, R197 ;  /* 0x000000c500ca7308 */ /* 0x000fe20000000800 */
[C---:B------:R-:W-:Y:S01]  /*20470*/  HMMA.16816.F32 R96, R140.reuse, R150, R96 ;  /* 0x000000968c60723c */ /* 0x040fe20000001860 */
[----:B------:R-:W1:Y:S08]  /*20480*/  LDSM.16.MT88.4 R148, [R224+0xe000] ;  /* 0x00e00000e094783b */ /* 0x000e700000004200 */
[----:B------:R-:W-:Y:S10]  /*20490*/  MUFU.EX2 R197, R233 ;  /* 0x000000e900c57308 */ /* 0x000ff40000000800 */
[----:B------:R1:W-:Y:S10]  /*204a0*/  MUFU.EX2 R166, R2 ;  /* 0x0000000200a67308 */ /* 0x0003f40000000800 */
[----:B------:R-:W-:Y:S10]  /*204b0*/  MUFU.EX2 R175, R219 ;  /* 0x000000db00af7308 */ /* 0x000ff40000000800 */
[----:B------:R-:W-:Y:S01]  /*204c0*/  MUFU.EX2 R219, R238 ;  /* 0x000000ee00db7308 */ /* 0x000fe20000000800 */
[-C--:B-1----:R-:W-:Y:S01]  /*204d0*/  HMMA.16816.F32 R100, R140, R148.reuse, R100 ;  /* 0x000000948c64723c */ /* 0x082fe20000001864 */
[--C-:B------:R-:W-:Y:S08]  /*204e0*/  FFMA.FTZ R2, R212, c[0x0][0x23c], -R139.reuse ;  /* 0x00008f00d4027a23 */ /* 0x100ff0000001088b */
[----:B------:R1:W-:Y:S01]  /*204f0*/  MUFU.EX2 R201, R2 ;  /* 0x0000000200c97308 */ /* 0x0003e20000000800 */
[C---:B------:R-:W-:Y:S08]  /*20500*/  HMMA.16816.F32 R104, R144.reuse, R148, R104 ;  /* 0x000000949068723c */ /* 0x040ff00000001868 */
[-C--:B------:R-:W-:Y:S01]  /*20510*/  HMMA.16816.F32 R108, R144, R150.reuse, R108 ;  /* 0x00000096906c723c */ /* 0x080fe2000000186c */
[----:B------:R-:W-:Y:S07]  /*20520*/  MUFU.EX2 R172, R218 ;  /* 0x000000da00ac7308 */ /* 0x000fee0000000800 */
[C---:B------:R-:W-:Y:S01]  /*20530*/  HMMA.16816.F32 R112, R140.reuse, R150, R112 ;  /* 0x000000968c70723c */ /* 0x040fe20000001870 */
[----:B------:R-:W1:Y:S02]  /*20540*/  LDSM.16.MT88.4 R148, [R223+0xe000] ;  /* 0x00e00000df94783b */ /* 0x000e640000004200 */
[----:B------:R-:W-:Y:S01]  /*20550*/  MUFU.EX2 R218, R247 ;  /* 0x000000f700da7308 */ /* 0x000fe20000000800 */
[--C-:B-1----:R-:W-:Y:S09]  /*20560*/  FFMA.FTZ R2, R211, c[0x0][0x23c], -R139.reuse ;  /* 0x00008f00d3027a23 */ /* 0x102ff2000001088b */
[----:B------:R-:W-:Y:S10]  /*20570*/  MUFU.EX2 R190, R2 ;  /* 0x0000000200be7308 */ /* 0x000ff40000000800 */
[----:B------:R1:W-:Y:S10]  /*20580*/  MUFU.EX2 R176, R217 ;  /* 0x000000d900b07308 */ /* 0x0003f40000000800 */
[----:B------:R-:W-:Y:S01]  /*20590*/  MUFU.EX2 R195, R198 ;  /* 0x000000c600c37308 */ /* 0x000fe20000000800 */
[-C--:B------:R-:W-:Y:S09]  /*205a0*/  HMMA.16816.F32 R116, R140, R148.reuse, R116 ;  /* 0x000000948c74723c */ /* 0x080ff20000001874 */
[----:B------:R-:W-:Y:S03]  /*205b0*/  MUFU.EX2 R198, R235 ;  /* 0x000000eb00c67308 */ /* 0x000fe60000000800 */
[----:B-1----:R-:W-:Y:S01]  /*205c0*/  FFMA.FTZ R217, R161, c[0x0][0x23c], -R139 ;  /* 0x00008f00a1d97a23 */ /* 0x002fe2000001088b */
[C---:B------:R-:W-:Y:S01]  /*205d0*/  HMMA.16816.F32 R120, R144.reuse, R148, R120 ;  /* 0x000000949078723c */ /* 0x040fe20000001878 */
[----:B------:R-:W2:Y:S05]  /*205e0*/  LDL.LU R149, [R1+0x70] ;  /* 0x0000700001957983 */ /* 0x000eaa0000300800 */
[----:B------:R-:W-:Y:S01]  /*205f0*/  MUFU.EX2 R194, R196 ;  /* 0x000000c400c27308 */ /* 0x000fe20000000800 */
[----:B------:R-:W2:Y:S01]  /*20600*/  LDL.LU R148, [R1+0x74] ;  /* 0x0000740001947983 */ /* 0x000ea20000300800 */
[-C--:B------:R-:W-:Y:S03]  /*20610*/  HMMA.16816.F32 R124, R144, R150.reuse, R124 ;  /* 0x00000096907c723c */ /* 0x080fe6000000187c */
[----:B------:R-:W2:Y:S04]  /*20620*/  LDL.LU R2, [R1+0x78] ;  /* 0x0000780001027983 */ /* 0x000ea80000300800 */
[----:B------:R-:W1:Y:S01]  /*20630*/  LDSM.16.MT88.4 R144, [R221+0xc800] ;  /* 0x00c80000dd90783b */ /* 0x000e620000004200 */
[----:B------:R-:W1:Y:S10]  /*20640*/  MUFU.EX2 R179, R179 ;  /* 0x000000b300b37308 */ /* 0x000e740000000800 */
[----:B------:R-:W1:Y:S10]  /*20650*/  MUFU.EX2 R196, R229 ;  /* 0x000000e500c47308 */ /* 0x000e740000000800 */
[----:B------:R-:W-:Y:S10]  /*20660*/  MUFU.EX2 R177, R177 ;  /* 0x000000b100b17308 */ /* 0x000ff40000000800 */
[----:B------:R-:W-:Y:S10]  /*20670*/  MUFU.EX2 R178, R178 ;  /* 0x000000b200b27308 */ /* 0x000ff40000000800 */
[----:B------:R-:W-:Y:S10]  /*20680*/  MUFU.EX2 R181, R181 ;  /* 0x000000b500b57308 */ /* 0x000ff40000000800 */
[----:B------:R-:W1:Y:S01]  /*20690*/  MUFU.EX2 R217, R217 ;  /* 0x000000d900d97308 */ /* 0x000e620000000800 */
[----:B---3--:R-:W-:Y:S02]  /*206a0*/  FMUL.FTZ R129, R133, R129 ;  /* 0x0000008185817220 */ /* 0x008fe40000410000 */
[C---:B----4-:R-:W-:Y:S02]  /*206b0*/  FMUL.FTZ R130, R132.reuse, R130 ;  /* 0x0000008284827220 */ /* 0x050fe40000410000 */
[----:B------:R-:W-:Y:S07]  /*206c0*/  FMUL.FTZ R131, R132, R131 ;  /* 0x0000008384837220 */ /* 0x000fee0000410000 */
[----:B------:R-:W-:Y:S07]  /*206d0*/  HMMA.16816.F32 R128, R140, R150, R128 ;  /* 0x000000968c80723c */ /* 0x000fee0000001880 */
[----:B------:R-:W-:Y:S02]  /*206e0*/  F2FP.PACK_AB R140, R170, R167 ;  /* 0x000000a7aa8c723e */ /* 0x000fe400000000ff */
[----:B------:R-:W-:Y:S03]  /*206f0*/  F2FP.PACK_AB R141, R171, R168 ;  /* 0x000000a8ab8d723e */ /* 0x000fe600000000ff */
[----:B------:R-:W-:Y:S02]  /*20700*/  F2FP.PACK_AB R142, R184, R173 ;  /* 0x000000adb88e723e */ /* 0x000fe400000000ff */
[----:B-1----:R-:W-:Y:S02]  /*20710*/  F2FP.PACK_AB R143, R179, R174 ;  /* 0x000000aeb38f723e */ /* 0x002fe400000000ff */
[----:B------:R-:W-:Y:S02]  /*20720*/  F2FP.PACK_AB R150, R189, R176 ;  /* 0x000000b0bd96723e */ /* 0x000fe400000000ff */
[----:B------:R-:W-:Y:S03]  /*20730*/  F2FP.PACK_AB R151, R190, R201 ;  /* 0x000000c9be97723e */ /* 0x000fe600000000ff */
[-C--:B------:R-:W-:Y:S01]  /*20740*/  HMMA.16816.F32 R4, R140, R144.reuse, R4 ;  /* 0x000000908c04723c */ /* 0x080fe20000001804 */
[----:B--2---:R-:W-:Y:S01]  /*20750*/  FFMA.FTZ R153, R133, R149, R210 ;  /* 0x0000009585997223 */ /* 0x004fe200000100d2 */
[----:B------:R-:W-:Y:S02]  /*20760*/  F2FP.PACK_AB R149, R166, R169 ;  /* 0x000000a9a695723e */ /* 0x000fe400000000ff */
[----:B------:R-:W-:Y:S01]  /*20770*/  F2FP.PACK_AB R210, R196, R204 ;  /* 0x000000ccc4d2723e */ /* 0x000fe200000000ff */
[----:B------:R-:W-:Y:S01]  /*20780*/  FFMA.FTZ R152, R132, R148, R209 ;  /* 0x0000009484987223 */ /* 0x000fe200000100d1 */
[----:B------:R-:W-:Y:S01]  /*20790*/  F2FP.PACK_AB R148, R172, R175 ;  /* 0x000000afac94723e */ /* 0x000fe200000000ff */
[----:B------:R-:W-:Y:S01]  /*207a0*/  FADD.FTZ R132, R164, R153 ;  /* 0x00000099a4847221 */ /* 0x000fe20000010000 */
[----:B------:R-:W-:Y:S01]  /*207b0*/  F2FP.PACK_AB R209, R216, R217 ;  /* 0x000000d9d8d1723e */ /* 0x000fe200000000ff */
[----:B------:R-:W-:Y:S02]  /*207c0*/  FFMA.FTZ R133, R3, R2, R208 ;  /* 0x0000000203857223 */ /* 0x000fe400000100d0 */
[----:B------:R-:W2:Y:S01]  /*207d0*/  LDL.LU R3, [R1+0x7c] ;  /* 0x00007c0001037983 */ /* 0x000ea20000300800 */
[----:B------:R-:W-:Y:S01]  /*207e0*/  FADD.FTZ R132, R158, R132 ;  /* 0x000000849e847221 */ /* 0x000fe20000010000 */
[C---:B------:R-:W-:Y:S01]  /*207f0*/  HMMA.16816.F32 R8, R148.reuse, R144, R8 ;  /* 0x000000909408723c */ /* 0x040fe20000001808 */
[--C-:B------:R-:W-:Y:S01]  /*20800*/  FFMA.FTZ R2, R183, c[0x0][0x23c], -R139.reuse ;  /* 0x00008f00b7027a23 */ /* 0x100fe2000001088b */
[----:B------:R1:W5:Y:S01]  /*20810*/  LDL.LU R247, [R1+0xe8] ;  /* 0x0000e80001f77983 */ /* 0x0003620000300800 */
[----:B------:R-:W-:Y:S05]  /*20820*/  MUFU.EX2 R183, R237 ;  /* 0x000000ed00b77308 */ /* 0x000fea0000000800 */
[-C--:B------:R-:W-:Y:S05]  /*20830*/  HMMA.16816.F32 R12, R148, R146.reuse, R12 ;  /* 0x00000092940c723c */ /* 0x080fea000000180c */
[----:B------:R3:W-:Y:S03]  /*20840*/  MUFU.EX2 R199, R2 ;  /* 0x0000000200c77308 */ /* 0x0007e60000000800 */
[C---:B------:R-:W-:Y:S01]  /*20850*/  HMMA.16816.F32 R16, R140.reuse, R146, R16 ;  /* 0x000000928c10723c */ /* 0x040fe20000001810 */
[----:B------:R-:W4:Y:S03]  /*20860*/  LDSM.16.MT88.4 R144, [R222+0xc800] ;  /* 0x00c80000de90783b */ /* 0x000f260000004200 */
[--C-:B---3--:R-:W-:Y:S03]  /*20870*/  FFMA.FTZ R2, R180, c[0x0][0x23c], -R139.reuse ;  /* 0x00008f00b4027a23 */ /* 0x108fe6000001088b */
[----:B------:R3:W-:Y:S10]  /*20880*/  MUFU.EX2 R180, R240 ;  /* 0x000000f000b47308 */ /* 0x0007f40000000800 */
[----:B------:R1:W-:Y:S01]  /*20890*/  MUFU.EX2 R192, R2 ;  /* 0x0000000200c07308 */ /* 0x0003e20000000800 */
[-C--:B----4-:R-:W-:Y:S01]  /*208a0*/  HMMA.16816.F32 R20, R140, R144.reuse, R20 ;  /* 0x000000908c14723c */ /* 0x090fe20000001814 */
[----:B---3--:R3:W5:Y:S07]  /*208b0*/  LDL.LU R240, [R1+0xe4] ;  /* 0x0000e40001f07983 */ /* 0x00876e0000300800 */
[C---:B------:R-:W-:Y:S01]  /*208c0*/  HMMA.16816.F32 R24, R148.reuse, R144, R24 ;  /* 0x000000909418723c */ /* 0x040fe20000001818 */
[----:B------:R3:W5:Y:S04]  /*208d0*/  LDL.LU R238, [R1+0xe0] ;  /* 0x0000e00001ee7983 */ /* 0x0007680000300800 */
[----:B------:R3:W5:Y:S03]  /*208e0*/  LDL.LU R237, [R1+0xdc] ;  /* 0x0000dc0001ed7983 */ /* 0x0007660000300800 */
[-C--:B------:R-:W-:Y:S01]  /*208f0*/  HMMA.16816.F32 R28, R148, R146.reuse, R28 ;  /* 0x00000092941c723c */ /* 0x080fe2000000181c */
[--C-:B-1----:R-:W-:Y:S01]  /*20900*/  FFMA.FTZ R2, R163, c[0x0][0x23c], -R139.reuse ;  /* 0x00008f00a3027a23 */ /* 0x102fe2000001088b */
[----:B------:R3:W5:Y:S03]  /*20910*/  LDL.LU R236, [R1+0xd8] ;  /* 0x0000d80001ec7983 */ /* 0x0007660000300800 */
[----:B------:R1:W-:Y:S01]  /*20920*/  MUFU.EX2 R185, R2 ;  /* 0x0000000200b97308 */ /* 0x0003e20000000800 */
[----:B------:R3:W5:Y:S02]  /*20930*/  LDL.LU R235, [R1+0xd4] ;  /* 0x0000d40001eb7983 */ /* 0x0007640000300800 */
[C---:B------:R-:W-:Y:S02]  /*20940*/  HMMA.16816.F32 R32, R140.reuse, R146, R32 ;  /* 0x000000928c20723c */ /* 0x040fe40000001820 */
[----:B------:R-:W4:Y:S08]  /*20950*/  LDSM.16.MT88.4 R144, [R224+0xc800] ;  /* 0x00c80000e090783b */ /* 0x000f300000004200 */
[----:B------:R3:W5:Y:S04]  /*20960*/  LDL.LU R234, [R1+0xd0] ;  /* 0x0000d00001ea7983 */ /* 0x0007680000300800 */
[----:B------:R3:W5:Y:S04]  /*20970*/  LDL.LU R233, [R1+0xcc] ;  /* 0x0000cc0001e97983 */ /* 0x0007680000300800 */
[----:B------:R3:W5:Y:S01]  /*20980*/  LDL.LU R232, [R1+0xc8] ;  /* 0x0000c80001e87983 */ /* 0x0007620000300800 */
[--C-:B-1----:R-:W-:Y:S03]  /*20990*/  FFMA.FTZ R2, R162, c[0x0][0x23c], -R139.reuse ;  /* 0x00008f00a2027a23 */ /* 0x102fe6000001088b */
[----:B------:R3:W5:Y:S01]  /*209a0*/  LDL.LU R231, [R1+0xc4] ;  /* 0x0000c40001e77983 */ /* 0x0007620000300800 */
[----:B------:R-:W-:Y:S01]  /*209b0*/  FFMA.FTZ R139, R138, c[0x0][0x23c], -R139 ;  /* 0x00008f008a8b7a23 */ /* 0x000fe2000001088b */
[----:B------:R1:W-:Y:S02]  /*209c0*/  MUFU.EX2 R188, R2 ;  /* 0x0000000200bc7308 */ /* 0x0003e40000000800 */
[----:B------:R-:W-:Y:S08]  /*209d0*/  LDSM.16.MT88.4 R160, [R221+0xd800] ;  /* 0x00d80000dda0783b */ /* 0x000ff00000004200 */
[----:B------:R3:W5:Y:S01]  /*209e0*/  LDL.LU R230, [R1+0xc0] ;  /* 0x0000c00001e67983 */ /* 0x0007620000300800 */
[----:B------:R3:W-:Y:S03]  /*209f0*/  MUFU.EX2 R138, R165 ;  /* 0x000000a5008a7308 */ /* 0x0007e60000000800 */
[----:B------:R2:W5:Y:S01]  /*20a00*/  LDL.LU R229, [R1+0xbc] ;  /* 0x0000bc0001e57983 */ /* 0x0005620000300800 */
[-C--:B----4-:R-:W-:Y:S06]  /*20a10*/  HMMA.16816.F32 R36, R140, R144.reuse, R36 ;  /* 0x000000908c24723c */ /* 0x090fec0000001824 */
[----:B------:R-:W4:Y:S01]  /*20a20*/  MUFU.EX2 R139, R139 ;  /* 0x0000008b008b7308 */ /* 0x000f220000000800 */
[----:B-1----:R-:W-:Y:S01]  /*20a30*/  FADD.FTZ R2, R154, R133 ;  /* 0x000000859a027221 */ /* 0x002fe20000010000 */
[C---:B------:R-:W-:Y:S08]  /*20a40*/  HMMA.16816.F32 R40, R148.reuse, R144, R40 ;  /* 0x000000909428723c */ /* 0x040ff00000001828 */
[-C--:B------:R-:W-:Y:S01]  /*20a50*/  HMMA.16816.F32 R44, R148, R146.reuse, R44 ;  /* 0x00000092942c723c */ /* 0x080fe2000000182c */
[----:B---3--:R-:W-:Y:S07]  /*20a60*/  IMAD.MOV.U32 R165, RZ, RZ, R202 ;  /* 0x000000ffffa57224 */ /* 0x008fee00078e00ca */
[C---:B------:R-:W-:Y:S01]  /*20a70*/  HMMA.16816.F32 R48, R140.reuse, R146, R48 ;  /* 0x000000928c30723c */ /* 0x040fe20000001830 */
[----:B------:R-:W1:Y:S03]  /*20a80*/  LDSM.16.MT88.4 R144, [R223+0xc800] ;  /* 0x00c80000df90783b */ /* 0x000e660000004200 */
[----:B----4-:R-:W-:Y:S04]  /*20a90*/  F2FP.PACK_AB R211, R139, R138 ;  /* 0x0000008a8bd3723e */ /* 0x010fe800000000ff */
        /* <DEDUP_REMOVED lines=10> */
[----:B--2---:R-:W-:Y:S05]  /*20b40*/  FFMA.FTZ R0, R0, R3, R215 ;  /* 0x0000000300007223 */ /* 0x004fea00000100d7 */
[----:B------:R-:W-:Y:S03]  /*20b50*/  LDSM.16.MT88.4 R212, [R221+0xf800] ;  /* 0x00f80000ddd4783b */ /* 0x000fe60000004200 */
[----:B------:R-:W-:Y:S02]  /*20b60*/  FADD.FTZ R3, R155, R152 ;  /* 0x000000989b037221 */ /* 0x000fe40000010000 */
[----:B------:R-:W-:Y:S02]  /*20b70*/  FADD.FTZ R133, R159, R0 ;  /* 0x000000009f857221 */ /* 0x000fe40000010000 */
[----:B------:R-:W-:Y:S02]  /*20b80*/  FADD.FTZ R164, R157, R3 ;  /* 0x000000039da47221 */ /* 0x000fe40000010000 */
[----:B------:R-:W-:Y:S01]  /*20b90*/  FADD.FTZ R0, R156, R2 ;  /* 0x000000029c007221 */ /* 0x000fe20000010000 */
[----:B------:R-:W-:Y:S01]  /*20ba0*/  LDSM.16.MT88.4 R152, [R222+0xd000] ;  /* 0x00d00000de98783b */ /* 0x000fe20000004200 */
[----:B------:R-:W-:Y:S02]  /*20bb0*/  FADD.FTZ R3, R228, R133 ;  /* 0x00000085e4037221 */ /* 0x000fe40000010000 */
[----:B------:R-:W-:Y:S02]  /*20bc0*/  FADD.FTZ R133, R227, R132 ;  /* 0x00000084e3857221 */ /* 0x000fe40000010000 */
[----:B------:R-:W-:Y:S02]  /*20bd0*/  FADD.FTZ R2, R226, R164 ;  /* 0x000000a4e2027221 */ /* 0x000fe40000010000 */
[----:B------:R-:W-:Y:S01]  /*20be0*/  FADD.FTZ R0, R225, R0 ;  /* 0x00000000e1007221 */ /* 0x000fe20000010000 */
[----:B------:R-:W-:Y:S01]  /*20bf0*/  LDSM.16.MT88.4 R156, [R224+0xd000] ;  /* 0x00d00000e09c783b */ /* 0x000fe20000004200 */
[----:B------:R-:W-:Y:S01]  /*20c00*/  FADD.FTZ R3, R220, R3 ;  /* 0x00000003dc037221 */ /* 0x000fe20000010000 */
[-C--:B-1----:R-:W-:Y:S01]  /*20c10*/  HMMA.16816.F32 R84, R140, R144.reuse, R84 ;  /* 0x000000908c54723c */ /* 0x082fe20000001854 */
[----:B------:R-:W-:Y:S02]  /*20c20*/  FADD.FTZ R2, R168, R2 ;  /* 0x00000002a8027221 */ /* 0x000fe40000010000 */
[----:B------:R-:W-:Y:S02]  /*20c30*/  IMAD.MOV.U32 R164, RZ, RZ, R201 ;  /* 0x000000ffffa47224 */ /* 0x000fe400078e00c9 */
[----:B------:R-:W-:Y:S01]  /*20c40*/  FADD.FTZ R2, R171, R2 ;  /* 0x00000002ab027221 */ /* 0x000fe20000010000 */
[----:B------:R1:W5:Y:S01]  /*20c50*/  LDL.LU R228, [R1+0xb8] ;  /* 0x0000b80001e47983 */ /* 0x0003620000300800 */
[----:B------:R-:W-:Y:S01]  /*20c60*/  FADD.FTZ R133, R167, R133 ;  /* 0x00000085a7857221 */ /* 0x000fe20000010000 */
[C---:B------:R-:W-:Y:S01]  /*20c70*/  HMMA.16816.F32 R88, R148.reuse, R144, R88 ;  /* 0x000000909458723c */ /* 0x040fe20000001858 */
[----:B------:R-:W-:Y:S01]  /*20c80*/  MOV R167, R200 ;  /* 0x000000c800a77202 */ /* 0x000fe20000000f00 */
[----:B------:R1:W5:Y:S02]  /*20c90*/  LDL.LU R227, [R1+0xb4] ;  /* 0x0000b40001e37983 */ /* 0x0003640000300800 */
[----:B------:R-:W-:Y:S01]  /*20ca0*/  FADD.FTZ R132, R175, R0 ;  /* 0x00000000af847221 */ /* 0x000fe20000010000 */
[----:B------:R-:W-:Y:S01]  /*20cb0*/  MOV R175, R203 ;  /* 0x000000cb00af7202 */ /* 0x000fe20000000f00 */
[----:B------:R1:W5:Y:S01]  /*20cc0*/  LDL.LU R226, [R1+0xb0] ;  /* 0x0000b00001e27983 */ /* 0x0003620000300800 */
[----:B------:R-:W-:Y:S01]  /*20cd0*/  FADD.FTZ R0, R169, R3 ;  /* 0x00000003a9007221 */ /* 0x000fe20000010000 */
[-C--:B------:R-:W-:Y:S01]  /*20ce0*/  HMMA.16816.F32 R92, R148, R146.reuse, R92 ;  /* 0x00000092945c723c */ /* 0x080fe2000000185c */
[----:B------:R-:W-:Y:S01]  /*20cf0*/  FADD.FTZ R3, R170, R133 ;  /* 0x00000085aa037221 */ /* 0x000fe20000010000 */
[----:B------:R1:W5:Y:S02]  /*20d00*/  LDL.LU R225, [R1+0xac] ;  /* 0x0000ac0001e17983 */ /* 0x0003640000300800 */
[----:B------:R-:W-:Y:S01]  /*20d10*/  F2FP.PACK_AB R208, R175, R191 ;  /* 0x000000bfafd0723e */ /* 0x000fe200000000ff */
[----:B------:R-:W-:Y:S01]  /*20d20*/  FADD.FTZ R132, R172, R132 ;  /* 0x00000084ac847221 */ /* 0x000fe20000010000 */
[----:B------:R-:W-:Y:S01]  /*20d30*/  LDSM.16.MT88.4 R168, [R222+0xd800] ;  /* 0x00d80000dea8783b */ /* 0x000fe20000004200 */
[----:B------:R-:W-:Y:S01]  /*20d40*/  IMAD.MOV.U32 R172, RZ, RZ, R187 ;  /* 0x000000ffffac7224 */ /* 0x000fe200078e00bb */
[C---:B------:R-:W-:Y:S01]  /*20d50*/  HMMA.16816.F32 R96, R140.reuse, R146, R96 ;  /* 0x000000928c60723c */ /* 0x040fe20000001860 */
[----:B------:R-:W-:Y:S03]  /*20d60*/  FADD.FTZ R0, R166, R0 ;  /* 0x00000000a6007221 */ /* 0x000fe60000010000 */
[----:B------:R-:W-:Y:S02]  /*20d70*/  IMAD.MOV.U32 R166, RZ, RZ, R186 ;  /* 0x000000ffffa67224 */ /* 0x000fe400078e00ba */
[----:B------:R-:W2:Y:S01]  /*20d80*/  LDSM.16.MT88.4 R144, [R224+0xe800] ;  /* 0x00e80000e090783b */ /* 0x000ea20000004200 */
[----:B------:R-:W-:Y:S01]  /*20d90*/  FADD.FTZ R133, R173, R3 ;  /* 0x00000003ad857221 */ /* 0x000fe20000010000 */
[----:B------:R-:W-:Y:S01]  /*20da0*/  MOV R173, R185 ;  /* 0x000000b900ad7202 */ /* 0x000fe20000000f00 */
[----:B------:R-:W-:Y:S03]  /*20db0*/  FADD.FTZ R3, R174, R2 ;  /* 0x00000002ae037221 */ /* 0x000fe60000010000 */
[----:B------:R-:W-:Y:S02]  /*20dc0*/  IMAD.MOV.U32 R2, RZ, RZ, R184 ;  /* 0x000000ffff027224 */ /* 0x000fe400078e00b8 */
[----:B------:R1:W5:Y:S01]  /*20dd0*/  LDL.LU R220, [R1+0xa8] ;  /* 0x0000a80001dc7983 */ /* 0x0003620000300800 */
        /* <DEDUP_REMOVED lines=181> */
.L_x_817:
        /* <DEDUP_REMOVED lines=447> */
.L_x_822:
[----:B---34-:R-:W-:Y:S05]  /*23520*/  BSYNC B0 ;  /* 0x0000000000007941 */ /* 0x018fea0003800000 */
.L_x_821:
        /* <DEDUP_REMOVED lines=36> */
.L_x_824:
[----:B----4-:R-:W-:Y:S05]  /*23770*/  BSYNC B0 ;  /* 0x0000000000007941 */ /* 0x010fea0003800000 */
.L_x_823:
        /* <DEDUP_REMOVED lines=18> */
.L_x_826:
[----:B------:R-:W-:Y:S05]  /*238a0*/  BSYNC B0 ;  /* 0x0000000000007941 */ /* 0x000fea0003800000 */
.L_x_825:
        /* <DEDUP_REMOVED lines=18> */
.L_x_828:
[----:B------:R-:W-:Y:S05]  /*239d0*/  BSYNC B0 ;  /* 0x0000000000007941 */ /* 0x000fea0003800000 */
.L_x_827:
        /* <DEDUP_REMOVED lines=18> */
.L_x_830:
[----:B------:R-:W-:Y:S05]  /*23b00*/  BSYNC B0 ;  /* 0x0000000000007941 */ /* 0x000fea0003800000 */
.L_x_829:
        /* <DEDUP_REMOVED lines=18> */
.L_x_832:
[----:B------:R-:W-:Y:S05]  /*23c30*/  BSYNC B0 ;  /* 0x0000000000007941 */ /* 0x000fea0003800000 */
.L_x_831:
        /* <DEDUP_REMOVED lines=18> */
.L_x_834:
[----:B------:R-:W-:Y:S05]  /*23d60*/  BSYNC B0 ;  /* 0x0000000000007941 */ /* 0x000fea0003800000 */
.L_x_833:
        /* <DEDUP_REMOVED lines=18> */
.L_x_836:
[----:B------:R-:W-:Y:S05]  /*23e90*/  BSYNC B0 ;  /* 0x0000000000007941 */ /* 0x000fea0003800000 */
.L_x_835:
        /* <DEDUP_REMOVED lines=19> */
.L_x_837:
        /* <DEDUP_REMOVED lines=11> */
.L_x_2385:


//--------------------- .text._ZN5flash16flash_fwd_kernelI23Flash_fwd_kernel_traitsILi128ELi128ELi32ELi4ELb0ELb0EN7cutlass6half_tE19Flash_kernel_traitsILi128ELi128ELi32ELi4ES3_EELb0ELb0ELb0ELb0ELb0ELb1ELb0ELb0EEEvNS_16Flash_fwd_paramsE --------------------------
	.section	.text._ZN5flash16flash_fwd_kernelI23Flash_fwd_kernel_traitsILi128ELi128ELi32ELi4ELb0ELb0EN7cutlass6half_tE19Flash_kernel_traitsILi128ELi128ELi32ELi4ES3_EELb0ELb0ELb0ELb0ELb0ELb1ELb0ELb0EEEvNS_16Flash_fwd_paramsE,"ax",@progbits
	.sectioninfo	@"SHI_REGISTERS=255"
	.align	128
        .global         _ZN5flash16flash_fwd_kernelI23Flash_fwd_kernel_traitsILi128ELi128ELi32ELi4ELb0ELb0EN7cutlass6half_tE19Flash_kernel_traitsILi128ELi128ELi32ELi4ES3_EELb0ELb0ELb0ELb0ELb0ELb1ELb0ELb0EEEvNS_16Flash_fwd_paramsE
        .type           _ZN5flash16flash_fwd_kernelI23Flash_fwd_kernel_traitsILi128ELi128ELi32ELi4ELb0ELb0EN7cutlass6half_tE19Flash_kernel_traitsILi128ELi128ELi32ELi4ES3_EELb0ELb0ELb0ELb0ELb0ELb1ELb0ELb0EEEvNS_16Flash_fwd_paramsE,@function
        .size           _ZN5flash16flash_fwd_kernelI23Flash_fwd_kernel_traitsILi128ELi128ELi32ELi4ELb0ELb0EN7cutlass6half_tE19Flash_kernel_traitsILi128ELi128ELi32ELi4ES3_EELb0ELb0ELb0ELb0ELb0ELb1ELb0ELb0EEEvNS_16Flash_fwd_paramsE,(.L_x_2386 - _ZN5flash16flash_fwd_kernelI23Flash_fwd_kernel_traitsILi128ELi128ELi32ELi4ELb0ELb0EN7cutlass6half_tE19Flash_kernel_traitsILi128ELi128ELi32ELi4ES3_EELb0ELb0ELb0ELb0ELb0ELb1ELb0ELb0EEEvNS_16Flash_fwd_paramsE)
        .other          _ZN5flash16flash_fwd_kernelI23Flash_fwd_kernel_traitsILi128ELi128ELi32ELi4ELb0ELb0EN7cutlass6half_tE19Flash_kernel_traitsILi128ELi128ELi32ELi4ES3_EELb0ELb0ELb0ELb0ELb0ELb1ELb0ELb0EEEvNS_16Flash_fwd_paramsE,@"STO_CUDA_ENTRY STV_DEFAULT"
_ZN5flash16flash_fwd_kernelI23Flash_fwd_kernel_traitsILi128ELi128ELi32ELi4ELb0ELb0EN7cutlass6half_tE19Flash_kernel_traitsILi128ELi128ELi32ELi4ES3_EELb0ELb0ELb0ELb0ELb0ELb1ELb0ELb0EEEvNS_16Flash_fwd_paramsE:
.text._ZN5flash16flash_fwd_kernelI23Flash_fwd_kernel_traitsILi128ELi128ELi32ELi4ELb0ELb0EN7cutlass6half_tE19Flash_kernel_traitsILi128ELi128ELi32ELi4ES3_EELb0ELb0ELb0ELb0ELb0ELb1ELb0ELb0EEEvNS_16Flash_fwd_paramsE:
[----:B------:R-:W-:Y:S02]  /*0000*/  MOV R1, c[0x0][0x28] ;  /* 0x00000a0000017a02 */ /* 0x000fe40000000f00 */
[----:B------:R-:W1:Y:S01]  /*0010*/  S2R R11, SR_CTAID.Y ;  /* 0x00000000000b7919 */ /* 0x000e620000002600 */
[----:B------:R-:W2:Y:S01]  /*0020*/  LDC.U8 R0, c[0x0][0x312] ;  /* 0x0000c480ff007b82 */ /* 0x000ea20000000000 */
[----:B------:R-:W-:Y:S01]  /*0030*/  ISETP.NE.U32.AND P2, PT, RZ, c[0x0][0x240], PT ;  /* 0x00009000ff007a0c */ /* 0x000fe20003f45070 */
[----:B------:R-:W-:Y:S01]  /*0040*/  IMAD.MOV.U32 R30, RZ, RZ, 0x4 ;  /* 0x00000004ff1e7424 */ /* 0x000fe200078e00ff */
[----:B------:R-:W-:Y:S01]  /*0050*/  ULDC.64 UR6, c[0x0][0x118] ;  /* 0x0000460000067ab9 */ /* 0x000fe20000000a00 */
[----:B------:R-:W-:Y:S01]  /*0060*/  IMAD.MOV.U32 R9, RZ, RZ, -0x1 ;  /* 0xffffffffff097424 */ /* 0x000fe200078e00ff */
[----:B------:R-:W-:Y:S02]  /*0070*/  ISETP.NE.AND.EX P2, PT, RZ, c[0x0][0x244], PT, P2 ;  /* 0x00009100ff007a0c */ /* 0x000fe40003f45320 */
[----:B------:R-:W-:Y:S02]  /*0080*/  ISETP.EQ.U32.AND P1, PT, RZ, c[0x0][0x248], PT ;  /* 0x00009200ff007a0c */ /* 0x000fe40003f22070 */
[----:B------:R-:W-:Y:S01]  /*0090*/  ISETP.NE.U32.AND P0, PT, RZ, c[0x0][0x250], PT ;  /* 0x00009400ff007a0c */ /* 0x000fe20003f05070 */
[----:B------:R-:W-:Y:S01]  /*00a0*/  IMAD.MOV.U32 R8, RZ, RZ, -0x1 ;  /* 0xffffffffff087424 */ /* 0x000fe200078e00ff */
[----:B------:R-:W-:-:S02]  /*00b0*/  IADD3 R1, R1, -0x30, RZ ;  /* 0xffffffd001017810 */ /* 0x000fc40007ffe0ff */
[----:B------:R-:W-:Y:S01]  /*00c0*/  ISETP.NE.AND.EX P0, PT, RZ, c[0x0][0x254], PT, P0 ;  /* 0x00009500ff007a0c */ /* 0x000fe20003f05300 */
[----:B-1----:R-:W-:Y:S01]  /*00d0*/  IMAD.WIDE R2, R11, R30, c[0x0][0x240] ;  /* 0x000090000b027625 */ /* 0x002fe200078e021e */
[----:B--2---:R-:W-:-:S04]  /*00e0*/  ISETP.NE.AND P3, PT, R0, RZ, PT ;  /* 0x000000ff0000720c */ /* 0x004fc80003f65270 */
[----:B------:R1:W2:Y:S01]  /*00f0*/  @P2 LDG.E R9, [R2.64] ;  /* 0x0000000602092981 */ /* 0x0002a2000c1e1900 */
[----:B------:R-:W-:Y:S01]  /*0100*/  ISETP.EQ.OR.EX P1, PT, RZ, c[0x0][0x24c], !P3, P1 ;  /* 0x00009300ff007a0c */ /* 0x000fe20005f22710 */
[----:B------:R-:W-:Y:S02]  /*0110*/  IMAD.WIDE R4, R11, R30, c[0x0][0x248] ;  /* 0x000092000b047625 */ /* 0x000fe400078e021e */
[----:B------:R1:W3:Y:S10]  /*0120*/  @P2 LDG.E R0, [R2.64+0x4] ;  /* 0x0000040602002981 */ /* 0x0002f4000c1e1900 */
[----:B------:R4:W5:Y:S01]  /*0130*/  @!P1 LDG.E R8, [R4.64] ;  /* 0x0000000604089981 */ /* 0x000962000c1e1900 */
[----:B------:R-:W-:-:S03]  /*0140*/  IMAD.MOV.U32 R6, RZ, RZ, RZ ;  /* 0x000000ffff067224 */ /* 0x000fc600078e00ff */
[----:B------:R-:W2:Y:S04]  /*0150*/  S2R R246, SR_CTAID.X ;  /* 0x0000000000f67919 */ /* 0x000ea80000002500 */
[----:B------:R-:W2:Y:S01]  /*0160*/  S2R R16, SR_CTAID.Z ;  /* 0x0000000000107919 */ /* 0x000ea20000002700 */
[----:B-1----:R-:W-:-:S03]  /*0170*/  @P0 IMAD.WIDE R2, R11, R30, c[0x0][0x250] ;  /* 0x000094000b020625 */ /* 0x002fc600078e021e */
[----:B------:R-:W1:Y:S04]  /*0180*/  S2R R89, SR_TID.X ;  /* 0x0000000000597919 */ /* 0x000e680000002100 */
[----:B------:R4:W5:Y:S01]  /*0190*/  @P0 LDG.E R6, [R2.64] ;  /* 0x0000000602060981 */ /* 0x000962000c1e1900 */
[----:B------:R-:W-:-:S04]  /*01a0*/  ISETP.NE.U32.AND P0, PT, RZ, c[0x0][0x248], PT ;  /* 0x00009200ff007a0c */ /* 0x000fc80003f05070 */
[----:B------:R-:W-:Y:S01]  /*01b0*/  ISETP.NE.AND.EX P0, PT, RZ, c[0x0][0x24c], PT, P0 ;  /* 0x00009300ff007a0c */ /* 0x000fe20003f05300 */
[----:B--2---:R4:W-:Y:S01]  /*01c0*/  STL [R1+0xc], R9 ;  /* 0x00000c0901007387 */ /* 0x0049e20000100800 */
[----:B---3--:R-:W-:Y:S02]  /*01d0*/  @P2 IMAD.IADD R14, R0, 0x1, -R9 ;  /* 0x00000001000e2824 */ /* 0x008fe400078e0a09 */
[----:B------:R-:W-:-:S09]  /*01e0*/  @!P2 IMAD.MOV.U32 R14, RZ, RZ, c[0x0][0x214] ;  /* 0x00008500ff0ea624 */ /* 0x000fd200078e00ff */
[----:B------:R-:W-:Y:S05]  /*01f0*/  @!P0 BRA `(.L_x_838) ;  /* 0x0000004000008947 */ /* 0x000fea0003800000 */
[----:B-1----:R-:W2:Y:S02]  /*0200*/  @P3 LDG.E R0, [R4.64+0x4] ;  /* 0x0000040604003981 */ /* 0x002ea4000c1e1900 */
[----:B--2--5:R-:W-:-:S06]  /*0210*/  @P3 IADD3 R0, R0, -R8, RZ ;  /* 0x8000000800003210 */ /* 0x024fcc0007ffe0ff */
[----:B------:R1:W5:Y:S01]  /*0220*/  @!P3 LDG.E R0, [R4.64] ;  /* 0x000000060400b981 */ /* 0x000362000c1e1900 */
[----:B------:R-:W-:Y:S05]  /*0230*/  BRA `(.L_x_839) ;  /* 0x0000001000007947 */ /* 0x000fea0003800000 */
.L_x_838:
[----:B-1----:R-:W-:Y:S02]  /*0240*/  MOV R0, c[0x0][0x218] ;  /* 0x0000860000007a02 */ /* 0x002fe40000000f00 */
.L_x_839:
[----:B------:R-:W-:-:S04]  /*0250*/  ISETP.NE.U32.AND P2, PT, RZ, c[0x0][0x258], PT ;  /* 0x00009600ff007a0c */ /* 0x000fc80003f45070 */
[----:B------:R-:W-:-:S13]  /*0260*/  ISETP.NE.AND.EX P2, PT, RZ, c[0x0][0x25c], PT, P2 ;  /* 0x00009700ff007a0c */ /* 0x000fda0003f45320 */
[----:B----4-:R-:W-:-:S06]  /*0270*/  @P2 IMAD.WIDE R2, R11, R30, c[0x0][0x258] ;  /* 0x000096000b022625 */ /* 0x010fcc00078e021e */
[----:B------:R-:W2:Y:S01]  /*0280*/  @P2 LDG.E R3, [R2.64] ;  /* 0x0000000602032981 */ /* 0x000ea2000c1e1900 */
[----:B------:R-:W-:Y:S01]  /*0290*/  IMAD.SHL.U32 R252, R246, 0x80, RZ ;  /* 0x00000080f6fc7824 */ /* 0x000fe200078e00ff */
[----:B------:R-:W-:-:S04]  /*02a0*/  @!P2 ISETP.NE.U32.AND P1, PT, RZ, c[0x0][0x268], PT ;  /* 0x00009a00ff00aa0c */ /* 0x000fc80003f25070 */
[----:B------:R-:W-:Y:S02]  /*02b0*/  ISETP.GT.AND P0, PT, R14, R252, PT ;  /* 0x000000fc0e00720c */ /* 0x000fe40003f04270 */
[----:B------:R-:W-:-:S04]  /*02c0*/  @!P2 ISETP.NE.AND.EX P1, PT, RZ, c[0x0][0x26c], PT, P1 ;  /* 0x00009b00ff00aa0c */ /* 0x000fc80003f25310 */
[----:B------:R-:W-:Y:S01]  /*02d0*/  @!P2 SEL R2, RZ, c[0x0][0x21c], !P1 ;  /* 0x00008700ff02aa07 */ /* 0x000fe20004800000 */
[----:B--2--5:R-:W-:-:S03]  /*02e0*/  @P2 IMAD.IADD R56, R3, 0x1, -R6 ;  /* 0x0000000103382824 */ /* 0x024fc600078e0a06 */
[----:B------:R-:W-:-:S03]  /*02f0*/  @!P2 IADD3 R56, R2, R0, -R6 ;  /* 0x000000000238a210 */ /* 0x000fc60007ffe806 */
[----:B------:R-:W-:Y:S05]  /*0300*/  @!P0 EXIT ;  /* 0x000000000000894d */ /* 0x000fea0003800000 */
[C---:B------:R-:W-:Y:S02]  /*0310*/  ISETP.GE.AND P0, PT, R56.reuse, 0x1, PT ;  /* 0x000000013800780c */ /* 0x040fe40003f06270 */
[----:B------:R-:W-:-:S04]  /*0320*/  IADD3 R0, R56, 0x1f, RZ ;  /* 0x0000001f38007810 */ /* 0x000fc80007ffe0ff */
[----:B------:R-:W-:-:S04]  /*0330*/  SHF.R.S32.HI R2, RZ, 0x1f, R0 ;  /* 0x0000001fff027819 */ /* 0x000fc80000011400 */
[----:B------:R-:W-:-:S03]  /*0340*/  LEA.HI R224, R2, R0, RZ, 0x5 ;  /* 0x0000000002e07211 */ /* 0x000fc600078f28ff */
[----:B------:R-:W-:Y:S05]  /*0350*/  @!P0 BRA `(.L_x_840) ;  /* 0x000075d000008947 */ /* 0x000fea0003800000 */
[----:B------:R-:W-:Y:S02]  /*0360*/  ISETP.NE.AND P1, PT, R9, -0x1, PT ;  /* 0xffffffff0900780c */ /* 0x000fe40003f25270 */
[----:B------:R-:W-:-:S11]  /*0370*/  ISETP.NE.AND P0, PT, R8, -0x1, PT ;  /* 0xffffffff0800780c */ /* 0x000fd60003f05270 */
[----:B-1----:R-:W-:Y:S01]  /*0380*/  @!P1 SHF.R.S32.HI R4, RZ, 0x1f, R11 ;  /* 0x0000001fff049819 */ /* 0x002fe2000001140b */
[----:B------:R-:W-:Y:S01]  /*0390*/  @P1 IMAD.WIDE.U32 R2, R9, c[0x0][0x190], RZ ;  /* 0x0000640009021a25 */ /* 0x000fe200078e00ff */
[----:B------:R-:W-:-:S03]  /*03a0*/  @P0 IADD3 R0, R6, R8, RZ ;  /* 0x0000000806000210 */ /* 0x000fc60007ffe0ff */
[----:B------:R-:W-:Y:S02]  /*03b0*/  @!P1 IMAD R7, R4, c[0x0][0x178], RZ ;  /* 0x00005e0004079a24 */ /* 0x000fe400078e02ff */
[----:B------:R-:W-:Y:S01]  /*03c0*/  @P1 IMAD R10, R9, c[0x0][0x194], R3 ;  /* 0x00006500090a1a24 */ /* 0x000fe200078e0203 */
[----:B------:R-:W-:Y:S01]  /*03d0*/  @P1 MOV R9, R2 ;  /* 0x0000000200091202 */ /* 0x000fe20000000f00 */
[----:B------:R-:W-:-:S04]  /*03e0*/  @P0 IMAD.WIDE.U32 R2, R0, c[0x0][0x198], RZ ;  /* 0x0000660000020a25 */ /* 0x000fc800078e00ff */
[----:B------:R-:W-:Y:S01]  /*03f0*/  @!P1 IMAD.WIDE.U32 R4, R11, c[0x0][0x178], RZ ;  /* 0x00005e000b049a25 */ /* 0x000fe200078e00ff */
[----:B------:R-:W-:-:S03]  /*0400*/  @P0 MOV R27, R2 ;  /* 0x00000002001b0202 */ /* 0x000fc60000000f00 */
[----:B------:R-:W-:Y:S01]  /*0410*/  @!P1 IMAD R7, R11, c[0x0][0x17c], R7 ;  /* 0x00005f000b079a24 */ /* 0x000fe200078e0207 */
[----:B------:R-:W-:Y:S01]  /*0420*/  @!P1 MOV R9, R4 ;  /* 0x0000000400099202 */ /* 0x000fe20000000f00 */
[----:B------:R-:W-:-:S03]  /*0430*/  @P0 IMAD R28, R0, c[0x0][0x19c], R3 ;  /* 0x00006700001c0a24 */ /* 0x000fc600078e0203 */
[----:B------:R-:W-:Y:S01]  /*0440*/  @!P1 IADD3 R10, R5, R7, RZ ;  /* 0x00000007050a9210 */ /* 0x000fe20007ffe0ff */
[----:B------:R-:W-:Y:S05]  /*0450*/  @P0 BRA `(.L_x_841) ;  /* 0x000000b000000947 */ /* 0x000fea0003800000 */
[----:B------:R-:W-:Y:S01]  /*0460*/  SHF.R.S32.HI R0, RZ, 0x1f, R6 ;  /* 0x0000001fff007819 */ /* 0x000fe20000011406 */
[----:B------:R-:W-:Y:S01]  /*0470*/  IMAD.WIDE.U32 R2, R6, c[0x0][0x198], RZ ;  /* 0x0000660006027a25 */ /* 0x000fe200078e00ff */
[----:B------:R-:W-:-:S03]  /*0480*/  SHF.R.S32.HI R4, RZ, 0x1f, R11 ;  /* 0x0000001fff047819 */ /* 0x000fc6000001140b */
[----:B------:R-:W-:Y:S02]  /*0490*/  IMAD R0, R0, c[0x0][0x198], RZ ;  /* 0x0000660000007a24 */ /* 0x000fe400078e02ff */
[----:B------:R-:W-:Y:S02]  /*04a0*/  IMAD R4, R4, c[0x0][0x180], RZ ;  /* 0x0000600004047a24 */ /* 0x000fe400078e02ff */
[----:B------:R-:W-:-:S05]  /*04b0*/  IMAD R0, R6, c[0x0][0x19c], R0 ;  /* 0x0000670006007a24 */ /* 0x000fca00078e0200 */
[----:B------:R-:W-:Y:S01]  /*04c0*/  IADD3 R3, R3, R0, RZ ;  /* 0x0000000003037210 */ /* 0x000fe20007ffe0ff */
[----:B------:R-:W-:-:S04]  /*04d0*/  IMAD R0, R11, c[0x0][0x184], R4 ;  /* 0x000061000b007a24 */ /* 0x000fc800078e0204 */
[----:B------:R-:W-:-:S05]  /*04e0*/  IMAD.WIDE.U32 R2, R11, c[0x0][0x180], R2 ;  /* 0x000060000b027a25 */ /* 0x000fca00078e0002 */
[----:B------:R-:W-:Y:S02]  /*04f0*/  IADD3 R28, R3, R0, RZ ;  /* 0x00000000031c7210 */ /* 0x000fe40007ffe0ff */
[----:B------:R-:W-:Y:S02]  /*0500*/  MOV R27, R2 ;  /* 0x00000002001b7202 */ /* 0x000fe40000000f00 */
.L_x_841:
[----:B------:R-:W-:Y:S02]  /*0510*/  IABS R4, c[0x0][0x1c8] ;  /* 0x0000720000047a13 */ /* 0x000fe40000000000 */
[----:B------:R-:W-:Y:S02]  /*0520*/  IABS R5, R16 ;  /* 0x0000001000057213 */ /* 0x000fe40000000000 */
[----:B------:R-:W1:Y:S01]  /*0530*/  I2F.RP R2, R4 ;  /* 0x0000000400027306 */ /* 0x000e620000209400 */
[----:B------:R-:W-:-:S07]  /*0540*/  SHF.R.S32.HI R7, RZ, 0x1f, R16 ;  /* 0x0000001fff077819 */ /* 0x000fce0000011410 */
[----:B-1----:R-:W1:Y:S02]  /*0550*/  MUFU.RCP R2, R2 ;  /* 0x0000000200027308 */ /* 0x002e640000001000 */
[----:B-1----:R-:W-:-:S06]  /*0560*/  IADD3 R2, R2, 0xffffffe, RZ ;  /* 0x0ffffffe02027810 */ /* 0x002fcc0007ffe0ff */
        /* <DEDUP_REMOVED lines=13> */
[----:B------:R-:W-:Y:S01]  /*0640*/  ISETP.GE.U32.AND P3, PT, R2, R4, PT ;  /* 0x000000040200720c */ /* 0x000fe20003f66070 */
[----:B------:R-:W-:Y:S01]  /*0650*/  @P0 IMAD.IADD R4, R6, 0x1, R8 ;  /* 0x0000000106040824 */ /* 0x000fe200078e0208 */
[----:B------:R-:W-:-:S04]  /*0660*/  LOP3.LUT R2, R16, c[0x0][0x1c8], RZ, 0x3c, !PT ;  /* 0x0000720010027a12 */ /* 0x000fc800078e3cff */
[----:B------:R-:W-:Y:S01]  /*0670*/  ISETP.GE.AND P1, PT, R2, RZ, PT ;  /* 0x000000ff0200720c */ /* 0x000fe20003f26270 */
[----:B------:R-:W-:-:S04]  /*0680*/  @P0 IMAD.WIDE.U32 R2, R4, c[0x0][0x1a0], RZ ;  /* 0x0000680004020a25 */ /* 0x000fc800078e00ff */
[----:B------:R-:W-:Y:S01]  /*0690*/  @P0 IMAD R26, R4, c[0x0][0x1a4], R3 ;  /* 0x00006900041a0a24 */ /* 0x000fe200078e0203 */
[----:B------:R-:W-:Y:S02]  /*06a0*/  @P0 MOV R23, R2 ;  /* 0x0000000200170202 */ /* 0x000fe40000000f00 */
[----:B------:R-:W-:-:S04]  /*06b0*/  @P3 IADD3 R0, R0, 0x1, RZ ;  /* 0x0000000100003810 */ /* 0x000fc80007ffe0ff */
[----:B------:R-:W-:-:S05]  /*06c0*/  MOV R22, R0 ;  /* 0x0000000000167202 */ /* 0x000fca0000000f00 */
[----:B------:R-:W-:Y:S01]  /*06d0*/  @!P1 IMAD.MOV R22, RZ, RZ, -R22 ;  /* 0x000000ffff169224 */ /* 0x000fe200078e0a16 */
[----:B------:R-:W-:Y:S01]  /*06e0*/  @!P2 LOP3.LUT R22, RZ, c[0x0][0x1c8], RZ, 0x33, !PT ;  /* 0x00007200ff16aa12 */ /* 0x000fe200078e33ff */
        /* <DEDUP_REMOVED lines=12> */
.L_x_842:
[----:B------:R-:W-:Y:S01]  /*07b0*/  SHF.R.S32.HI R29, RZ, 0x1f, R89 ;  /* 0x0000001fff1d7819 */ /* 0x000fe20000011459 */
[----:B------:R-:W-:Y:S01]  /*07c0*/  IMAD.IADD R252, R14, 0x1, -R252 ;  /* 0x000000010efc7824 */ /* 0x000fe200078e0afc */
[----:B------:R-:W-:Y:S01]  /*07d0*/  LEA.HI.SX32 R59, R224, 0xffffffff, 0x1b ;  /* 0xffffffffe03b7811 */ /* 0x000fe200078fdaff */
[----:B------:R-:W-:Y:S01]  /*07e0*/  IMAD R7, R7, c[0x0][0x1a8], RZ ;  /* 0x00006a0007077a24 */ /* 0x000fe200078e02ff */
[----:B------:R-:W-:-:S03]  /*07f0*/  LEA.HI R2, R29, R89, RZ, 0x3 ;  /* 0x000000591d027211 */ /* 0x000fc600078f18ff */
[----:B------:R-:W-:Y:S01]  /*0800*/  IMAD R7, R16, c[0x0][0x1ac], R7 ;  /* 0x00006b0010077a24 */ /* 0x000fe200078e0207 */
[----:B------:R-:W-:Y:S02]  /*0810*/  LOP3.LUT R0, R2, 0xfffffff8, RZ, 0xc0, !PT ;  /* 0xfffffff802007812 */ /* 0x000fe400078ec0ff */
[----:B------:R-:W-:-:S03]  /*0820*/  SHF.R.S32.HI R2, RZ, 0x3, R2 ;  /* 0x00000003ff027819 */ /* 0x000fc60000011402 */
[----:B------:R-:W-:Y:S01]  /*0830*/  IMAD.IADD R25, R89, 0x1, -R0 ;  /* 0x0000000159197824 */ /* 0x000fe200078e0a00 */
[C---:B------:R-:W-:Y:S01]  /*0840*/  IADD3 R24, R2.reuse, 0x10, RZ ;  /* 0x0000001002187810 */ /* 0x040fe20007ffe0ff */
[C---:B------:R-:W-:Y:S01]  /*0850*/  IMAD.SHL.U32 R0, R2.reuse, 0x40, RZ ;  /* 0x0000004002007824 */ /* 0x040fe200078e00ff */
[----:B------:R-:W-:Y:S01]  /*0860*/  IADD3 R8, R2, 0x20, RZ ;  /* 0x0000002002087810 */ /* 0x000fe20007ffe0ff */
[----:B------:R-:W-:Y:S01]  /*0870*/  IMAD.SHL.U32 R34, R25, 0x8, RZ ;  /* 0x0000000819227824 */ /* 0x000fe200078e00ff */
[----:B------:R-:W-:Y:S02]  /*0880*/  ISETP.GE.AND P0, PT, R24, R252, PT ;  /* 0x000000fc1800720c */ /* 0x000fe40003f06270 */
[--C-:B------:R-:W-:Y:S01]  /*0890*/  SHF.R.S32.HI R3, RZ, 0x1f, R2.reuse ;  /* 0x0000001fff037819 */ /* 0x100fe20000011402 */
[----:B------:R1:W-:Y:S01]  /*08a0*/  STL [R1+0x20], R8 ;  /* 0x0000200801007387 */ /* 0x0003e20000100800 */
[----:B------:R-:W-:Y:S02]  /*08b0*/  LOP3.LUT R0, R0, 0x1c0, RZ, 0xc0, !PT ;  /* 0x000001c000007812 */ /* 0x000fe400078ec0ff */
[----:B------:R-:W-:Y:S01]  /*08c0*/  IADD3 R4, P1, R34, R9, RZ ;  /* 0x0000000922047210 */ /* 0x000fe20007f3e0ff */
[----:B------:R-:W-:Y:S01]  /*08d0*/  IMAD.WIDE R246, R246, 0x80, R2 ;  /* 0x00000080f6f67825 */ /* 0x000fe200078e0202 */
[----:B------:R-:W-:-:S02]  /*08e0*/  SHF.R.S32.HI R35, RZ, 0x1f, R34 ;  /* 0x0000001fff237819 */ /* 0x000fc40000011422 */
[----:B------:R-:W-:Y:S02]  /*08f0*/  ISETP.GE.AND P5, PT, R8, R252, PT ;  /* 0x000000fc0800720c */ /* 0x000fe40003fa6270 */
[----:B------:R-:W-:Y:S01]  /*0900*/  LOP3.LUT R6, R0, 0x38, R34, 0xf8, !PT ;  /* 0x0000003800067812 */ /* 0x000fe200078ef822 */
[----:B------:R-:W-:Y:S01]  /*0910*/  IMAD.X R5, R35, 0x1, R10, P1 ;  /* 0x0000000123057824 */ /* 0x000fe200008e060a */
[----:B------:R-:W-:Y:S01]  /*0920*/  SHF.R.U32.HI R0, RZ, 0x3, R0 ;  /* 0x00000003ff007819 */ /* 0x000fe20000011600 */
[----:B------:R-:W-:Y:S01]  /*0930*/  STL.64 [R1+0x10], R34 ;  /* 0x0000102201007387 */ /* 0x000fe20000100a00 */
[----:B------:R-:W-:Y:S01]  /*0940*/  IADD3 R9, R2, 0x40, RZ ;  /* 0x0000004002097810 */ /* 0x000fe20007ffe0ff */
[----:B------:R-:W-:Y:S01]  /*0950*/  IMAD.WIDE.U32 R4, R16, c[0x0][0x1a8], R4 ;  /* 0x00006a0010047a25 */ /* 0x000fe200078e0004 */
[----:B------:R-:W-:Y:S02]  /*0960*/  LOP3.LUT R10, R6, R0, RZ, 0x3c, !PT ;  /* 0x00000000060a7212 */ /* 0x000fe400078e3cff */
[----:B------:R-:W-:Y:S01]  /*0970*/  @!P0 IADD3 R0, P2, R246, 0x10, RZ ;  /* 0x00000010f6008810 */ /* 0x000fe20007f5e0ff */
[----:B------:R-:W-:Y:S01]  /*0980*/  IMAD.IADD R5, R5, 0x1, R7 ;  /* 0x0000000105057824 */ /* 0x000fe200078e0207 */
[----:B------:R-:W-:-:S02]  /*0990*/  IADD3 R11, R2, 0x30, RZ ;  /* 0x00000030020b7810 */ /* 0x000fc40007ffe0ff */
[-C--:B------:R-:W-:Y:S01]  /*09a0*/  ISETP.GE.AND P1, PT, R2, R252.reuse, PT ;  /* 0x000000fc0200720c */ /* 0x080fe20003f26270 */
[----:B------:R-:W-:Y:S01]  /*09b0*/  @!P0 IMAD.X R6, RZ, RZ, R247, P2 ;  /* 0x000000ffff068224 */ /* 0x000fe200010e06f7 */
[-C--:B------:R-:W-:Y:S01]  /*09c0*/  ISETP.GE.AND P3, PT, R9, R252.reuse, PT ;  /* 0x000000fc0900720c */ /* 0x080fe20003f66270 */
[----:B------:R-:W-:Y:S01]  /*09d0*/  STL [R1+0x24], R11 ;  /* 0x0000240b01007387 */ /* 0x000fe20000100800 */
[----:B------:R-:W-:Y:S01]  /*09e0*/  @!P5 IADD3 R12, P2, R246, 0x20, RZ ;  /* 0x00000020f60cd810 */ /* 0x000fe20007f5e0ff */
[----:B------:R-:W-:Y:S01]  /*09f0*/  @!P0 IMAD.WIDE.U32 R16, R0, c[0x0][0x190], R4 ;  /* 0x0000640000108a25 */ /* 0x000fe200078e0004 */
[----:B------:R-:W-:Y:S01]  /*0a00*/  ISETP.GE.AND P4, PT, R11, R252, PT ;  /* 0x000000fc0b00720c */ /* 0x000fe20003f86270 */
[----:B------:R2:W-:Y:S01]  /*0a10*/  STL [R1+0x2c], R9 ;  /* 0x00002c0901007387 */ /* 0x0005e20000100800 */
[----:B-1----:R-:W-:Y:S02]  /*0a20*/  LEA.HI R8, R29, R89, RZ, 0x6 ;  /* 0x000000591d087211 */ /* 0x002fe400078f30ff */
[----:B------:R-:W-:-:S02]  /*0a30*/  IADD3 R32, R2, 0x50, RZ ;  /* 0x0000005002207810 */ /* 0x000fc40007ffe0ff */
[----:B------:R-:W-:Y:S01]  /*0a40*/  IADD3 R31, R2, 0x60, RZ ;  /* 0x00000060021f7810 */ /* 0x000fe20007ffe0ff */
[----:B------:R-:W-:Y:S02]  /*0a50*/  IMAD.SHL.U32 R8, R8, 0x8, RZ ;  /* 0x0000000808087824 */ /* 0x000fe400078e00ff */
[----:B------:R-:W-:Y:S03]  /*0a60*/  STL [R1+0x18], R32 ;  /* 0x0000182001007387 */ /* 0x000fe60000100800 */
[----:B------:R-:W-:Y:S01]  /*0a70*/  LOP3.LUT R223, R10, 0xfffffe00, R8, 0xf8, !PT ;  /* 0xfffffe000adf7812 */ /* 0x000fe200078ef808 */
[----:B------:R-:W-:Y:S01]  /*0a80*/  STL [R1+0x1c], R31 ;  /* 0x00001c1f01007387 */ /* 0x000fe20000100800 */
[----:B------:R-:W-:-:S03]  /*0a90*/  @!P4 IADD3 R8, P6, R246, 0x30, RZ ;  /* 0x00000030f608c810 */ /* 0x000fc60007fde0ff */
[----:B------:R-:W-:Y:S02]  /*0aa0*/  IMAD.SHL.U32 R223, R223, 0x2, RZ ;  /* 0x00000002dfdf7824 */ /* 0x000fe400078e00ff */
[----:B--2---:R-:W-:Y:S02]  /*0ab0*/  @!P0 IMAD R9, R6, c[0x0][0x190], RZ ;  /* 0x0000640006098a24 */ /* 0x004fe400078e02ff */
[----:B------:R-:W-:Y:S01]  /*0ac0*/  @!P5 IMAD.X R6, RZ, RZ, R247, P2 ;  /* 0x000000ffff06d224 */ /* 0x000fe200010e06f7 */
[----:B------:R-:W-:Y:S01]  /*0ad0*/  @!P3 IADD3 R11, P2, R246, 0x40, RZ ;  /* 0x00000040f60bb810 */ /* 0x000fe20007f5e0ff */
[----:B------:R-:W-:Y:S02]  /*0ae0*/  @!P0 IMAD R18, R0, c[0x0][0x194], R9 ;  /* 0x0000650000128a24 */ /* 0x000fe400078e0209 */
[----:B------:R-:W-:Y:S02]  /*0af0*/  @!P5 IMAD R6, R6, c[0x0][0x190], RZ ;  /* 0x000064000606da24 */ /* 0x000fe400078e02ff */
[----:B------:R-:W-:-:S02]  /*0b00*/  @!P1 IMAD R0, R247, c[0x0][0x190], RZ ;  /* 0x00006400f7009a24 */ /* 0x000fc400078e02ff */
[----:B------:R-:W-:Y:S02]  /*0b10*/  @!P5 IMAD R19, R12, c[0x0][0x194], R6 ;  /* 0x000065000c13da24 */ /* 0x000fe400078e0206 */
[C---:B------:R-:W-:Y:S02]  /*0b20*/  @!P1 IMAD R0, R246.reuse, c[0x0][0x194], R0 ;  /* 0x00006500f6009a24 */ /* 0x040fe400078e0200 */
[----:B------:R-:W-:-:S04]  /*0b30*/  @!P1 IMAD.WIDE.U32 R6, R246, c[0x0][0x190], R4 ;  /* 0x00006400f6069a25 */ /* 0x000fc800078e0004 */
[----:B------:R-:W-:Y:S01]  /*0b40*/  @!P3 IMAD.X R10, RZ, RZ, R247, P2 ;  /* 0x000000ffff0ab224 */ /* 0x000fe200010e06f7 */
[----:B------:R-:W-:Y:S01]  /*0b50*/  @!P1 LEA R14, P2, R6, c[0x0][0x160], 0x1 ;  /* 0x00005800060e9a11 */ /* 0x000fe200078408ff */
[----:B------:R-:W-:Y:S02]  /*0b60*/  @!P1 IMAD.IADD R0, R7, 0x1, R0 ;  /* 0x0000000107009824 */ /* 0x000fe400078e0200 */
[----:B------:R-:W-:-:S03]  /*0b70*/  @!P5 IMAD.WIDE.U32 R12, R12, c[0x0][0x190], R4 ;  /* 0x000064000c0cda25 */ /* 0x000fc600078e0004 */
[----:B------:R-:W-:Y:S01]  /*0b80*/  @!P1 LEA.HI.X R15, R6, c[0x0][0x164], R0, 0x1, P2 ;  /* 0x00005900060f9a11 */ /* 0x000fe200010f0c00 */
[----:B------:R-:W-:Y:S02]  /*0b90*/  @!P3 IMAD R10, R10, c[0x0][0x190], RZ ;  /* 0x000064000a0aba24 */ /* 0x000fe400078e02ff */
[----:B------:R-:W-:Y:S02]  /*0ba0*/  @!P4 IMAD.X R9, RZ, RZ, R247, P6 ;  /* 0x000000ffff09c224 */ /* 0x000fe400030e06f7 */
[----:B------:R-:W-:Y:S01]  /*0bb0*/  @!P0 IMAD.IADD R0, R17, 0x1, R18 ;  /* 0x0000000111008824 */ /* 0x000fe200078e0212 */
[----:B------:R-:W-:Y:S01]  /*0bc0*/  @!P5 LEA R18, P2, R12, c[0x0][0x160], 0x1 ;  /* 0x000058000c12da11 */ /* 0x000fe200078408ff */
[----:B------:R-:W-:Y:S01]  /*0bd0*/  @!P5 IMAD.IADD R13, R13, 0x1, R19 ;  /* 0x000000010d0dd824 */ /* 0x000fe200078e0213 */
[----:B------:R-:W-:Y:S01]  /*0be0*/  @!PT LDS RZ, [RZ] ;  /* 0x00000000fffff984 */ /* 0x000fe20000000800 */
[----:B------:R-:W-:Y:S01]  /*0bf0*/  @!PT LDS RZ, [RZ] ;  /* 0x00000000fffff984 */ /* 0x000fe20000000800 */
[----:B------:R-:W-:Y:S01]  /*0c00*/  @!PT LDS RZ, [RZ] ;  /* 0x00000000fffff984 */ /* 0x000fe20000000800 */
[----:B------:R1:W-:Y:S01]  /*0c10*/  @!P1 LDGSTS.E.BYPASS.LTC128B.128 [R223], [R14.64] ;  /* 0x000000000edf9fae */ /* 0x0003e2000b901d46 */
[----:B------:R-:W-:Y:S01]  /*0c20*/  @!P3 IMAD R20, R11, c[0x0][0x194], R10 ;  /* 0x000065000b14ba24 */ /* 0x000fe200078e020a */
[----:B------:R-:W-:Y:S01]  /*0c30*/  @!P0 LEA R10, P6, R16, c[0x0][0x160], 0x1 ;  /* 0x00005800100a8a11 */ /* 0x000fe200078c08ff */
[----:B------:R-:W-:Y:S01]  /*0c40*/  @!P3 IMAD.MOV.U32 R6, RZ, RZ, R4 ;  /* 0x000000ffff06b224 */ /* 0x000fe200078e0004 */
[----:B------:R-:W-:Y:S01]  /*0c50*/  @!P5 LEA.HI.X R19, R12, c[0x0][0x164], R13, 0x1, P2 ;  /* 0x000059000c13da11 */ /* 0x000fe200010f0c0d */
[----:B------:R-:W-:Y:S01]  /*0c60*/  @!P3 IMAD.MOV.U32 R7, RZ, RZ, R5 ;  /* 0x000000ffff07b224 */ /* 0x000fe200078e0005 */
[----:B------:R-:W-:Y:S01]  /*0c70*/  ISETP.GE.AND P2, PT, R32, R252, PT ;  /* 0x000000fc2000720c */ /* 0x000fe20003f46270 */
[----:B------:R-:W-:Y:S01]  /*0c80*/  @!P4 IMAD R9, R9, c[0x0][0x190], RZ ;  /* 0x000064000909ca24 */ /* 0x000fe200078e02ff */
[----:B------:R1:W-:Y:S01]  /*0c90*/  @!P1 LDGSTS.E.BYPASS.LTC128B.128 [R223+0x4000], [R14.64+0x80] ;  /* 0x040000800edf9fae */ /* 0x0003e2000b901d46 */
[----:B------:R-:W-:Y:S01]  /*0ca0*/  @!P3 IMAD.WIDE.U32 R6, R11, c[0x0][0x190], R6 ;  /* 0x000064000b06ba25 */ /* 0x000fe200078e0006 */
[----:B------:R-:W-:-:S02]  /*0cb0*/  @!P0 LEA.HI.X R11, R16, c[0x0][0x164], R0, 0x1, P6 ;  /* 0x00005900100b8a11 */ /* 0x000fc400030f0c00 */
[----:B------:R-:W-:Y:S01]  /*0cc0*/  ISETP.GE.AND P1, PT, R31, R252, PT ;  /* 0x000000fc1f00720c */ /* 0x000fe20003f26270 */
[----:B------:R-:W-:Y:S01]  /*0cd0*/  @!P4 IMAD R21, R8, c[0x0][0x194], R9 ;  /* 0x000065000815ca24 */ /* 0x000fe200078e0209 */
[----:B------:R-:W-:Y:S01]  /*0ce0*/  @!P3 LEA R12, P6, R6, c[0x0][0x160], 0x1 ;  /* 0x00005800060cba11 */ /* 0x000fe200078c08ff */
[----:B------:R-:W-:Y:S01]  /*0cf0*/  @!P4 IMAD.WIDE.U32 R8, R8, c[0x0][0x190], R4 ;  /* 0x000064000808ca25 */ /* 0x000fe200078e0004 */
[----:B------:R2:W-:Y:S03]  /*0d00*/  @!P0 LDGSTS.E.BYPASS.LTC128B.128 [R223+0x800], [R10.64] ;  /* 0x008000000adf8fae */ /* 0x0005e6000b901d46 */
[----:B------:R-:W-:Y:S01]  /*0d10*/  @!P4 IMAD.IADD R0, R9, 0x1, R21 ;  /* 0x000000010900c824 */ /* 0x000fe200078e0215 */
[----:B------:R2:W-:Y:S01]  /*0d20*/  @!P0 LDGSTS.E.BYPASS.LTC128B.128 [R223+0x4800], [R10.64+0x80] ;  /* 0x048000800adf8fae */ /* 0x0005e2000b901d46 */
[----:B------:R-:W-:-:S03]  /*0d30*/  @!P3 IMAD.IADD R7, R7, 0x1, R20 ;  /* 0x000000010707b824 */ /* 0x000fc600078e0214 */
[----:B------:R3:W-:Y:S02]  /*0d40*/  @!P5 LDGSTS.E.BYPASS.LTC128B.128 [R223+0x1000], [R18.64] ;  /* 0x0100000012dfdfae */ /* 0x0007e4000b901d46 */
[----:B------:R-:W-:Y:S02]  /*0d50*/  @!P3 LEA.HI.X R13, R6, c[0x0][0x164], R7, 0x1, P6 ;  /* 0x00005900060dba11 */ /* 0x000fe400030f0c07 */
[----:B------:R3:W-:Y:S01]  /*0d60*/  @!P5 LDGSTS.E.BYPASS.LTC128B.128 [R223+0x5000], [R18.64+0x80] ;  /* 0x0500008012dfdfae */ /* 0x0007e2000b901d46 */
[----:B-1----:R-:W-:-:S04]  /*0d70*/  @!P4 LEA R14, P0, R8, c[0x0][0x160], 0x1 ;  /* 0x00005800080eca11 */ /* 0x002fc800078008ff */
[----:B------:R-:W-:-:S05]  /*0d80*/  @!P4 LEA.HI.X R15, R8, c[0x0][0x164], R0, 0x1, P0 ;  /* 0x00005900080fca11 */ /* 0x000fca00000f0c00 */
[----:B------:R1:W-:Y:S01]  /*0d90*/  @!P4 LDGSTS.E.BYPASS.LTC128B.128 [R223+0x1800], [R14.64] ;  /* 0x018000000edfcfae */ /* 0x0003e2000b901d46 */
[----:B--2---:R-:W-:-:S03]  /*0da0*/  IADD3 R10, R2, 0x70, RZ ;  /* 0x00000070020a7810 */ /* 0x004fc60007ffe0ff */
[----:B------:R1:W-:Y:S01]  /*0db0*/  @!P4 LDGSTS.E.BYPASS.LTC128B.128 [R223+0x5800], [R14.64+0x80] ;  /* 0x058000800edfcfae */ /* 0x0003e2000b901d46 */
[----:B------:R-:W-:-:S03]  /*0dc0*/  ISETP.GE.AND P0, PT, R10, R252, PT ;  /* 0x000000fc0a00720c */ /* 0x000fc60003f06270 */
[----:B------:R2:W-:Y:S01]  /*0dd0*/  STL [R1+0x28], R10 ;  /* 0x0000280a01007387 */ /* 0x0005e20000100800 */
[----:B---3--:R-:W-:-:S03]  /*0de0*/  IMAD.MOV.U32 R18, RZ, RZ, c[0x0][0x198] ;  /* 0x00006600ff127624 */ /* 0x008fc600078e00ff */
[----:B------:R3:W-:Y:S01]  /*0df0*/  @!P3 LDGSTS.E.BYPASS.LTC128B.128 [R223+0x2000], [R12.64] ;  /* 0x020000000cdfbfae */ /* 0x0007e2000b901d46 */
[----:B------:R-:W-:Y:S01]  /*0e00*/  SHF.R.S32.HI R19, RZ, 0x1f, R59 ;  /* 0x0000001fff137819 */ /* 0x000fe2000001143b */
[C---:B------:R-:W-:Y:S02]  /*0e10*/  IMAD.SHL.U32 R91, R18.reuse, 0x20, RZ ;  /* 0x00000020125b7824 */ /* 0x040fe400078e00ff */
[----:B------:R3:W-:Y:S01]  /*0e20*/  @!P3 LDGSTS.E.BYPASS.LTC128B.128 [R223+0x6000], [R12.64+0x80] ;  /* 0x060000800cdfbfae */ /* 0x0007e2000b901d46 */
[C---:B------:R-:W-:Y:S01]  /*0e30*/  IMAD.SHL.U32 R90, R18.reuse, 0x10, RZ ;  /* 0x00000010125a7824 */ /* 0x040fe200078e00ff */
[----:B------:R-:W-:Y:S02]  /*0e40*/  SHF.L.U64.HI R88, R18, R30, c[0x0][0x19c] ;  /* 0x0000670012587619 */ /* 0x000fe4000001021e */
[----:B-1----:R-:W-:Y:S02]  /*0e50*/  LEA.HI R15, R29, R89, RZ, 0x4 ;  /* 0x000000591d0f7211 */ /* 0x002fe400078f20ff */
[----:B--2---:R-:W-:-:S05]  /*0e60*/  @!P2 IADD3 R10, P6, R246, 0x50, RZ ;  /* 0x00000050f60aa810 */ /* 0x004fca0007fde0ff */
[----:B------:R-:W-:Y:S01]  /*0e70*/  @!P2 IMAD.X R0, RZ, RZ, R247, P6 ;  /* 0x000000ffff00a224 */ /* 0x000fe200030e06f7 */
[----:B------:R-:W-:-:S03]  /*0e80*/  @!P1 IADD3 R8, P6, R246, 0x60, RZ ;  /* 0x00000060f6089810 */ /* 0x000fc60007fde0ff */
[----:B------:R-:W-:Y:S01]  /*0e90*/  @!P2 IMAD R9, R0, c[0x0][0x190], RZ ;  /* 0x000064000009aa24 */ /* 0x000fe200078e02ff */
[----:B---3--:R-:W-:Y:S01]  /*0ea0*/  SHF.R.S32.HI R13, RZ, 0x1f, R22 ;  /* 0x0000001fff0d7819 */ /* 0x008fe20000011416 */
[----:B------:R-:W-:Y:S01]  /*0eb0*/  @!P1 IMAD.X R6, RZ, RZ, R247, P6 ;  /* 0x000000ffff069224 */ /* 0x000fe200030e06f7 */
[----:B------:R-:W-:Y:S02]  /*0ec0*/  @!P0 IADD3 R7, P6, R246, 0x70, RZ ;  /* 0x00000070f6078810 */ /* 0x000fe40007fde0ff */
[----:B------:R-:W-:Y:S01]  /*0ed0*/  SHF.R.S32.HI R12, RZ, 0x4, R15 ;  /* 0x00000004ff0c7819 */ /* 0x000fe2000001140f */
[----:B------:R-:W-:Y:S02]  /*0ee0*/  @!P1 IMAD R16, R6, c[0x0][0x190], RZ ;  /* 0x0000640006109a24 */ /* 0x000fe400078e02ff */
[----:B------:R-:W-:Y:S02]  /*0ef0*/  @!P0 IMAD.X R0, RZ, RZ, R247, P6 ;  /* 0x000000ffff008224 */ /* 0x000fe400030e06f7 */
[----:B------:R-:W-:-:S02]  /*0f00*/  @!P2 IMAD R6, R10, c[0x0][0x194], R9 ;  /* 0x000065000a06aa24 */ /* 0x000fc400078e0209 */
[----:B------:R-:W-:-:S04]  /*0f10*/  @!P2 IMAD.WIDE.U32 R10, R10, c[0x0][0x190], R4 ;  /* 0x000064000a0aaa25 */ /* 0x000fc800078e0004 */
[----:B------:R-:W-:Y:S02]  /*0f20*/  @!P1 IMAD R17, R8, c[0x0][0x194], R16 ;  /* 0x0000650008119a24 */ /* 0x000fe400078e0210 */
[----:B------:R-:W-:Y:S02]  /*0f30*/  @!P0 IMAD R16, R0, c[0x0][0x190], RZ ;  /* 0x0000640000108a24 */ /* 0x000fe400078e02ff */
[----:B------:R-:W-:Y:S01]  /*0f40*/  @!P2 IMAD.IADD R0, R11, 0x1, R6 ;  /* 0x000000010b00a824 */ /* 0x000fe200078e0206 */
[----:B------:R-:W-:Y:S01]  /*0f50*/  @!P2 LEA R6, P6, R10, c[0x0][0x160], 0x1 ;  /* 0x000058000a06aa11 */ /* 0x000fe200078c08ff */
[----:B------:R-:W-:-:S04]  /*0f60*/  @!P1 IMAD.WIDE.U32 R8, R8, c[0x0][0x190], R4 ;  /* 0x0000640008089a25 */ /* 0x000fc800078e0004 */
[C---:B------:R-:W-:Y:S02]  /*0f70*/  @!P0 IMAD R11, R7.reuse, c[0x0][0x194], R16 ;  /* 0x00006500070b8a24 */ /* 0x040fe400078e0210 */
[----:B------:R-:W-:Y:S01]  /*0f80*/  @!P0 IMAD.WIDE.U32 R4, R7, c[0x0][0x190], R4 ;  /* 0x0000640007048a25 */ /* 0x000fe200078e0004 */
[----:B------:R-:W-:Y:S02]  /*0f90*/  @!P2 LEA.HI.X R7, R10, c[0x0][0x164], R0, 0x1, P6 ;  /* 0x000059000a07aa11 */ /* 0x000fe400030f0c00 */
[C---:B------:R-:W-:Y:S01]  /*0fa0*/  @!P1 LEA R20, P6, R8.reuse, c[0x0][0x160], 0x1 ;  /* 0x0000580008149a11 */ /* 0x040fe200078c08ff */
[----:B------:R-:W-:Y:S02]  /*0fb0*/  @!P1 IMAD.IADD R0, R9, 0x1, R17 ;  /* 0x0000000109009824 */ /* 0x000fe400078e0211 */
[----:B------:R1:W-:Y:S03]  /*0fc0*/  @!P2 LDGSTS.E.BYPASS.LTC128B.128 [R223+0x2800], [R6.64] ;  /* 0x0280000006dfafae */ /* 0x0003e6000b901d46 */
[----:B------:R-:W-:Y:S01]  /*0fd0*/  @!P1 LEA.HI.X R21, R8, c[0x0][0x164], R0, 0x1, P6 ;  /* 0x0000590008159a11 */ /* 0x000fe200030f0c00 */
[----:B------:R-:W-:Y:S01]  /*0fe0*/  @!P0 IMAD.IADD R0, R5, 0x1, R11 ;  /* 0x0000000105008824 */ /* 0x000fe200078e020b */
[C---:B------:R-:W-:Y:S01]  /*0ff0*/  @!P0 LEA R16, P6, R4.reuse, c[0x0][0x160], 0x1 ;  /* 0x0000580004108a11 */ /* 0x040fe200078c08ff */
[----:B------:R1:W-:Y:S03]  /*1000*/  @!P2 LDGSTS.E.BYPASS.LTC128B.128 [R223+0x6800], [R6.64+0x80] ;  /* 0x0680008006dfafae */ /* 0x0003e6000b901d46 */
[----:B------:R-:W-:Y:S01]  /*1010*/  @!P0 LEA.HI.X R17, R4, c[0x0][0x164], R0, 0x1, P6 ;  /* 0x0000590004118a11 */ /* 0x000fe200030f0c00 */
[C---:B------:R-:W-:Y:S01]  /*1020*/  IMAD.WIDE.U32 R4, R2.reuse, c[0x0][0x198], R34 ;  /* 0x0000660002047a25 */ /* 0x040fe200078e0022 */
[----:B------:R2:W-:Y:S03]  /*1030*/  @!P1 LDGSTS.E.BYPASS.LTC128B.128 [R223+0x3000], [R20.64] ;  /* 0x0300000014df9fae */ /* 0x0005e6000b901d46 */
[----:B------:R-:W-:Y:S01]  /*1040*/  IMAD R0, R59, -0x20, R56 ;  /* 0xffffffe03b007824 */ /* 0x000fe200078e0238 */
[----:B------:R-:W-:Y:S01]  /*1050*/  IADD3 R4, P2, R27, R4, RZ ;  /* 0x000000041b047210 */ /* 0x000fe20007f5e0ff */
[----:B------:R2:W-:Y:S03]  /*1060*/  @!P1 LDGSTS.E.BYPASS.LTC128B.128 [R223+0x7000], [R20.64+0x80] ;  /* 0x0700008014df9fae */ /* 0x0005e6000b901d46 */
[CC--:B------:R-:W-:Y:S01]  /*1070*/  ISETP.GE.AND P6, PT, R2.reuse, R0.reuse, PT ;  /* 0x000000000200720c */ /* 0x0c0fe20003fc6270 */
[----:B------:R3:W-:Y:S01]  /*1080*/  @!P0 LDGSTS.E.BYPASS.LTC128B.128 [R223+0x3800], [R16.64] ;  /* 0x0380000010df8fae */ /* 0x0007e2000b901d46 */
[----:B------:R-:W-:-:S02]  /*1090*/  ISETP.GE.AND P4, PT, R2, R0, PT ;  /* 0x000000000200720c */ /* 0x000fc40003f86270 */
[CC--:B------:R-:W-:Y:S01]  /*10a0*/  ISETP.GE.AND P5, PT, R24.reuse, R0.reuse, PT ;  /* 0x000000001800720c */ /* 0x0c0fe20003fa6270 */
[----:B------:R3:W-:Y:S01]  /*10b0*/  @!P0 LDGSTS.E.BYPASS.LTC128B.128 [R223+0x7800], [R16.64+0x80] ;  /* 0x0780008010df8fae */ /* 0x0007e2000b901d46 */
[----:B------:R-:W-:Y:S01]  /*10c0*/  ISETP.GE.AND P3, PT, R24, R0, PT ;  /* 0x000000001800720c */ /* 0x000fe20003f66270 */
[----:B------:R-:W-:Y:S02]  /*10d0*/  IMAD R0, R13, c[0x0][0x1b0], RZ ;  /* 0x00006c000d007a24 */ /* 0x000fe400078e02ff */
[C---:B-1----:R-:W-:Y:S02]  /*10e0*/  IMAD R6, R3.reuse, c[0x0][0x198], RZ ;  /* 0x0000660003067a24 */ /* 0x042fe400078e02ff */
[----:B------:R-:W-:Y:S02]  /*10f0*/  IMAD.MOV.U32 R7, RZ, RZ, 0x5 ;  /* 0x00000005ff077424 */ /* 0x000fe400078e00ff */
[----:B------:R-:W-:Y:S02]  /*1100*/  IMAD R6, R2, c[0x0][0x19c], R6 ;  /* 0x0000670002067a24 */ /* 0x000fe400078e0206 */
[----:B------:R-:W-:Y:S01]  /*1110*/  IMAD R3, R3, c[0x0][0x1a0], RZ ;  /* 0x0000680003037a24 */ /* 0x000fe200078e02ff */
[----:B------:R-:W-:-:S02]  /*1120*/  SHF.L.U64.HI R92, R18, R7, c[0x0][0x19c] ;  /* 0x00006700125c7619 */ /* 0x000fc40000010207 */
[----:B------:R-:W-:Y:S01]  /*1130*/  IADD3.X R5, R28, R5, R6, P2, !PT ;  /* 0x000000051c057210 */ /* 0x000fe200017fe406 */
[----:B------:R-:W-:Y:S01]  /*1140*/  IMAD R6, R22, c[0x0][0x1b4], R0 ;  /* 0x00006d0016067a24 */ /* 0x000fe200078e0200 */
[----:B------:R-:W-:Y:S01]  /*1150*/  LOP3.LUT R0, R15, 0xfffffff0, RZ, 0xc0, !PT ;  /* 0xfffffff00f007812 */ /* 0x000fe200078ec0ff */
[----:B------:R-:W-:Y:S02]  /*1160*/  IMAD R7, R92, R59, RZ ;  /* 0x0000003b5c077224 */ /* 0x000fe400078e02ff */
[----:B------:R-:W-:-:S04]  /*1170*/  IMAD.WIDE.U32 R32, R22, c[0x0][0x1b0], R4 ;  /* 0x00006c0016207a25 */ /* 0x000fc800078e0004 */
[C---:B------:R-:W-:Y:S01]  /*1180*/  IMAD.WIDE.U32 R4, R2.reuse, c[0x0][0x1a0], R34 ;  /* 0x0000680002047a25 */ /* 0x040fe200078e0022 */
[----:B------:R-:W-:Y:S03]  /*1190*/  STL.64 [R1], R32 ;  /* 0x0000002001007387 */ /* 0x000fe60000100a00 */
[----:B------:R-:W-:Y:S01]  /*11a0*/  IMAD.IADD R249, R33, 0x1, R6 ;  /* 0x0000000121f97824 */ /* 0x000fe200078e0206 */
[----:B------:R-:W-:Y:S01]  /*11b0*/  IADD3 R10, P2, R23, R4, RZ ;  /* 0x00000004170a7210 */ /* 0x000fe20007f5e0ff */
[----:B------:R-:W-:Y:S01]  /*11c0*/  IMAD.MOV.U32 R248, RZ, RZ, R32 ;  /* 0x000000fffff87224 */ /* 0x000fe200078e0020 */
[----:B------:R-:W-:Y:S01]  /*11d0*/  LEA.HI R4, R15, R12, RZ, 0x1 ;  /* 0x0000000c0f047211 */ /* 0x000fe200078f08ff */
[----:B------:R-:W-:Y:S02]  /*11e0*/  IMAD R3, R2, c[0x0][0x1a4], R3 ;  /* 0x0000690002037a24 */ /* 0x000fe400078e0203 */
[-C--:B------:R-:W-:Y:S01]  /*11f0*/  IMAD R6, R19, R91.reuse, R7 ;  /* 0x0000005b13067224 */ /* 0x080fe200078e0207 */
[----:B------:R-:W-:Y:S01]  /*1200*/  LOP3.LUT R4, R4, 0xfffffffe, RZ, 0xc0, !PT ;  /* 0xfffffffe04047812 */ /* 0x000fe200078ec0ff */
[----:B------:R-:W-:Y:S01]  /*1210*/  IMAD.WIDE.U32 R8, R59, R91, R248 ;  /* 0x0000005b3b087225 */ /* 0x000fe200078e00f8 */
[----:B------:R-:W-:-:S03]  /*1220*/  IADD3.X R11, R26, R5, R3, P2, !PT ;  /* 0x000000051a0b7210 */ /* 0x000fc600017fe403 */
[----:B------:R-:W-:Y:S01]  /*1230*/  IMAD.IADD R3, R9, 0x1, R6 ;  /* 0x0000000109037824 */ /* 0x000fe200078e0206 */
[----:B------:R-:W-:Y:S01]  /*1240*/  @!P6 LEA R6, P2, R8, c[0x0][0x168], 0x1 ;  /* 0x00005a000806ea11 */ /* 0x000fe200078408ff */
[----:B------:R-:W-:Y:S02]  /*1250*/  IMAD.IADD R15, R12, 0x1, -R4 ;  /* 0x000000010c0f7824 */ /* 0x000fe400078e0a04 */
[----:B------:R-:W-:Y:S01]  /*1260*/  IMAD R5, R13, c[0x0][0x1b8], RZ ;  /* 0x00006e000d057a24 */ /* 0x000fe200078e02ff */
[----:B------:R-:W-:Y:S01]  /*1270*/  @!P6 LEA.HI.X R7, R8, c[0x0][0x16c], R3, 0x1, P2 ;  /* 0x00005b000807ea11 */ /* 0x000fe200010f0c03 */
[----:B------:R-:W-:Y:S01]  /*1280*/  IMAD.IADD R0, R89, 0x1, -R0 ;  /* 0x0000000159007824 */ /* 0x000fe200078e0a00 */
[----:B------:R-:W-:Y:S01]  /*1290*/  @!P5 IADD3 R8, P2, R90, R8, RZ ;  /* 0x000000085a08d210 */ /* 0x000fe20007f5e0ff */
[----:B------:R-:W-:Y:S02]  /*12a0*/  IMAD R12, R22, c[0x0][0x1bc], R5 ;  /* 0x00006f00160c7a24 */ /* 0x000fe400078e0205 */
[----:B------:R1:W-:Y:S01]  /*12b0*/  @!P6 LDGSTS.E.BYPASS.LTC128B.128 [R223+0x8000], [R6.64] ;  /* 0x0800000006dfefae */ /* 0x0003e2000b901d46 */
[----:B------:R-:W-:Y:S01]  /*12c0*/  SHF.R.S32.HI R14, RZ, 0x1f, R0 ;  /* 0x0000001fff0e7819 */ /* 0x000fe20000011400 */
[----:B------:R-:W-:Y:S01]  /*12d0*/  @!P5 IMAD.X R3, R88, 0x1, R3, P2 ;  /* 0x000000015803d824 */ /* 0x000fe200010e0603 */
[----:B------:R-:W-:Y:S01]  /*12e0*/  @!P5 LEA R4, P2, R8, c[0x0][0x168], 0x1 ;  /* 0x00005a000804da11 */ /* 0x000fe200078408ff */
[----:B------:R1:W-:Y:S01]  /*12f0*/  @!P6 LDGSTS.E.BYPASS.LTC128B.128 [R223+0x9000], [R6.64+0x80] ;  /* 0x0900008006dfefae */ /* 0x0003e2000b901d46 */
[----:B------:R-:W-:Y:S01]  /*1300*/  LEA.HI R14, R14, R0, RZ, 0x3 ;  /* 0x000000000e0e7211 */ /* 0x000fe200078f18ff */
[----:B------:R-:W-:Y:S01]  /*1310*/  IMAD.WIDE.U32 R250, R22, c[0x0][0x1b8], R10 ;  /* 0x00006e0016fa7a25 */ /* 0x000fe200078e000a */
[----:B------:R-:W-:-:S02]  /*1320*/  @!P5 LEA.HI.X R5, R8, c[0x0][0x16c], R3, 0x1, P2 ;  /* 0x00005b000805da11 */ /* 0x000fc400010f0c03 */
[----:B------:R-:W-:Y:S01]  /*1330*/  LOP3.LUT R9, R14, 0xfffffff8, RZ, 0xc0, !PT ;  /* 0xfffffff80e097812 */ /* 0x000fe200078ec0ff */
[----:B------:R-:W-:Y:S02]  /*1340*/  IMAD.SHL.U32 R3, R2, 0x8, RZ ;  /* 0x0000000802037824 */ /* 0x000fe400078e00ff */
[----:B------:R4:W-:Y:S01]  /*1350*/  @!P5 LDGSTS.E.BYPASS.LTC128B.128 [R223+0x8800], [R4.64] ;  /* 0x0880000004dfdfae */ /* 0x0009e2000b901d46 */
[----:B------:R-:W-:Y:S02]  /*1360*/  IMAD.IADD R23, R251, 0x1, R12 ;  /* 0x00000001fb177824 */ /* 0x000fe400078e020c */
[----:B------:R-:W-:Y:S01]  /*1370*/  IMAD.IADD R18, R0, 0x1, -R9 ;  /* 0x0000000100127824 */ /* 0x000fe200078e0a09 */
[----:B------:R4:W-:Y:S01]  /*1380*/  @!P5 LDGSTS.E.BYPASS.LTC128B.128 [R223+0x9800], [R4.64+0x80] ;  /* 0x0980008004dfdfae */ /* 0x0009e2000b901d46 */
[----:B------:R-:W-:Y:S02]  /*1390*/  IMAD R0, R19, c[0x0][0x1a0], RZ ;  /* 0x0000680013007a24 */ /* 0x000fe400078e02ff */
[C---:B------:R-:W-:Y:S01]  /*13a0*/  IMAD.WIDE.U32 R8, R59.reuse, c[0x0][0x1a0], RZ ;  /* 0x000068003b087a25 */ /* 0x040fe200078e00ff */
[----:B------:R-:W0:Y:S04]  /*13b0*/  LDGDEPBAR ;  /* 0x00000000000079af */ /* 0x000e280000000000 */
[----:B------:R-:W-:Y:S01]  /*13c0*/  STL [R1+0x8], R23 ;  /* 0x0000081701007387 */ /* 0x000fe20000100800 */
[----:B-1----:R-:W-:-:S04]  /*13d0*/  IMAD R6, R59, c[0x0][0x1a4], R0 ;  /* 0x000069003b067a24 */ /* 0x002fc800078e0200 */
[----:B------:R-:W-:Y:S02]  /*13e0*/  IMAD.IADD R6, R9, 0x1, R6 ;  /* 0x0000000109067824 */ /* 0x000fe400078e0206 */
[----:B----4-:R-:W-:Y:S01]  /*13f0*/  IMAD.SHL.U32 R4, R25, 0x40, RZ ;  /* 0x0000004019047824 */ /* 0x010fe200078e00ff */
[----:B------:R-:W-:-:S04]  /*1400*/  DEPBAR.LE SB0, 0x0 ;  /* 0x000080000000791a */ /* 0x000fc80000000000 */
[----:B------:R-:W-:Y:S01]  /*1410*/  IMAD.SHL.U32 R5, R18, 0x40, RZ ;  /* 0x0000004012057824 */ /* 0x000fe200078e00ff */
[----:B------:R-:W-:Y:S01]  /*1420*/  LOP3.LUT R0, R4, 0x1c0, RZ, 0xc0, !PT ;  /* 0x000001c004007812 */ /* 0x000fe200078ec0ff */
[----:B------:R-:W-:Y:S01]  /*1430*/  IMAD.SHL.U32 R4, R15, 0x8, RZ ;  /* 0x000000080f047824 */ /* 0x000fe200078e00ff */
[----:B------:R-:W-:Y:S02]  /*1440*/  BAR.SYNC.DEFER_BLOCKING 0x0 ;  /* 0x0000000000007b1d */ /* 0x000fe40000010000 */
[----:B------:R-:W-:Y:S02]  /*1450*/  LOP3.LUT R2, R5, 0x1c0, RZ, 0xc0, !PT ;  /* 0x000001c005027812 */ /* 0x000fe400078ec0ff */
[----:B------:R-:W-:Y:S02]  /*1460*/  LOP3.LUT R7, R0, 0x8, R3, 0xf8, !PT ;  /* 0x0000000800077812 */ /* 0x000fe400078ef803 */
[----:B------:R-:W-:Y:S01]  /*1470*/  LOP3.LUT R3, R2, 0x8, R4, 0xf8, !PT ;  /* 0x0000000802037812 */ /* 0x000fe200078ef804 */
[----:B------:R-:W-:Y:S01]  /*1480*/  @!P3 IMAD.MOV.U32 R4, RZ, RZ, c[0x0][0x1a4] ;  /* 0x00006900ff04b624 */ /* 0x000fe200078e00ff */
[----:B------:R-:W-:-:S02]  /*1490*/  SHF.R.U32.HI R5, RZ, 0x3, R0 ;  /* 0x00000003ff057819 */ /* 0x000fc40000011600 */
[----:B------:R-:W-:Y:S02]  /*14a0*/  SHF.R.U32.HI R2, RZ, 0x3, R2 ;  /* 0x00000003ff027819 */ /* 0x000fe40000011602 */
[----:B------:R-:W-:Y:S02]  /*14b0*/  LEA R0, P0, R8, R250, 0x5 ;  /* 0x000000fa08007211 */ /* 0x000fe400078028ff */
[----:B------:R-:W-:Y:S01]  /*14c0*/  LOP3.LUT R9, R7, R5, RZ, 0x3c, !PT ;  /* 0x0000000507097212 */ /* 0x000fe200078e3cff */
[----:B------:R-:W-:Y:S01]  /*14d0*/  IMAD.SHL.U32 R7, R14, 0x40, RZ ;  /* 0x000000400e077824 */ /* 0x000fe200078e00ff */
[----:B------:R-:W-:Y:S01]  /*14e0*/  LOP3.LUT R58, R3, R2, RZ, 0x3c, !PT ;  /* 0x00000002033a7212 */ /* 0x000fe200078e3cff */
[----:B------:R-:W-:Y:S01]  /*14f0*/  @!P3 IMAD.MOV.U32 R3, RZ, RZ, c[0x0][0x1a0] ;  /* 0x00006800ff03b624 */ /* 0x000fe200078e00ff */
[----:B------:R-:W-:Y:S02]  /*1500*/  LEA.HI.X R2, R8, R23, R6, 0x5, P0 ;  /* 0x0000001708027211 */ /* 0x000fe400000f2c06 */
[----:B------:R-:W-:-:S02]  /*1510*/  LEA.HI R8, R29, R89, RZ, 0x5 ;  /* 0x000000591d087211 */ /* 0x000fc400078f28ff */
[----:B------:R-:W-:Y:S02]  /*1520*/  @!P3 LEA R5, P0, R3, R0, 0x4 ;  /* 0x000000000305b211 */ /* 0x000fe400078020ff */
[C---:B------:R-:W-:Y:S01]  /*1530*/  @!P4 LEA R6, P1, R0.reuse, c[0x0][0x170], 0x1 ;  /* 0x00005c000006ca11 */ /* 0x040fe200078208ff */
[----:B------:R-:W-:Y:S01]  /*1540*/  @P4 STS.128 [R223+0xa000], RZ ;  /* 0x00a000ffdf004388 */ /* 0x000fe20000000c00 */
[----:B------:R-:W-:Y:S02]  /*1550*/  SHF.R.S32.HI R8, RZ, 0x5, R8 ;  /* 0x00000005ff087819 */ /* 0x000fe40000011408 */
[----:B------:R-:W-:Y:S01]  /*1560*/  LOP3.LUT R57, R7, 0xfffffe00, RZ, 0xc0, !PT ;  /* 0xfffffe0007397812 */ /* 0x000fe200078ec0ff */
[----:B------:R-:W-:Y:S01]  /*1570*/  @P4 STS.128 [R223+0xb000], RZ ;  /* 0x00b000ffdf004388 */ /* 0x000fe20000000c00 */
[----:B------:R-:W-:Y:S02]  /*1580*/  @!P3 LEA.HI.X R3, R3, R2, R4, 0x4, P0 ;  /* 0x000000020303b211 */ /* 0x000fe400000f2404 */
[----:B------:R-:W-:Y:S01]  /*1590*/  @!P4 LEA.HI.X R7, R0, c[0x0][0x174], R2, 0x1, P1 ;  /* 0x00005d000007ca11 */ /* 0x000fe200008f0c02 */
[----:B------:R-:W-:Y:S01]  /*15a0*/  IMAD R2, R8, 0x400, R57 ;  /* 0x0000040008027824 */ /* 0x000fe200078e0239 */
[----:B------:R-:W-:Y:S01]  /*15b0*/  @!P3 LEA R4, P0, R5, c[0x0][0x170], 0x1 ;  /* 0x00005c000504ba11 */ /* 0x000fe200078008ff */
[----:B------:R-:W-:-:S02]  /*15c0*/  IMAD R0, R15, 0x200, R9 ;  /* 0x000002000f007824 */ /* 0x000fc400078e0209 */
[----:B------:R-:W-:Y:S01]  /*15d0*/  IMAD.IADD R2, R58, 0x1, R2 ;  /* 0x000000013a027824 */ /* 0x000fe200078e0202 */
[----:B------:R-:W-:Y:S01]  /*15e0*/  @!P3 LEA.HI.X R5, R5, c[0x0][0x174], R3, 0x1, P0 ;  /* 0x00005d000505ba11 */ /* 0x000fe200000f0c03 */
[----:B------:R-:W-:Y:S01]  /*15f0*/  @!PT LDS RZ, [RZ] ;  /* 0x00000000fffff984 */ /* 0x000fe20000000800 */
[----:B------:R-:W-:Y:S01]  /*1600*/  @!PT LDS RZ, [RZ] ;  /* 0x00000000fffff984 */ /* 0x000fe20000000800 */
[----:B------:R-:W-:Y:S01]  /*1610*/  @!PT LDS RZ, [RZ] ;  /* 0x00000000fffff984 */ /* 0x000fe20000000800 */
[----:B------:R1:W-:Y:S01]  /*1620*/  @!P4 LDGSTS.E.BYPASS.LTC128B.128 [R223+0xa000], [R6.64] ;  /* 0x0a00000006dfcfae */ /* 0x0003e2000b901d46 */
[----:B------:R-:W-:Y:S02]  /*1630*/  IMAD.SHL.U32 R208, R0, 0x2, RZ ;  /* 0x0000000200d07824 */ /* 0x000fe400078e00ff */
[----:B------:R-:W-:Y:S01]  /*1640*/  IMAD.SHL.U32 R210, R2, 0x2, RZ ;  /* 0x0000000202d27824 */ /* 0x000fe200078e00ff */
[----:B------:R1:W-:Y:S01]  /*1650*/  @!P4 LDGSTS.E.BYPASS.LTC128B.128 [R223+0xb000], [R6.64+0x80] ;  /* 0x0b00008006dfcfae */ /* 0x0003e2000b901d46 */
[----:B------:R-:W-:Y:S01]  /*1660*/  IMAD.MOV.U32 R0, RZ, RZ, -0x20 ;  /* 0xffffffe0ff007424 */ /* 0x000fe200078e00ff */
[----:B------:R-:W-:Y:S02]  /*1670*/  IADD3 R2, R208, 0x8000, RZ ;  /* 0x00008000d0027810 */ /* 0x000fe40007ffe0ff */
[----:B------:R-:W-:Y:S01]  /*1680*/  @P3 STS.128 [R223+0xa800], RZ ;  /* 0x00a800ffdf003388 */ /* 0x000fe20000000c00 */
[----:B------:R-:W-:-:S02]  /*1690*/  R2P PR, R18, 0x6 ;  /* 0x0000000612007804 */ /* 0x000fc40000000000 */
[----:B------:R-:W-:Y:S01]  /*16a0*/  IADD3 R219, R208, 0x8020, RZ ;  /* 0x00008020d0db7810 */ /* 0x000fe20007ffe0ff */
[----:B------:R-:W-:Y:S02]  /*16b0*/  @P3 STS.128 [R223+0xb800], RZ ;  /* 0x00b800ffdf003388 */ /* 0x000fe40000000c00 */
[----:B------:R-:W-:Y:S02]  /*16c0*/  SEL R0, R0, 0x20, P2 ;  /* 0x0000002000007807 */ /* 0x000fe40001000000 */
[----:B------:R-:W-:Y:S01]  /*16d0*/  @!PT LDS RZ, [RZ] ;  /* 0x00000000fffff984 */ /* 0x000fe20000000800 */
[----:B------:R-:W-:Y:S01]  /*16e0*/  @!PT LDS RZ, [RZ] ;  /* 0x00000000fffff984 */ /* 0x000fe20000000800 */
[----:B------:R-:W-:Y:S01]  /*16f0*/  @!PT LDS RZ, [RZ] ;  /* 0x00000000fffff984 */ /* 0x000fe20000000800 */
[----:B------:R4:W-:Y:S03]  /*1700*/  @!P3 LDGSTS.E.BYPASS.LTC128B.128 [R223+0xa800], [R4.64] ;  /* 0x0a80000004dfbfae */ /* 0x0009e6000b901d46 */
[----:B------:R-:W-:Y:S01]  /*1710*/  IMAD R218, R0, 0x2, R210 ;  /* 0x0000000200da7824 */ /* 0x000fe200078e02d2 */
[----:B------:R4:W-:Y:S04]  /*1720*/  @!P3 LDGSTS.E.BYPASS.LTC128B.128 [R223+0xb800], [R4.64+0x80] ;  /* 0x0b80008004dfbfae */ /* 0x0009e8000b901d46 */
[----:B--2---:R-:W-:Y:S04]  /*1730*/  LDSM.16.M88.4 R20, [R208+0x8000] ;  /* 0x00800000d014783b */ /* 0x004fe80000000200 */
[----:B------:R-:W2:Y:S04]  /*1740*/  LDSM.16.M88.4 R8, [R210+0x2000] ;  /* 0x00200000d208783b */ /* 0x000ea80000000200 */
[----:B------:R-:W5:Y:S04]  /*1750*/  LDSM.16.M88.4 R28, [R208+0x8800] ;  /* 0x00880000d01c783b */ /* 0x000f680000000200 */
[----:B------:R-:W1:Y:S04]  /*1760*/  LDSM.16.M88.4 R12, [R210] ;  /* 0x00000000d20c783b */ /* 0x000e680000000200 */
[----:B------:R-:W0:Y:S01]  /*1770*/  LDGDEPBAR ;  /* 0x00000000000079af */ /* 0x000e220000000000 */
[----:B----4-:R-:W-:-:S05]  /*1780*/  IMAD.MOV.U32 R4, RZ, RZ, 0x10 ;  /* 0x00000010ff047424 */ /* 0x010fca00078e00ff */
[----:B------:R-:W-:Y:S02]  /*1790*/  SEL R4, R4, 0xfffffff0, !P1 ;  /* 0xfffffff004047807 */ /* 0x000fe40004800000 */
[----:B------:R-:W-:-:S03]  /*17a0*/  R2P PR, R25, 0x6 ;  /* 0x0000000619007804 */ /* 0x000fc60000000000 */
[----:B------:R-:W-:-:S04]  /*17b0*/  IMAD R212, R4, 0x2, R210 ;  /* 0x0000000204d47824 */ /* 0x000fc800078e02d2 */
[----:B------:R-:W-:Y:S01]  /*17c0*/  IMAD R217, R0, 0x2, R212 ;  /* 0x0000000200d97824 */ /* 0x000fe200078e02d4 */
[----:B---3--:R-:W-:Y:S04]  /*17d0*/  LDSM.16.M88.4 R16, [R212+0x2000] ;  /* 0x00200000d410783b */ /* 0x008fe80000000200 */
[----:B------:R-:W-:Y:S01]  /*17e0*/  LDSM.16.M88.4 R24, [R212] ;  /* 0x00000000d418783b */ /* 0x000fe20000000200 */
[----:B------:R-:W-:Y:S01]  /*17f0*/  @P1 IADD3 R219, R2, -0x20, RZ ;  /* 0xffffffe002db1810 */ /* 0x000fe20007ffe0ff */
[----:B--2---:R-:W-:Y:S01]  /*1800*/  HMMA.16816.F32 R36, R8, R20, RZ ;  /* 0x000000140824723c */ /* 0x004fe200000018ff */
[----:B------:R-:W-:Y:S02]  /*1810*/  IMAD.MOV.U32 R2, RZ, RZ, 0x40 ;  /* 0x00000040ff027424 */ /* 0x000fe400078e00ff */
[C---:B------:R-:W-:Y:S01]  /*1820*/  IADD3 R222, R219.reuse, 0x800, RZ ;  /* 0x00000800dbde7810 */ /* 0x040fe20007ffe0ff */
[----:B------:R-:W2:Y:S01]  /*1830*/  LDSM.16.M88.4 R32, [R219] ;  /* 0x00000000db20783b */ /* 0x000ea20000000200 */
[----:B------:R-:W-:-:S02]  /*1840*/  IADD3 R221, R219, 0x1000, RZ ;  /* 0x00001000dbdd7810 */ /* 0x000fc40007ffe0ff */
[----:B------:R-:W-:Y:S01]  /*1850*/  SEL R2, R2, 0xffffffc0, !P2 ;  /* 0xffffffc002027807 */ /* 0x000fe20005000000 */
[----:B------:R-:W3:Y:S01]  /*1860*/  LDSM.16.M88.4 R44, [R219+0x800] ;  /* 0x00080000db2c783b */ /* 0x000ee20000000200 */
[----:B-----5:R-:W-:Y:S01]  /*1870*/  HMMA.16816.F32 R40, R8, R28, RZ ;  /* 0x0000001c0828723c */ /* 0x020fe200000018ff */
[----:B------:R-:W-:Y:S02]  /*1880*/  IADD3 R220, R219, 0x1800, RZ ;  /* 0x00001800dbdc7810 */ /* 0x000fe40007ffe0ff */
[----:B------:R-:W-:Y:S02]  /*1890*/  IMAD.IADD R216, R208, 0x1, R2 ;  /* 0x00000001d0d87824 */ /* 0x000fe400078e0202 */
[----:B------:R-:W-:Y:S02]  /*18a0*/  IMAD.IADD R215, R2, 0x1, R219 ;  /* 0x0000000102d77824 */ /* 0x000fe400078e02db */
[----:B------:R-:W-:Y:S01]  /*18b0*/  IMAD.SHL.U32 R2, R89, 0x2, RZ ;  /* 0x0000000259027824 */ /* 0x000fe200078e00ff */
[----:B-1----:R-:W-:Y:S04]  /*18c0*/  HMMA.16816.F32 R64, R12, R20, RZ ;  /* 0x000000140c40723c */ /* 0x002fe800000018ff */
[----:B------:R-:W-:-:S04]  /*18d0*/  LOP3.LUT R2, R2, 0x6, RZ, 0xc0, !PT ;  /* 0x0000000602027812 */ /* 0x000fc800078ec0ff */
[----:B------:R-:W-:Y:S01]  /*18e0*/  HMMA.16816.F32 R48, R8, R22, RZ ;  /* 0x000000160830723c */ /* 0x000fe200000018ff */
[----:B------:R-:W-:-:S05]  /*18f0*/  IMAD R2, R59, 0x20, R2 ;  /* 0x000000203b027824 */ /* 0x000fca00078e0202 */
[C---:B------:R-:W-:Y:S02]  /*1900*/  IADD3 R5, R2.reuse, 0x1, RZ ;  /* 0x0000000102057810 */ /* 0x040fe40007ffe0ff */
[----:B------:R-:W-:Y:S01]  /*1910*/  HMMA.16816.F32 R72, R12, R22, RZ ;  /* 0x000000160c48723c */ /* 0x000fe200000018ff */
[C---:B------:R-:W-:Y:S02]  /*1920*/  IADD3 R3, R2.reuse, 0x8, RZ ;  /* 0x0000000802037810 */ /* 0x040fe40007ffe0ff */
[-C--:B------:R-:W-:Y:S02]  /*1930*/  ISETP.GE.AND P0, PT, R5, R56.reuse, PT ;  /* 0x000000380500720c */ /* 0x080fe40003f06270 */
[----:B------:R-:W-:Y:S02]  /*1940*/  ISETP.GE.AND P6, PT, R3, R56, PT ;  /* 0x000000380300720c */ /* 0x000fe40003fc6270 */
[C---:B------:R-:W-:Y:S01]  /*1950*/  IADD3 R3, R2.reuse, 0x9, RZ ;  /* 0x0000000902037810 */ /* 0x040fe20007ffe0ff */
[----:B------:R-:W-:Y:S01]  /*1960*/  HMMA.16816.F32 R20, R8, R30, RZ ;  /* 0x0000001e0814723c */ /* 0x000fe200000018ff */
[----:B------:R-:W-:Y:S01]  /*1970*/  LDSM.16.M88.4 R8, [R218+0x2000] ;  /* 0x00200000da08783b */ /* 0x000fe20000000200 */
[----:B------:R-:W-:-:S02]  /*1980*/  IADD3 R6, R2, 0x10, RZ ;  /* 0x0000001002067810 */ /* 0x000fc40007ffe0ff */
[-C--:B------:R-:W-:Y:S02]  /*1990*/  ISETP.GE.AND P5, PT, R3, R56.reuse, PT ;  /* 0x000000380300720c */ /* 0x080fe40003fa6270 */
[C---:B------:R-:W-:Y:S02]  /*19a0*/  IADD3 R5, R2.reuse, 0x11, RZ ;  /* 0x0000001102057810 */ /* 0x040fe40007ffe0ff */
[----:B------:R-:W-:Y:S01]  /*19b0*/  HMMA.16816.F32 R60, R12, R28, RZ ;  /* 0x0000001c0c3c723c */ /* 0x000fe200000018ff */
[C---:B------:R-:W-:Y:S02]  /*19c0*/  IADD3 R3, R2.reuse, 0x18, RZ ;  /* 0x0000001802037810 */ /* 0x040fe40007ffe0ff */
[CC--:B------:R-:W-:Y:S02]  /*19d0*/  ISETP.GE.AND P1, PT, R2.reuse, R56.reuse, PT ;  /* 0x000000380200720c */ /* 0x0c0fe40003f26270 */
[----:B------:R-:W-:Y:S02]  /*19e0*/  IADD3 R2, R2, 0x19, RZ ;  /* 0x0000001902027810 */ /* 0x000fe40007ffe0ff */
[-C--:B------:R-:W-:Y:S01]  /*19f0*/  ISETP.GE.AND P4, PT, R6, R56.reuse, PT ;  /* 0x000000380600720c */ /* 0x080fe20003f86270 */
[----:B--2---:R-:W-:Y:S01]  /*1a00*/  HMMA.16816.F32 R84, R16, R32, R36 ;  /* 0x000000201054723c */ /* 0x004fe20000001824 */
[----:B------:R-:W1:Y:S01]  /*1a10*/  LDSM.16.M88.4 R36, [R216+0x8000] ;  /* 0x00800000d824783b */ /* 0x000e620000000200 */
[----:B------:R-:W-:-:S02]  /*1a20*/  ISETP.GE.AND P3, PT, R5, R56, PT ;  /* 0x000000380500720c */ /* 0x000fc40003f66270 */
[----:B------:R-:W-:-:S04]  /*1a30*/  ISETP.GE.AND P2, PT, R3, R56, PT ;  /* 0x000000380300720c */ /* 0x000fc80003f46270 */
[----:B---3--:R-:W-:Y:S01]  /*1a40*/  HMMA.16816.F32 R76, R16, R44, R40 ;  /* 0x0000002c104c723c */ /* 0x008fe20000001828 */
[----:B------:R-:W2:Y:S07]  /*1a50*/  LDSM.16.M88.4 R40, [R216+0x8800] ;  /* 0x00880000d828783b */ /* 0x000eae0000000200 */
[----:B------:R-:W-:Y:S01]  /*1a60*/  HMMA.16816.F32 R68, R12, R30, RZ ;  /* 0x0000001e0c44723c */ /* 0x000fe200000018ff */
[----:B------:R-:W3:Y:S04]  /*1a70*/  LDSM.16.M88.4 R12, [R218] ;  /* 0x00000000da0c783b */ /* 0x000ee80000000200 */
[----:B------:R-:W-:Y:S03]  /*1a80*/  LDSM.16.M88.4 R28, [R215+0x800] ;  /* 0x00080000d71c783b */ /* 0x000fe60000000200 */
[C---:B------:R-:W-:Y:S08]  /*1a90*/  HMMA.16816.F32 R80, R16.reuse, R34, R48 ;  /* 0x000000221050723c */ /* 0x040ff00000001830 */
[----:B------:R-:W-:Y:S01]  /*1aa0*/  HMMA.16816.F32 R52, R16, R46, R20 ;  /* 0x0000002e1034723c */ /* 0x000fe20000001814 */
[----:B------:R-:W-:Y:S07]  /*1ab0*/  LDSM.16.M88.4 R20, [R217+0x2000] ;  /* 0x00200000d914783b */ /* 0x000fee0000000200 */
[C---:B------:R-:W-:Y:S08]  /*1ac0*/  HMMA.16816.F32 R48, R24.reuse, R32, R64 ;  /* 0x000000201830723c */ /* 0x040ff00000001840 */
[C---:B------:R-:W-:Y:S08]  /*1ad0*/  HMMA.16816.F32 R60, R24.reuse, R44, R60 ;  /* 0x0000002c183c723c */ /* 0x040ff0000000183c */
[C---:B------:R-:W-:Y:S01]  /*1ae0*/  HMMA.16816.F32 R16, R24.reuse, R34, R72 ;  /* 0x000000221810723c */ /* 0x040fe20000001848 */
[----:B------:R-:W4:Y:S07]  /*1af0*/  LDSM.16.M88.4 R32, [R215] ;  /* 0x00000000d720783b */ /* 0x000f2e0000000200 */
[----:B------:R-:W-:Y:S01]  /*1b00*/  HMMA.16816.F32 R68, R24, R46, R68 ;  /* 0x0000002e1844723c */ /* 0x000fe20000001844 */
[----:B------:R-:W5:Y:S04]  /*1b10*/  LDSM.16.M88.4 R24, [R217] ;  /* 0x00000000d918783b */ /* 0x000f680000000200 */
[----:B------:R-:W-:Y:S03]  /*1b20*/  LDSM.16.M88.4 R44, [R208+0x9000] ;  /* 0x00900000d02c783b */ /* 0x000fe60000000200 */
[C---:B-1----:R-:W-:Y:S08]  /*1b30*/  HMMA.16816.F32 R72, R8.reuse, R36, R84 ;  /* 0x000000240848723c */ /* 0x042ff00000001854 */
[C---:B--2---:R-:W-:Y:S08]  /*1b40*/  HMMA.16816.F32 R84, R8.reuse, R40, R76 ;  /* 0x000000280854723c */ /* 0x044ff0000000184c */
[C---:B------:R-:W-:Y:S08]  /*1b50*/  HMMA.16816.F32 R80, R8.reuse, R38, R80 ;  /* 0x000000260850723c */ /* 0x040ff00000001850 */
[----:B------:R-:W-:Y:S08]  /*1b60*/  HMMA.16816.F32 R76, R8, R42, R52 ;  /* 0x0000002a084c723c */ /* 0x000ff00000001834 */
[C---:B---3--:R-:W-:Y:S01]  /*1b70*/  HMMA.16816.F32 R64, R12.reuse, R36, R48 ;  /* 0x000000240c40723c */ /* 0x048fe20000001830 */
[----:B------:R-:W-:Y:S07]  /*1b80*/  LDSM.16.M88.4 R48, [R208+0x9800] ;  /* 0x00980000d030783b */ /* 0x000fee0000000200 */
[C---:B------:R-:W-:Y:S01]  /*1b90*/  HMMA.16816.F32 R36, R12.reuse, R38, R16 ;  /* 0x000000260c24723c */ /* 0x040fe20000001810 */
[----:B------:R-:W1:Y:S07]  /*1ba0*/  LDSM.16.M88.4 R16, [R210+0x6000] ;  /* 0x00600000d210783b */ /* 0x000e6e0000000200 */
[C---:B------:R-:W-:Y:S08]  /*1bb0*/  HMMA.16816.F32 R8, R12.reuse, R40, R60 ;  /* 0x000000280c08723c */ /* 0x040ff0000000183c */
[----:B------:R-:W-:Y:S01]  /*1bc0*/  HMMA.16816.F32 R52, R12, R42, R68 ;  /* 0x0000002a0c34723c */ /* 0x000fe20000001844 */
[----:B------:R-:W2:Y:S04]  /*1bd0*/  LDSM.16.M88.4 R12, [R210+0x4000] ;  /* 0x00400000d20c783b */ /* 0x000ea80000000200 */
[----:B------:R-:W-:Y:S03]  /*1be0*/  LDSM.16.M88.4 R40, [R219+0x1000] ;  /* 0x00100000db28783b */ /* 0x000fe60000000200 */
[C---:B----4-:R-:W-:Y:S08]  /*1bf0*/  HMMA.16816.F32 R60, R20.reuse, R32, R72 ;  /* 0x00000020143c723c */ /* 0x050ff00000001848 */
[C---:B------:R-:W-:Y:S08]  /*1c00*/  HMMA.16816.F32 R68, R20.reuse, R34, R80 ;  /* 0x000000221444723c */ /* 0x040ff00000001850 */
[C---:B------:R-:W-:Y:S08]  /*1c10*/  HMMA.16816.F32 R72, R20.reuse, R28, R84 ;  /* 0x0000001c1448723c */ /* 0x040ff00000001854 */
[----:B------:R-:W-:Y:S08]  /*1c20*/  HMMA.16816.F32 R80, R20, R30, R76 ;  /* 0x0000001e1450723c */ /* 0x000ff0000000184c */
[C---:B-----5:R-:W-:Y:S01]  /*1c30*/  HMMA.16816.F32 R20, R24.reuse, R28, R8 ;  /* 0x0000001c1814723c */ /* 0x060fe20000001808 */
[----:B------:R-:W3:Y:S07]  /*1c40*/  LDSM.16.M88.4 R8, [R212+0x6000] ;  /* 0x00600000d408783b */ /* 0x000eee0000000200 */
[C---:B------:R-:W-:Y:S08]  /*1c50*/  HMMA.16816.F32 R76, R24.reuse, R32, R64 ;  /* 0x00000020184c723c */ /* 0x040ff00000001840 */
[C---:B------:R-:W-:Y:S01]  /*1c60*/  HMMA.16816.F32 R32, R24.reuse, R34, R36 ;  /* 0x000000221820723c */ /* 0x040fe20000001824 */
[----:B------:R-:W4:Y:S07]  /*1c70*/  LDSM.16.M88.4 R36, [R219+0x1800] ;  /* 0x00180000db24783b */ /* 0x000f2e0000000200 */
[----:B------:R-:W-:Y:S01]  /*1c80*/  HMMA.16816.F32 R28, R24, R30, R52 ;  /* 0x0000001e181c723c */ /* 0x000fe20000001834 */
[----:B------:R-:W5:Y:S04]  /*1c90*/  LDSM.16.M88.4 R24, [R212+0x4000] ;  /* 0x00400000d418783b */ /* 0x000f680000000200 */
[----:B------:R-:W-:Y:S03]  /*1ca0*/  LDSM.16.M88.4 R52, [R216+0x9000] ;  /* 0x00900000d834783b */ /* 0x000fe60000000200 */
[C---:B-1----:R-:W-:Y:S08]  /*1cb0*/  HMMA.16816.F32 R60, R16.reuse, R44, R60 ;  /* 0x0000002c103c723c */ /* 0x042ff0000000183c */
[----:B------:R-:W-:Y:S08]  /*1cc0*/  HMMA.16816.F32 R64, R16, R50, R80 ;  /* 0x000000321040723c */ /* 0x000ff00000001850 */
[-C--:B--2---:R-:W-:Y:S01]  /*1cd0*/  HMMA.16816.F32 R80, R12, R48.reuse, R20 ;  /* 0x000000300c50723c */ /* 0x084fe20000001814 */
[----:B------:R-:W1:Y:S07]  /*1ce0*/  LDSM.16.M88.4 R20, [R218+0x6000] ;  /* 0x00600000da14783b */ /* 0x000e6e0000000200 */
[----:B------:R-:W-:Y:S08]  /*1cf0*/  HMMA.16816.F32 R72, R16, R48, R72 ;  /* 0x000000301048723c */ /* 0x000ff00000001848 */
[----:B------:R-:W-:Y:S08]  /*1d00*/  HMMA.16816.F32 R76, R12, R44, R76 ;  /* 0x0000002c0c4c723c */ /* 0x000ff0000000184c */
[-C--:B------:R-:W-:Y:S08]  /*1d10*/  HMMA.16816.F32 R68, R16, R46.reuse, R68 ;  /* 0x0000002e1044723c */ /* 0x080ff00000001844 */
[C---:B------:R-:W-:Y:S01]  /*1d20*/  HMMA.16816.F32 R44, R12.reuse, R46, R32 ;  /* 0x0000002e0c2c723c */ /* 0x040fe20000001820 */
[----:B------:R-:W-:Y:S07]  /*1d30*/  LDSM.16.M88.4 R32, [R216+0x9800] ;  /* 0x00980000d820783b */ /* 0x000fee0000000200 */
[----:B------:R-:W-:Y:S01]  /*1d40*/  HMMA.16816.F32 R48, R12, R50, R28 ;  /* 0x000000320c30723c */ /* 0x000fe2000000181c */
[----:B------:R-:W2:Y:S04]  /*1d50*/  LDSM.16.M88.4 R12, [R218+0x4000] ;  /* 0x00400000da0c783b */ /* 0x000ea80000000200 */
[----:B------:R-:W-:Y:S03]  /*1d60*/  LDSM.16.M88.4 R28, [R215+0x1000] ;  /* 0x00100000d71c783b */ /* 0x000fe60000000200 */
[C---:B---3--:R-:W-:Y:S08]  /*1d70*/  HMMA.16816.F32 R16, R8.reuse, R40, R60 ;  /* 0x000000280810723c */ /* 0x048ff0000000183c */
[----:B----4-:R-:W-:Y:S08]  /*1d80*/  HMMA.16816.F32 R84, R8, R36, R72 ;  /* 0x000000240854723c */ /* 0x010ff00000001848 */
[----:B-----5:R-:W-:Y:S08]  /*1d90*/  HMMA.16816.F32 R72, R24, R40, R76 ;  /* 0x000000281848723c */ /* 0x020ff0000000184c */
[C---:B------:R-:W-:Y:S08]  /*1da0*/  HMMA.16816.F32 R60, R8.reuse, R42, R68 ;  /* 0x0000002a083c723c */ /* 0x040ff00000001844 */
[----:B------:R-:W-:Y:S01]  /*1db0*/  HMMA.16816.F32 R68, R8, R38, R64 ;  /* 0x000000260844723c */ /* 0x000fe20000001840 */
[----:B------:R-:W3:Y:S04]  /*1dc0*/  LDSM.16.M88.4 R8, [R217+0x6000] ;  /* 0x00600000d908783b */ /* 0x000ee80000000200 */
[----:B------:R-:W-:Y:S03]  /*1dd0*/  LDSM.16.M88.4 R64, [R215+0x1800] ;  /* 0x00180000d740783b */ /* 0x000fe60000000200 */
[----:B------:R-:W-:Y:S08]  /*1de0*/  HMMA.16816.F32 R76, R24, R42, R44 ;  /* 0x0000002a184c723c */ /* 0x000ff0000000182c */
[----:B-1----:R-:W-:Y:S01]  /*1df0*/  HMMA.16816.F32 R44, R20, R52, R16 ;  /* 0x00000034142c723c */ /* 0x002fe20000001810 */
[----:B------:R-:W1:Y:S01]  /*1e00*/  LDSM.16.M88.4 R16, [R217+0x4000] ;  /* 0x00400000d910783b */ /* 0x000e620000000200 */
[----:B------:R-:W-:-:S06]  /*1e10*/  DEPBAR.LE SB0, 0x0 ;  /* 0x000080000000791a */ /* 0x000fcc0000000000 */
[C---:B------:R-:W-:Y:S08]  /*1e20*/  HMMA.16816.F32 R80, R24.reuse, R36, R80 ;  /* 0x000000241850723c */ /* 0x040ff00000001850 */
[----:B------:R-:W-:Y:S08]  /*1e30*/  HMMA.16816.F32 R48, R24, R38, R48 ;  /* 0x000000261830723c */ /* 0x000ff00000001830 */
[----:B--2---:R-:W-:Y:S08]  /*1e40*/  HMMA.16816.F32 R24, R12, R52, R72 ;  /* 0x000000340c18723c */ /* 0x004ff00000001848 */
[C---:B------:R-:W-:Y:S08]  /*1e50*/  HMMA.16816.F32 R40, R20.reuse, R54, R60 ;  /* 0x000000361428723c */ /* 0x040ff0000000183c */
[C---:B------:R-:W-:Y:S08]  /*1e60*/  HMMA.16816.F32 R36, R20.reuse, R32, R84 ;  /* 0x000000201424723c */ /* 0x040ff00000001854 */
[----:B------:R-:W-:Y:S08]  /*1e70*/  HMMA.16816.F32 R20, R20, R34, R68 ;  /* 0x000000221414723c */ /* 0x000ff00000001844 */
[C---:B------:R-:W-:Y:S08]  /*1e80*/  HMMA.16816.F32 R52, R12.reuse, R54, R76 ;  /* 0x000000360c34723c */ /* 0x040ff0000000184c */
[C---:B------:R-:W-:Y:S08]  /*1e90*/  HMMA.16816.F32 R60, R12.reuse, R32, R80 ;  /* 0x000000200c3c723c */ /* 0x040ff00000001850 */
[----:B------:R-:W-:Y:S08]  /*1ea0*/  HMMA.16816.F32 R48, R12, R34, R48 ;  /* 0x000000220c30723c */ /* 0x000ff00000001830 */
[-C--:B---3--:R-:W-:Y:S08]  /*1eb0*/  HMMA.16816.F32 R44, R8, R28.reuse, R44 ;  /* 0x0000001c082c723c */ /* 0x088ff0000000182c */
[----:B-1----:R-:W-:Y:S08]  /*1ec0*/  HMMA.16816.F32 R12, R16, R28, R24 ;  /* 0x0000001c100c723c */ /* 0x002ff00000001818 */
[C---:B------:R-:W-:Y:S08]  /*1ed0*/  HMMA.16816.F32 R40, R8.reuse, R30, R40 ;  /* 0x0000001e0828723c */ /* 0x040ff00000001828 */
[----:B------:R-:W-:Y:S01]  /*1ee0*/  HMMA.16816.F32 R36, R8, R64, R36 ;  /* 0x000000400824723c */ /* 0x000fe20000001824 */
[----:B------:R-:W-:-:S07]  /*1ef0*/  FSEL R24, R47, -INF , !P0 ;  /* 0xff8000002f187808 */ /* 0x000fce0004000000 */
[----:B------:R-:W-:Y:S01]  /*1f00*/  HMMA.16816.F32 R32, R8, R66, R20 ;  /* 0x000000420820723c */ /* 0x000fe20000001814 */
[----:B------:R-:W-:-:S06]  /*1f10*/  FSEL R47, R13, -INF , !P0 ;  /* 0xff8000000d2f7808 */ /* 0x000fcc0004000000 */
        /* <DEDUP_REMOVED lines=12> */
[----:B------:R-:W-:Y:S02]  /*1fe0*/  ISETP.GE.AND P0, PT, R56, 0x21, PT ;  /* 0x000000213800780c */ /* 0x000fe40003f06270 */
[----:B------:R-:W-:Y:S02]  /*1ff0*/  FSEL R62, R14, -INF , !P1 ;  /* 0xff8000000e3e7808 */ /* 0x000fe40004800000 */
[----:B------:R-:W-:Y:S01]  /*2000*/  ISETP.GE.AND P1, PT, R2, R56, PT ;  /* 0x000000380200720c */ /* 0x000fe20003f26270 */
[----:B------:R-:W-:Y:S01]  /*2010*/  IMAD.IADD R2, R57, 0x1, R58 ;  /* 0x0000000139027824 */ /* 0x000fe200078e023a */
        /* <DEDUP_REMOVED lines=19> */
[----:B------:R-:W-:Y:S01]  /*2150*/  FSEL R133, R17, -INF , !P1 ;  /* 0xff80000011857808 */ /* 0x000fe20004800000 */
[----:B------:R-:W-:Y:S06]  /*2160*/  BAR.SYNC.DEFER_BLOCKING 0x0 ;  /* 0x0000000000007b1d */ /* 0x000fec0000010000 */
[----:B------:R-:W-:Y:S05]  /*2170*/  @!P0 BRA `(.L_x_843) ;  /* 0x0000012000008947 */ /* 0x000fea0003800000 */
[----:B------:R-:W-:-:S04]  /*2180*/  LEA.HI.SX32 R8, R224, 0xfffffffe, 0x1b ;  /* 0xfffffffee0087811 */ /* 0x000fc800078fdaff */
[----:B------:R-:W-:Y:S01]  /*2190*/  SHF.R.S32.HI R5, RZ, 0x1f, R8 ;  /* 0x0000001fff057819 */ /* 0x000fe20000011408 */
[----:B------:R-:W-:Y:S02]  /*21a0*/  IMAD R3, R92, R8, RZ ;  /* 0x000000085c037224 */ /* 0x000fe400078e02ff */
[----:B------:R-:W-:-:S04]  /*21b0*/  IMAD.WIDE.U32 R8, R8, R91, R248 ;  /* 0x0000005b08087225 */ /* 0x000fc800078e00f8 */
[----:B------:R-:W-:Y:S01]  /*21c0*/  IMAD R3, R5, R91, R3 ;  /* 0x0000005b05037224 */ /* 0x000fe200078e0203 */
[----:B------:R-:W-:-:S03]  /*21d0*/  LEA R6, P2, R8, c[0x0][0x168], 0x1 ;  /* 0x00005a0008067a11 */ /* 0x000fc600078408ff */
[----:B------:R-:W-:Y:S01]  /*21e0*/  IMAD.IADD R3, R9, 0x1, R3 ;  /* 0x0000000109037824 */ /* 0x000fe200078e0203 */
[----:B------:R-:W-:-:S04]  /*21f0*/  LEA R10, P1, R90, R6, 0x1 ;  /* 0x000000065a0a7211 */ /* 0x000fc800078208ff */
[----:B------:R-:W-:-:S04]  /*2200*/  LEA.HI.X R7, R8, c[0x0][0x16c], R3, 0x1, P2 ;  /* 0x00005b0008077a11 */ /* 0x000fc800010f0c03 */
[----:B------:R-:W-:Y:S01]  /*2210*/  LEA.HI.X R11, R90, R7, R88, 0x1, P1 ;  /* 0x000000075a0b7211 */ /* 0x000fe200008f0c58 */
[----:B------:R-:W-:Y:S01]  /*2220*/  @!PT LDS RZ, [RZ] ;  /* 0x00000000fffff984 */ /* 0x000fe20000000800 */
[----:B------:R-:W-:Y:S01]  /*2230*/  @!PT LDS RZ, [RZ] ;  /* 0x00000000fffff984 */ /* 0x000fe20000000800 */
[----:B------:R-:W-:Y:S01]  /*2240*/  @!PT LDS RZ, [RZ] ;  /* 0x00000000fffff984 */ /* 0x000fe20000000800 */
[----:B------:R1:W-:Y:S04]  /*2250*/  LDGSTS.E.BYPASS.LTC128B.128 [R223+0x8000], [R6.64] ;  /* 0x0800000006df7fae */ /* 0x0003e8000b901d46 */
[----:B------:R1:W-:Y:S04]  /*2260*/  LDGSTS.E.BYPASS.LTC128B.128 [R223+0x9000], [R6.64+0x80] ;  /* 0x0900008006df7fae */ /* 0x0003e8000b901d46 */
[----:B------:R1:W-:Y:S04]  /*2270*/  LDGSTS.E.BYPASS.LTC128B.128 [R223+0x8800], [R10.64] ;  /* 0x088000000adf7fae */ /* 0x0003e8000b901d46 */
[----:B------:R1:W-:Y:S04]  /*2280*/  LDGSTS.E.BYPASS.LTC128B.128 [R223+0x9800], [R10.64+0x80] ;  /* 0x098000800adf7fae */ /* 0x0003e8000b901d46 */
[----:B------:R-:W0:Y:S02]  /*2290*/  LDGDEPBAR ;  /* 0x00000000000079af */ /* 0x000e240000000000 */
.L_x_843:
        /* <DEDUP_REMOVED lines=14> */
[----:B------:R-:W-:Y:S01]  /*2380*/  SHF.L.U32 R209, R2, 0x1, RZ ;  /* 0x0000000102d17819 */ /* 0x000fe200000006ff */
[----:B-1----:R-:W1:Y:S03]  /*2390*/  SHFL.BFLY PT, R6, R3, 0x2, 0x1f ;  /* 0x0c401f0003067f89 */ /* 0x002e6600000e0000 */
[-C--:B------:R-:W-:Y:S01]  /*23a0*/  LEA R211, R4, R209.reuse, 0x1 ;  /* 0x000000d104d37211 */ /* 0x080fe200078e08ff */
[----:B------:R-:W-:Y:S01]  /*23b0*/  LDSM.16.MT88.4 R36, [R209+0xa000] ;  /* 0x00a00000d124783b */ /* 0x000fe20000004200 */
[C---:B------:R-:W-:Y:S02]  /*23c0*/  LEA R214, R0.reuse, R209, 0x1 ;  /* 0x000000d100d67211 */ /* 0x040fe400078e08ff */
[----:B------:R-:W-:Y:S01]  /*23d0*/  LEA R213, R0, R211, 0x1 ;  /* 0x000000d300d57211 */ /* 0x000fe200078e08ff */
[----:B------:R-:W-:Y:S04]  /*23e0*/  LDSM.16.MT88.4 R32, [R211+0xa000] ;  /* 0x00a00000d320783b */ /* 0x000fe80000004200 */
[----:B------:R-:W-:Y:S04]  /*23f0*/  LDSM.16.MT88.4 R16, [R214+0xa000] ;  /* 0x00a00000d610783b */ /* 0x000fe80000004200 */
[----:B------:R-:W-:Y:S04]  /*2400*/  LDSM.16.MT88.4 R48, [R213+0xa000] ;  /* 0x00a00000d530783b */ /* 0x000fe80000004200 */
[----:B------:R-:W-:Y:S01]  /*2410*/  LDSM.16.MT88.4 R52, [R209+0xb000] ;  /* 0x00b00000d134783b */ /* 0x000fe20000004200 */
[----:B-1----:R-:W-:-:S03]  /*2420*/  FMNMX.FTZ R3, R6, R3, !PT ;  /* 0x0000000306037209 */ /* 0x002fc60007810000 */
[----:B------:R-:W-:Y:S04]  /*2430*/  LDSM.16.MT88.4 R64, [R214+0xb000] ;  /* 0x00b00000d640783b */ /* 0x000fe80000004200 */
[----:B------:R-:W1:Y:S04]  /*2440*/  SHFL.BFLY PT, R6, R5, 0x2, 0x1f ;  /* 0x0c401f0005067f89 */ /* 0x000e6800000e0000 */
[----:B------:R-:W2:Y:S04]  /*2450*/  SHFL.BFLY PT, R134, R3, 0x1, 0x1f ;  /* 0x0c201f0003867f89 */ /* 0x000ea800000e0000 */
[----:B------:R-:W-:Y:S04]  /*2460*/  LDSM.16.MT88.4 R68, [R213+0xb000] ;  /* 0x00b00000d544783b */ /* 0x000fe80000004200 */
[----:B------:R-:W-:Y:S04]  /*2470*/  LDSM.16.MT88.4 R96, [R209+0xb800] ;  /* 0x00b80000d160783b */ /* 0x000fe80000004200 */
[----:B------:R-:W-:Y:S04]  /*2480*/  LDSM.16.MT88.4 R108, [R211+0xb800] ;  /* 0x00b80000d36c783b */ /* 0x000fe80000004200 */
[----:B------:R-:W-:Y:S01]  /*2490*/  LDSM.16.MT88.4 R152, [R209+0xa800] ;  /* 0x00a80000d198783b */ /* 0x000fe20000004200 */
[----:B-1----:R-:W-:-:S03]  /*24a0*/  FMNMX.FTZ R5, R6, R5, !PT ;  /* 0x0000000506057209 */ /* 0x002fc60007810000 */
[----:B------:R-:W-:Y:S01]  /*24b0*/  LDSM.16.MT88.4 R80, [R213+0xa800] ;  /* 0x00a80000d550783b */ /* 0x000fe20000004200 */
[----:B--2---:R-:W-:-:S03]  /*24c0*/  FMNMX.FTZ R134, R3, R134, !PT ;  /* 0x0000008603867209 */ /* 0x004fc60007810000 */
[----:B------:R-:W1:Y:S01]  /*24d0*/  SHFL.BFLY PT, R6, R5, 0x1, 0x1f ;  /* 0x0c201f0005067f89 */ /* 0x000e6200000e0000 */
[C---:B------:R-:W-:Y:S01]  /*24e0*/  FSETP.NEU.FTZ.AND P1, PT, R134.reuse, -INF , PT ;  /* 0xff8000008600780b */ /* 0x040fe20003f3d000 */
[----:B------:R-:W-:Y:S02]  /*24f0*/  FMUL.FTZ R8, R134, c[0x0][0x23c] ;  /* 0x00008f0086087a20 */ /* 0x000fe40000410000 */
[----:B------:R-:W-:Y:S03]  /*2500*/  LDSM.16.MT88.4 R120, [R214+0xb800] ;  /* 0x00b80000d678783b */ /* 0x000fe60000004200 */
[----:B------:R-:W-:-:S05]  /*2510*/  FSEL R8, R8, RZ, P1 ;  /* 0x000000ff08087208 */ /* 0x000fca0000800000 */
[--C-:B------:R-:W-:Y:S02]  /*2520*/  FFMA.FTZ R3, R20, c[0x0][0x23c], -R8.reuse ;  /* 0x00008f0014037a23 */ /* 0x100fe40000010808 */
[--C-:B------:R-:W-:Y:S02]  /*2530*/  FFMA.FTZ R9, R22, c[0x0][0x23c], -R8.reuse ;  /* 0x00008f0016097a23 */ /* 0x100fe40000010808 */
[----:B------:R2:W-:Y:S01]  /*2540*/  MUFU.EX2 R235, R3 ;  /* 0x0000000300eb7308 */ /* 0x0005e20000000800 */
[----:B------:R-:W-:-:S07]  /*2550*/  FFMA.FTZ R10, R25, c[0x0][0x23c], -R8 ;  /* 0x00008f00190a7a23 */ /* 0x000fce0000010808 */
[----:B------:R-:W-:Y:S01]  /*2560*/  MUFU.EX2 R229, R9 ;  /* 0x0000000900e57308 */ /* 0x000fe20000000800 */
[----:B--2---:R-:W-:-:S07]  /*2570*/  FFMA.FTZ R3, R21, c[0x0][0x23c], -R8 ;  /* 0x00008f0015037a23 */ /* 0x004fce0000010808 */
[----:B------:R2:W3:Y:S08]  /*2580*/  MUFU.EX2 R231, R10 ;  /* 0x0000000a00e77308 */ /* 0x0004f00000000800 */
[----:B------:R1:W-:Y:S01]  /*2590*/  MUFU.EX2 R234, R3 ;  /* 0x0000000300ea7308 */ /* 0x0003e20000000800 */
[----:B--2---:R-:W-:Y:S01]  /*25a0*/  FFMA.FTZ R10, R26, c[0x0][0x23c], -R8 ;  /* 0x00008f001a0a7a23 */ /* 0x004fe20000010808 */
[----:B---3--:R-:W-:-:S06]  /*25b0*/  F2FP.PACK_AB R128, R231, R229 ;  /* 0x000000e5e780723e */ /* 0x008fcc00000000ff */
[----:B------:R2:W-:Y:S01]  /*25c0*/  MUFU.EX2 R230, R10 ;  /* 0x0000000a00e67308 */ /* 0x0005e20000000800 */
[----:B-1----:R-:W-:Y:S01]  /*25d0*/  FMNMX.FTZ R3, R5, R6, !PT ;  /* 0x0000000605037209 */ /* 0x002fe20007810000 */
[----:B------:R-:W-:-:S03]  /*25e0*/  FFMA.FTZ R5, R12, c[0x0][0x23c], -R8 ;  /* 0x00008f000c057a23 */ /* 0x000fc60000010808 */
[C---:B------:R-:W-:Y:S01]  /*25f0*/  FSETP.NEU.FTZ.AND P1, PT, R3.reuse, -INF , PT ;  /* 0xff8000000300780b */ /* 0x040fe20003f3d000 */
[----:B------:R-:W-:Y:S02]  /*2600*/  FMUL.FTZ R6, R3, c[0x0][0x23c] ;  /* 0x00008f0003067a20 */ /* 0x000fe40000410000 */
[----:B------:R1:W-:Y:S03]  /*2610*/  MUFU.EX2 R233, R5 ;  /* 0x0000000500e97308 */ /* 0x0003e60000000800 */
[----:B------:R-:W-:-:S05]  /*2620*/  FSEL R2, R6, RZ, P1 ;  /* 0x000000ff06027208 */ /* 0x000fca0000800000 */
[--C-:B------:R-:W-:Y:S02]  /*2630*/  FFMA.FTZ R0, R24, c[0x0][0x23c], -R2.reuse ;  /* 0x00008f0018007a23 */ /* 0x100fe40000010802 */
[--C-:B--2---:R-:W-:Y:S02]  /*2640*/  FFMA.FTZ R10, R28, c[0x0][0x23c], -R2.reuse ;  /* 0x00008f001c0a7a23 */ /* 0x104fe40000010802 */
[----:B------:R2:W-:Y:S01]  /*2650*/  MUFU.EX2 R226, R0 ;  /* 0x0000000000e27308 */ /* 0x0005e20000000800 */
[----:B------:R-:W-:Y:S02]  /*2660*/  FFMA.FTZ R4, R23, c[0x0][0x23c], -R2 ;  /* 0x00008f0017047a23 */ /* 0x000fe40000010802 */
[--C-:B-1----:R-:W-:Y:S01]  /*2670*/  FFMA.FTZ R5, R13, c[0x0][0x23c], -R8.reuse ;  /* 0x00008f000d057a23 */ /* 0x102fe20000010808 */
[----:B------:R-:W-:Y:S01]  /*2680*/  LDSM.16.MT88.4 R20, [R211+0xa800] ;  /* 0x00a80000d314783b */ /* 0x000fe20000004200 */
[----:B------:R-:W-:-:S03]  /*2690*/  FFMA.FTZ R8, R27, c[0x0][0x23c], -R8 ;  /* 0x00008f001b087a23 */ /* 0x000fc60000010808 */
[----:B------:R-:W-:Y:S01]  /*26a0*/  MUFU.EX2 R206, R10 ;  /* 0x0000000a00ce7308 */ /* 0x000fe20000000800 */
[----:B------:R-:W-:Y:S01]  /*26b0*/  LDSM.16.MT88.4 R24, [R214+0xa800] ;  /* 0x00a80000d618783b */ /* 0x000fe20000004200 */
[----:B--2---:R-:W-:-:S06]  /*26c0*/  FFMA.FTZ R0, R14, c[0x0][0x23c], -R2 ;  /* 0x00008f000e007a23 */ /* 0x004fcc0000010802 */
[----:B------:R-:W1:Y:S08]  /*26d0*/  MUFU.EX2 R243, R8 ;  /* 0x0000000800f37308 */ /* 0x000e700000000800 */
[----:B------:R2:W-:Y:S08]  /*26e0*/  MUFU.EX2 R227, R0 ;  /* 0x0000000000e37308 */ /* 0x0005f00000000800 */
[----:B------:R-:W3:Y:S01]  /*26f0*/  MUFU.EX2 R236, R5 ;  /* 0x0000000500ec7308 */ /* 0x000ee20000000800 */
[----:B-1----:R-:W-:Y:S01]  /*2700*/  F2FP.PACK_AB R130, R243, R230 ;  /* 0x000000e6f382723e */ /* 0x002fe200000000ff */
[----:B--2---:R-:W-:-:S06]  /*2710*/  FFMA.FTZ R0, R15, c[0x0][0x23c], -R2 ;  /* 0x00008f000f007a23 */ /* 0x004fcc0000010802 */
[----:B------:R1:W2:Y:S01]  /*2720*/  MUFU.EX2 R228, R4 ;  /* 0x0000000400e47308 */ /* 0x0002a20000000800 */
[----:B------:R-:W4:Y:S01]  /*2730*/  LDSM.16.MT88.4 R12, [R211+0xb000] ;  /* 0x00b00000d30c783b */ /* 0x000f220000004200 */
[----:B---3--:R-:W-:-:S06]  /*2740*/  F2FP.PACK_AB R6, R236, R233 ;  /* 0x000000e9ec06723e */ /* 0x008fcc00000000ff */
[----:B------:R3:W5:Y:S01]  /*2750*/  MUFU.EX2 R232, R0 ;  /* 0x0000000000e87308 */ /* 0x0007620000000800 */
[----:B-1----:R-:W-:Y:S02]  /*2760*/  F2FP.PACK_AB R4, R234, R235 ;  /* 0x000000ebea04723e */ /* 0x002fe400000000ff */
[----:B--2---:R-:W-:Y:S02]  /*2770*/  F2FP.PACK_AB R5, R226, R228 ;  /* 0x000000e4e205723e */ /* 0x004fe400000000ff */
[----:B---3--:R-:W-:Y:S02]  /*2780*/  FMNMX.FTZ R0, R45, R47, !PT ;  /* 0x0000002f2d007209 */ /* 0x008fe40007810000 */
[----:B-----5:R-:W-:Y:S02]  /*2790*/  F2FP.PACK_AB R7, R232, R227 ;  /* 0x000000e3e807723e */ /* 0x020fe400000000ff */
[----:B------:R-:W-:-:S04]  /*27a0*/  FMNMX.FTZ R0, R44, R0, !PT ;  /* 0x000000002c007209 */ /* 0x000fc80007810000 */
[----:B------:R-:W-:Y:S01]  /*27b0*/  FMNMX.FTZ R0, R46, R0, !PT ;  /* 0x000000002e007209 */ /* 0x000fe20007810000 */
[----:B------:R-:W-:Y:S03]  /*27c0*/  HMMA.16816.F32 R140, R4, R36, RZ ;  /* 0x00000024048c723c */ /* 0x000fe600000018ff */
[----:B------:R-:W-:-:S04]  /*27d0*/  FMNMX.FTZ R0, R137, R0, !PT ;  /* 0x0000000089007209 */ /* 0x000fc80007810000 */
[----:B------:R-:W-:Y:S01]  /*27e0*/  FMNMX.FTZ R0, R138, R0, !PT ;  /* 0x000000008a007209 */ /* 0x000fe20007810000 */
[----:B------:R-:W-:Y:S03]  /*27f0*/  HMMA.16816.F32 R40, R4, R32, RZ ;  /* 0x000000200428723c */ /* 0x000fe600000018ff */
[----:B------:R-:W-:-:S04]  /*2800*/  FMNMX.FTZ R0, R132, R0, !PT ;  /* 0x0000000084007209 */ /* 0x000fc80007810000 */
[----:B------:R-:W-:Y:S01]  /*2810*/  FMNMX.FTZ R9, R133, R0, !PT ;  /* 0x0000000085097209 */ /* 0x000fe20007810000 */
[----:B------:R-:W-:Y:S01]  /*2820*/  HMMA.16816.F32 R56, R4, R16, RZ ;  /* 0x000000100438723c */ /* 0x000fe200000018ff */
[----:B------:R-:W-:-:S03]  /*2830*/  FMNMX.FTZ R0, R62, R63, !PT ;  /* 0x0000003f3e007209 */ /* 0x000fc60007810000 */
[----:B------:R-:W1:Y:S01]  /*2840*/  SHFL.BFLY PT, R11, R9, 0x2, 0x1f ;  /* 0x0c401f00090b7f89 */ /* 0x000e6200000e0000 */
[----:B------:R-:W-:-:S03]  /*2850*/  FMNMX.FTZ R0, R60, R0, !PT ;  /* 0x000000003c007209 */ /* 0x000fc60007810000 */
[----:B------:R-:W-:Y:S01]  /*2860*/  HMMA.16816.F32 R72, R4, R48, RZ ;  /* 0x000000300448723c */ /* 0x000fe200000018ff */
[----:B------:R-:W-:-:S04]  /*2870*/  FMNMX.FTZ R0, R61, R0, !PT ;  /* 0x000000003d007209 */ /* 0x000fc80007810000 */
[----:B------:R-:W-:-:S03]  /*2880*/  FMNMX.FTZ R0, R160, R0, !PT ;  /* 0x00000000a0007209 */ /* 0x000fc60007810000 */
[----:B------:R-:W-:Y:S01]  /*2890*/  HMMA.16816.F32 R88, R4, R52, RZ ;  /* 0x000000340458723c */ /* 0x000fe200000018ff */
[----:B------:R-:W-:-:S04]  /*28a0*/  FMNMX.FTZ R0, R161, R0, !PT ;  /* 0x00000000a1007209 */ /* 0x000fc80007810000 */
[----:B------:R-:W-:-:S03]  /*28b0*/  FMNMX.FTZ R0, R139, R0, !PT ;  /* 0x000000008b007209 */ /* 0x000fc60007810000 */
[C---:B----4-:R-:W-:Y:S01]  /*28c0*/  HMMA.16816.F32 R100, R4.reuse, R12, RZ ;  /* 0x0000000c0464723c */ /* 0x050fe200000018ff */
[----:B------:R-:W-:Y:S02]  /*28d0*/  FMNMX.FTZ R0, R164, R0, !PT ;  /* 0x00000000a4007209 */ /* 0x000fe40007810000 */
[----:B-1----:R-:W-:Y:S01]  /*28e0*/  FMNMX.FTZ R8, R9, R11, !PT ;  /* 0x0000000b09087209 */ /* 0x002fe20007810000 */
[--C-:B------:R-:W-:Y:S02]  /*28f0*/  FFMA.FTZ R9, R30, c[0x0][0x23c], -R2.reuse ;  /* 0x00008f001e097a23 */ /* 0x100fe40000010802 */
[----:B------:R-:W1:Y:S02]  /*2900*/  SHFL.BFLY PT, R10, R0, 0x2, 0x1f ;  /* 0x0c401f00000a7f89 */ /* 0x000e6400000e0000 */
[C---:B------:R-:W-:Y:S01]  /*2910*/  HMMA.16816.F32 R112, R4.reuse, R64, RZ ;  /* 0x000000400470723c */ /* 0x040fe200000018ff */
[----:B------:R2:W3:Y:S01]  /*2920*/  MUFU.EX2 R207, R9 ;  /* 0x0000000900cf7308 */ /* 0x0004e20000000800 */
[----:B------:R-:W4:Y:S06]  /*2930*/  SHFL.BFLY PT, R11, R8, 0x1, 0x1f ;  /* 0x0c201f00080b7f89 */ /* 0x000f2c00000e0000 */
[C---:B------:R-:W-:Y:S08]  /*2940*/  HMMA.16816.F32 R124, R4.reuse, R68, RZ ;  /* 0x00000044047c723c */ /* 0x040ff000000018ff */
[----:B------:R-:W-:Y:S01]  /*2950*/  HMMA.16816.F32 R148, R4, R38, RZ ;  /* 0x000000260494723c */ /* 0x000fe200000018ff */
[--C-:B--2---:R-:W-:Y:S01]  /*2960*/  FFMA.FTZ R9, R31, c[0x0][0x23c], -R2.reuse ;  /* 0x00008f001f097a23 */ /* 0x104fe20000010802 */
[----:B---3--:R-:W-:Y:S01]  /*2970*/  F2FP.PACK_AB R129, R207, R206 ;  /* 0x000000cecf81723e */ /* 0x008fe200000000ff */
[----:B------:R-:W-:-:S02]  /*2980*/  FFMA.FTZ R2, R29, c[0x0][0x23c], -R2 ;  /* 0x00008f001d027a23 */ /* 0x000fc40000010802 */
[----:B------:R-:W-:Y:S01]  /*2990*/  LDSM.16.MT88.4 R28, [R213+0xb800] ;  /* 0x00b80000d51c783b */ /* 0x000fe20000004200 */
[----:B-1----:R-:W-:Y:S01]  /*29a0*/  FMNMX.FTZ R0, R10, R0, !PT ;  /* 0x000000000a007209 */ /* 0x002fe20007810000 */
[----:B------:R1:W-:Y:S01]  /*29b0*/  MUFU.EX2 R242, R2 ;  /* 0x0000000200f27308 */ /* 0x0003e20000000800 */
[C---:B------:R-:W-:Y:S01]  /*29c0*/  HMMA.16816.F32 R92, R4.reuse, R34, RZ ;  /* 0x00000022045c723c */ /* 0x040fe200000018ff */
[----:B----4-:R-:W-:Y:S02]  /*29d0*/  FMNMX.FTZ R136, R8, R11, !PT ;  /* 0x0000000b08887209 */ /* 0x010fe40007810000 */
[----:B------:R-:W2:Y:S02]  /*29e0*/  SHFL.BFLY PT, R8, R0, 0x1, 0x1f ;  /* 0x0c201f0000087f89 */ /* 0x000ea400000e0000 */
[C---:B------:R-:W-:Y:S02]  /*29f0*/  FSETP.NEU.FTZ.AND P1, PT, R136.reuse, -INF , PT ;  /* 0xff8000008800780b */ /* 0x040fe40003f3d000 */
[----:B------:R-:W3:Y:S01]  /*2a00*/  MUFU.EX2 R225, R9 ;  /* 0x0000000900e17308 */ /* 0x000ee20000000800 */
[----:B------:R-:W-:Y:S01]  /*2a10*/  HMMA.16816.F32 R84, R4, R18, RZ ;  /* 0x000000120454723c */ /* 0x000fe200000018ff */
[----:B-1----:R-:W-:-:S07]  /*2a20*/  FMUL.FTZ R2, R136, c[0x0][0x23c] ;  /* 0x00008f0088027a20 */ /* 0x002fce0000410000 */
[----:B------:R-:W-:Y:S01]  /*2a30*/  HMMA.16816.F32 R76, R4, R50, RZ ;  /* 0x00000032044c723c */ /* 0x000fe200000018ff */
[----:B------:R-:W-:Y:S02]  /*2a40*/  FSEL R2, R2, RZ, P1 ;  /* 0x000000ff02027208 */ /* 0x000fe40000800000 */
[----:B---3--:R-:W-:-:S05]  /*2a50*/  F2FP.PACK_AB R131, R242, R225 ;  /* 0x000000e1f283723e */ /* 0x008fca00000000ff */
[----:B------:R-:W-:Y:S01]  /*2a60*/  HMMA.16816.F32 R104, R4, R54, RZ ;  /* 0x000000360468723c */ /* 0x000fe200000018ff */
[----:B--2---:R-:W-:Y:S01]  /*2a70*/  FMNMX.FTZ R135, R0, R8, !PT ;  /* 0x0000000800877209 */ /* 0x004fe20007810000 */
[--C-:B------:R-:W-:Y:S02]  /*2a80*/  FFMA.FTZ R0, R47, c[0x0][0x23c], -R2.reuse ;  /* 0x00008f002f007a23 */ /* 0x100fe40000010802 */
[----:B------:R-:W-:-:S04]  /*2a90*/  FFMA.FTZ R8, R137, c[0x0][0x23c], -R2 ;  /* 0x00008f0089087a23 */ /* 0x000fc80000010802 */
[----:B------:R-:W-:Y:S01]  /*2aa0*/  HMMA.16816.F32 R116, R4, R14, RZ ;  /* 0x0000000e0474723c */ /* 0x000fe200000018ff */
[----:B------:R1:W-:Y:S01]  /*2ab0*/  MUFU.EX2 R202, R0 ;  /* 0x0000000000ca7308 */ /* 0x0003e20000000800 */
[----:B------:R-:W-:-:S06]  /*2ac0*/  FSETP.NEU.FTZ.AND P1, PT, R135, -INF , PT ;  /* 0xff8000008700780b */ /* 0x000fcc0003f3d000 */
[C---:B------:R-:W-:Y:S01]  /*2ad0*/  HMMA.16816.F32 R156, R4.reuse, R66, RZ ;  /* 0x00000042049c723c */ /* 0x040fe200000018ff */
[----:B------:R2:W-:Y:S07]  /*2ae0*/  MUFU.EX2 R197, R8 ;  /* 0x0000000800c57308 */ /* 0x0005ee0000000800 */
[----:B------:R-:W-:Y:S01]  /*2af0*/  HMMA.16816.F32 R144, R4, R70, RZ ;  /* 0x000000460490723c */ /* 0x000fe200000018ff */
[----:B-1----:R-:W-:-:S05]  /*2b00*/  FMUL.FTZ R0, R135, c[0x0][0x23c] ;  /* 0x00008f0087007a20 */ /* 0x002fca0000410000 */
[----:B------:R-:W-:Y:S01]  /*2b10*/  FSEL R0, R0, RZ, P1 ;  /* 0x000000ff00007208 */ /* 0x000fe20000800000 */
[--C-:B------:R-:W-:Y:S01]  /*2b20*/  FFMA.FTZ R4, R45, c[0x0][0x23c], -R2.reuse ;  /* 0x00008f002d047a23 */ /* 0x100fe20000010802 */
[C---:B------:R-:W-:Y:S01]  /*2b30*/  HMMA.16816.F32 R140, R128.reuse, R152, R140 ;  /* 0x00000098808c723c */ /* 0x040fe2000000188c */
[--C-:B--2---:R-:W-:Y:S02]  /*2b40*/  FFMA.FTZ R8, R138, c[0x0][0x23c], -R2.reuse ;  /* 0x00008f008a087a23 */ /* 0x104fe40000010802 */
[----:B------:R1:W-:Y:S05]  /*2b50*/  MUFU.EX2 R205, R4 ;  /* 0x0000000400cd7308 */ /* 0x0003ea0000000800 */
[C---:B------:R-:W-:Y:S03]  /*2b60*/  HMMA.16816.F32 R40, R128.reuse, R20, R40 ;  /* 0x000000148028723c */ /* 0x040fe60000001828 */
[----:B------:R2:W3:Y:S05]  /*2b70*/  MUFU.EX2 R196, R8 ;  /* 0x0000000800c47308 */ /* 0x0004ea0000000800 */
[----:B------:R-:W-:Y:S01]  /*2b80*/  HMMA.16816.F32 R56, R128, R24, R56 ;  /* 0x000000188038723c */ /* 0x000fe20000001838 */
[----:B-1----:R-:W-:-:S04]  /*2b90*/  FFMA.FTZ R4, R44, c[0x0][0x23c], -R2 ;  /* 0x00008f002c047a23 */ /* 0x002fc80000010802 */
[----:B------:R1:W-:Y:S03]  /*2ba0*/  MUFU.EX2 R203, R4 ;  /* 0x0000000400cb7308 */ /* 0x0003e60000000800 */
[----:B------:R-:W-:Y:S01]  /*2bb0*/  HMMA.16816.F32 R72, R128, R80, R72 ;  /* 0x000000508048723c */ /* 0x000fe20000001848 */
[----:B--2---:R-:W-:Y:S01]  /*2bc0*/  FFMA.FTZ R8, R132, c[0x0][0x23c], -R2 ;  /* 0x00008f0084087a23 */ /* 0x004fe20000010802 */
[----:B---3--:R-:W-:-:S03]  /*2bd0*/  F2FP.PACK_AB R168, R196, R197 ;  /* 0x000000c5c4a8723e */ /* 0x008fc600000000ff */
[----:B------:R-:W-:Y:S03]  /*2be0*/  MUFU.EX2 R138, R8 ;  /* 0x00000008008a7308 */ /* 0x000fe60000000800 */
[----:B------:R-:W-:Y:S01]  /*2bf0*/  HMMA.16816.F32 R88, R128, R96, R88 ;  /* 0x000000608058723c */ /* 0x000fe20000001858 */
[----:B-1----:R-:W-:-:S07]  /*2c00*/  FFMA.FTZ R4, R46, c[0x0][0x23c], -R2 ;  /* 0x00008f002e047a23 */ /* 0x002fce0000010802 */
[C---:B------:R-:W-:Y:S01]  /*2c10*/  HMMA.16816.F32 R100, R128.reuse, R108, R100 ;  /* 0x0000006c8064723c */ /* 0x040fe20000001864 */
[----:B------:R-:W-:Y:S01]  /*2c20*/  FFMA.FTZ R2, R133, c[0x0][0x23c], -R2 ;  /* 0x00008f0085027a23 */ /* 0x000fe20000010802 */
[----:B------:R1:W2:Y:S06]  /*2c30*/  MUFU.EX2 R204, R4 ;  /* 0x0000000400cc7308 */ /* 0x0002ac0000000800 */
[C---:B------:R-:W-:Y:S02]  /*2c40*/  HMMA.16816.F32 R44, R128.reuse, R22, R92 ;  /* 0x00000016802c723c */ /* 0x040fe4000000185c */
[----:B------:R3:W4:Y:S06]  /*2c50*/  MUFU.EX2 R245, R2 ;  /* 0x0000000200f57308 */ /* 0x00072c0000000800 */
[----:B------:R-:W-:Y:S01]  /*2c60*/  HMMA.16816.F32 R92, R128, R98, R104 ;  /* 0x00000062805c723c */ /* 0x000fe20000001868 */
[----:B-1----:R-:W-:Y:S01]  /*2c70*/  FFMA.FTZ R4, R62, c[0x0][0x23c], -R0 ;  /* 0x00008f003e047a23 */ /* 0x002fe20000010800 */
[----:B--2---:R-:W-:-:S03]  /*2c80*/  F2FP.PACK_AB R6, R204, R203 ;  /* 0x000000cbcc06723e */ /* 0x004fc600000000ff */
[----:B------:R1:W-:Y:S03]  /*2c90*/  MUFU.EX2 R201, R4 ;  /* 0x0000000400c97308 */ /* 0x0003e60000000800 */
[----:B------:R-:W-:Y:S01]  /*2ca0*/  HMMA.16816.F32 R104, R128, R110, R116 ;  /* 0x0000006e8068723c */ /* 0x000fe20000001874 */
[----:B---3--:R-:W-:Y:S01]  /*2cb0*/  FFMA.FTZ R2, R160, c[0x0][0x23c], -R0 ;  /* 0x00008f00a0027a23 */ /* 0x008fe20000010800 */
[----:B----4-:R-:W-:-:S03]  /*2cc0*/  F2FP.PACK_AB R170, R245, R138 ;  /* 0x0000008af5aa723e */ /* 0x010fc600000000ff */
[----:B------:R2:W-:Y:S03]  /*2cd0*/  MUFU.EX2 R137, R2 ;  /* 0x0000000200897308 */ /* 0x0005e60000000800 */
[----:B------:R-:W-:Y:S01]  /*2ce0*/  HMMA.16816.F32 R112, R128, R120, R112 ;  /* 0x000000788070723c */ /* 0x000fe20000001870 */
[----:B-1----:R-:W-:-:S07]  /*2cf0*/  FFMA.FTZ R4, R63, c[0x0][0x23c], -R0 ;  /* 0x00008f003f047a23 */ /* 0x002fce0000010800 */
[----:B------:R-:W-:Y:S01]  /*2d00*/  HMMA.16816.F32 R124, R128, R28, R124 ;  /* 0x0000001c807c723c */ /* 0x000fe2000000187c */
[----:B------:R1:W3:Y:S01]  /*2d10*/  MUFU.EX2 R200, R4 ;  /* 0x0000000400c87308 */ /* 0x0002e20000000800 */
[----:B--2---:R-:W-:-:S06]  /*2d20*/  FFMA.FTZ R2, R161, c[0x0][0x23c], -R0 ;  /* 0x00008f00a1027a23 */ /* 0x004fcc0000010800 */
[C---:B------:R-:W-:Y:S01]  /*2d30*/  HMMA.16816.F32 R148, R128.reuse, R154, R148 ;  /* 0x0000009a8094723c */ /* 0x040fe20000001894 */
[----:B------:R2:W4:Y:S07]  /*2d40*/  MUFU.EX2 R133, R2 ;  /* 0x0000000200857308 */ /* 0x00052e0000000800 */
[----:B------:R-:W-:Y:S01]  /*2d50*/  HMMA.16816.F32 R76, R128, R82, R76 ;  /* 0x00000052804c723c */ /* 0x000fe2000000184c */
[----:B-1----:R-:W-:Y:S01]  /*2d60*/  FFMA.FTZ R4, R60, c[0x0][0x23c], -R0 ;  /* 0x00008f003c047a23 */ /* 0x002fe20000010800 */
[----:B---3--:R-:W-:-:S03]  /*2d70*/  F2FP.PACK_AB R5, R200, R201 ;  /* 0x000000c9c805723e */ /* 0x008fc600000000ff */
[----:B------:R1:W3:Y:S03]  /*2d80*/  MUFU.EX2 R198, R4 ;  /* 0x0000000400c67308 */ /* 0x0002e60000000800 */
[----:B------:R-:W-:Y:S01]  /*2d90*/  HMMA.16816.F32 R116, R128, R122, R156 ;  /* 0x0000007a8074723c */ /* 0x000fe2000000189c */
[----:B--2---:R-:W-:Y:S01]  /*2da0*/  FFMA.FTZ R2, R139, c[0x0][0x23c], -R0 ;  /* 0x00008f008b027a23 */ /* 0x004fe20000010800 */
[----:B----4-:R-:W-:-:S03]  /*2db0*/  F2FP.PACK_AB R169, R133, R137 ;  /* 0x0000008985a9723e */ /* 0x010fc600000000ff */
[----:B------:R2:W-:Y:S01]  /*2dc0*/  MUFU.EX2 R132, R2 ;  /* 0x0000000200847308 */ /* 0x0005e20000000800 */
[--C-:B-1----:R-:W-:Y:S02]  /*2dd0*/  FFMA.FTZ R4, R61, c[0x0][0x23c], -R0.reuse ;  /* 0x00008f003d047a23 */ /* 0x102fe40000010800 */
[----:B------:R-:W-:Y:S01]  /*2de0*/  HMMA.16816.F32 R60, R128, R26, R84 ;  /* 0x0000001a803c723c */ /* 0x000fe20000001854 */
[----:B------:R-:W-:-:S04]  /*2df0*/  FFMA.FTZ R0, R164, c[0x0][0x23c], -R0 ;  /* 0x00008f00a4007a23 */ /* 0x000fc80000010800 */
[----:B------:R1:W4:Y:S01]  /*2e00*/  MUFU.EX2 R199, R4 ;  /* 0x0000000400c77308 */ /* 0x0003220000000800 */
[----:B--2---:R-:W-:Y:S02]  /*2e10*/  FADD.FTZ R2, R201, R200 ;  /* 0x000000c8c9027221 */ /* 0x004fe40000010000 */
[----:B------:R-:W-:Y:S05]  /*2e20*/  HMMA.16816.F32 R128, R128, R30, R144 ;  /* 0x0000001e8080723c */ /* 0x000fea0000001890 */
[----:B------:R2:W5:Y:S01]  /*2e30*/  MUFU.EX2 R244, R0 ;  /* 0x0000000000f47308 */ /* 0x0005620000000800 */
[----:B---3--:R-:W-:Y:S01]  /*2e40*/  FADD.FTZ R2, R198, R2 ;  /* 0x00000002c6027221 */ /* 0x008fe20000010000 */
[----:B-1----:R-:W-:-:S02]  /*2e50*/  F2FP.PACK_AB R4, R202, R205 ;  /* 0x000000cdca04723e */ /* 0x002fc400000000ff */
[----:B----4-:R-:W-:Y:S01]  /*2e60*/  F2FP.PACK_AB R7, R199, R198 ;  /* 0x000000c6c707723e */ /* 0x010fe200000000ff */
[----:B--2---:R-:W-:-:S06]  /*2e70*/  FADD.FTZ R0, R205, R202 ;  /* 0x000000cacd007221 */ /* 0x004fcc0000010000 */
[----:B------:R-:W-:Y:S01]  /*2e80*/  HMMA.16816.F32 R144, R4, R36, RZ ;  /* 0x000000240490723c */ /* 0x000fe200000018ff */
[----:B-----5:R-:W-:Y:S01]  /*2e90*/  F2FP.PACK_AB R171, R244, R132 ;  /* 0x00000084f4ab723e */ /* 0x020fe200000000ff */
[----:B------:R-:W-:-:S06]  /*2ea0*/  FADD.FTZ R0, R203, R0 ;  /* 0x00000000cb007221 */ /* 0x000fcc0000010000 */
        /* <DEDUP_REMOVED lines=26> */
[C---:B------:R-:W-:Y:S01]  /*3050*/  HMMA.16816.F32 R84, R168.reuse, R96, R84 ;  /* 0x00000060a854723c */ /* 0x040fe20000001854 */
        /* <DEDUP_REMOVED lines=14> */
[----:B------:R-:W-:Y:S01]  /*3140*/  HMMA.16816.F32 R36, R168, R20, R36 ;  /* 0x00000014a824723c */ /* 0x000fe20000001824 */
[----:B------:R-:W-:Y:S02]  /*3150*/  FADD.FTZ R244, R244, R4 ;  /* 0x00000004f4f47221 */ /* 0x000fe40000010000 */
[----:B------:R-:W-:Y:S02]  /*3160*/  FADD.FTZ R243, R243, R2 ;  /* 0x00000002f3f37221 */ /* 0x000fe40000010000 */
[----:B------:R-:W-:-:S03]  /*3170*/  FADD.FTZ R242, R242, R0 ;  /* 0x00000000f2f27221 */ /* 0x000fc60000010000 */
        /* <DEDUP_REMOVED lines=10> */
[----:B------:R-:W-:Y:S07]  /*3220*/  @!P0 BRA `(.L_x_844) ;  /* 0x000022c000008947 */ /* 0x000fee0003800000 */
[----:B------:R-:W-:Y:S01]  /*3230*/  ULDC.64 UR4, c[0x0][0x1a0] ;  /* 0x0000680000047ab9 */ /* 0x000fe20000000a00 */
[----:B------:R-:W-:Y:S01]  /*3240*/  LEA.HI.SX32 R224, R224, 0xfffffffe, 0x1b ;  /* 0xfffffffee0e07811 */ /* 0x000fe200078fdaff */
[----:B------:R-:W-:Y:S01]  /*3250*/  IMAD.MOV.U32 R137, RZ, RZ, R135 ;  /* 0x000000ffff897224 */ /* 0x000fe200078e0087 */
[----:B------:R-:W-:Y:S01]  /*3260*/  MOV R139, R3 ;  /* 0x00000003008b7202 */ /* 0x000fe20000000f00 */
[----:B------:R-:W-:Y:S01]  /*3270*/  IMAD.MOV.U32 R132, RZ, RZ, R136 ;  /* 0x000000ffff847224 */ /* 0x000fe200078e0088 */
[----:B------:R-:W-:Y:S01]  /*3280*/  MOV R138, R134 ;  /* 0x00000086008a7202 */ /* 0x000fe20000000f00 */
[----:B------:R-:W-:-:S02]  /*3290*/  USHF.L.U64.HI UR5, UR4, 0x5, UR5 ;  /* 0x0000000504057899 */ /* 0x000fc40008010205 */
[----:B------:R-:W-:Y:S01]  /*32a0*/  USHF.L.U32 UR4, UR4, 0x5, URZ ;  /* 0x0000000504047899 */ /* 0x000fe2000800063f */
[----:B------:R-:W-:Y:S07]  /*32b0*/  BRA `(.L_x_845) ;  /* 0x000001b000007947 */ /* 0x000fee0003800000 */
.L_x_847:
[----:B------:R-:W2:Y:S01]  /*32c0*/  LDL.64 R226, [R1] ;  /* 0x0000000001e27983 */ /* 0x000ea20000100a00 */
[----:B------:R-:W-:Y:S01]  /*32d0*/  IADD3 R0, R224, -0x1, RZ ;  /* 0xffffffffe0007810 */ /* 0x000fe20007ffe0ff */
[----:B------:R-:W-:Y:S02]  /*32e0*/  IMAD.MOV.U32 R225, RZ, RZ, c[0x0][0x198] ;  /* 0x00006600ffe17624 */ /* 0x000fe400078e00ff */
[----:B------:R-:W-:Y:S01]  /*32f0*/  IMAD.MOV.U32 R136, RZ, RZ, 0x5 ;  /* 0x00000005ff887424 */ /* 0x000fe200078e00ff */
[----:B------:R-:W-:Y:S01]  /*3300*/  SHF.R.S32.HI R2, RZ, 0x1f, R0 ;  /* 0x0000001fff027819 */ /* 0x000fe20000011400 */
[----:B------:R-:W-:Y:S01]  /*3310*/  IMAD.WIDE.U32 R134, R0, c[0x0][0x198], RZ ;  /* 0x0000660000867a25 */ /* 0x000fe200078e00ff */
[----:B------:R-:W-:Y:S03]  /*3320*/  SHF.L.U32 R225, R225, 0x5, RZ ;  /* 0x00000005e1e17819 */ /* 0x000fe600000006ff */
[----:B------:R-:W-:Y:S02]  /*3330*/  IMAD R2, R2, c[0x0][0x198], RZ ;  /* 0x0000660002027a24 */ /* 0x000fe400078e02ff */
[----:B------:R-:W-:Y:S02]  /*3340*/  IMAD.MOV.U32 R133, RZ, RZ, c[0x0][0x198] ;  /* 0x00006600ff857624 */ /* 0x000fe400078e00ff */
[----:B------:R-:W-:Y:S03]  /*3350*/  IMAD R2, R0, c[0x0][0x19c], R2 ;  /* 0x0000670000027a24 */ /* 0x000fe600078e0202 */
[----:B------:R-:W-:Y:S01]  /*3360*/  SHF.L.U64.HI R133, R133, R136, c[0x0][0x19c] ;  /* 0x0000670085857619 */ /* 0x000fe20000010288 */
[----:B------:R-:W-:Y:S01]  /*3370*/  IMAD.IADD R3, R135, 0x1, R2 ;  /* 0x0000000187037824 */ /* 0x000fe200078e0202 */
[----:B--2---:R-:W-:Y:S04]  /*3380*/  LEA R0, P1, R134, R226, 0x5 ;  /* 0x000000e286007211 */ /* 0x004fe800078228ff */
[----:B------:R-:W-:Y:S02]  /*3390*/  LEA R2, P2, R0, c[0x0][0x168], 0x1 ;  /* 0x00005a0000027a11 */ /* 0x000fe400078408ff */
[----:B------:R-:W-:Y:S02]  /*33a0*/  LEA.HI.X R3, R134, R249, R3, 0x5, P1 ;  /* 0x000000f986037211 */ /* 0x000fe400008f2c03 */
[----:B------:R-:W-:Y:S02]  /*33b0*/  IADD3 R134, P1, R225, R2, RZ ;  /* 0x00000002e1867210 */ /* 0x000fe40007f3e0ff */
[----:B------:R-:W-:Y:S04]  /*33c0*/  LEA.HI.X R3, R0, c[0x0][0x16c], R3, 0x1, P2 ;  /* 0x00005b0000037a11 */ /* 0x000fe800010f0c03 */
[----:B------:R-:W-:Y:S01]  /*33d0*/  IADD3.X R135, R133, R3, RZ, P1, !PT ;  /* 0x0000000385877210 */ /* 0x000fe20000ffe4ff */
[----:B------:R-:W-:Y:S01]  /*33e0*/  @!PT LDS RZ, [RZ] ;  /* 0x00000000fffff984 */ /* 0x000fe20000000800 */
[----:B------:R-:W-:Y:S01]  /*33f0*/  @!PT LDS RZ, [RZ] ;  /* 0x00000000fffff984 */ /* 0x000fe20000000800 */
[----:B------:R-:W-:Y:S01]  /*3400*/  @!PT LDS RZ, [RZ] ;  /* 0x00000000fffff984 */ /* 0x000fe20000000800 */
[----:B------:R1:W-:Y:S04]  /*3410*/  LDGSTS.E.BYPASS.LTC128B.128 [R223+0x8000], [R2.64] ;  /* 0x0800000002df7fae */ /* 0x0003e8000b901d46 */
[----:B------:R1:W-:Y:S04]  /*3420*/  LDGSTS.E.BYPASS.LTC128B.128 [R223+0x9000], [R2.64+0x80] ;  /* 0x0900008002df7fae */ /* 0x0003e8000b901d46 */
[----:B------:R1:W-:Y:S04]  /*3430*/  LDGSTS.E.BYPASS.LTC128B.128 [R223+0x8800], [R134.64] ;  /* 0x0880000086df7fae */ /* 0x0003e8000b901d46 */
[----:B------:R1:W-:Y:S04]  /*3440*/  LDGSTS.E.BYPASS.LTC128B.128 [R223+0x9800], [R134.64+0x80] ;  /* 0x0980008086df7fae */ /* 0x0003e8000b901d46 */
[----:B------:R-:W0:Y:S01]  /*3450*/  LDGDEPBAR ;  /* 0x00000000000079af */ /* 0x000e220000000000 */
[----:B------:R-:W-:-:S05]  /*3460*/  BRA `(.L_x_846) ;  /* 0x000007a000007947 */ /* 0x000fca0003800000 */
.L_x_845:
[----:B------:R-:W2:Y:S01]  /*3470*/  LDL R6, [R1+0x8] ;  /* 0x0000080001067983 */ /* 0x000ea20000100800 */
[----:B------:R-:W-:Y:S01]  /*3480*/  SHF.R.S32.HI R0, RZ, 0x1f, R224 ;  /* 0x0000001fff007819 */ /* 0x000fe200000114e0 */
[----:B------:R-:W-:Y:S04]  /*3490*/  DEPBAR.LE SB0, 0x0 ;  /* 0x000080000000791a */ /* 0x000fe80000000000 */
[----:B------:R-:W-:Y:S01]  /*34a0*/  BAR.SYNC.DEFER_BLOCKING 0x0 ;  /* 0x0000000000007b1d */ /* 0x000fe20000010000 */
[----:B------:R-:W-:Y:S02]  /*34b0*/  IMAD R0, R0, c[0x0][0x1a0], RZ ;  /* 0x0000680000007a24 */ /* 0x000fe400078e02ff */
[C---:B------:R-:W-:Y:S04]  /*34c0*/  IMAD.WIDE.U32 R4, R224.reuse, c[0x0][0x1a0], RZ ;  /* 0x00006800e0047a25 */ /* 0x040fe800078e00ff */
[----:B------:R-:W-:Y:S01]  /*34d0*/  IMAD R2, R224, c[0x0][0x1a4], R0 ;  /* 0x00006900e0027a24 */ /* 0x000fe200078e0200 */
[----:B------:R-:W-:Y:S03]  /*34e0*/  LEA R0, P0, R4, R250, 0x5 ;  /* 0x000000fa04007211 */ /* 0x000fe600078028ff */
[----:B------:R-:W-:Y:S01]  /*34f0*/  IMAD.IADD R5, R5, 0x1, R2 ;  /* 0x0000000105057824 */ /* 0x000fe200078e0202 */
[----:B------:R-:W-:Y:S04]  /*3500*/  LEA R2, P1, R0, c[0x0][0x170], 0x1 ;  /* 0x00005c0000027a11 */ /* 0x000fe800078208ff */
[----:B--2---:R-:W-:Y:S02]  /*3510*/  LEA.HI.X R5, R4, R6, R5, 0x5, P0 ;  /* 0x0000000604057211 */ /* 0x004fe400000f2c05 */
[----:B------:R-:W-:Y:S02]  /*3520*/  IADD3 R4, P0, R2, UR4, RZ ;  /* 0x0000000402047c10 */ /* 0x000fe4000ff1e0ff */
[----:B------:R-:W-:Y:S04]  /*3530*/  LEA.HI.X R3, R0, c[0x0][0x174], R5, 0x1, P1 ;  /* 0x00005d0000037a11 */ /* 0x000fe800008f0c05 */
[----:B------:R-:W-:Y:S01]  /*3540*/  IADD3.X R5, R3, UR5, RZ, P0, !PT ;  /* 0x0000000503057c10 */ /* 0x000fe200087fe4ff */
[----:B------:R-:W-:Y:S01]  /*3550*/  @!PT LDS RZ, [RZ] ;  /* 0x00000000fffff984 */ /* 0x000fe20000000800 */
[----:B------:R-:W-:Y:S01]  /*3560*/  @!PT LDS RZ, [RZ] ;  /* 0x00000000fffff984 */ /* 0x000fe20000000800 */
[----:B------:R-:W-:Y:S01]  /*3570*/  @!PT LDS RZ, [RZ] ;  /* 0x00000000fffff984 */ /* 0x000fe20000000800 */
[----:B------:R1:W-:Y:S01]  /*3580*/  LDGSTS.E.BYPASS.LTC128B.128 [R223+0xa000], [R2.64] ;  /* 0x0a00000002df7fae */ /* 0x0003e2000b901d46 */
[----:B------:R-:W-:Y:S04]  /*3590*/  ISETP.GT.AND P0, PT, R224, RZ, PT ;  /* 0x000000ffe000720c */ /* 0x000fe80003f04270 */
[----:B------:R1:W-:Y:S05]  /*35a0*/  LDGSTS.E.BYPASS.LTC128B.128 [R223+0xb000], [R2.64+0x80] ;  /* 0x0b00008002df7fae */ /* 0x0003ea000b901d46 */
[----:B------:R2:W-:Y:S05]  /*35b0*/  LDGSTS.E.BYPASS.LTC128B.128 [R223+0xa800], [R4.64] ;  /* 0x0a80000004df7fae */ /* 0x0005ea000b901d46 */
[----:B------:R2:W-:Y:S05]  /*35c0*/  LDGSTS.E.BYPASS.LTC128B.128 [R223+0xb800], [R4.64+0x80] ;  /* 0x0b80008004df7fae */ /* 0x0005ea000b901d46 */
[----:B------:R-:W-:Y:S05]  /*35d0*/  LDSM.16.M88.4 R32, [R210] ;  /* 0x00000000d220783b */ /* 0x000fea0000000200 */
[----:B------:R-:W2:Y:S05]  /*35e0*/  LDSM.16.M88.4 R16, [R208+0x8000] ;  /* 0x00800000d010783b */ /* 0x000eaa0000000200 */
[----:B------:R-:W3:Y:S05]  /*35f0*/  LDSM.16.M88.4 R28, [R210+0x2000] ;  /* 0x00200000d21c783b */ /* 0x000eea0000000200 */
[----:B------:R-:W4:Y:S05]  /*3600*/  LDSM.16.M88.4 R172, [R208+0x8800] ;  /* 0x00880000d0ac783b */ /* 0x000f2a0000000200 */
[----:B------:R-:W0:Y:S05]  /*3610*/  LDGDEPBAR ;  /* 0x00000000000079af */ /* 0x000e2a0000000000 */
[----:B------:R-:W-:Y:S05]  /*3620*/  LDSM.16.M88.4 R176, [R212] ;  /* 0x00000000d4b0783b */ /* 0x000fea0000000200 */
[----:B------:R-:W5:Y:S05]  /*3630*/  LDSM.16.M88.4 R180, [R219] ;  /* 0x00000000dbb4783b */ /* 0x000f6a0000000200 */
[----:B------:R-:W1:Y:S05]  /*3640*/  LDSM.16.M88.4 R184, [R212+0x2000] ;  /* 0x00200000d4b8783b */ /* 0x000e6a0000000200 */
[----:B------:R-:W1:Y:S01]  /*3650*/  LDSM.16.M88.4 R188, [R222] ;  /* 0x00000000debc783b */ /* 0x000e620000000200 */
[-C--:B--2---:R-:W-:Y:S04]  /*3660*/  HMMA.16816.F32 R4, R32, R16.reuse, RZ ;  /* 0x000000102004723c */ /* 0x084fe800000018ff */
[----:B------:R-:W-:Y:S05]  /*3670*/  LDSM.16.M88.4 R192, [R218] ;  /* 0x00000000dac0783b */ /* 0x000fea0000000200 */
[----:B------:R-:W2:Y:S01]  /*3680*/  LDSM.16.M88.4 R196, [R216+0x8000] ;  /* 0x00800000d8c4783b */ /* 0x000ea20000000200 */
[C---:B---3--:R-:W-:Y:S04]  /*3690*/  HMMA.16816.F32 R8, R28.reuse, R16, RZ ;  /* 0x000000101c08723c */ /* 0x048fe800000018ff */
[----:B------:R-:W3:Y:S04]  /*36a0*/  LDSM.16.M88.4 R200, [R218+0x2000] ;  /* 0x00200000dac8783b */ /* 0x000ee80000000200 */
[-C--:B------:R-:W-:Y:S01]  /*36b0*/  HMMA.16816.F32 R12, R28, R18.reuse, RZ ;  /* 0x000000121c0c723c */ /* 0x080fe200000018ff */
[----:B------:R-:W-:Y:S07]  /*36c0*/  LDSM.16.M88.4 R204, [R217+0x2000] ;  /* 0x00200000d9cc783b */ /* 0x000fee0000000200 */
[C---:B------:R-:W-:Y:S08]  /*36d0*/  HMMA.16816.F32 R16, R32.reuse, R18, RZ ;  /* 0x000000122010723c */ /* 0x040ff000000018ff */
[-C--:B----4-:R-:W-:Y:S08]  /*36e0*/  HMMA.16816.F32 R20, R32, R172.reuse, RZ ;  /* 0x000000ac2014723c */ /* 0x090ff000000018ff */
[C---:B------:R-:W-:Y:S08]  /*36f0*/  HMMA.16816.F32 R24, R28.reuse, R172, RZ ;  /* 0x000000ac1c18723c */ /* 0x040ff000000018ff */
[-C--:B------:R-:W-:Y:S08]  /*3700*/  HMMA.16816.F32 R28, R28, R174.reuse, RZ ;  /* 0x000000ae1c1c723c */ /* 0x080ff000000018ff */
[----:B------:R-:W-:Y:S01]  /*3710*/  HMMA.16816.F32 R32, R32, R174, RZ ;  /* 0x000000ae2020723c */ /* 0x000fe200000018ff */
[----:B------:R-:W4:Y:S07]  /*3720*/  LDSM.16.M88.4 R172, [R216+0x8800] ;  /* 0x00880000d8ac783b */ /* 0x000f2e0000000200 */
[-C--:B-----5:R-:W-:Y:S08]  /*3730*/  HMMA.16816.F32 R4, R176, R180.reuse, R4 ;  /* 0x000000b4b004723c */ /* 0x0a0ff00000001804 */
[C---:B-1----:R-:W-:Y:S08]  /*3740*/  HMMA.16816.F32 R8, R184.reuse, R180, R8 ;  /* 0x000000b4b808723c */ /* 0x042ff00000001808 */
[-C--:B------:R-:W-:Y:S08]  /*3750*/  HMMA.16816.F32 R12, R184, R182.reuse, R12 ;  /* 0x000000b6b80c723c */ /* 0x080ff0000000180c */
[C---:B------:R-:W-:Y:S01]  /*3760*/  HMMA.16816.F32 R16, R176.reuse, R182, R16 ;  /* 0x000000b6b010723c */ /* 0x040fe20000001810 */
[----:B------:R-:W-:Y:S07]  /*3770*/  LDSM.16.M88.4 R180, [R217] ;  /* 0x00000000d9b4783b */ /* 0x000fee0000000200 */
[-C--:B------:R-:W-:Y:S08]  /*3780*/  HMMA.16816.F32 R20, R176, R188.reuse, R20 ;  /* 0x000000bcb014723c */ /* 0x080ff00000001814 */
[C---:B------:R-:W-:Y:S08]  /*3790*/  HMMA.16816.F32 R24, R184.reuse, R188, R24 ;  /* 0x000000bcb818723c */ /* 0x040ff00000001818 */
[-C--:B------:R-:W-:Y:S01]  /*37a0*/  HMMA.16816.F32 R28, R184, R190.reuse, R28 ;  /* 0x000000beb81c723c */ /* 0x080fe2000000181c */
[----:B------:R-:W1:Y:S07]  /*37b0*/  LDSM.16.M88.4 R184, [R215] ;  /* 0x00000000d7b8783b */ /* 0x000e6e0000000200 */
[----:B------:R-:W-:Y:S01]  /*37c0*/  HMMA.16816.F32 R32, R176, R190, R32 ;  /* 0x000000beb020723c */ /* 0x000fe20000001820 */
[----:B------:R-:W5:Y:S05]  /*37d0*/  LDSM.16.M88.4 R176, [R215+0x800] ;  /* 0x00080000d7b0783b */ /* 0x000f6a0000000200 */
[----:B------:R-:W-:Y:S02]  /*37e0*/  LDSM.16.M88.4 R188, [R210+0x4000] ;  /* 0x00400000d2bc783b */ /* 0x000fe40000000200 */
[-C--:B--2---:R-:W-:Y:S08]  /*37f0*/  HMMA.16816.F32 R4, R192, R196.reuse, R4 ;  /* 0x000000c4c004723c */ /* 0x084ff00000001804 */
[C---:B---3--:R-:W-:Y:S08]  /*3800*/  HMMA.16816.F32 R8, R200.reuse, R196, R8 ;  /* 0x000000c4c808723c */ /* 0x048ff00000001808 */
[-C--:B------:R-:W-:Y:S08]  /*3810*/  HMMA.16816.F32 R12, R200, R198.reuse, R12 ;  /* 0x000000c6c80c723c */ /* 0x080ff0000000180c */
[C---:B------:R-:W-:Y:S01]  /*3820*/  HMMA.16816.F32 R16, R192.reuse, R198, R16 ;  /* 0x000000c6c010723c */ /* 0x040fe20000001810 */
[----:B------:R-:W2:Y:S07]  /*3830*/  LDSM.16.M88.4 R196, [R208+0x9000] ;  /* 0x00900000d0c4783b */ /* 0x000eae0000000200 */
[-C--:B----4-:R-:W-:Y:S08]  /*3840*/  HMMA.16816.F32 R20, R192, R172.reuse, R20 ;  /* 0x000000acc014723c */ /* 0x090ff00000001814 */
[C---:B------:R-:W-:Y:S08]  /*3850*/  HMMA.16816.F32 R24, R200.reuse, R172, R24 ;  /* 0x000000acc818723c */ /* 0x040ff00000001818 */
[-C--:B------:R-:W-:Y:S01]  /*3860*/  HMMA.16816.F32 R28, R200, R174.reuse, R28 ;  /* 0x000000aec81c723c */ /* 0x080fe2000000181c */
[----:B------:R-:W3:Y:S07]  /*3870*/  LDSM.16.M88.4 R200, [R210+0x6000] ;  /* 0x00600000d2c8783b */ /* 0x000eee0000000200 */
[----:B------:R-:W-:Y:S01]  /*3880*/  HMMA.16816.F32 R32, R192, R174, R32 ;  /* 0x000000aec020723c */ /* 0x000fe20000001820 */
[----:B------:R-:W4:Y:S05]  /*3890*/  LDSM.16.M88.4 R172, [R208+0x9800] ;  /* 0x00980000d0ac783b */ /* 0x000f2a0000000200 */
[----:B------:R-:W-:Y:S02]  /*38a0*/  LDSM.16.M88.4 R192, [R221] ;  /* 0x00000000ddc0783b */ /* 0x000fe40000000200 */
[-C--:B-1----:R-:W-:Y:S08]  /*38b0*/  HMMA.16816.F32 R4, R180, R184.reuse, R4 ;  /* 0x000000b8b404723c */ /* 0x082ff00000001804 */
[C---:B------:R-:W-:Y:S08]  /*38c0*/  HMMA.16816.F32 R8, R204.reuse, R184, R8 ;  /* 0x000000b8cc08723c */ /* 0x040ff00000001808 */
[-C--:B------:R-:W-:Y:S08]  /*38d0*/  HMMA.16816.F32 R12, R204, R186.reuse, R12 ;  /* 0x000000bacc0c723c */ /* 0x080ff0000000180c */
[C---:B------:R-:W-:Y:S01]  /*38e0*/  HMMA.16816.F32 R16, R180.reuse, R186, R16 ;  /* 0x000000bab410723c */ /* 0x040fe20000001810 */
[----:B------:R-:W1:Y:S07]  /*38f0*/  LDSM.16.M88.4 R184, [R212+0x4000] ;  /* 0x00400000d4b8783b */ /* 0x000e6e0000000200 */
[-C--:B-----5:R-:W-:Y:S08]  /*3900*/  HMMA.16816.F32 R20, R180, R176.reuse, R20 ;  /* 0x000000b0b414723c */ /* 0x0a0ff00000001814 */
[C---:B------:R-:W-:Y:S08]  /*3910*/  HMMA.16816.F32 R24, R204.reuse, R176, R24 ;  /* 0x000000b0cc18723c */ /* 0x040ff00000001818 */
[-C--:B------:R-:W-:Y:S01]  /*3920*/  HMMA.16816.F32 R28, R204, R178.reuse, R28 ;  /* 0x000000b2cc1c723c */ /* 0x080fe2000000181c */
[----:B------:R-:W5:Y:S07]  /*3930*/  LDSM.16.M88.4 R204, [R212+0x6000] ;  /* 0x00600000d4cc783b */ /* 0x000f6e0000000200 */
[----:B------:R-:W-:Y:S01]  /*3940*/  HMMA.16816.F32 R32, R180, R178, R32 ;  /* 0x000000b2b420723c */ /* 0x000fe20000001820 */
[----:B------:R-:W1:Y:S05]  /*3950*/  LDSM.16.M88.4 R176, [R220] ;  /* 0x00000000dcb0783b */ /* 0x000e6a0000000200 */
        /* <DEDUP_REMOVED lines=12> */
[----:B------:R-:W-:Y:S02]  /*3a20*/  LDSM.16.M88.4 R188, [R217+0x4000] ;  /* 0x00400000d9bc783b */ /* 0x000fe40000000200 */
[-C--:B-1----:R-:W-:Y:S08]  /*3a30*/  HMMA.16816.F32 R4, R184, R192.reuse, R4 ;  /* 0x000000c0b804723c */ /* 0x082ff00000001804 */
[C---:B-----5:R-:W-:Y:S08]  /*3a40*/  HMMA.16816.F32 R8, R204.reuse, R192, R8 ;  /* 0x000000c0cc08723c */ /* 0x060ff00000001808 */
[-C--:B------:R-:W-:Y:S08]  /*3a50*/  HMMA.16816.F32 R12, R204, R194.reuse, R12 ;  /* 0x000000c2cc0c723c */ /* 0x080ff0000000180c */
[C---:B------:R-:W-:Y:S01]  /*3a60*/  HMMA.16816.F32 R16, R184.reuse, R194, R16 ;  /* 0x000000c2b810723c */ /* 0x040fe20000001810 */
[----:B------:R-:W1:Y:S07]  /*3a70*/  LDSM.16.M88.4 R192, [R215+0x1000] ;  /* 0x00100000d7c0783b */ /* 0x000e6e0000000200 */
[-C--:B------:R-:W-:Y:S08]  /*3a80*/  HMMA.16816.F32 R20, R184, R176.reuse, R20 ;  /* 0x000000b0b814723c */ /* 0x080ff00000001814 */
[C---:B------:R-:W-:Y:S08]  /*3a90*/  HMMA.16816.F32 R24, R204.reuse, R176, R24 ;  /* 0x000000b0cc18723c */ /* 0x040ff00000001818 */
[-C--:B------:R-:W-:Y:S01]  /*3aa0*/  HMMA.16816.F32 R28, R204, R178.reuse, R28 ;  /* 0x000000b2cc1c723c */ /* 0x080fe2000000181c */
[----:B------:R-:W5:Y:S07]  /*3ab0*/  LDSM.16.M88.4 R204, [R217+0x6000] ;  /* 0x00600000d9cc783b */ /* 0x000f6e0000000200 */
[----:B------:R-:W-:Y:S01]  /*3ac0*/  HMMA.16816.F32 R32, R184, R178, R32 ;  /* 0x000000b2b820723c */ /* 0x000fe20000001820 */
[----:B------:R-:W1:Y:S01]  /*3ad0*/  LDSM.16.M88.4 R176, [R215+0x1800] ;  /* 0x00180000d7b0783b */ /* 0x000e620000000200 */
[----:B------:R-:W-:Y:S04]  /*3ae0*/  DEPBAR.LE SB0, 0x0 ;  /* 0x000080000000791a */ /* 0x000fe80000000000 */
[----:B------:R-:W-:Y:S02]  /*3af0*/  BAR.SYNC.DEFER_BLOCKING 0x0 ;  /* 0x0000000000007b1d */ /* 0x000fe40000010000 */
[-C--:B--2---:R-:W-:Y:S08]  /*3b00*/  HMMA.16816.F32 R4, R180, R196.reuse, R4 ;  /* 0x000000c4b404723c */ /* 0x084ff00000001804 */
[C---:B---3--:R-:W-:Y:S08]  /*3b10*/  HMMA.16816.F32 R8, R200.reuse, R196, R8 ;  /* 0x000000c4c808723c */ /* 0x048ff00000001808 */
[-C--:B------:R-:W-:Y:S08]  /*3b20*/  HMMA.16816.F32 R12, R200, R198.reuse, R12 ;  /* 0x000000c6c80c723c */ /* 0x080ff0000000180c */
[C---:B------:R-:W-:Y:S08]  /*3b30*/  HMMA.16816.F32 R16, R180.reuse, R198, R16 ;  /* 0x000000c6b410723c */ /* 0x040ff00000001810 */
[-C--:B----4-:R-:W-:Y:S08]  /*3b40*/  HMMA.16816.F32 R20, R180, R172.reuse, R20 ;  /* 0x000000acb414723c */ /* 0x090ff00000001814 */
[C---:B------:R-:W-:Y:S08]  /*3b50*/  HMMA.16816.F32 R24, R200.reuse, R172, R24 ;  /* 0x000000acc818723c */ /* 0x040ff00000001818 */
[-C--:B------:R-:W-:Y:S08]  /*3b60*/  HMMA.16816.F32 R28, R200, R174.reuse, R28 ;  /* 0x000000aec81c723c */ /* 0x080ff0000000181c */
[----:B------:R-:W-:Y:S08]  /*3b70*/  HMMA.16816.F32 R32, R180, R174, R32 ;  /* 0x000000aeb420723c */ /* 0x000ff00000001820 */
[-C--:B-1----:R-:W-:Y:S08]  /*3b80*/  HMMA.16816.F32 R4, R188, R192.reuse, R4 ;  /* 0x000000c0bc04723c */ /* 0x082ff00000001804 */
[C---:B-----5:R-:W-:Y:S08]  /*3b90*/  HMMA.16816.F32 R8, R204.reuse, R192, R8 ;  /* 0x000000c0cc08723c */ /* 0x060ff00000001808 */
[-C--:B------:R-:W-:Y:S08]  /*3ba0*/  HMMA.16816.F32 R12, R204, R194.reuse, R12 ;  /* 0x000000c2cc0c723c */ /* 0x080ff0000000180c */
[C---:B------:R-:W-:Y:S08]  /*3bb0*/  HMMA.16816.F32 R16, R188.reuse, R194, R16 ;  /* 0x000000c2bc10723c */ /* 0x040ff00000001810 */
[-C--:B------:R-:W-:Y:S08]  /*3bc0*/  HMMA.16816.F32 R20, R188, R176.reuse, R20 ;  /* 0x000000b0bc14723c */ /* 0x080ff00000001814 */
[C---:B------:R-:W-:Y:S08]  /*3bd0*/  HMMA.16816.F32 R24, R204.reuse, R176, R24 ;  /* 0x000000b0cc18723c */ /* 0x040ff00000001818 */
[-C--:B------:R-:W-:Y:S08]  /*3be0*/  HMMA.16816.F32 R28, R204, R178.reuse, R28 ;  /* 0x000000b2cc1c723c */ /* 0x080ff0000000181c */
[----:B------:R-:W-:Y:S01]  /*3bf0*/  HMMA.16816.F32 R32, R188, R178, R32 ;  /* 0x000000b2bc20723c */ /* 0x000fe20000001820 */
[----:B------:R-:W-:-:S07]  /*3c00*/  @P0 BRA `(.L_x_847) ;  /* 0xfffff6b000000947 */ /* 0x000fce000383ffff */
.L_x_846:
[----:B------:R-:W-:Y:S01]  /*3c10*/  FMNMX.FTZ R0, R4, R132, !PT ;  /* 0x0000008404007209 */ /* 0x000fe20007810000 */
[----:B------:R-:W-:Y:S01]  /*3c20*/  LDSM.16.MT88.4 R176, [R211+0xa000] ;  /* 0x00a00000d3b0783b */ /* 0x000fe20000004200 */
[----:B------:R-:W-:Y:S02]  /*3c30*/  IADD3 R224, R224, -0x1, RZ ;  /* 0xffffffffe0e07810 */ /* 0x000fe40007ffe0ff */
[----:B-1----:R-:W-:Y:S02]  /*3c40*/  FMNMX.FTZ R2, R5, R0, !PT ;  /* 0x0000000005027209 */ /* 0x002fe40007810000 */
[----:B------:R-:W-:Y:S02]  /*3c50*/  FMNMX.FTZ R0, R6, R137, !PT ;  /* 0x0000008906007209 */ /* 0x000fe40007810000 */
[----:B------:R-:W-:Y:S01]  /*3c60*/  FMNMX.FTZ R3, R16, R2, !PT ;  /* 0x0000000210037209 */ /* 0x000fe20007810000 */
[----:B------:R-:W-:Y:S01]  /*3c70*/  LDSM.16.MT88.4 R184, [R211+0xb800] ;  /* 0x00b80000d3b8783b */ /* 0x000fe20000004200 */
[----:B------:R-:W-:Y:S02]  /*3c80*/  FMNMX.FTZ R2, R7, R0, !PT ;  /* 0x0000000007027209 */ /* 0x000fe40007810000 */
[----:B------:R-:W-:Y:S02]  /*3c90*/  FMNMX.FTZ R133, R17, R3, !PT ;  /* 0x0000000311857209 */ /* 0x000fe40007810000 */
        /* <DEDUP_REMOVED lines=12> */
[----:B------:R-:W-:Y:S01]  /*3d60*/  SHFL.BFLY PT, R172, R136, 0x2, 0x1f ;  /* 0x0c401f0088ac7f89 */ /* 0x000fe200000e0000 */
        /* <DEDUP_REMOVED lines=14> */
[----:B------:R-:W-:Y:S01]  /*3e50*/  SHFL.BFLY PT, R135, R3, 0x2, 0x1f ;  /* 0x0c401f0003877f89 */ /* 0x000fe200000e0000 */
[----:B------:R-:W-:Y:S04]  /*3e60*/  FMNMX.FTZ R133, R28, R2, !PT ;  /* 0x000000021c857209 */ /* 0x000fe80007810000 */
[----:B------:R-:W-:Y:S03]  /*3e70*/  FMNMX.FTZ R133, R29, R133, !PT ;  /* 0x000000851d857209 */ /* 0x000fe60007810000 */
[----:B------:R-:W-:Y:S08]  /*3e80*/  SHFL.BFLY PT, R2, R0, 0x2, 0x1f ;  /* 0x0c401f0000027f89 */ /* 0x000ff000000e0000 */
[----:B------:R-:W1:Y:S02]  /*3e90*/  SHFL.BFLY PT, R134, R133, 0x2, 0x1f ;  /* 0x0c401f0085867f89 */ /* 0x000e6400000e0000 */
[----:B-1----:R-:W-:Y:S02]  /*3ea0*/  FMNMX.FTZ R134, R133, R134, !PT ;  /* 0x0000008685867209 */ /* 0x002fe40007810000 */
[----:B------:R-:W-:Y:S02]  /*3eb0*/  FMNMX.FTZ R136, R136, R172, !PT ;  /* 0x000000ac88887209 */ /* 0x000fe40007810000 */
[----:B------:R-:W-:Y:S02]  /*3ec0*/  FMNMX.FTZ R135, R3, R135, !PT ;  /* 0x0000008703877209 */ /* 0x000fe40007810000 */
[----:B------:R-:W1:Y:S01]  /*3ed0*/  SHFL.BFLY PT, R174, R134, 0x1, 0x1f ;  /* 0x0c201f0086ae7f89 */ /* 0x000e6200000e0000 */
[----:B------:R-:W-:Y:S07]  /*3ee0*/  FMNMX.FTZ R2, R0, R2, !PT ;  /* 0x0000000200027209 */ /* 0x000fee0007810000 */
[----:B------:R-:W2:Y:S08]  /*3ef0*/  SHFL.BFLY PT, R172, R136, 0x1, 0x1f ;  /* 0x0c201f0088ac7f89 */ /* 0x000eb000000e0000 */
[----:B------:R-:W3:Y:S08]  /*3f00*/  SHFL.BFLY PT, R173, R135, 0x1, 0x1f ;  /* 0x0c201f0087ad7f89 */ /* 0x000ef000000e0000 */
[----:B------:R-:W4:Y:S01]  /*3f10*/  SHFL.BFLY PT, R3, R2, 0x1, 0x1f ;  /* 0x0c201f0002037f89 */ /* 0x000f2200000e0000 */
[----:B-1----:R-:W-:Y:S02]  /*3f20*/  FMNMX.FTZ R134, R134, R174, !PT ;  /* 0x000000ae86867209 */ /* 0x002fe40007810000 */
[----:B--2---:R-:W-:Y:S04]  /*3f30*/  FMNMX.FTZ R136, R136, R172, !PT ;  /* 0x000000ac88887209 */ /* 0x004fe80007810000 */
[C---:B------:R-:W-:Y:S01]  /*3f40*/  FSETP.NEU.FTZ.AND P1, PT, R136.reuse, -INF , PT ;  /* 0xff8000008800780b */ /* 0x040fe20003f3d000 */
[----:B------:R-:W-:Y:S01]  /*3f50*/  FADD.FTZ R0, -R136, R132 ;  /* 0x0000008488007221 */ /* 0x000fe20000010100 */
[----:B---3--:R-:W-:Y:S03]  /*3f60*/  FMNMX.FTZ R135, R135, R173, !PT ;  /* 0x000000ad87877209 */ /* 0x008fe60007810000 */
[----:B------:R-:W-:Y:S01]  /*3f70*/  FMUL.FTZ R0, R0, c[0x0][0x23c] ;  /* 0x00008f0000007a20 */ /* 0x000fe20000410000 */
[----:B------:R-:W1:Y:S03]  /*3f80*/  LDSM.16.MT88.4 R172, [R209+0xa000] ;  /* 0x00a00000d1ac783b */ /* 0x000e660000004200 */
[----:B------:R2:W3:Y:S01]  /*3f90*/  MUFU.EX2 R133, R0 ;  /* 0x0000000000857308 */ /* 0x0004e20000000800 */
[----:B----4-:R-:W-:Y:S05]  /*3fa0*/  FMNMX.FTZ R3, R2, R3, !PT ;  /* 0x0000000302037209 */ /* 0x010fea0007810000 */
[----:B------:R-:W-:Y:S02]  /*3fb0*/  FMUL.FTZ R180, R3, c[0x0][0x23c] ;  /* 0x00008f0003b47a20 */ /* 0x000fe40000410000 */
[----:B--2---:R-:W-:Y:S02]  /*3fc0*/  FADD.FTZ R0, -R135, R137 ;  /* 0x0000008987007221 */ /* 0x004fe40000010100 */
[----:B------:R-:W-:Y:S02]  /*3fd0*/  FMUL.FTZ R137, R136, c[0x0][0x23c] ;  /* 0x00008f0088897a20 */ /* 0x000fe40000410000 */
[----:B------:R-:W-:Y:S02]  /*3fe0*/  FMUL.FTZ R0, R0, c[0x0][0x23c] ;  /* 0x00008f0000007a20 */ /* 0x000fe40000410000 */
[----:B---3--:R-:W-:Y:S01]  /*3ff0*/  FMUL.FTZ R36, R133, R36 ;  /* 0x0000002485247220 */ /* 0x008fe20000410000 */
[----:B------:R-:W-:Y:S01]  /*4000*/  FSEL R137, R137, RZ, P1 ;  /* 0x000000ff89897208 */ /* 0x000fe20000800000 */
[----:B------:R2:W3:Y:S01]  /*4010*/  MUFU.EX2 R132, R0 ;  /* 0x0000000000847308 */ /* 0x0004e20000000800 */
        /* <DEDUP_REMOVED lines=27> */
[C---:B----4-:R-:W-:Y:S02]  /*41d0*/  FMUL.FTZ R16, R133.reuse, R152 ;  /* 0x0000009885107220 */ /* 0x050fe40000410000 */
[----:B-----5:R-:W-:Y:S02]  /*41e0*/  FMUL.FTZ R17, R133, R153 ;  /* 0x0000009985117220 */ /* 0x020fe40000410000 */
        /* <DEDUP_REMOVED lines=8> */
[C---:B---3--:R-:W-:Y:S01]  /*4270*/  FMUL.FTZ R40, R2.reuse, R40 ;  /* 0x0000002802287220 */ /* 0x048fe20000410000 */
[----:B------:R-:W-:Y:S01]  /*4280*/  FSEL R139, R139, RZ, P1 ;  /* 0x000000ff8b8b7208 */ /* 0x000fe20000800000 */
[----:B------:R2:W-:Y:S01]  /*4290*/  MUFU.EX2 R239, R4 ;  /* 0x0000000400ef7308 */ /* 0x0005e20000000800 */
[----:B------:R-:W-:Y:S01]  /*42a0*/  FSETP.NEU.FTZ.AND P1, PT, R3, -INF , PT ;  /* 0xff8000000300780b */ /* 0x000fe20003f3d000 */
[----:B------:R-:W-:Y:S02]  /*42b0*/  FMUL.FTZ R41, R2, R41 ;  /* 0x0000002902297220 */ /* 0x000fe40000410000 */
[--C-:B------:R-:W-:Y:S01]  /*42c0*/  FFMA.FTZ R12, R12, c[0x0][0x23c], -R139.reuse ;  /* 0x00008f000c0c7a23 */ /* 0x100fe2000001088b */
[----:B------:R-:W-:Y:S01]  /*42d0*/  FSEL R180, R180, RZ, P1 ;  /* 0x000000ffb4b47208 */ /* 0x000fe20000800000 */
[--C-:B------:R-:W-:Y:S02]  /*42e0*/  FFMA.FTZ R13, R13, c[0x0][0x23c], -R139.reuse ;  /* 0x00008f000d0d7a23 */ /* 0x100fe4000001088b */
[--C-:B------:R-:W-:Y:S02]  /*42f0*/  FFMA.FTZ R8, R8, c[0x0][0x23c], -R139.reuse ;  /* 0x00008f0008087a23 */ /* 0x100fe4000001088b */
[----:B------:R-:W3:Y:S01]  /*4300*/  MUFU.EX2 R241, R5 ;  /* 0x0000000500f17308 */ /* 0x000ee20000000800 */
[--C-:B------:R-:W-:Y:S02]  /*4310*/  FFMA.FTZ R10, R10, c[0x0][0x23c], -R180.reuse ;  /* 0x00008f000a0a7a23 */ /* 0x100fe400000108b4 */
[--C-:B------:R-:W-:Y:S02]  /*4320*/  FFMA.FTZ R11, R11, c[0x0][0x23c], -R180.reuse ;  /* 0x00008f000b0b7a23 */ /* 0x100fe400000108b4 */
[--C-:B------:R-:W-:Y:S02]  /*4330*/  FFMA.FTZ R14, R14, c[0x0][0x23c], -R180.reuse ;  /* 0x00008f000e0e7a23 */ /* 0x100fe400000108b4 */
[----:B------:R-:W-:Y:S02]  /*4340*/  FFMA.FTZ R15, R15, c[0x0][0x23c], -R180 ;  /* 0x00008f000f0f7a23 */ /* 0x000fe400000108b4 */
[----:B------:R-:W-:Y:S01]  /*4350*/  FFMA.FTZ R9, R9, c[0x0][0x23c], -R139 ;  /* 0x00008f0009097a23 */ /* 0x000fe2000001088b */
[----:B------:R5:W-:Y:S01]  /*4360*/  MUFU.EX2 R235, R6 ;  /* 0x0000000600eb7308 */ /* 0x000be20000000800 */
[C---:B-1----:R-:W-:Y:S02]  /*4370*/  FMUL.FTZ R18, R132.reuse, R154 ;  /* 0x0000009a84127220 */ /* 0x042fe40000410000 */
[----:B----4-:R-:W-:Y:S02]  /*4380*/  FMUL.FTZ R19, R132, R155 ;  /* 0x0000009b84137220 */ /* 0x010fe40000410000 */
[----:B--2---:R-:W-:Y:S01]  /*4390*/  FMUL.FTZ R4, R133, R144 ;  /* 0x0000009085047220 */ /* 0x004fe20000410000 */
[----:B------:R-:W-:Y:S01]  /*43a0*/  LDSM.16.MT88.4 R152, [R213+0xa000] ;  /* 0x00a00000d598783b */ /* 0x000fe20000004200 */
[C---:B------:R-:W-:Y:S02]  /*43b0*/  FMUL.FTZ R44, R2.reuse, R44 ;  /* 0x0000002c022c7220 */ /* 0x040fe40000410000 */
[C---:B------:R-:W-:Y:S01]  /*43c0*/  FMUL.FTZ R45, R2.reuse, R45 ;  /* 0x0000002d022d7220 */ /* 0x040fe20000410000 */
[----:B------:R-:W1:Y:S01]  /*43d0*/  MUFU.EX2 R237, R7 ;  /* 0x0000000700ed7308 */ /* 0x000e620000000800 */
[C---:B------:R-:W-:Y:S02]  /*43e0*/  FMUL.FTZ R56, R2.reuse, R56 ;  /* 0x0000003802387220 */ /* 0x040fe40000410000 */
[C---:B------:R-:W-:Y:S01]  /*43f0*/  FMUL.FTZ R57, R2.reuse, R57 ;  /* 0x0000003902397220 */ /* 0x040fe20000410000 */
[----:B---3--:R-:W-:Y:S01]  /*4400*/  F2FP.PACK_AB R144, R241, R239 ;  /* 0x000000eff190723e */ /* 0x008fe200000000ff */
[C---:B------:R-:W-:Y:S02]  /*4410*/  FMUL.FTZ R5, R133.reuse, R145 ;  /* 0x0000009185057220 */ /* 0x040fe40000410000 */
[C---:B------:R-:W-:Y:S02]  /*4420*/  FMUL.FTZ R60, R2.reuse, R60 ;  /* 0x0000003c023c7220 */ /* 0x040fe40000410000 */
[----:B------:R-:W-:Y:S01]  /*4430*/  FMUL.FTZ R61, R2, R61 ;  /* 0x0000003d023d7220 */ /* 0x000fe20000410000 */
[----:B------:R-:W2:Y:S01]  /*4440*/  MUFU.EX2 R0, R0 ;  /* 0x0000000000007308 */ /* 0x000ea20000000800 */
[C---:B------:R-:W-:Y:S02]  /*4450*/  FMUL.FTZ R66, R132.reuse, R66 ;  /* 0x0000004284427220 */ /* 0x040fe40000410000 */
[C---:B------:R-:W-:Y:S02]  /*4460*/  FMUL.FTZ R67, R132.reuse, R67 ;  /* 0x0000004384437220 */ /* 0x040fe40000410000 */
[----:B-----5:R-:W-:Y:S01]  /*4470*/  FMUL.FTZ R6, R132, R146 ;  /* 0x0000009284067220 */ /* 0x020fe20000410000 */
[----:B------:R-:W-:Y:S01]  /*4480*/  F2FP.PACK_AB R146, R240, R238 ;  /* 0x000000eef092723e */ /* 0x000fe200000000ff */
[C---:B------:R-:W-:Y:S02]  /*4490*/  FMUL.FTZ R68, R133.reuse, R68 ;  /* 0x0000004485447220 */ /* 0x040fe40000410000 */
[----:B------:R-:W-:Y:S01]  /*44a0*/  FMUL.FTZ R69, R133, R69 ;  /* 0x0000004585457220 */ /* 0x000fe20000410000 */
[----:B------:R3:W-:Y:S01]  /*44b0*/  MUFU.EX2 R230, R12 ;  /* 0x0000000c00e67308 */ /* 0x0007e20000000800 */
[C---:B------:R-:W-:Y:S02]  /*44c0*/  FMUL.FTZ R70, R132.reuse, R70 ;  /* 0x0000004684467220 */ /* 0x040fe40000410000 */
[C---:B------:R-:W-:Y:S01]  /*44d0*/  FMUL.FTZ R71, R132.reuse, R71 ;  /* 0x0000004784477220 */ /* 0x040fe20000410000 */
[----:B-1----:R-:W-:Y:S01]  /*44e0*/  F2FP.PACK_AB R145, R237, R235 ;  /* 0x000000ebed91723e */ /* 0x002fe200000000ff */
[----:B------:R-:W-:Y:S01]  /*44f0*/  FMUL.FTZ R7, R132, R147 ;  /* 0x0000009384077220 */ /* 0x000fe20000410000 */
[----:B------:R-:W-:Y:S01]  /*4500*/  F2FP.PACK_AB R147, R236, R234 ;  /* 0x000000eaec93723e */ /* 0x000fe200000000ff */
[C---:B------:R-:W-:Y:S02]  /*4510*/  FMUL.FTZ R72, R2.reuse, R72 ;  /* 0x0000004802487220 */ /* 0x040fe40000410000 */
[C---:B------:R-:W-:Y:S01]  /*4520*/  FMUL.FTZ R73, R2.reuse, R73 ;  /* 0x0000004902497220 */ /* 0x040fe20000410000 */
[----:B------:R1:W-:Y:S01]  /*4530*/  MUFU.EX2 R232, R13 ;  /* 0x0000000d00e87308 */ /* 0x0003e20000000800 */
[----:B------:R-:W-:Y:S02]  /*4540*/  FMUL.FTZ R76, R2, R76 ;  /* 0x0000004c024c7220 */ /* 0x000fe40000410000 */
[-C--:B------:R-:W-:Y:S05]  /*4550*/  HMMA.16816.F32 R4, R144, R172.reuse, R4 ;  /* 0x000000ac9004723c */ /* 0x080fea0000001804 */
[C---:B--2---:R-:W-:Y:S02]  /*4560*/  FMUL.FTZ R42, R0.reuse, R42 ;  /* 0x0000002a002a7220 */ /* 0x044fe40000410000 */
[----:B------:R2:W-:Y:S01]  /*4570*/  MUFU.EX2 R226, R14 ;  /* 0x0000000e00e27308 */ /* 0x0005e20000000800 */
[----:B------:R-:W-:Y:S04]  /*4580*/  FMUL.FTZ R43, R0, R43 ;  /* 0x0000002b002b7220 */ /* 0x000fe80000410000 */
[----:B---3--:R-:W-:Y:S02]  /*4590*/  FMUL.FTZ R12, R2, R148 ;  /* 0x00000094020c7220 */ /* 0x008fe40000410000 */
[C---:B------:R-:W-:Y:S02]  /*45a0*/  FMUL.FTZ R46, R0.reuse, R46 ;  /* 0x0000002e002e7220 */ /* 0x040fe40000410000 */
[C---:B------:R-:W-:Y:S01]  /*45b0*/  FMUL.FTZ R47, R0.reuse, R47 ;  /* 0x0000002f002f7220 */ /* 0x040fe20000410000 */
[----:B------:R3:W-:Y:S01]  /*45c0*/  MUFU.EX2 R228, R15 ;  /* 0x0000000f00e47308 */ /* 0x0007e20000000800 */
[C---:B------:R-:W-:Y:S02]  /*45d0*/  FMUL.FTZ R58, R0.reuse, R58 ;  /* 0x0000003a003a7220 */ /* 0x040fe40000410000 */
[----:B------:R-:W-:Y:S02]  /*45e0*/  FMUL.FTZ R59, R0, R59 ;  /* 0x0000003b003b7220 */ /* 0x000fe40000410000 */
[----:B-1----:R-:W-:Y:S02]  /*45f0*/  FMUL.FTZ R13, R2, R149 ;  /* 0x00000095020d7220 */ /* 0x002fe40000410000 */
[C---:B------:R-:W-:Y:S02]  /*4600*/  FMUL.FTZ R62, R0.reuse, R62 ;  /* 0x0000003e003e7220 */ /* 0x040fe40000410000 */
[C---:B------:R-:W-:Y:S01]  /*4610*/  FMUL.FTZ R63, R0.reuse, R63 ;  /* 0x0000003f003f7220 */ /* 0x040fe20000410000 */
[----:B------:R1:W-:Y:S01]  /*4620*/  MUFU.EX2 R231, R8 ;  /* 0x0000000800e77308 */ /* 0x0003e20000000800 */
[C---:B------:R-:W-:Y:S02]  /*4630*/  FMUL.FTZ R74, R0.reuse, R74 ;  /* 0x0000004a004a7220 */ /* 0x040fe40000410000 */
[C---:B------:R-:W-:Y:S02]  /*4640*/  FMUL.FTZ R75, R0.reuse, R75 ;  /* 0x0000004b004b7220 */ /* 0x040fe40000410000 */
[----:B--2---:R-:W-:Y:S02]  /*4650*/  FMUL.FTZ R14, R0, R150 ;  /* 0x00000096000e7220 */ /* 0x004fe40000410000 */
[----:B------:R-:W-:Y:S02]  /*4660*/  FMUL.FTZ R77, R2, R77 ;  /* 0x0000004d024d7220 */ /* 0x000fe40000410000 */
[C---:B------:R-:W-:Y:S01]  /*4670*/  FMUL.FTZ R78, R0.reuse, R78 ;  /* 0x0000004e004e7220 */ /* 0x040fe20000410000 */
[----:B------:R-:W2:Y:S01]  /*4680*/  MUFU.EX2 R233, R9 ;  /* 0x0000000900e97308 */ /* 0x000ea20000000800 */
[C---:B------:R-:W-:Y:S02]  /*4690*/  FMUL.FTZ R79, R0.reuse, R79 ;  /* 0x0000004f004f7220 */ /* 0x040fe40000410000 */
[C---:B------:R-:W-:Y:S02]  /*46a0*/  FMUL.FTZ R80, R133.reuse, R80 ;  /* 0x0000005085507220 */ /* 0x040fe40000410000 */
[----:B---3--:R-:W-:Y:S02]  /*46b0*/  FMUL.FTZ R15, R0, R151 ;  /* 0x00000097000f7220 */ /* 0x008fe40000410000 */
[----:B------:R-:W3:Y:S01]  /*46c0*/  LDSM.16.MT88.4 R148, [R214+0xa000] ;  /* 0x00a00000d694783b */ /* 0x000ee20000004200 */
[C---:B------:R-:W-:Y:S02]  /*46d0*/  FMUL.FTZ R81, R133.reuse, R81 ;  /* 0x0000005185517220 */ /* 0x040fe40000410000 */
[----:B------:R4:W-:Y:S01]  /*46e0*/  MUFU.EX2 R227, R10 ;  /* 0x0000000a00e37308 */ /* 0x0009e20000000800 */
[C---:B------:R-:W-:Y:S02]  /*46f0*/  FMUL.FTZ R82, R132.reuse, R82 ;  /* 0x0000005284527220 */ /* 0x040fe40000410000 */
[----:B------:R-:W-:Y:S02]  /*4700*/  FMUL.FTZ R83, R132, R83 ;  /* 0x0000005384537220 */ /* 0x000fe40000410000 */
[----:B-1----:R-:W-:Y:S02]  /*4710*/  FMUL.FTZ R8, R2, R140 ;  /* 0x0000008c02087220 */ /* 0x002fe40000410000 */
[C---:B------:R-:W-:Y:S02]  /*4720*/  FMUL.FTZ R84, R133.reuse, R84 ;  /* 0x0000005485547220 */ /* 0x040fe40000410000 */
[----:B------:R-:W-:Y:S01]  /*4730*/  FMUL.FTZ R85, R133, R85 ;  /* 0x0000005585557220 */ /* 0x000fe20000410000 */
[----:B------:R-:W1:Y:S01]  /*4740*/  MUFU.EX2 R229, R11 ;  /* 0x0000000b00e57308 */ /* 0x000e620000000800 */
[C---:B------:R-:W-:Y:S02]  /*4750*/  FMUL.FTZ R86, R132.reuse, R86 ;  /* 0x0000005684567220 */ /* 0x040fe40000410000 */
[----:B------:R-:W-:Y:S01]  /*4760*/  FMUL.FTZ R87, R132, R87 ;  /* 0x0000005784577220 */ /* 0x000fe20000410000 */
[----:B--2---:R-:W-:Y:S01]  /*4770*/  F2FP.PACK_AB R140, R233, R231 ;  /* 0x000000e7e98c723e */ /* 0x004fe200000000ff */
[----:B------:R-:W-:Y:S02]  /*4780*/  FMUL.FTZ R9, R2, R141 ;  /* 0x0000008d02097220 */ /* 0x000fe40000410000 */
[--C-:B------:R-:W-:Y:S02]  /*4790*/  FFMA.FTZ R20, R20, c[0x0][0x23c], -R137.reuse ;  /* 0x00008f0014147a23 */ /* 0x100fe40000010889 */
[--C-:B------:R-:W-:Y:S02]  /*47a0*/  FFMA.FTZ R21, R21, c[0x0][0x23c], -R137.reuse ;  /* 0x00008f0015157a23 */ /* 0x100fe40000010889 */
[--C-:B------:R-:W-:Y:S01]  /*47b0*/  FFMA.FTZ R22, R22, c[0x0][0x23c], -R138.reuse ;  /* 0x00008f0016167a23 */ /* 0x100fe2000001088a */
[----:B------:R2:W-:Y:S01]  /*47c0*/  MUFU.EX2 R225, R20 ;  /* 0x0000001400e17308 */ /* 0x0005e20000000800 */
[--C-:B------:R-:W-:Y:S02]  /*47d0*/  FFMA.FTZ R23, R23, c[0x0][0x23c], -R138.reuse ;  /* 0x00008f0017177a23 */ /* 0x100fe4000001088a */
[----:B----4-:R-:W-:Y:S01]  /*47e0*/  FMUL.FTZ R10, R0, R142 ;  /* 0x0000008e000a7220 */ /* 0x010fe20000410000 */
[----:B------:R-:W-:Y:S01]  /*47f0*/  F2FP.PACK_AB R142, R232, R230 ;  /* 0x000000e6e88e723e */ /* 0x000fe200000000ff */
[C---:B------:R-:W-:Y:S02]  /*4800*/  FMUL.FTZ R88, R2.reuse, R88 ;  /* 0x0000005802587220 */ /* 0x040fe40000410000 */
[----:B------:R-:W-:Y:S02]  /*4810*/  FMUL.FTZ R89, R2, R89 ;  /* 0x0000005902597220 */ /* 0x000fe40000410000 */
[C---:B------:R-:W-:Y:S01]  /*4820*/  FMUL.FTZ R90, R0.reuse, R90 ;  /* 0x0000005a005a7220 */ /* 0x040fe20000410000 */
[----:B------:R4:W-:Y:S01]  /*4830*/  MUFU.EX2 R207, R21 ;  /* 0x0000001500cf7308 */ /* 0x0009e20000000800 */
[C---:B------:R-:W-:Y:S01]  /*4840*/  FMUL.FTZ R91, R0.reuse, R91 ;  /* 0x0000005b005b7220 */ /* 0x040fe20000410000 */
[----:B-1----:R-:W-:Y:S01]  /*4850*/  F2FP.PACK_AB R141, R229, R227 ;  /* 0x000000e3e58d723e */ /* 0x002fe200000000ff */
[----:B------:R-:W-:Y:S01]  /*4860*/  FMUL.FTZ R11, R0, R143 ;  /* 0x0000008f000b7220 */ /* 0x000fe20000410000 */
[----:B------:R-:W-:Y:S01]  /*4870*/  F2FP.PACK_AB R143, R228, R226 ;  /* 0x000000e2e48f723e */ /* 0x000fe200000000ff */
[C---:B------:R-:W-:Y:S02]  /*4880*/  FMUL.FTZ R92, R2.reuse, R92 ;  /* 0x0000005c025c7220 */ /* 0x040fe40000410000 */
[----:B------:R-:W-:Y:S02]  /*4890*/  FMUL.FTZ R93, R2, R93 ;  /* 0x0000005d025d7220 */ /* 0x000fe40000410000 */
[C---:B------:R-:W-:Y:S01]  /*48a0*/  FMUL.FTZ R94, R0.reuse, R94 ;  /* 0x0000005e005e7220 */ /* 0x040fe20000410000 */
[----:B------:R1:W-:Y:S01]  /*48b0*/  MUFU.EX2 R206, R22 ;  /* 0x0000001600ce7308 */ /* 0x0003e20000000800 */
[C---:B------:R-:W-:Y:S04]  /*48c0*/  HMMA.16816.F32 R8, R140.reuse, R172, R8 ;  /* 0x000000ac8c08723c */ /* 0x040fe80000001808 */
[C---:B--2---:R-:W-:Y:S02]  /*48d0*/  FMUL.FTZ R20, R133.reuse, R156 ;  /* 0x0000009c85147220 */ /* 0x044fe40000410000 */
[----:B------:R-:W-:Y:S02]  /*48e0*/  FMUL.FTZ R95, R0, R95 ;  /* 0x0000005f005f7220 */ /* 0x000fe40000410000 */
[-C--:B------:R-:W-:Y:S01]  /*48f0*/  HMMA.16816.F32 R12, R140, R174.reuse, R12 ;  /* 0x000000ae8c0c723c */ /* 0x080fe2000000180c */
[----:B------:R2:W-:Y:S03]  /*4900*/  MUFU.EX2 R205, R23 ;  /* 0x0000001700cd7308 */ /* 0x0005e60000000800 */
[C---:B------:R-:W-:Y:S02]  /*4910*/  FMUL.FTZ R96, R133.reuse, R96 ;  /* 0x0000006085607220 */ /* 0x040fe40000410000 */
[C---:B----4-:R-:W-:Y:S02]  /*4920*/  FMUL.FTZ R21, R133.reuse, R157 ;  /* 0x0000009d85157220 */ /* 0x050fe40000410000 */
[C---:B------:R-:W-:Y:S04]  /*4930*/  HMMA.16816.F32 R16, R144.reuse, R174, R16 ;  /* 0x000000ae9010723c */ /* 0x040fe80000001810 */
[C---:B------:R-:W-:Y:S02]  /*4940*/  FMUL.FTZ R97, R133.reuse, R97 ;  /* 0x0000006185617220 */ /* 0x040fe40000410000 */
[C---:B------:R-:W-:Y:S02]  /*4950*/  FMUL.FTZ R98, R132.reuse, R98 ;  /* 0x0000006284627220 */ /* 0x040fe40000410000 */
[-C--:B------:R-:W-:Y:S04]  /*4960*/  HMMA.16816.F32 R36, R144, R176.reuse, R36 ;  /* 0x000000b09024723c */ /* 0x080fe80000001824 */
[C---:B-1----:R-:W-:Y:S02]  /*4970*/  FMUL.FTZ R22, R132.reuse, R158 ;  /* 0x0000009e84167220 */ /* 0x042fe40000410000 */
[C---:B------:R-:W-:Y:S02]  /*4980*/  FMUL.FTZ R99, R132.reuse, R99 ;  /* 0x0000006384637220 */ /* 0x040fe40000410000 */
[C---:B------:R-:W-:Y:S04]  /*4990*/  HMMA.16816.F32 R40, R140.reuse, R176, R40 ;  /* 0x000000b08c28723c */ /* 0x040fe80000001828 */
[----:B--2---:R-:W-:Y:S02]  /*49a0*/  FMUL.FTZ R23, R132, R159 ;  /* 0x0000009f84177220 */ /* 0x004fe40000410000 */
[----:B------:R-:W-:Y:S01]  /*49b0*/  LDSM.16.MT88.4 R156, [R209+0xa800] ;  /* 0x00a80000d19c783b */ /* 0x000fe20000004200 */
[--C-:B------:R-:W-:Y:S01]  /*49c0*/  FFMA.FTZ R32, R32, c[0x0][0x23c], -R137.reuse ;  /* 0x00008f0020207a23 */ /* 0x100fe20000010889 */
[-C--:B------:R-:W-:Y:S03]  /*49d0*/  HMMA.16816.F32 R44, R140, R178.reuse, R44 ;  /* 0x000000b28c2c723c */ /* 0x080fe6000000182c */
[----:B------:R1:W-:Y:S01]  /*49e0*/  MUFU.EX2 R204, R32 ;  /* 0x0000002000cc7308 */ /* 0x0003e20000000800 */
[--C-:B------:R-:W-:Y:S02]  /*49f0*/  FFMA.FTZ R34, R34, c[0x0][0x23c], -R138.reuse ;  /* 0x00008f0022227a23 */ /* 0x100fe4000001088a */
[C---:B------:R-:W-:Y:S02]  /*4a00*/  FMUL.FTZ R100, R2.reuse, R100 ;  /* 0x0000006402647220 */ /* 0x040fe40000410000 */
[C---:B------:R-:W-:Y:S01]  /*4a10*/  HMMA.16816.F32 R48, R144.reuse, R178, R48 ;  /* 0x000000b29030723c */ /* 0x040fe20000001830 */
[----:B------:R-:W-:Y:S03]  /*4a20*/  LDSM.16.MT88.4 R176, [R213+0xa800] ;  /* 0x00a80000d5b0783b */ /* 0x000fe60000004200 */
[----:B------:R-:W-:Y:S01]  /*4a30*/  FMUL.FTZ R101, R2, R101 ;  /* 0x0000006502657220 */ /* 0x000fe20000410000 */
[----:B------:R2:W-:Y:S01]  /*4a40*/  MUFU.EX2 R202, R34 ;  /* 0x0000002200ca7308 */ /* 0x0005e20000000800 */
[C---:B------:R-:W-:Y:S02]  /*4a50*/  FMUL.FTZ R102, R0.reuse, R102 ;  /* 0x0000006600667220 */ /* 0x040fe40000410000 */
[-C--:B---3--:R-:W-:Y:S04]  /*4a60*/  HMMA.16816.F32 R52, R144, R148.reuse, R52 ;  /* 0x000000949034723c */ /* 0x088fe80000001834 */
[----:B------:R-:W-:Y:S02]  /*4a70*/  FMUL.FTZ R103, R0, R103 ;  /* 0x0000006700677220 */ /* 0x000fe40000410000 */
[C---:B------:R-:W-:Y:S02]  /*4a80*/  FMUL.FTZ R104, R2.reuse, R104 ;  /* 0x0000006802687220 */ /* 0x040fe40000410000 */
[C---:B------:R-:W-:Y:S04]  /*4a90*/  HMMA.16816.F32 R56, R140.reuse, R148, R56 ;  /* 0x000000948c38723c */ /* 0x040fe80000001838 */
[C---:B-1----:R-:W-:Y:S02]  /*4aa0*/  FMUL.FTZ R32, R133.reuse, R160 ;  /* 0x000000a085207220 */ /* 0x042fe40000410000 */
[----:B------:R-:W-:Y:S02]  /*4ab0*/  FMUL.FTZ R105, R2, R105 ;  /* 0x0000006902697220 */ /* 0x000fe40000410000 */
[-C--:B------:R-:W-:Y:S04]  /*4ac0*/  HMMA.16816.F32 R60, R140, R150.reuse, R60 ;  /* 0x000000968c3c723c */ /* 0x080fe8000000183c */
[----:B------:R-:W-:Y:S02]  /*4ad0*/  FMUL.FTZ R106, R0, R106 ;  /* 0x0000006a006a7220 */ /* 0x000fe40000410000 */
[----:B--2---:R-:W-:Y:S02]  /*4ae0*/  FMUL.FTZ R34, R132, R162 ;  /* 0x000000a284227220 */ /* 0x004fe40000410000 */
[C---:B------:R-:W-:Y:S01]  /*4af0*/  HMMA.16816.F32 R64, R144.reuse, R150, R64 ;  /* 0x000000969040723c */ /* 0x040fe20000001840 */
[----:B------:R-:W1:Y:S03]  /*4b00*/  LDSM.16.MT88.4 R148, [R209+0xb000] ;  /* 0x00b00000d194783b */ /* 0x000e660000004200 */
[----:B------:R-:W-:Y:S02]  /*4b10*/  FMUL.FTZ R107, R0, R107 ;  /* 0x0000006b006b7220 */ /* 0x000fe40000410000 */
[C---:B------:R-:W-:Y:S02]  /*4b20*/  FMUL.FTZ R108, R133.reuse, R108 ;  /* 0x0000006c856c7220 */ /* 0x040fe40000410000 */
[-C--:B------:R-:W-:Y:S04]  /*4b30*/  HMMA.16816.F32 R68, R144, R152.reuse, R68 ;  /* 0x000000989044723c */ /* 0x080fe80000001844 */
[----:B------:R-:W-:Y:S02]  /*4b40*/  FMUL.FTZ R109, R133, R109 ;  /* 0x0000006d856d7220 */ /* 0x000fe40000410000 */
[C---:B------:R-:W-:Y:S02]  /*4b50*/  FMUL.FTZ R110, R132.reuse, R110 ;  /* 0x0000006e846e7220 */ /* 0x040fe40000410000 */
[C---:B------:R-:W-:Y:S04]  /*4b60*/  HMMA.16816.F32 R72, R140.reuse, R152, R72 ;  /* 0x000000988c48723c */ /* 0x040fe80000001848 */
[C---:B------:R-:W-:Y:S02]  /*4b70*/  FMUL.FTZ R111, R132.reuse, R111 ;  /* 0x0000006f846f7220 */ /* 0x040fe40000410000 */
[----:B------:R-:W-:Y:S02]  /*4b80*/  FFMA.FTZ R137, R33, c[0x0][0x23c], -R137 ;  /* 0x00008f0021897a23 */ /* 0x000fe40000010889 */
[-C--:B------:R-:W-:Y:S02]  /*4b90*/  HMMA.16816.F32 R76, R140, R154.reuse, R76 ;  /* 0x0000009a8c4c723c */ /* 0x080fe4000000184c */
[----:B------:R-:W-:Y:S02]  /*4ba0*/  MUFU.EX2 R203, R137 ;  /* 0x0000008900cb7308 */ /* 0x000fe40000000800 */
[----:B------:R-:W-:Y:S02]  /*4bb0*/  FMUL.FTZ R33, R133, R161 ;  /* 0x000000a185217220 */ /* 0x000fe40000410000 */
[----:B------:R-:W-:Y:S02]  /*4bc0*/  FFMA.FTZ R138, R35, c[0x0][0x23c], -R138 ;  /* 0x00008f00238a7a23 */ /* 0x000fe4000001088a */
[C---:B------:R-:W-:Y:S01]  /*4bd0*/  HMMA.16816.F32 R80, R144.reuse, R154, R80 ;  /* 0x0000009a9050723c */ /* 0x040fe20000001850 */
[----:B------:R-:W2:Y:S03]  /*4be0*/  LDSM.16.MT88.4 R152, [R211+0xb000] ;  /* 0x00b00000d398783b */ /* 0x000ea60000004200 */
[----:B------:R-:W-:Y:S01]  /*4bf0*/  FMUL.FTZ R35, R132, R163 ;  /* 0x000000a384237220 */ /* 0x000fe20000410000 */
[----:B------:R-:W-:Y:S01]  /*4c00*/  MUFU.EX2 R201, R138 ;  /* 0x0000008a00c97308 */ /* 0x000fe20000000800 */
[--C-:B------:R-:W-:Y:S02]  /*4c10*/  FFMA.FTZ R24, R24, c[0x0][0x23c], -R139.reuse ;  /* 0x00008f0018187a23 */ /* 0x100fe4000001088b */
[--C-:B------:R-:W-:Y:S01]  /*4c20*/  FFMA.FTZ R25, R25, c[0x0][0x23c], -R139.reuse ;  /* 0x00008f0019197a23 */ /* 0x100fe2000001088b */
[-C--:B-1----:R-:W-:Y:S01]  /*4c30*/  HMMA.16816.F32 R84, R144, R148.reuse, R84 ;  /* 0x000000949054723c */ /* 0x082fe20000001854 */
[----:B------:R-:W-:Y:S02]  /*4c40*/  LDSM.16.MT88.4 R160, [R211+0xa800] ;  /* 0x00a80000d3a0783b */ /* 0x000fe40000004200 */
[--C-:B------:R-:W-:Y:S02]  /*4c50*/  FFMA.FTZ R26, R26, c[0x0][0x23c], -R180.reuse ;  /* 0x00008f001a1a7a23 */ /* 0x100fe400000108b4 */
[--C-:B------:R-:W-:Y:S01]  /*4c60*/  FFMA.FTZ R27, R27, c[0x0][0x23c], -R180.reuse ;  /* 0x00008f001b1b7a23 */ /* 0x100fe200000108b4 */
[----:B------:R1:W-:Y:S01]  /*4c70*/  MUFU.EX2 R200, R24 ;  /* 0x0000001800c87308 */ /* 0x0003e20000000800 */
[--C-:B------:R-:W-:Y:S01]  /*4c80*/  FFMA.FTZ R30, R30, c[0x0][0x23c], -R180.reuse ;  /* 0x00008f001e1e7a23 */ /* 0x100fe200000108b4 */
[C---:B------:R-:W-:Y:S04]  /*4c90*/  HMMA.16816.F32 R88, R140.reuse, R148, R88 ;  /* 0x000000948c58723c */ /* 0x040fe80000001858 */
[----:B------:R-:W-:Y:S02]  /*4ca0*/  FFMA.FTZ R180, R31, c[0x0][0x23c], -R180 ;  /* 0x00008f001fb47a23 */ /* 0x000fe400000108b4 */
[C---:B------:R-:W-:Y:S02]  /*4cb0*/  FMUL.FTZ R112, R2.reuse, R112 ;  /* 0x0000007002707220 */ /* 0x040fe40000410000 */
[-C--:B------:R-:W-:Y:S01]  /*4cc0*/  HMMA.16816.F32 R92, R140, R150.reuse, R92 ;  /* 0x000000968c5c723c */ /* 0x080fe2000000185c */
[----:B------:R3:W-:Y:S03]  /*4cd0*/  MUFU.EX2 R137, R180 ;  /* 0x000000b400897308 */ /* 0x0007e60000000800 */
[----:B------:R-:W-:Y:S02]  /*4ce0*/  FMUL.FTZ R113, R2, R113 ;  /* 0x0000007102717220 */ /* 0x000fe40000410000 */
[C---:B------:R-:W-:Y:S02]  /*4cf0*/  FMUL.FTZ R114, R0.reuse, R114 ;  /* 0x0000007200727220 */ /* 0x040fe40000410000 */
[C---:B------:R-:W-:Y:S01]  /*4d00*/  HMMA.16816.F32 R96, R144.reuse, R150, R96 ;  /* 0x000000969060723c */ /* 0x040fe20000001860 */
[----:B------:R-:W4:Y:S02]  /*4d10*/  LDSM.16.MT88.4 R148, [R214+0xb000] ;  /* 0x00b00000d694783b */ /* 0x000f240000004200 */
[----:B------:R5:W5:Y:S01]  /*4d20*/  MUFU.EX2 R199, R25 ;  /* 0x0000001900c77308 */ /* 0x000b620000000800 */
[----:B------:R-:W-:Y:S02]  /*4d30*/  FMUL.FTZ R115, R0, R115 ;  /* 0x0000007300737220 */ /* 0x000fe40000410000 */
[C---:B-1----:R-:W-:Y:S02]  /*4d40*/  FMUL.FTZ R24, R133.reuse, R164 ;  /* 0x000000a485187220 */ /* 0x042fe40000410000 */
[-C--:B--2---:R-:W-:Y:S04]  /*4d50*/  HMMA.16816.F32 R20, R144, R152.reuse, R20 ;  /* 0x000000989014723c */ /* 0x084fe80000001814 */
[C---:B------:R-:W-:Y:S01]  /*4d60*/  FMUL.FTZ R116, R2.reuse, R116 ;  /* 0x0000007402747220 */ /* 0x040fe20000410000 */
[----:B------:R1:W-:Y:S01]  /*4d70*/  MUFU.EX2 R198, R26 ;  /* 0x0000001a00c67308 */ /* 0x0003e20000000800 */
[----:B------:R-:W-:Y:S02]  /*4d80*/  FMUL.FTZ R117, R2, R117 ;  /* 0x0000007502757220 */ /* 0x000fe40000410000 */
[C---:B------:R-:W-:Y:S01]  /*4d90*/  HMMA.16816.F32 R100, R140.reuse, R152, R100 ;  /* 0x000000988c64723c */ /* 0x040fe20000001864 */
[----:B---3--:R-:W-:Y:S03]  /*4da0*/  LDSM.16.MT88.4 R180, [R209+0xb800] ;  /* 0x00b80000d1b4783b */ /* 0x008fe60000004200 */
[C---:B------:R-:W-:Y:S02]  /*4db0*/  FMUL.FTZ R118, R0.reuse, R118 ;  /* 0x0000007600767220 */ /* 0x040fe40000410000 */
[----:B------:R-:W-:Y:S01]  /*4dc0*/  FMUL.FTZ R119, R0, R119 ;  /* 0x0000007700777220 */ /* 0x000fe20000410000 */
[----:B------:R-:W2:Y:S01]  /*4dd0*/  MUFU.EX2 R197, R27 ;  /* 0x0000001b00c57308 */ /* 0x000ea20000000800 */
[-C--:B------:R-:W-:Y:S04]  /*4de0*/  HMMA.16816.F32 R104, R140, R154.reuse, R104 ;  /* 0x0000009a8c68723c */ /* 0x080fe80000001868 */
[----:B-----5:R-:W-:Y:S01]  /*4df0*/  FMUL.FTZ R25, R133, R165 ;  /* 0x000000a585197220 */ /* 0x020fe20000410000 */
[----:B------:R-:W-:Y:S01]  /*4e00*/  F2FP.PACK_AB R172, R199, R200 ;  /* 0x000000c8c7ac723e */ /* 0x000fe200000000ff */
[C---:B------:R-:W-:Y:S02]  /*4e10*/  FMUL.FTZ R120, R133.reuse, R120 ;  /* 0x0000007885787220 */ /* 0x040fe40000410000 */
[C---:B------:R-:W-:Y:S01]  /*4e20*/  HMMA.16816.F32 R108, R144.reuse, R154, R108 ;  /* 0x0000009a906c723c */ /* 0x040fe2000000186c */
[----:B------:R-:W3:Y:S01]  /*4e30*/  LDSM.16.MT88.4 R152, [R213+0xb000] ;  /* 0x00b00000d598783b */ /* 0x000ee20000004200 */
[----:B------:R-:W5:Y:S02]  /*4e40*/  MUFU.EX2 R138, R30 ;  /* 0x0000001e008a7308 */ /* 0x000f640000000800 */
[----:B------:R-:W-:Y:S02]  /*4e50*/  FMUL.FTZ R121, R133, R121 ;  /* 0x0000007985797220 */ /* 0x000fe40000410000 */
[C---:B-1----:R-:W-:Y:S02]  /*4e60*/  FMUL.FTZ R26, R132.reuse, R166 ;  /* 0x000000a6841a7220 */ /* 0x042fe40000410000 */
[C---:B------:R-:W-:Y:S01]  /*4e70*/  FMUL.FTZ R122, R132.reuse, R122 ;  /* 0x0000007a847a7220 */ /* 0x040fe20000410000 */
[-C--:B----4-:R-:W-:Y:S03]  /*4e80*/  HMMA.16816.F32 R32, R144, R148.reuse, R32 ;  /* 0x000000949020723c */ /* 0x090fe60000001820 */
[----:B------:R-:W-:Y:S02]  /*4e90*/  FMUL.FTZ R123, R132, R123 ;  /* 0x0000007b847b7220 */ /* 0x000fe40000410000 */
[--C-:B------:R-:W-:Y:S01]  /*4ea0*/  FFMA.FTZ R28, R28, c[0x0][0x23c], -R139.reuse ;  /* 0x00008f001c1c7a23 */ /* 0x100fe2000001088b */
[----:B--2---:R-:W-:Y:S01]  /*4eb0*/  F2FP.PACK_AB R173, R197, R198 ;  /* 0x000000c6c5ad723e */ /* 0x004fe200000000ff */
[----:B------:R-:W-:Y:S01]  /*4ec0*/  FMUL.FTZ R27, R132, R167 ;  /* 0x000000a7841b7220 */ /* 0x000fe20000410000 */
[C---:B------:R-:W-:Y:S01]  /*4ed0*/  HMMA.16816.F32 R112, R140.reuse, R148, R112 ;  /* 0x000000948c70723c */ /* 0x040fe20000001870 */
[----:B------:R-:W1:Y:S01]  /*4ee0*/  LDSM.16.MT88.4 R164, [R214+0xa800] ;  /* 0x00a80000d6a4783b */ /* 0x000e620000004200 */
[----:B------:R2:W-:Y:S02]  /*4ef0*/  MUFU.EX2 R196, R28 ;  /* 0x0000001c00c47308 */ /* 0x0005e40000000800 */
[C---:B------:R-:W-:Y:S02]  /*4f00*/  FMUL.FTZ R124, R2.reuse, R124 ;  /* 0x0000007c027c7220 */ /* 0x040fe40000410000 */
[----:B------:R-:W-:Y:S02]  /*4f10*/  FMUL.FTZ R125, R2, R125 ;  /* 0x0000007d027d7220 */ /* 0x000fe40000410000 */
[-C--:B------:R-:W-:Y:S04]  /*4f20*/  HMMA.16816.F32 R116, R140, R150.reuse, R116 ;  /* 0x000000968c74723c */ /* 0x080fe80000001874 */
[C---:B------:R-:W-:Y:S01]  /*4f30*/  FMUL.FTZ R126, R0.reuse, R126 ;  /* 0x0000007e007e7220 */ /* 0x040fe20000410000 */
[----:B-----5:R-:W-:Y:S01]  /*4f40*/  F2FP.PACK_AB R175, R137, R138 ;  /* 0x0000008a89af723e */ /* 0x020fe200000000ff */
[----:B------:R-:W-:Y:S02]  /*4f50*/  FMUL.FTZ R127, R0, R127 ;  /* 0x0000007f007f7220 */ /* 0x000fe40000410000 */
[C---:B------:R-:W-:Y:S04]  /*4f60*/  HMMA.16816.F32 R120, R144.reuse, R150, R120 ;  /* 0x000000969078723c */ /* 0x040fe80000001878 */
[----:B------:R-:W-:Y:S02]  /*4f70*/  FFMA.FTZ R139, R29, c[0x0][0x23c], -R139 ;  /* 0x00008f001d8b7a23 */ /* 0x000fe4000001088b */
[C---:B------:R-:W-:Y:S02]  /*4f80*/  FMUL.FTZ R128, R2.reuse, R128 ;  /* 0x0000008002807220 */ /* 0x040fe40000410000 */
[-C--:B---3--:R-:W-:Y:S02]  /*4f90*/  HMMA.16816.F32 R24, R144, R152.reuse, R24 ;  /* 0x000000989018723c */ /* 0x088fe40000001818 */
[----:B------:R-:W3:Y:S02]  /*4fa0*/  MUFU.EX2 R139, R139 ;  /* 0x0000008b008b7308 */ /* 0x000ee40000000800 */
[----:B------:R-:W-:Y:S02]  /*4fb0*/  FMUL.FTZ R129, R2, R129 ;  /* 0x0000008102817220 */ /* 0x000fe40000410000 */
[C---:B------:R-:W-:Y:S02]  /*4fc0*/  FMUL.FTZ R130, R0.reuse, R130 ;  /* 0x0000008200827220 */ /* 0x040fe40000410000 */
[C---:B------:R-:W-:Y:S04]  /*4fd0*/  HMMA.16816.F32 R124, R140.reuse, R152, R124 ;  /* 0x000000988c7c723c */ /* 0x040fe8000000187c */
[----:B------:R-:W-:Y:S02]  /*4fe0*/  FMUL.FTZ R131, R0, R131 ;  /* 0x0000008300837220 */ /* 0x000fe40000410000 */
[----:B--2---:R-:W-:Y:S01]  /*4ff0*/  FMUL.FTZ R28, R133, R168 ;  /* 0x000000a8851c7220 */ /* 0x004fe20000410000 */
[----:B------:R-:W-:Y:S01]  /*5000*/  F2FP.PACK_AB R168, R207, R225 ;  /* 0x000000e1cfa8723e */ /* 0x000fe200000000ff */
[----:B------:R-:W-:Y:S01]  /*5010*/  FMUL.FTZ R29, R133, R169 ;  /* 0x000000a9851d7220 */ /* 0x000fe20000410000 */
[----:B------:R-:W-:Y:S02]  /*5020*/  F2FP.PACK_AB R169, R205, R206 ;  /* 0x000000cecda9723e */ /* 0x000fe400000000ff */
[-C--:B------:R-:W-:Y:S03]  /*5030*/  HMMA.16816.F32 R128, R140, R154.reuse, R128 ;  /* 0x0000009a8c80723c */ /* 0x080fe60000001880 */
[C---:B------:R-:W-:Y:S01]  /*5040*/  FMUL.FTZ R30, R132.reuse, R170 ;  /* 0x000000aa841e7220 */ /* 0x040fe20000410000 */
[----:B------:R-:W-:Y:S01]  /*5050*/  F2FP.PACK_AB R170, R203, R204 ;  /* 0x000000cccbaa723e */ /* 0x000fe200000000ff */
[C---:B------:R-:W-:Y:S01]  /*5060*/  FMUL.FTZ R31, R132.reuse, R171 ;  /* 0x000000ab841f7220 */ /* 0x040fe20000410000 */
[----:B------:R-:W-:Y:S01]  /*5070*/  F2FP.PACK_AB R171, R201, R202 ;  /* 0x000000cac9ab723e */ /* 0x000fe200000000ff */
[----:B------:R-:W-:Y:S01]  /*5080*/  FFMA.FTZ R133, R133, R245, R239 ;  /* 0x000000f585857223 */ /* 0x000fe200000100ef */
[----:B---3--:R-:W-:Y:S01]  /*5090*/  F2FP.PACK_AB R174, R139, R196 ;  /* 0x000000c48bae723e */ /* 0x008fe200000000ff */
[----:B------:R-:W-:Y:S03]  /*50a0*/  FFMA.FTZ R132, R132, R244, R235 ;  /* 0x000000f484847223 */ /* 0x000fe600000100eb */
[----:B------:R-:W-:Y:S04]  /*50b0*/  HMMA.16816.F32 R28, R144, R154, R28 ;  /* 0x0000009a901c723c */ /* 0x000fe8000000181c */
[----:B------:R-:W-:Y:S02]  /*50c0*/  FFMA.FTZ R2, R2, R243, R231 ;  /* 0x000000f302027223 */ /* 0x000fe400000100e7 */
[----:B------:R-:W-:Y:S02]  /*50d0*/  FFMA.FTZ R0, R0, R242, R227 ;  /* 0x000000f200007223 */ /* 0x000fe400000100e3 */
[-C--:B------:R-:W-:Y:S05]  /*50e0*/  HMMA.16816.F32 R144, R168, R156.reuse, R4 ;  /* 0x0000009ca890723c */ /* 0x080fea0000001804 */
[----:B------:R-:W-:Y:S02]  /*50f0*/  FADD.FTZ R133, R241, R133 ;  /* 0x00000085f1857221 */ /* 0x000fe40000010000 */
[----:B------:R-:W-:Y:S01]  /*5100*/  FADD.FTZ R4, R237, R132 ;  /* 0x00000084ed047221 */ /* 0x000fe20000010000 */
[C---:B------:R-:W-:Y:S04]  /*5110*/  HMMA.16816.F32 R140, R172.reuse, R156, R8 ;  /* 0x0000009cac8c723c */ /* 0x040fe80000001808 */
[----:B------:R-:W-:Y:S01]  /*5120*/  FADD.FTZ R6, R233, R2 ;  /* 0x00000002e9067221 */ /* 0x000fe20000010000 */
[----:B------:R-:W-:Y:S01]  /*5130*/  MOV R132, R136 ;  /* 0x0000008800847202 */ /* 0x000fe20000000f00 */
        /* <DEDUP_REMOVED lines=36> */
[----:B------:R-:W-:Y:S01]  /*5380*/  FADD.FTZ R243, R139, R2 ;  /* 0x000000028bf37221 */ /* 0x000fe20000010000 */
[----:B------:R-:W-:Y:S01]  /*5390*/  MOV R139, R3 ;  /* 0x00000003008b7202 */ /* 0x000fe20000000f00 */
[----:B------:R-:W-:Y:S01]  /*53a0*/  FADD.FTZ R242, R137, R0 ;  /* 0x0000000089f27221 */ /* 0x000fe20000010000 */
[----:B------:R-:W-:Y:S01]  /*53b0*/  MOV R137, R135 ;  /* 0x0000008700897202 */ /* 0x000fe20000000f00 */
        /* <DEDUP_REMOVED lines=17> */
[----:B------:R-:W-:Y:S01]  /*54d0*/  HMMA.16816.F32 R168, R168, R194, R28 ;  /* 0x000000c2a8a8723c */ /* 0x000fe2000000181c */
[----:B------:R-:W-:-:S07]  /*54e0*/  @P0 BRA `(.L_x_845) ;  /* 0xffffdf8000000947 */ /* 0x000fce000383ffff */
.L_x_844:
[----:B------:R-:W2:Y:S01]  /*54f0*/  LDL.LU R174, [R1+0xc] ;  /* 0x00000c0001ae7983 */ /* 0x000ea20000300800 */
[----:B------:R-:W-:Y:S03]  /*5500*/  BSSY B0, `(.L_x_848) ;  /* 0x00001b5000007945 */ /* 0x000fe60003800000 */
[----:B------:R-:W1:Y:S04]  /*5510*/  SHFL.BFLY PT, R0, R245, 0x2, 0x1f ;  /* 0x0c401f00f5007f89 */ /* 0x000e6800000e0000 */
[----:B------:R-:W3:Y:S04]  /*5520*/  SHFL.BFLY PT, R2, R244, 0x2, 0x1f ;  /* 0x0c401f00f4027f89 */ /* 0x000ee800000e0000 */
[----:B------:R-:W4:Y:S04]  /*5530*/  SHFL.BFLY PT, R4, R243, 0x2, 0x1f ;  /* 0x0c401f00f3047f89 */ /* 0x000f2800000e0000 */
[----:B------:R-:W5:Y:S04]  /*5540*/  S2R R173, SR_CTAID.Y ;  /* 0x0000000000ad7919 */ /* 0x000f680000002600 */
[----:B------:R-:W5:Y:S01]  /*5550*/  S2R R172, SR_TID.X ;  /* 0x0000000000ac7919 */ /* 0x000f620000002100 */
[----:B-1----:R-:W-:-:S03]  /*5560*/  FADD.FTZ R245, R0, R245 ;  /* 0x000000f500f57221 */ /* 0x002fc60000010000 */
[----:B------:R-:W1:Y:S01]  /*5570*/  SHFL.BFLY PT, R0, R242, 0x2, 0x1f ;  /* 0x0c401f00f2007f89 */ /* 0x000e6200000e0000 */
[----:B---3--:R-:W-:-:S03]  /*5580*/  FADD.FTZ R244, R2, R244 ;  /* 0x000000f402f47221 */ /* 0x008fc60000010000 */
[----:B------:R-:W3:Y:S01]  /*5590*/  SHFL.BFLY PT, R5, R245, 0x1, 0x1f ;  /* 0x0c201f00f5057f89 */ /* 0x000ee200000e0000 */
[----:B----4-:R-:W-:-:S03]  /*55a0*/  FADD.FTZ R243, R4, R243 ;  /* 0x000000f304f37221 */ /* 0x010fc60000010000 */
[----:B------:R-:W4:Y:S04]  /*55b0*/  SHFL.BFLY PT, R7, R244, 0x1, 0x1f ;  /* 0x0c201f00f4077f89 */ /* 0x000f2800000e0000 */
[----:B------:R-:W4:Y:S01]  /*55c0*/  SHFL.BFLY PT, R2, R243, 0x1, 0x1f ;  /* 0x0c201f00f3027f89 */ /* 0x000f2200000e0000 */
[----:B-----5:R-:W-:Y:S01]  /*55d0*/  SHF.R.S32.HI R138, RZ, 0x1f, R172 ;  /* 0x0000001fff8a7819 */ /* 0x020fe200000114ac */
[----:B-1----:R-:W-:Y:S01]  /*55e0*/  FADD.FTZ R242, R0, R242 ;  /* 0x000000f200f27221 */ /* 0x002fe20000010000 */
[----:B------:R-:W-:Y:S01]  /*55f0*/  MOV R0, 0x3f800000 ;  /* 0x3f80000000007802 */ /* 0x000fe20000000f00 */
[----:B---3--:R-:W-:-:S03]  /*5600*/  FADD.FTZ R245, R245, R5 ;  /* 0x00000005f5f57221 */ /* 0x008fc60000010000 */
[----:B------:R-:W1:Y:S01]  /*5610*/  SHFL.BFLY PT, R6, R242, 0x1, 0x1f ;  /* 0x0c201f00f2067f89 */ /* 0x000e6200000e0000 */
[----:B----4-:R-:W-:Y:S01]  /*5620*/  FADD.FTZ R244, R244, R7 ;  /* 0x00000007f4f47221 */ /* 0x010fe20000010000 */
[----:B------:R-:W-:Y:S01]  /*5630*/  FSETP.NE.FTZ.AND P6, PT, R245, RZ, PT ;  /* 0x000000fff500720b */ /* 0x000fe20003fd5000 */
[----:B------:R-:W-:-:S03]  /*5640*/  FADD.FTZ R243, R243, R2 ;  /* 0x00000002f3f37221 */ /* 0x000fc60000010000 */
[----:B------:R-:W-:Y:S02]  /*5650*/  FSETP.NE.FTZ.AND P5, PT, R244, RZ, PT ;  /* 0x000000fff400720b */ /* 0x000fe40003fb5000 */
[----:B------:R-:W-:-:S07]  /*5660*/  FSETP.NE.FTZ.AND P4, PT, R243, RZ, PT ;  /* 0x000000fff300720b */ /* 0x000fce0003f95000 */
[----:B------:R-:W3:Y:S01]  /*5670*/  @P6 MUFU.RCP R0, R245 ;  /* 0x000000f500006308 */ /* 0x000ee20000001000 */
[----:B-1----:R-:W-:-:S05]  /*5680*/  FADD.FTZ R242, R242, R6 ;  /* 0x00000006f2f27221 */ /* 0x002fca0000010000 */
[----:B------:R-:W-:Y:S01]  /*5690*/  FSETP.NE.FTZ.AND P3, PT, R242, RZ, PT ;  /* 0x000000fff200720b */ /* 0x000fe20003f75000 */
[C---:B---3--:R-:W-:Y:S02]  /*56a0*/  FMUL.FTZ R144, R0.reuse, R144 ;  /* 0x0000009000907220 */ /* 0x048fe40000410000 */
[C---:B------:R-:W-:Y:S02]  /*56b0*/  FMUL.FTZ R152, R0.reuse, R152 ;  /* 0x0000009800987220 */ /* 0x040fe40000410000 */
[C---:B------:R-:W-:Y:S02]  /*56c0*/  FMUL.FTZ R153, R0.reuse, R153 ;  /* 0x0000009900997220 */ /* 0x040fe40000410000 */
[C---:B------:R-:W-:Y:S02]  /*56d0*/  FMUL.FTZ R16, R0.reuse, R36 ;  /* 0x0000002400107220 */ /* 0x040fe40000410000 */
[C---:B------:R-:W-:Y:S02]  /*56e0*/  FMUL.FTZ R13, R0.reuse, R37 ;  /* 0x00000025000d7220 */ /* 0x040fe40000410000 */
        /* <DEDUP_REMOVED lines=10> */
[C---:B------:R-:W-:Y:S02]  /*5790*/  FMUL.FTZ R132, R0.reuse, R69 ;  /* 0x0000004500847220 */ /* 0x040fe40000410000 */
[C---:B------:R-:W-:Y:S02]  /*57a0*/  FMUL.FTZ R80, R0.reuse, R80 ;  /* 0x0000005000507220 */ /* 0x040fe40000410000 */
[C---:B------:R-:W-:Y:S02]  /*57b0*/  FMUL.FTZ R81, R0.reuse, R81 ;  /* 0x0000005100517220 */ /* 0x040fe40000410000 */
[C---:B------:R-:W-:Y:S02]  /*57c0*/  FMUL.FTZ R84, R0.reuse, R84 ;  /* 0x0000005400547220 */ /* 0x040fe40000410000 */
[C---:B------:R-:W-:Y:S02]  /*57d0*/  FMUL.FTZ R85, R0.reuse, R85 ;  /* 0x0000005500557220 */ /* 0x040fe40000410000 */
        /* <DEDUP_REMOVED lines=16> */
[----:B--2---:R-:W-:-:S13]  /*58e0*/  ISETP.NE.AND P0, PT, R174, -0x1, PT ;  /* 0xffffffffae00780c */ /* 0x004fda0003f05270 */
[----:B------:R-:W-:Y:S01]  /*58f0*/  @P0 IMAD.WIDE.U32 R4, R174, c[0x0][0x1e8], RZ ;  /* 0x00007a00ae040a25 */ /* 0x000fe200078e00ff */
[----:B------:R-:W-:-:S03]  /*5900*/  @!P0 SHF.R.S32.HI R7, RZ, 0x1f, R173 ;  /* 0x0000001fff078819 */ /* 0x000fc600000114ad */
[----:B------:R-:W-:Y:S01]  /*5910*/  @!P0 IMAD.WIDE.U32 R8, R173, c[0x0][0x1e0], RZ ;  /* 0x00007800ad088a25 */ /* 0x000fe200078e00ff */
[----:B------:R-:W-:-:S03]  /*5920*/  @P0 MOV R137, R4 ;  /* 0x0000000400890202 */ /* 0x000fc60000000f00 */
[----:B------:R-:W-:Y:S01]  /*5930*/  @!P0 IMAD R4, R7, c[0x0][0x1e0], RZ ;  /* 0x0000780007048a24 */ /* 0x000fe200078e02ff */
[----:B------:R-:W-:Y:S01]  /*5940*/  @!P0 MOV R137, R8 ;  /* 0x0000000800898202 */ /* 0x000fe20000000f00 */
[----:B------:R-:W-:Y:S01]  /*5950*/  @P0 IMAD R139, R174, c[0x0][0x1ec], R5 ;  /* 0x00007b00ae8b0a24 */ /* 0x000fe200078e0205 */
[----:B------:R-:W-:Y:S01]  /*5960*/  LEA.HI R5, R138, R172, RZ, 0x2 ;  /* 0x000000ac8a057211 */ /* 0x000fe200078f10ff */
[----:B------:R-:W-:Y:S01]  /*5970*/  @!P0 IMAD R2, R173, c[0x0][0x1e4], R4 ;  /* 0x00007900ad028a24 */ /* 0x000fe200078e0204 */
[----:B------:R-:W-:Y:S01]  /*5980*/  MOV R4, 0x3f800000 ;  /* 0x3f80000000047802 */ /* 0x000fe20000000f00 */
[----:B------:R-:W-:Y:S01]  /*5990*/  FMUL.FTZ R7, R0, R145 ;  /* 0x0000009100077220 */ /* 0x000fe20000410000 */
[----:B------:R-:W-:Y:S02]  /*59a0*/  MOV R0, 0x3f800000 ;  /* 0x3f80000000007802 */ /* 0x000fe40000000f00 */
[----:B------:R-:W-:Y:S02]  /*59b0*/  @!P0 IADD3 R139, R9, R2, RZ ;  /* 0x00000002098b8210 */ /* 0x000fe40007ffe0ff */
[----:B------:R-:W-:Y:S01]  /*59c0*/  MOV R2, 0x3f800000 ;  /* 0x3f80000000027802 */ /* 0x000fe20000000f00 */
[----:B------:R-:W1:Y:S01]  /*59d0*/  @P5 MUFU.RCP R4, R244 ;  /* 0x000000f400045308 */ /* 0x000e620000001000 */
[----:B------:R-:W-:-:S02]  /*59e0*/  LOP3.LUT R6, R5, 0x3ffffffc, RZ, 0xc0, !PT ;  /* 0x3ffffffc05067812 */ /* 0x000fc400078ec0ff */
[-C--:B------:R-:W-:Y:S02]  /*59f0*/  LEA.HI R138, R138, R172.reuse, RZ, 0x5 ;  /* 0x000000ac8a8a7211 */ /* 0x080fe400078f28ff */
[----:B------:R-:W-:Y:S02]  /*5a00*/  IADD3 R172, -R6, R172, RZ ;  /* 0x000000ac06ac7210 */ /* 0x000fe40007ffe1ff */
[----:B------:R-:W-:Y:S01]  /*5a10*/  SHF.R.S32.HI R34, RZ, 0x5, R138 ;  /* 0x00000005ff227819 */ /* 0x000fe2000001148a */
[----:B------:R-:W2:Y:S01]  /*5a20*/  @P4 MUFU.RCP R2, R243 ;  /* 0x000000f300024308 */ /* 0x000ea20000001000 */
[----:B------:R-:W-:Y:S01]  /*5a30*/  F2FP.PACK_AB R7, R7, R144 ;  /* 0x000000900707723e */ /* 0x000fe200000000ff */
[----:B-1----:R-:W-:-:S06]  /*5a40*/  FMUL.FTZ R27, R4, R66 ;  /* 0x00000042041b7220 */ /* 0x002fcc0000410000 */
[----:B------:R-:W1:Y:S01]  /*5a50*/  @P3 MUFU.RCP R0, R242 ;  /* 0x000000f200003308 */ /* 0x000e620000001000 */
[C---:B------:R-:W-:Y:S02]  /*5a60*/  FMUL.FTZ R146, R4.reuse, R146 ;  /* 0x0000009204927220 */ /* 0x040fe40000410000 */
[C---:B------:R-:W-:Y:S02]  /*5a70*/  FMUL.FTZ R6, R4.reuse, R147 ;  /* 0x0000009304067220 */ /* 0x040fe40000410000 */
[----:B------:R-:W-:Y:S02]  /*5a80*/  FMUL.FTZ R154, R4, R154 ;  /* 0x0000009a049a7220 */ /* 0x000fe40000410000 */
[----:B--2---:R-:W-:Y:S01]  /*5a90*/  FMUL.FTZ R17, R2, R41 ;  /* 0x0000002902117220 */ /* 0x004fe20000410000 */
[----:B------:R-:W-:Y:S01]  /*5aa0*/  F2FP.PACK_AB R6, R6, R146 ;  /* 0x000000920606723e */ /* 0x000fe200000000ff */
[C---:B------:R-:W-:Y:S02]  /*5ab0*/  FMUL.FTZ R25, R2.reuse, R45 ;  /* 0x0000002d02197220 */ /* 0x040fe40000410000 */
[----:B------:R-:W-:-:S02]  /*5ac0*/  FMUL.FTZ R21, R2, R57 ;  /* 0x0000003902157220 */ /* 0x000fc40000410000 */
[C---:B------:R-:W-:Y:S02]  /*5ad0*/  FMUL.FTZ R8, R4.reuse, R155 ;  /* 0x0000009b04087220 */ /* 0x040fe40000410000 */
[C---:B------:R-:W-:Y:S02]  /*5ae0*/  FMUL.FTZ R38, R4.reuse, R38 ;  /* 0x0000002604267220 */ /* 0x040fe40000410000 */
[----:B------:R-:W-:Y:S01]  /*5af0*/  FMUL.FTZ R12, R4, R39 ;  /* 0x00000027040c7220 */ /* 0x000fe20000410000 */
[----:B------:R-:W-:Y:S01]  /*5b00*/  F2FP.PACK_AB R8, R8, R154 ;  /* 0x0000009a0808723e */ /* 0x000fe200000000ff */
[C---:B------:R-:W-:Y:S01]  /*5b10*/  FMUL.FTZ R50, R4.reuse, R50 ;  /* 0x0000003204327220 */ /* 0x040fe20000410000 */
        /* <DEDUP_REMOVED lines=10> */
[C---:B------:R-:W-:Y:S02]  /*5bc0*/  FMUL.FTZ R82, R4.reuse, R82 ;  /* 0x0000005204527220 */ /* 0x040fe40000410000 */
[C---:B------:R-:W-:Y:S01]  /*5bd0*/  FMUL.FTZ R83, R4.reuse, R83 ;  /* 0x0000005304537220 */ /* 0x040fe20000410000 */
        /* <DEDUP_REMOVED lines=17> */
[C---:B------:R-:W-:Y:S02]  /*5cf0*/  FMUL.FTZ R167, R4.reuse, R167 ;  /* 0x000000a704a77220 */ /* 0x040fe40000410000 */
[C---:B------:R-:W-:Y:S02]  /*5d00*/  FMUL.FTZ R170, R4.reuse, R170 ;  /* 0x000000aa04aa7220 */ /* 0x040fe40000410000 */
[----:B------:R-:W-:Y:S01]  /*5d10*/  FMUL.FTZ R171, R4, R171 ;  /* 0x000000ab04ab7220 */ /* 0x000fe20000410000 */
[----:B------:R-:W-:Y:S01]  /*5d20*/  SHF.R.S32.HI R4, RZ, 0x1f, R5 ;  /* 0x0000001fff047819 */ /* 0x000fe20000011405 */
        /* <DEDUP_REMOVED lines=64> */
[----:B------:R-:W-:Y:S01]  /*6130*/  FMUL.FTZ R18, R0, R42 ;  /* 0x0000002a00127220 */ /* 0x000fe20000410000 */
[----:B------:R-:W-:Y:S01]  /*6140*/  LEA R2, R34, R172, 0x9 ;  /* 0x000000ac22027211 */ /* 0x000fe200078e48ff */
[----:B------:R-:W-:Y:S01]  /*6150*/  FMUL.FTZ R47, R0, R47 ;  /* 0x0000002f002f7220 */ /* 0x000fe20000410000 */
[----:B------:R-:W-:Y:S01]  /*6160*/  LOP3.LUT R61, R4, 0x1, RZ, 0xc0, !PT ;  /* 0x00000001043d7812 */ /* 0x000fe200078ec0ff */
[C---:B------:R-:W-:Y:S01]  /*6170*/  FMUL.FTZ R24, R0.reuse, R46 ;  /* 0x0000002e00187220 */ /* 0x040fe20000410000 */
[----:B------:R-:W-:Y:S01]  /*6180*/  F2FP.PACK_AB R14, R151, R14 ;  /* 0x0000000e970e723e */ /* 0x000fe200000000ff */
[C---:B------:R-:W-:Y:S01]  /*6190*/  FMUL.FTZ R59, R0.reuse, R59 ;  /* 0x0000003b003b7220 */ /* 0x040fe20000410000 */
        /* <DEDUP_REMOVED lines=61> */
[----:B------:R5:W-:Y:S01]  /*6570*/  STS [R2+0x2000], R11 ;  /* 0x0020000b02007388 */ /* 0x000be20000000800 */
[----:B-1----:R-:W-:-:S03]  /*6580*/  MOV R6, 0x40 ;  /* 0x0000004000067802 */ /* 0x002fc60000000f00 */
[----:B------:R1:W-:Y:S01]  /*6590*/  STS [R2+0x2400], R14 ;  /* 0x0024000e02007388 */ /* 0x0003e20000000800 */
[----:B------:R-:W-:Y:S02]  /*65a0*/  SEL R6, R6, 0xffffffc0, !P2 ;  /* 0xffffffc006067807 */ /* 0x000fe40005000000 */
[----:B--2---:R-:W-:Y:S02]  /*65b0*/  IADD3 R5, R0, R4, RZ ;  /* 0x0000000400057210 */ /* 0x004fe40007ffe0ff */
[----:B------:R-:W-:Y:S02]  /*65c0*/  IADD3 R4, R4, R2, RZ ;  /* 0x0000000204047210 */ /* 0x000fe40007ffe0ff */
[-C--:B---3--:R-:W-:Y:S01]  /*65d0*/  IADD3 R8, R0, R6.reuse, RZ ;  /* 0x0000000600087210 */ /* 0x088fe20007ffe0ff */
[----:B------:R2:W-:Y:S01]  /*65e0*/  STS [R5], R13 ;  /* 0x0000000d05007388 */ /* 0x0005e20000000800 */
[----:B------:R-:W-:Y:S01]  /*65f0*/  IADD3 R7, R5, R6, RZ ;  /* 0x0000000605077210 */ /* 0x000fe20007ffe0ff */
[----:B----4-:R-:W3:Y:S02]  /*6600*/  LDC.U8 R10, c[0x0][0x329] ;  /* 0x0000ca40ff0a7b82 */ /* 0x010ee40000000000 */
[----:B------:R4:W-:Y:S01]  /*6610*/  STS [R5+0x400], R12 ;  /* 0x0004000c05007388 */ /* 0x0009e20000000800 */
[----:B-----5:R-:W-:-:S03]  /*6620*/  IADD3 R9, R6, R2, RZ ;  /* 0x0000000206097210 */ /* 0x020fc60007ffe0ff */
[----:B------:R5:W-:Y:S01]  /*6630*/  STS [R4], R16 ;  /* 0x0000001004007388 */ /* 0x000be20000000800 */
[----:B------:R-:W-:Y:S01]  /*6640*/  IADD3 R6, R4, R6, RZ ;  /* 0x0000000604067210 */ /* 0x000fe20007ffe0ff */
[----:B------:R-:W5:Y:S02]  /*6650*/  LDC.U8 R11, c[0x0][0x328] ;  /* 0x0000ca00ff0b7b82 */ /* 0x000f640000000000 */
[----:B------:R-:W-:Y:S01]  /*6660*/  STS [R4+0x400], R15 ;  /* 0x0004000f04007388 */ /* 0x000fe20000000800 */
[----:B-1----:R-:W-:-:S03]  /*6670*/  MOV R14, 0x7f800000 ;  /* 0x7f800000000e7802 */ /* 0x002fc60000000f00 */
[----:B------:R1:W-:Y:S04]  /*6680*/  STS [R5+0x2000], R17 ;  /* 0x0020001105007388 */ /* 0x0003e80000000800 */
[----:B------:R-:W-:Y:S04]  /*6690*/  STS [R5+0x2400], R18 ;  /* 0x0024001205007388 */ /* 0x000fe80000000800 */
[----:B------:R-:W-:Y:S01]  /*66a0*/  STS [R4+0x2000], R25 ;  /* 0x0020001904007388 */ /* 0x000fe20000000800 */
[----:B--2---:R-:W-:Y:S01]  /*66b0*/  @P5 MUFU.LG2 R13, R244 ;  /* 0x000000f4000d5308 */ /* 0x004fe20000000c00 */
[----:B---3--:R-:W-:-:S02]  /*66c0*/  ISETP.NE.AND P1, PT, R10, RZ, PT ;  /* 0x000000ff0a00720c */ /* 0x008fc40003f25270 */
[----:B------:R-:W-:Y:S04]  /*66d0*/  STS [R4+0x2400], R24 ;  /* 0x0024001804007388 */ /* 0x000fe80000000800 */
[----:B------:R-:W-:Y:S01]  /*66e0*/  STS [R8], R23 ;  /* 0x0000001708007388 */ /* 0x000fe20000000800 */
[----:B----4-:R-:W-:Y:S01]  /*66f0*/  @P4 MUFU.LG2 R12, R243 ;  /* 0x000000f3000c4308 */ /* 0x010fe20000000c00 */
[----:B-----5:R-:W-:Y:S02]  /*6700*/  MOV R16, 0x7f800000 ;  /* 0x7f80000000107802 */ /* 0x020fe40000000f00 */
[----:B------:R-:W-:Y:S01]  /*6710*/  STS [R8+0x400], R22 ;  /* 0x0004001608007388 */ /* 0x000fe20000000800 */
[----:B------:R-:W-:-:S03]  /*6720*/  ISETP.NE.AND P2, PT, R11, RZ, PT ;  /* 0x000000ff0b00720c */ /* 0x000fc60003f45270 */
[----:B------:R-:W-:Y:S01]  /*6730*/  STS [R9], R20 ;  /* 0x0000001409007388 */ /* 0x000fe20000000800 */
[----:B-1----:R-:W-:-:S03]  /*6740*/  MOV R17, 0x7f800000 ;  /* 0x7f80000000117802 */ /* 0x002fc60000000f00 */
        /* <DEDUP_REMOVED lines=24> */
[----:B------:R-:W-:Y:S01]  /*68d0*/  STS [R4+0x4400], R33 ;  /* 0x0044002104007388 */ /* 0x000fe20000000800 */
[----:B-1----:R-:W-:-:S03]  /*68e0*/  @P1 MOV R0, c[0x0][0x210] ;  /* 0x0000840000001a02 */ /* 0x002fc60000000f00 */
        /* <DEDUP_REMOVED lines=10> */
[----:B-1----:R-:W-:-:S03]  /*6990*/  CS2R R4, SRZ ;  /* 0x0000000000047805 */ /* 0x002fc6000001ff00 */
[----:B------:R-:W-:Y:S04]  /*69a0*/  STS [R9+0x6000], R58 ;  /* 0x0060003a09007388 */ /* 0x000fe80000000800 */
[----:B------:R1:W-:Y:S04]  /*69b0*/  STS [R9+0x6400], R62 ;  /* 0x0064003e09007388 */ /* 0x0003e80000000800 */
[----:B------:R-:W-:Y:S04]  /*69c0*/  STS [R7+0x4000], R61 ;  /* 0x0040003d07007388 */ /* 0x000fe80000000800 */
[----:B------:R-:W-:Y:S04]  /*69d0*/  STS [R7+0x4400], R67 ;  /* 0x0044004307007388 */ /* 0x000fe80000000800 */
[----:B------:R-:W-:Y:S04]  /*69e0*/  STS [R6+0x4000], R64 ;  /* 0x0040004006007388 */ /* 0x000fe80000000800 */
[----:B------:R-:W-:Y:S01]  /*69f0*/  STS [R6+0x4400], R63 ;  /* 0x0044003f06007388 */ /* 0x000fe20000000800 */
[----:B--2---:R-:W-:Y:S01]  /*6a00*/  @P1 IMAD R8, R0, c[0x0][0x214], RZ ;  /* 0x0000850000081a24 */ /* 0x004fe200078e02ff */
[----:B------:R-:W-:-:S02]  /*6a10*/  @!P1 MOV R0, c[0x0][0x214] ;  /* 0x0000850000009a02 */ /* 0x000fc40000000f00 */
[----:B------:R-:W-:Y:S02]  /*6a20*/  STS [R7+0x6000], R66 ;  /* 0x0060004207007388 */ /* 0x000fe40000000800 */
[----:B------:R-:W-:Y:S02]  /*6a30*/  @!P1 SEL R8, R0, c[0x0][0x234], !P2 ;  /* 0x00008d0000089a07 */ /* 0x000fe40005000000 */
[----:B------:R2:W-:Y:S01]  /*6a40*/  STS [R7+0x6400], R65 ;  /* 0x0064004107007388 */ /* 0x0005e20000000800 */
[----:B-1----:R-:W2:Y:S01]  /*6a50*/  @P6 MUFU.LG2 R9, R245 ;  /* 0x000000f500096308 */ /* 0x002ea20000000c00 */
[----:B------:R-:W-:Y:S02]  /*6a60*/  ISETP.NE.OR P2, PT, R10, RZ, !P2 ;  /* 0x000000ff0a00720c */ /* 0x000fe40005745670 */
[----:B------:R-:W-:Y:S01]  /*6a70*/  STS [R6+0x6000], R69 ;  /* 0x0060004506007388 */ /* 0x000fe20000000800 */
[----:B------:R-:W-:Y:S01]  /*6a80*/  @P1 MOV R0, 0x1 ;  /* 0x0000000100001802 */ /* 0x000fe20000000f00 */
[----:B------:R-:W-:-:S02]  /*6a90*/  @!P1 IMAD R0, R8, c[0x0][0x1c0], RZ ;  /* 0x0000700008009a24 */ /* 0x000fc400078e02ff */
[----:B------:R1:W-:Y:S01]  /*6aa0*/  STS [R6+0x6400], R68 ;  /* 0x0064004406007388 */ /* 0x0003e20000000800 */
[----:B------:R-:W3:Y:S01]  /*6ab0*/  @P3 MUFU.LG2 R10, R242 ;  /* 0x000000f2000a3308 */ /* 0x000ee20000000c00 */
[C---:B------:R-:W-:Y:S02]  /*6ac0*/  IMAD R0, R173.reuse, R0, RZ ;  /* 0x00000000ad007224 */ /* 0x040fe400078e02ff */
[----:B------:R-:W-:Y:S03]  /*6ad0*/  BAR.SYNC.DEFER_BLOCKING 0x0 ;  /* 0x0000000000007b1d */ /* 0x000fe60000010000 */
[----:B------:R-:W-:-:S03]  /*6ae0*/  @!P2 IMAD R2, R173, c[0x0][0x214], RZ ;  /* 0x00008500ad02aa24 */ /* 0x000fc600078e02ff */
[----:B------:R-:W4:Y:S02]  /*6af0*/  S2R R18, SR_TID.X ;  /* 0x0000000000127919 */ /* 0x000f240000002100 */
[----:B------:R-:W-:Y:S02]  /*6b00*/  @!P2 SEL R2, R2, R174, !P0 ;  /* 0x000000ae0202a207 */ /* 0x000fe40004000000 */
[----:B------:R-:W5:Y:S02]  /*6b10*/  S2R R15, SR_CTAID.X ;  /* 0x00000000000f7919 */ /* 0x000f640000002500 */
[----:B------:R-:W-:Y:S01]  /*6b20*/  @!P2 SHF.R.S32.HI R5, RZ, 0x1f, R2 ;  /* 0x0000001fff05a819 */ /* 0x000fe20000011402 */
[----:B--2---:R-:W-:Y:S01]  /*6b30*/  @P6 FMUL.FTZ R7, R9, 0.69314718246459960938 ;  /* 0x3f31721809076820 */ /* 0x004fe20000410000 */
[----:B------:R-:W2:Y:S01]  /*6b40*/  S2R R32, SR_CTAID.Z ;  /* 0x0000000000207919 */ /* 0x000ea20000002700 */
[----:B------:R-:W-:Y:S02]  /*6b50*/  SEL R9, R0, RZ, P2 ;  /* 0x000000ff00097207 */ /* 0x000fe40001000000 */
[----:B------:R-:W-:Y:S01]  /*6b60*/  @!P2 MOV R4, R2 ;  /* 0x000000020004a202 */ /* 0x000fe20000000f00 */
[----:B------:R-:W-:Y:S01]  /*6b70*/  @P6 FFMA.FTZ R17, R136, c[0x0][0x238], R7 ;  /* 0x00008e0088116a23 */ /* 0x000fe20000010007 */
[----:B-1----:R-:W-:-:S02]  /*6b80*/  @P1 MOV R6, c[0x0][0x210] ;  /* 0x0000840000061a02 */ /* 0x002fc40000000f00 */
[----:B------:R-:W-:Y:S01]  /*6b90*/  @!P1 MOV R6, 0x1 ;  /* 0x0000000100069802 */ /* 0x000fe20000000f00 */
[----:B------:R1:W1:Y:S04]  /*6ba0*/  LDS.128 R24, [R223] ;  /* 0x00000000df187984 */ /* 0x0002680000000c00 */
[----:B------:R1:W1:Y:S01]  /*6bb0*/  LDS.128 R36, [R223+0x800] ;  /* 0x00080000df247984 */ /* 0x0002620000000c00 */
[----:B----4-:R-:W-:-:S03]  /*6bc0*/  SHF.R.S32.HI R19, RZ, 0x1f, R18 ;  /* 0x0000001fff137819 */ /* 0x010fc60000011412 */
[----:B------:R4:W1:Y:S01]  /*6bd0*/  LDS.128 R44, [R223+0x1000] ;  /* 0x00100000df2c7984 */ /* 0x0008620000000c00 */
[----:B------:R-:W-:Y:S01]  /*6be0*/  LEA.HI R11, R19, R18, RZ, 0x5 ;  /* 0x00000012130b7211 */ /* 0x000fe200078f28ff */
[----:B-----5:R-:W-:Y:S02]  /*6bf0*/  IMAD R7, R15, R6, RZ ;  /* 0x000000060f077224 */ /* 0x020fe400078e02ff */
[----:B------:R4:W1:Y:S01]  /*6c00*/  LDS.128 R52, [R223+0x1800] ;  /* 0x00180000df347984 */ /* 0x0008620000000c00 */
[----:B------:R-:W-:Y:S01]  /*6c10*/  MOV R15, 0x7f800000 ;  /* 0x7f800000000f7802 */ /* 0x000fe20000000f00 */
[----:B--2---:R-:W-:Y:S01]  /*6c20*/  IMAD R2, R32, R8, R9 ;  /* 0x0000000820027224 */ /* 0x004fe200078e0209 */
[----:B------:R-:W-:Y:S01]  /*6c30*/  LOP3.LUT R0, R11, 0xffffffe0, RZ, 0xc0, !PT ;  /* 0xffffffe00b007812 */ /* 0x000fe200078ec0ff */
[----:B------:R4:W2:Y:S01]  /*6c40*/  LDS.128 R60, [R223+0x2000] ;  /* 0x00200000df3c7984 */ /* 0x0008a20000000c00 */
[----:B------:R-:W-:Y:S01]  /*6c50*/  SHF.L.U32 R11, R7, 0x7, RZ ;  /* 0x00000007070b7819 */ /* 0x000fe200000006ff */
[----:B---3--:R-:W-:Y:S01]  /*6c60*/  @P3 FMUL.FTZ R7, R10, 0.69314718246459960938 ;  /* 0x3f3172180a073820 */ /* 0x008fe20000410000 */
[----:B------:R-:W-:Y:S01]  /*6c70*/  IADD3 R0, -R0, R18, RZ ;  /* 0x0000001200007210 */ /* 0x000fe20007ffe1ff */
[----:B------:R4:W3:Y:S01]  /*6c80*/  LDS.128 R68, [R223+0x2800] ;  /* 0x00280000df447984 */ /* 0x0008e20000000c00 */
[--C-:B------:R-:W-:Y:S01]  /*6c90*/  IADD3 R10, P1, P0, R11, R4, R2.reuse ;  /* 0x000000040b0a7210 */ /* 0x100fe2000783e002 */
[----:B------:R-:W-:Y:S01]  /*6ca0*/  @P5 FMUL.FTZ R9, R13, 0.69314718246459960938 ;  /* 0x3f3172180d095820 */ /* 0x000fe20000410000 */
[----:B------:R-:W-:Y:S01]  /*6cb0*/  LOP3.LUT P2, RZ, R0, 0x3, RZ, 0xc0, !PT ;  /* 0x0000000300ff7812 */ /* 0x000fe2000784c0ff */
[----:B------:R4:W1:Y:S01]  /*6cc0*/  LDS.128 R76, [R223+0x3000] ;  /* 0x00300000df4c7984 */ /* 0x0008620000000c00 */
[----:B------:R-:W-:Y:S01]  /*6cd0*/  @P4 FMUL.FTZ R8, R12, 0.69314718246459960938 ;  /* 0x3f3172180c084820 */ /* 0x000fe20000410000 */
[----:B------:R-:W-:Y:S01]  /*6ce0*/  SHF.R.S32.HI R4, RZ, 0x1f, R11 ;  /* 0x0000001fff047819 */ /* 0x000fe2000001140b */
[----:B------:R-:W-:Y:S01]  /*6cf0*/  @P5 FFMA.FTZ R16, R135, c[0x0][0x238], R9 ;  /* 0x00008e0087105a23 */ /* 0x000fe20000010009 */
[----:B------:R4:W1:Y:S01]  /*6d00*/  LDS.128 R84, [R223+0x3800] ;  /* 0x00380000df547984 */ /* 0x0008620000000c00 */
[----:B------:R-:W-:Y:S01]  /*6d10*/  SHF.R.S32.HI R2, RZ, 0x1f, R2 ;  /* 0x0000001fff027819 */ /* 0x000fe20000011402 */
[----:B------:R-:W-:-:S02]  /*6d20*/  @P4 FFMA.FTZ R14, R134, c[0x0][0x238], R8 ;  /* 0x00008e00860e4a23 */ /* 0x000fc40000010008 */
[----:B------:R4:W1:Y:S01]  /*6d30*/  LDS.128 R20, [R223+0x4000] ;  /* 0x00400000df147984 */ /* 0x0008620000000c00 */
[----:B------:R-:W-:Y:S01]  /*6d40*/  @P3 FFMA.FTZ R15, R3, c[0x0][0x238], R7 ;  /* 0x00008e00030f3a23 */ /* 0x000fe20000010007 */
[----:B------:R-:W-:Y:S02]  /*6d50*/  IADD3.X R11, R4, R5, R2, P1, P0 ;  /* 0x00000005040b7210 */ /* 0x000fe40000fe0402 */
        /* <DEDUP_REMOVED lines=8> */
[----:B--23--:R-:W-:Y:S02]  /*6de0*/  SHF.R.S32.HI R2, RZ, 0x1f, R34 ;  /* 0x0000001fff027819 */ /* 0x00cfe40000011422 */
[----:B------:R-:W-:-:S02]  /*6df0*/  SHF.R.S32.HI R3, RZ, 0x1f, R0 ;  /* 0x0000001fff037819 */ /* 0x000fc40000011400 */
[----:B------:R-:W-:Y:S02]  /*6e00*/  LEA.HI R2, R2, R34, RZ, 0x2 ;  /* 0x0000002202027211 */ /* 0x000fe400078f10ff */
        /* <DEDUP_REMOVED lines=36> */
.L_x_849:
[----:B--23--:R-:W-:Y:S05]  /*7050*/  BSYNC B0 ;  /* 0x0000000000007941 */ /* 0x00cfea0003800000 */
.L_x_848:
[----:B------:R-:W2:Y:S01]  /*7060*/  LDL.LU.64 R8, [R1+0x10] ;  /* 0x0000100001087983 */ /* 0x000ea20000300a00 */
[----:B------:R-:W-:Y:S01]  /*7070*/  LEA.HI R0, R19, R18, RZ, 0x3 ;  /* 0x0000001213007211 */ /* 0x000fe200078f18ff */
[----:B------:R-:W-:Y:S01]  /*7080*/  BSSY B0, `(.L_x_850) ;  /* 0x0000014000007945 */ /* 0x000fe20003800000 */
[----:B------:R-:W-:-:S02]  /*7090*/  SHF.R.S32.HI R4, RZ, 0x1f, R32 ;  /* 0x0000001fff047819 */ /* 0x000fc40000011420 */
[----:B------:R-:W-:-:S03]  /*70a0*/  SHF.R.S32.HI R10, RZ, 0x3, R0 ;  /* 0x00000003ff0a7819 */ /* 0x000fc60000011400 */
[----:B------:R-:W-:-:S04]  /*70b0*/  IMAD R0, R4, c[0x0][0x1f0], RZ ;  /* 0x00007c0004007a24 */ /* 0x000fc800078e02ff */
[----:B------:R-:W-:Y:S01]  /*70c0*/  IMAD R0, R32, c[0x0][0x1f4], R0 ;  /* 0x00007d0020007a24 */ /* 0x000fe200078e0200 */
[----:B--2---:R-:W-:-:S05]  /*70d0*/  IADD3 R2, P0, R8, R137, RZ ;  /* 0x0000008908027210 */ /* 0x004fca0007f1e0ff */
[----:B------:R-:W-:Y:S01]  /*70e0*/  IMAD.X R3, R9, 0x1, R139, P0 ;  /* 0x0000000109037824 */ /* 0x000fe200000e068b */
[----:B------:R-:W-:-:S03]  /*70f0*/  ISETP.GE.AND P0, PT, R10, R252, PT ;  /* 0x000000fc0a00720c */ /* 0x000fc60003f06270 */
[----:B------:R-:W-:-:S04]  /*7100*/  IMAD.WIDE.U32 R8, R32, c[0x0][0x1f0], R2 ;  /* 0x00007c0020087a25 */ /* 0x000fc800078e0002 */
[----:B------:R-:W-:-:S06]  /*7110*/  IMAD.IADD R7, R9, 0x1, R0 ;  /* 0x0000000109077824 */ /* 0x000fcc00078e0200 */
[----:B------:R-:W-:Y:S05]  /*7120*/  @P0 BRA `(.L_x_851) ;  /* 0x0000009000000947 */ /* 0x000fea0003800000 */
[----:B------:R-:W-:Y:S01]  /*7130*/  MOV R6, R8 ;  /* 0x0000000800067202 */ /* 0x000fe20000000f00 */
[----:B------:R-:W-:-:S04]  /*7140*/  IMAD R0, R247, c[0x0][0x1e8], RZ ;  /* 0x00007a00f7007a24 */ /* 0x000fc800078e02ff */
[----:B------:R-:W-:-:S04]  /*7150*/  IMAD.WIDE.U32 R2, R246, c[0x0][0x1e8], R6 ;  /* 0x00007a00f6027a25 */ /* 0x000fc800078e0006 */
[----:B------:R-:W-:Y:S01]  /*7160*/  IMAD R0, R246, c[0x0][0x1ec], R0 ;  /* 0x00007b00f6007a24 */ /* 0x000fe200078e0200 */
[----:B------:R-:W-:-:S04]  /*7170*/  LEA R4, P0, R2, c[0x0][0x1d0], 0x1 ;  /* 0x0000740002047a11 */ /* 0x000fc800078008ff */
[----:B------:R-:W-:-:S04]  /*7180*/  IADD3 R0, R3, R0, RZ ;  /* 0x0000000003007210 */ /* 0x000fc80007ffe0ff */
[----:B------:R-:W-:-:S05]  /*7190*/  LEA.HI.X R5, R2, c[0x0][0x1d4], R0, 0x1, P0 ;  /* 0x0000750002057a11 */ /* 0x000fca00000f0c00 */
[----:B-1----:R1:W-:Y:S04]  /*71a0*/  STG.E.128 [R4.64], R24 ;  /* 0x0000001804007986 */ /* 0x0023e8000c101d06 */
[----:B------:R1:W-:Y:S02]  /*71b0*/  STG.E.128 [R4.64+0x80], R20 ;  /* 0x0000801404007986 */ /* 0x0003e4000c101d06 */
.L_x_851:
[----:B------:R-:W-:Y:S05]  /*71c0*/  BSYNC B0 ;  /* 0x0000000000007941 */ /* 0x000fea0003800000 */
.L_x_850:
[----:B------:R-:W-:Y:S01]  /*71d0*/  IADD3 R0, R10, 0x10, RZ ;  /* 0x000000100a007810 */ /* 0x000fe20007ffe0ff */
[----:B------:R-:W-:Y:S03]  /*71e0*/  BSSY B0, `(.L_x_852) ;  /* 0x000000f000007945 */ /* 0x000fe60003800000 */
[----:B------:R-:W-:-:S13]  /*71f0*/  ISETP.GE.AND P0, PT, R0, R252, PT ;  /* 0x000000fc0000720c */ /* 0x000fda0003f06270 */
[----:B------:R-:W-:Y:S05]  /*7200*/  @P0 BRA `(.L_x_853) ;  /* 0x000000c000000947 */ /* 0x000fea0003800000 */
[----:B-1----:R-:W-:Y:S01]  /*7210*/  IADD3 R4, P0, R246, 0x10, RZ ;  /* 0x00000010f6047810 */ /* 0x002fe20007f1e0ff */
        /* <DEDUP_REMOVED lines=11> */
.L_x_853:
[----:B------:R-:W-:Y:S05]  /*72d0*/  BSYNC B0 ;  /* 0x0000000000007941 */ /* 0x000fea0003800000 */
.L_x_852:
[----:B------:R-:W2:Y:S01]  /*72e0*/  LDL.LU R0, [R1+0x20] ;  /* 0x0000200001007983 */ /* 0x000ea20000300800 */
[----:B------:R-:W-:Y:S01]  /*72f0*/  BSSY B0, `(.L_x_854) ;  /* 0x000000f000007945 */ /* 0x000fe20003800000 */
[----:B--2---:R-:W-:-:S13]  /*7300*/  ISETP.GE.AND P0, PT, R0, R252, PT ;  /* 0x000000fc0000720c */ /* 0x004fda0003f06270 */
        /* <DEDUP_REMOVED lines=13> */
.L_x_855:
[----:B------:R-:W-:Y:S05]  /*73e0*/  BSYNC B0 ;  /* 0x0000000000007941 */ /* 0x000fea0003800000 */
.L_x_854:
        /* <DEDUP_REMOVED lines=16> */
.L_x_857:
[----:B------:R-:W-:Y:S05]  /*74f0*/  BSYNC B0 ;  /* 0x0000000000007941 */ /* 0x000fea0003800000 */
.L_x_856:
        /* <DEDUP_REMOVED lines=16> */
.L_x_859:
[----:B------:R-:W-:Y:S05]  /*7600*/  BSYNC B0 ;  /* 0x0000000000007941 */ /* 0x000fea0003800000 */
.L_x_858:
        /* <DEDUP_REMOVED lines=16> */
.L_x_861:
[----:B------:R-:W-:Y:S05]  /*7710*/  BSYNC B0 ;  /* 0x0000000000007941 */ /* 0x000fea0003800000 */
.L_x_860:
        /* <DEDUP_REMOVED lines=16> */
.L_x_863:
[----:B------:R-:W-:Y:S05]  /*7820*/  BSYNC B0 ;  /* 0x0000000000007941 */ /* 0x000fea0003800000 */
.L_x_862:
[----:B------:R-:W2:Y:S02]  /*7830*/  LDL.LU R0, [R1+0x28] ;  /* 0x0000280001007983 */ /* 0x000ea40000300800 */
[----:B--2---:R-:W-:-:S13]  /*7840*/  ISETP.GE.AND P0, PT, R0, R252, PT ;  /* 0x000000fc0000720c */ /* 0x004fda0003f06270 */
[----:B------:R-:W-:Y:S05]  /*7850*/  @P0 EXIT ;  /* 0x000000000000094d */ /* 0x000fea0003800000 */
        /* <DEDUP_REMOVED lines=13> */
.L_x_840:
[----:B------:R-:W2:Y:S01]  /*7930*/  LDL.LU R17, [R1+0xc] ;  /* 0x00000c0001117983 */ /* 0x000ea20000300800 */
[----:B-1----:R-:W1:Y:S01]  /*7940*/  LDC.U8 R4, c[0x0][0x329] ;  /* 0x0000ca40ff047b82 */ /* 0x002e620000000000 */
[----:B------:R-:W-:Y:S01]  /*7950*/  SHF.R.S32.HI R10, RZ, 0x1f, R89 ;  /* 0x0000001fff0a7819 */ /* 0x000fe20000011459 */
[----:B------:R-:W-:Y:S01]  /*7960*/  IMAD.IADD R14, R14, 0x1, -R252 ;  /* 0x000000010e0e7824 */ /* 0x000fe200078e0afc */
[----:B------:R-:W-:Y:S02]  /*7970*/  BSSY B0, `(.L_x_864) ;  /* 0x000003d000007945 */ /* 0x000fe40003800000 */
[----:B------:R-:W-:-:S03]  /*7980*/  LEA.HI R10, R10, R89, RZ, 0x3 ;  /* 0x000000590a0a7211 */ /* 0x000fc600078f18ff */
[----:B------:R-:W3:Y:S01]  /*7990*/  LDC.U8 R0, c[0x0][0x328] ;  /* 0x0000ca00ff007b82 */ /* 0x000ee20000000000 */
[----:B-1----:R-:W-:Y:S02]  /*79a0*/  ISETP.NE.AND P1, PT, R4, RZ, PT ;  /* 0x000000ff0400720c */ /* 0x002fe40003f25270 */
[----:B---3--:R-:W-:-:S04]  /*79b0*/  ISETP.NE.AND P3, PT, R0, RZ, PT ;  /* 0x000000ff0000720c */ /* 0x008fc80003f65270 */
[----:B------:R-:W-:-:S07]  /*79c0*/  ISETP.NE.OR P2, PT, R4, RZ, !P3 ;  /* 0x000000ff0400720c */ /* 0x000fce0005f45670 */
[----:B------:R-:W-:Y:S01]  /*79d0*/  @P1 IMAD.MOV.U32 R7, RZ, RZ, c[0x0][0x210] ;  /* 0x00008400ff071624 */ /* 0x000fe200078e00ff */
[----:B------:R-:W-:Y:S01]  /*79e0*/  LOP3.LUT R4, R10, 0x1ffffff8, RZ, 0xc0, !PT ;  /* 0x1ffffff80a047812 */ /* 0x000fe200078ec0ff */
[----:B------:R-:W-:Y:S01]  /*79f0*/  @!P1 IMAD.MOV.U32 R6, RZ, RZ, c[0x0][0x214] ;  /* 0x00008500ff069624 */ /* 0x000fe200078e00ff */
[----:B------:R-:W-:Y:S01]  /*7a00*/  SHF.R.S32.HI R10, RZ, 0x3, R10 ;  /* 0x00000003ff0a7819 */ /* 0x000fe2000001140a */
[----:B------:R-:W-:Y:S02]  /*7a10*/  @P1 IMAD R7, R7, c[0x0][0x214], RZ ;  /* 0x0000850007071a24 */ /* 0x000fe400078e02ff */
[----:B------:R-:W-:Y:S01]  /*7a20*/  @P1 IMAD.MOV.U32 R15, RZ, RZ, c[0x0][0x210] ;  /* 0x00008400ff0f1624 */ /* 0x000fe200078e00ff */
[----:B------:R-:W-:Y:S02]  /*7a30*/  @!P1 SEL R7, R6, c[0x0][0x234], !P3 ;  /* 0x00008d0006079a07 */ /* 0x000fe40005800000 */
[----:B------:R-:W-:-:S05]  /*7a40*/  @!P1 MOV R15, 0x1 ;  /* 0x00000001000f9802 */ /* 0x000fca0000000f00 */
[----:B------:R-:W-:Y:S01]  /*7a50*/  IMAD R6, R252, R15, RZ ;  /* 0x0000000ffc067224 */ /* 0x000fe200078e02ff */
[C---:B--2---:R-:W-:Y:S02]  /*7a60*/  ISETP.NE.AND P4, PT, R17.reuse, -0x1, PT ;  /* 0xffffffff1100780c */ /* 0x044fe40003f85270 */
[----:B------:R-:W-:-:S11]  /*7a70*/  ISETP.NE.OR P0, PT, R17, -0x1, P2 ;  /* 0xffffffff1100780c */ /* 0x000fd60001705670 */
[----:B------:R-:W-:Y:S01]  /*7a80*/  @P4 IMAD.WIDE.U32 R2, R17, c[0x0][0x1e8], RZ ;  /* 0x00007a0011024a25 */ /* 0x000fe200078e00ff */
[----:B------:R-:W-:-:S03]  /*7a90*/  @!P4 SHF.R.S32.HI R0, RZ, 0x1f, R11 ;  /* 0x0000001fff00c819 */ /* 0x000fc6000001140b */
[----:B------:R-:W-:Y:S02]  /*7aa0*/  @P4 IMAD R5, R17, c[0x0][0x1ec], R3 ;  /* 0x00007b0011054a24 */ /* 0x000fe400078e0203 */
[----:B------:R-:W-:Y:S02]  /*7ab0*/  @!P4 IMAD R3, R0, c[0x0][0x1e0], RZ ;  /* 0x000078000003ca24 */ /* 0x000fe400078e02ff */
[----:B------:R-:W-:-:S04]  /*7ac0*/  @!P4 IMAD.WIDE.U32 R8, R11, c[0x0][0x1e0], RZ ;  /* 0x000078000b08ca25 */ /* 0x000fc800078e00ff */
[----:B------:R-:W-:Y:S01]  /*7ad0*/  IMAD.IADD R0, R89, 0x1, -R4 ;  /* 0x0000000159007824 */ /* 0x000fe200078e0a04 */
[----:B------:R-:W-:Y:S01]  /*7ae0*/  @!P4 MOV R2, R8 ;  /* 0x000000080002c202 */ /* 0x000fe20000000f00 */
[----:B------:R-:W-:Y:S01]  /*7af0*/  @!P4 IMAD R4, R11, c[0x0][0x1e4], R3 ;  /* 0x000079000b04ca24 */ /* 0x000fe200078e0203 */
[----:B------:R-:W-:Y:S01]  /*7b00*/  SHF.R.S32.HI R8, RZ, 0x1f, R16 ;  /* 0x0000001fff087819 */ /* 0x000fe20000011410 */
[----:B------:R-:W-:Y:S02]  /*7b10*/  IMAD.SHL.U32 R0, R0, 0x8, RZ ;  /* 0x0000000800007824 */ /* 0x000fe400078e00ff */
[----:B------:R-:W-:Y:S01]  /*7b20*/  @P1 IMAD.MOV.U32 R3, RZ, RZ, 0x1 ;  /* 0x00000001ff031424 */ /* 0x000fe200078e00ff */
[----:B------:R-:W-:Y:S01]  /*7b30*/  @!P4 IADD3 R5, R9, R4, RZ ;  /* 0x000000040905c210 */ /* 0x000fe20007ffe0ff */
[----:B------:R-:W-:Y:S01]  /*7b40*/  @!P1 IMAD R3, R7, c[0x0][0x1c0], RZ ;  /* 0x0000700007039a24 */ /* 0x000fe200078e02ff */
[----:B------:R-:W-:Y:S01]  /*7b50*/  IADD3 R4, P3, R0, R2, RZ ;  /* 0x0000000200047210 */ /* 0x000fe20007f7e0ff */
[----:B------:R-:W-:-:S02]  /*7b60*/  @!P0 IMAD R17, R11, c[0x0][0x214], RZ ;  /* 0x000085000b118a24 */ /* 0x000fc400078e02ff */
[----:B------:R-:W-:Y:S01]  /*7b70*/  IMAD R8, R8, c[0x0][0x1f0], RZ ;  /* 0x00007c0008087a24 */ /* 0x000fe200078e02ff */
[----:B------:R-:W-:Y:S01]  /*7b80*/  LEA.HI.X.SX32 R5, R0, R5, 0x1, P3 ;  /* 0x0000000500057211 */ /* 0x000fe200018f0eff */
[----:B------:R-:W-:Y:S01]  /*7b90*/  IMAD R0, R11, R3, RZ ;  /* 0x000000030b007224 */ /* 0x000fe200078e02ff */
[----:B------:R1:W-:Y:S01]  /*7ba0*/  @!P0 STL [R1+0xc], R17 ;  /* 0x00000c1101008387 */ /* 0x0003e20000100800 */
[----:B------:R-:W-:Y:S01]  /*7bb0*/  CS2R R2, SRZ ;  /* 0x0000000000027805 */ /* 0x000fe2000001ff00 */
[----:B------:R-:W-:Y:S01]  /*7bc0*/  IMAD R8, R16, c[0x0][0x1f4], R8 ;  /* 0x00007d0010087a24 */ /* 0x000fe200078e0208 */
[--C-:B------:R-:W-:Y:S01]  /*7bd0*/  @!P2 SHF.R.S32.HI R3, RZ, 0x1f, R17.reuse ;  /* 0x0000001fff03a819 */ /* 0x100fe20000011411 */
[----:B------:R-:W-:Y:S01]  /*7be0*/  @!P2 IMAD.MOV.U32 R2, RZ, RZ, R17 ;  /* 0x000000ffff02a224 */ /* 0x000fe200078e0011 */
[----:B------:R-:W-:Y:S01]  /*7bf0*/  SEL R0, R0, RZ, P2 ;  /* 0x000000ff00007207 */ /* 0x000fe20001000000 */
[----:B------:R-:W-:Y:S01]  /*7c00*/  IMAD.WIDE.U32 R12, R16, c[0x0][0x1f0], R4 ;  /* 0x00007c00100c7a25 */ /* 0x000fe200078e0004 */
[----:B------:R-:W-:-:S02]  /*7c10*/  ISETP.GE.AND P2, PT, R10, R14, PT ;  /* 0x0000000e0a00720c */ /* 0x000fc40003f46270 */
[----:B------:R-:W-:Y:S01]  /*7c20*/  SHF.R.S32.HI R11, RZ, 0x1f, R10 ;  /* 0x0000001fff0b7819 */ /* 0x000fe2000001140a */
[----:B------:R-:W-:Y:S01]  /*7c30*/  IMAD R0, R16, R7, R0 ;  /* 0x0000000710007224 */ /* 0x000fe200078e0200 */
[----:B------:R-:W-:Y:S02]  /*7c40*/  SHF.R.S32.HI R4, RZ, 0x1f, R6 ;  /* 0x0000001fff047819 */ /* 0x000fe40000011406 */
[----:B------:R-:W-:Y:S02]  /*7c50*/  IADD3 R9, R8, R13, RZ ;  /* 0x0000000d08097210 */ /* 0x000fe40007ffe0ff */
[----:B------:R-:W-:Y:S01]  /*7c60*/  IADD3 R18, P1, P0, R6, R2, R0 ;  /* 0x0000000206127210 */ /* 0x000fe2000783e000 */
[----:B------:R-:W-:Y:S01]  /*7c70*/  IMAD.WIDE R6, R246, 0x80, R10 ;  /* 0x00000080f6067825 */ /* 0x000fe200078e020a */
[----:B------:R-:W-:-:S04]  /*7c80*/  SHF.R.S32.HI R0, RZ, 0x1f, R0 ;  /* 0x0000001fff007819 */ /* 0x000fc80000011400 */
[----:B-1----:R-:W-:Y:S01]  /*7c90*/  IADD3.X R17, R4, R3, R0, P1, P0 ;  /* 0x0000000304117210 */ /* 0x002fe20000fe0400 */
        /* <DEDUP_REMOVED lines=10> */
.L_x_865:
[----:B------:R-:W-:Y:S05]  /*7d40*/  BSYNC B0 ;  /* 0x0000000000007941 */ /* 0x000fea0003800000 */
.L_x_864:
[----:B------:R-:W-:Y:S01]  /*7d50*/  IADD3 R24, R10, 0x10, RZ ;  /* 0x000000100a187810 */ /* 0x000fe20007ffe0ff */
[----:B------:R-:W-:Y:S03]  /*7d60*/  BSSY B0, `(.L_x_866) ;  /* 0x000000f000007945 */ /* 0x000fe60003800000 */
[----:B------:R-:W-:-:S13]  /*7d70*/  ISETP.GE.AND P0, PT, R24, R14, PT ;  /* 0x0000000e1800720c */ /* 0x000fda0003f06270 */
        /* <DEDUP_REMOVED lines=13> */
.L_x_867:
[----:B------:R-:W-:Y:S05]  /*7e50*/  BSYNC B0 ;  /* 0x0000000000007941 */ /* 0x000fea0003800000 */
.L_x_866:
        /* <DEDUP_REMOVED lines=16> */
.L_x_869:
[----:B------:R-:W-:Y:S05]  /*7f60*/  BSYNC B0 ;  /* 0x0000000000007941 */ /* 0x000fea0003800000 */
.L_x_868:
        /* <DEDUP_REMOVED lines=16> */
.L_x_871:
[----:B------:R-:W-:Y:S05]  /*8070*/  BSYNC B0 ;  /* 0x0000000000007941 */ /* 0x000fea0003800000 */
.L_x_870:
        /* <DEDUP_REMOVED lines=16> */
.L_x_873:
[----:B------:R-:W-:Y:S05]  /*8180*/  BSYNC B0 ;  /* 0x0000000000007941 */ /* 0x000fea0003800000 */
.L_x_872:
        /* <DEDUP_REMOVED lines=16> */
.L_x_875:
[----:B------:R-:W-:Y:S05]  /*8290*/  BSYNC B0 ;  /* 0x0000000000007941 */ /* 0x000fea0003800000 */
.L_x_874:
        /* <DEDUP_REMOVED lines=16> */
.L_x_877:
[----:B------:R-:W-:Y:S05]  /*83a0*/  BSYNC B0 ;  /* 0x0000000000007941 */ /* 0x000fea0003800000 */
.L_x_876:
[----:B------:R-:W-:Y:S01]  /*83b0*/  IADD3 R19, R10, 0x70, RZ ;  /* 0x000000700a137810 */ /* 0x000fe20007ffe0ff */
[----:B------:R-:W-:Y:S03]  /*83c0*/  BSSY B0, `(.L_x_878) ;  /* 0x000000f000007945 */ /* 0x000fe60003800000 */
[----:B------:R-:W-:-:S13]  /*83d0*/  ISETP.GE.AND P0, PT, R19, R14, PT ;  /* 0x0000000e1300720c */ /* 0x000fda0003f06270 */
        /* <DEDUP_REMOVED lines=13> */
.L_x_879:
[----:B------:R-:W-:Y:S05]  /*84b0*/  BSYNC B0 ;  /* 0x0000000000007941 */ /* 0x000fea0003800000 */
.L_x_878:
[----:B------:R-:W-:-:S04]  /*84c0*/  LOP3.LUT P6, RZ, R89, 0x7, RZ, 0xc0, !PT ;  /* 0x0000000759ff7812 */ /* 0x000fc800078cc0ff */
[-C--:B------:R-:W-:Y:S02]  /*84d0*/  ISETP.GE.OR P2, PT, R10, R14.reuse, P6 ;  /* 0x0000000e0a00720c */ /* 0x080fe40003746670 */
[-C--:B------:R-:W-:Y:S02]  /*84e0*/  ISETP.GE.OR P1, PT, R24, R14.reuse, P6 ;  /* 0x0000000e1800720c */ /* 0x080fe40003726670 */
[-C--:B------:R-:W-:Y:S02]  /*84f0*/  ISETP.GE.OR P5, PT, R23, R14.reuse, P6 ;  /* 0x0000000e1700720c */ /* 0x080fe400037a6670 */
[-C--:B------:R-:W-:Y:S02]  /*8500*/  ISETP.GE.OR P4, PT, R22, R14.reuse, P6 ;  /* 0x0000000e1600720c */ /* 0x080fe40003786670 */
[----:B------:R-:W-:-:S05]  /*8510*/  ISETP.GE.OR P3, PT, R21, R14, P6 ;  /* 0x0000000e1500720c */ /* 0x000fca0003766670 */
[-C--:B------:R-:W-:Y:S02]  /*8520*/  @!P2 IMAD R0, R10, R15.reuse, RZ ;  /* 0x0000000f0a00a224 */ /* 0x080fe400078e02ff */
[----:B-1----:R-:W-:Y:S02]  /*8530*/  @!P2 IMAD.MOV.U32 R5, RZ, RZ, 0x7f800000 ;  /* 0x7f800000ff05a424 */ /* 0x002fe400078e00ff */
[----:B------:R-:W-:Y:S01]  /*8540*/  @!P5 IMAD R6, R23, R15, RZ ;  /* 0x0000000f1706d224 */ /* 0x000fe200078e02ff */
[----:B------:R-:W-:Y:S01]  /*8550*/  @!P2 IADD3 R3, P0, R0, R18, RZ ;  /* 0x000000120003a210 */ /* 0x000fe20007f1e0ff */
[----:B------:R-:W-:-:S03]  /*8560*/  @!P5 IMAD.MOV.U32 R12, RZ, RZ, 0x7f800000 ;  /* 0x7f800000ff0cd424 */ /* 0x000fc600078e00ff */
[----:B------:R-:W-:Y:S01]  /*8570*/  @!P2 LEA.HI.X.SX32 R4, R0, R17, 0x1, P0 ;  /* 0x000000110004a211 */ /* 0x000fe200000f0eff */
[----:B------:R-:W-:Y:S01]  /*8580*/  @!P1 IMAD R0, R24, R15, RZ ;  /* 0x0000000f18009224 */ /* 0x000fe200078e02ff */
[----:B------:R-:W-:-:S04]  /*8590*/  @!P2 LEA R2, P0, R3, c[0x0][0x200], 0x2 ;  /* 0x000080000302aa11 */ /* 0x000fc800078010ff */
[----:B------:R-:W-:Y:S02]  /*85a0*/  @!P2 LEA.HI.X R3, R3, c[0x0][0x204], R4, 0x2, P0 ;  /* 0x000081000303aa11 */ /* 0x000fe400000f1404 */
[----:B------:R-:W-:-:S03]  /*85b0*/  @!P1 IADD3 R4, P0, R0, R18, RZ ;  /* 0x0000001200049210 */ /* 0x000fc60007f1e0ff */
[----:B------:R1:W-:Y:S02]  /*85c0*/  @!P2 STG.E [R2.64], R5 ;  /* 0x000000050200a986 */ /* 0x0003e4000c101906 */
[----:B-1----:R-:W-:Y:S01]  /*85d0*/  @!P1 LEA.HI.X.SX32 R3, R0, R17, 0x1, P0 ;  /* 0x0000001100039211 */ /* 0x002fe200000f0eff */
[----:B------:R-:W-:Y:S01]  /*85e0*/  @!P4 IMAD R5, R22, R15, RZ ;  /* 0x0000000f1605c224 */ /* 0x000fe200078e02ff */
[----:B------:R-:W-:Y:S02]  /*85f0*/  @!P1 LEA R2, P2, R4, c[0x0][0x200], 0x2 ;  /* 0x0000800004029a11 */ /* 0x000fe400078410ff */
[----:B------:R-:W-:Y:S02]  /*8600*/  @!P5 IADD3 R0, P0, R6, R18, RZ ;  /* 0x000000120600d210 */ /* 0x000fe40007f1e0ff */
[----:B------:R-:W-:Y:S02]  /*8610*/  @!P1 LEA.HI.X R3, R4, c[0x0][0x204], R3, 0x2, P2 ;  /* 0x0000810004039a11 */ /* 0x000fe400010f1403 */
[----:B------:R-:W-:-:S02]  /*8620*/  @!P5 LEA.HI.X.SX32 R6, R6, R17, 0x1, P0 ;  /* 0x000000110606d211 */ /* 0x000fc400000f0eff */
[C---:B------:R-:W-:Y:S02]  /*8630*/  @!P5 LEA R10, P2, R0.reuse, c[0x0][0x200], 0x2 ;  /* 0x00008000000ada11 */ /* 0x040fe400078410ff */
[C---:B------:R-:W-:Y:S02]  /*8640*/  @!P4 IADD3 R4, P0, R5.reuse, R18, RZ ;  /* 0x000000120504c210 */ /* 0x040fe40007f1e0ff */
[----:B------:R-:W-:Y:S01]  /*8650*/  @!P5 LEA.HI.X R11, R0, c[0x0][0x204], R6, 0x2, P2 ;  /* 0x00008100000bda11 */ /* 0x000fe200010f1406 */
[----:B------:R-:W-:Y:S01]  /*8660*/  @!P1 IMAD.MOV.U32 R6, RZ, RZ, 0x7f800000 ;  /* 0x7f800000ff069424 */ /* 0x000fe200078e00ff */
[-C--:B------:R-:W-:Y:S02]  /*8670*/  ISETP.GE.OR P2, PT, R20, R14.reuse, P6 ;  /* 0x0000000e1400720c */ /* 0x080fe40003746670 */
[----:B------:R-:W-:Y:S01]  /*8680*/  @!P4 LEA.HI.X.SX32 R0, R5, R17, 0x1, P0 ;  /* 0x000000110500c211 */ /* 0x000fe200000f0eff */
[----:B------:R-:W-:Y:S01]  /*8690*/  @!P3 IMAD R5, R21, R15, RZ ;  /* 0x0000000f1505b224 */ /* 0x000fe200078e02ff */
[----:B------:R-:W-:Y:S01]  /*86a0*/  @!P4 LEA R8, P0, R4, c[0x0][0x200], 0x2 ;  /* 0x000080000408ca11 */ /* 0x000fe200078010ff */
[----:B------:R1:W-:Y:S01]  /*86b0*/  @!P1 STG.E [R2.64], R6 ;  /* 0x0000000602009986 */ /* 0x0003e2000c101906 */
[----:B------:R-:W-:-:S02]  /*86c0*/  ISETP.GE.OR P1, PT, R16, R14, P6 ;  /* 0x0000000e1000720c */ /* 0x000fc40003726670 */
[----:B------:R-:W-:Y:S01]  /*86d0*/  @!P4 LEA.HI.X R9, R4, c[0x0][0x204], R0, 0x2, P0 ;  /* 0x000081000409ca11 */ /* 0x000fe200000f1400 */
[----:B------:R2:W-:Y:S01]  /*86e0*/  @!P5 STG.E [R10.64], R12 ;  /* 0x0000000c0a00d986 */ /* 0x0005e2000c101906 */
[----:B------:R-:W-:Y:S02]  /*86f0*/  @!P3 IADD3 R0, P0, R5, R18, RZ ;  /* 0x000000120500b210 */ /* 0x000fe40007f1e0ff */
[----:B------:R-:W-:Y:S02]  /*8700*/  ISETP.GE.OR P6, PT, R19, R14, P6 ;  /* 0x0000000e1300720c */ /* 0x000fe400037c6670 */
[----:B-1----:R-:W-:Y:S01]  /*8710*/  @!P3 LEA.HI.X.SX32 R3, R5, R17, 0x1, P0 ;  /* 0x000000110503b211 */ /* 0x002fe200000f0eff */
[----:B------:R-:W-:Y:S01]  /*8720*/  @!P2 IMAD R2, R20, R15, RZ ;  /* 0x0000000f1402a224 */ /* 0x000fe200078e02ff */
[----:B------:R-:W-:Y:S01]  /*8730*/  @!P3 LEA R6, P0, R0, c[0x0][0x200], 0x2 ;  /* 0x000080000006ba11 */ /* 0x000fe200078010ff */
[----:B--2---:R-:W-:-:S03]  /*8740*/  @!P3 IMAD.MOV.U32 R10, RZ, RZ, 0x7f800000 ;  /* 0x7f800000ff0ab424 */ /* 0x004fc600078e00ff */
[----:B------:R-:W-:Y:S01]  /*8750*/  @!P3 LEA.HI.X R7, R0, c[0x0][0x204], R3, 0x2, P0 ;  /* 0x000081000007ba11 */ /* 0x000fe200000f1403 */
[----:B------:R-:W-:Y:S01]  /*8760*/  @!P1 IMAD R3, R16, R15, RZ ;  /* 0x0000000f10039224 */ /* 0x000fe200078e02ff */
[----:B------:R-:W-:-:S04]  /*8770*/  @!P2 IADD3 R0, P0, R2, R18, RZ ;  /* 0x000000120200a210 */ /* 0x000fc80007f1e0ff */
[----:B------:R-:W-:Y:S02]  /*8780*/  @!P2 LEA.HI.X.SX32 R2, R2, R17, 0x1, P0 ;  /* 0x000000110202a211 */ /* 0x000fe400000f0eff */
[----:B------:R-:W-:-:S04]  /*8790*/  @!P2 LEA R4, P0, R0, c[0x0][0x200], 0x2 ;  /* 0x000080000004aa11 */ /* 0x000fc800078010ff */
[----:B------:R-:W-:Y:S02]  /*87a0*/  @!P2 LEA.HI.X R5, R0, c[0x0][0x204], R2, 0x2, P0 ;  /* 0x000081000005aa11 */ /* 0x000fe400000f1402 */
[----:B------:R-:W-:-:S04]  /*87b0*/  @!P1 IADD3 R0, P0, R3, R18, RZ ;  /* 0x0000001203009210 */ /* 0x000fc80007f1e0ff */
[----:B------:R-:W-:Y:S02]  /*87c0*/  @!P1 LEA.HI.X.SX32 R3, R3, R17, 0x1, P0 ;  /* 0x0000001103039211 */ /* 0x000fe400000f0eff */
        /* <DEDUP_REMOVED lines=10> */
[----:B--2---:R-:W-:-:S05]  /*8870*/  IMAD R0, R19, R15, RZ ;  /* 0x0000000f13007224 */ /* 0x004fca00078e02ff */
[----:B------:R-:W-:-:S04]  /*8880*/  IADD3 R3, P0, R0, R18, RZ ;  /* 0x0000001200037210 */ /* 0x000fc80007f1e0ff */
[----:B------:R-:W-:Y:S02]  /*8890*/  LEA.HI.X.SX32 R0, R0, R17, 0x1, P0 ;  /* 0x0000001100007211 */ /* 0x000fe400000f0eff */
[----:B------:R-:W-:-:S04]  /*88a0*/  LEA R2, P0, R3, c[0x0][0x200], 0x2 ;  /* 0x0000800003027a11 */ /* 0x000fc800078010ff */
[----:B------:R-:W-:Y:S01]  /*88b0*/  LEA.HI.X R3, R3, c[0x0][0x204], R0, 0x2, P0 ;  /* 0x0000810003037a11 */ /* 0x000fe200000f1400 */
[----:B------:R-:W-:-:S05]  /*88c0*/  IMAD.MOV.U32 R0, RZ, RZ, 0x7f800000 ;  /* 0x7f800000ff007424 */ /* 0x000fca00078e00ff */
[----:B------:R-:W-:Y:S01]  /*88d0*/  STG.E [R2.64], R0 ;  /* 0x0000000002007986 */ /* 0x000fe2000c101906 */
[----:B------:R-:W-:Y:S05]  /*88e0*/  EXIT ;  /* 0x000000000000794d */ /* 0x000fea0003800000 */
.L_x_880:
        /* <DEDUP_REMOVED lines=9> */
.L_x_2386:


//--------------------- .text._ZN5flash16flash_fwd_kernelI23Flash_fwd_kernel_traitsILi128ELi128ELi32ELi4ELb0ELb0EN7cutlass6half_tE19Flash_kernel_traitsILi128ELi128ELi32ELi4ES3_EELb0ELb0ELb0ELb0ELb1ELb1ELb0ELb0EEEvNS_16Flash_fwd_paramsE --------------------------
	.section	.text._ZN5flash16flash_fwd_kernelI23Flash_fwd_kernel_traitsILi128ELi128ELi32ELi4ELb0ELb0EN7cutlass6half_tE19Flash_kernel_traitsILi128ELi128ELi32ELi4ES3_EELb0ELb0ELb0ELb0ELb1ELb1ELb0ELb0EEEvNS_16Flash_fwd_paramsE,"ax",@progbits
	.sectioninfo	@"SHI_REGISTERS=255"
	.align	128
        .global         _ZN5flash16flash_fwd_kernelI23Flash_fwd_kernel_traitsILi128ELi128ELi32ELi4ELb0ELb0EN7cutlass6half_tE19Flash_kernel_traitsILi128ELi128ELi32ELi4ES3_EELb0ELb0ELb0ELb0ELb1ELb1ELb0ELb0EEEvNS_16Flash_fwd_paramsE
        .type           _ZN5flash16flash_fwd_kernelI23Flash_fwd_kernel_traitsILi128ELi128ELi32ELi4ELb0ELb0EN7cutlass6half_tE19Flash_kernel_traitsILi128ELi128ELi32ELi4ES3_EELb0ELb0ELb0ELb0ELb1ELb1ELb0ELb0EEEvNS_16Flash_fwd_paramsE,@function
        .size           _ZN5flash16flash_fwd_kernelI23Flash_fwd_kernel_traitsILi128ELi128ELi32ELi4ELb0ELb0EN7cutlass6half_tE19Flash_kernel_traitsILi128ELi128ELi32ELi4ES3_EELb0ELb0ELb0ELb0ELb1ELb1ELb0ELb0EEEvNS_16Flash_fwd_paramsE,(.L_x_2387 - _ZN5flash16flash_fwd_kernelI23Flash_fwd_kernel_traitsILi128ELi128ELi32ELi4ELb0ELb0EN7cutlass6half_tE19Flash_kernel_traitsILi128ELi128ELi32ELi4ES3_EELb0ELb0ELb0ELb0ELb1ELb1ELb0ELb0EEEvNS_16Flash_fwd_paramsE)
        .other          _ZN5flash16flash_fwd_kernelI23Flash_fwd_kernel_traitsILi128ELi128ELi32ELi4ELb0ELb0EN7cutlass6half_tE19Flash_kernel_traitsILi128ELi128ELi32ELi4ES3_EELb0ELb0ELb0ELb0ELb1ELb1ELb0ELb0EEEvNS_16Flash_fwd_paramsE,@"STO_CUDA_ENTRY STV_DEFAULT"
_ZN5flash16flash_fwd_kernelI23Flash_fwd_kernel_traitsILi128ELi128ELi32ELi4ELb0ELb0EN7cutlass6half_tE19Flash_kernel_traitsILi128ELi128ELi32ELi4ES3_EELb0ELb0ELb0ELb0ELb1ELb1ELb0ELb0EEEvNS_16Flash_fwd_paramsE:
.text._ZN5flash16flash_fwd_kernelI23Flash_fwd_kernel_traitsILi128ELi128ELi32ELi4ELb0ELb0EN7cutlass6half_tE19Flash_kernel_traitsILi128ELi128ELi32ELi4ES3_EELb0ELb0ELb0ELb0ELb1ELb1ELb0ELb0EEEvNS_16Flash_fwd_paramsE:
        /* <DEDUP_REMOVED lines=26> */
[----:B------:R-:W-:Y:S01]  /*01a0*/  IADD3 R3, R84, 0x1f, RZ ;  /* 0x0000001f54037810 */ /* 0x000fe20007ffe0ff */
[----:B------:R-:W-:Y:S01]  /*01b0*/  IMAD.MOV.U32 R89, RZ, RZ, c[0x0][0x198] ;  /* 0x00006600ff597624 */ /* 0x000fe200078e00ff */
[----:B------:R-:W-:Y:S01]  /*01c0*/  SHF.R.S32.HI R24, RZ, 0x1f, R25 ;  /* 0x0000001fff187819 */ /* 0x000fe20000011419 */
[----:B------:R-:W-:Y:S01]  /*01d0*/  IMAD.MOV.U32 R23, RZ, RZ, R0 ;  /* 0x000000ffff177224 */ /* 0x000fe200078e0000 */
[----:B------:R-:W2:Y:S01]  /*01e0*/  S2R R20, SR_CTAID.Z ;  /* 0x0000000000147919 */ /* 0x000ea20000002700 */
[----:B------:R-:W-:Y:S01]  /*01f0*/  SHF.R.S32.HI R4, RZ, 0x1f, R3 ;  /* 0x0000001fff047819 */ /* 0x000fe20000011403 */
[----:B------:R-:W-:Y:S01]  /*0200*/  IMAD.SHL.U32 R90, R89, 0x20, RZ ;  /* 0x00000020595a7824 */ /* 0x000fe200078e00ff */
[----:B------:R-:W3:Y:S02]  /*0210*/  I2F.RP R0, R23 ;  /* 0x0000001700007306 */ /* 0x000ee40000209400 */
[----:B------:R-:W-:-:S06]  /*0220*/  LEA.HI R224, R4, R3, RZ, 0x5 ;  /* 0x0000000304e07211 */ /* 0x000fcc00078f28ff */
[----:B---3--:R-:W3:Y:S01]  /*0230*/  MUFU.RCP R0, R0 ;  /* 0x0000000000007308 */ /* 0x008ee20000001000 */
[----:B-1----:R-:W-:Y:S02]  /*0240*/  SHF.R.S32.HI R21, RZ, 0x1f, R88 ;  /* 0x0000001fff157819 */ /* 0x002fe40000011458 */
[----:B--2---:R-:W-:Y:S02]  /*0250*/  LOP3.LUT R2, R20, c[0x0][0x1c8], RZ, 0x3c, !PT ;  /* 0x0000720014027a12 */ /* 0x004fe400078e3cff */
[CC--:B------:R-:W-:Y:S02]  /*0260*/  LEA.HI R12, R21.reuse, R88.reuse, RZ, 0x3 ;  /* 0x00000058150c7211 */ /* 0x0c0fe400078f18ff */
[----:B------:R-:W-:Y:S02]  /*0270*/  ISETP.GE.AND P0, PT, R2, RZ, PT ;  /* 0x000000ff0200720c */ /* 0x000fe40003f06270 */
[----:B------:R-:W-:Y:S02]  /*0280*/  LOP3.LUT R4, R12, 0xfffffff8, RZ, 0xc0, !PT ;  /* 0xfffffff80c047812 */ /* 0x000fe400078ec0ff */
[----:B------:R-:W-:-:S02]  /*0290*/  LEA.HI R11, R21, R88, RZ, 0x4 ;  /* 0x00000058150b7211 */ /* 0x000fc400078f20ff */
[----:B------:R-:W-:Y:S01]  /*02a0*/  SHF.R.S32.HI R2, RZ, 0x3, R12 ;  /* 0x00000003ff027819 */ /* 0x000fe2000001140c */
[----:B------:R-:W-:Y:S01]  /*02b0*/  IMAD.IADD R36, R88, 0x1, -R4 ;  /* 0x0000000158247824 */ /* 0x000fe200078e0a04 */
[----:B---3--:R-:W-:Y:S02]  /*02c0*/  IADD3 R0, R0, 0xffffffe, RZ ;  /* 0x0ffffffe00007810 */ /* 0x008fe40007ffe0ff */
[----:B------:R-:W-:Y:S01]  /*02d0*/  SHF.R.S32.HI R9, RZ, 0x4, R11 ;  /* 0x00000004ff097819 */ /* 0x000fe2000001140b */
[----:B------:R-:W-:Y:S01]  /*02e0*/  IMAD.SHL.U32 R4, R2, 0x40, RZ ;  /* 0x0000004002047824 */ /* 0x000fe200078e00ff */
[----:B------:R1:W2:Y:S01]  /*02f0*/  F2I.FTZ.U32.TRUNC.NTZ R5, R0 ;  /* 0x0000000000057305 */ /* 0x0002a2000021f000 */
[--C-:B------:R-:W-:Y:S02]  /*0300*/  SHF.R.S32.HI R3, RZ, 0x1f, R2.reuse ;  /* 0x0000001fff037819 */ /* 0x100fe40000011402 */
[----:B------:R-:W-:Y:S02]  /*0310*/  LEA.HI R7, R11, R9, RZ, 0x1 ;  /* 0x000000090b077211 */ /* 0x000fe400078f08ff */
[----:B------:R-:W-:Y:S01]  /*0320*/  LEA.HI R10, R21, R88, RZ, 0x6 ;  /* 0x00000058150a7211 */ /* 0x000fe200078f30ff */
[----:B------:R-:W-:Y:S01]  /*0330*/  IMAD.WIDE R16, R16, 0x80, R2 ;  /* 0x0000008010107825 */ /* 0x000fe200078e0202 */
[----:B------:R-:W-:-:S02]  /*0340*/  IABS R22, R20 ;  /* 0x0000001400167213 */ /* 0x000fc40000000000 */
[----:B------:R-:W-:Y:S02]  /*0350*/  SHF.R.S32.HI R13, RZ, 0x1f, R20 ;  /* 0x0000001fff0d7819 */ /* 0x000fe40000011414 */
[----:B------:R-:W-:-:S03]  /*0360*/  LEA.HI R87, R21, R88, RZ, 0x5 ;  /* 0x0000005815577211 */ /* 0x000fc600078f28ff */
[----:B------:R-:W-:Y:S01]  /*0370*/  IMAD R13, R13, c[0x0][0x1a8], RZ ;  /* 0x00006a000d0d7a24 */ /* 0x000fe200078e02ff */
[----:B-1----:R-:W-:Y:S01]  /*0380*/  IADD3 R0, P1, R2, R6, RZ ;  /* 0x0000000602007210 */ /* 0x002fe20007f3e0ff */
[----:B------:R-:W-:Y:S02]  /*0390*/  IMAD.SHL.U32 R2, R36, 0x8, RZ ;  /* 0x0000000824027824 */ /* 0x000fe400078e00ff */
[----:B------:R-:W-:Y:S01]  /*03a0*/  IMAD R13, R20, c[0x0][0x1ac], R13 ;  /* 0x00006b00140d7a24 */ /* 0x000fe200078e020d */
[----:B------:R-:W-:Y:S01]  /*03b0*/  LEA.HI.X.SX32 R8, R6, R3, 0x1, P1 ;  /* 0x0000000306087211 */ /* 0x000fe200008f0eff */
[----:B--2---:R-:W-:Y:S01]  /*03c0*/  IMAD.MOV R3, RZ, RZ, -R5 ;  /* 0x000000ffff037224 */ /* 0x004fe200078e0a05 */
[----:B------:R-:W-:Y:S02]  /*03d0*/  LOP3.LUT R6, R4, 0x1c0, RZ, 0xc0, !PT ;  /* 0x000001c004067812 */ /* 0x000fe400078ec0ff */
[----:B------:R-:W-:Y:S02]  /*03e0*/  LOP3.LUT R4, R7, 0xfffffffe, RZ, 0xc0, !PT ;  /* 0xfffffffe07047812 */ /* 0x000fe400078ec0ff */
[----:B------:R-:W-:-:S02]  /*03f0*/  SHF.R.U32.HI R7, RZ, 0x3, R6 ;  /* 0x00000003ff077819 */ /* 0x000fc40000011606 */
[----:B------:R-:W-:Y:S01]  /*0400*/  LOP3.LUT R6, R6, 0x38, R2, 0xf8, !PT ;  /* 0x0000003806067812 */ /* 0x000fe200078ef802 */
[----:B------:R-:W-:Y:S01]  /*0410*/  IMAD.IADD R19, R9, 0x1, -R4 ;  /* 0x0000000109137824 */ /* 0x000fe200078e0a04 */
[----:B------:R-:W-:Y:S01]  /*0420*/  SHF.L.U32 R4, R10, 0x3, RZ ;  /* 0x000000030a047819 */ /* 0x000fe200000006ff */
[----:B------:R-:W-:Y:S01]  /*0430*/  IMAD.MOV.U32 R9, RZ, RZ, R3 ;  /* 0x000000ffff097224 */ /* 0x000fe200078e0003 */
[----:B------:R-:W-:Y:S02]  /*0440*/  LOP3.LUT R6, R6, R7, RZ, 0x3c, !PT ;  /* 0x0000000706067212 */ /* 0x000fe400078e3cff */
[----:B------:R-:W-:Y:S01]  /*0450*/  LOP3.LUT R3, R11, 0xfffffff0, RZ, 0xc0, !PT ;  /* 0xfffffff00b037812 */ /* 0x000fe200078ec0ff */
[----:B------:R-:W-:Y:S01]  /*0460*/  IMAD R7, R9, R23, RZ ;  /* 0x0000001709077224 */ /* 0x000fe200078e02ff */
[----:B------:R-:W-:Y:S01]  /*0470*/  LOP3.LUT R223, R6, 0x7ffffe00, R4, 0xf8, !PT ;  /* 0x7ffffe0006df7812 */ /* 0x000fe200078ef804 */
[----:B------:R-:W-:Y:S02]  /*0480*/  IMAD.MOV.U32 R4, RZ, RZ, RZ ;  /* 0x000000ffff047224 */ /* 0x000fe400078e00ff */
[----:B------:R-:W-:Y:S01]  /*0490*/  IMAD.IADD R6, R88, 0x1, -R3 ;  /* 0x0000000158067824 */ /* 0x000fe200078e0a03 */
[----:B------:R-:W-:Y:S01]  /*04a0*/  SHF.R.S32.HI R3, RZ, 0x1f, R2 ;  /* 0x0000001fff037819 */ /* 0x000fe20000011402 */
[----:B------:R-:W-:Y:S01]  /*04b0*/  IMAD.HI.U32 R10, R5, R7, R4 ;  /* 0x00000007050a7227 */ /* 0x000fe200078e0004 */
[----:B------:R-:W-:-:S02]  /*04c0*/  SHF.L.U32 R223, R223, 0x1, RZ ;  /* 0x00000001dfdf7819 */ /* 0x000fc400000006ff */
[----:B------:R-:W-:Y:S01]  /*04d0*/  SHF.R.S32.HI R9, RZ, 0x1f, R6 ;  /* 0x0000001fff097819 */ /* 0x000fe20000011406 */
[C---:B------:R-:W-:Y:S02]  /*04e0*/  IMAD R5, R8.reuse, c[0x0][0x198], RZ ;  /* 0x0000660008057a24 */ /* 0x040fe400078e02ff */
[----:B------:R-:W-:Y:S01]  /*04f0*/  IMAD R4, R8, c[0x0][0x1a0], RZ ;  /* 0x0000680008047a24 */ /* 0x000fe200078e02ff */
[----:B------:R-:W-:Y:S01]  /*0500*/  LEA.HI R18, R9, R6, RZ, 0x3 ;  /* 0x0000000609127211 */ /* 0x000fe200078f18ff */
[C---:B------:R-:W-:Y:S02]  /*0510*/  IMAD R14, R0.reuse, c[0x0][0x19c], R5 ;  /* 0x00006700000e7a24 */ /* 0x040fe400078e0205 */
[C---:B------:R-:W-:Y:S02]  /*0520*/  IMAD R15, R0.reuse, c[0x0][0x1a4], R4 ;  /* 0x00006900000f7a24 */ /* 0x040fe400078e0204 */
[----:B------:R-:W-:-:S04]  /*0530*/  IMAD.WIDE.U32 R4, R0, c[0x0][0x198], R2 ;  /* 0x0000660000047a25 */ /* 0x000fc800078e0002 */
[----:B------:R-:W-:Y:S01]  /*0540*/  IMAD.WIDE.U32 R8, R0, c[0x0][0x1a0], R2 ;  /* 0x0000680000087a25 */ /* 0x000fe200078e0002 */
[----:B------:R-:W-:-:S03]  /*0550*/  LOP3.LUT R0, R18, 0xfffffff8, RZ, 0xc0, !PT ;  /* 0xfffffff812007812 */ /* 0x000fc600078ec0ff */
[----:B------:R-:W-:Y:S02]  /*0560*/  IMAD.SHL.U32 R11, R36, 0x40, RZ ;  /* 0x00000040240b7824 */ /* 0x000fe400078e00ff */
[----:B------:R-:W-:Y:S02]  /*0570*/  IMAD.IADD R37, R6, 0x1, -R0 ;  /* 0x0000000106257824 */ /* 0x000fe400078e0a00 */
[----:B------:R-:W-:Y:S01]  /*0580*/  IMAD.HI.U32 R10, R10, R22, RZ ;  /* 0x000000160a0a7227 */ /* 0x000fe200078e00ff */
[----:B------:R-:W-:-:S03]  /*0590*/  LOP3.LUT R0, R11, 0x1c0, RZ, 0xc0, !PT ;  /* 0x000001c00b007812 */ /* 0x000fc600078ec0ff */
[----:B------:R-:W-:Y:S01]  /*05a0*/  IMAD R7, R24, c[0x0][0x178], RZ ;  /* 0x00005e0018077a24 */ /* 0x000fe200078e02ff */
[----:B------:R-:W-:Y:S01]  /*05b0*/  LOP3.LUT R12, R0, 0x8, R12, 0xf8, !PT ;  /* 0x00000008000c7812 */ /* 0x000fe200078ef80c */
[----:B------:R-:W-:Y:S01]  /*05c0*/  IMAD.WIDE.U32 R2, R25, c[0x0][0x178], R2 ;  /* 0x00005e0019027a25 */ /* 0x000fe200078e0002 */
[----:B------:R-:W-:-:S03]  /*05d0*/  SHF.R.U32.HI R11, RZ, 0x3, R0 ;  /* 0x00000003ff0b7819 */ /* 0x000fc60000011600 */
[----:B------:R-:W-:Y:S02]  /*05e0*/  IMAD.MOV R0, RZ, RZ, -R10 ;  /* 0x000000ffff007224 */ /* 0x000fe400078e0a0a */
[----:B------:R-:W-:Y:S02]  /*05f0*/  IMAD R7, R25, c[0x0][0x17c], R7 ;  /* 0x00005f0019077a24 */ /* 0x000fe400078e0207 */
[----:B------:R-:W-:Y:S02]  /*0600*/  IMAD R0, R23, R0, R22 ;  /* 0x0000000017007224 */ /* 0x000fe400078e0216 */
[----:B------:R-:W-:Y:S02]  /*0610*/  IMAD.IADD R3, R3, 0x1, R7 ;  /* 0x0000000103037824 */ /* 0x000fe400078e0207 */
[----:B------:R-:W-:Y:S01]  /*0620*/  IMAD.IADD R5, R5, 0x1, R14 ;  /* 0x0000000105057824 */ /* 0x000fe200078e020e */
[----:B------:R-:W-:Y:S01]  /*0630*/  ISETP.GT.U32.AND P1, PT, R23, R0, PT ;  /* 0x000000001700720c */ /* 0x000fe20003f24070 */
[----:B------:R-:W-:Y:S01]  /*0640*/  IMAD.WIDE.U32 R6, R20, c[0x0][0x1a8], R2 ;  /* 0x00006a0014067a25 */ /* 0x000fe200078e0002 */
[----:B------:R-:W-:-:S02]  /*0650*/  IADD3 R3, R9, R15, RZ ;  /* 0x0000000f09037210 */ /* 0x000fc40007ffe0ff */
[----:B------:R-:W-:Y:S01]  /*0660*/  LOP3.LUT R20, R12, R11, RZ, 0x3c, !PT ;  /* 0x0000000b0c147212 */ /* 0x000fe200078e3cff */
[----:B------:R-:W-:Y:S01]  /*0670*/  IMAD.MOV.U32 R2, RZ, RZ, R8 ;  /* 0x000000ffff027224 */ /* 0x000fe200078e0008 */
[----:B------:R-:W-:Y:S01]  /*0680*/  LEA.HI.SX32 R14, R224, 0xffffffff, 0x1b ;  /* 0xffffffffe00e7811 */ /* 0x000fe200078fdaff */
[----:B------:R-:W-:Y:S02]  /*0690*/  IMAD.IADD R7, R7, 0x1, R13 ;  /* 0x0000000107077824 */ /* 0x000fe400078e020d */
[----:B------:R-:W-:Y:S02]  /*06a0*/  IMAD R8, R17, c[0x0][0x190], RZ ;  /* 0x0000640011087a24 */ /* 0x000fe400078e02ff */
[----:B------:R-:W-:Y:S02]  /*06b0*/  IMAD.WIDE.U32 R6, R16, c[0x0][0x190], R6 ;  /* 0x0000640010067a25 */ /* 0x000fe400078e0006 */
[----:B------:R-:W-:Y:S02]  /*06c0*/  @!P1 IADD3 R10, R10, 0x1, RZ ;  /* 0x000000010a0a9810 */ /* 0x000fe40007ffe0ff */
[----:B------:R-:W-:-:S02]  /*06d0*/  @!P1 IMAD.IADD R0, R0, 0x1, -R23 ;  /* 0x0000000100009824 */ /* 0x000fc400078e0a17 */
[----:B------:R-:W-:Y:S02]  /*06e0*/  IMAD R11, R16, c[0x0][0x194], R8 ;  /* 0x00006500100b7a24 */ /* 0x000fe400078e0208 */
[----:B------:R-:W-:Y:S01]  /*06f0*/  IMAD.WIDE.U32 R8, R25, c[0x0][0x180], R4 ;  /* 0x0000600019087a25 */ /* 0x000fe200078e0004 */
[----:B------:R-:W-:-:S03]  /*0700*/  ISETP.GE.U32.AND P3, PT, R0, R23, PT ;  /* 0x000000170000720c */ /* 0x000fc60003f66070 */
[----:B------:R-:W-:Y:S01]  /*0710*/  IMAD.WIDE.U32 R4, R25, c[0x0][0x188], R2 ;  /* 0x0000620019047a25 */ /* 0x000fe200078e0002 */
[----:B------:R-:W-:-:S03]  /*0720*/  LEA R2, P2, R6, c[0x0][0x160], 0x1 ;  /* 0x0000580006027a11 */ /* 0x000fc600078408ff */
[----:B------:R-:W-:Y:S02]  /*0730*/  IMAD.IADD R11, R7, 0x1, R11 ;  /* 0x00000001070b7824 */ /* 0x000fe400078e020b */
[----:B------:R-:W-:Y:S02]  /*0740*/  IMAD.MOV.U32 R17, RZ, RZ, 0x5 ;  /* 0x00000005ff117424 */ /* 0x000fe400078e00ff */
[----:B------:R-:W-:Y:S01]  /*0750*/  IMAD R12, R24, c[0x0][0x188], RZ ;  /* 0x00006200180c7a24 */ /* 0x000fe200078e02ff */
[----:B------:R-:W-:Y:S01]  /*0760*/  LEA.HI.X R3, R6, c[0x0][0x164], R11, 0x1, P2 ;  /* 0x0000590006037a11 */ /* 0x000fe200010f0c0b */
[----:B------:R-:W-:Y:S01]  /*0770*/  IMAD.MOV.U32 R16, RZ, RZ, c[0x0][0x190] ;  /* 0x00006400ff107624 */ /* 0x000fe200078e00ff */
[----:B------:R-:W-:Y:S01]  /*0780*/  ISETP.NE.AND P2, PT, RZ, c[0x0][0x1c8], PT ;  /* 0x00007200ff007a0c */ /* 0x000fe20003f45270 */
[----:B------:R-:W-:Y:S01]  /*0790*/  IMAD R12, R25, c[0x0][0x18c], R12 ;  /* 0x00006300190c7a24 */ /* 0x000fe200078e020c */
[----:B------:R-:W-:Y:S01]  /*07a0*/  @P3 IADD3 R10, R10, 0x1, RZ ;  /* 0x000000010a0a3810 */ /* 0x000fe20007ffe0ff */
[C---:B------:R-:W-:Y:S01]  /*07b0*/  IMAD.SHL.U32 R22, R16.reuse, 0x20, RZ ;  /* 0x0000002010167824 */ /* 0x040fe200078e00ff */
[-C--:B------:R-:W-:Y:S01]  /*07c0*/  SHF.L.U64.HI R91, R89, R17.reuse, c[0x0][0x19c] ;  /* 0x00006700595b7619 */ /* 0x080fe20000010211 */
[----:B------:R-:W-:Y:S01]  /*07d0*/  IMAD.MOV.U32 R6, RZ, RZ, R4 ;  /* 0x000000ffff067224 */ /* 0x000fe200078e0004 */
[----:B------:R1:W-:Y:S01]  /*07e0*/  LDGSTS.E.BYPASS.LTC128B.128 [R223], [R2.64] ;  /* 0x0000000002df7fae */ /* 0x0003e2000b901d48 */
[----:B------:R-:W-:Y:S01]  /*07f0*/  IMAD.MOV.U32 R0, RZ, RZ, R10 ;  /* 0x000000ffff007224 */ /* 0x000fe200078e000a */
[----:B------:R-:W-:Y:S01]  /*0800*/  SHF.R.S32.HI R4, RZ, 0x1f, R14 ;  /* 0x0000001fff047819 */ /* 0x000fe2000001140e */
[----:B------:R-:W-:Y:S01]  /*0810*/  IMAD.IADD R7, R5, 0x1, R12 ;  /* 0x0000000105077824 */ /* 0x000fe200078e020c */
[----:B------:R1:W-:Y:S01]  /*0820*/  LDGSTS.E.BYPASS.LTC128B.128 [R223+0x4000], [R2.64+0x80] ;  /* 0x0400008002df7fae */ /* 0x0003e2000b901d48 */
[----:B------:R-:W-:Y:S01]  /*0830*/  IMAD R5, R91, R14, RZ ;  /* 0x0000000e5b057224 */ /* 0x000fe200078e02ff */
[----:B------:R-:W-:Y:S01]  /*0840*/  SHF.L.U64.HI R16, R16, R17, c[0x0][0x194] ;  /* 0x0000650010107619 */ /* 0x000fe20000010211 */
[----:B------:R-:W-:Y:S01]  /*0850*/  @!P0 IMAD.MOV R0, RZ, RZ, -R0 ;  /* 0x000000ffff008224 */ /* 0x000fe200078e0a00 */
[----:B------:R-:W-:Y:S01]  /*0860*/  @!P2 LOP3.LUT R0, RZ, c[0x0][0x1c8], RZ, 0x33, !PT ;  /* 0x00007200ff00aa12 */ /* 0x000fe200078e33ff */
[----:B------:R-:W-:-:S02]  /*0870*/  IMAD R13, R24, c[0x0][0x180], RZ ;  /* 0x00006000180d7a24 */ /* 0x000fc400078e02ff */
[C---:B------:R-:W-:Y:S01]  /*0880*/  IMAD R15, R4.reuse, R90, R5 ;  /* 0x0000005a040f7224 */ /* 0x040fe200078e0205 */
[----:B------:R-:W-:Y:S01]  /*0890*/  SHF.R.S32.HI R10, RZ, 0x1f, R0 ;  /* 0x0000001fff0a7819 */ /* 0x000fe20000011400 */
[----:B------:R-:W-:Y:S02]  /*08a0*/  IMAD R5, R4, c[0x0][0x1a0], RZ ;  /* 0x0000680004057a24 */ /* 0x000fe400078e02ff */
[----:B------:R-:W-:Y:S02]  /*08b0*/  IMAD R13, R25, c[0x0][0x184], R13 ;  /* 0x00006100190d7a24 */ /* 0x000fe400078e020d */
[----:B------:R-:W-:Y:S02]  /*08c0*/  IMAD R11, R14, c[0x0][0x1a4], R5 ;  /* 0x000069000e0b7a24 */ /* 0x000fe400078e0205 */
[----:B------:R-:W-:Y:S02]  /*08d0*/  IMAD.IADD R9, R9, 0x1, R13 ;  /* 0x0000000109097824 */ /* 0x000fe400078e020d */
[----:B------:R-:W-:-:S04]  /*08e0*/  IMAD.WIDE.U32 R248, R0, c[0x0][0x1b8], R6 ;  /* 0x00006e0000f87a25 */ /* 0x000fc800078e0006 */
[----:B------:R-:W-:-:S04]  /*08f0*/  IMAD.WIDE.U32 R250, R0, c[0x0][0x1b0], R8 ;  /* 0x00006c0000fa7a25 */ /* 0x000fc800078e0008 */
[----:B------:R-:W-:Y:S01]  /*0900*/  IMAD.WIDE.U32 R12, R14, c[0x0][0x1a0], RZ ;  /* 0x000068000e0c7a25 */ /* 0x000fe200078e00ff */
[----:B-1----:R-:W-:-:S03]  /*0910*/  IADD3 R2, P1, R22, R2, RZ ;  /* 0x0000000216027210 */ /* 0x002fc60007f3e0ff */
[----:B------:R-:W-:Y:S01]  /*0920*/  IMAD.IADD R6, R13, 0x1, R11 ;  /* 0x000000010d067824 */ /* 0x000fe200078e020b */
[----:B------:R-:W-:Y:S01]  /*0930*/  IADD3.X R3, R16, R3, RZ, P1, !PT ;  /* 0x0000000310037210 */ /* 0x000fe20000ffe4ff */
[----:B------:R-:W-:Y:S01]  /*0940*/  IMAD.MOV.U32 R246, RZ, RZ, R250 ;  /* 0x000000fffff67224 */ /* 0x000fe200078e00fa */
[----:B------:R-:W-:-:S03]  /*0950*/  IADD3 R4, P0, R2, R22, RZ ;  /* 0x0000001602047210 */ /* 0x000fc60007f1e0ff */
[----:B------:R1:W-:Y:S02]  /*0960*/  LDGSTS.E.BYPASS.LTC128B.128 [R223+0x800], [R2.64] ;  /* 0x0080000002df7fae */ /* 0x0003e4000b901d48 */
[----:B------:R-:W-:Y:S02]  /*0970*/  IMAD.X R5, R3, 0x1, R16, P0 ;  /* 0x0000000103057824 */ /* 0x000fe400000e0610 */
[----:B------:R1:W-:Y:S04]  /*0980*/  LDGSTS.E.BYPASS.LTC128B.128 [R223+0x4800], [R2.64+0x80] ;  /* 0x0480008002df7fae */ /* 0x0003e8000b901d48 */
[----:B------:R2:W-:Y:S04]  /*0990*/  LDGSTS.E.BYPASS.LTC128B.128 [R223+0x1000], [R4.64] ;  /* 0x0100000004df7fae */ /* 0x0005e8000b901d48 */
[----:B------:R2:W-:Y:S01]  /*09a0*/  LDGSTS.E.BYPASS.LTC128B.128 [R223+0x5000], [R4.64+0x80] ;  /* 0x0500008004df7fae */ /* 0x0005e2000b901d48 */
[----:B-1----:R-:W-:Y:S01]  /*09b0*/  IMAD R3, R10, c[0x0][0x1b0], RZ ;  /* 0x00006c000a037a24 */ /* 0x002fe200078e02ff */
[----:B------:R-:W-:Y:S01]  /*09c0*/  IADD3 R2, P0, R4, R22, RZ ;  /* 0x0000001604027210 */ /* 0x000fe20007f1e0ff */
[----:B------:R-:W-:-:S02]  /*09d0*/  IMAD R10, R10, c[0x0][0x1b8], RZ ;  /* 0x00006e000a0a7a24 */ /* 0x000fc400078e02ff */
[----:B------:R-:W-:Y:S01]  /*09e0*/  IMAD R7, R0, c[0x0][0x1b4], R3 ;  /* 0x00006d0000077a24 */ /* 0x000fe200078e0203 */
[----:B------:R-:W-:Y:S01]  /*09f0*/  IADD3 R8, P1, R2, R22, RZ ;  /* 0x0000001602087210 */ /* 0x000fe20007f3e0ff */
[----:B------:R-:W-:Y:S02]  /*0a00*/  IMAD R0, R0, c[0x0][0x1bc], R10 ;  /* 0x00006f0000007a24 */ /* 0x000fe400078e020a */
[----:B------:R-:W-:Y:S01]  /*0a10*/  IMAD.X R3, R5, 0x1, R16, P0 ;  /* 0x0000000105037824 */ /* 0x000fe200000e0610 */
[C---:B------:R-:W-:Y:S01]  /*0a20*/  LEA R13, P0, R12.reuse, R248, 0x5 ;  /* 0x000000f80c0d7211 */ /* 0x040fe200078028ff */
[----:B------:R-:W-:Y:S01]  /*0a30*/  IMAD.IADD R252, R249, 0x1, R0 ;  /* 0x00000001f9fc7824 */ /* 0x000fe200078e0200 */
[----:B------:R-:W-:Y:S01]  /*0a40*/  IADD3 R247, R251, R7, RZ ;  /* 0x00000007fbf77210 */ /* 0x000fe20007ffe0ff */
[----:B------:R-:W-:Y:S01]  /*0a50*/  IMAD.X R9, R3, 0x1, R16, P1 ;  /* 0x0000000103097824 */ /* 0x000fe200008e0610 */
[----:B------:R1:W-:Y:S02]  /*0a60*/  LDGSTS.E.BYPASS.LTC128B.128 [R223+0x1800], [R2.64] ;  /* 0x0180000002df7fae */ /* 0x0003e4000b901d48 */
[----:B------:R-:W-:Y:S01]  /*0a70*/  LEA.HI.X R12, R12, R252, R6, 0x5, P0 ;  /* 0x000000fc0c0c7211 */ /* 0x000fe200000f2c06 */
[----:B------:R-:W-:Y:S01]  /*0a80*/  IMAD.WIDE.U32 R10, R14, R90, R246 ;  /* 0x0000005a0e0a7225 */ /* 0x000fe200078e00f6 */
[-C--:B------:R-:W-:Y:S01]  /*0a90*/  IADD3 R6, P0, R8, R22.reuse, RZ ;  /* 0x0000001608067210 */ /* 0x080fe20007f1e0ff */
[----:B------:R1:W-:Y:S02]  /*0aa0*/  LDGSTS.E.BYPASS.LTC128B.128 [R223+0x5800], [R2.64+0x80] ;  /* 0x0580008002df7fae */ /* 0x0003e4000b901d48 */
[----:B------:R-:W-:Y:S01]  /*0ab0*/  IMAD.IADD R0, R11, 0x1, R15 ;  /* 0x000000010b007824 */ /* 0x000fe200078e020f */
[----:B--2---:R-:W-:Y:S01]  /*0ac0*/  IADD3 R4, P1, R6, R22, RZ ;  /* 0x0000001606047210 */ /* 0x004fe20007f3e0ff */
[--C-:B------:R-:W-:Y:S01]  /*0ad0*/  IMAD.X R7, R9, 0x1, R16.reuse, P0 ;  /* 0x0000000109077824 */ /* 0x100fe200000e0610 */
[----:B------:R2:W-:Y:S03]  /*0ae0*/  LDGSTS.E.BYPASS.LTC128B.128 [R223+0x2000], [R8.64] ;  /* 0x0200000008df7fae */ /* 0x0005e6000b901d48 */
[----:B------:R-:W-:Y:S01]  /*0af0*/  IMAD.X R5, R7, 0x1, R16, P1 ;  /* 0x0000000107057824 */ /* 0x000fe200008e0610 */
[----:B------:R2:W-:Y:S01]  /*0b00*/  LDGSTS.E.BYPASS.LTC128B.128 [R223+0x6000], [R8.64+0x80] ;  /* 0x0600008008df7fae */ /* 0x0005e2000b901d48 */
[----:B------:R-:W-:-:S03]  /*0b10*/  LOP3.LUT P1, RZ, R37, 0x2, RZ, 0xc0, !PT ;  /* 0x0000000225ff7812 */ /* 0x000fc6000782c0ff */
[----:B------:R3:W-:Y:S04]  /*0b20*/  LDGSTS.E.BYPASS.LTC128B.128 [R223+0x2800], [R6.64] ;  /* 0x0280000006df7fae */ /* 0x0007e8000b901d48 */
[----:B------:R3:W-:Y:S04]  /*0b30*/  LDGSTS.E.BYPASS.LTC128B.128 [R223+0x6800], [R6.64+0x80] ;  /* 0x0680008006df7fae */ /* 0x0007e8000b901d48 */
[----:B------:R4:W-:Y:S04]  /*0b40*/  LDGSTS.E.BYPASS.LTC128B.128 [R223+0x3000], [R4.64] ;  /* 0x0300000004df7fae */ /* 0x0009e8000b901d48 */
[----:B------:R4:W-:Y:S01]  /*0b50*/  LDGSTS.E.BYPASS.LTC128B.128 [R223+0x7000], [R4.64+0x80] ;  /* 0x0700008004df7fae */ /* 0x0009e2000b901d48 */
[----:B-1----:R-:W-:-:S04]  /*0b60*/  LEA R2, P0, R10, c[0x0][0x168], 0x1 ;  /* 0x00005a000a027a11 */ /* 0x002fc800078008ff */
[----:B------:R-:W-:Y:S01]  /*0b70*/  LEA.HI.X R3, R10, c[0x0][0x16c], R0, 0x1, P0 ;  /* 0x00005b000a037a11 */ /* 0x000fe200000f0c00 */
[----:B------:R-:W-:Y:S01]  /*0b80*/  IMAD.SHL.U32 R0, R37, 0x40, RZ ;  /* 0x0000004025007824 */ /* 0x000fe200078e00ff */
[----:B--2---:R-:W-:-:S04]  /*0b90*/  IADD3 R8, P0, R4, R22, RZ ;  /* 0x0000001604087210 */ /* 0x004fc80007f1e0ff */
[----:B------:R-:W-:Y:S01]  /*0ba0*/  LOP3.LUT R0, R0, 0x1c0, RZ, 0xc0, !PT ;  /* 0x000001c000007812 */ /* 0x000fe200078ec0ff */
[----:B------:R-:W-:Y:S02]  /*0bb0*/  IMAD.X R9, R5, 0x1, R16, P0 ;  /* 0x0000000105097824 */ /* 0x000fe400000e0610 */
[----:B---3--:R-:W-:Y:S01]  /*0bc0*/  IMAD.MOV.U32 R7, RZ, RZ, c[0x0][0x1a0] ;  /* 0x00006800ff077624 */ /* 0x008fe200078e00ff */
[----:B------:R-:W-:Y:S02]  /*0bd0*/  SHF.R.S32.HI R6, RZ, 0x5, R87 ;  /* 0x00000005ff067819 */ /* 0x000fe40000011457 */
[----:B------:R1:W-:Y:S01]  /*0be0*/  LDGSTS.E.BYPASS.LTC128B.128 [R223+0x3800], [R8.64] ;  /* 0x0380000008df7fae */ /* 0x0003e2000b901d48 */
[C---:B------:R-:W-:Y:S01]  /*0bf0*/  IMAD.SHL.U32 R27, R7.reuse, 0x20, RZ ;  /* 0x00000020071b7824 */ /* 0x040fe200078e00ff */
[----:B------:R-:W-:Y:S02]  /*0c00*/  SHF.L.U64.HI R26, R7, R17, c[0x0][0x1a4] ;  /* 0x00006900071a7619 */ /* 0x000fe40000010211 */
[----:B------:R1:W-:Y:S01]  /*0c10*/  LDGSTS.E.BYPASS.LTC128B.128 [R223+0x7800], [R8.64+0x80] ;  /* 0x0780008008df7fae */ /* 0x0003e2000b901d48 */
[----:B----4-:R-:W-:-:S03]  /*0c20*/  IADD3 R4, P0, R2, R90, RZ ;  /* 0x0000005a02047210 */ /* 0x010fc60007f1e0ff */
[----:B------:R2:W-:Y:S01]  /*0c30*/  LDGSTS.E.BYPASS.LTC128B.128 [R223+0x8000], [R2.64] ;  /* 0x0800000002df7fae */ /* 0x0005e2000b901d48 */
[----:B------:R-:W-:-:S03]  /*0c40*/  IADD3.X R5, R3, R91, RZ, P0, !PT ;  /* 0x0000005b03057210 */ /* 0x000fc600007fe4ff */
[----:B------:R2:W-:Y:S04]  /*0c50*/  LDGSTS.E.BYPASS.LTC128B.128 [R223+0x9000], [R2.64+0x80] ;  /* 0x0900008002df7fae */ /* 0x0005e8000b901d48 */
[----:B------:R3:W-:Y:S04]  /*0c60*/  LDGSTS.E.BYPASS.LTC128B.128 [R223+0x8800], [R4.64] ;  /* 0x0880000004df7fae */ /* 0x0007e8000b901d48 */
[----:B------:R3:W-:Y:S04]  /*0c70*/  LDGSTS.E.BYPASS.LTC128B.128 [R223+0x9800], [R4.64+0x80] ;  /* 0x0980008004df7fae */ /* 0x0007e8000b901d48 */
[----:B------:R-:W0:Y:S01]  /*0c80*/  LDGDEPBAR ;  /* 0x00000000000079af */ /* 0x000e220000000000 */
[----:B--2---:R-:W-:-:S02]  /*0c90*/  IMAD.SHL.U32 R2, R19, 0x8, RZ ;  /* 0x0000000813027824 */ /* 0x004fc400078e00ff */
[----:B------:R-:W-:-:S03]  /*0ca0*/  IMAD.SHL.U32 R3, R18, 0x40, RZ ;  /* 0x0000004012037824 */ /* 0x000fc600078e00ff */
[----:B------:R-:W-:Y:S02]  /*0cb0*/  LOP3.LUT R2, R0, 0x8, R2, 0xf8, !PT ;  /* 0x0000000800027812 */ /* 0x000fe400078ef802 */
[----:B------:R-:W-:Y:S01]  /*0cc0*/  SHF.R.U32.HI R0, RZ, 0x3, R0 ;  /* 0x00000003ff007819 */ /* 0x000fe20000011600 */
[----:B------:R-:W-:-:S04]  /*0cd0*/  DEPBAR.LE SB0, 0x0 ;  /* 0x000080000000791a */ /* 0x000fc80000000000 */
[----:B------:R-:W-:Y:S01]  /*0ce0*/  LOP3.LUT R86, R3, 0xfffffe00, RZ, 0xc0, !PT ;  /* 0xfffffe0003567812 */ /* 0x000fe200078ec0ff */
[----:B------:R-:W-:Y:S01]  /*0cf0*/  BAR.SYNC.DEFER_BLOCKING 0x0 ;  /* 0x0000000000007b1d */ /* 0x000fe20000010000 */
[C---:B---3--:R-:W-:Y:S02]  /*0d00*/  LEA R4, P0, R13.reuse, c[0x0][0x170], 0x1 ;  /* 0x00005c000d047a11 */ /* 0x048fe400078008ff */
[----:B------:R-:W-:Y:S01]  /*0d10*/  LOP3.LUT R85, R2, R0, RZ, 0x3c, !PT ;  /* 0x0000000002557212 */ /* 0x000fe200078e3cff */
[----:B------:R-:W-:Y:S01]  /*0d20*/  IMAD R2, R6, 0x400, R86 ;  /* 0x0000040006027824 */ /* 0x000fe200078e0256 */
[----:B------:R-:W-:Y:S02]  /*0d30*/  LEA.HI.X R5, R13, c[0x0][0x174], R12, 0x1, P0 ;  /* 0x00005d000d057a11 */ /* 0x000fe400000f0c0c */
[----:B------:R-:W-:Y:S01]  /*0d40*/  IADD3 R6, P0, R27, R4, RZ ;  /* 0x000000041b067210 */ /* 0x000fe20007f1e0ff */
[----:B------:R-:W-:Y:S01]  /*0d50*/  IMAD.IADD R2, R2, 0x1, R85 ;  /* 0x0000000102027824 */ /* 0x000fe200078e0255 */
[----:B------:R-:W-:-:S03]  /*0d60*/  LEA R0, R19, R20, 0x9 ;  /* 0x0000001413007211 */ /* 0x000fc600078e48ff */
[----:B------:R-:W-:Y:S01]  /*0d70*/  IMAD.X R7, R26, 0x1, R5, P0 ;  /* 0x000000011a077824 */ /* 0x000fe200000e0605 */
[----:B------:R-:W-:Y:S01]  /*0d80*/  LOP3.LUT P0, RZ, R36, 0x2, RZ, 0xc0, !PT ;  /* 0x0000000224ff7812 */ /* 0x000fe2000780c0ff */
[----:B------:R-:W-:Y:S01]  /*0d90*/  IMAD.SHL.U32 R209, R2, 0x2, RZ ;  /* 0x0000000202d17824 */ /* 0x000fe200078e00ff */
[C---:B------:R-:W-:Y:S01]  /*0da0*/  LEA R218, R0.reuse, 0x8000, 0x1 ;  /* 0x0000800000da7811 */ /* 0x040fe200078e08ff */
[----:B------:R-:W-:Y:S01]  /*0db0*/  IMAD.SHL.U32 R3, R0, 0x2, RZ ;  /* 0x0000000200037824 */ /* 0x000fe200078e00ff */
[----:B------:R-:W-:Y:S02]  /*0dc0*/  MOV R2, 0x40 ;  /* 0x0000004000027802 */ /* 0x000fe40000000f00 */
[C---:B------:R-:W-:Y:S01]  /*0dd0*/  IADD3 R219, R218.reuse, 0x20, RZ ;  /* 0x00000020dadb7810 */ /* 0x040fe20007ffe0ff */
[----:B------:R-:W-:Y:S01]  /*0de0*/  @!PT LDS RZ, [RZ] ;  /* 0x00000000fffff984 */ /* 0x000fe20000000800 */
[----:B------:R-:W-:Y:S01]  /*0df0*/  @!PT LDS RZ, [RZ] ;  /* 0x00000000fffff984 */ /* 0x000fe20000000800 */
[----:B------:R-:W-:Y:S01]  /*0e00*/  @!PT LDS RZ, [RZ] ;  /* 0x00000000fffff984 */ /* 0x000fe20000000800 */
[----:B------:R2:W-:Y:S06]  /*0e10*/  LDGSTS.E.BYPASS.LTC128B.128 [R223+0xa000], [R4.64] ;  /* 0x0a00000004df7fae */ /* 0x0005ec000b901d48 */
[----:B------:R-:W-:Y:S01]  /*0e20*/  @P0 IADD3 R219, R218, -0x20, RZ ;  /* 0xffffffe0dadb0810 */ /* 0x000fe20007ffe0ff */
[----:B------:R2:W-:Y:S01]  /*0e30*/  LDGSTS.E.BYPASS.LTC128B.128 [R223+0xb000], [R4.64+0x80] ;  /* 0x0b00008004df7fae */ /* 0x0005e2000b901d48 */
[----:B------:R-:W-:-:S02]  /*0e40*/  LOP3.LUT P0, RZ, R36, 0x4, RZ, 0xc0, !PT ;  /* 0x0000000424ff7812 */ /* 0x000fc4000780c0ff */
[C---:B------:R-:W-:Y:S01]  /*0e50*/  IADD3 R222, R219.reuse, 0x800, RZ ;  /* 0x00000800dbde7810 */ /* 0x040fe20007ffe0ff */
[----:B------:R3:W-:Y:S01]  /*0e60*/  LDGSTS.E.BYPASS.LTC128B.128 [R223+0xa800], [R6.64] ;  /* 0x0a80000006df7fae */ /* 0x0007e2000b901d48 */
[C---:B------:R-:W-:Y:S02]  /*0e70*/  IADD3 R221, R219.reuse, 0x1000, RZ ;  /* 0x00001000dbdd7810 */ /* 0x040fe40007ffe0ff */
[----:B------:R-:W-:Y:S01]  /*0e80*/  IADD3 R220, R219, 0x1800, RZ ;  /* 0x00001800dbdc7810 */ /* 0x000fe20007ffe0ff */
[----:B------:R3:W-:Y:S04]  /*0e90*/  LDGSTS.E.BYPASS.LTC128B.128 [R223+0xb800], [R6.64+0x80] ;  /* 0x0b80008006df7fae */ /* 0x0007e8000b901d48 */
[----:B------:R-:W-:Y:S04]  /*0ea0*/  LDSM.16.M88.4 R12, [R209] ;  /* 0x00000000d10c783b */ /* 0x000fe80000000200 */
[----:B------:R-:W4:Y:S04]  /*0eb0*/  LDSM.16.M88.4 R16, [R3+0x8000] ;  /* 0x008000000310783b */ /* 0x000f280000000200 */
[----:B-1----:R-:W1:Y:S04]  /*0ec0*/  LDSM.16.M88.4 R8, [R209+0x2000] ;  /* 0x00200000d108783b */ /* 0x002e680000000200 */
[----:B------:R-:W5:Y:S01]  /*0ed0*/  LDSM.16.M88.4 R24, [R3+0x8800] ;  /* 0x008800000318783b */ /* 0x000f620000000200 */
[----:B--2---:R-:W-:-:S03]  /*0ee0*/  IMAD.MOV.U32 R4, RZ, RZ, 0x20 ;  /* 0x00000020ff047424 */ /* 0x004fc600078e00ff */
[----:B------:R-:W-:Y:S02]  /*0ef0*/  LDSM.16.M88.4 R28, [R219] ;  /* 0x00000000db1c783b */ /* 0x000fe40000000200 */
[----:B------:R-:W-:Y:S02]  /*0f00*/  SEL R4, R4, 0xffffffe0, !P1 ;  /* 0xffffffe004047807 */ /* 0x000fe40004800000 */
[----:B------:R-:W-:Y:S01]  /*0f10*/  LDSM.16.M88.4 R32, [R219+0x800] ;  /* 0x00080000db20783b */ /* 0x000fe20000000200 */
[----:B------:R-:W-:Y:S02]  /*0f20*/  LOP3.LUT P1, RZ, R37, 0x4, RZ, 0xc0, !PT ;  /* 0x0000000425ff7812 */ /* 0x000fe4000782c0ff */
[----:B------:R-:W-:Y:S02]  /*0f30*/  IMAD.IADD R211, R209, 0x1, R4 ;  /* 0x00000001d1d37824 */ /* 0x000fe400078e0204 */
[C---:B------:R-:W-:Y:S01]  /*0f40*/  SEL R0, R2.reuse, 0xffffffc0, !P1 ;  /* 0xffffffc002007807 */ /* 0x040fe20004800000 */
[----:B------:R-:W0:Y:S01]  /*0f50*/  LDGDEPBAR ;  /* 0x00000000000079af */ /* 0x000e220000000000 */
[----:B------:R-:W-:-:S02]  /*0f60*/  SEL R2, R2, 0xffffffc0, !P0 ;  /* 0xffffffc002027807 */ /* 0x000fc40004000000 */
[----:B------:R-:W-:Y:S01]  /*0f70*/  ISETP.GE.AND P0, PT, R84, 0x21, PT ;  /* 0x000000215400780c */ /* 0x000fe20003f06270 */
[----:B------:R-:W-:Y:S01]  /*0f80*/  LDSM.16.M88.4 R20, [R211] ;  /* 0x00000000d314783b */ /* 0x000fe20000000200 */
[----:B------:R-:W-:Y:S02]  /*0f90*/  IMAD.IADD R217, R209, 0x1, R0 ;  /* 0x00000001d1d97824 */ /* 0x000fe400078e0200 */
[----:B------:R-:W-:Y:S02]  /*0fa0*/  IMAD.IADD R216, R218, 0x1, R2 ;  /* 0x00000001dad87824 */ /* 0x000fe400078e0202 */
[----:B------:R-:W-:Y:S02]  /*0fb0*/  IMAD.IADD R215, R211, 0x1, R0 ;  /* 0x00000001d3d77824 */ /* 0x000fe400078e0200 */
[----:B------:R-:W-:Y:S01]  /*0fc0*/  IMAD.IADD R214, R2, 0x1, R219 ;  /* 0x0000000102d67824 */ /* 0x000fe200078e02db */
[----:B------:R-:W-:Y:S01]  /*0fd0*/  LDSM.16.M88.4 R40, [R216] ;  /* 0x00000000d828783b */ /* 0x000fe20000000200 */
[----:B------:R-:W-:-:S03]  /*0fe0*/  LOP3.LUT R2, R87, 0xffffffe0, RZ, 0xc0, !PT ;  /* 0xffffffe057027812 */ /* 0x000fc600078ec0ff */
[----:B------:R-:W-:Y:S01]  /*0ff0*/  LDSM.16.M88.4 R36, [R216+0x800] ;  /* 0x00080000d824783b */ /* 0x000fe20000000200 */
[-C--:B----4-:R-:W-:Y:S08]  /*1000*/  HMMA.16816.F32 R64, R12, R16.reuse, RZ ;  /* 0x000000100c40723c */ /* 0x090ff000000018ff */
[C---:B-1----:R-:W-:Y:S08]  /*1010*/  HMMA.16816.F32 R60, R8.reuse, R16, RZ ;  /* 0x00000010083c723c */ /* 0x042ff000000018ff */
[-C--:B------:R-:W-:Y:S08]  /*1020*/  HMMA.16816.F32 R56, R8, R18.reuse, RZ ;  /* 0x000000120838723c */ /* 0x080ff000000018ff */
[----:B------:R-:W-:Y:S01]  /*1030*/  HMMA.16816.F32 R68, R12, R18, RZ ;  /* 0x000000120c44723c */ /* 0x000fe200000018ff */
[----:B------:R-:W1:Y:S07]  /*1040*/  LDSM.16.M88.4 R16, [R211+0x2000] ;  /* 0x00200000d310783b */ /* 0x000e6e0000000200 */
[C---:B-----5:R-:W-:Y:S08]  /*1050*/  HMMA.16816.F32 R52, R8.reuse, R24, RZ ;  /* 0x000000180834723c */ /* 0x060ff000000018ff */
[----:B------:R-:W-:Y:S01]  /*1060*/  HMMA.16816.F32 R48, R8, R26, RZ ;  /* 0x0000001a0830723c */ /* 0x000fe200000018ff */
[----:B------:R-:W2:Y:S07]  /*1070*/  LDSM.16.M88.4 R8, [R217+0x2000] ;  /* 0x00200000d908783b */ /* 0x000eae0000000200 */
[C---:B------:R-:W-:Y:S08]  /*1080*/  HMMA.16816.F32 R44, R12.reuse, R24, RZ ;  /* 0x000000180c2c723c */ /* 0x040ff000000018ff */
[----:B------:R-:W-:Y:S01]  /*1090*/  HMMA.16816.F32 R24, R12, R26, RZ ;  /* 0x0000001a0c18723c */ /* 0x000fe200000018ff */
[----:B------:R-:W4:Y:S07]  /*10a0*/  LDSM.16.M88.4 R12, [R217] ;  /* 0x00000000d90c783b */ /* 0x000f2e0000000200 */
[C---:B-1----:R-:W-:Y:S08]  /*10b0*/  HMMA.16816.F32 R76, R16.reuse, R28, R60 ;  /* 0x0000001c104c723c */ /* 0x042ff0000000183c */
[C---:B------:R-:W-:Y:S08]  /*10c0*/  HMMA.16816.F32 R60, R16.reuse, R30, R56 ;  /* 0x0000001e103c723c */ /* 0x040ff00000001838 */
[C---:B------:R-:W-:Y:S08]  /*10d0*/  HMMA.16816.F32 R72, R16.reuse, R32, R52 ;  /* 0x000000201048723c */ /* 0x040ff00000001834 */
[----:B------:R-:W-:Y:S01]  /*10e0*/  HMMA.16816.F32 R56, R16, R34, R48 ;  /* 0x000000221038723c */ /* 0x000fe20000001830 */
[----:B------:R-:W-:Y:S07]  /*10f0*/  LDSM.16.M88.4 R16, [R215+0x2000] ;  /* 0x00200000d710783b */ /* 0x000fee0000000200 */
[C---:B------:R-:W-:Y:S08]  /*1100*/  HMMA.16816.F32 R52, R20.reuse, R28, R64 ;  /* 0x0000001c1434723c */ /* 0x040ff00000001840 */
[C---:B------:R-:W-:Y:S08]  /*1110*/  HMMA.16816.F32 R48, R20.reuse, R32, R44 ;  /* 0x000000201430723c */ /* 0x040ff0000000182c */
[C---:B------:R-:W-:Y:S01]  /*1120*/  HMMA.16816.F32 R44, R20.reuse, R30, R68 ;  /* 0x0000001e142c723c */ /* 0x040fe20000001844 */
[----:B------:R-:W1:Y:S07]  /*1130*/  LDSM.16.M88.4 R28, [R214] ;  /* 0x00000000d61c783b */ /* 0x000e6e0000000200 */
[----:B------:R-:W-:Y:S01]  /*1140*/  HMMA.16816.F32 R32, R20, R34, R24 ;  /* 0x000000221420723c */ /* 0x000fe20000001818 */
[----:B------:R-:W5:Y:S04]  /*1150*/  LDSM.16.M88.4 R24, [R214+0x800] ;  /* 0x00080000d618783b */ /* 0x000f680000000200 */
[----:B------:R-:W1:Y:S03]  /*1160*/  LDSM.16.M88.4 R20, [R215] ;  /* 0x00000000d714783b */ /* 0x000e660000000200 */
[C---:B--2---:R-:W-:Y:S08]  /*1170*/  HMMA.16816.F32 R64, R8.reuse, R42, R60 ;  /* 0x0000002a0840723c */ /* 0x044ff0000000183c */
[C---:B------:R-:W-:Y:S08]  /*1180*/  HMMA.16816.F32 R68, R8.reuse, R40, R76 ;  /* 0x000000280844723c */ /* 0x040ff0000000184c */
[C---:B------:R-:W-:Y:S08]  /*1190*/  HMMA.16816.F32 R60, R8.reuse, R38, R56 ;  /* 0x00000026083c723c */ /* 0x040ff00000001838 */
[----:B------:R-:W-:Y:S01]  /*11a0*/  HMMA.16816.F32 R72, R8, R36, R72 ;  /* 0x000000240848723c */ /* 0x000fe20000001848 */
[----:B------:R-:W-:Y:S07]  /*11b0*/  LDSM.16.M88.4 R8, [R209+0x6000] ;  /* 0x00600000d108783b */ /* 0x000fee0000000200 */
[C---:B----4-:R-:W-:Y:S08]  /*11c0*/  HMMA.16816.F32 R56, R12.reuse, R40, R52 ;  /* 0x000000280c38723c */ /* 0x050ff00000001834 */
[C---:B------:R-:W-:Y:S01]  /*11d0*/  HMMA.16816.F32 R52, R12.reuse, R42, R44 ;  /* 0x0000002a0c34723c */ /* 0x040fe2000000182c */
[----:B------:R-:W2:Y:S04]  /*11e0*/  LDSM.16.M88.4 R44, [R3+0x9000] ;  /* 0x00900000032c783b */ /* 0x000ea80000000200 */
[----:B------:R4:W2:Y:S03]  /*11f0*/  LDSM.16.M88.4 R40, [R3+0x9800] ;  /* 0x009800000328783b */ /* 0x0008a60000000200 */
[C---:B------:R-:W-:Y:S08]  /*1200*/  HMMA.16816.F32 R48, R12.reuse, R36, R48 ;  /* 0x000000240c30723c */ /* 0x040ff00000001830 */
[----:B------:R-:W-:Y:S01]  /*1210*/  HMMA.16816.F32 R36, R12, R38, R32 ;  /* 0x000000260c24723c */ /* 0x000fe20000001820 */
[----:B------:R-:W2:Y:S04]  /*1220*/  LDSM.16.M88.4 R12, [R209+0x4000] ;  /* 0x00400000d10c783b */ /* 0x000ea80000000200 */
[----:B------:R-:W-:Y:S03]  /*1230*/  LDSM.16.M88.4 R32, [R219+0x1800] ;  /* 0x00180000db20783b */ /* 0x000fe60000000200 */
[----:B-1----:R-:W-:Y:S01]  /*1240*/  HMMA.16816.F32 R68, R16, R28, R68 ;  /* 0x0000001c1044723c */ /* 0x002fe20000001844 */
[----:B----4-:R-:W-:Y:S01]  /*1250*/  IMAD.IADD R3, R88, 0x1, -R2 ;  /* 0x0000000158037824 */ /* 0x010fe200078e0a02 */
[----:B------:R-:W-:-:S06]  /*1260*/  LOP3.LUT R2, R85, R86, RZ, 0xfc, !PT ;  /* 0x0000005655027212 */ /* 0x000fcc00078efcff */
[C---:B------:R-:W-:Y:S01]  /*1270*/  HMMA.16816.F32 R64, R16.reuse, R30, R64 ;  /* 0x0000001e1040723c */ /* 0x040fe20000001840 */
[----:B------:R-:W-:Y:S07]  /*1280*/  STL [R1], R3 ;  /* 0x0000000301007387 */ /* 0x000fee0000100800 */
[C---:B-----5:R-:W-:Y:S08]  /*1290*/  HMMA.16816.F32 R80, R16.reuse, R24, R72 ;  /* 0x000000181050723c */ /* 0x060ff00000001848 */
[----:B------:R-:W-:Y:S08]  /*12a0*/  HMMA.16816.F32 R60, R16, R26, R60 ;  /* 0x0000001a103c723c */ /* 0x000ff0000000183c */
[C---:B------:R-:W-:Y:S08]  /*12b0*/  HMMA.16816.F32 R56, R20.reuse, R28, R56 ;  /* 0x0000001c1438723c */ /* 0x040ff00000001838 */
[C---:B------:R-:W-:Y:S01]  /*12c0*/  HMMA.16816.F32 R52, R20.reuse, R30, R52 ;  /* 0x0000001e1434723c */ /* 0x040fe20000001834 */
[----:B------:R-:W-:Y:S07]  /*12d0*/  LDSM.16.M88.4 R28, [R211+0x4000] ;  /* 0x00400000d31c783b */ /* 0x000fee0000000200 */
[C---:B------:R-:W-:Y:S08]  /*12e0*/  HMMA.16816.F32 R16, R20.reuse, R24, R48 ;  /* 0x000000181410723c */ /* 0x040ff00000001830 */
[----:B------:R-:W-:Y:S01]  /*12f0*/  HMMA.16816.F32 R20, R20, R26, R36 ;  /* 0x0000001a1414723c */ /* 0x000fe20000001824 */
[----:B------:R-:W-:Y:S04]  /*1300*/  LDSM.16.M88.4 R24, [R211+0x6000] ;  /* 0x00600000d318783b */ /* 0x000fe80000000200 */
[----:B------:R-:W1:Y:S03]  /*1310*/  LDSM.16.M88.4 R36, [R219+0x1000] ;  /* 0x00100000db24783b */ /* 0x000e660000000200 */
[C---:B--2---:R-:W-:Y:S08]  /*1320*/  HMMA.16816.F32 R68, R8.reuse, R44, R68 ;  /* 0x0000002c0844723c */ /* 0x044ff00000001844 */
[C---:B------:R-:W-:Y:S08]  /*1330*/  HMMA.16816.F32 R64, R8.reuse, R46, R64 ;  /* 0x0000002e0840723c */ /* 0x040ff00000001840 */
[C---:B------:R-:W-:Y:S08]  /*1340*/  HMMA.16816.F32 R80, R8.reuse, R40, R80 ;  /* 0x000000280850723c */ /* 0x040ff00000001850 */
[----:B------:R-:W-:Y:S08]  /*1350*/  HMMA.16816.F32 R60, R8, R42, R60 ;  /* 0x0000002a083c723c */ /* 0x000ff0000000183c */
[C---:B------:R-:W-:Y:S08]  /*1360*/  HMMA.16816.F32 R56, R12.reuse, R44, R56 ;  /* 0x0000002c0c38723c */ /* 0x040ff00000001838 */
[C---:B------:R-:W-:Y:S01]  /*1370*/  HMMA.16816.F32 R48, R12.reuse, R46, R52 ;  /* 0x0000002e0c30723c */ /* 0x040fe20000001834 */
[----:B------:R-:W-:Y:S07]  /*1380*/  LDSM.16.M88.4 R44, [R216+0x1000] ;  /* 0x00100000d82c783b */ /* 0x000fee0000000200 */
[C---:B------:R-:W-:Y:S01]  /*1390*/  HMMA.16816.F32 R8, R12.reuse, R40, R16 ;  /* 0x000000280c08723c */ /* 0x040fe20000001810 */
[----:B------:R-:W2:Y:S07]  /*13a0*/  LDSM.16.M88.4 R16, [R217+0x6000] ;  /* 0x00600000d910783b */ /* 0x000eae0000000200 */
[----:B------:R-:W-:Y:S01]  /*13b0*/  HMMA.16816.F32 R12, R12, R42, R20 ;  /* 0x0000002a0c0c723c */ /* 0x000fe20000001814 */
[----:B------:R-:W4:Y:S04]  /*13c0*/  LDSM.16.M88.4 R40, [R216+0x1800] ;  /* 0x00180000d828783b */ /* 0x000f280000000200 */
[----:B------:R-:W5:Y:S03]  /*13d0*/  LDSM.16.M88.4 R20, [R217+0x4000] ;  /* 0x00400000d914783b */ /* 0x000f660000000200 */
        /* <DEDUP_REMOVED lines=8> */
[----:B------:R-:W-:Y:S07]  /*1460*/  LDSM.16.M88.4 R8, [R215+0x6000] ;  /* 0x00600000d708783b */ /* 0x000fee0000000200 */
[----:B------:R-:W-:Y:S01]  /*1470*/  HMMA.16816.F32 R48, R28, R34, R12 ;  /* 0x000000221c30723c */ /* 0x000fe2000000180c */
[----:B------:R-:W1:Y:S04]  /*1480*/  LDSM.16.M88.4 R28, [R214+0x1000] ;  /* 0x00100000d61c783b */ /* 0x000e680000000200 */
[----:B------:R-:W1:Y:S01]  /*1490*/  LDSM.16.M88.4 R12, [R215+0x4000] ;  /* 0x00400000d70c783b */ /* 0x000e620000000200 */
[----:B------:R-:W-:-:S04]  /*14a0*/  DEPBAR.LE SB0, 0x0 ;  /* 0x000080000000791a */ /* 0x000fc80000000000 */
[C---:B--2---:R-:W-:Y:S08]  /*14b0*/  HMMA.16816.F32 R60, R16.reuse, R46, R72 ;  /* 0x0000002e103c723c */ /* 0x044ff00000001848 */
[C---:B------:R-:W-:Y:S08]  /*14c0*/  HMMA.16816.F32 R52, R16.reuse, R44, R52 ;  /* 0x0000002c1034723c */ /* 0x040ff00000001834 */
[C---:B----4-:R-:W-:Y:S08]  /*14d0*/  HMMA.16816.F32 R72, R16.reuse, R40, R80 ;  /* 0x000000281048723c */ /* 0x050ff00000001850 */
[----:B------:R-:W-:Y:S08]  /*14e0*/  HMMA.16816.F32 R36, R16, R42, R76 ;  /* 0x0000002a1024723c */ /* 0x000ff0000000184c */
[C---:B-----5:R-:W-:Y:S08]  /*14f0*/  HMMA.16816.F32 R32, R20.reuse, R44, R68 ;  /* 0x0000002c1420723c */ /* 0x060ff00000001844 */
[C---:B------:R-:W-:Y:S08]  /*1500*/  HMMA.16816.F32 R44, R20.reuse, R46, R64 ;  /* 0x0000002e142c723c */ /* 0x040ff00000001840 */
[C---:B------:R-:W-:Y:S08]  /*1510*/  HMMA.16816.F32 R16, R20.reuse, R40, R56 ;  /* 0x000000281410723c */ /* 0x040ff00000001838 */
[----:B------:R-:W-:Y:S08]  /*1520*/  HMMA.16816.F32 R20, R20, R42, R48 ;  /* 0x0000002a1414723c */ /* 0x000ff00000001830 */
[C---:B-1----:R-:W-:Y:S08]  /*1530*/  HMMA.16816.F32 R40, R8.reuse, R28, R52 ;  /* 0x0000001c0828723c */ /* 0x042ff00000001834 */
[C---:B------:R-:W-:Y:S08]  /*1540*/  HMMA.16816.F32 R48, R8.reuse, R30, R60 ;  /* 0x0000001e0830723c */ /* 0x040ff0000000183c */
[C---:B------:R-:W-:Y:S08]  /*1550*/  HMMA.16816.F32 R72, R8.reuse, R24, R72 ;  /* 0x000000180848723c */ /* 0x040ff00000001848 */
[----:B------:R-:W-:Y:S08]  /*1560*/  HMMA.16816.F32 R60, R8, R26, R36 ;  /* 0x0000001a083c723c */ /* 0x000ff00000001824 */
[C---:B------:R-:W-:Y:S08]  /*1570*/  HMMA.16816.F32 R52, R12.reuse, R28, R32 ;  /* 0x0000001c0c34723c */ /* 0x040ff00000001820 */
[C---:B------:R-:W-:Y:S08]  /*1580*/  HMMA.16816.F32 R56, R12.reuse, R30, R44 ;  /* 0x0000001e0c38723c */ /* 0x040ff0000000182c */
[C---:B------:R-:W-:Y:S08]  /*1590*/  HMMA.16816.F32 R104, R12.reuse, R24, R16 ;  /* 0x000000180c68723c */ /* 0x040ff00000001810 */
[----:B------:R-:W-:Y:S01]  /*15a0*/  HMMA.16816.F32 R92, R12, R26, R20 ;  /* 0x0000001a0c5c723c */ /* 0x000fe20000001814 */
[----:B------:R-:W-:Y:S06]  /*15b0*/  BAR.SYNC.DEFER_BLOCKING 0x0 ;  /* 0x0000000000007b1d */ /* 0x000fec0000010000 */
[----:B------:R-:W-:Y:S05]  /*15c0*/  @!P0 BRA `(.L_x_881) ;  /* 0x0000015000008947 */ /* 0x000fea0003800000 */
[----:B---3--:R-:W-:Y:S01]  /*15d0*/  LEA.HI.SX32 R3, R224, 0xfffffffe, 0x1b ;  /* 0xfffffffee0037811 */ /* 0x008fe200078fdaff */
[----:B------:R-:W-:-:S03]  /*15e0*/  IMAD.SHL.U32 R11, R89, 0x10, RZ ;  /* 0x00000010590b7824 */ /* 0x000fc600078e00ff */
[----:B------:R-:W-:Y:S01]  /*15f0*/  SHF.R.S32.HI R6, RZ, 0x1f, R3 ;  /* 0x0000001fff067819 */ /* 0x000fe20000011403 */
[----:B------:R-:W-:Y:S02]  /*1600*/  IMAD R5, R91, R3, RZ ;  /* 0x000000035b057224 */ /* 0x000fe400078e02ff */
[----:B------:R-:W-:-:S04]  /*1610*/  IMAD.WIDE.U32 R8, R3, R90, R246 ;  /* 0x0000005a03087225 */ /* 0x000fc800078e00f6 */
[----:B------:R-:W-:Y:S01]  /*1620*/  IMAD R3, R6, R90, R5 ;  /* 0x0000005a06037224 */ /* 0x000fe200078e0205 */
[C---:B------:R-:W-:Y:S01]  /*1630*/  LEA R6, P2, R8.reuse, c[0x0][0x168], 0x1 ;  /* 0x00005a0008067a11 */ /* 0x040fe200078408ff */
[----:B------:R-:W-:Y:S02]  /*1640*/  IMAD.MOV.U32 R5, RZ, RZ, 0x4 ;  /* 0x00000004ff057424 */ /* 0x000fe400078e00ff */
[----:B------:R-:W-:Y:S01]  /*1650*/  IMAD.IADD R3, R9, 0x1, R3 ;  /* 0x0000000109037824 */ /* 0x000fe200078e0203 */
[----:B------:R-:W-:Y:S02]  /*1660*/  LEA R10, P1, R11, R6, 0x1 ;  /* 0x000000060b0a7211 */ /* 0x000fe400078208ff */
[----:B------:R-:W-:Y:S02]  /*1670*/  SHF.L.U64.HI R5, R89, R5, c[0x0][0x19c] ;  /* 0x0000670059057619 */ /* 0x000fe40000010205 */
        /* <DEDUP_REMOVED lines=10> */
.L_x_881:
[----:B---3--:R-:W-:Y:S02]  /*1720*/  FMNMX.FTZ R3, R40, R41, !PT ;  /* 0x0000002928037209 */ /* 0x008fe40007810000 */
        /* <DEDUP_REMOVED lines=13> */
[----:B------:R-:W-:Y:S01]  /*1800*/  FMNMX.FTZ R8, R52, R53, !PT ;  /* 0x0000003534087209 */ /* 0x000fe20007810000 */
[----:B-1----:R-:W1:Y:S01]  /*1810*/  SHFL.BFLY PT, R6, R3, 0x2, 0x1f ;  /* 0x0c401f0003067f89 */ /* 0x002e6200000e0000 */
[----:B------:R-:W-:-:S04]  /*1820*/  SHF.L.U32 R208, R2, 0x1, RZ ;  /* 0x0000000102d07819 */ /* 0x000fc800000006ff */
[----:B------:R-:W-:Y:S01]  /*1830*/  IADD3 R210, R4, R208, RZ ;  /* 0x000000d004d27210 */ /* 0x000fe20007ffe0ff */
[C---:B------:R-:W-:Y:S01]  /*1840*/  IMAD.IADD R213, R0.reuse, 0x1, R208 ;  /* 0x0000000100d57824 */ /* 0x040fe200078e02d0 */
[----:B------:R-:W-:Y:S02]  /*1850*/  LDSM.16.MT88.4 R36, [R208+0xa000] ;  /* 0x00a00000d024783b */ /* 0x000fe40000004200 */
[----:B------:R-:W-:Y:S02]  /*1860*/  IADD3 R212, R0, R210, RZ ;  /* 0x000000d200d47210 */ /* 0x000fe40007ffe0ff */
[----:B------:R-:W-:Y:S04]  /*1870*/  LDSM.16.MT88.4 R28, [R210+0xa000] ;  /* 0x00a00000d21c783b */ /* 0x000fe80000004200 */
[----:B------:R-:W-:Y:S04]  /*1880*/  LDSM.16.MT88.4 R24, [R213+0xa000] ;  /* 0x00a00000d518783b */ /* 0x000fe80000004200 */
[----:B------:R-:W-:Y:S04]  /*1890*/  LDSM.16.MT88.4 R20, [R212+0xa000] ;  /* 0x00a00000d414783b */ /* 0x000fe80000004200 */
[----:B------:R-:W-:Y:S01]  /*18a0*/  LDSM.16.MT88.4 R16, [R208+0xb000] ;  /* 0x00b00000d010783b */ /* 0x000fe20000004200 */
[----:B-1----:R-:W-:-:S03]  /*18b0*/  FMNMX.FTZ R3, R6, R3, !PT ;  /* 0x0000000306037209 */ /* 0x002fc60007810000 */
        /* <DEDUP_REMOVED lines=8> */
[----:B------:R-:W-:Y:S02]  /*1940*/  FMNMX.FTZ R6, R56, R8, !PT ;  /* 0x0000000838067209 */ /* 0x000fe40007810000 */
[----:B--2---:R-:W-:Y:S01]  /*1950*/  FMNMX.FTZ R134, R3, R7, !PT ;  /* 0x0000000703867209 */ /* 0x004fe20007810000 */
[----:B------:R-:W1:Y:S01]  /*1960*/  SHFL.BFLY PT, R9, R5, 0x1, 0x1f ;  /* 0x0c201f0005097f89 */ /* 0x000e6200000e0000 */
[----:B------:R-:W-:Y:S02]  /*1970*/  FMNMX.FTZ R6, R57, R6, !PT ;  /* 0x0000000639067209 */ /* 0x000fe40007810000 */
[C---:B------:R-:W-:Y:S01]  /*1980*/  FSETP.NEU.FTZ.AND P1, PT, R134.reuse, -INF , PT ;  /* 0xff8000008600780b */ /* 0x040fe20003f3d000 */
[----:B------:R-:W-:Y:S01]  /*1990*/  FMUL.FTZ R3, R134, c[0x0][0x23c] ;  /* 0x00008f0086037a20 */ /* 0x000fe20000410000 */
[----:B------:R-:W-:Y:S01]  /*19a0*/  FMNMX.FTZ R6, R104, R6, !PT ;  /* 0x0000000668067209 */ /* 0x000fe20007810000 */
[----:B------:R-:W-:Y:S03]  /*19b0*/  LDSM.16.MT88.4 R80, [R212+0xa800] ;  /* 0x00a80000d450783b */ /* 0x000fe60000004200 */
[----:B------:R-:W-:Y:S01]  /*19c0*/  FSEL R13, R3, RZ, P1 ;  /* 0x000000ff030d7208 */ /* 0x000fe20000800000 */
[----:B------:R-:W-:Y:S01]  /*19d0*/  LDSM.16.MT88.4 R96, [R208+0xb800] ;  /* 0x00b80000d060783b */ /* 0x000fe20000004200 */
[----:B------:R-:W-:-:S03]  /*19e0*/  FMNMX.FTZ R6, R105, R6, !PT ;  /* 0x0000000669067209 */ /* 0x000fc60007810000 */
[--C-:B------:R-:W-:Y:S01]  /*19f0*/  FFMA.FTZ R3, R40, c[0x0][0x23c], -R13.reuse ;  /* 0x00008f0028037a23 */ /* 0x100fe2000001080d */
[----:B------:R-:W-:Y:S01]  /*1a00*/  FMNMX.FTZ R6, R92, R6, !PT ;  /* 0x000000065c067209 */ /* 0x000fe20007810000 */
[----:B------:R-:W-:Y:S01]  /*1a10*/  FFMA.FTZ R8, R41, c[0x0][0x23c], -R13 ;  /* 0x00008f0029087a23 */ /* 0x000fe2000001080d */
[----:B------:R-:W-:Y:S01]  /*1a20*/  LDSM.16.MT88.4 R152, [R208+0xa800] ;  /* 0x00a80000d098783b */ /* 0x000fe20000004200 */
[----:B------:R2:W-:Y:S01]  /*1a30*/  MUFU.EX2 R11, R3 ;  /* 0x00000003000b7308 */ /* 0x0005e20000000800 */
[----:B------:R-:W-:-:S07]  /*1a40*/  FMNMX.FTZ R6, R93, R6, !PT ;  /* 0x000000065d067209 */ /* 0x000fce0007810000 */
[----:B------:R3:W-:Y:S01]  /*1a50*/  MUFU.EX2 R132, R8 ;  /* 0x0000000800847308 */ /* 0x0007e20000000800 */
[----:B--2---:R-:W-:-:S04]  /*1a60*/  FMNMX.FTZ R3, R54, R55, !PT ;  /* 0x0000003736037209 */ /* 0x004fc80007810000 */
[----:B------:R-:W-:Y:S02]  /*1a70*/  FMNMX.FTZ R7, R58, R3, !PT ;  /* 0x000000033a077209 */ /* 0x000fe40007810000 */
[----:B-1----:R-:W-:Y:S02]  /*1a80*/  FMNMX.FTZ R3, R5, R9, !PT ;  /* 0x0000000905037209 */ /* 0x002fe40007810000 */
[----:B------:R-:W-:Y:S01]  /*1a90*/  FMNMX.FTZ R5, R59, R7, !PT ;  /* 0x000000073b057209 */ /* 0x000fe20007810000 */
[----:B------:R-:W1:Y:S01]  /*1aa0*/  SHFL.BFLY PT, R9, R6, 0x2, 0x1f ;  /* 0x0c401f0006097f89 */ /* 0x000e6200000e0000 */
[--C-:B---3--:R-:W-:Y:S01]  /*1ab0*/  FFMA.FTZ R8, R49, c[0x0][0x23c], -R13.reuse ;  /* 0x00008f0031087a23 */ /* 0x108fe2000001080d */
[----:B------:R-:W-:Y:S01]  /*1ac0*/  FSETP.NEU.FTZ.AND P1, PT, R3, -INF , PT ;  /* 0xff8000000300780b */ /* 0x000fe20003f3d000 */
[----:B------:R-:W-:Y:S01]  /*1ad0*/  FFMA.FTZ R7, R48, c[0x0][0x23c], -R13 ;  /* 0x00008f0030077a23 */ /* 0x000fe2000001080d */
[----:B------:R-:W-:Y:S01]  /*1ae0*/  FMNMX.FTZ R5, R106, R5, !PT ;  /* 0x000000056a057209 */ /* 0x000fe20007810000 */
[----:B------:R2:W-:Y:S03]  /*1af0*/  MUFU.EX2 R137, R8 ;  /* 0x0000000800897308 */ /* 0x0005e60000000800 */
[----:B------:R-:W-:-:S04]  /*1b00*/  FMNMX.FTZ R5, R107, R5, !PT ;  /* 0x000000056b057209 */ /* 0x000fc80007810000 */
[----:B------:R-:W-:Y:S01]  /*1b10*/  FMNMX.FTZ R5, R94, R5, !PT ;  /* 0x000000055e057209 */ /* 0x000fe20007810000 */
[----:B------:R3:W4:Y:S03]  /*1b20*/  MUFU.EX2 R15, R7 ;  /* 0x00000007000f7308 */ /* 0x0007260000000800 */
[----:B------:R-:W-:-:S05]  /*1b30*/  FMNMX.FTZ R5, R95, R5, !PT ;  /* 0x000000055f057209 */ /* 0x000fca0007810000 */
[----:B--2---:R-:W2:Y:S01]  /*1b40*/  SHFL.BFLY PT, R8, R5, 0x2, 0x1f ;  /* 0x0c401f0005087f89 */ /* 0x004ea200000e0000 */
[----:B-1----:R-:W-:-:S05]  /*1b50*/  FMNMX.FTZ R2, R6, R9, !PT ;  /* 0x0000000906027209 */ /* 0x002fca0007810000 */
[----:B------:R-:W1:Y:S01]  /*1b60*/  SHFL.BFLY PT, R6, R2, 0x1, 0x1f ;  /* 0x0c201f0002067f89 */ /* 0x000e6200000e0000 */
[----:B---3--:R-:W-:-:S05]  /*1b70*/  FMUL.FTZ R7, R3, c[0x0][0x23c] ;  /* 0x00008f0003077a20 */ /* 0x008fca0000410000 */
[----:B------:R-:W-:-:S05]  /*1b80*/  FSEL R12, R7, RZ, P1 ;  /* 0x000000ff070c7208 */ /* 0x000fca0000800000 */
[--C-:B------:R-:W-:Y:S02]  /*1b90*/  FFMA.FTZ R7, R42, c[0x0][0x23c], -R12.reuse ;  /* 0x00008f002a077a23 */ /* 0x100fe4000001080c */
[--C-:B------:R-:W-:Y:S02]  /*1ba0*/  FFMA.FTZ R0, R51, c[0x0][0x23c], -R12.reuse ;  /* 0x00008f0033007a23 */ /* 0x100fe4000001080c */
[----:B------:R3:W-:Y:S01]  /*1bb0*/  MUFU.EX2 R14, R7 ;  /* 0x00000007000e7308 */ /* 0x0007e20000000800 */
[----:B--2---:R-:W-:Y:S01]  /*1bc0*/  FMNMX.FTZ R8, R8, R5, !PT ;  /* 0x0000000508087209 */ /* 0x004fe20007810000 */
[----:B------:R-:W-:Y:S02]  /*1bd0*/  FFMA.FTZ R4, R50, c[0x0][0x23c], -R12 ;  /* 0x00008f0032047a23 */ /* 0x000fe4000001080c */
[----:B------:R-:W-:Y:S04]  /*1be0*/  LDSM.16.MT88.4 R48, [R210+0xa800] ;  /* 0x00a80000d230783b */ /* 0x000fe80000004200 */
[----:B------:R-:W2:Y:S01]  /*1bf0*/  SHFL.BFLY PT, R9, R8, 0x1, 0x1f ;  /* 0x0c201f0008097f89 */ /* 0x000ea200000e0000 */
[----:B-1----:R-:W-:Y:S01]  /*1c00*/  FMNMX.FTZ R136, R2, R6, !PT ;  /* 0x0000000602887209 */ /* 0x002fe20007810000 */
[----:B------:R1:W-:Y:S01]  /*1c10*/  MUFU.EX2 R133, R0 ;  /* 0x0000000000857308 */ /* 0x0003e20000000800 */
[----:B----4-:R-:W-:-:S02]  /*1c20*/  F2FP.PACK_AB R6, R137, R15 ;  /* 0x0000000f8906723e */ /* 0x010fc400000000ff */
[C---:B------:R-:W-:Y:S01]  /*1c30*/  FSETP.NEU.FTZ.AND P1, PT, R136.reuse, -INF , PT ;  /* 0xff8000008800780b */ /* 0x040fe20003f3d000 */
[----:B---3--:R-:W-:Y:S02]  /*1c40*/  FFMA.FTZ R7, R43, c[0x0][0x23c], -R12 ;  /* 0x00008f002b077a23 */ /* 0x008fe4000001080c */
[----:B------:R-:W3:Y:S02]  /*1c50*/  LDSM.16.MT88.4 R40, [R213+0xb000] ;  /* 0x00b00000d528783b */ /* 0x000ee40000004200 */
[----:B------:R4:W-:Y:S01]  /*1c60*/  MUFU.EX2 R241, R4 ;  /* 0x0000000400f17308 */ /* 0x0009e20000000800 */
[----:B-1----:R-:W-:-:S07]  /*1c70*/  FMUL.FTZ R0, R136, c[0x0][0x23c] ;  /* 0x00008f0088007a20 */ /* 0x002fce0000410000 */
[----:B------:R-:W1:Y:S01]  /*1c80*/  MUFU.EX2 R240, R7 ;  /* 0x0000000700f07308 */ /* 0x000e620000000800 */
[----:B------:R-:W-:Y:S02]  /*1c90*/  FSEL R0, R0, RZ, P1 ;  /* 0x000000ff00007208 */ /* 0x000fe40000800000 */
[----:B--2---:R-:W-:Y:S02]  /*1ca0*/  FMNMX.FTZ R135, R8, R9, !PT ;  /* 0x0000000908877209 */ /* 0x004fe40007810000 */
[----:B----4-:R-:W-:Y:S01]  /*1cb0*/  F2FP.PACK_AB R4, R132, R11 ;  /* 0x0000000b8404723e */ /* 0x010fe200000000ff */
[--C-:B------:R-:W-:Y:S01]  /*1cc0*/  FFMA.FTZ R2, R52, c[0x0][0x23c], -R0.reuse ;  /* 0x00008f0034027a23 */ /* 0x100fe20000010800 */
[----:B------:R-:W-:Y:S01]  /*1cd0*/  FSETP.NEU.FTZ.AND P1, PT, R135, -INF , PT ;  /* 0xff8000008700780b */ /* 0x000fe20003f3d000 */
[----:B------:R-:W-:Y:S02]  /*1ce0*/  FFMA.FTZ R8, R56, c[0x0][0x23c], -R0 ;  /* 0x00008f0038087a23 */ /* 0x000fe40000010800 */
[----:B------:R2:W-:Y:S01]  /*1cf0*/  MUFU.EX2 R237, R2 ;  /* 0x0000000200ed7308 */ /* 0x0005e20000000800 */
[----:B-1----:R-:W-:-:S02]  /*1d00*/  F2FP.PACK_AB R5, R240, R14 ;  /* 0x0000000ef005723e */ /* 0x002fc400000000ff */
[----:B------:R-:W-:-:S05]  /*1d10*/  F2FP.PACK_AB R7, R133, R241 ;  /* 0x000000f18507723e */ /* 0x000fca00000000ff */
[----:B------:R1:W-:Y:S02]  /*1d20*/  MUFU.EX2 R238, R8 ;  /* 0x0000000800ee7308 */ /* 0x0003e40000000800 */
[----:B------:R-:W-:Y:S01]  /*1d30*/  HMMA.16816.F32 R140, R4, R36, RZ ;  /* 0x00000024048c723c */ /* 0x000fe200000018ff */
[----:B--2---:R-:W-:-:S05]  /*1d40*/  FFMA.FTZ R2, R53, c[0x0][0x23c], -R0 ;  /* 0x00008f0035027a23 */ /* 0x004fca0000010800 */
[----:B------:R2:W-:Y:S02]  /*1d50*/  MUFU.EX2 R235, R2 ;  /* 0x0000000200eb7308 */ /* 0x0005e40000000800 */
[----:B------:R-:W-:Y:S01]  /*1d60*/  HMMA.16816.F32 R68, R4, R28, RZ ;  /* 0x0000001c0444723c */ /* 0x000fe200000018ff */
[----:B-1----:R-:W-:-:S05]  /*1d70*/  FFMA.FTZ R8, R57, c[0x0][0x23c], -R0 ;  /* 0x00008f0039087a23 */ /* 0x002fca0000010800 */
[----:B------:R-:W1:Y:S02]  /*1d80*/  MUFU.EX2 R239, R8 ;  /* 0x0000000800ef7308 */ /* 0x000e640000000800 */
[----:B------:R-:W-:Y:S01]  /*1d90*/  HMMA.16816.F32 R76, R4, R24, RZ ;  /* 0x00000018044c723c */ /* 0x000fe200000018ff */
[----:B--2---:R-:W-:-:S07]  /*1da0*/  FMUL.FTZ R2, R135, c[0x0][0x23c] ;  /* 0x00008f0087027a20 */ /* 0x004fce0000410000 */
[----:B------:R-:W-:Y:S01]  /*1db0*/  HMMA.16816.F32 R84, R4, R20, RZ ;  /* 0x000000140454723c */ /* 0x000fe200000018ff */
[----:B------:R-:W-:Y:S02]  /*1dc0*/  FSEL R2, R2, RZ, P1 ;  /* 0x000000ff02027208 */ /* 0x000fe40000800000 */
[----:B-1----:R-:W-:-:S05]  /*1dd0*/  F2FP.PACK_AB R10, R239, R238 ;  /* 0x000000eeef0a723e */ /* 0x002fca00000000ff */
[----:B------:R-:W-:Y:S01]  /*1de0*/  HMMA.16816.F32 R88, R4, R16, RZ ;  /* 0x000000100458723c */ /* 0x000fe200000018ff */
[----:B------:R-:W-:-:S04]  /*1df0*/  FFMA.FTZ R8, R54, c[0x0][0x23c], -R2 ;  /* 0x00008f0036087a23 */ /* 0x000fc80000010802 */
[----:B------:R1:W-:Y:S03]  /*1e00*/  MUFU.EX2 R234, R8 ;  /* 0x0000000800ea7308 */ /* 0x0003e60000000800 */
[C---:B------:R-:W-:Y:S08]  /*1e10*/  HMMA.16816.F32 R100, R4.reuse, R32, RZ ;  /* 0x000000200464723c */ /* 0x040ff000000018ff */
[----:B---3--:R-:W-:Y:S01]  /*1e20*/  HMMA.16816.F32 R112, R4, R40, RZ ;  /* 0x000000280470723c */ /* 0x008fe200000018ff */
        /* <DEDUP_REMOVED lines=15> */
[----:B-1----:R-:W-:-:S07]  /*1f20*/  F2FP.PACK_AB R8, R235, R237 ;  /* 0x000000edeb08723e */ /* 0x002fce00000000ff */
[----:B------:R-:W-:Y:S07]  /*1f30*/  HMMA.16816.F32 R172, R4, R46, RZ ;  /* 0x0000002e04ac723c */ /* 0x000fee00000018ff */
[----:B------:R-:W-:Y:S01]  /*1f40*/  FFMA.FTZ R4, R72, c[0x0][0x23c], -R13 ;  /* 0x00008f0048047a23 */ /* 0x000fe2000001080d */
[----:B------:R-:W-:Y:S01]  /*1f50*/  MOV R7, R14 ;  /* 0x0000000e00077202 */ /* 0x000fe20000000f00 */
[----:B------:R-:W-:Y:S01]  /*1f60*/  IMAD.MOV.U32 R6, RZ, RZ, R11 ;  /* 0x000000ffff067224 */ /* 0x000fe200078e000b */
[----:B--2---:R-:W-:Y:S01]  /*1f70*/  F2FP.PACK_AB R11, R236, R233 ;  /* 0x000000e9ec0b723e */ /* 0x004fe200000000ff */
[----:B------:R1:W-:Y:S01]  /*1f80*/  MUFU.EX2 R231, R4 ;  /* 0x0000000400e77308 */ /* 0x0003e20000000800 */
[----:B------:R-:W-:-:S02]  /*1f90*/  IMAD.MOV.U32 R5, RZ, RZ, R15 ;  /* 0x000000ffff057224 */ /* 0x000fc400078e000f */
[----:B------:R-:W-:-:S03]  /*1fa0*/  FADD.FTZ R7, R7, R240 ;  /* 0x000000f007077221 */ /* 0x000fc60000010000 */
[----:B------:R-:W-:Y:S01]  /*1fb0*/  HMMA.16816.F32 R180, R8, R36, RZ ;  /* 0x0000002408b4723c */ /* 0x000fe200000018ff */
[----:B------:R-:W-:-:S07]  /*1fc0*/  FADD.FTZ R7, R241, R7 ;  /* 0x00000007f1077221 */ /* 0x000fce0000010000 */
        /* <DEDUP_REMOVED lines=28> */
[----:B------:R1:W-:Y:S02]  /*2190*/  MUFU.EX2 R226, R4 ;  /* 0x0000000400e27308 */ /* 0x0003e40000000800 */
[----:B-1----:R-:W-:-:S05]  /*21a0*/  FFMA.FTZ R4, R63, c[0x0][0x23c], -R12 ;  /* 0x00008f003f047a23 */ /* 0x002fca000001080c */
[----:B------:R-:W-:Y:S01]  /*21b0*/  HMMA.16816.F32 R12, R8, R42, RZ ;  /* 0x0000002a080c723c */ /* 0x000fe200000018ff */
[----:B------:R-:W1:Y:S01]  /*21c0*/  LDSM.16.MT88.4 R8, [R212+0xb800] ;  /* 0x00b80000d408783b */ /* 0x000e620000004200 */
[----:B------:R2:W3:Y:S02]  /*21d0*/  MUFU.EX2 R242, R4 ;  /* 0x0000000400f27308 */ /* 0x0004e40000000800 */
[----:B--2---:R-:W-:Y:S01]  /*21e0*/  FFMA.FTZ R4, R104, c[0x0][0x23c], -R0 ;  /* 0x00008f0068047a23 */ /* 0x004fe20000010800 */
[----:B---3--:R-:W-:-:S05]  /*21f0*/  F2FP.PACK_AB R131, R242, R226 ;  /* 0x000000e2f283723e */ /* 0x008fca00000000ff */
[----:B------:R2:W-:Y:S02]  /*2200*/  MUFU.EX2 R225, R4 ;  /* 0x0000000400e17308 */ /* 0x0005e40000000800 */
[C---:B------:R-:W-:Y:S07]  /*2210*/  HMMA.16816.F32 R40, R128.reuse, R48, R68 ;  /* 0x000000308028723c */ /* 0x040fee0000001844 */
[----:B------:R-:W-:Y:S01]  /*2220*/  MOV R71, R137 ;  /* 0x0000008900477202 */ /* 0x000fe20000000f00 */
[----:B------:R-:W-:Y:S01]  /*2230*/  HMMA.16816.F32 R60, R128, R66, R116 ;  /* 0x00000042803c723c */ /* 0x000fe20000001874 */
[----:B------:R-:W-:Y:S01]  /*2240*/  MOV R70, R133 ;  /* 0x0000008500467202 */ /* 0x000fe20000000f00 */
[----:B--2---:R-:W-:-:S04]  /*2250*/  FFMA.FTZ R4, R105, c[0x0][0x23c], -R0 ;  /* 0x00008f0069047a23 */ /* 0x004fc80000010800 */
[----:B------:R2:W3:Y:S02]  /*2260*/  MUFU.EX2 R139, R4 ;  /* 0x00000004008b7308 */ /* 0x0004e40000000800 */
[C---:B------:R-:W-:Y:S07]  /*2270*/  HMMA.16816.F32 R116, R128.reuse, R122, R176 ;  /* 0x0000007a8074723c */ /* 0x040fee00000018b0 */
[----:B------:R-:W-:Y:S01]  /*2280*/  MOV R179, R70 ;  /* 0x0000004600b37202 */ /* 0x000fe20000000f00 */
[----:B------:R-:W-:Y:S01]  /*2290*/  HMMA.16816.F32 R56, R128, R64, R76 ;  /* 0x000000408038723c */ /* 0x000fe2000000184c */
[----:B------:R-:W-:Y:S01]  /*22a0*/  MOV R178, R71 ;  /* 0x0000004700b27202 */ /* 0x000fe20000000f00 */
[----:B--2---:R-:W-:-:S06]  /*22b0*/  FFMA.FTZ R4, R92, c[0x0][0x23c], -R0 ;  /* 0x00008f005c047a23 */ /* 0x004fcc0000010800 */
[C---:B------:R-:W-:Y:S01]  /*22c0*/  HMMA.16816.F32 R72, R128.reuse, R80, R84 ;  /* 0x000000508048723c */ /* 0x040fe20000001854 */
[----:B------:R-:W-:Y:S01]  /*22d0*/  FFMA.FTZ R0, R93, c[0x0][0x23c], -R0 ;  /* 0x00008f005d007a23 */ /* 0x000fe20000010800 */
[----:B------:R2:W-:Y:S06]  /*22e0*/  MUFU.EX2 R138, R4 ;  /* 0x00000004008a7308 */ /* 0x0005ec0000000800 */
[C---:B------:R-:W-:Y:S02]  /*22f0*/  HMMA.16816.F32 R44, R128.reuse, R50, R52 ;  /* 0x00000032802c723c */ /* 0x040fe40000001834 */
[----:B------:R4:W5:Y:S06]  /*2300*/  MUFU.EX2 R245, R0 ;  /* 0x0000000000f57308 */ /* 0x00096c0000000800 */
[----:B------:R-:W-:Y:S01]  /*2310*/  HMMA.16816.F32 R76, R128, R82, R144 ;  /* 0x00000052804c723c */ /* 0x000fe20000001890 */
[----:B--2---:R-:W-:-:S04]  /*2320*/  IMAD.MOV.U32 R4, RZ, RZ, R132 ;  /* 0x000000ffff047224 */ /* 0x004fc800078e0084 */
[----:B------:R-:W-:-:S03]  /*2330*/  FADD.FTZ R6, R6, R4 ;  /* 0x0000000406067221 */ /* 0x000fc60000010000 */
[C---:B------:R-:W-:Y:S01]  /*2340*/  HMMA.16816.F32 R140, R128.reuse, R152, R140 ;  /* 0x00000098808c723c */ /* 0x040fe2000000188c */
[----:B----4-:R-:W-:Y:S02]  /*2350*/  FFMA.FTZ R0, R106, c[0x0][0x23c], -R2 ;  /* 0x00008f006a007a23 */ /* 0x010fe40000010802 */
[----:B------:R-:W-:Y:S02]  /*2360*/  FADD.FTZ R6, R5, R6 ;  /* 0x0000000605067221 */ /* 0x000fe40000010000 */
[----:B------:R2:W-:Y:S03]  /*2370*/  MUFU.EX2 R137, R0 ;  /* 0x0000000000897308 */ /* 0x0005e60000000800 */
[C---:B------:R-:W-:Y:S08]  /*2380*/  HMMA.16816.F32 R88, R128.reuse, R96, R88 ;  /* 0x000000608058723c */ /* 0x040ff00000001858 */
[----:B------:R-:W-:Y:S01]  /*2390*/  HMMA.16816.F32 R100, R128, R108, R100 ;  /* 0x0000006c8064723c */ /* 0x000fe20000001864 */
[----:B--2---:R-:W-:-:S07]  /*23a0*/  FFMA.FTZ R0, R107, c[0x0][0x23c], -R2 ;  /* 0x00008f006b007a23 */ /* 0x004fce0000010802 */
[C---:B------:R-:W-:Y:S01]  /*23b0*/  HMMA.16816.F32 R112, R128.reuse, R120, R112 ;  /* 0x000000788070723c */ /* 0x040fe20000001870 */
[----:B------:R2:W4:Y:S07]  /*23c0*/  MUFU.EX2 R133, R0 ;  /* 0x0000000000857308 */ /* 0x00052e0000000800 */
[C---:B------:R-:W-:Y:S07]  /*23d0*/  HMMA.16816.F32 R104, R128.reuse, R110, R168 ;  /* 0x0000006e8068723c */ /* 0x040fee00000018a8 */
[----:B---3--:R-:W-:Y:S01]  /*23e0*/  F2FP.PACK_AB R168, R139, R225 ;  /* 0x000000e18ba8723e */ /* 0x008fe200000000ff */
[----:B------:R-:W-:Y:S01]  /*23f0*/  HMMA.16816.F32 R148, R128, R154, R148 ;  /* 0x0000009a8094723c */ /* 0x000fe20000001894 */
[----:B-----5:R-:W-:Y:S01]  /*2400*/  F2FP.PACK_AB R170, R245, R138 ;  /* 0x0000008af5aa723e */ /* 0x020fe200000000ff */
[--C-:B--2---:R-:W-:Y:S01]  /*2410*/  FFMA.FTZ R0, R94, c[0x0][0x23c], -R2.reuse ;  /* 0x00008f005e007a23 */ /* 0x104fe20000010802 */
[----:B----4-:R-:W-:Y:S01]  /*2420*/  F2FP.PACK_AB R169, R133, R137 ;  /* 0x0000008985a9723e */ /* 0x010fe200000000ff */
[----:B------:R-:W-:-:S02]  /*2430*/  FFMA.FTZ R2, R95, c[0x0][0x23c], -R2 ;  /* 0x00008f005f027a23 */ /* 0x000fc40000010802 */
[----:B------:R2:W-:Y:S02]  /*2440*/  MUFU.EX2 R132, R0 ;  /* 0x0000000000847308 */ /* 0x0005e40000000800 */
[C---:B------:R-:W-:Y:S06]  /*2450*/  HMMA.16816.F32 R92, R128.reuse, R98, R156 ;  /* 0x00000062805c723c */ /* 0x040fec000000189c */
[----:B------:R3:W4:Y:S02]  /*2460*/  MUFU.EX2 R244, R2 ;  /* 0x0000000200f47308 */ /* 0x0007240000000800 */
[----:B-1----:R-:W-:Y:S01]  /*2470*/  HMMA.16816.F32 R124, R128, R8, R124 ;  /* 0x00000008807c723c */ /* 0x002fe2000000187c */
[----:B--2---:R-:W-:-:S07]  /*2480*/  FADD.FTZ R0, R237, R235 ;  /* 0x000000ebed007221 */ /* 0x004fce0000010000 */
[----:B------:R-:W-:Y:S01]  /*2490*/  HMMA.16816.F32 R128, R128, R10, R172 ;  /* 0x0000000a8080723c */ /* 0x000fe200000018ac */
[----:B------:R-:W-:Y:S02]  /*24a0*/  FADD.FTZ R0, R238, R0 ;  /* 0x00000000ee007221 */ /* 0x000fe40000010000 */
[----:B---3--:R-:W-:Y:S01]  /*24b0*/  FADD.FTZ R2, R234, R232 ;  /* 0x000000e8ea027221 */ /* 0x008fe20000010000 */
[----:B----4-:R-:W-:Y:S01]  /*24c0*/  F2FP.PACK_AB R171, R244, R132 ;  /* 0x00000084f4ab723e */ /* 0x010fe200000000ff */
        /* <DEDUP_REMOVED lines=25> */
[----:B------:R-:W-:-:S07]  /*2660*/  FADD.FTZ R242, R242, R0 ;  /* 0x00000000f2f27221 */ /* 0x000fce0000010000 */
        /* <DEDUP_REMOVED lines=11> */
[----:B------:R-:W-:Y:S01]  /*2720*/  @!UPT UIADD3 URZ, URZ, URZ, URZ ;  /* 0x0000003f3f3ff290 */ /* 0x000fe2000fffe03f */
[----:B------:R-:W-:Y:S11]  /*2730*/  @!P0 BRA `(.L_x_882) ;  /* 0x000022c000008947 */ /* 0x000ff60003800000 */
[----:B------:R-:W-:Y:S01]  /*2740*/  LEA.HI.SX32 R224, R224, 0xfffffffe, 0x1b ;  /* 0xfffffffee0e07811 */ /* 0x000fe200078fdaff */
[----:B------:R-:W-:Y:S01]  /*2750*/  IMAD.MOV.U32 R137, RZ, RZ, R135 ;  /* 0x000000ffff897224 */ /* 0x000fe200078e0087 */
[----:B------:R-:W-:Y:S01]  /*2760*/  MOV R139, R3 ;  /* 0x00000003008b7202 */ /* 0x000fe20000000f00 */
[----:B------:R-:W-:Y:S01]  /*2770*/  IMAD.MOV.U32 R132, RZ, RZ, R136 ;  /* 0x000000ffff847224 */ /* 0x000fe200078e0088 */
[----:B------:R-:W-:Y:S01]  /*2780*/  MOV R138, R134 ;  /* 0x00000086008a7202 */ /* 0x000fe20000000f00 */
[----:B------:R-:W-:Y:S06]  /*2790*/  BRA `(.L_x_883) ;  /* 0x000001a000007947 */ /* 0x000fec0003800000 */
.L_x_885:
        /* <DEDUP_REMOVED lines=8> */
[----:B------:R-:W-:Y:S01]  /*2820*/  IMAD R2, R0, c[0x0][0x19c], R2 ;  /* 0x0000670000027a24 */ /* 0x000fe200078e0202 */
[----:B------:R-:W-:Y:S02]  /*2830*/  LEA R0, P1, R134, R250, 0x5 ;  /* 0x000000fa86007211 */ /* 0x000fe400078228ff */
[----:B------:R-:W-:Y:S01]  /*2840*/  SHF.L.U64.HI R133, R133, R136, c[0x0][0x19c] ;  /* 0x0000670085857619 */ /* 0x000fe20000010288 */
[----:B------:R-:W-:Y:S01]  /*2850*/  IMAD.IADD R3, R135, 0x1, R2 ;  /* 0x0000000187037824 */ /* 0x000fe200078e0202 */
[----:B------:R-:W-:Y:S04]  /*2860*/  LEA R2, P2, R0, c[0x0][0x168], 0x1 ;  /* 0x00005a0000027a11 */ /* 0x000fe800078408ff */
        /* <DEDUP_REMOVED lines=13> */
.L_x_883:
[----:B------:R-:W-:Y:S01]  /*2940*/  SHF.R.S32.HI R0, RZ, 0x1f, R224 ;  /* 0x0000001fff007819 */ /* 0x000fe200000114e0 */
[----:B------:R-:W-:Y:S04]  /*2950*/  DEPBAR.LE SB0, 0x0 ;  /* 0x000080000000791a */ /* 0x000fe80000000000 */
[----:B------:R-:W-:Y:S01]  /*2960*/  BAR.SYNC.DEFER_BLOCKING 0x0 ;  /* 0x0000000000007b1d */ /* 0x000fe20000010000 */
[----:B------:R-:W-:Y:S02]  /*2970*/  IMAD R0, R0, c[0x0][0x1a0], RZ ;  /* 0x0000680000007a24 */ /* 0x000fe400078e02ff */
[C---:B------:R-:W-:Y:S04]  /*2980*/  IMAD.WIDE.U32 R4, R224.reuse, c[0x0][0x1a0], RZ ;  /* 0x00006800e0047a25 */ /* 0x040fe800078e00ff */
[----:B------:R-:W-:Y:S01]  /*2990*/  IMAD R2, R224, c[0x0][0x1a4], R0 ;  /* 0x00006900e0027a24 */ /* 0x000fe200078e0200 */
[----:B------:R-:W-:Y:S01]  /*29a0*/  LEA R0, P0, R4, R248, 0x5 ;  /* 0x000000f804007211 */ /* 0x000fe200078028ff */
[----:B------:R-:W-:Y:S02]  /*29b0*/  IMAD.MOV.U32 R8, RZ, RZ, c[0x0][0x1a0] ;  /* 0x00006800ff087624 */ /* 0x000fe400078e00ff */
[----:B------:R-:W-:Y:S01]  /*29c0*/  IMAD.IADD R5, R5, 0x1, R2 ;  /* 0x0000000105057824 */ /* 0x000fe200078e0202 */
[----:B------:R-:W-:Y:S01]  /*29d0*/  LEA R2, P1, R0, c[0x0][0x170], 0x1 ;  /* 0x00005c0000027a11 */ /* 0x000fe200078208ff */
[----:B------:R-:W-:Y:S01]  /*29e0*/  IMAD.MOV.U32 R7, RZ, RZ, 0x5 ;  /* 0x00000005ff077424 */ /* 0x000fe200078e00ff */
[----:B------:R-:W-:Y:S01]  /*29f0*/  SHF.L.U32 R8, R8, 0x5, RZ ;  /* 0x0000000508087819 */ /* 0x000fe200000006ff */
[----:B------:R-:W-:Y:S01]  /*2a00*/  IMAD.MOV.U32 R6, RZ, RZ, c[0x0][0x1a0] ;  /* 0x00006800ff067624 */ /* 0x000fe200078e00ff */
[----:B------:R-:W-:Y:S02]  /*2a10*/  LEA.HI.X R5, R4, R252, R5, 0x5, P0 ;  /* 0x000000fc04057211 */ /* 0x000fe400000f2c05 */
[----:B------:R-:W-:Y:S02]  /*2a20*/  IADD3 R4, P0, R2, R8, RZ ;  /* 0x0000000802047210 */ /* 0x000fe40007f1e0ff */
[----:B------:R-:W-:Y:S02]  /*2a30*/  LEA.HI.X R3, R0, c[0x0][0x174], R5, 0x1, P1 ;  /* 0x00005d0000037a11 */ /* 0x000fe400008f0c05 */
[----:B------:R-:W-:Y:S03]  /*2a40*/  SHF.L.U64.HI R6, R6, R7, c[0x0][0x1a4] ;  /* 0x0000690006067619 */ /* 0x000fe60000010207 */
[----:B------:R-:W-:Y:S01]  /*2a50*/  @!PT LDS RZ, [RZ] ;  /* 0x00000000fffff984 */ /* 0x000fe20000000800 */
[----:B------:R-:W-:Y:S01]  /*2a60*/  @!PT LDS RZ, [RZ] ;  /* 0x00000000fffff984 */ /* 0x000fe20000000800 */
[----:B------:R-:W-:Y:S01]  /*2a70*/  @!PT LDS RZ, [RZ] ;  /* 0x00000000fffff984 */ /* 0x000fe20000000800 */
[----:B------:R1:W-:Y:S01]  /*2a80*/  LDGSTS.E.BYPASS.LTC128B.128 [R223+0xa000], [R2.64] ;  /* 0x0a00000002df7fae */ /* 0x0003e2000b901d48 */
[----:B------:R-:W-:Y:S02]  /*2a90*/  IADD3.X R5, R3, R6, RZ, P0, !PT ;  /* 0x0000000603057210 */ /* 0x000fe400007fe4ff */
[----:B------:R-:W-:Y:S03]  /*2aa0*/  ISETP.GT.AND P0, PT, R224, RZ, PT ;  /* 0x000000ffe000720c */ /* 0x000fe60003f04270 */
[----:B------:R1:W-:Y:S06]  /*2ab0*/  LDGSTS.E.BYPASS.LTC128B.128 [R223+0xb000], [R2.64+0x80] ;  /* 0x0b00008002df7fae */ /* 0x0003ec000b901d48 */
[----:B------:R2:W-:Y:S06]  /*2ac0*/  LDGSTS.E.BYPASS.LTC128B.128 [R223+0xa800], [R4.64] ;  /* 0x0a80000004df7fae */ /* 0x0005ec000b901d48 */
[----:B------:R2:W-:Y:S06]  /*2ad0*/  LDGSTS.E.BYPASS.LTC128B.128 [R223+0xb800], [R4.64+0x80] ;  /* 0x0b80008004df7fae */ /* 0x0005ec000b901d48 */
[----:B------:R-:W-:Y:S06]  /*2ae0*/  LDSM.16.M88.4 R32, [R209] ;  /* 0x00000000d120783b */ /* 0x000fec0000000200 */
[----:B------:R-:W2:Y:S06]  /*2af0*/  LDSM.16.M88.4 R16, [R218] ;  /* 0x00000000da10783b */ /* 0x000eac0000000200 */
[----:B------:R-:W3:Y:S06]  /*2b00*/  LDSM.16.M88.4 R28, [R209+0x2000] ;  /* 0x00200000d11c783b */ /* 0x000eec0000000200 */
[----:B------:R-:W4:Y:S06]  /*2b10*/  LDSM.16.M88.4 R172, [R218+0x800] ;  /* 0x00080000daac783b */ /* 0x000f2c0000000200 */
[----:B------:R-:W0:Y:S06]  /*2b20*/  LDGDEPBAR ;  /* 0x00000000000079af */ /* 0x000e2c0000000000 */
[----:B------:R-:W-:Y:S06]  /*2b30*/  LDSM.16.M88.4 R176, [R211] ;  /* 0x00000000d3b0783b */ /* 0x000fec0000000200 */
[----:B------:R-:W5:Y:S06]  /*2b40*/  LDSM.16.M88.4 R180, [R219] ;  /* 0x00000000dbb4783b */ /* 0x000f6c0000000200 */
[----:B------:R-:W1:Y:S01]  /*2b50*/  LDSM.16.M88.4 R184, [R211+0x2000] ;  /* 0x00200000d3b8783b */ /* 0x000e620000000200 */
[-C--:B--2---:R-:W-:Y:S05]  /*2b60*/  HMMA.16816.F32 R4, R32, R16.reuse, RZ ;  /* 0x000000102004723c */ /* 0x084fea00000018ff */
[----:B------:R-:W2:Y:S03]  /*2b70*/  LDSM.16.M88.4 R188, [R222] ;  /* 0x00000000debc783b */ /* 0x000ea60000000200 */
[C---:B---3--:R-:W-:Y:S03]  /*2b80*/  HMMA.16816.F32 R8, R28.reuse, R16, RZ ;  /* 0x000000101c08723c */ /* 0x048fe600000018ff */
[----:B------:R-:W-:Y:S06]  /*2b90*/  LDSM.16.M88.4 R192, [R217] ;  /* 0x00000000d9c0783b */ /* 0x000fec0000000200 */
[----:B------:R-:W3:Y:S01]  /*2ba0*/  LDSM.16.M88.4 R196, [R216] ;  /* 0x00000000d8c4783b */ /* 0x000ee20000000200 */
[-C--:B------:R-:W-:Y:S05]  /*2bb0*/  HMMA.16816.F32 R12, R28, R18.reuse, RZ ;  /* 0x000000121c0c723c */ /* 0x080fea00000018ff */
[----:B------:R-:W1:Y:S03]  /*2bc0*/  LDSM.16.M88.4 R200, [R217+0x2000] ;  /* 0x00200000d9c8783b */ /* 0x000e660000000200 */
[C---:B------:R-:W-:Y:S03]  /*2bd0*/  HMMA.16816.F32 R16, R32.reuse, R18, RZ ;  /* 0x000000122010723c */ /* 0x040fe600000018ff */
[----:B------:R-:W-:Y:S05]  /*2be0*/  LDSM.16.M88.4 R204, [R215+0x2000] ;  /* 0x00200000d7cc783b */ /* 0x000fea0000000200 */
        /* <DEDUP_REMOVED lines=16> */
[----:B------:R-:W-:Y:S01]  /*2cf0*/  LDSM.16.M88.4 R188, [R209+0x4000] ;  /* 0x00400000d1bc783b */ /* 0x000fe20000000200 */
[-C--:B---3--:R-:W-:Y:S08]  /*2d00*/  HMMA.16816.F32 R4, R192, R196.reuse, R4 ;  /* 0x000000c4c004723c */ /* 0x088ff00000001804 */
[C---:B------:R-:W-:Y:S08]  /*2d10*/  HMMA.16816.F32 R8, R200.reuse, R196, R8 ;  /* 0x000000c4c808723c */ /* 0x040ff00000001808 */
[-C--:B------:R-:W-:Y:S08]  /*2d20*/  HMMA.16816.F32 R12, R200, R198.reuse, R12 ;  /* 0x000000c6c80c723c */ /* 0x080ff0000000180c */
[C---:B------:R-:W-:Y:S01]  /*2d30*/  HMMA.16816.F32 R16, R192.reuse, R198, R16 ;  /* 0x000000c6c010723c */ /* 0x040fe20000001810 */
[----:B------:R-:W3:Y:S07]  /*2d40*/  LDSM.16.M88.4 R196, [R218+0x1000] ;  /* 0x00100000dac4783b */ /* 0x000eee0000000200 */
[-C--:B----4-:R-:W-:Y:S08]  /*2d50*/  HMMA.16816.F32 R20, R192, R172.reuse, R20 ;  /* 0x000000acc014723c */ /* 0x090ff00000001814 */
[C---:B------:R-:W-:Y:S08]  /*2d60*/  HMMA.16816.F32 R24, R200.reuse, R172, R24 ;  /* 0x000000acc818723c */ /* 0x040ff00000001818 */
[-C--:B------:R-:W-:Y:S01]  /*2d70*/  HMMA.16816.F32 R28, R200, R174.reuse, R28 ;  /* 0x000000aec81c723c */ /* 0x080fe2000000181c */
[----:B------:R-:W4:Y:S07]  /*2d80*/  LDSM.16.M88.4 R200, [R209+0x6000] ;  /* 0x00600000d1c8783b */ /* 0x000f2e0000000200 */
[----:B------:R-:W-:Y:S01]  /*2d90*/  HMMA.16816.F32 R32, R192, R174, R32 ;  /* 0x000000aec020723c */ /* 0x000fe20000001820 */
[----:B------:R-:W5:Y:S06]  /*2da0*/  LDSM.16.M88.4 R172, [R218+0x1800] ;  /* 0x00180000daac783b */ /* 0x000f6c0000000200 */
[----:B------:R-:W-:Y:S01]  /*2db0*/  LDSM.16.M88.4 R192, [R221] ;  /* 0x00000000ddc0783b */ /* 0x000fe20000000200 */
[-C--:B-1----:R-:W-:Y:S08]  /*2dc0*/  HMMA.16816.F32 R4, R180, R184.reuse, R4 ;  /* 0x000000b8b404723c */ /* 0x082ff00000001804 */
[C---:B------:R-:W-:Y:S08]  /*2dd0*/  HMMA.16816.F32 R8, R204.reuse, R184, R8 ;  /* 0x000000b8cc08723c */ /* 0x040ff00000001808 */
[-C--:B------:R-:W-:Y:S08]  /*2de0*/  HMMA.16816.F32 R12, R204, R186.reuse, R12 ;  /* 0x000000bacc0c723c */ /* 0x080ff0000000180c */
[C---:B------:R-:W-:Y:S01]  /*2df0*/  HMMA.16816.F32 R16, R180.reuse, R186, R16 ;  /* 0x000000bab410723c */ /* 0x040fe20000001810 */
[----:B------:R-:W1:Y:S07]  /*2e00*/  LDSM.16.M88.4 R184, [R211+0x4000] ;  /* 0x00400000d3b8783b */ /* 0x000e6e0000000200 */
[-C--:B--2---:R-:W-:Y:S08]  /*2e10*/  HMMA.16816.F32 R20, R180, R176.reuse, R20 ;  /* 0x000000b0b414723c */ /* 0x084ff00000001814 */
[C---:B------:R-:W-:Y:S08]  /*2e20*/  HMMA.16816.F32 R24, R204.reuse, R176, R24 ;  /* 0x000000b0cc18723c */ /* 0x040ff00000001818 */
[-C--:B------:R-:W-:Y:S01]  /*2e30*/  HMMA.16816.F32 R28, R204, R178.reuse, R28 ;  /* 0x000000b2cc1c723c */ /* 0x080fe2000000181c */
[----:B------:R-:W2:Y:S07]  /*2e40*/  LDSM.16.M88.4 R204, [R211+0x6000] ;  /* 0x00600000d3cc783b */ /* 0x000eae0000000200 */
[----:B------:R-:W-:Y:S01]  /*2e50*/  HMMA.16816.F32 R32, R180, R178, R32 ;  /* 0x000000b2b420723c */ /* 0x000fe20000001820 */
[----:B------:R-:W1:Y:S06]  /*2e60*/  LDSM.16.M88.4 R176, [R220] ;  /* 0x00000000dcb0783b */ /* 0x000e6c0000000200 */
[----:B------:R-:W-:Y:S01]  /*2e70*/  LDSM.16.M88.4 R180, [R217+0x4000] ;  /* 0x00400000d9b4783b */ /* 0x000fe20000000200 */
[-C--:B---3--:R-:W-:Y:S08]  /*2e80*/  HMMA.16816.F32 R4, R188, R196.reuse, R4 ;  /* 0x000000c4bc04723c */ /* 0x088ff00000001804 */
[C---:B----4-:R-:W-:Y:S08]  /*2e90*/  HMMA.16816.F32 R8, R200.reuse, R196, R8 ;  /* 0x000000c4c808723c */ /* 0x050ff00000001808 */
[-C--:B------:R-:W-:Y:S08]  /*2ea0*/  HMMA.16816.F32 R12, R200, R198.reuse, R12 ;  /* 0x000000c6c80c723c */ /* 0x080ff0000000180c */
[C---:B------:R-:W-:Y:S01]  /*2eb0*/  HMMA.16816.F32 R16, R188.reuse, R198, R16 ;  /* 0x000000c6bc10723c */ /* 0x040fe20000001810 */
[----:B------:R-:W3:Y:S07]  /*2ec0*/  LDSM.16.M88.4 R196, [R216+0x1000] ;  /* 0x00100000d8c4783b */ /* 0x000eee0000000200 */
[-C--:B-----5:R-:W-:Y:S08]  /*2ed0*/  HMMA.16816.F32 R20, R188, R172.reuse, R20 ;  /* 0x000000acbc14723c */ /* 0x0a0ff00000001814 */
[C---:B------:R-:W-:Y:S08]  /*2ee0*/  HMMA.16816.F32 R24, R200.reuse, R172, R24 ;  /* 0x000000acc818723c */ /* 0x040ff00000001818 */
[-C--:B------:R-:W-:Y:S01]  /*2ef0*/  HMMA.16816.F32 R28, R200, R174.reuse, R28 ;  /* 0x000000aec81c723c */ /* 0x080fe2000000181c */
[----:B------:R-:W4:Y:S07]  /*2f00*/  LDSM.16.M88.4 R200, [R217+0x6000] ;  /* 0x00600000d9c8783b */ /* 0x000f2e0000000200 */
[----:B------:R-:W-:Y:S01]  /*2f10*/  HMMA.16816.F32 R32, R188, R174, R32 ;  /* 0x000000aebc20723c */ /* 0x000fe20000001820 */
[----:B------:R-:W5:Y:S06]  /*2f20*/  LDSM.16.M88.4 R172, [R216+0x1800] ;  /* 0x00180000d8ac783b */ /* 0x000f6c0000000200 */
[----:B------:R-:W-:Y:S01]  /*2f30*/  LDSM.16.M88.4 R188, [R215+0x4000] ;  /* 0x00400000d7bc783b */ /* 0x000fe20000000200 */
[-C--:B-1----:R-:W-:Y:S08]  /*2f40*/  HMMA.16816.F32 R4, R184, R192.reuse, R4 ;  /* 0x000000c0b804723c */ /* 0x082ff00000001804 */
[C---:B--2---:R-:W-:Y:S08]  /*2f50*/  HMMA.16816.F32 R8, R204.reuse, R192, R8 ;  /* 0x000000c0cc08723c */ /* 0x044ff00000001808 */
[-C--:B------:R-:W-:Y:S08]  /*2f60*/  HMMA.16816.F32 R12, R204, R194.reuse, R12 ;  /* 0x000000c2cc0c723c */ /* 0x080ff0000000180c */
[C---:B------:R-:W-:Y:S01]  /*2f70*/  HMMA.16816.F32 R16, R184.reuse, R194, R16 ;  /* 0x000000c2b810723c */ /* 0x040fe20000001810 */
[----:B------:R-:W1:Y:S07]  /*2f80*/  LDSM.16.M88.4 R192, [R214+0x1000] ;  /* 0x00100000d6c0783b */ /* 0x000e6e0000000200 */
[-C--:B------:R-:W-:Y:S08]  /*2f90*/  HMMA.16816.F32 R20, R184, R176.reuse, R20 ;  /* 0x000000b0b814723c */ /* 0x080ff00000001814 */
[C---:B------:R-:W-:Y:S08]  /*2fa0*/  HMMA.16816.F32 R24, R204.reuse, R176, R24 ;  /* 0x000000b0cc18723c */ /* 0x040ff00000001818 */
[-C--:B------:R-:W-:Y:S01]  /*2fb0*/  HMMA.16816.F32 R28, R204, R178.reuse, R28 ;  /* 0x000000b2cc1c723c */ /* 0x080fe2000000181c */
[----:B------:R-:W2:Y:S07]  /*2fc0*/  LDSM.16.M88.4 R204, [R215+0x6000] ;  /* 0x00600000d7cc783b */ /* 0x000eae0000000200 */
[----:B------:R-:W-:Y:S01]  /*2fd0*/  HMMA.16816.F32 R32, R184, R178, R32 ;  /* 0x000000b2b820723c */ /* 0x000fe20000001820 */
[----:B------:R-:W1:Y:S01]  /*2fe0*/  LDSM.16.M88.4 R176, [R214+0x1800] ;  /* 0x00180000d6b0783b */ /* 0x000e620000000200 */
[----:B------:R-:W-:Y:S05]  /*2ff0*/  DEPBAR.LE SB0, 0x0 ;  /* 0x000080000000791a */ /* 0x000fea0000000000 */
[----:B------:R-:W-:Y:S01]  /*3000*/  BAR.SYNC.DEFER_BLOCKING 0x0 ;  /* 0x0000000000007b1d */ /* 0x000fe20000010000 */
[-C--:B---3--:R-:W-:Y:S08]  /*3010*/  HMMA.16816.F32 R4, R180, R196.reuse, R4 ;  /* 0x000000c4b404723c */ /* 0x088ff00000001804 */
[C---:B----4-:R-:W-:Y:S08]  /*3020*/  HMMA.16816.F32 R8, R200.reuse, R196, R8 ;  /* 0x000000c4c808723c */ /* 0x050ff00000001808 */
[-C--:B------:R-:W-:Y:S08]  /*3030*/  HMMA.16816.F32 R12, R200, R198.reuse, R12 ;  /* 0x000000c6c80c723c */ /* 0x080ff0000000180c */
[C---:B------:R-:W-:Y:S08]  /*3040*/  HMMA.16816.F32 R16, R180.reuse, R198, R16 ;  /* 0x000000c6b410723c */ /* 0x040ff00000001810 */
[-C--:B-----5:R-:W-:Y:S08]  /*3050*/  HMMA.16816.F32 R20, R180, R172.reuse, R20 ;  /* 0x000000acb414723c */ /* 0x0a0ff00000001814 */
[C---:B------:R-:W-:Y:S08]  /*3060*/  HMMA.16816.F32 R24, R200.reuse, R172, R24 ;  /* 0x000000acc818723c */ /* 0x040ff00000001818 */
[-C--:B------:R-:W-:Y:S08]  /*3070*/  HMMA.16816.F32 R28, R200, R174.reuse, R28 ;  /* 0x000000aec81c723c */ /* 0x080ff0000000181c */
[----:B------:R-:W-:Y:S08]  /*3080*/  HMMA.16816.F32 R32, R180, R174, R32 ;  /* 0x000000aeb420723c */ /* 0x000ff00000001820 */
[-C--:B-1----:R-:W-:Y:S08]  /*3090*/  HMMA.16816.F32 R4, R188, R192.reuse, R4 ;  /* 0x000000c0bc04723c */ /* 0x082ff00000001804 */
[C---:B--2---:R-:W-:Y:S08]  /*30a0*/  HMMA.16816.F32 R8, R204.reuse, R192, R8 ;  /* 0x000000c0cc08723c */ /* 0x044ff00000001808 */
[-C--:B------:R-:W-:Y:S08]  /*30b0*/  HMMA.16816.F32 R12, R204, R194.reuse, R12 ;  /* 0x000000c2cc0c723c */ /* 0x080ff0000000180c */
[C---:B------:R-:W-:Y:S08]  /*30c0*/  HMMA.16816.F32 R16, R188.reuse, R194, R16 ;  /* 0x000000c2bc10723c */ /* 0x040ff00000001810 */
[-C--:B------:R-:W-:Y:S08]  /*30d0*/  HMMA.16816.F32 R20, R188, R176.reuse, R20 ;  /* 0x000000b0bc14723c */ /* 0x080ff00000001814 */
[C---:B------:R-:W-:Y:S08]  /*30e0*/  HMMA.16816.F32 R24, R204.reuse, R176, R24 ;  /* 0x000000b0cc18723c */ /* 0x040ff00000001818 */
[-C--:B------:R-:W-:Y:S08]  /*30f0*/  HMMA.16816.F32 R28, R204, R178.reuse, R28 ;  /* 0x000000b2cc1c723c */ /* 0x080ff0000000181c */
[----:B------:R-:W-:Y:S01]  /*3100*/  HMMA.16816.F32 R32, R188, R178, R32 ;  /* 0x000000b2bc20723c */ /* 0x000fe20000001820 */
[----:B------:R-:W-:-:S07]  /*3110*/  @P0 BRA `(.L_x_885) ;  /* 0xfffff68000000947 */ /* 0x000fce000383ffff */
.L_x_884:
        /* <DEDUP_REMOVED lines=398> */
.L_x_882:
[----:B------:R-:W2:Y:S01]  /*4a00*/  LDL R174, [R1] ;  /* 0x0000000001ae7983 */ /* 0x000ea20000100800 */
[----:B------:R-:W-:Y:S01]  /*4a10*/  ULDC.U8 UR4, c[0x0][0x329] ;  /* 0x0000ca4000047ab9 */ /* 0x000fe20000000000 */
[----:B------:R-:W-:Y:S01]  /*4a20*/  BSSY B0, `(.L_x_886) ;  /* 0x00001a6000007945 */ /* 0x000fe20003800000 */
[----:B------:R-:W-:Y:S01]  /*4a30*/  ULDC.U8 UR5, c[0x0][0x328] ;  /* 0x0000ca0000057ab9 */ /* 0x000fe20000000000 */
[----:B------:R-:W1:Y:S01]  /*4a40*/  SHFL.BFLY PT, R0, R245, 0x2, 0x1f ;  /* 0x0c401f00f5007f89 */ /* 0x000e6200000e0000 */
[----:B------:R-:W-:-:S02]  /*4a50*/  ISETP.NE.AND P0, PT, RZ, UR4, PT ;  /* 0x00000004ff007c0c */ /* 0x000fc4000bf05270 */
[----:B------:R-:W-:Y:S01]  /*4a60*/  ISETP.NE.AND P3, PT, RZ, UR5, PT ;  /* 0x00000005ff007c0c */ /* 0x000fe2000bf65270 */
[----:B------:R-:W3:Y:S04]  /*4a70*/  SHFL.BFLY PT, R5, R243, 0x2, 0x1f ;  /* 0x0c401f00f3057f89 */ /* 0x000ee800000e0000 */
[----:B------:R-:W4:Y:S04]  /*4a80*/  SHFL.BFLY PT, R2, R244, 0x2, 0x1f ;  /* 0x0c401f00f4027f89 */ /* 0x000f2800000e0000 */
[----:B------:R-:W5:Y:S02]  /*4a90*/  SHFL.BFLY PT, R4, R242, 0x2, 0x1f ;  /* 0x0c401f00f2047f89 */ /* 0x000f6400000e0000 */
[----:B------:R-:W-:-:S02]  /*4aa0*/  @P0 MOV R132, c[0x0][0x210] ;  /* 0x0000840000840a02 */ /* 0x000fc40000000f00 */
[----:B------:R-:W5:Y:S03]  /*4ab0*/  S2R R172, SR_TID.X ;  /* 0x0000000000ac7919 */ /* 0x000f660000002100 */
[----:B------:R-:W-:Y:S02]  /*4ac0*/  @P0 IMAD R132, R132, c[0x0][0x214], RZ ;  /* 0x0000850084840a24 */ /* 0x000fe400078e02ff */
[----:B-1----:R-:W-:Y:S02]  /*4ad0*/  FADD.FTZ R245, R0, R245 ;  /* 0x000000f500f57221 */ /* 0x002fe40000010000 */
[----:B---3--:R-:W-:-:S03]  /*4ae0*/  FADD.FTZ R243, R5, R243 ;  /* 0x000000f305f37221 */ /* 0x008fc60000010000 */
[----:B------:R-:W1:Y:S01]  /*4af0*/  SHFL.BFLY PT, R0, R245, 0x1, 0x1f ;  /* 0x0c201f00f5007f89 */ /* 0x000e6200000e0000 */
[----:B----4-:R-:W-:-:S03]  /*4b00*/  FADD.FTZ R244, R2, R244 ;  /* 0x000000f402f47221 */ /* 0x010fc60000010000 */
[----:B------:R-:W3:Y:S01]  /*4b10*/  SHFL.BFLY PT, R2, R243, 0x1, 0x1f ;  /* 0x0c201f00f3027f89 */ /* 0x000ee200000e0000 */
[----:B-----5:R-:W-:Y:S01]  /*4b20*/  FADD.FTZ R242, R4, R242 ;  /* 0x000000f204f27221 */ /* 0x020fe20000010000 */
[----:B------:R-:W-:Y:S02]  /*4b30*/  MOV R4, 0x3f800000 ;  /* 0x3f80000000047802 */ /* 0x000fe40000000f00 */
[----:B------:R-:W4:Y:S01]  /*4b40*/  SHFL.BFLY PT, R6, R244, 0x1, 0x1f ;  /* 0x0c201f00f4067f89 */ /* 0x000f2200000e0000 */
[----:B------:R-:W-:-:S03]  /*4b50*/  SHF.R.S32.HI R173, RZ, 0x1f, R172 ;  /* 0x0000001fffad7819 */ /* 0x000fc600000114ac */
[----:B------:R-:W5:Y:S01]  /*4b60*/  SHFL.BFLY PT, R5, R242, 0x1, 0x1f ;  /* 0x0c201f00f2057f89 */ /* 0x000f6200000e0000 */
[----:B------:R-:W-:-:S04]  /*4b70*/  LEA.HI R18, R173, R172, RZ, 0x2 ;  /* 0x000000acad127211 */ /* 0x000fc800078f10ff */
[----:B------:R-:W-:Y:S01]  /*4b80*/  SHF.R.S32.HI R8, RZ, 0x2, R18 ;  /* 0x00000002ff087819 */ /* 0x000fe20000011412 */
[----:B-1----:R-:W-:Y:S01]  /*4b90*/  FADD.FTZ R245, R245, R0 ;  /* 0x00000000f5f57221 */ /* 0x002fe20000010000 */
[----:B------:R-:W-:-:S04]  /*4ba0*/  MOV R0, 0x3f800000 ;  /* 0x3f80000000007802 */ /* 0x000fc80000000f00 */
[----:B------:R-:W-:Y:S01]  /*4bb0*/  FSETP.NE.FTZ.AND P6, PT, R245, RZ, PT ;  /* 0x000000fff500720b */ /* 0x000fe20003fd5000 */
[----:B---3--:R-:W-:Y:S01]  /*4bc0*/  FADD.FTZ R243, R243, R2 ;  /* 0x00000002f3f37221 */ /* 0x008fe20000010000 */
[----:B------:R-:W-:Y:S02]  /*4bd0*/  SHF.R.S32.HI R2, RZ, 0x1f, R18 ;  /* 0x0000001fff027819 */ /* 0x000fe40000011412 */
[----:B------:R-:W-:Y:S01]  /*4be0*/  LOP3.LUT R18, R18, 0x3ffffffc, RZ, 0xc0, !PT ;  /* 0x3ffffffc12127812 */ /* 0x000fe200078ec0ff */
[----:B----4-:R-:W-:Y:S01]  /*4bf0*/  FADD.FTZ R244, R244, R6 ;  /* 0x00000006f4f47221 */ /* 0x010fe20000010000 */
[----:B------:R-:W-:Y:S01]  /*4c00*/  LEA.HI R2, R2, R8, RZ, 0x3 ;  /* 0x0000000802027211 */ /* 0x000fe200078f18ff */
[----:B-----5:R-:W-:Y:S01]  /*4c10*/  FADD.FTZ R242, R242, R5 ;  /* 0x00000005f2f27221 */ /* 0x020fe20000010000 */
[----:B------:R-:W-:Y:S02]  /*4c20*/  IADD3 R18, -R18, R172, RZ ;  /* 0x000000ac12127210 */ /* 0x000fe40007ffe1ff */
[----:B------:R-:W-:-:S03]  /*4c30*/  LOP3.LUT R2, R2, 0xfffffff8, RZ, 0xc0, !PT ;  /* 0xfffffff802027812 */ /* 0x000fc600078ec0ff */
[----:B------:R-:W1:Y:S01]  /*4c40*/  @P6 MUFU.RCP R0, R245 ;  /* 0x000000f500006308 */ /* 0x000e620000001000 */
[----:B------:R-:W-:Y:S02]  /*4c50*/  FSETP.NE.FTZ.AND P5, PT, R244, RZ, PT ;  /* 0x000000fff400720b */ /* 0x000fe40003fb5000 */
[----:B------:R-:W-:Y:S02]  /*4c60*/  FSETP.NE.FTZ.AND P4, PT, R243, RZ, PT ;  /* 0x000000fff300720b */ /* 0x000fe40003f95000 */
[----:B------:R-:W-:-:S04]  /*4c70*/  @!P0 MOV R6, c[0x0][0x214] ;  /* 0x0000850000068a02 */ /* 0x000fc80000000f00 */
[----:B------:R-:W-:-:S05]  /*4c80*/  @!P0 SEL R132, R6, c[0x0][0x234], !P3 ;  /* 0x00008d0006848a07 */ /* 0x000fca0005800000 */
[----:B------:R-:W3:Y:S01]  /*4c90*/  @P5 MUFU.RCP R4, R244 ;  /* 0x000000f400045308 */ /* 0x000ee20000001000 */
[C---:B-1----:R-:W-:Y:S02]  /*4ca0*/  FMUL.FTZ R7, R0.reuse, R145 ;  /* 0x0000009100077220 */ /* 0x042fe40000410000 */
[C---:B------:R-:W-:Y:S02]  /*4cb0*/  FMUL.FTZ R144, R0.reuse, R144 ;  /* 0x0000009000907220 */ /* 0x040fe40000410000 */
[C---:B------:R-:W-:Y:S02]  /*4cc0*/  FMUL.FTZ R152, R0.reuse, R152 ;  /* 0x0000009800987220 */ /* 0x040fe40000410000 */
[C---:B------:R-:W-:Y:S01]  /*4cd0*/  FMUL.FTZ R153, R0.reuse, R153 ;  /* 0x0000009900997220 */ /* 0x040fe20000410000 */
[----:B------:R-:W-:Y:S01]  /*4ce0*/  F2FP.PACK_AB R7, R7, R144 ;  /* 0x000000900707723e */ /* 0x000fe200000000ff */
[C---:B------:R-:W-:Y:S02]  /*4cf0*/  FMUL.FTZ R13, R0.reuse, R36 ;  /* 0x00000024000d7220 */ /* 0x040fe40000410000 */
        /* <DEDUP_REMOVED lines=11> */
[----:B------:R-:W-:Y:S01]  /*4db0*/  MOV R68, 0x20 ;  /* 0x0000002000447802 */ /* 0x000fe20000000f00 */
[----:B------:R-:W-:-:S02]  /*4dc0*/  FMUL.FTZ R69, R0, R69 ;  /* 0x0000004500457220 */ /* 0x000fc40000410000 */
[C---:B------:R-:W-:Y:S02]  /*4dd0*/  FMUL.FTZ R80, R0.reuse, R80 ;  /* 0x0000005000507220 */ /* 0x040fe40000410000 */
[C---:B------:R-:W-:Y:S02]  /*4de0*/  FMUL.FTZ R81, R0.reuse, R81 ;  /* 0x0000005100517220 */ /* 0x040fe40000410000 */
[C---:B------:R-:W-:Y:S01]  /*4df0*/  FMUL.FTZ R145, R0.reuse, R84 ;  /* 0x0000005400917220 */ /* 0x040fe20000410000 */
[----:B------:R-:W-:Y:S01]  /*4e00*/  LEA.HI R84, R173, R172, RZ, 0x5 ;  /* 0x000000acad547211 */ /* 0x000fe200078f28ff */
[C---:B------:R-:W-:Y:S02]  /*4e10*/  FMUL.FTZ R85, R0.reuse, R85 ;  /* 0x0000005500557220 */ /* 0x040fe40000410000 */
[C---:B------:R-:W-:Y:S01]  /*4e20*/  FMUL.FTZ R96, R0.reuse, R96 ;  /* 0x0000006000607220 */ /* 0x040fe20000410000 */
[----:B------:R-:W-:Y:S01]  /*4e30*/  SHF.R.S32.HI R84, RZ, 0x5, R84 ;  /* 0x00000005ff547819 */ /* 0x000fe20000011454 */
[----:B------:R-:W-:-:S02]  /*4e40*/  FMUL.FTZ R97, R0, R97 ;  /* 0x0000006100617220 */ /* 0x000fc40000410000 */
[----:B------:R-:W-:Y:S01]  /*4e50*/  FMUL.FTZ R156, R0, R156 ;  /* 0x0000009c009c7220 */ /* 0x000fe20000410000 */
[----:B------:R-:W-:Y:S01]  /*4e60*/  LEA R18, R84, R18, 0x9 ;  /* 0x0000001254127211 */ /* 0x000fe200078e48ff */
        /* <DEDUP_REMOVED lines=8> */
[C---:B------:R-:W-:Y:S01]  /*4ef0*/  FMUL.FTZ R165, R0.reuse, R165 ;  /* 0x000000a500a57220 */ /* 0x040fe20000410000 */
[----:B------:R-:W-:Y:S01]  /*4f00*/  F2FP.PACK_AB R35, R121, R120 ;  /* 0x000000787923723e */ /* 0x000fe200000000ff */
[C---:B------:R-:W-:Y:S02]  /*4f10*/  FMUL.FTZ R168, R0.reuse, R168 ;  /* 0x000000a800a87220 */ /* 0x040fe40000410000 */
[----:B------:R-:W-:Y:S01]  /*4f20*/  FMUL.FTZ R169, R0, R169 ;  /* 0x000000a900a97220 */ /* 0x000fe20000410000 */
[----:B------:R-:W-:Y:S01]  /*4f30*/  IADD3 R0, R8, -R2, RZ ;  /* 0x8000000208007210 */ /* 0x000fe20007ffe0ff */
[C---:B---3--:R-:W-:Y:S01]  /*4f40*/  FMUL.FTZ R146, R4.reuse, R146 ;  /* 0x0000009204927220 */ /* 0x048fe20000410000 */
        /* <DEDUP_REMOVED lines=36> */
[C---:B------:R-:W-:Y:S01]  /*5190*/  FMUL.FTZ R87, R4.reuse, R87 ;  /* 0x0000005704577220 */ /* 0x040fe20000410000 */
[----:B------:R-:W-:Y:S01]  /*51a0*/  F2FP.PACK_AB R21, R21, R54 ;  /* 0x000000361515723e */ /* 0x000fe200000000ff */
[----:B------:R-:W-:Y:S01]  /*51b0*/  FMUL.FTZ R98, R4, R98 ;  /* 0x0000006204627220 */ /* 0x000fe20000410000 */
[----:B------:R-:W-:Y:S01]  /*51c0*/  F2FP.PACK_AB R55, R85, R145 ;  /* 0x000000915537723e */ /* 0x000fe200000000ff */
[C---:B-1----:R-:W-:Y:S01]  /*51d0*/  FMUL.FTZ R140, R2.reuse, R140 ;  /* 0x0000008c028c7220 */ /* 0x042fe20000410000 */
[----:B------:R-:W-:Y:S01]  /*51e0*/  F2FP.PACK_AB R54, R87, R86 ;  /* 0x000000565736723e */ /* 0x000fe200000000ff */
[----:B------:R-:W-:Y:S01]  /*51f0*/  FMUL.FTZ R5, R2, R141 ;  /* 0x0000008d02057220 */ /* 0x000fe20000410000 */
[----:B------:R-:W-:Y:S01]  /*5200*/  F2FP.PACK_AB R39, R161, R160 ;  /* 0x000000a0a127723e */ /* 0x000fe200000000ff */
[C---:B------:R-:W-:Y:S01]  /*5210*/  FMUL.FTZ R99, R4.reuse, R99 ;  /* 0x0000006304637220 */ /* 0x040fe20000410000 */
[----:B------:R-:W-:Y:S01]  /*5220*/  ISETP.NE.OR P3, PT, RZ, UR4, !P3 ;  /* 0x00000004ff007c0c */ /* 0x000fe2000df65670 */
[----:B------:R-:W1:Y:S01]  /*5230*/  @P1 MUFU.RCP R0, R242 ;  /* 0x000000f200001308 */ /* 0x000e620000001000 */
[C---:B------:R-:W-:Y:S01]  /*5240*/  FMUL.FTZ R158, R4.reuse, R158 ;  /* 0x0000009e049e7220 */ /* 0x040fe20000410000 */
[----:B------:R-:W-:Y:S01]  /*5250*/  F2FP.PACK_AB R5, R5, R140 ;  /* 0x0000008c0505723e */ /* 0x000fe200000000ff */
[----:B------:R-:W-:-:S02]  /*5260*/  FMUL.FTZ R159, R4, R159 ;  /* 0x0000009f049f7220 */ /* 0x000fc40000410000 */
[C---:B------:R-:W-:Y:S02]  /*5270*/  FMUL.FTZ R110, R4.reuse, R110 ;  /* 0x0000006e046e7220 */ /* 0x040fe40000410000 */
[C---:B------:R-:W-:Y:S02]  /*5280*/  FMUL.FTZ R111, R4.reuse, R111 ;  /* 0x0000006f046f7220 */ /* 0x040fe40000410000 */
[----:B------:R-:W-:Y:S01]  /*5290*/  FMUL.FTZ R162, R4, R162 ;  /* 0x000000a204a27220 */ /* 0x000fe20000410000 */
[----:B---3--:R-:W-:Y:S01]  /*52a0*/  IADD3 R7, R68, R20, RZ ;  /* 0x0000001444077210 */ /* 0x008fe20007ffe0ff */
[C---:B------:R-:W-:Y:S02]  /*52b0*/  FMUL.FTZ R163, R4.reuse, R163 ;  /* 0x000000a304a37220 */ /* 0x040fe40000410000 */
[C---:B------:R-:W-:Y:S02]  /*52c0*/  FMUL.FTZ R122, R4.reuse, R122 ;  /* 0x0000007a047a7220 */ /* 0x040fe40000410000 */
[C---:B------:R-:W-:Y:S01]  /*52d0*/  FMUL.FTZ R34, R4.reuse, R123 ;  /* 0x0000007b04227220 */ /* 0x040fe20000410000 */
[----:B------:R-:W-:Y:S01]  /*52e0*/  F2FP.PACK_AB R38, R163, R162 ;  /* 0x000000a2a326723e */ /* 0x000fe200000000ff */
[----:B------:R-:W-:-:S02]  /*52f0*/  FMUL.FTZ R166, R4, R166 ;  /* 0x000000a604a67220 */ /* 0x000fc40000410000 */
[----:B------:R-:W-:Y:S01]  /*5300*/  FMUL.FTZ R167, R4, R167 ;  /* 0x000000a704a77220 */ /* 0x000fe20000410000 */
[----:B------:R-:W-:Y:S01]  /*5310*/  F2FP.PACK_AB R34, R34, R122 ;  /* 0x0000007a2222723e */ /* 0x000fe200000000ff */
[C---:B------:R-:W-:Y:S02]  /*5320*/  FMUL.FTZ R170, R4.reuse, R170 ;  /* 0x000000aa04aa7220 */ /* 0x040fe40000410000 */
[----:B------:R-:W-:Y:S02]  /*5330*/  FMUL.FTZ R171, R4, R171 ;  /* 0x000000ab04ab7220 */ /* 0x000fe40000410000 */
[C---:B------:R-:W-:Y:S02]  /*5340*/  FMUL.FTZ R12, R2.reuse, R40 ;  /* 0x00000028020c7220 */ /* 0x040fe40000410000 */
[C---:B------:R-:W-:Y:S02]  /*5350*/  FMUL.FTZ R14, R2.reuse, R41 ;  /* 0x00000029020e7220 */ /* 0x040fe40000410000 */
[----:B------:R-:W-:-:S02]  /*5360*/  FMUL.FTZ R16, R2, R44 ;  /* 0x0000002c02107220 */ /* 0x000fc40000410000 */
[----:B------:R-:W-:Y:S01]  /*5370*/  FMUL.FTZ R24, R2, R45 ;  /* 0x0000002d02187220 */ /* 0x000fe20000410000 */
        /* <DEDUP_REMOVED lines=111> */
[----:B------:R5:W-:Y:S04]  /*5a70*/  STS [R20+0x2000], R8 ;  /* 0x0020000814007388 */ /* 0x000be80000000800 */
[----:B------:R-:W-:Y:S01]  /*5a80*/  STS [R20+0x2400], R11 ;  /* 0x0024000b14007388 */ /* 0x000fe20000000800 */
[----:B-1----:R-:W-:-:S02]  /*5a90*/  IADD3 R0, R18, R68, RZ ;  /* 0x0000004412007210 */ /* 0x002fc40007ffe0ff */
[----:B---3--:R-:W-:-:S03]  /*5aa0*/  MOV R5, 0x40 ;  /* 0x0000004000057802 */ /* 0x008fc60000000f00 */
[----:B------:R-:W-:Y:S01]  /*5ab0*/  STS [R0], R10 ;  /* 0x0000000a00007388 */ /* 0x000fe20000000800 */
[----:B------:R-:W-:-:S03]  /*5ac0*/  SEL R5, R5, 0xffffffc0, !P2 ;  /* 0xffffffc005057807 */ /* 0x000fc60005000000 */
[----:B------:R1:W-:Y:S01]  /*5ad0*/  STS [R0+0x400], R9 ;  /* 0x0004000900007388 */ /* 0x0003e20000000800 */
[----:B----4-:R-:W-:-:S03]  /*5ae0*/  IADD3 R4, R18, R5, RZ ;  /* 0x0000000512047210 */ /* 0x010fc60007ffe0ff */
[----:B------:R3:W-:Y:S01]  /*5af0*/  STS [R7], R13 ;  /* 0x0000000d07007388 */ /* 0x0007e20000000800 */
[----:B------:R-:W-:Y:S01]  /*5b00*/  IADD3 R6, R5, R20, RZ ;  /* 0x0000001405067210 */ /* 0x000fe20007ffe0ff */
[----:B-----5:R-:W4:Y:S01]  /*5b10*/  @P4 MUFU.LG2 R8, R243 ;  /* 0x000000f300084308 */ /* 0x020f220000000c00 */
[-C--:B------:R-:W-:Y:S01]  /*5b20*/  IADD3 R2, R0, R5.reuse, RZ ;  /* 0x0000000500027210 */ /* 0x080fe20007ffe0ff */
[----:B------:R-:W-:Y:S01]  /*5b30*/  STS [R7+0x400], R12 ;  /* 0x0004000c07007388 */ /* 0x000fe20000000800 */
[----:B------:R-:W-:-:S03]  /*5b40*/  IADD3 R5, R7, R5, RZ ;  /* 0x0000000507057210 */ /* 0x000fc60007ffe0ff */
[----:B------:R5:W-:Y:S04]  /*5b50*/  STS [R0+0x2000], R14 ;  /* 0x0020000e00007388 */ /* 0x000be80000000800 */
[----:B------:R2:W-:Y:S04]  /*5b60*/  STS [R0+0x2400], R15 ;  /* 0x0024000f00007388 */ /* 0x0005e80000000800 */
[----:B------:R-:W-:Y:S01]  /*5b70*/  STS [R7+0x2000], R24 ;  /* 0x0020001807007388 */ /* 0x000fe20000000800 */
[----:B----4-:R-:W-:-:S03]  /*5b80*/  @P4 FMUL.FTZ R8, R8, 0.69314718246459960938 ;  /* 0x3f31721808084820 */ /* 0x010fc60000410000 */
[----:B------:R-:W-:Y:S01]  /*5b90*/  STS [R7+0x2400], R23 ;  /* 0x0024001707007388 */ /* 0x000fe20000000800 */
[----:B-1----:R-:W1:Y:S03]  /*5ba0*/  @P5 MUFU.LG2 R9, R244 ;  /* 0x000000f400095308 */ /* 0x002e660000000c00 */
[----:B------:R-:W-:Y:S01]  /*5bb0*/  STS [R4], R22 ;  /* 0x0000001604007388 */ /* 0x000fe20000000800 */
[----:B---3--:R-:W-:Y:S01]  /*5bc0*/  MOV R13, 0x7f800000 ;  /* 0x7f800000000d7802 */ /* 0x008fe20000000f00 */
[----:B------:R-:W-:Y:S02]  /*5bd0*/  @P4 FFMA.FTZ R13, R134, c[0x0][0x238], R8 ;  /* 0x00008e00860d4a23 */ /* 0x000fe40000010008 */
[----:B------:R-:W-:Y:S04]  /*5be0*/  STS [R4+0x400], R21 ;  /* 0x0004001504007388 */ /* 0x000fe80000000800 */
[----:B------:R-:W-:Y:S01]  /*5bf0*/  STS [R6], R17 ;  /* 0x0000001106007388 */ /* 0x000fe20000000800 */
[----:B-----5:R-:W-:-:S03]  /*5c00*/  MOV R14, 0x7f800000 ;  /* 0x7f800000000e7802 */ /* 0x020fc60000000f00 */
[----:B------:R3:W-:Y:S01]  /*5c10*/  STS [R6+0x400], R16 ;  /* 0x0004001006007388 */ /* 0x0007e20000000800 */
[----:B-1----:R-:W-:Y:S01]  /*5c20*/  @P5 FMUL.FTZ R9, R9, 0.69314718246459960938 ;  /* 0x3f31721809095820 */ /* 0x002fe20000410000 */
[----:B--2---:R-:W-:Y:S02]  /*5c30*/  MOV R15, 0x7f800000 ;  /* 0x7f800000000f7802 */ /* 0x004fe40000000f00 */
[----:B------:R-:W-:Y:S01]  /*5c40*/  STS [R4+0x2000], R19 ;  /* 0x0020001304007388 */ /* 0x000fe20000000800 */
[----:B------:R-:W-:-:S03]  /*5c50*/  @P5 FFMA.FTZ R15, R135, c[0x0][0x238], R9 ;  /* 0x00008e00870f5a23 */ /* 0x000fc60000010009 */
[----:B------:R-:W-:Y:S04]  /*5c60*/  STS [R4+0x2400], R25 ;  /* 0x0024001904007388 */ /* 0x000fe80000000800 */
[----:B------:R-:W-:Y:S04]  /*5c70*/  STS [R6+0x2000], R65 ;  /* 0x0020004106007388 */ /* 0x000fe80000000800 */
        /* <DEDUP_REMOVED lines=34> */
[----:B--2---:R-:W1:Y:S03]  /*5ea0*/  @P1 MUFU.LG2 R7, R242 ;  /* 0x000000f200071308 */ /* 0x004e660000000c00 */
[----:B------:R-:W-:Y:S04]  /*5eb0*/  STS [R6+0x6000], R33 ;  /* 0x0060002106007388 */ /* 0x000fe80000000800 */
[----:B------:R2:W-:Y:S04]  /*5ec0*/  STS [R6+0x6400], R32 ;  /* 0x0064002006007388 */ /* 0x0005e80000000800 */
[----:B------:R-:W-:Y:S04]  /*5ed0*/  STS [R2+0x4000], R31 ;  /* 0x0040001f02007388 */ /* 0x000fe80000000800 */
[----:B------:R-:W-:Y:S01]  /*5ee0*/  STS [R2+0x4400], R30 ;  /* 0x0044001e02007388 */ /* 0x000fe20000000800 */
[----:B-1----:R-:W-:-:S03]  /*5ef0*/  @P1 FMUL.FTZ R7, R7, 0.69314718246459960938 ;  /* 0x3f31721807071820 */ /* 0x002fc60000410000 */
[----:B------:R-:W-:Y:S01]  /*5f00*/  STS [R5+0x4000], R27 ;  /* 0x0040001b05007388 */ /* 0x000fe20000000800 */
[----:B------:R-:W-:-:S03]  /*5f10*/  @P1 FFMA.FTZ R14, R3, c[0x0][0x238], R7 ;  /* 0x00008e00030e1a23 */ /* 0x000fc60000010007 */
[----:B------:R-:W-:Y:S04]  /*5f20*/  STS [R5+0x4400], R26 ;  /* 0x0044001a05007388 */ /* 0x000fe80000000800 */
[----:B------:R-:W-:Y:S04]  /*5f30*/  STS [R2+0x6000], R29 ;  /* 0x0060001d02007388 */ /* 0x000fe80000000800 */
[----:B------:R1:W-:Y:S01]  /*5f40*/  STS [R2+0x6400], R28 ;  /* 0x0064001c02007388 */ /* 0x0003e20000000800 */
[----:B--2---:R-:W-:Y:S02]  /*5f50*/  @P0 MOV R6, c[0x0][0x210] ;  /* 0x0000840000060a02 */ /* 0x004fe40000000f00 */
[----:B------:R-:W-:Y:S01]  /*5f60*/  @!P0 MOV R6, 0x1 ;  /* 0x0000000100068802 */ /* 0x000fe20000000f00 */
[----:B------:R-:W-:Y:S04]  /*5f70*/  STS [R5+0x6000], R67 ;  /* 0x0060004305007388 */ /* 0x000fe80000000800 */
[----:B------:R2:W-:Y:S04]  /*5f80*/  STS [R5+0x6400], R66 ;  /* 0x0064004205007388 */ /* 0x0005e80000000800 */
[----:B------:R-:W-:Y:S06]  /*5f90*/  BAR.SYNC.DEFER_BLOCKING 0x0 ;  /* 0x0000000000007b1d */ /* 0x000fec0000010000 */
[----:B------:R-:W3:Y:S04]  /*5fa0*/  S2R R18, SR_CTAID.Y ;  /* 0x0000000000127919 */ /* 0x000ee80000002600 */
[----:B------:R-:W4:Y:S01]  /*5fb0*/  S2R R19, SR_CTAID.Z ;  /* 0x0000000000137919 */ /* 0x000f220000002700 */
[----:B-1----:R-:W1:Y:S03]  /*5fc0*/  @P6 MUFU.LG2 R2, R245 ;  /* 0x000000f500026308 */ /* 0x002e660000000c00 */
[----:B------:R-:W5:Y:S01]  /*5fd0*/  S2R R17, SR_CTAID.X ;  /* 0x0000000000117919 */ /* 0x000f620000002500 */
[----:B--2---:R-:W-:-:S03]  /*5fe0*/  CS2R R4, SRZ ;  /* 0x0000000000047805 */ /* 0x004fc6000001ff00 */
[----:B------:R2:W2:Y:S04]  /*5ff0*/  LDS.128 R20, [R223] ;  /* 0x00000000df147984 */ /* 0x0004a80000000c00 */
[----:B------:R2:W2:Y:S01]  /*6000*/  LDS.128 R28, [R223+0x800] ;  /* 0x00080000df1c7984 */ /* 0x0004a20000000c00 */
[----:B-1----:R-:W-:Y:S02]  /*6010*/  @P6 FMUL.FTZ R2, R2, 0.69314718246459960938 ;  /* 0x3f31721802026820 */ /* 0x002fe40000410000 */
[C---:B---3--:R-:W-:Y:S01]  /*6020*/  IMAD R0, R18.reuse, R0, RZ ;  /* 0x0000000012007224 */ /* 0x048fe200078e02ff */
[----:B------:R1:W3:Y:S01]  /*6030*/  LDS.128 R36, [R223+0x1000] ;  /* 0x00100000df247984 */ /* 0x0002e20000000c00 */
[----:B------:R-:W-:Y:S02]  /*6040*/  @!P3 IMAD R10, R18, c[0x0][0x214], RZ ;  /* 0x00008500120aba24 */ /* 0x000fe400078e02ff */
[----:B------:R-:W-:Y:S01]  /*6050*/  @P6 FFMA.FTZ R16, R136, c[0x0][0x238], R2 ;  /* 0x00008e0088106a23 */ /* 0x000fe20000010002 */
[----:B------:R1:W1:Y:S01]  /*6060*/  LDS.128 R44, [R223+0x1800] ;  /* 0x00180000df2c7984 */ /* 0x0002620000000c00 */
[----:B------:R-:W-:-:S02]  /*6070*/  SEL R0, R0, RZ, P3 ;  /* 0x000000ff00007207 */ /* 0x000fc40001800000 */
[----:B------:R-:W-:Y:S01]  /*6080*/  @!P3 SHF.R.S32.HI R5, RZ, 0x1f, R10 ;  /* 0x0000001fff05b819 */ /* 0x000fe2000001140a */
[----:B------:R1:W1:Y:S01]  /*6090*/  LDS.128 R56, [R223+0x2000] ;  /* 0x00200000df387984 */ /* 0x0002620000000c00 */
[----:B------:R-:W-:Y:S01]  /*60a0*/  @!P3 MOV R4, R10 ;  /* 0x0000000a0004b202 */ /* 0x000fe20000000f00 */
[----:B----4-:R-:W-:Y:S01]  /*60b0*/  IMAD R2, R19, R132, R0 ;  /* 0x0000008413027224 */ /* 0x010fe200078e0200 */
[----:B------:R-:W-:Y:S01]  /*60c0*/  LOP3.LUT P3, RZ, R174, 0x3, RZ, 0xc0, !PT ;  /* 0x00000003aeff7812 */ /* 0x000fe2000786c0ff */
[----:B------:R4:W1:Y:S01]  /*60d0*/  LDS.128 R80, [R223+0x2800] ;  /* 0x00280000df507984 */ /* 0x0008620000000c00 */
[----:B-----5:R-:W-:-:S03]  /*60e0*/  IMAD R0, R17, R6, RZ ;  /* 0x0000000611007224 */ /* 0x020fc600078e02ff */
[----:B------:R4:W1:Y:S02]  /*60f0*/  LDS.128 R76, [R223+0x3000] ;  /* 0x00300000df4c7984 */ /* 0x0008640000000c00 */
[----:B------:R-:W-:Y:S02]  /*6100*/  SHF.L.U32 R0, R0, 0x7, RZ ;  /* 0x0000000700007819 */ /* 0x000fe400000006ff */
[----:B------:R4:W1:Y:S02]  /*6110*/  LDS.128 R72, [R223+0x3800] ;  /* 0x00380000df487984 */ /* 0x0008640000000c00 */
[----:B------:R-:W-:Y:S02]  /*6120*/  IADD3 R10, P2, P0, R0, R4, R2 ;  /* 0x00000004000a7210 */ /* 0x000fe4000785e002 */
[----:B------:R4:W1:Y:S01]  /*6130*/  LDS.128 R24, [R223+0x4000] ;  /* 0x00400000df187984 */ /* 0x0008620000000c00 */
[----:B------:R-:W-:Y:S02]  /*6140*/  SHF.R.S32.HI R0, RZ, 0x1f, R0 ;  /* 0x0000001fff007819 */ /* 0x000fe40000011400 */
        /* <DEDUP_REMOVED lines=10> */
[----:B--23--:R-:W-:Y:S01]  /*61f0*/  SHF.R.S32.HI R2, RZ, 0x1f, R84 ;  /* 0x0000001fff027819 */ /* 0x00cfe20000011454 */
        /* <DEDUP_REMOVED lines=40> */
.L_x_887:
[----:B--23--:R-:W-:Y:S05]  /*6480*/  BSYNC B0 ;  /* 0x0000000000007941 */ /* 0x00cfea0003800000 */
.L_x_886:
        /* <DEDUP_REMOVED lines=59> */
.L_x_888:
        /* <DEDUP_REMOVED lines=12> */
.L_x_2387:


//--------------------- .text._ZN5flash16flash_fwd_kernelI23Flash_fwd_kernel_traitsILi128ELi128ELi32ELi4ELb0ELb0EN7cutlass6half_tE19Flash_kernel_traitsILi128ELi128ELi32ELi4ES3_EELb0ELb0ELb0ELb0ELb0ELb0ELb0ELb0EEEvNS_16Flash_fwd_paramsE --------------------------
	.section	.text._ZN5flash16flash_fwd_kernelI23Flash_fwd_kernel_traitsILi128ELi128ELi32ELi4ELb0ELb0EN7cutlass6half_tE19Flash_kernel_traitsILi128ELi128ELi32ELi4ES3_EELb0ELb0ELb0ELb0ELb0ELb0ELb0ELb0EEEvNS_16Flash_fwd_paramsE,"ax",@progbits
	.sectioninfo	@"SHI_REGISTERS=255"
	.align	128
        .global         _ZN5flash16flash_fwd_kernelI23Flash_fwd_kernel_traitsILi128ELi128ELi32ELi4ELb0ELb0EN7cutlass6half_tE19Flash_kernel_traitsILi128ELi128ELi32ELi4ES3_EELb0ELb0ELb0ELb0ELb0ELb0ELb0ELb0EEEvNS_16Flash_fwd_paramsE
        .type           _ZN5flash16flash_fwd_kernelI23Flash_fwd_kernel_traitsILi128ELi128ELi32ELi4ELb0ELb0EN7cutlass6half_tE19Flash_kernel_traitsILi128ELi128ELi32ELi4ES3_EELb0ELb0ELb0ELb0ELb0ELb0ELb0ELb0EEEvNS_16Flash_fwd_paramsE,@function
        .size           _ZN5flash16flash_fwd_kernelI23Flash_fwd_kernel_traitsILi128ELi128ELi32ELi4ELb0ELb0EN7cutlass6half_tE19Flash_kernel_traitsILi128ELi128ELi32ELi4ES3_EELb0ELb0ELb0ELb0ELb0ELb0ELb0ELb0EEEvNS_16Flash_fwd_paramsE,(.L_x_2388 - _ZN5flash16flash_fwd_kernelI23Flash_fwd_kernel_traitsILi128ELi128ELi32ELi4ELb0ELb0EN7cutlass6half_tE19Flash_kernel_traitsILi128ELi128ELi32ELi4ES3_EELb0ELb0ELb0ELb0ELb0ELb0ELb0ELb0EEEvNS_16Flash_fwd_paramsE)
        .other          _ZN5flash16flash_fwd_kernelI23Flash_fwd_kernel_traitsILi128ELi128ELi32ELi4ELb0ELb0EN7cutlass6half_tE19Flash_kernel_traitsILi128ELi128ELi32ELi4ES3_EELb0ELb0ELb0ELb0ELb0ELb0ELb0ELb0EEEvNS_16Flash_fwd_paramsE,@"STO_CUDA_ENTRY STV_DEFAULT"
_ZN5flash16flash_fwd_kernelI23Flash_fwd_kernel_traitsILi128ELi128ELi32ELi4ELb0ELb0EN7cutlass6half_tE19Flash_kernel_traitsILi128ELi128ELi32ELi4ES3_EELb0ELb0ELb0ELb0ELb0ELb0ELb0ELb0EEEvNS_16Flash_fwd_paramsE:
.text._ZN5flash16flash_fwd_kernelI23Flash_fwd_kernel_traitsILi128ELi128ELi32ELi4ELb0ELb0EN7cutlass6half_tE19Flash_kernel_traitsILi128ELi128ELi32ELi4ES3_EELb0ELb0ELb0ELb0ELb0ELb0ELb0ELb0EEEvNS_16Flash_fwd_paramsE:
[----:B------:R-:W-:Y:S02]  /*0000*/  MOV R1, c[0x0][0x28] ;  /* 0x00000a0000017a02 */ /* 0x000fe40000000f00 */
[----:B------:R-:W1:Y:S01]  /*0010*/  LDC.U8 R0, c[0x0][0x312] ;  /* 0x0000c480ff007b82 */ /* 0x000e620000000000 */
[----:B------:R-:W2:Y:S01]  /*0020*/  S2R R17, SR_CTAID.Y ;  /* 0x0000000000117919 */ /* 0x000ea20000002600 */
[----:B------:R-:W-:Y:S01]  /*0030*/  ISETP.NE.U32.AND P2, PT, RZ, c[0x0][0x240], PT ;  /* 0x00009000ff007a0c */ /* 0x000fe20003f45070 */
[----:B------:R-:W-:Y:S01]  /*0040*/  IMAD.MOV.U32 R24, RZ, RZ, 0x4 ;  /* 0x00000004ff187424 */ /* 0x000fe200078e00ff */
[----:B------:R-:W-:Y:S01]  /*0050*/  ISETP.EQ.U32.AND P1, PT, RZ, c[0x0][0x248], PT ;  /* 0x00009200ff007a0c */ /* 0x000fe20003f22070 */
[----:B------:R-:W-:Y:S01]  /*0060*/  IMAD.MOV.U32 R251, RZ, RZ, -0x1 ;  /* 0xfffffffffffb7424 */ /* 0x000fe200078e00ff */
[----:B------:R-:W-:Y:S01]  /*0070*/  ISETP.NE.AND.EX P2, PT, RZ, c[0x0][0x244], PT, P2 ;  /* 0x00009100ff007a0c */ /* 0x000fe20003f45320 */
[----:B------:R-:W-:Y:S01]  /*0080*/  ULDC.64 UR4, c[0x0][0x118] ;  /* 0x0000460000047ab9 */ /* 0x000fe20000000a00 */
[----:B------:R-:W-:Y:S01]  /*0090*/  IMAD.MOV.U32 R8, RZ, RZ, -0x1 ;  /* 0xffffffffff087424 */ /* 0x000fe200078e00ff */
[----:B------:R-:W-:Y:S02]  /*00a0*/  ISETP.NE.U32.AND P0, PT, RZ, c[0x0][0x250], PT ;  /* 0x00009400ff007a0c */ /* 0x000fe40003f05070 */
[----:B------:R-:W-:-:S02]  /*00b0*/  IADD3 R1, R1, -0x18, RZ ;  /* 0xffffffe801017810 */ /* 0x000fc40007ffe0ff */
[----:B------:R-:W-:Y:S02]  /*00c0*/  ISETP.NE.AND.EX P0, PT, RZ, c[0x0][0x254], PT, P0 ;  /* 0x00009500ff007a0c */ /* 0x000fe40003f05300 */
[----:B-1----:R-:W-:Y:S01]  /*00d0*/  ISETP.NE.AND P3, PT, R0, RZ, PT ;  /* 0x000000ff0000720c */ /* 0x002fe20003f65270 */
[----:B--2---:R-:W-:-:S03]  /*00e0*/  IMAD.WIDE R2, R17, R24, c[0x0][0x240] ;  /* 0x0000900011027625 */ /* 0x004fc600078e0218 */
[----:B------:R-:W-:Y:S01]  /*00f0*/  ISETP.EQ.OR.EX P1, PT, RZ, c[0x0][0x24c], !P3, P1 ;  /* 0x00009300ff007a0c */ /* 0x000fe20005f22710 */
[----:B------:R-:W-:Y:S01]  /*0100*/  IMAD.WIDE R4, R17, R24, c[0x0][0x248] ;  /* 0x0000920011047625 */ /* 0x000fe200078e0218 */
[----:B------:R1:W2:Y:S04]  /*0110*/  @P2 LDG.E R251, [R2.64] ;  /* 0x0000000402fb2981 */ /* 0x0002a8000c1e1900 */
[----:B------:R1:W2:Y:S01]  /*0120*/  @P2 LDG.E R0, [R2.64+0x4] ;  /* 0x0000040402002981 */ /* 0x0002a2000c1e1900 */
[----:B------:R-:W-:-:S06]  /*0130*/  IMAD.MOV.U32 R6, RZ, RZ, RZ ;  /* 0x000000ffff067224 */ /* 0x000fcc00078e00ff */
[----:B------:R3:W5:Y:S04]  /*0140*/  @!P1 LDG.E R8, [R4.64] ;  /* 0x0000000404089981 */ /* 0x000768000c1e1900 */
[----:B------:R-:W4:Y:S04]  /*0150*/  S2R R240, SR_CTAID.X ;  /* 0x0000000000f07919 */ /* 0x000f280000002500 */
[----:B------:R-:W2:Y:S01]  /*0160*/  S2R R25, SR_CTAID.Z ;  /* 0x0000000000197919 */ /* 0x000ea20000002700 */
[----:B-1----:R-:W-:-:S05]  /*0170*/  @P0 IMAD.WIDE R2, R17, R24, c[0x0][0x250] ;  /* 0x0000940011020625 */ /* 0x002fca00078e0218 */
[----:B------:R3:W5:Y:S01]  /*0180*/  @P0 LDG.E R6, [R2.64] ;  /* 0x0000000402060981 */ /* 0x000762000c1e1900 */
[----:B------:R-:W-:-:S04]  /*0190*/  ISETP.NE.U32.AND P0, PT, RZ, c[0x0][0x248], PT ;  /* 0x00009200ff007a0c */ /* 0x000fc80003f05070 */
[----:B------:R-:W-:Y:S01]  /*01a0*/  ISETP.NE.AND.EX P0, PT, RZ, c[0x0][0x24c], PT, P0 ;  /* 0x00009300ff007a0c */ /* 0x000fe20003f05300 */
[----:B--2---:R-:W-:Y:S02]  /*01b0*/  @P2 IMAD.IADD R14, R0, 0x1, -R251 ;  /* 0x00000001000e2824 */ /* 0x004fe400078e0afb */
[----:B------:R-:W-:-:S10]  /*01c0*/  @!P2 IMAD.MOV.U32 R14, RZ, RZ, c[0x0][0x214] ;  /* 0x00008500ff0ea624 */ /* 0x000fd400078e00ff */
[----:B------:R-:W-:Y:S05]  /*01d0*/  @!P0 BRA `(.L_x_889) ;  /* 0x0000004000008947 */ /* 0x000fea0003800000 */
[----:B---34-:R-:W2:Y:S02]  /*01e0*/  @P3 LDG.E R0, [R4.64+0x4] ;  /* 0x0000040404003981 */ /* 0x018ea4000c1e1900 */
[----:B--2--5:R-:W-:-:S06]  /*01f0*/  @P3 IADD3 R0, R0, -R8, RZ ;  /* 0x8000000800003210 */ /* 0x024fcc0007ffe0ff */
[----:B------:R1:W5:Y:S01]  /*0200*/  @!P3 LDG.E R0, [R4.64] ;  /* 0x000000040400b981 */ /* 0x000362000c1e1900 */
[----:B------:R-:W-:Y:S05]  /*0210*/  BRA `(.L_x_890) ;  /* 0x0000001000007947 */ /* 0x000fea0003800000 */
.L_x_889:
[----:B---34-:R-:W-:Y:S02]  /*0220*/  MOV R0, c[0x0][0x218] ;  /* 0x0000860000007a02 */ /* 0x018fe40000000f00 */
.L_x_890:
[----:B------:R-:W-:-:S04]  /*0230*/  ISETP.NE.U32.AND P2, PT, RZ, c[0x0][0x258], PT ;  /* 0x00009600ff007a0c */ /* 0x000fc80003f45070 */
[----:B------:R-:W-:-:S13]  /*0240*/  ISETP.NE.AND.EX P2, PT, RZ, c[0x0][0x25c], PT, P2 ;  /* 0x00009700ff007a0c */ /* 0x000fda0003f45320 */
[----:B------:R-:W-:-:S06]  /*0250*/  @P2 IMAD.WIDE R2, R17, R24, c[0x0][0x258] ;  /* 0x0000960011022625 */ /* 0x000fcc00078e0218 */
        /* <DEDUP_REMOVED lines=9> */
[----:B------:R-:W2:Y:S01]  /*02f0*/  S2R R89, SR_TID.X ;  /* 0x0000000000597919 */ /* 0x000ea20000002100 */
        /* <DEDUP_REMOVED lines=10> */
[----:B------:R-:W-:Y:S01]  /*03a0*/  @!P1 IMAD R7, R4, c[0x0][0x178], RZ ;  /* 0x00005e0004079a24 */ /* 0x000fe200078e02ff */
[----:B------:R-:W-:Y:S01]  /*03b0*/  @P1 MOV R11, R2 ;  /* 0x00000002000b1202 */ /* 0x000fe20000000f00 */
[----:B------:R-:W-:Y:S02]  /*03c0*/  @P1 IMAD R13, R251, c[0x0][0x194], R3 ;  /* 0x00006500fb0d1a24 */ /* 0x000fe400078e0203 */
        /* <DEDUP_REMOVED lines=19> */
.L_x_892:
        /* <DEDUP_REMOVED lines=42> */
.L_x_893:
[----:B--2---:R-:W-:Y:S01]  /*07a0*/  SHF.R.S32.HI R21, RZ, 0x1f, R89 ;  /* 0x0000001fff157819 */ /* 0x004fe20000011459 */
[----:B------:R-:W-:Y:S01]  /*07b0*/  IMAD R17, R7, c[0x0][0x1a8], RZ ;  /* 0x00006a0007117a24 */ /* 0x000fe200078e02ff */
[----:B------:R-:W-:Y:S01]  /*07c0*/  BSSY B0, `(.L_x_894) ;  /* 0x0000052000007945 */ /* 0x000fe20003800000 */
[----:B------:R-:W-:Y:S01]  /*07d0*/  IMAD.IADD R250, R14, 0x1, -R250 ;  /* 0x000000010efa7824 */ /* 0x000fe200078e0afa */
[-C--:B------:R-:W-:Y:S01]  /*07e0*/  LEA.HI R2, R21, R89.reuse, RZ, 0x3 ;  /* 0x0000005915027211 */ /* 0x080fe200078f18ff */
[----:B------:R-:W-:Y:S01]  /*07f0*/  IMAD R17, R25, c[0x0][0x1ac], R17 ;  /* 0x00006b0019117a24 */ /* 0x000fe200078e0211 */
[----:B------:R-:W-:Y:S02]  /*0800*/  LEA.HI R23, R21, R89, RZ, 0x4 ;  /* 0x0000005915177211 */ /* 0x000fe400078f20ff */
[----:B------:R-:W-:-:S02]  /*0810*/  SHF.R.S32.HI R8, RZ, 0x3, R2 ;  /* 0x00000003ff087819 */ /* 0x000fc40000011402 */
[----:B------:R-:W-:Y:S02]  /*0820*/  LOP3.LUT R2, R2, 0xfffffff8, RZ, 0xc0, !PT ;  /* 0xfffffff802027812 */ /* 0x000fe400078ec0ff */
        /* <DEDUP_REMOVED lines=9> */
[----:B------:R-:W-:Y:S01]  /*08c0*/  SHF.R.S32.HI R4, RZ, 0x1f, R0 ;  /* 0x0000001fff047819 */ /* 0x000fe20000011400 */
[----:B------:R-:W-:Y:S01]  /*08d0*/  IMAD.WIDE R240, R240, 0x80, R8 ;  /* 0x00000080f0f07825 */ /* 0x000fe200078e0208 */
[----:B------:R-:W-:-:S02]  /*08e0*/  LOP3.LUT R3, R2, 0x38, R238, 0xf8, !PT ;  /* 0x0000003802037812 */ /* 0x000fc400078ef8ee */
[----:B------:R-:W-:Y:S01]  /*08f0*/  SHF.R.U32.HI R2, RZ, 0x3, R2 ;  /* 0x00000003ff027819 */ /* 0x000fe20000011602 */
[----:B------:R-:W-:Y:S01]  /*0900*/  IMAD R14, R8, c[0x0][0x1a4], R14 ;  /* 0x00006900080e7a24 */ /* 0x000fe200078e020e */
[----:B------:R-:W-:Y:S01]  /*0910*/  LEA.HI R22, R4, R0, RZ, 0x3 ;  /* 0x0000000004167211 */ /* 0x000fe200078f18ff */
[----:B------:R-:W-:Y:S01]  /*0920*/  IMAD.SHL.U32 R4, R5, 0x8, RZ ;  /* 0x0000000805047824 */ /* 0x000fe200078e00ff */
[----:B------:R-:W-:Y:S02]  /*0930*/  LOP3.LUT R3, R3, R2, RZ, 0x3c, !PT ;  /* 0x0000000203037212 */ /* 0x000fe400078e3cff */
[----:B------:R-:W-:Y:S02]  /*0940*/  LOP3.LUT R2, R22, 0xfffffff8, RZ, 0xc0, !PT ;  /* 0xfffffff816027812 */ /* 0x000fe400078ec0ff */
[----:B------:R-:W-:Y:S02]  /*0950*/  SHF.R.S32.HI R239, RZ, 0x1f, R238 ;  /* 0x0000001fffef7819 */ /* 0x000fe400000114ee */
[----:B------:R-:W-:Y:S01]  /*0960*/  LOP3.LUT R223, R3, 0xfffffe00, R4, 0xf8, !PT ;  /* 0xfffffe0003df7812 */ /* 0x000fe200078ef804 */
[----:B------:R-:W-:Y:S01]  /*0970*/  IMAD.IADD R20, R0, 0x1, -R2 ;  /* 0x0000000100147824 */ /* 0x000fe200078e0a02 */
[----:B------:R-:W-:Y:S01]  /*0980*/  IADD3 R2, P0, R238, R11, RZ ;  /* 0x0000000bee027210 */ /* 0x000fe20007f1e0ff */
[----:B------:R-:W-:Y:S01]  /*0990*/  IMAD.WIDE.U32 R6, R8, c[0x0][0x198], R238 ;  /* 0x0000660008067a25 */ /* 0x000fe200078e00ee */
[----:B------:R-:W-:-:S02]  /*09a0*/  SHF.R.S32.HI R11, RZ, 0x1f, R10 ;  /* 0x0000001fff0b7819 */ /* 0x000fc4000001140a */
[----:B------:R-:W-:Y:S01]  /*09b0*/  IADD3 R244, R238, 0x40, RZ ;  /* 0x00000040eef47810 */ /* 0x000fe20007ffe0ff */
[----:B------:R-:W-:Y:S01]  /*09c0*/  IMAD R0, R9, c[0x0][0x198], RZ ;  /* 0x0000660009007a24 */ /* 0x000fe200078e02ff */
[----:B------:R-:W-:Y:S01]  /*09d0*/  IADD3 R6, P1, R12, R6, RZ ;  /* 0x000000060c067210 */ /* 0x000fe20007f3e0ff */
[----:B------:R-:W-:Y:S02]  /*09e0*/  IMAD.X R3, R239, 0x1, R13, P0 ;  /* 0x00000001ef037824 */ /* 0x000fe400000e060d */
[----:B------:R-:W-:-:S04]  /*09f0*/  IMAD.WIDE.U32 R4, R8, c[0x0][0x1a0], R238 ;  /* 0x0000680008047a25 */ /* 0x000fc800078e00ee */
[----:B------:R-:W-:Y:S02]  /*0a00*/  IMAD R0, R8, c[0x0][0x19c], R0 ;  /* 0x0000670008007a24 */ /* 0x000fe400078e0200 */
[----:B------:R-:W-:Y:S01]  /*0a10*/  IMAD.WIDE.U32 R12, R25, c[0x0][0x1a8], R2 ;  /* 0x00006a00190c7a25 */ /* 0x000fe200078e0002 */
[----:B------:R-:W-:Y:S02]  /*0a20*/  IADD3 R2, P0, R15, R4, RZ ;  /* 0x000000040f027210 */ /* 0x000fe40007f1e0ff */
[----:B------:R-:W-:Y:S01]  /*0a30*/  IADD3.X R7, R18, R7, R0, P1, !PT ;  /* 0x0000000712077210 */ /* 0x000fe20000ffe400 */
[C---:B------:R-:W-:Y:S01]  /*0a40*/  IMAD R0, R11.reuse, c[0x0][0x1b8], RZ ;  /* 0x00006e000b007a24 */ /* 0x040fe200078e02ff */
[----:B------:R-:W-:Y:S01]  /*0a50*/  IADD3.X R3, R16, R5, R14, P0, !PT ;  /* 0x0000000510037210 */ /* 0x000fe200007fe40e */
[----:B------:R-:W-:Y:S01]  /*0a60*/  IMAD R4, R11, c[0x0][0x1b0], RZ ;  /* 0x00006c000b047a24 */ /* 0x000fe200078e02ff */
[----:B------:R-:W-:Y:S01]  /*0a70*/  R2P PR, R20, 0x6 ;  /* 0x0000000614007804 */ /* 0x000fe20000000000 */
[----:B------:R-:W-:Y:S01]  /*0a80*/  IMAD R5, R10, c[0x0][0x1bc], R0 ;  /* 0x00006f000a057a24 */ /* 0x000fe200078e0200 */
[----:B------:R-:W-:Y:S01]  /*0a90*/  ISETP.GE.AND P0, PT, R8, R250, PT ;  /* 0x000000fa0800720c */ /* 0x000fe20003f06270 */
[----:B------:R-:W-:Y:S01]  /*0aa0*/  IMAD.MOV.U32 R0, RZ, RZ, 0x20 ;  /* 0x00000020ff007424 */ /* 0x000fe200078e00ff */
[----:B------:R-:W-:Y:S01]  /*0ab0*/  LEA.HI R11, R21, R89, RZ, 0x5 ;  /* 0x00000059150b7211 */ /* 0x000fe200078f28ff */
[----:B------:R-:W-:-:S02]  /*0ac0*/  IMAD.MOV.U32 R16, RZ, RZ, 0x10 ;  /* 0x00000010ff107424 */ /* 0x000fc400078e00ff */
[C---:B------:R-:W-:Y:S01]  /*0ad0*/  IMAD R14, R10.reuse, c[0x0][0x1b4], R4 ;  /* 0x00006d000a0e7a24 */ /* 0x040fe200078e0204 */
[----:B------:R-:W-:Y:S01]  /*0ae0*/  SHF.R.S32.HI R58, RZ, 0x5, R11 ;  /* 0x00000005ff3a7819 */ /* 0x000fe2000001140b */
[----:B------:R-:W-:Y:S01]  /*0af0*/  IMAD.WIDE.U32 R248, R10, c[0x0][0x1b0], R6 ;  /* 0x00006c000af87a25 */ /* 0x000fe200078e0006 */
[----:B------:R-:W-:Y:S02]  /*0b00*/  SEL R0, R0, 0xffffffe0, !P2 ;  /* 0xffffffe000007807 */ /* 0x000fe40005000000 */
[----:B------:R-:W-:Y:S01]  /*0b10*/  SEL R4, R16, 0xfffffff0, !P1 ;  /* 0xfffffff010047807 */ /* 0x000fe20004800000 */
[----:B------:R-:W-:-:S04]  /*0b20*/  IMAD.WIDE.U32 R246, R10, c[0x0][0x1b8], R2 ;  /* 0x00006e000af67a25 */ /* 0x000fc800078e0002 */
[----:B------:R-:W-:Y:S02]  /*0b30*/  IMAD.SHL.U32 R223, R223, 0x2, RZ ;  /* 0x00000002dfdf7824 */ /* 0x000fe400078e00ff */
[----:B------:R-:W-:Y:S02]  /*0b40*/  IMAD.IADD R11, R13, 0x1, R17 ;  /* 0x000000010d0b7824 */ /* 0x000fe400078e0211 */
[----:B------:R-:W-:Y:S02]  /*0b50*/  IMAD.IADD R243, R249, 0x1, R14 ;  /* 0x00000001f9f37824 */ /* 0x000fe400078e020e */
[----:B------:R-:W-:Y:S01]  /*0b60*/  IMAD.IADD R245, R247, 0x1, R5 ;  /* 0x00000001f7f57824 */ /* 0x000fe200078e0205 */
[----:B------:R-:W-:Y:S05]  /*0b70*/  @P0 BRA `(.L_x_895) ;  /* 0x0000016000000947 */ /* 0x000fea0003800000 */
[----:B------:R-:W-:Y:S01]  /*0b80*/  ISETP.GE.AND P2, PT, R238, c[0x0][0x220], PT ;  /* 0x00008800ee007a0c */ /* 0x000fe20003f46270 */
[----:B------:R-:W-:Y:S01]  /*0b90*/  IMAD R2, R241, c[0x0][0x190], RZ ;  /* 0x00006400f1027a24 */ /* 0x000fe200078e02ff */
[----:B------:R-:W-:Y:S01]  /*0ba0*/  ISETP.GE.AND P1, PT, R244, c[0x0][0x220], PT ;  /* 0x00008800f4007a0c */ /* 0x000fe20003f26270 */
[----:B------:R-:W-:-:S02]  /*0bb0*/  IMAD.MOV.U32 R10, RZ, RZ, R12 ;  /* 0x000000ffff0a7224 */ /* 0x000fc400078e000c */
        /* <DEDUP_REMOVED lines=18> */
.L_x_895:
[----:B------:R-:W-:Y:S05]  /*0ce0*/  BSYNC B0 ;  /* 0x0000000000007941 */ /* 0x000fea0003800000 */
.L_x_894:
[----:B------:R-:W-:Y:S01]  /*0cf0*/  IADD3 R14, R8, 0x10, RZ ;  /* 0x00000010080e7810 */ /* 0x000fe20007ffe0ff */
[----:B------:R-:W-:Y:S03]  /*0d00*/  BSSY B0, `(.L_x_896) ;  /* 0x000001c000007945 */ /* 0x000fe60003800000 */
[----:B------:R-:W-:-:S13]  /*0d10*/  ISETP.GE.AND P0, PT, R14, R250, PT ;  /* 0x000000fa0e00720c */ /* 0x000fda0003f06270 */
[----:B------:R-:W-:Y:S05]  /*0d20*/  @P0 BRA `(.L_x_897) ;  /* 0x0000019000000947 */ /* 0x000fea0003800000 */
[----:B------:R-:W-:Y:S02]  /*0d30*/  IADD3 R5, P0, R240, 0x10, RZ ;  /* 0x00000010f0057810 */ /* 0x000fe40007f1e0ff */
[----:B------:R-:W-:Y:S02]  /*0d40*/  ISETP.GE.AND P1, PT, R238, c[0x0][0x220], PT ;  /* 0x00008800ee007a0c */ /* 0x000fe40003f26270 */
[----:B-1----:R-:W-:Y:S01]  /*0d50*/  MOV R3, R11 ;  /* 0x0000000b00037202 */ /* 0x002fe20000000f00 */
        /* <DEDUP_REMOVED lines=22> */
.L_x_897:
[----:B------:R-:W-:Y:S05]  /*0ec0*/  BSYNC B0 ;  /* 0x0000000000007941 */ /* 0x000fea0003800000 */
.L_x_896:
[----:B-1----:R-:W-:Y:S01]  /*0ed0*/  IADD3 R2, R8, 0x20, RZ ;  /* 0x0000002008027810 */ /* 0x002fe20007ffe0ff */
[----:B------:R-:W-:Y:S03]  /*0ee0*/  BSSY B0, `(.L_x_898) ;  /* 0x000001c000007945 */ /* 0x000fe60003800000 */
[----:B------:R-:W-:-:S13]  /*0ef0*/  ISETP.GE.AND P0, PT, R2, R250, PT ;  /* 0x000000fa0200720c */ /* 0x000fda0003f06270 */
        /* <DEDUP_REMOVED lines=26> */
.L_x_899:
[----:B------:R-:W-:Y:S05]  /*10a0*/  BSYNC B0 ;  /* 0x0000000000007941 */ /* 0x000fea0003800000 */
.L_x_898:
[----:B------:R-:W-:Y:S01]  /*10b0*/  IADD3 R2, R8, 0x30, RZ ;  /* 0x0000003008027810 */ /* 0x000fe20007ffe0ff */
        /* <DEDUP_REMOVED lines=8> */
[----:B-1----:R-:W-:Y:S02]  /*1140*/  IMAD R6, R2, c[0x0][0x190], RZ ;  /* 0x0000640002067a24 */ /* 0x002fe400078e02ff */
        /* <DEDUP_REMOVED lines=19> */
.L_x_901:
[----:B------:R-:W-:Y:S05]  /*1280*/  BSYNC B0 ;  /* 0x0000000000007941 */ /* 0x000fea0003800000 */
.L_x_900:
[----:B------:R-:W-:Y:S01]  /*1290*/  IADD3 R2, R8, 0x40, RZ ;  /* 0x0000004008027810 */ /* 0x000fe20007ffe0ff */
[----:B------:R-:W-:Y:S03]  /*12a0*/  BSSY B0, `(.L_x_902) ;  /* 0x000001d000007945 */ /* 0x000fe60003800000 */
[----:B------:R-:W-:Y:S01]  /*12b0*/  ISETP.GE.AND P0, PT, R2, R250, PT ;  /* 0x000000fa0200720c */ /* 0x000fe20003f06270 */
[----:B------:R2:W-:-:S12]  /*12c0*/  STL [R1+0xc], R2 ;  /* 0x00000c0201007387 */ /* 0x0005d80000100800 */
[----:B------:R-:W-:Y:S05]  /*12d0*/  @P0 BRA `(.L_x_903) ;  /* 0x0000019000000947 */ /* 0x000fea0003800000 */
[----:B------:R-:W-:Y:S02]  /*12e0*/  IADD3 R5, P0, R240, 0x40, RZ ;  /* 0x00000040f0057810 */ /* 0x000fe40007f1e0ff */
[----:B------:R-:W-:Y:S02]  /*12f0*/  ISETP.GE.AND P1, PT, R238, c[0x0][0x220], PT ;  /* 0x00008800ee007a0c */ /* 0x000fe40003f26270 */
[----:B------:R-:W-:Y:S01]  /*1300*/  MOV R3, R11 ;  /* 0x0000000b00037202 */ /* 0x000fe20000000f00 */
[----:B--2---:R-:W-:Y:S01]  /*1310*/  IMAD.X R2, RZ, RZ, R241, P0 ;  /* 0x000000ffff027224 */ /* 0x004fe200000e06f1 */
        /* <DEDUP_REMOVED lines=21> */
.L_x_903:
[----:B------:R-:W-:Y:S05]  /*1470*/  BSYNC B0 ;  /* 0x0000000000007941 */ /* 0x000fea0003800000 */
.L_x_902:
[----:B--2---:R-:W-:Y:S01]  /*1480*/  IADD3 R2, R8, 0x50, RZ ;  /* 0x0000005008027810 */ /* 0x004fe20007ffe0ff */
        /* <DEDUP_REMOVED lines=29> */
.L_x_905:
[----:B------:R-:W-:Y:S05]  /*1660*/  BSYNC B0 ;  /* 0x0000000000007941 */ /* 0x000fea0003800000 */
.L_x_904:
        /* <DEDUP_REMOVED lines=30> */
.L_x_907:
[----:B------:R-:W-:Y:S05]  /*1850*/  BSYNC B0 ;  /* 0x0000000000007941 */ /* 0x000fea0003800000 */
.L_x_906:
[----:B--2---:R-:W-:Y:S01]  /*1860*/  IADD3 R2, R8, 0x70, RZ ;  /* 0x0000007008027810 */ /* 0x004fe20007ffe0ff */
[----:B------:R-:W-:Y:S01]  /*1870*/  IMAD.MOV.U32 R15, RZ, RZ, c[0x0][0x198] ;  /* 0x00006600ff0f7624 */ /* 0x000fe200078e00ff */
[----:B------:R-:W-:Y:S01]  /*1880*/  BSSY B0, `(.L_x_908) ;  /* 0x0000020000007945 */ /* 0x000fe20003800000 */
[----:B------:R-:W-:Y:S01]  /*1890*/  IMAD.MOV.U32 R90, RZ, RZ, 0x5 ;  /* 0x00000005ff5a7424 */ /* 0x000fe200078e00ff */
[----:B------:R-:W-:Y:S01]  /*18a0*/  ISETP.GE.AND P0, PT, R2, R250, PT ;  /* 0x000000fa0200720c */ /* 0x000fe20003f06270 */
[----:B------:R2:W-:Y:S01]  /*18b0*/  STL [R1], R2 ;  /* 0x0000000201007387 */ /* 0x0005e20000100800 */
[C---:B------:R-:W-:Y:S02]  /*18c0*/  IMAD.SHL.U32 R91, R15.reuse, 0x20, RZ ;  /* 0x000000200f5b7824 */ /* 0x040fe400078e00ff */
[----:B------:R-:W-:-:S09]  /*18d0*/  SHF.L.U64.HI R90, R15, R90, c[0x0][0x19c] ;  /* 0x000067000f5a7619 */ /* 0x000fd2000001025a */
[----:B------:R-:W-:Y:S05]  /*18e0*/  @P0 BRA `(.L_x_909) ;  /* 0x0000019000000947 */ /* 0x000fea0003800000 */
[----:B------:R-:W-:Y:S02]  /*18f0*/  IADD3 R5, P0, R240, 0x70, RZ ;  /* 0x00000070f0057810 */ /* 0x000fe40007f1e0ff */
[----:B------:R-:W-:Y:S02]  /*1900*/  ISETP.GE.AND P1, PT, R238, c[0x0][0x220], PT ;  /* 0x00008800ee007a0c */ /* 0x000fe40003f26270 */
[----:B------:R-:W-:Y:S01]  /*1910*/  MOV R3, R11 ;  /* 0x0000000b00037202 */ /* 0x000fe20000000f00 */
[----:B--2---:R-:W-:Y:S01]  /*1920*/  IMAD.X R2, RZ, RZ, R241, P0 ;  /* 0x000000ffff027224 */ /* 0x004fe200000e06f1 */
[----:B------:R-:W-:-:S03]  /*1930*/  ISETP.GE.AND P0, PT, R244, c[0x0][0x220], PT ;  /* 0x00008800f4007a0c */ /* 0x000fc60003f06270 */
        /* <DEDUP_REMOVED lines=20> */
.L_x_909:
[----:B------:R-:W-:Y:S05]  /*1a80*/  BSYNC B0 ;  /* 0x0000000000007941 */ /* 0x000fea0003800000 */
.L_x_908:
[----:B------:R-:W-:Y:S01]  /*1a90*/  LEA.HI.SX32 R56, R224, 0xffffffff, 0x1b ;  /* 0xffffffffe0387811 */ /* 0x000fe200078fdaff */
[----:B------:R-:W-:Y:S01]  /*1aa0*/  BSSY B0, `(.L_x_910) ;  /* 0x000001b000007945 */ /* 0x000fe20003800000 */
[----:B------:R-:W-:Y:S02]  /*1ab0*/  MOV R242, R248 ;  /* 0x000000f800f27202 */ /* 0x000fe40000000f00 */
[----:B------:R-:W-:Y:S01]  /*1ac0*/  SHF.R.S32.HI R12, RZ, 0x1f, R56 ;  /* 0x0000001fff0c7819 */ /* 0x000fe20000011438 */
[----:B------:R-:W-:Y:S02]  /*1ad0*/  IMAD R11, R56, -0x20, R57 ;  /* 0xffffffe0380b7824 */ /* 0x000fe400078e0239 */
[----:B------:R-:W-:Y:S02]  /*1ae0*/  IMAD R10, R90, R56, RZ ;  /* 0x000000385a0a7224 */ /* 0x000fe400078e02ff */
[----:B-12---:R-:W-:Y:S01]  /*1af0*/  IMAD.WIDE.U32 R2, R56, R91, R242 ;  /* 0x0000005b38027225 */ /* 0x006fe200078e00f2 */
[----:B------:R-:W-:-:S03]  /*1b00*/  ISETP.GE.AND P0, PT, R8, R11, PT ;  /* 0x0000000b0800720c */ /* 0x000fc60003f06270 */
[----:B------:R-:W-:-:S05]  /*1b10*/  IMAD R10, R12, R91, R10 ;  /* 0x0000005b0c0a7224 */ /* 0x000fca00078e020a */
[----:B------:R-:W-:-:S05]  /*1b20*/  IADD3 R10, R3, R10, RZ ;  /* 0x0000000a030a7210 */ /* 0x000fca0007ffe0ff */
        /* <DEDUP_REMOVED lines=18> */
.L_x_911:
[----:B------:R-:W-:Y:S05]  /*1c50*/  BSYNC B0 ;  /* 0x0000000000007941 */ /* 0x000fea0003800000 */
.L_x_910:
[----:B------:R-:W-:Y:S01]  /*1c60*/  ISETP.GE.AND P0, PT, R14, R11, PT ;  /* 0x0000000b0e00720c */ /* 0x000fe20003f06270 */
[----:B------:R-:W-:Y:S01]  /*1c70*/  BSSY B0, `(.L_x_912) ;  /* 0x0000017000007945 */ /* 0x000fe20003800000 */
[C---:B------:R-:W-:Y:S01]  /*1c80*/  SHF.L.U64.HI R92, R15.reuse, R24, c[0x0][0x19c] ;  /* 0x000067000f5c7619 */ /* 0x040fe20000010218 */
[----:B------:R-:W-:-:S10]  /*1c90*/  IMAD.SHL.U32 R93, R15, 0x10, RZ ;  /* 0x000000100f5d7824 */ /* 0x000fd400078e00ff */
[----:B------:R-:W-:Y:S05]  /*1ca0*/  @P0 BRA `(.L_x_913) ;  /* 0x0000013000000947 */ /* 0x000fea0003800000 */
[----:B------:R-:W-:Y:S02]  /*1cb0*/  ISETP.GE.AND P1, PT, R238, c[0x0][0x220], PT ;  /* 0x00008800ee007a0c */ /* 0x000fe40003f26270 */
[----:B------:R-:W-:Y:S02]  /*1cc0*/  IADD3 R5, P2, R93, R2, RZ ;  /* 0x000000025d057210 */ /* 0x000fe40007f5e0ff */
[----:B------:R-:W-:-:S03]  /*1cd0*/  ISETP.GE.AND P0, PT, R244, c[0x0][0x220], PT ;  /* 0x00008800f4007a0c */ /* 0x000fc60003f06270 */
[----:B------:R-:W-:-:S06]  /*1ce0*/  IMAD.X R10, R92, 0x1, R10, P2 ;  /* 0x000000015c0a7824 */ /* 0x000fcc00010e060a */
        /* <DEDUP_REMOVED lines=15> */
.L_x_913:
[----:B------:R-:W-:Y:S05]  /*1de0*/  BSYNC B0 ;  /* 0x0000000000007941 */ /* 0x000fea0003800000 */
.L_x_912:
[----:B------:R-:W0:Y:S01]  /*1df0*/  LDGDEPBAR ;  /* 0x00000000000079af */ /* 0x000e220000000000 */
[----:B------:R-:W-:Y:S01]  /*1e00*/  ISETP.GE.AND P1, PT, R8, R11, PT ;  /* 0x0000000b0800720c */ /* 0x000fe20003f26270 */
[----:B--2---:R-:W-:Y:S01]  /*1e10*/  IMAD R2, R12, c[0x0][0x1a0], RZ ;  /* 0x000068000c027a24 */ /* 0x004fe200078e02ff */
[----:B------:R-:W-:Y:S01]  /*1e20*/  BSSY B0, `(.L_x_914) ;  /* 0x000001c000007945 */ /* 0x000fe20003800000 */
[----:B-1----:R-:W-:-:S04]  /*1e30*/  IMAD.WIDE.U32 R6, R56, c[0x0][0x1a0], RZ ;  /* 0x0000680038067a25 */ /* 0x002fc800078e00ff */
[----:B------:R-:W-:Y:S01]  /*1e40*/  IMAD R3, R56, c[0x0][0x1a4], R2 ;  /* 0x0000690038037a24 */ /* 0x000fe200078e0202 */
[----:B------:R-:W-:-:S04]  /*1e50*/  LEA R2, P0, R6, R246, 0x5 ;  /* 0x000000f606027211 */ /* 0x000fc800078028ff */
[----:B------:R-:W-:-:S04]  /*1e60*/  IADD3 R3, R7, R3, RZ ;  /* 0x0000000307037210 */ /* 0x000fc80007ffe0ff */
[----:B------:R-:W-:Y:S01]  /*1e70*/  LEA.HI.X R3, R6, R245, R3, 0x5, P0 ;  /* 0x000000f506037211 */ /* 0x000fe200000f2c03 */
[----:B------:R-:W-:-:S04]  /*1e80*/  DEPBAR.LE SB0, 0x0 ;  /* 0x000080000000791a */ /* 0x000fc80000000000 */
[----:B------:R-:W-:Y:S06]  /*1e90*/  BAR.SYNC.DEFER_BLOCKING 0x0 ;  /* 0x0000000000007b1d */ /* 0x000fec0000010000 */
        /* <DEDUP_REMOVED lines=20> */
.L_x_915:
[----:B------:R-:W-:Y:S05]  /*1fe0*/  BSYNC B0 ;  /* 0x0000000000007941 */ /* 0x000fea0003800000 */
.L_x_914:
[----:B------:R-:W-:Y:S01]  /*1ff0*/  ISETP.GE.AND P0, PT, R14, R11, PT ;  /* 0x0000000b0e00720c */ /* 0x000fe20003f06270 */
        /* <DEDUP_REMOVED lines=25> */
.L_x_917:
[----:B------:R-:W-:Y:S05]  /*2190*/  BSYNC B0 ;  /* 0x0000000000007941 */ /* 0x000fea0003800000 */
.L_x_916:
[----:B--2---:R-:W-:Y:S01]  /*21a0*/  SHF.R.S32.HI R7, RZ, 0x4, R23 ;  /* 0x00000004ff077819 */ /* 0x004fe20000011417 */
[C---:B------:R-:W-:Y:S01]  /*21b0*/  IMAD.SHL.U32 R6, R19.reuse, 0x40, RZ ;  /* 0x0000004013067824 */ /* 0x040fe200078e00ff */
[----:B------:R-:W-:Y:S01]  /*21c0*/  R2P PR, R19, 0x6 ;  /* 0x0000000613007804 */ /* 0x000fe20000000000 */
[----:B------:R-:W-:Y:S01]  /*21d0*/  IMAD.SHL.U32 R3, R20, 0x40, RZ ;  /* 0x0000004014037824 */ /* 0x000fe200078e00ff */
[----:B------:R-:W-:Y:S01]  /*21e0*/  LEA.HI R2, R23, R7, RZ, 0x1 ;  /* 0x0000000717027211 */ /* 0x000fe200078f08ff */
[----:B------:R-:W-:Y:S01]  /*21f0*/  IMAD.SHL.U32 R5, R8, 0x8, RZ ;  /* 0x0000000808057824 */ /* 0x000fe200078e00ff */
[----:B------:R-:W0:Y:S01]  /*2200*/  LDGDEPBAR ;  /* 0x00000000000079af */ /* 0x000e220000000000 */
[----:B------:R-:W-:Y:S01]  /*2210*/  IMAD.SHL.U32 R9, R22, 0x40, RZ ;  /* 0x0000004016097824 */ /* 0x000fe200078e00ff */
[----:B------:R-:W-:Y:S02]  /*2220*/  LOP3.LUT R2, R2, 0xfffffffe, RZ, 0xc0, !PT ;  /* 0xfffffffe02027812 */ /* 0x000fe400078ec0ff */
        /* <DEDUP_REMOVED lines=16> */
[----:B------:R-:W-:Y:S02]  /*2330*/  SHF.R.S32.HI R3, RZ, 0x1f, R58 ;  /* 0x0000001fff037819 */ /* 0x000fe4000001143a */
[----:B------:R-:W-:Y:S01]  /*2340*/  LDSM.16.M88.4 R20, [R208+0x8000] ;  /* 0x00800000d014783b */ /* 0x000fe20000000200 */
[----:B------:R-:W-:Y:S01]  /*2350*/  IADD3 R2, R208, 0x8000, RZ ;  /* 0x00008000d0027810 */ /* 0x000fe20007ffe0ff */
[--C-:B------:R-:W-:Y:S01]  /*2360*/  IMAD R212, R4, 0x2, R210.reuse ;  /* 0x0000000204d47824 */ /* 0x100fe200078e02d2 */
[----:B------:R-:W-:Y:S01]  /*2370*/  IADD3 R219, R208, 0x8020, RZ ;  /* 0x00008020d0db7810 */ /* 0x000fe20007ffe0ff */
[----:B------:R-:W2:Y:S01]  /*2380*/  LDSM.16.M88.4 R8, [R210+0x2000] ;  /* 0x00200000d208783b */ /* 0x000ea20000000200 */
[----:B------:R-:W-:Y:S01]  /*2390*/  @P1 IADD3 R219, R2, -0x20, RZ ;  /* 0xffffffe002db1810 */ /* 0x000fe20007ffe0ff */
[----:B------:R-:W-:Y:S01]  /*23a0*/  IMAD.MOV.U32 R2, RZ, RZ, 0x40 ;  /* 0x00000040ff027424 */ /* 0x000fe200078e00ff */
[----:B------:R-:W-:Y:S01]  /*23b0*/  LEA.HI R3, R3, R58, RZ, 0x2 ;  /* 0x0000003a03037211 */ /* 0x000fe200078f10ff */
[----:B------:R-:W4:Y:S01]  /*23c0*/  LDSM.16.M88.4 R28, [R208+0x8800] ;  /* 0x00880000d01c783b */ /* 0x000f220000000200 */
[C---:B------:R-:W-:Y:S01]  /*23d0*/  IMAD R218, R0.reuse, 0x2, R210 ;  /* 0x0000000200da7824 */ /* 0x040fe200078e02d2 */
[----:B------:R-:W-:Y:S01]  /*23e0*/  IADD3 R222, R219, 0x800, RZ ;  /* 0x00000800dbde7810 */ /* 0x000fe20007ffe0ff */
[----:B------:R-:W-:Y:S01]  /*23f0*/  IMAD R216, R0, 0x2, R212 ;  /* 0x0000000200d87824 */ /* 0x000fe200078e02d4 */
[----:B------:R-:W5:Y:S01]  /*2400*/  LDSM.16.M88.4 R12, [R210] ;  /* 0x00000000d20c783b */ /* 0x000f620000000200 */
[----:B------:R-:W-:-:S02]  /*2410*/  SEL R2, R2, 0xffffffc0, !P2 ;  /* 0xffffffc002027807 */ /* 0x000fc40005000000 */
[----:B------:R-:W-:Y:S01]  /*2420*/  LOP3.LUT R3, R3, 0xfffffffc, RZ, 0xc0, !PT ;  /* 0xfffffffc03037812 */ /* 0x000fe200078ec0ff */
[----:B------:R-:W-:Y:S01]  /*2430*/  LDSM.16.M88.4 R32, [R219] ;  /* 0x00000000db20783b */ /* 0x000fe20000000200 */
[C---:B------:R-:W-:Y:S01]  /*2440*/  IADD3 R221, R219.reuse, 0x1000, RZ ;  /* 0x00001000dbdd7810 */ /* 0x040fe20007ffe0ff */
[----:B------:R-:W-:Y:S01]  /*2450*/  IMAD.IADD R217, R208, 0x1, R2 ;  /* 0x00000001d0d97824 */ /* 0x000fe200078e0202 */
[----:B------:R-:W-:Y:S01]  /*2460*/  IADD3 R220, R219, 0x1800, RZ ;  /* 0x00001800dbdc7810 */ /* 0x000fe20007ffe0ff */
[----:B------:R-:W1:Y:S01]  /*2470*/  LDSM.16.M88.4 R16, [R212+0x2000] ;  /* 0x00200000d410783b */ /* 0x000e620000000200 */
[----:B------:R-:W-:Y:S02]  /*2480*/  IMAD.IADD R215, R2, 0x1, R219 ;  /* 0x0000000102d77824 */ /* 0x000fe400078e02db */
[----:B------:R-:W-:Y:S01]  /*2490*/  IMAD.SHL.U32 R2, R89, 0x2, RZ ;  /* 0x0000000259027824 */ /* 0x000fe200078e00ff */
[----:B------:R-:W3:Y:S01]  /*24a0*/  LDSM.16.M88.4 R44, [R219+0x800] ;  /* 0x00080000db2c783b */ /* 0x000ee20000000200 */
[----:B------:R-:W-:-:S03]  /*24b0*/  IMAD.IADD R3, R58, 0x1, -R3 ;  /* 0x000000013a037824 */ /* 0x000fc600078e0a03 */
[----:B------:R-:W1:Y:S01]  /*24c0*/  LDSM.16.M88.4 R24, [R212] ;  /* 0x00000000d418783b */ /* 0x000e620000000200 */
[----:B------:R-:W-:-:S03]  /*24d0*/  LOP3.LUT R2, R2, 0x6, RZ, 0xc0, !PT ;  /* 0x0000000602027812 */ /* 0x000fc600078ec0ff */
[----:B------:R5:W-:Y:S02]  /*24e0*/  STL [R1+0x10], R3 ;  /* 0x0000100301007387 */ /* 0x000be40000100800 */
[----:B------:R-:W-:-:S05]  /*24f0*/  IMAD R2, R56, 0x20, R2 ;  /* 0x0000002038027824 */ /* 0x000fca00078e0202 */
[C---:B------:R-:W-:Y:S02]  /*2500*/  IADD3 R6, R2.reuse, 0x1, RZ ;  /* 0x0000000102067810 */ /* 0x040fe40007ffe0ff */
[-C--:B------:R-:W-:Y:S02]  /*2510*/  ISETP.GE.AND P3, PT, R2, R57.reuse, PT ;  /* 0x000000390200720c */ /* 0x080fe40003f66270 */
[-C--:B------:R-:W-:Y:S01]  /*2520*/  ISETP.GE.AND P0, PT, R6, R57.reuse, PT ;  /* 0x000000390600720c */ /* 0x080fe20003f06270 */
[----:B--2---:R-:W-:Y:S01]  /*2530*/  HMMA.16816.F32 R36, R8, R20, RZ ;  /* 0x000000140824723c */ /* 0x004fe200000018ff */
[C---:B------:R-:W-:Y:S02]  /*2540*/  IADD3 R5, R2.reuse, 0x8, RZ ;  /* 0x0000000802057810 */ /* 0x040fe40007ffe0ff */
[----:B------:R-:W-:Y:S02]  /*2550*/  IADD3 R6, R2, 0x10, RZ ;  /* 0x0000001002067810 */ /* 0x000fe40007ffe0ff */
[----:B------:R-:W-:-:S02]  /*2560*/  ISETP.GE.AND P6, PT, R5, R57, PT ;  /* 0x000000390500720c */ /* 0x000fc40003fc6270 */
[----:B------:R-:W-:Y:S01]  /*2570*/  IADD3 R5, R2, 0x11, RZ ;  /* 0x0000001102057810 */ /* 0x000fe20007ffe0ff */
[----:B----4-:R-:W-:Y:S01]  /*2580*/  HMMA.16816.F32 R40, R8, R28, RZ ;  /* 0x0000001c0828723c */ /* 0x010fe200000018ff */
[-C--:B------:R-:W-:Y:S02]  /*2590*/  ISETP.GE.AND P4, PT, R6, R57.reuse, PT ;  /* 0x000000390600720c */ /* 0x080fe40003f86270 */
[----:B------:R-:W-:Y:S02]  /*25a0*/  ISETP.GE.AND P2, PT, R5, R57, PT ;  /* 0x000000390500720c */ /* 0x000fe40003f46270 */
[----:B-----5:R-:W-:-:S03]  /*25b0*/  IADD3 R3, R2, 0x9, RZ ;  /* 0x0000000902037810 */ /* 0x020fc60007ffe0ff */
[----:B------:R-:W-:Y:S01]  /*25c0*/  HMMA.16816.F32 R64, R12, R20, RZ ;  /* 0x000000140c40723c */ /* 0x000fe200000018ff */
[-C--:B------:R-:W-:Y:S02]  /*25d0*/  ISETP.GE.AND P5, PT, R3, R57.reuse, PT ;  /* 0x000000390300720c */ /* 0x080fe40003fa6270 */
[C---:B------:R-:W-:Y:S02]  /*25e0*/  IADD3 R3, R2.reuse, 0x18, RZ ;  /* 0x0000001802037810 */ /* 0x040fe40007ffe0ff */
[----:B------:R-:W-:Y:S02]  /*25f0*/  IADD3 R2, R2, 0x19, RZ ;  /* 0x0000001902027810 */ /* 0x000fe40007ffe0ff */
[----:B------:R-:W-:Y:S01]  /*2600*/  ISETP.GE.AND P1, PT, R3, R57, PT ;  /* 0x000000390300720c */ /* 0x000fe20003f26270 */
[-C--:B------:R-:W-:Y:S08]  /*2610*/  HMMA.16816.F32 R48, R8, R22.reuse, RZ ;  /* 0x000000160830723c */ /* 0x080ff000000018ff */
[----:B------:R-:W-:Y:S08]  /*2620*/  HMMA.16816.F32 R72, R12, R22, RZ ;  /* 0x000000160c48723c */ /* 0x000ff000000018ff */
[----:B------:R-:W-:Y:S01]  /*2630*/  HMMA.16816.F32 R20, R8, R30, RZ ;  /* 0x0000001e0814723c */ /* 0x000fe200000018ff */
[----:B------:R-:W-:Y:S07]  /*2640*/  LDSM.16.M88.4 R8, [R218+0x2000] ;  /* 0x00200000da08783b */ /* 0x000fee0000000200 */
[----:B------:R-:W-:Y:S08]  /*2650*/  HMMA.16816.F32 R60, R12, R28, RZ ;  /* 0x0000001c0c3c723c */ /* 0x000ff000000018ff */
[C---:B-1----:R-:W-:Y:S01]  /*2660*/  HMMA.16816.F32 R84, R16.reuse, R32, R36 ;  /* 0x000000201054723c */ /* 0x042fe20000001824 */
[----:B------:R-:W1:Y:S07]  /*2670*/  LDSM.16.M88.4 R36, [R217+0x8000] ;  /* 0x00800000d924783b */ /* 0x000e6e0000000200 */
        /* <DEDUP_REMOVED lines=25> */
[----:B------:R-:W2:Y:S07]  /*2810*/  LDSM.16.M88.4 R12, [R210+0x4000] ;  /* 0x00400000d20c783b */ /* 0x000eae0000000200 */
[C---:B----4-:R-:W-:Y:S08]  /*2820*/  HMMA.16816.F32 R72, R20.reuse, R32, R72 ;  /* 0x000000201448723c */ /* 0x050ff00000001848 */
[C---:B------:R-:W-:Y:S08]  /*2830*/  HMMA.16816.F32 R76, R20.reuse, R34, R76 ;  /* 0x00000022144c723c */ /* 0x040ff0000000184c */
[C---:B------:R-:W-:Y:S08]  /*2840*/  HMMA.16816.F32 R80, R20.reuse, R28, R84 ;  /* 0x0000001c1450723c */ /* 0x040ff00000001854 */
[----:B------:R-:W-:Y:S08]  /*2850*/  HMMA.16816.F32 R64, R20, R30, R64 ;  /* 0x0000001e1440723c */ /* 0x000ff00000001840 */
[C---:B-----5:R-:W-:Y:S08]  /*2860*/  HMMA.16816.F32 R52, R24.reuse, R32, R52 ;  /* 0x000000201834723c */ /* 0x060ff00000001834 */
[C---:B------:R-:W-:Y:S01]  /*2870*/  HMMA.16816.F32 R32, R24.reuse, R34, R36 ;  /* 0x000000221820723c */ /* 0x040fe20000001824 */
[----:B------:R-:W-:Y:S07]  /*2880*/  LDSM.16.M88.4 R36, [R219+0x1000] ;  /* 0x00100000db24783b */ /* 0x000fee0000000200 */
[C---:B------:R-:W-:Y:S01]  /*2890*/  HMMA.16816.F32 R20, R24.reuse, R28, R8 ;  /* 0x0000001c1814723c */ /* 0x040fe20000001808 */
[----:B------:R-:W3:Y:S07]  /*28a0*/  LDSM.16.M88.4 R8, [R212+0x6000] ;  /* 0x00600000d408783b */ /* 0x000eee0000000200 */
[----:B------:R-:W-:Y:S01]  /*28b0*/  HMMA.16816.F32 R28, R24, R30, R40 ;  /* 0x0000001e181c723c */ /* 0x000fe20000001828 */
[----:B------:R-:W4:Y:S04]  /*28c0*/  LDSM.16.M88.4 R24, [R212+0x4000] ;  /* 0x00400000d418783b */ /* 0x000f280000000200 */
[----:B------:R-:W5:Y:S03]  /*28d0*/  LDSM.16.M88.4 R40, [R219+0x1800] ;  /* 0x00180000db28783b */ /* 0x000f660000000200 */
[C---:B-1----:R-:W-:Y:S08]  /*28e0*/  HMMA.16816.F32 R72, R16.reuse, R44, R72 ;  /* 0x0000002c1048723c */ /* 0x042ff00000001848 */
[----:B------:R-:W-:Y:S08]  /*28f0*/  HMMA.16816.F32 R68, R16, R50, R64 ;  /* 0x000000321044723c */ /* 0x000ff00000001840 */
[C---:B--2---:R-:W-:Y:S01]  /*2900*/  HMMA.16816.F32 R64, R12.reuse, R44, R52 ;  /* 0x0000002c0c40723c */ /* 0x044fe20000001834 */
[----:B------:R-:W-:Y:S07]  /*2910*/  LDSM.16.M88.4 R52, [R217+0x9000] ;  /* 0x00900000d934783b */ /* 0x000fee0000000200 */
[----:B------:R-:W-:Y:S01]  /*2920*/  HMMA.16816.F32 R60, R12, R48, R20 ;  /* 0x000000300c3c723c */ /* 0x000fe20000001814 */
[----:B------:R-:W1:Y:S07]  /*2930*/  LDSM.16.M88.4 R20, [R218+0x6000] ;  /* 0x00600000da14783b */ /* 0x000e6e0000000200 */
[C---:B------:R-:W-:Y:S08]  /*2940*/  HMMA.16816.F32 R76, R16.reuse, R46, R76 ;  /* 0x0000002e104c723c */ /* 0x040ff0000000184c */
[----:B------:R-:W-:Y:S08]  /*2950*/  HMMA.16816.F32 R80, R16, R48, R80 ;  /* 0x000000301050723c */ /* 0x000ff00000001850 */
[C---:B------:R-:W-:Y:S01]  /*2960*/  HMMA.16816.F32 R44, R12.reuse, R46, R32 ;  /* 0x0000002e0c2c723c */ /* 0x040fe20000001820 */
[----:B------:R-:W-:Y:S07]  /*2970*/  LDSM.16.M88.4 R32, [R217+0x9800] ;  /* 0x00980000d920783b */ /* 0x000fee0000000200 */
[----:B------:R-:W-:Y:S01]  /*2980*/  HMMA.16816.F32 R48, R12, R50, R28 ;  /* 0x000000320c30723c */ /* 0x000fe2000000181c */
[----:B------:R-:W2:Y:S04]  /*2990*/  LDSM.16.M88.4 R12, [R218+0x4000] ;  /* 0x00400000da0c783b */ /* 0x000ea80000000200 */
[----:B------:R-:W-:Y:S03]  /*29a0*/  LDSM.16.M88.4 R28, [R215+0x1000] ;  /* 0x00100000d71c783b */ /* 0x000fe60000000200 */
[C---:B---3--:R-:W-:Y:S08]  /*29b0*/  HMMA.16816.F32 R16, R8.reuse, R36, R72 ;  /* 0x000000240810723c */ /* 0x048ff00000001848 */
[----:B------:R-:W-:Y:S08]  /*29c0*/  HMMA.16816.F32 R72, R8, R38, R76 ;  /* 0x000000260848723c */ /* 0x000ff0000000184c */
[----:B----4-:R-:W-:Y:S08]  /*29d0*/  HMMA.16816.F32 R76, R24, R36, R64 ;  /* 0x00000024184c723c */ /* 0x010ff00000001840 */
[C---:B-----5:R-:W-:Y:S08]  /*29e0*/  HMMA.16816.F32 R84, R8.reuse, R40, R80 ;  /* 0x000000280854723c */ /* 0x060ff00000001850 */
[----:B------:R-:W-:Y:S01]  /*29f0*/  HMMA.16816.F32 R80, R8, R42, R68 ;  /* 0x0000002a0850723c */ /* 0x000fe20000001844 */
[----:B------:R-:W3:Y:S07]  /*2a00*/  LDSM.16.M88.4 R8, [R216+0x6000] ;  /* 0x00600000d808783b */ /* 0x000eee0000000200 */
[----:B------:R-:W-:Y:S08]  /*2a10*/  HMMA.16816.F32 R68, R24, R38, R44 ;  /* 0x000000261844723c */ /* 0x000ff0000000182c */
[----:B-1----:R-:W-:Y:S01]  /*2a20*/  HMMA.16816.F32 R44, R20, R52, R16 ;  /* 0x00000034142c723c */ /* 0x002fe20000001810 */
[----:B------:R-:W1:Y:S07]  /*2a30*/  LDSM.16.M88.4 R16, [R216+0x4000] ;  /* 0x00400000d810783b */ /* 0x000e6e0000000200 */
[----:B------:R-:W-:Y:S01]  /*2a40*/  HMMA.16816.F32 R64, R24, R40, R60 ;  /* 0x000000281840723c */ /* 0x000fe2000000183c */
[----:B------:R-:W4:Y:S01]  /*2a50*/  LDSM.16.M88.4 R60, [R215+0x1800] ;  /* 0x00180000d73c783b */ /* 0x000f220000000200 */
[----:B------:R-:W-:-:S06]  /*2a60*/  DEPBAR.LE SB0, 0x0 ;  /* 0x000080000000791a */ /* 0x000fcc0000000000 */
        /* <DEDUP_REMOVED lines=11> */
[----:B----4-:R-:W-:Y:S01]  /*2b20*/  HMMA.16816.F32 R36, R8, R60, R36 ;  /* 0x0000003c0824723c */ /* 0x010fe20000001824 */
[----:B------:R-:W-:-:S02]  /*2b30*/  FSEL R24, R46, -INF , !P3 ;  /* 0xff8000002e187808 */ /* 0x000fc40005800000 */
[----:B------:R-:W-:-:S05]  /*2b40*/  FSEL R25, R47, -INF , !P0 ;  /* 0xff8000002f197808 */ /* 0x000fca0004000000 */
[----:B------:R-:W-:Y:S01]  /*2b50*/  HMMA.16816.F32 R32, R8, R62, R20 ;  /* 0x0000003e0820723c */ /* 0x000fe20000001814 */
[----:B------:R-:W-:Y:S02]  /*2b60*/  FSEL R76, R14, -INF , !P3 ;  /* 0xff8000000e4c7808 */ /* 0x000fe40005800000 */
[----:B------:R-:W-:Y:S02]  /*2b70*/  FSEL R77, R15, -INF , !P0 ;  /* 0xff8000000f4d7808 */ /* 0x000fe40004000000 */
[----:B------:R-:W-:Y:S02]  /*2b80*/  FSEL R47, R13, -INF , !P0 ;  /* 0xff8000000d2f7808 */ /* 0x000fe40004000000 */
[----:B------:R-:W-:Y:S01]  /*2b90*/  FSEL R21, R45, -INF , !P0 ;  /* 0xff8000002d157808 */ /* 0x000fe20004000000 */
[----:B------:R-:W-:Y:S01]  /*2ba0*/  HMMA.16816.F32 R28, R16, R30, R52 ;  /* 0x0000001e101c723c */ /* 0x000fe20000001834 */
[----:B------:R-:W-:Y:S02]  /*2bb0*/  FSEL R20, R44, -INF , !P3 ;  /* 0xff8000002c147808 */ /* 0x000fe40005800000 */
[----:B------:R-:W-:-:S02]  /*2bc0*/  FSEL R45, R12, -INF , !P3 ;  /* 0xff8000000c2d7808 */ /* 0x000fc40005800000 */
[----:B------:R-:W-:Y:S02]  /*2bd0*/  ISETP.GE.AND P3, PT, R57, 0x21, PT ;  /* 0x000000213900780c */ /* 0x000fe40003f66270 */
[----:B------:R-:W-:Y:S01]  /*2be0*/  ISETP.GE.AND P0, PT, R2, R57, PT ;  /* 0x000000390200720c */ /* 0x000fe20003f06270 */
[C---:B------:R-:W-:Y:S01]  /*2bf0*/  HMMA.16816.F32 R8, R16.reuse, R60, R64 ;  /* 0x0000003c1008723c */ /* 0x040fe20000001840 */
[----:B------:R-:W-:Y:S02]  /*2c00*/  LOP3.LUT R2, R59, R88, RZ, 0xfc, !PT ;  /* 0x000000583b027212 */ /* 0x000fe400078efcff */
[----:B------:R-:W-:Y:S02]  /*2c10*/  FSEL R22, R42, -INF , !P6 ;  /* 0xff8000002a167808 */ /* 0x000fe40007000000 */
[----:B------:R-:W-:Y:S02]  /*2c20*/  FSEL R14, R40, -INF , !P6 ;  /* 0xff800000280e7808 */ /* 0x000fe40007000000 */
[----:B------:R-:W-:Y:S01]  /*2c30*/  FSEL R23, R43, -INF , !P5 ;  /* 0xff8000002b177808 */ /* 0x000fe20006800000 */
[----:B------:R-:W-:Y:S01]  /*2c40*/  HMMA.16816.F32 R16, R16, R62, R48 ;  /* 0x0000003e1010723c */ /* 0x000fe20000001830 */
        /* <DEDUP_REMOVED lines=23> */
[----:B------:R-:W-:Y:S01]  /*2dc0*/  LEA.HI.SX32 R6, R224, 0xfffffffe, 0x1b ;  /* 0xfffffffee0067811 */ /* 0x000fe200078fdaff */
[----:B------:R-:W-:Y:S01]  /*2dd0*/  BSSY B0, `(.L_x_919) ;  /* 0x0000027000007945 */ /* 0x000fe20003800000 */
[----:B------:R-:W-:-:S02]  /*2de0*/  ISETP.GE.AND P2, PT, R238, c[0x0][0x220], PT ;  /* 0x00008800ee007a0c */ /* 0x000fc40003f46270 */
[----:B------:R-:W-:Y:S01]  /*2df0*/  ISETP.GE.AND P1, PT, R244, c[0x0][0x220], PT ;  /* 0x00008800f4007a0c */ /* 0x000fe20003f26270 */
[----:B------:R-:W-:Y:S01]  /*2e00*/  IMAD R5, R90, R6, RZ ;  /* 0x000000065a057224 */ /* 0x000fe200078e02ff */
[----:B------:R-:W-:Y:S01]  /*2e10*/  SHF.R.S32.HI R3, RZ, 0x1f, R6 ;  /* 0x0000001fff037819 */ /* 0x000fe20000011406 */
[----:B------:R-:W-:-:S04]  /*2e20*/  IMAD.WIDE.U32 R6, R6, R91, R242 ;  /* 0x0000005b06067225 */ /* 0x000fc800078e00f2 */
[----:B------:R-:W-:Y:S01]  /*2e30*/  IMAD R5, R3, R91, R5 ;  /* 0x0000005b03057224 */ /* 0x000fe200078e0205 */
[----:B------:R-:W-:-:S03]  /*2e40*/  IADD3 R3, P5, R93, R6, RZ ;  /* 0x000000065d037210 */ /* 0x000fc60007fbe0ff */
[----:B------:R-:W-:Y:S01]  /*2e50*/  IMAD.IADD R5, R7, 0x1, R5 ;  /* 0x0000000107057824 */ /* 0x000fe200078e0205 */
[C---:B------:R-:W-:Y:S01]  /*2e60*/  @!P2 LEA R12, P6, R6.reuse, c[0x0][0x168], 0x1 ;  /* 0x00005a00060caa11 */ /* 0x040fe200078c08ff */
[----:B------:R1:W-:Y:S01]  /*2e70*/  @P2 STS.128 [R223+0x8000], RZ ;  /* 0x008000ffdf002388 */ /* 0x0003e20000000c00 */
[----:B------:R-:W-:Y:S01]  /*2e80*/  @!P1 LEA R8, P0, R6, c[0x0][0x168], 0x1 ;  /* 0x00005a0006089a11 */ /* 0x000fe200078008ff */
[--C-:B------:R-:W-:Y:S01]  /*2e90*/  IMAD.X R7, R92, 0x1, R5.reuse, P5 ;  /* 0x000000015c077824 */ /* 0x100fe200028e0605 */
[C---:B------:R-:W-:Y:S02]  /*2ea0*/  @!P2 LEA R10, P4, R3.reuse, c[0x0][0x168], 0x1 ;  /* 0x00005a00030aaa11 */ /* 0x040fe400078808ff */
[C-C-:B------:R-:W-:Y:S02]  /*2eb0*/  @!P2 LEA.HI.X R13, R6.reuse, c[0x0][0x16c], R5.reuse, 0x1, P6 ;  /* 0x00005b00060daa11 */ /* 0x140fe400030f0c05 */
[----:B------:R-:W-:Y:S02]  /*2ec0*/  @!P1 LEA.HI.X R9, R6, c[0x0][0x16c], R5, 0x1, P0 ;  /* 0x00005b0006099a11 */ /* 0x000fe400000f0c05 */
[----:B------:R-:W-:Y:S01]  /*2ed0*/  @!P2 LEA.HI.X R11, R3, c[0x0][0x16c], R7, 0x1, P4 ;  /* 0x00005b00030baa11 */ /* 0x000fe200020f0c07 */
        /* <DEDUP_REMOVED lines=16> */
[----:B------:R-:W-:-:S04]  /*2fe0*/  LEA R6, P0, R3, c[0x0][0x168], 0x1 ;  /* 0x00005a0003067a11 */ /* 0x000fc800078008ff */
[----:B------:R-:W-:-:S05]  /*2ff0*/  LEA.HI.X R7, R3, c[0x0][0x16c], R7, 0x1, P0 ;  /* 0x00005b0003077a11 */ /* 0x000fca00000f0c07 */
[----:B------:R-:W-:Y:S01]  /*3000*/  @!PT LDS RZ, [RZ] ;  /* 0x00000000fffff984 */ /* 0x000fe20000000800 */
[----:B------:R-:W-:Y:S01]  /*3010*/  @!PT LDS RZ, [RZ] ;  /* 0x00000000fffff984 */ /* 0x000fe20000000800 */
[----:B------:R-:W-:Y:S01]  /*3020*/  @!PT LDS RZ, [RZ] ;  /* 0x00000000fffff984 */ /* 0x000fe20000000800 */
[----:B------:R2:W-:Y:S04]  /*3030*/  LDGSTS.E.BYPASS.LTC128B.128 [R223+0x9800], [R6.64+0x80] ;  /* 0x0980008006df7fae */ /* 0x0005e8000b901d44 */
.L_x_920:
[----:B------:R-:W-:Y:S05]  /*3040*/  BSYNC B0 ;  /* 0x0000000000007941 */ /* 0x000fea0003800000 */
.L_x_919:
[----:B------:R-:W0:Y:S02]  /*3050*/  LDGDEPBAR ;  /* 0x00000000000079af */ /* 0x000e240000000000 */
.L_x_918:
        /* <DEDUP_REMOVED lines=14> */
[----:B------:R-:W-:Y:S01]  /*3140*/  SHF.L.U32 R209, R2, 0x1, RZ ;  /* 0x0000000102d17819 */ /* 0x000fe200000006ff */
[----:B--2---:R-:W2:Y:S03]  /*3150*/  SHFL.BFLY PT, R6, R3, 0x2, 0x1f ;  /* 0x0c401f0003067f89 */ /* 0x004ea600000e0000 */
[-C--:B------:R-:W-:Y:S01]  /*3160*/  LEA R211, R4, R209.reuse, 0x1 ;  /* 0x000000d104d37211 */ /* 0x080fe200078e08ff */
[----:B------:R-:W-:Y:S01]  /*3170*/  LDSM.16.MT88.4 R48, [R209+0xa000] ;  /* 0x00a00000d130783b */ /* 0x000fe20000004200 */
[----:B------:R-:W-:-:S02]  /*3180*/  LEA R214, R0, R209, 0x1 ;  /* 0x000000d100d67211 */ /* 0x000fc400078e08ff */
[----:B------:R-:W-:Y:S01]  /*3190*/  LEA R213, R0, R211, 0x1 ;  /* 0x000000d300d57211 */ /* 0x000fe200078e08ff */
[----:B------:R-:W-:Y:S04]  /*31a0*/  LDSM.16.MT88.4 R16, [R211+0xa000] ;  /* 0x00a00000d310783b */ /* 0x000fe80000004200 */
[----:B------:R-:W-:Y:S04]  /*31b0*/  LDSM.16.MT88.4 R52, [R213+0xa000] ;  /* 0x00a00000d534783b */ /* 0x000fe80000004200 */
[----:B------:R-:W-:Y:S04]  /*31c0*/  LDSM.16.MT88.4 R64, [R209+0xb000] ;  /* 0x00b00000d140783b */ /* 0x000fe80000004200 */
        /* <DEDUP_REMOVED lines=14> */
[----:B-1----:R-:W-:-:S05]  /*32b0*/  FMUL.FTZ R8, R134, c[0x0][0x23c] ;  /* 0x00008f0086087a20 */ /* 0x002fca0000410000 */
[----:B------:R-:W-:-:S05]  /*32c0*/  FSEL R8, R8, RZ, P0 ;  /* 0x000000ff08087208 */ /* 0x000fca0000000000 */
[--C-:B------:R-:W-:Y:S02]  /*32d0*/  FFMA.FTZ R3, R20, c[0x0][0x23c], -R8.reuse ;  /* 0x00008f0014037a23 */ /* 0x100fe40000010808 */
[--C-:B------:R-:W-:Y:S02]  /*32e0*/  FFMA.FTZ R9, R26, c[0x0][0x23c], -R8.reuse ;  /* 0x00008f001a097a23 */ /* 0x100fe40000010808 */
[----:B------:R1:W-:Y:S01]  /*32f0*/  MUFU.EX2 R168, R3 ;  /* 0x0000000300a87308 */ /* 0x0003e20000000800 */
[----:B------:R-:W-:-:S07]  /*3300*/  FFMA.FTZ R10, R27, c[0x0][0x23c], -R8 ;  /* 0x00008f001b0a7a23 */ /* 0x000fce0000010808 */
[----:B------:R-:W-:Y:S01]  /*3310*/  MUFU.EX2 R229, R9 ;  /* 0x0000000900e57308 */ /* 0x000fe20000000800 */
[----:B-1----:R-:W-:-:S07]  /*3320*/  FFMA.FTZ R3, R21, c[0x0][0x23c], -R8 ;  /* 0x00008f0015037a23 */ /* 0x002fce0000010808 */
[----:B------:R1:W3:Y:S08]  /*3330*/  MUFU.EX2 R231, R10 ;  /* 0x0000000a00e77308 */ /* 0x0002f00000000800 */
[----:B------:R2:W-:Y:S01]  /*3340*/  MUFU.EX2 R252, R3 ;  /* 0x0000000300fc7308 */ /* 0x0005e20000000800 */
[----:B-1----:R-:W-:Y:S01]  /*3350*/  FFMA.FTZ R10, R28, c[0x0][0x23c], -R8 ;  /* 0x00008f001c0a7a23 */ /* 0x002fe20000010808 */
[----:B---3--:R-:W-:-:S06]  /*3360*/  F2FP.PACK_AB R128, R231, R229 ;  /* 0x000000e5e780723e */ /* 0x008fcc00000000ff */
[----:B------:R1:W-:Y:S01]  /*3370*/  MUFU.EX2 R230, R10 ;  /* 0x0000000a00e67308 */ /* 0x0003e20000000800 */
[----:B--2---:R-:W-:Y:S01]  /*3380*/  FMNMX.FTZ R3, R5, R6, !PT ;  /* 0x0000000605037209 */ /* 0x004fe20007810000 */
[----:B------:R-:W-:-:S03]  /*3390*/  FFMA.FTZ R5, R14, c[0x0][0x23c], -R8 ;  /* 0x00008f000e057a23 */ /* 0x000fc60000010808 */
[C---:B------:R-:W-:Y:S01]  /*33a0*/  FSETP.NEU.FTZ.AND P0, PT, R3.reuse, -INF , PT ;  /* 0xff8000000300780b */ /* 0x040fe20003f1d000 */
[----:B------:R-:W-:Y:S02]  /*33b0*/  FMUL.FTZ R6, R3, c[0x0][0x23c] ;  /* 0x00008f0003067a20 */ /* 0x000fe40000410000 */
[----:B------:R2:W-:Y:S03]  /*33c0*/  MUFU.EX2 R233, R5 ;  /* 0x0000000500e97308 */ /* 0x0005e60000000800 */
[----:B------:R-:W-:-:S05]  /*33d0*/  FSEL R2, R6, RZ, P0 ;  /* 0x000000ff06027208 */ /* 0x000fca0000000000 */
[--C-:B------:R-:W-:Y:S02]  /*33e0*/  FFMA.FTZ R0, R25, c[0x0][0x23c], -R2.reuse ;  /* 0x00008f0019007a23 */ /* 0x100fe40000010802 */
[--C-:B-1----:R-:W-:Y:S02]  /*33f0*/  FFMA.FTZ R10, R30, c[0x0][0x23c], -R2.reuse ;  /* 0x00008f001e0a7a23 */ /* 0x102fe40000010802 */
[----:B------:R1:W-:Y:S01]  /*3400*/  MUFU.EX2 R226, R0 ;  /* 0x0000000000e27308 */ /* 0x0003e20000000800 */
[----:B------:R-:W-:Y:S02]  /*3410*/  FFMA.FTZ R4, R24, c[0x0][0x23c], -R2 ;  /* 0x00008f0018047a23 */ /* 0x000fe40000010802 */
[--C-:B--2---:R-:W-:Y:S01]  /*3420*/  FFMA.FTZ R5, R15, c[0x0][0x23c], -R8.reuse ;  /* 0x00008f000f057a23 */ /* 0x104fe20000010808 */
[----:B------:R-:W-:Y:S01]  /*3430*/  LDSM.16.MT88.4 R24, [R211+0xa800] ;  /* 0x00a80000d318783b */ /* 0x000fe20000004200 */
[----:B------:R-:W-:-:S03]  /*3440*/  FFMA.FTZ R8, R29, c[0x0][0x23c], -R8 ;  /* 0x00008f001d087a23 */ /* 0x000fc60000010808 */
[----:B------:R-:W-:Y:S01]  /*3450*/  MUFU.EX2 R206, R10 ;  /* 0x0000000a00ce7308 */ /* 0x000fe20000000800 */
[----:B------:R-:W2:Y:S01]  /*3460*/  LDSM.16.MT88.4 R12, [R214+0xa000] ;  /* 0x00a00000d60c783b */ /* 0x000ea20000004200 */
[----:B-1----:R-:W-:-:S06]  /*3470*/  FFMA.FTZ R0, R22, c[0x0][0x23c], -R2 ;  /* 0x00008f0016007a23 */ /* 0x002fcc0000010802 */
[----:B------:R-:W1:Y:S08]  /*3480*/  MUFU.EX2 R235, R8 ;  /* 0x0000000800eb7308 */ /* 0x000e700000000800 */
[----:B------:R3:W-:Y:S08]  /*3490*/  MUFU.EX2 R227, R0 ;  /* 0x0000000000e37308 */ /* 0x0007f00000000800 */
[----:B------:R-:W4:Y:S01]  /*34a0*/  MUFU.EX2 R162, R5 ;  /* 0x0000000500a27308 */ /* 0x000f220000000800 */
[----:B-1----:R-:W-:Y:S01]  /*34b0*/  F2FP.PACK_AB R130, R235, R230 ;  /* 0x000000e6eb82723e */ /* 0x002fe200000000ff */
[----:B---3--:R-:W-:-:S06]  /*34c0*/  FFMA.FTZ R0, R23, c[0x0][0x23c], -R2 ;  /* 0x00008f0017007a23 */ /* 0x008fcc0000010802 */
[----:B------:R1:W3:Y:S01]  /*34d0*/  MUFU.EX2 R228, R4 ;  /* 0x0000000400e47308 */ /* 0x0002e20000000800 */
[----:B------:R-:W5:Y:S01]  /*34e0*/  LDSM.16.MT88.4 R20, [R211+0xb000] ;  /* 0x00b00000d314783b */ /* 0x000f620000004200 */
[----:B----4-:R-:W-:-:S06]  /*34f0*/  F2FP.PACK_AB R6, R162, R233 ;  /* 0x000000e9a206723e */ /* 0x010fcc00000000ff */
[----:B------:R4:W2:Y:S01]  /*3500*/  MUFU.EX2 R232, R0 ;  /* 0x0000000000e87308 */ /* 0x0008a20000000800 */
[----:B-1----:R-:W-:Y:S02]  /*3510*/  F2FP.PACK_AB R4, R252, R168 ;  /* 0x000000a8fc04723e */ /* 0x002fe400000000ff */
[----:B---3--:R-:W-:Y:S02]  /*3520*/  F2FP.PACK_AB R5, R226, R228 ;  /* 0x000000e4e205723e */ /* 0x008fe400000000ff */
[----:B----4-:R-:W-:Y:S02]  /*3530*/  FMNMX.FTZ R0, R45, R47, !PT ;  /* 0x0000002f2d007209 */ /* 0x010fe40007810000 */
[----:B--2---:R-:W-:Y:S02]  /*3540*/  F2FP.PACK_AB R7, R232, R227 ;  /* 0x000000e3e807723e */ /* 0x004fe400000000ff */
        /* <DEDUP_REMOVED lines=18> */
[C---:B-----5:R-:W-:Y:S01]  /*3670*/  HMMA.16816.F32 R100, R4.reuse, R20, RZ ;  /* 0x000000140464723c */ /* 0x060fe200000018ff */
        /* <DEDUP_REMOVED lines=11> */
[----:B------:R-:W-:Y:S01]  /*3730*/  FFMA.FTZ R2, R31, c[0x0][0x23c], -R2 ;  /* 0x00008f001f027a23 */ /* 0x000fe20000010802 */
[----:B------:R-:W-:Y:S01]  /*3740*/  LDSM.16.MT88.4 R32, [R214+0xa800] ;  /* 0x00a80000d620783b */ /* 0x000fe20000004200 */
[----:B------:R-:W-:Y:S01]  /*3750*/  MUFU.EX2 R225, R9 ;  /* 0x0000000900e17308 */ /* 0x000fe20000000800 */
[----:B-1----:R-:W-:-:S02]  /*3760*/  FMNMX.FTZ R0, R10, R0, !PT ;  /* 0x000000000a007209 */ /* 0x002fc40007810000 */
[----:B------:R-:W-:Y:S01]  /*3770*/  HMMA.16816.F32 R92, R4, R18, RZ ;  /* 0x00000012045c723c */ /* 0x000fe200000018ff */
[----:B------:R-:W-:Y:S01]  /*3780*/  LDSM.16.MT88.4 R28, [R213+0xa800] ;  /* 0x00a80000d51c783b */ /* 0x000fe20000004200 */
[----:B----4-:R-:W-:-:S03]  /*3790*/  FMNMX.FTZ R136, R8, R11, !PT ;  /* 0x0000000b08887209 */ /* 0x010fc60007810000 */
[----:B------:R-:W1:Y:S01]  /*37a0*/  SHFL.BFLY PT, R8, R0, 0x1, 0x1f ;  /* 0x0c201f0000087f89 */ /* 0x000e6200000e0000 */
[----:B------:R2:W3:Y:S01]  /*37b0*/  MUFU.EX2 R234, R2 ;  /* 0x0000000200ea7308 */ /* 0x0004e20000000800 */
[C---:B------:R-:W-:Y:S01]  /*37c0*/  FSETP.NEU.FTZ.AND P0, PT, R136.reuse, -INF , PT ;  /* 0xff8000008800780b */ /* 0x040fe20003f1d000 */
[C---:B------:R-:W-:Y:S08]  /*37d0*/  HMMA.16816.F32 R84, R4.reuse, R14, RZ ;  /* 0x0000000e0454723c */ /* 0x040ff000000018ff */
[----:B------:R-:W-:Y:S01]  /*37e0*/  HMMA.16816.F32 R36, R4, R54, RZ ;  /* 0x000000360424723c */ /* 0x000fe200000018ff */
[----:B--2---:R-:W-:Y:S01]  /*37f0*/  FMUL.FTZ R2, R136, c[0x0][0x23c] ;  /* 0x00008f0088027a20 */ /* 0x004fe20000410000 */
[----:B---3--:R-:W-:-:S06]  /*3800*/  F2FP.PACK_AB R131, R234, R225 ;  /* 0x000000e1ea83723e */ /* 0x008fcc00000000ff */
[----:B------:R-:W-:Y:S01]  /*3810*/  HMMA.16816.F32 R104, R4, R66, RZ ;  /* 0x000000420468723c */ /* 0x000fe200000018ff */
[----:B------:R-:W-:Y:S02]  /*3820*/  FSEL R2, R2, RZ, P0 ;  /* 0x000000ff02027208 */ /* 0x000fe40000000000 */
[----:B-1----:R-:W-:-:S05]  /*3830*/  FMNMX.FTZ R135, R0, R8, !PT ;  /* 0x0000000800877209 */ /* 0x002fca0007810000 */
[C---:B------:R-:W-:Y:S01]  /*3840*/  HMMA.16816.F32 R116, R4.reuse, R22, RZ ;  /* 0x000000160474723c */ /* 0x040fe200000018ff */
[--C-:B------:R-:W-:Y:S01]  /*3850*/  FFMA.FTZ R0, R47, c[0x0][0x23c], -R2.reuse ;  /* 0x00008f002f007a23 */ /* 0x100fe20000010802 */
[----:B------:R-:W-:Y:S01]  /*3860*/  FSETP.NEU.FTZ.AND P0, PT, R135, -INF , PT ;  /* 0xff8000008700780b */ /* 0x000fe20003f1d000 */
[----:B------:R-:W-:Y:S02]  /*3870*/  FFMA.FTZ R8, R137, c[0x0][0x23c], -R2 ;  /* 0x00008f0089087a23 */ /* 0x000fe40000010802 */
[----:B------:R1:W-:Y:S03]  /*3880*/  MUFU.EX2 R202, R0 ;  /* 0x0000000000ca7308 */ /* 0x0003e60000000800 */
[C---:B------:R-:W-:Y:S05]  /*3890*/  HMMA.16816.F32 R156, R4.reuse, R70, RZ ;  /* 0x00000046049c723c */ /* 0x040fea00000018ff */
[----:B------:R2:W-:Y:S03]  /*38a0*/  MUFU.EX2 R197, R8 ;  /* 0x0000000800c57308 */ /* 0x0005e60000000800 */
[----:B------:R-:W-:Y:S01]  /*38b0*/  HMMA.16816.F32 R144, R4, R82, RZ ;  /* 0x000000520490723c */ /* 0x000fe200000018ff */
[----:B-1----:R-:W-:-:S06]  /*38c0*/  FMUL.FTZ R0, R135, c[0x0][0x23c] ;  /* 0x00008f0087007a20 */ /* 0x002fcc0000410000 */
[--C-:B------:R-:W-:Y:S01]  /*38d0*/  FFMA.FTZ R4, R45, c[0x0][0x23c], -R2.reuse ;  /* 0x00008f002d047a23 */ /* 0x100fe20000010802 */
[----:B------:R-:W-:Y:S01]  /*38e0*/  HMMA.16816.F32 R140, R128, R152, R140 ;  /* 0x00000098808c723c */ /* 0x000fe2000000188c */
[----:B------:R-:W-:Y:S02]  /*38f0*/  FSEL R0, R0, RZ, P0 ;  /* 0x000000ff00007208 */ /* 0x000fe40000000000 */
[----:B------:R1:W-:Y:S01]  /*3900*/  MUFU.EX2 R205, R4 ;  /* 0x0000000400cd7308 */ /* 0x0003e20000000800 */
[----:B--2---:R-:W-:-:S04]  /*3910*/  FFMA.FTZ R8, R138, c[0x0][0x23c], -R2 ;  /* 0x00008f008a087a23 */ /* 0x004fc80000010802 */
[C---:B------:R-:W-:Y:S03]  /*3920*/  HMMA.16816.F32 R40, R128.reuse, R24, R40 ;  /* 0x000000188028723c */ /* 0x040fe60000001828 */
[----:B------:R2:W-:Y:S05]  /*3930*/  MUFU.EX2 R196, R8 ;  /* 0x0000000800c47308 */ /* 0x0005ea0000000800 */
[----:B------:R-:W-:Y:S01]  /*3940*/  HMMA.16816.F32 R56, R128, R32, R56 ;  /* 0x000000208038723c */ /* 0x000fe20000001838 */
[----:B-1----:R-:W-:-:S04]  /*3950*/  FFMA.FTZ R4, R44, c[0x0][0x23c], -R2 ;  /* 0x00008f002c047a23 */ /* 0x002fc80000010802 */
[----:B------:R1:W-:Y:S03]  /*3960*/  MUFU.EX2 R203, R4 ;  /* 0x0000000400cb7308 */ /* 0x0003e60000000800 */
[----:B------:R-:W-:Y:S01]  /*3970*/  HMMA.16816.F32 R72, R128, R28, R72 ;  /* 0x0000001c8048723c */ /* 0x000fe20000001848 */
[----:B--2---:R-:W-:-:S04]  /*3980*/  FFMA.FTZ R8, R132, c[0x0][0x23c], -R2 ;  /* 0x00008f0084087a23 */ /* 0x004fc80000010802 */
        /* <DEDUP_REMOVED lines=27> */
[C---:B------:R-:W-:Y:S01]  /*3b40*/  HMMA.16816.F32 R116, R128.reuse, R122, R156 ;  /* 0x0000007a8074723c */ /* 0x040fe2000000189c */
[--C-:B--2---:R-:W-:Y:S01]  /*3b50*/  FFMA.FTZ R2, R139, c[0x0][0x23c], -R0.reuse ;  /* 0x00008f008b027a23 */ /* 0x104fe20000010800 */
[----:B------:R-:W-:Y:S02]  /*3b60*/  MOV R139, R162 ;  /* 0x000000a2008b7202 */ /* 0x000fe40000000f00 */
[----:B----4-:R-:W-:Y:S01]  /*3b70*/  F2FP.PACK_AB R169, R133, R137 ;  /* 0x0000008985a9723e */ /* 0x010fe200000000ff */
        /* <DEDUP_REMOVED lines=31> */
[----:B------:R-:W-:Y:S01]  /*3d70*/  FADD.FTZ R5, R204, R0 ;  /* 0x00000000cc057221 */ /* 0x000fe20000010000 */
[----:B------:R-:W-:Y:S01]  /*3d80*/  F2FP.PACK_AB R168, R196, R197 ;  /* 0x000000c5c4a8723e */ /* 0x000fe200000000ff */
        /* <DEDUP_REMOVED lines=40> */
[----:B------:R-:W-:Y:S01]  /*4010*/  LEA.HI.SX32 R224, R224, 0xfffffffe, 0x1b ;  /* 0xfffffffee0e07811 */ /* 0x000fe200078fdaff */
[----:B------:R-:W-:Y:S01]  /*4020*/  IMAD.MOV.U32 R137, RZ, RZ, R135 ;  /* 0x000000ffff897224 */ /* 0x000fe200078e0087 */
[----:B------:R-:W-:Y:S01]  /*4030*/  MOV R139, R3 ;  /* 0x00000003008b7202 */ /* 0x000fe20000000f00 */
[----:B------:R-:W-:Y:S01]  /*4040*/  IMAD.MOV.U32 R132, RZ, RZ, R136 ;  /* 0x000000ffff847224 */ /* 0x000fe200078e0088 */
[----:B------:R-:W-:Y:S01]  /*4050*/  ISETP.GE.AND P3, PT, R238, c[0x0][0x220], PT ;  /* 0x00008800ee007a0c */ /* 0x000fe20003f66270 */
[----:B------:R-:W-:Y:S01]  /*4060*/  IMAD.MOV.U32 R138, RZ, RZ, R134 ;  /* 0x000000ffff8a7224 */ /* 0x000fe200078e0086 */
[----:B------:R-:W-:-:S02]  /*4070*/  ISETP.GE.AND P2, PT, R244, c[0x0][0x220], PT ;  /* 0x00008800f4007a0c */ /* 0x000fc40003f46270 */
[----:B------:R-:W-:Y:S01]  /*4080*/  MOV R252, c[0x0][0x1a0] ;  /* 0x0000680000fc7a02 */ /* 0x000fe20000000f00 */
[----:B------:R-:W-:Y:S07]  /*4090*/  BRA `(.L_x_922) ;  /* 0x000002d000007947 */ /* 0x000fee0003800000 */
.L_x_924:
[----:B------:R1:W-:Y:S01]  /*40a0*/  @P3 STS.128 [R223+0x8000], RZ ;  /* 0x008000ffdf003388 */ /* 0x0003e20000000c00 */
[----:B------:R-:W-:Y:S01]  /*40b0*/  IADD3 R0, R224, -0x1, RZ ;  /* 0xffffffffe0007810 */ /* 0x000fe20007ffe0ff */
[----:B------:R-:W-:Y:S02]  /*40c0*/  IMAD.MOV.U32 R133, RZ, RZ, c[0x0][0x198] ;  /* 0x00006600ff857624 */ /* 0x000fe400078e00ff */
[----:B------:R-:W-:Y:S01]  /*40d0*/  IMAD.MOV.U32 R136, RZ, RZ, 0x4 ;  /* 0x00000004ff887424 */ /* 0x000fe200078e00ff */
[----:B------:R-:W-:Y:S01]  /*40e0*/  SHF.R.S32.HI R2, RZ, 0x1f, R0 ;  /* 0x0000001fff027819 */ /* 0x000fe20000011400 */
[----:B------:R-:W-:Y:S04]  /*40f0*/  IMAD.WIDE.U32 R134, R0, c[0x0][0x198], RZ ;  /* 0x0000660000867a25 */ /* 0x000fe800078e00ff */
[----:B------:R-:W-:Y:S02]  /*4100*/  IMAD R2, R2, c[0x0][0x198], RZ ;  /* 0x0000660002027a24 */ /* 0x000fe400078e02ff */
[----:B------:R-:W-:Y:S02]  /*4110*/  IMAD.SHL.U32 R133, R133, 0x10, RZ ;  /* 0x0000001085857824 */ /* 0x000fe400078e00ff */
[----:B------:R-:W-:Y:S01]  /*4120*/  IMAD R2, R0, c[0x0][0x19c], R2 ;  /* 0x0000670000027a24 */ /* 0x000fe200078e0202 */
[----:B------:R-:W-:Y:S03]  /*4130*/  LEA R0, P1, R134, R248, 0x5 ;  /* 0x000000f886007211 */ /* 0x000fe600078228ff */
[----:B------:R-:W-:Y:S01]  /*4140*/  IMAD.IADD R3, R135, 0x1, R2 ;  /* 0x0000000187037824 */ /* 0x000fe200078e0202 */
[----:B------:R-:W-:Y:S02]  /*4150*/  @!P3 LEA R176, P6, R0, c[0x0][0x168], 0x1 ;  /* 0x00005a0000b0ba11 */ /* 0x000fe400078c08ff */
[----:B------:R-:W-:Y:S01]  /*4160*/  IADD3 R2, P0, R133, R0, RZ ;  /* 0x0000000085027210 */ /* 0x000fe20007f1e0ff */
[----:B------:R-:W-:Y:S01]  /*4170*/  IMAD.MOV.U32 R133, RZ, RZ, c[0x0][0x198] ;  /* 0x00006600ff857624 */ /* 0x000fe200078e00ff */
[----:B------:R-:W-:Y:S02]  /*4180*/  LEA.HI.X R3, R134, R243, R3, 0x5, P1 ;  /* 0x000000f386037211 */ /* 0x000fe400008f2c03 */
[C---:B------:R-:W-:Y:S02]  /*4190*/  @!P2 LEA R172, P1, R0.reuse, c[0x0][0x168], 0x1 ;  /* 0x00005a0000acaa11 */ /* 0x040fe400078208ff */
[C-C-:B------:R-:W-:Y:S02]  /*41a0*/  @!P3 LEA.HI.X R177, R0.reuse, c[0x0][0x16c], R3.reuse, 0x1, P6 ;  /* 0x00005b0000b1ba11 */ /* 0x140fe400030f0c03 */
[--C-:B------:R-:W-:Y:S02]  /*41b0*/  @!P2 LEA.HI.X R173, R0, c[0x0][0x16c], R3.reuse, 0x1, P1 ;  /* 0x00005b0000adaa11 */ /* 0x100fe400008f0c03 */
[C---:B------:R-:W-:Y:S01]  /*41c0*/  @!P3 LEA R174, P5, R2.reuse, c[0x0][0x168], 0x1 ;  /* 0x00005a0002aeba11 */ /* 0x040fe200078a08ff */
[----:B------:R-:W-:Y:S01]  /*41d0*/  @!PT LDS RZ, [RZ] ;  /* 0x00000000fffff984 */ /* 0x000fe20000000800 */
[----:B------:R-:W-:Y:S01]  /*41e0*/  @!PT LDS RZ, [RZ] ;  /* 0x00000000fffff984 */ /* 0x000fe20000000800 */
[----:B------:R-:W-:Y:S01]  /*41f0*/  @!PT LDS RZ, [RZ] ;  /* 0x00000000fffff984 */ /* 0x000fe20000000800 */
[----:B------:R1:W-:Y:S01]  /*4200*/  @!P3 LDGSTS.E.BYPASS.LTC128B.128 [R223+0x8000], [R176.64] ;  /* 0x08000000b0dfbfae */ /* 0x0003e2000b901d44 */
[----:B------:R-:W-:Y:S03]  /*4210*/  SHF.L.U64.HI R133, R133, R136, c[0x0][0x19c] ;  /* 0x0000670085857619 */ /* 0x000fe60000010288 */
[----:B------:R1:W-:Y:S02]  /*4220*/  @P2 STS.128 [R223+0x9000], RZ ;  /* 0x009000ffdf002388 */ /* 0x0003e40000000c00 */
[----:B------:R-:W-:Y:S01]  /*4230*/  IMAD.X R133, R133, 0x1, R3, P0 ;  /* 0x0000000185857824 */ /* 0x000fe200000e0603 */
[C---:B------:R-:W-:Y:S01]  /*4240*/  @!P2 LEA R134, P0, R2.reuse, c[0x0][0x168], 0x1 ;  /* 0x00005a000286aa11 */ /* 0x040fe200078008ff */
[----:B------:R-:W-:Y:S01]  /*4250*/  @!PT LDS RZ, [RZ] ;  /* 0x00000000fffff984 */ /* 0x000fe20000000800 */
[----:B------:R-:W-:Y:S01]  /*4260*/  @!PT LDS RZ, [RZ] ;  /* 0x00000000fffff984 */ /* 0x000fe20000000800 */
[----:B------:R-:W-:Y:S01]  /*4270*/  @!PT LDS RZ, [RZ] ;  /* 0x00000000fffff984 */ /* 0x000fe20000000800 */
[----:B------:R1:W-:Y:S03]  /*4280*/  @!P2 LDGSTS.E.BYPASS.LTC128B.128 [R223+0x9000], [R172.64+0x80] ;  /* 0x09000080acdfafae */ /* 0x0003e6000b901d44 */
[C-C-:B------:R-:W-:Y:S01]  /*4290*/  @!P3 LEA.HI.X R175, R2.reuse, c[0x0][0x16c], R133.reuse, 0x1, P5 ;  /* 0x00005b0002afba11 */ /* 0x140fe200028f0c85 */
[----:B------:R1:W-:Y:S01]  /*42a0*/  @P3 STS.128 [R223+0x8800], RZ ;  /* 0x008800ffdf003388 */ /* 0x0003e20000000c00 */
[----:B------:R-:W-:Y:S03]  /*42b0*/  @!P2 LEA.HI.X R135, R2, c[0x0][0x16c], R133, 0x1, P0 ;  /* 0x00005b000287aa11 */ /* 0x000fe600000f0c85 */
        /* <DEDUP_REMOVED lines=11> */
.L_x_922:
[----:B------:R-:W-:Y:S04]  /*4370*/  DEPBAR.LE SB0, 0x0 ;  /* 0x000080000000791a */ /* 0x000fe80000000000 */
[----:B------:R-:W-:Y:S01]  /*4380*/  BAR.SYNC.DEFER_BLOCKING 0x0 ;  /* 0x0000000000007b1d */ /* 0x000fe20000010000 */
[----:B------:R-:W-:Y:S01]  /*4390*/  SHF.R.S32.HI R0, RZ, 0x1f, R224 ;  /* 0x0000001fff007819 */ /* 0x000fe200000114e0 */
[----:B------:R-:W-:Y:S04]  /*43a0*/  IMAD.WIDE.U32 R4, R224, c[0x0][0x1a0], RZ ;  /* 0x00006800e0047a25 */ /* 0x000fe800078e00ff */
[----:B------:R-:W-:Y:S02]  /*43b0*/  IMAD R0, R0, c[0x0][0x1a0], RZ ;  /* 0x0000680000007a24 */ /* 0x000fe400078e02ff */
[----:B------:R-:W-:Y:S02]  /*43c0*/  IMAD.MOV.U32 R12, RZ, RZ, c[0x0][0x1a4] ;  /* 0x00006900ff0c7624 */ /* 0x000fe400078e00ff */
[----:B------:R-:W-:Y:S01]  /*43d0*/  IMAD R2, R224, c[0x0][0x1a4], R0 ;  /* 0x00006900e0027a24 */ /* 0x000fe200078e0200 */
[----:B------:R-:W-:Y:S03]  /*43e0*/  LEA R0, P1, R4, R246, 0x5 ;  /* 0x000000f604007211 */ /* 0x000fe600078228ff */
[----:B------:R-:W-:Y:S01]  /*43f0*/  IMAD.IADD R3, R5, 0x1, R2 ;  /* 0x0000000105037824 */ /* 0x000fe200078e0202 */
[----:B------:R-:W-:Y:S02]  /*4400*/  @!P3 LEA R10, P5, R0, c[0x0][0x170], 0x1 ;  /* 0x00005c00000aba11 */ /* 0x000fe400078a08ff */
[----:B------:R-:W-:Y:S02]  /*4410*/  LEA R2, P0, R252, R0, 0x4 ;  /* 0x00000000fc027211 */ /* 0x000fe400078020ff */
[----:B------:R-:W-:Y:S02]  /*4420*/  LEA.HI.X R3, R4, R245, R3, 0x5, P1 ;  /* 0x000000f504037211 */ /* 0x000fe400008f2c03 */
[C---:B------:R-:W-:Y:S02]  /*4430*/  @!P2 LEA R6, P1, R0.reuse, c[0x0][0x170], 0x1 ;  /* 0x00005c000006aa11 */ /* 0x040fe400078208ff */
[C-C-:B------:R-:W-:Y:S01]  /*4440*/  @!P3 LEA.HI.X R11, R0.reuse, c[0x0][0x174], R3.reuse, 0x1, P5 ;  /* 0x00005d00000bba11 */ /* 0x140fe200028f0c03 */
[----:B------:R-:W-:Y:S01]  /*4450*/  @P3 STS.128 [R223+0xa000], RZ ;  /* 0x00a000ffdf003388 */ /* 0x000fe20000000c00 */
[----:B------:R-:W-:Y:S02]  /*4460*/  @!P2 LEA.HI.X R7, R0, c[0x0][0x174], R3, 0x1, P1 ;  /* 0x00005d000007aa11 */ /* 0x000fe400008f0c03 */
[----:B------:R-:W-:Y:S02]  /*4470*/  @!P3 LEA R8, P4, R2, c[0x0][0x170], 0x1 ;  /* 0x00005c000208ba11 */ /* 0x000fe400078808ff */
[----:B------:R-:W-:Y:S01]  /*4480*/  @!PT LDS RZ, [RZ] ;  /* 0x00000000fffff984 */ /* 0x000fe20000000800 */
[----:B------:R-:W-:Y:S01]  /*4490*/  @!PT LDS RZ, [RZ] ;  /* 0x00000000fffff984 */ /* 0x000fe20000000800 */
[----:B------:R-:W-:Y:S01]  /*44a0*/  @!PT LDS RZ, [RZ] ;  /* 0x00000000fffff984 */ /* 0x000fe20000000800 */
[----:B------:R1:W-:Y:S01]  /*44b0*/  @!P3 LDGSTS.E.BYPASS.LTC128B.128 [R223+0xa000], [R10.64] ;  /* 0x0a0000000adfbfae */ /* 0x0003e2000b901d44 */
[----:B------:R-:W-:Y:S02]  /*44c0*/  LEA.HI.X R5, R252, R3, R12, 0x4, P0 ;  /* 0x00000003fc057211 */ /* 0x000fe400000f240c */
[C---:B------:R-:W-:Y:S02]  /*44d0*/  @!P2 LEA R4, P0, R2.reuse, c[0x0][0x170], 0x1 ;  /* 0x00005c000204aa11 */ /* 0x040fe400078008ff */
[----:B------:R-:W-:Y:S01]  /*44e0*/  @P2 STS.128 [R223+0xb000], RZ ;  /* 0x00b000ffdf002388 */ /* 0x000fe20000000c00 */
[C-C-:B------:R-:W-:Y:S02]  /*44f0*/  @!P3 LEA.HI.X R9, R2.reuse, c[0x0][0x174], R5.reuse, 0x1, P4 ;  /* 0x00005d000209ba11 */ /* 0x140fe400020f0c05 */
[----:B------:R-:W-:Y:S02]  /*4500*/  @!P2 LEA.HI.X R5, R2, c[0x0][0x174], R5, 0x1, P0 ;  /* 0x00005d000205aa11 */ /* 0x000fe400000f0c05 */
[----:B------:R-:W-:Y:S01]  /*4510*/  @!PT LDS RZ, [RZ] ;  /* 0x00000000fffff984 */ /* 0x000fe20000000800 */
[----:B------:R-:W-:Y:S01]  /*4520*/  @!PT LDS RZ, [RZ] ;  /* 0x00000000fffff984 */ /* 0x000fe20000000800 */
[----:B------:R-:W-:Y:S01]  /*4530*/  @!PT LDS RZ, [RZ] ;  /* 0x00000000fffff984 */ /* 0x000fe20000000800 */
[----:B------:R2:W-:Y:S01]  /*4540*/  @!P2 LDGSTS.E.BYPASS.LTC128B.128 [R223+0xb000], [R6.64+0x80] ;  /* 0x0b00008006dfafae */ /* 0x0005e2000b901d44 */
[----:B------:R-:W-:Y:S04]  /*4550*/  ISETP.GT.AND P4, PT, R224, RZ, PT ;  /* 0x000000ffe000720c */ /* 0x000fe80003f84270 */
[----:B------:R-:W-:Y:S05]  /*4560*/  @P3 STS.128 [R223+0xa800], RZ ;  /* 0x00a800ffdf003388 */ /* 0x000fea0000000c00 */
[----:B------:R-:W-:Y:S01]  /*4570*/  @!PT LDS RZ, [RZ] ;  /* 0x00000000fffff984 */ /* 0x000fe20000000800 */
[----:B------:R-:W-:Y:S01]  /*4580*/  @!PT LDS RZ, [RZ] ;  /* 0x00000000fffff984 */ /* 0x000fe20000000800 */
[----:B------:R-:W-:Y:S01]  /*4590*/  @!PT LDS RZ, [RZ] ;  /* 0x00000000fffff984 */ /* 0x000fe20000000800 */
[----:B------:R1:W-:Y:S05]  /*45a0*/  @!P3 LDGSTS.E.BYPASS.LTC128B.128 [R223+0xa800], [R8.64] ;  /* 0x0a80000008dfbfae */ /* 0x0003ea000b901d44 */
[----:B------:R-:W-:Y:S05]  /*45b0*/  @P2 STS.128 [R223+0xb800], RZ ;  /* 0x00b800ffdf002388 */ /* 0x000fea0000000c00 */
[----:B------:R-:W-:Y:S01]  /*45c0*/  @!PT LDS RZ, [RZ] ;  /* 0x00000000fffff984 */ /* 0x000fe20000000800 */
[----:B------:R-:W-:Y:S01]  /*45d0*/  @!PT LDS RZ, [RZ] ;  /* 0x00000000fffff984 */ /* 0x000fe20000000800 */
[----:B------:R-:W-:Y:S01]  /*45e0*/  @!PT LDS RZ, [RZ] ;  /* 0x00000000fffff984 */ /* 0x000fe20000000800 */
[----:B------:R2:W-:Y:S05]  /*45f0*/  @!P2 LDGSTS.E.BYPASS.LTC128B.128 [R223+0xb800], [R4.64+0x80] ;  /* 0x0b80008004dfafae */ /* 0x0005ea000b901d44 */
[----:B------:R-:W-:Y:S05]  /*4600*/  LDSM.16.M88.4 R32, [R210] ;  /* 0x00000000d220783b */ /* 0x000fea0000000200 */
[----:B------:R-:W2:Y:S05]  /*4610*/  LDSM.16.M88.4 R16, [R208+0x8000] ;  /* 0x00800000d010783b */ /* 0x000eaa0000000200 */
[----:B------:R-:W1:Y:S05]  /*4620*/  LDSM.16.M88.4 R28, [R210+0x2000] ;  /* 0x00200000d21c783b */ /* 0x000e6a0000000200 */
[----:B------:R-:W3:Y:S05]  /*4630*/  LDSM.16.M88.4 R172, [R208+0x8800] ;  /* 0x00880000d0ac783b */ /* 0x000eea0000000200 */
[----:B------:R-:W0:Y:S05]  /*4640*/  LDGDEPBAR ;  /* 0x00000000000079af */ /* 0x000e2a0000000000 */
[----:B------:R-:W-:Y:S05]  /*4650*/  LDSM.16.M88.4 R176, [R212] ;  /* 0x00000000d4b0783b */ /* 0x000fea0000000200 */
[----:B------:R-:W4:Y:S05]  /*4660*/  LDSM.16.M88.4 R180, [R219] ;  /* 0x00000000dbb4783b */ /* 0x000f2a0000000200 */
[----:B------:R-:W5:Y:S05]  /*4670*/  LDSM.16.M88.4 R184, [R212+0x2000] ;  /* 0x00200000d4b8783b */ /* 0x000f6a0000000200 */
[----:B------:R-:W4:Y:S01]  /*4680*/  LDSM.16.M88.4 R188, [R222] ;  /* 0x00000000debc783b */ /* 0x000f220000000200 */
[-C--:B--2---:R-:W-:Y:S04]  /*4690*/  HMMA.16816.F32 R4, R32, R16.reuse, RZ ;  /* 0x000000102004723c */ /* 0x084fe800000018ff */
[----:B------:R-:W-:Y:S05]  /*46a0*/  LDSM.16.M88.4 R192, [R218] ;  /* 0x00000000dac0783b */ /* 0x000fea0000000200 */
[----:B------:R-:W2:Y:S01]  /*46b0*/  LDSM.16.M88.4 R196, [R217+0x8000] ;  /* 0x00800000d9c4783b */ /* 0x000ea20000000200 */
[C---:B-1----:R-:W-:Y:S04]  /*46c0*/  HMMA.16816.F32 R8, R28.reuse, R16, RZ ;  /* 0x000000101c08723c */ /* 0x042fe800000018ff */
[----:B------:R-:W1:Y:S04]  /*46d0*/  LDSM.16.M88.4 R200, [R218+0x2000] ;  /* 0x00200000dac8783b */ /* 0x000e680000000200 */
[-C--:B------:R-:W-:Y:S01]  /*46e0*/  HMMA.16816.F32 R12, R28, R18.reuse, RZ ;  /* 0x000000121c0c723c */ /* 0x080fe200000018ff */
[----:B------:R-:W-:Y:S07]  /*46f0*/  LDSM.16.M88.4 R204, [R216+0x2000] ;  /* 0x00200000d8cc783b */ /* 0x000fee0000000200 */
[C---:B------:R-:W-:Y:S08]  /*4700*/  HMMA.16816.F32 R16, R32.reuse, R18, RZ ;  /* 0x000000122010723c */ /* 0x040ff000000018ff */
[-C--:B---3--:R-:W-:Y:S08]  /*4710*/  HMMA.16816.F32 R20, R32, R172.reuse, RZ ;  /* 0x000000ac2014723c */ /* 0x088ff000000018ff */
[C---:B------:R-:W-:Y:S08]  /*4720*/  HMMA.16816.F32 R24, R28.reuse, R172, RZ ;  /* 0x000000ac1c18723c */ /* 0x040ff000000018ff */
[-C--:B------:R-:W-:Y:S08]  /*4730*/  HMMA.16816.F32 R28, R28, R174.reuse, RZ ;  /* 0x000000ae1c1c723c */ /* 0x080ff000000018ff */
[----:B------:R-:W-:Y:S01]  /*4740*/  HMMA.16816.F32 R32, R32, R174, RZ ;  /* 0x000000ae2020723c */ /* 0x000fe200000018ff */
[----:B------:R-:W3:Y:S07]  /*4750*/  LDSM.16.M88.4 R172, [R217+0x8800] ;  /* 0x00880000d9ac783b */ /* 0x000eee0000000200 */
[-C--:B----4-:R-:W-:Y:S08]  /*4760*/  HMMA.16816.F32 R4, R176, R180.reuse, R4 ;  /* 0x000000b4b004723c */ /* 0x090ff00000001804 */
[C---:B-----5:R-:W-:Y:S08]  /*4770*/  HMMA.16816.F32 R8, R184.reuse, R180, R8 ;  /* 0x000000b4b808723c */ /* 0x060ff00000001808 */
[-C--:B------:R-:W-:Y:S08]  /*4780*/  HMMA.16816.F32 R12, R184, R182.reuse, R12 ;  /* 0x000000b6b80c723c */ /* 0x080ff0000000180c */
[C---:B------:R-:W-:Y:S01]  /*4790*/  HMMA.16816.F32 R16, R176.reuse, R182, R16 ;  /* 0x000000b6b010723c */ /* 0x040fe20000001810 */
[----:B------:R-:W-:Y:S07]  /*47a0*/  LDSM.16.M88.4 R180, [R216] ;  /* 0x00000000d8b4783b */ /* 0x000fee0000000200 */
[-C--:B------:R-:W-:Y:S08]  /*47b0*/  HMMA.16816.F32 R20, R176, R188.reuse, R20 ;  /* 0x000000bcb014723c */ /* 0x080ff00000001814 */
[C---:B------:R-:W-:Y:S08]  /*47c0*/  HMMA.16816.F32 R24, R184.reuse, R188, R24 ;  /* 0x000000bcb818723c */ /* 0x040ff00000001818 */
[-C--:B------:R-:W-:Y:S01]  /*47d0*/  HMMA.16816.F32 R28, R184, R190.reuse, R28 ;  /* 0x000000beb81c723c */ /* 0x080fe2000000181c */
[----:B------:R-:W4:Y:S07]  /*47e0*/  LDSM.16.M88.4 R184, [R215] ;  /* 0x00000000d7b8783b */ /* 0x000f2e0000000200 */
[----:B------:R-:W-:Y:S01]  /*47f0*/  HMMA.16816.F32 R32, R176, R190, R32 ;  /* 0x000000beb020723c */ /* 0x000fe20000001820 */
[----:B------:R-:W5:Y:S05]  /*4800*/  LDSM.16.M88.4 R176, [R215+0x800] ;  /* 0x00080000d7b0783b */ /* 0x000f6a0000000200 */
[----:B------:R-:W-:Y:S02]  /*4810*/  LDSM.16.M88.4 R188, [R210+0x4000] ;  /* 0x00400000d2bc783b */ /* 0x000fe40000000200 */
[-C--:B--2---:R-:W-:Y:S08]  /*4820*/  HMMA.16816.F32 R4, R192, R196.reuse, R4 ;  /* 0x000000c4c004723c */ /* 0x084ff00000001804 */
[C---:B-1----:R-:W-:Y:S08]  /*4830*/  HMMA.16816.F32 R8, R200.reuse, R196, R8 ;  /* 0x000000c4c808723c */ /* 0x042ff00000001808 */
[-C--:B------:R-:W-:Y:S08]  /*4840*/  HMMA.16816.F32 R12, R200, R198.reuse, R12 ;  /* 0x000000c6c80c723c */ /* 0x080ff0000000180c */
[C---:B------:R-:W-:Y:S01]  /*4850*/  HMMA.16816.F32 R16, R192.reuse, R198, R16 ;  /* 0x000000c6c010723c */ /* 0x040fe20000001810 */
[----:B------:R-:W1:Y:S07]  /*4860*/  LDSM.16.M88.4 R196, [R208+0x9000] ;  /* 0x00900000d0c4783b */ /* 0x000e6e0000000200 */
[-C--:B---3--:R-:W-:Y:S08]  /*4870*/  HMMA.16816.F32 R20, R192, R172.reuse, R20 ;  /* 0x000000acc014723c */ /* 0x088ff00000001814 */
[C---:B------:R-:W-:Y:S08]  /*4880*/  HMMA.16816.F32 R24, R200.reuse, R172, R24 ;  /* 0x000000acc818723c */ /* 0x040ff00000001818 */
[-C--:B------:R-:W-:Y:S01]  /*4890*/  HMMA.16816.F32 R28, R200, R174.reuse, R28 ;  /* 0x000000aec81c723c */ /* 0x080fe2000000181c */
[----:B------:R-:W2:Y:S07]  /*48a0*/  LDSM.16.M88.4 R200, [R210+0x6000] ;  /* 0x00600000d2c8783b */ /* 0x000eae0000000200 */
[----:B------:R-:W-:Y:S01]  /*48b0*/  HMMA.16816.F32 R32, R192, R174, R32 ;  /* 0x000000aec020723c */ /* 0x000fe20000001820 */
[----:B------:R-:W3:Y:S05]  /*48c0*/  LDSM.16.M88.4 R172, [R208+0x9800] ;  /* 0x00980000d0ac783b */ /* 0x000eea0000000200 */
[----:B------:R-:W-:Y:S02]  /*48d0*/  LDSM.16.M88.4 R192, [R221] ;  /* 0x00000000ddc0783b */ /* 0x000fe40000000200 */
[-C--:B----4-:R-:W-:Y:S08]  /*48e0*/  HMMA.16816.F32 R4, R180, R184.reuse, R4 ;  /* 0x000000b8b404723c */ /* 0x090ff00000001804 */
[C---:B------:R-:W-:Y:S08]  /*48f0*/  HMMA.16816.F32 R8, R204.reuse, R184, R8 ;  /* 0x000000b8cc08723c */ /* 0x040ff00000001808 */
[-C--:B------:R-:W-:Y:S08]  /*4900*/  HMMA.16816.F32 R12, R204, R186.reuse, R12 ;  /* 0x000000bacc0c723c */ /* 0x080ff0000000180c */
[C---:B------:R-:W-:Y:S01]  /*4910*/  HMMA.16816.F32 R16, R180.reuse, R186, R16 ;  /* 0x000000bab410723c */ /* 0x040fe20000001810 */
[----:B------:R-:W4:Y:S07]  /*4920*/  LDSM.16.M88.4 R184, [R212+0x4000] ;  /* 0x00400000d4b8783b */ /* 0x000f2e0000000200 */
[-C--:B-----5:R-:W-:Y:S08]  /*4930*/  HMMA.16816.F32 R20, R180, R176.reuse, R20 ;  /* 0x000000b0b414723c */ /* 0x0a0ff00000001814 */
[C---:B------:R-:W-:Y:S08]  /*4940*/  HMMA.16816.F32 R24, R204.reuse, R176, R24 ;  /* 0x000000b0cc18723c */ /* 0x040ff00000001818 */
[-C--:B------:R-:W-:Y:S01]  /*4950*/  HMMA.16816.F32 R28, R204, R178.reuse, R28 ;  /* 0x000000b2cc1c723c */ /* 0x080fe2000000181c */
[----:B------:R-:W5:Y:S07]  /*4960*/  LDSM.16.M88.4 R204, [R212+0x6000] ;  /* 0x00600000d4cc783b */ /* 0x000f6e0000000200 */
[----:B------:R-:W-:Y:S01]  /*4970*/  HMMA.16816.F32 R32, R180, R178, R32 ;  /* 0x000000b2b420723c */ /* 0x000fe20000001820 */
[----:B------:R-:W4:Y:S05]  /*4980*/  LDSM.16.M88.4 R176, [R220] ;  /* 0x00000000dcb0783b */ /* 0x000f2a0000000200 */
[----:B------:R-:W-:Y:S02]  /*4990*/  LDSM.16.M88.4 R180, [R218+0x4000] ;  /* 0x00400000dab4783b */ /* 0x000fe40000000200 */
[-C--:B-1----:R-:W-:Y:S08]  /*49a0*/  HMMA.16816.F32 R4, R188, R196.reuse, R4 ;  /* 0x000000c4bc04723c */ /* 0x082ff00000001804 */
[C---:B--2---:R-:W-:Y:S08]  /*49b0*/  HMMA.16816.F32 R8, R200.reuse, R196, R8 ;  /* 0x000000c4c808723c */ /* 0x044ff00000001808 */
        /* <DEDUP_REMOVED lines=9> */
[----:B------:R-:W-:Y:S02]  /*4a50*/  LDSM.16.M88.4 R188, [R216+0x4000] ;  /* 0x00400000d8bc783b */ /* 0x000fe40000000200 */
[-C--:B----4-:R-:W-:Y:S08]  /*4a60*/  HMMA.16816.F32 R4, R184, R192.reuse, R4 ;  /* 0x000000c0b804723c */ /* 0x090ff00000001804 */
[C---:B-----5:R-:W-:Y:S08]  /*4a70*/  HMMA.16816.F32 R8, R204.reuse, R192, R8 ;  /* 0x000000c0cc08723c */ /* 0x060ff00000001808 */
[-C--:B------:R-:W-:Y:S08]  /*4a80*/  HMMA.16816.F32 R12, R204, R194.reuse, R12 ;  /* 0x000000c2cc0c723c */ /* 0x080ff0000000180c */
[C---:B------:R-:W-:Y:S01]  /*4a90*/  HMMA.16816.F32 R16, R184.reuse, R194, R16 ;  /* 0x000000c2b810723c */ /* 0x040fe20000001810 */
[----:B------:R-:W4:Y:S07]  /*4aa0*/  LDSM.16.M88.4 R192, [R215+0x1000] ;  /* 0x00100000d7c0783b */ /* 0x000f2e0000000200 */
[-C--:B------:R-:W-:Y:S08]  /*4ab0*/  HMMA.16816.F32 R20, R184, R176.reuse, R20 ;  /* 0x000000b0b814723c */ /* 0x080ff00000001814 */
[C---:B------:R-:W-:Y:S08]  /*4ac0*/  HMMA.16816.F32 R24, R204.reuse, R176, R24 ;  /* 0x000000b0cc18723c */ /* 0x040ff00000001818 */
[-C--:B------:R-:W-:Y:S01]  /*4ad0*/  HMMA.16816.F32 R28, R204, R178.reuse, R28 ;  /* 0x000000b2cc1c723c */ /* 0x080fe2000000181c */
[----:B------:R-:W5:Y:S07]  /*4ae0*/  LDSM.16.M88.4 R204, [R216+0x6000] ;  /* 0x00600000d8cc783b */ /* 0x000f6e0000000200 */
[----:B------:R-:W-:Y:S01]  /*4af0*/  HMMA.16816.F32 R32, R184, R178, R32 ;  /* 0x000000b2b820723c */ /* 0x000fe20000001820 */
[----:B------:R-:W4:Y:S01]  /*4b00*/  LDSM.16.M88.4 R176, [R215+0x1800] ;  /* 0x00180000d7b0783b */ /* 0x000f220000000200 */
[----:B------:R-:W-:Y:S04]  /*4b10*/  DEPBAR.LE SB0, 0x0 ;  /* 0x000080000000791a */ /* 0x000fe80000000000 */
[----:B------:R-:W-:Y:S02]  /*4b20*/  BAR.SYNC.DEFER_BLOCKING 0x0 ;  /* 0x0000000000007b1d */ /* 0x000fe40000010000 */
[-C--:B-1----:R-:W-:Y:S08]  /*4b30*/  HMMA.16816.F32 R4, R180, R196.reuse, R4 ;  /* 0x000000c4b404723c */ /* 0x082ff00000001804 */
[C---:B--2---:R-:W-:Y:S08]  /*4b40*/  HMMA.16816.F32 R8, R200.reuse, R196, R8 ;  /* 0x000000c4c808723c */ /* 0x044ff00000001808 */
[-C--:B------:R-:W-:Y:S08]  /*4b50*/  HMMA.16816.F32 R12, R200, R198.reuse, R12 ;  /* 0x000000c6c80c723c */ /* 0x080ff0000000180c */
[C---:B------:R-:W-:Y:S08]  /*4b60*/  HMMA.16816.F32 R16, R180.reuse, R198, R16 ;  /* 0x000000c6b410723c */ /* 0x040ff00000001810 */
[-C--:B---3--:R-:W-:Y:S08]  /*4b70*/  HMMA.16816.F32 R20, R180, R172.reuse, R20 ;  /* 0x000000acb414723c */ /* 0x088ff00000001814 */
[C---:B------:R-:W-:Y:S08]  /*4b80*/  HMMA.16816.F32 R24, R200.reuse, R172, R24 ;  /* 0x000000acc818723c */ /* 0x040ff00000001818 */
[-C--:B------:R-:W-:Y:S08]  /*4b90*/  HMMA.16816.F32 R28, R200, R174.reuse, R28 ;  /* 0x000000aec81c723c */ /* 0x080ff0000000181c */
[----:B------:R-:W-:Y:S08]  /*4ba0*/  HMMA.16816.F32 R32, R180, R174, R32 ;  /* 0x000000aeb420723c */ /* 0x000ff00000001820 */
[-C--:B----4-:R-:W-:Y:S08]  /*4bb0*/  HMMA.16816.F32 R4, R188, R192.reuse, R4 ;  /* 0x000000c0bc04723c */ /* 0x090ff00000001804 */
        /* <DEDUP_REMOVED lines=8> */
.L_x_923:
[----:B------:R-:W-:Y:S01]  /*4c40*/  FMNMX.FTZ R0, R4, R132, !PT ;  /* 0x0000008404007209 */ /* 0x000fe20007810000 */
[----:B-1----:R-:W-:Y:S01]  /*4c50*/  LDSM.16.MT88.4 R176, [R211+0xa000] ;  /* 0x00a00000d3b0783b */ /* 0x002fe20000004200 */
[----:B------:R-:W-:Y:S02]  /*4c60*/  IADD3 R224, R224, -0x1, RZ ;  /* 0xffffffffe0e07810 */ /* 0x000fe40007ffe0ff */
[----:B------:R-:W-:Y:S02]  /*4c70*/  FMNMX.FTZ R2, R5, R0, !PT ;  /* 0x0000000005027209 */ /* 0x000fe40007810000 */
[----:B------:R-:W-:Y:S02]  /*4c80*/  FMNMX.FTZ R0, R6, R137, !PT ;  /* 0x0000008906007209 */ /* 0x000fe40007810000 */
[----:B------:R-:W-:Y:S01]  /*4c90*/  FMNMX.FTZ R3, R16, R2, !PT ;  /* 0x0000000210037209 */ /* 0x000fe20007810000 */
[----:B------:R-:W-:Y:S01]  /*4ca0*/  LDSM.16.MT88.4 R184, [R211+0xb800] ;  /* 0x00b80000d3b8783b */ /* 0x000fe20000004200 */
        /* <DEDUP_REMOVED lines=26> */
[----:B------:R-:W-:Y:S01]  /*4e50*/  FMNMX.FTZ R2, R25, R2, !PT ;  /* 0x0000000219027209 */ /* 0x000fe20007810000 */
[----:B------:R-:W1:Y:S01]  /*4e60*/  SHFL.BFLY PT, R135, R3, 0x2, 0x1f ;  /* 0x0c401f0003877f89 */ /* 0x000e6200000e0000 */
[----:B------:R-:W-:Y:S02]  /*4e70*/  FMNMX.FTZ R0, R31, R0, !PT ;  /* 0x000000001f007209 */ /* 0x000fe40007810000 */
[----:B------:R-:W-:Y:S04]  /*4e80*/  FMNMX.FTZ R133, R28, R2, !PT ;  /* 0x000000021c857209 */ /* 0x000fe80007810000 */
[----:B------:R-:W-:Y:S01]  /*4e90*/  FMNMX.FTZ R133, R29, R133, !PT ;  /* 0x000000851d857209 */ /* 0x000fe20007810000 */
[----:B------:R-:W2:Y:S08]  /*4ea0*/  SHFL.BFLY PT, R172, R136, 0x1, 0x1f ;  /* 0x0c201f0088ac7f89 */ /* 0x000eb000000e0000 */
[----:B------:R-:W3:Y:S08]  /*4eb0*/  SHFL.BFLY PT, R2, R0, 0x2, 0x1f ;  /* 0x0c401f0000027f89 */ /* 0x000ef000000e0000 */
[----:B------:R-:W4:Y:S01]  /*4ec0*/  SHFL.BFLY PT, R134, R133, 0x2, 0x1f ;  /* 0x0c401f0085867f89 */ /* 0x000f2200000e0000 */
[----:B-1----:R-:W-:Y:S02]  /*4ed0*/  FMNMX.FTZ R135, R3, R135, !PT ;  /* 0x0000008703877209 */ /* 0x002fe40007810000 */
[----:B--2---:R-:W-:Y:S05]  /*4ee0*/  FMNMX.FTZ R136, R136, R172, !PT ;  /* 0x000000ac88887209 */ /* 0x004fea0007810000 */
[----:B------:R-:W1:Y:S01]  /*4ef0*/  SHFL.BFLY PT, R173, R135, 0x1, 0x1f ;  /* 0x0c201f0087ad7f89 */ /* 0x000e6200000e0000 */
[----:B------:R-:W-:Y:S02]  /*4f00*/  FSETP.NEU.FTZ.AND P0, PT, R136, -INF , PT ;  /* 0xff8000008800780b */ /* 0x000fe40003f1d000 */
[----:B---3--:R-:W-:Y:S01]  /*4f10*/  FMNMX.FTZ R2, R0, R2, !PT ;  /* 0x0000000200027209 */ /* 0x008fe20007810000 */
[----:B------:R-:W-:Y:S04]  /*4f20*/  FADD.FTZ R0, -R136, R132 ;  /* 0x0000008488007221 */ /* 0x000fe80000010100 */
[----:B------:R-:W-:Y:S01]  /*4f30*/  FMUL.FTZ R0, R0, c[0x0][0x23c] ;  /* 0x00008f0000007a20 */ /* 0x000fe20000410000 */
        /* <DEDUP_REMOVED lines=20> */
[----:B------:R-:W-:Y:S02]  /*5080*/  FFMA.FTZ R5, R5, c[0x0][0x23c], -R137 ;  /* 0x00008f0005057a23 */ /* 0x000fe40000010889 */
[C---:B------:R-:W-:Y:S02]  /*5090*/  FMUL.FTZ R37, R133.reuse, R37 ;  /* 0x0000002585257220 */ /* 0x040fe40000410000 */
[C---:B------:R-:W-:Y:S02]  /*50a0*/  FMUL.FTZ R48, R133.reuse, R48 ;  /* 0x0000003085307220 */ /* 0x040fe40000410000 */
[C---:B------:R-:W-:Y:S02]  /*50b0*/  FMUL.FTZ R49, R133.reuse, R49 ;  /* 0x0000003185317220 */ /* 0x040fe40000410000 */
[C---:B------:R-:W-:Y:S01]  /*50c0*/  FMUL.FTZ R52, R133.reuse, R52 ;  /* 0x0000003485347220 */ /* 0x040fe20000410000 */
[----:B------:R5:W-:Y:S01]  /*50d0*/  MUFU.EX2 R232, R17 ;  /* 0x0000001100e87308 */ /* 0x000be20000000800 */
[C---:B------:R-:W-:Y:S02]  /*50e0*/  FMUL.FTZ R53, R133.reuse, R53 ;  /* 0x0000003585357220 */ /* 0x040fe40000410000 */
[----:B------:R-:W-:Y:S02]  /*50f0*/  FMUL.FTZ R64, R133, R64 ;  /* 0x0000004085407220 */ /* 0x000fe40000410000 */
[----:B-1----:R-:W-:Y:S02]  /*5100*/  FADD.FTZ R0, -R134, R138 ;  /* 0x0000008a86007221 */ /* 0x002fe40000010100 */
[----:B------:R-:W-:Y:S02]  /*5110*/  FMUL.FTZ R138, R135, c[0x0][0x23c] ;  /* 0x00008f00878a7a20 */ /* 0x000fe40000410000 */
[----:B------:R-:W-:Y:S01]  /*5120*/  FMUL.FTZ R0, R0, c[0x0][0x23c] ;  /* 0x00008f0000007a20 */ /* 0x000fe20000410000 */
[----:B------:R1:W-:Y:S01]  /*5130*/  MUFU.EX2 R231, R4 ;  /* 0x0000000400e77308 */ /* 0x0003e20000000800 */
[----:B--2---:R-:W-:Y:S01]  /*5140*/  FMUL.FTZ R38, R132, R38 ;  /* 0x0000002684267220 */ /* 0x004fe20000410000 */
[----:B------:R-:W-:Y:S01]  /*5150*/  FSEL R138, R138, RZ, P0 ;  /* 0x000000ff8a8a7208 */ /* 0x000fe20000000000 */
[----:B------:R-:W-:Y:S01]  /*5160*/  FMUL.FTZ R39, R132, R39 ;  /* 0x0000002784277220 */ /* 0x000fe20000410000 */
[----:B------:R-:W-:Y:S01]  /*5170*/  FSETP.NEU.FTZ.AND P0, PT, R134, -INF , PT ;  /* 0xff8000008600780b */ /* 0x000fe20003f1d000 */
[----:B----4-:R-:W-:Y:S02]  /*5180*/  FMUL.FTZ R16, R133, R152 ;  /* 0x0000009885107220 */ /* 0x010fe40000410000 */
[--C-:B------:R-:W-:Y:S02]  /*5190*/  FFMA.FTZ R18, R18, c[0x0][0x23c], -R138.reuse ;  /* 0x00008f0012127a23 */ /* 0x100fe4000001088a */
[--C-:B------:R-:W-:Y:S01]  /*51a0*/  FFMA.FTZ R19, R19, c[0x0][0x23c], -R138.reuse ;  /* 0x00008f0013137a23 */ /* 0x100fe2000001088a */
[----:B------:R2:W4:Y:S01]  /*51b0*/  MUFU.EX2 R2, R0 ;  /* 0x0000000000027308 */ /* 0x0005220000000800 */
[--C-:B------:R-:W-:Y:S02]  /*51c0*/  FFMA.FTZ R6, R6, c[0x0][0x23c], -R138.reuse ;  /* 0x00008f0006067a23 */ /* 0x100fe4000001088a */
[----:B------:R-:W-:Y:S02]  /*51d0*/  FFMA.FTZ R7, R7, c[0x0][0x23c], -R138 ;  /* 0x00008f0007077a23 */ /* 0x000fe4000001088a */
[C---:B-----5:R-:W-:Y:S02]  /*51e0*/  FMUL.FTZ R17, R133.reuse, R153 ;  /* 0x0000009985117220 */ /* 0x060fe40000410000 */
[C---:B------:R-:W-:Y:S02]  /*51f0*/  FMUL.FTZ R50, R132.reuse, R50 ;  /* 0x0000003284327220 */ /* 0x040fe40000410000 */
[C---:B------:R-:W-:Y:S01]  /*5200*/  FMUL.FTZ R51, R132.reuse, R51 ;  /* 0x0000003384337220 */ /* 0x040fe20000410000 */
[----:B------:R5:W-:Y:S01]  /*5210*/  MUFU.EX2 R226, R18 ;  /* 0x0000001200e27308 */ /* 0x000be20000000800 */
[C---:B------:R-:W-:Y:S02]  /*5220*/  FMUL.FTZ R54, R132.reuse, R54 ;  /* 0x0000003684367220 */ /* 0x040fe40000410000 */
[C---:B------:R-:W-:Y:S02]  /*5230*/  FMUL.FTZ R55, R132.reuse, R55 ;  /* 0x0000003784377220 */ /* 0x040fe40000410000 */
[C---:B-1----:R-:W-:Y:S02]  /*5240*/  FMUL.FTZ R4, R133.reuse, R144 ;  /* 0x0000009085047220 */ /* 0x042fe40000410000 */
[C---:B------:R-:W-:Y:S02]  /*5250*/  FMUL.FTZ R65, R133.reuse, R65 ;  /* 0x0000004185417220 */ /* 0x040fe40000410000 */
[C---:B------:R-:W-:Y:S01]  /*5260*/  FMUL.FTZ R66, R132.reuse, R66 ;  /* 0x0000004284427220 */ /* 0x040fe20000410000 */
[----:B------:R1:W-:Y:S01]  /*5270*/  MUFU.EX2 R228, R19 ;  /* 0x0000001300e47308 */ /* 0x0003e20000000800 */
[----:B------:R-:W-:Y:S02]  /*5280*/  FMUL.FTZ R67, R132, R67 ;  /* 0x0000004384437220 */ /* 0x000fe40000410000 */
[----:B------:R-:W-:Y:S02]  /*5290*/  FMUL.FTZ R68, R133, R68 ;  /* 0x0000004485447220 */ /* 0x000fe40000410000 */
[----:B--2---:R-:W-:Y:S02]  /*52a0*/  FADD.FTZ R0, -R3, R139 ;  /* 0x0000008b03007221 */ /* 0x004fe40000010100 */
[----:B------:R-:W-:Y:S02]  /*52b0*/  FMUL.FTZ R139, R134, c[0x0][0x23c] ;  /* 0x00008f00868b7a20 */ /* 0x000fe40000410000 */
[----:B------:R-:W-:Y:S01]  /*52c0*/  FMUL.FTZ R0, R0, c[0x0][0x23c] ;  /* 0x00008f0000007a20 */ /* 0x000fe20000410000 */
[----:B------:R-:W2:Y:S01]  /*52d0*/  MUFU.EX2 R233, R5 ;  /* 0x0000000500e97308 */ /* 0x000ea20000000800 */
[C---:B----4-:R-:W-:Y:S01]  /*52e0*/  FMUL.FTZ R40, R2.reuse, R40 ;  /* 0x0000002802287220 */ /* 0x050fe20000410000 */
[----:B------:R-:W-:Y:S01]  /*52f0*/  FSEL R139, R139, RZ, P0 ;  /* 0x000000ff8b8b7208 */ /* 0x000fe20000000000 */
[----:B------:R-:W-:Y:S01]  /*5300*/  FMUL.FTZ R41, R2, R41 ;  /* 0x0000002902297220 */ /* 0x000fe20000410000 */
[----:B------:R-:W-:Y:S01]  /*5310*/  FSETP.NEU.FTZ.AND P0, PT, R3, -INF , PT ;  /* 0xff8000000300780b */ /* 0x000fe20003f1d000 */
[----:B-----5:R-:W-:Y:S02]  /*5320*/  FMUL.FTZ R18, R132, R154 ;  /* 0x0000009a84127220 */ /* 0x020fe40000410000 */
[--C-:B------:R-:W-:Y:S01]  /*5330*/  FFMA.FTZ R12, R12, c[0x0][0x23c], -R139.reuse ;  /* 0x00008f000c0c7a23 */ /* 0x100fe2000001088b */
[----:B------:R-:W-:Y:S01]  /*5340*/  FSEL R180, R180, RZ, P0 ;  /* 0x000000ffb4b47208 */ /* 0x000fe20000000000 */
[--C-:B------:R-:W-:Y:S01]  /*5350*/  FFMA.FTZ R13, R13, c[0x0][0x23c], -R139.reuse ;  /* 0x00008f000d0d7a23 */ /* 0x100fe2000001088b */
[----:B------:R4:W-:Y:S01]  /*5360*/  MUFU.EX2 R227, R6 ;  /* 0x0000000600e37308 */ /* 0x0009e20000000800 */
[--C-:B------:R-:W-:Y:S02]  /*5370*/  FFMA.FTZ R8, R8, c[0x0][0x23c], -R139.reuse ;  /* 0x00008f0008087a23 */ /* 0x100fe4000001088b */
[--C-:B------:R-:W-:Y:S02]  /*5380*/  FFMA.FTZ R10, R10, c[0x0][0x23c], -R180.reuse ;  /* 0x00008f000a0a7a23 */ /* 0x100fe400000108b4 */
[--C-:B------:R-:W-:Y:S02]  /*5390*/  FFMA.FTZ R11, R11, c[0x0][0x23c], -R180.reuse ;  /* 0x00008f000b0b7a23 */ /* 0x100fe400000108b4 */
[--C-:B------:R-:W-:Y:S02]  /*53a0*/  FFMA.FTZ R14, R14, c[0x0][0x23c], -R180.reuse ;  /* 0x00008f000e0e7a23 */ /* 0x100fe400000108b4 */
[----:B------:R-:W-:Y:S01]  /*53b0*/  FFMA.FTZ R15, R15, c[0x0][0x23c], -R180 ;  /* 0x00008f000f0f7a23 */ /* 0x000fe200000108b4 */
[----:B------:R-:W5:Y:S01]  /*53c0*/  MUFU.EX2 R229, R7 ;  /* 0x0000000700e57308 */ /* 0x000f620000000800 */
[----:B------:R-:W-:Y:S02]  /*53d0*/  FFMA.FTZ R9, R9, c[0x0][0x23c], -R139 ;  /* 0x00008f0009097a23 */ /* 0x000fe4000001088b */
[----:B-1----:R-:W-:Y:S01]  /*53e0*/  FMUL.FTZ R19, R132, R155 ;  /* 0x0000009b84137220 */ /* 0x002fe20000410000 */
[----:B--2---:R-:W-:Y:S01]  /*53f0*/  F2FP.PACK_AB R144, R233, R231 ;  /* 0x000000e7e990723e */ /* 0x004fe200000000ff */
[C---:B------:R-:W-:Y:S01]  /*5400*/  FMUL.FTZ R5, R133.reuse, R145 ;  /* 0x0000009185057220 */ /* 0x040fe20000410000 */
[----:B------:R-:W-:Y:S01]  /*5410*/  LDSM.16.MT88.4 R152, [R213+0xa000] ;  /* 0x00a00000d598783b */ /* 0x000fe20000004200 */
[C---:B------:R-:W-:Y:S02]  /*5420*/  FMUL.FTZ R44, R2.reuse, R44 ;  /* 0x0000002c022c7220 */ /* 0x040fe40000410000 */
[C---:B------:R-:W-:Y:S01]  /*5430*/  FMUL.FTZ R45, R2.reuse, R45 ;  /* 0x0000002d022d7220 */ /* 0x040fe20000410000 */
[----:B------:R-:W1:Y:S01]  /*5440*/  MUFU.EX2 R0, R0 ;  /* 0x0000000000007308 */ /* 0x000e620000000800 */
[C---:B------:R-:W-:Y:S02]  /*5450*/  FMUL.FTZ R56, R2.reuse, R56 ;  /* 0x0000003802387220 */ /* 0x040fe40000410000 */
[----:B------:R-:W-:Y:S02]  /*5460*/  FMUL.FTZ R57, R2, R57 ;  /* 0x0000003902397220 */ /* 0x000fe40000410000 */
[----:B----4-:R-:W-:Y:S01]  /*5470*/  FMUL.FTZ R6, R132, R146 ;  /* 0x0000009284067220 */ /* 0x010fe20000410000 */
[----:B------:R-:W-:Y:S01]  /*5480*/  F2FP.PACK_AB R146, R232, R230 ;  /* 0x000000e6e892723e */ /* 0x000fe200000000ff */
[C---:B------:R-:W-:Y:S02]  /*5490*/  FMUL.FTZ R60, R2.reuse, R60 ;  /* 0x0000003c023c7220 */ /* 0x040fe40000410000 */
[----:B------:R-:W-:Y:S01]  /*54a0*/  FMUL.FTZ R61, R2, R61 ;  /* 0x0000003d023d7220 */ /* 0x000fe20000410000 */
[----:B------:R2:W-:Y:S01]  /*54b0*/  MUFU.EX2 R205, R12 ;  /* 0x0000000c00cd7308 */ /* 0x0005e20000000800 */
[----:B------:R-:W-:Y:S02]  /*54c0*/  FMUL.FTZ R69, R133, R69 ;  /* 0x0000004585457220 */ /* 0x000fe40000410000 */
[C---:B------:R-:W-:Y:S01]  /*54d0*/  FMUL.FTZ R70, R132.reuse, R70 ;  /* 0x0000004684467220 */ /* 0x040fe20000410000 */
[----:B-----5:R-:W-:Y:S01]  /*54e0*/  F2FP.PACK_AB R145, R229, R227 ;  /* 0x000000e3e591723e */ /* 0x020fe200000000ff */
[----:B------:R-:W-:Y:S01]  /*54f0*/  FMUL.FTZ R7, R132, R147 ;  /* 0x0000009384077220 */ /* 0x000fe20000410000 */
[----:B------:R-:W-:Y:S01]  /*5500*/  F2FP.PACK_AB R147, R228, R226 ;  /* 0x000000e2e493723e */ /* 0x000fe200000000ff */
[----:B------:R-:W-:Y:S02]  /*5510*/  FMUL.FTZ R71, R132, R71 ;  /* 0x0000004784477220 */ /* 0x000fe40000410000 */
[C---:B------:R-:W-:Y:S01]  /*5520*/  FMUL.FTZ R72, R2.reuse, R72 ;  /* 0x0000004802487220 */ /* 0x040fe20000410000 */
[----:B------:R4:W-:Y:S01]  /*5530*/  MUFU.EX2 R207, R13 ;  /* 0x0000000d00cf7308 */ /* 0x0009e20000000800 */
[----:B------:R-:W-:Y:S02]  /*5540*/  FMUL.FTZ R73, R2, R73 ;  /* 0x0000004902497220 */ /* 0x000fe40000410000 */
[-C--:B---3--:R-:W-:Y:S05]  /*5550*/  HMMA.16816.F32 R4, R144, R172.reuse, R4 ;  /* 0x000000ac9004723c */ /* 0x088fea0000001804 */
[C---:B-1----:R-:W-:Y:S02]  /*5560*/  FMUL.FTZ R42, R0.reuse, R42 ;  /* 0x0000002a002a7220 */ /* 0x042fe40000410000 */
[----:B------:R1:W-:Y:S01]  /*5570*/  MUFU.EX2 R201, R14 ;  /* 0x0000000e00c97308 */ /* 0x0003e20000000800 */
[----:B------:R-:W-:Y:S04]  /*5580*/  FMUL.FTZ R43, R0, R43 ;  /* 0x0000002b002b7220 */ /* 0x000fe80000410000 */
[----:B--2---:R-:W-:Y:S02]  /*5590*/  FMUL.FTZ R12, R2, R148 ;  /* 0x00000094020c7220 */ /* 0x004fe40000410000 */
[C---:B------:R-:W-:Y:S02]  /*55a0*/  FMUL.FTZ R46, R0.reuse, R46 ;  /* 0x0000002e002e7220 */ /* 0x040fe40000410000 */
[C---:B------:R-:W-:Y:S01]  /*55b0*/  FMUL.FTZ R47, R0.reuse, R47 ;  /* 0x0000002f002f7220 */ /* 0x040fe20000410000 */
[----:B------:R2:W-:Y:S01]  /*55c0*/  MUFU.EX2 R203, R15 ;  /* 0x0000000f00cb7308 */ /* 0x0005e20000000800 */
[C---:B------:R-:W-:Y:S02]  /*55d0*/  FMUL.FTZ R58, R0.reuse, R58 ;  /* 0x0000003a003a7220 */ /* 0x040fe40000410000 */
[----:B------:R-:W-:Y:S02]  /*55e0*/  FMUL.FTZ R59, R0, R59 ;  /* 0x0000003b003b7220 */ /* 0x000fe40000410000 */
[----:B----4-:R-:W-:Y:S02]  /*55f0*/  FMUL.FTZ R13, R2, R149 ;  /* 0x00000095020d7220 */ /* 0x010fe40000410000 */
[C---:B------:R-:W-:Y:S02]  /*5600*/  FMUL.FTZ R62, R0.reuse, R62 ;  /* 0x0000003e003e7220 */ /* 0x040fe40000410000 */
[C---:B------:R-:W-:Y:S01]  /*5610*/  FMUL.FTZ R63, R0.reuse, R63 ;  /* 0x0000003f003f7220 */ /* 0x040fe20000410000 */
[----:B------:R3:W-:Y:S01]  /*5620*/  MUFU.EX2 R206, R8 ;  /* 0x0000000800ce7308 */ /* 0x0007e20000000800 */
[C---:B------:R-:W-:Y:S02]  /*5630*/  FMUL.FTZ R74, R0.reuse, R74 ;  /* 0x0000004a004a7220 */ /* 0x040fe40000410000 */
[C---:B------:R-:W-:Y:S02]  /*5640*/  FMUL.FTZ R75, R0.reuse, R75 ;  /* 0x0000004b004b7220 */ /* 0x040fe40000410000 */
[----:B-1----:R-:W-:Y:S02]  /*5650*/  FMUL.FTZ R14, R0, R150 ;  /* 0x00000096000e7220 */ /* 0x002fe40000410000 */
[C---:B------:R-:W-:Y:S02]  /*5660*/  FMUL.FTZ R76, R2.reuse, R76 ;  /* 0x0000004c024c7220 */ /* 0x040fe40000410000 */
[----:B------:R-:W-:Y:S01]  /*5670*/  FMUL.FTZ R77, R2, R77 ;  /* 0x0000004d024d7220 */ /* 0x000fe20000410000 */
[----:B------:R-:W1:Y:S01]  /*5680*/  MUFU.EX2 R225, R9 ;  /* 0x0000000900e17308 */ /* 0x000e620000000800 */
[C---:B------:R-:W-:Y:S02]  /*5690*/  FMUL.FTZ R78, R0.reuse, R78 ;  /* 0x0000004e004e7220 */ /* 0x040fe40000410000 */
[C---:B------:R-:W-:Y:S02]  /*56a0*/  FMUL.FTZ R79, R0.reuse, R79 ;  /* 0x0000004f004f7220 */ /* 0x040fe40000410000 */
[----:B--2---:R-:W-:Y:S02]  /*56b0*/  FMUL.FTZ R15, R0, R151 ;  /* 0x00000097000f7220 */ /* 0x004fe40000410000 */
[----:B------:R-:W2:Y:S01]  /*56c0*/  LDSM.16.MT88.4 R148, [R214+0xa000] ;  /* 0x00a00000d694783b */ /* 0x000ea20000004200 */
[C---:B------:R-:W-:Y:S02]  /*56d0*/  FMUL.FTZ R80, R133.reuse, R80 ;  /* 0x0000005085507220 */ /* 0x040fe40000410000 */
[----:B------:R4:W-:Y:S01]  /*56e0*/  MUFU.EX2 R202, R10 ;  /* 0x0000000a00ca7308 */ /* 0x0009e20000000800 */
[C---:B------:R-:W-:Y:S02]  /*56f0*/  FMUL.FTZ R81, R133.reuse, R81 ;  /* 0x0000005185517220 */ /* 0x040fe40000410000 */
[----:B------:R-:W-:Y:S02]  /*5700*/  FMUL.FTZ R82, R132, R82 ;  /* 0x0000005284527220 */ /* 0x000fe40000410000 */
[----:B---3--:R-:W-:Y:S02]  /*5710*/  FMUL.FTZ R8, R2, R140 ;  /* 0x0000008c02087220 */ /* 0x008fe40000410000 */
[C---:B------:R-:W-:Y:S02]  /*5720*/  FMUL.FTZ R83, R132.reuse, R83 ;  /* 0x0000005384537220 */ /* 0x040fe40000410000 */
[C---:B------:R-:W-:Y:S01]  /*5730*/  FMUL.FTZ R84, R133.reuse, R84 ;  /* 0x0000005485547220 */ /* 0x040fe20000410000 */
[----:B------:R-:W3:Y:S01]  /*5740*/  MUFU.EX2 R204, R11 ;  /* 0x0000000b00cc7308 */ /* 0x000ee20000000800 */
[----:B------:R-:W-:Y:S02]  /*5750*/  FMUL.FTZ R85, R133, R85 ;  /* 0x0000005585557220 */ /* 0x000fe40000410000 */
[----:B------:R-:W-:Y:S01]  /*5760*/  FMUL.FTZ R86, R132, R86 ;  /* 0x0000005684567220 */ /* 0x000fe20000410000 */
[----:B-1----:R-:W-:Y:S01]  /*5770*/  F2FP.PACK_AB R140, R225, R206 ;  /* 0x000000cee18c723e */ /* 0x002fe200000000ff */
[----:B------:R-:W-:Y:S02]  /*5780*/  FMUL.FTZ R9, R2, R141 ;  /* 0x0000008d02097220 */ /* 0x000fe40000410000 */
[----:B------:R-:W-:Y:S02]  /*5790*/  FMUL.FTZ R87, R132, R87 ;  /* 0x0000005784577220 */ /* 0x000fe40000410000 */
[--C-:B------:R-:W-:Y:S02]  /*57a0*/  FFMA.FTZ R20, R20, c[0x0][0x23c], -R137.reuse ;  /* 0x00008f0014147a23 */ /* 0x100fe40000010889 */
[--C-:B------:R-:W-:Y:S02]  /*57b0*/  FFMA.FTZ R21, R21, c[0x0][0x23c], -R137.reuse ;  /* 0x00008f0015157a23 */ /* 0x100fe40000010889 */
[--C-:B------:R-:W-:Y:S01]  /*57c0*/  FFMA.FTZ R22, R22, c[0x0][0x23c], -R138.reuse ;  /* 0x00008f0016167a23 */ /* 0x100fe2000001088a */
[----:B------:R1:W-:Y:S01]  /*57d0*/  MUFU.EX2 R200, R20 ;  /* 0x0000001400c87308 */ /* 0x0003e20000000800 */
[----:B----4-:R-:W-:Y:S01]  /*57e0*/  FMUL.FTZ R10, R0, R142 ;  /* 0x0000008e000a7220 */ /* 0x010fe20000410000 */
[----:B------:R-:W-:Y:S01]  /*57f0*/  F2FP.PACK_AB R142, R207, R205 ;  /* 0x000000cdcf8e723e */ /* 0x000fe200000000ff */
[--C-:B------:R-:W-:Y:S02]  /*5800*/  FFMA.FTZ R23, R23, c[0x0][0x23c], -R138.reuse ;  /* 0x00008f0017177a23 */ /* 0x100fe4000001088a */
[C---:B------:R-:W-:Y:S02]  /*5810*/  FMUL.FTZ R88, R2.reuse, R88 ;  /* 0x0000005802587220 */ /* 0x040fe40000410000 */
[----:B------:R-:W-:Y:S02]  /*5820*/  FMUL.FTZ R89, R2, R89 ;  /* 0x0000005902597220 */ /* 0x000fe40000410000 */
[----:B------:R-:W-:Y:S01]  /*5830*/  FMUL.FTZ R90, R0, R90 ;  /* 0x0000005a005a7220 */ /* 0x000fe20000410000 */
[----:B---3--:R-:W-:Y:S01]  /*5840*/  F2FP.PACK_AB R141, R204, R202 ;  /* 0x000000cacc8d723e */ /* 0x008fe200000000ff */
[C---:B------:R-:W-:Y:S01]  /*5850*/  FMUL.FTZ R11, R0.reuse, R143 ;  /* 0x0000008f000b7220 */ /* 0x040fe20000410000 */
[----:B------:R-:W-:Y:S01]  /*5860*/  F2FP.PACK_AB R143, R203, R201 ;  /* 0x000000c9cb8f723e */ /* 0x000fe200000000ff */
[----:B------:R-:W-:Y:S01]  /*5870*/  FMUL.FTZ R91, R0, R91 ;  /* 0x0000005b005b7220 */ /* 0x000fe20000410000 */
[----:B------:R3:W-:Y:S01]  /*5880*/  MUFU.EX2 R199, R21 ;  /* 0x0000001500c77308 */ /* 0x0007e20000000800 */
[C---:B------:R-:W-:Y:S02]  /*5890*/  FMUL.FTZ R92, R2.reuse, R92 ;  /* 0x0000005c025c7220 */ /* 0x040fe40000410000 */
[----:B------:R-:W-:Y:S02]  /*58a0*/  FMUL.FTZ R93, R2, R93 ;  /* 0x0000005d025d7220 */ /* 0x000fe40000410000 */
[C---:B------:R-:W-:Y:S04]  /*58b0*/  HMMA.16816.F32 R8, R140.reuse, R172, R8 ;  /* 0x000000ac8c08723c */ /* 0x040fe80000001808 */
[C---:B------:R-:W-:Y:S01]  /*58c0*/  FMUL.FTZ R94, R0.reuse, R94 ;  /* 0x0000005e005e7220 */ /* 0x040fe20000410000 */
[----:B------:R4:W-:Y:S01]  /*58d0*/  MUFU.EX2 R198, R22 ;  /* 0x0000001600c67308 */ /* 0x0009e20000000800 */
[C---:B-1----:R-:W-:Y:S02]  /*58e0*/  FMUL.FTZ R20, R133.reuse, R156 ;  /* 0x0000009c85147220 */ /* 0x042fe40000410000 */
[-C--:B------:R-:W-:Y:S04]  /*58f0*/  HMMA.16816.F32 R12, R140, R174.reuse, R12 ;  /* 0x000000ae8c0c723c */ /* 0x080fe8000000180c */
[----:B------:R-:W-:Y:S02]  /*5900*/  FMUL.FTZ R95, R0, R95 ;  /* 0x0000005f005f7220 */ /* 0x000fe40000410000 */
[C---:B------:R-:W-:Y:S01]  /*5910*/  FMUL.FTZ R96, R133.reuse, R96 ;  /* 0x0000006085607220 */ /* 0x040fe20000410000 */
[----:B------:R1:W-:Y:S01]  /*5920*/  MUFU.EX2 R197, R23 ;  /* 0x0000001700c57308 */ /* 0x0003e20000000800 */
[C---:B------:R-:W-:Y:S04]  /*5930*/  HMMA.16816.F32 R16, R144.reuse, R174, R16 ;  /* 0x000000ae9010723c */ /* 0x040fe80000001810 */
[C---:B---3--:R-:W-:Y:S02]  /*5940*/  FMUL.FTZ R21, R133.reuse, R157 ;  /* 0x0000009d85157220 */ /* 0x048fe40000410000 */
[C---:B------:R-:W-:Y:S02]  /*5950*/  FMUL.FTZ R97, R133.reuse, R97 ;  /* 0x0000006185617220 */ /* 0x040fe40000410000 */
[-C--:B------:R-:W-:Y:S04]  /*5960*/  HMMA.16816.F32 R36, R144, R176.reuse, R36 ;  /* 0x000000b09024723c */ /* 0x080fe80000001824 */
[C---:B------:R-:W-:Y:S02]  /*5970*/  FMUL.FTZ R98, R132.reuse, R98 ;  /* 0x0000006284627220 */ /* 0x040fe40000410000 */
[C---:B----4-:R-:W-:Y:S02]  /*5980*/  FMUL.FTZ R22, R132.reuse, R158 ;  /* 0x0000009e84167220 */ /* 0x050fe40000410000 */
[C---:B------:R-:W-:Y:S04]  /*5990*/  HMMA.16816.F32 R40, R140.reuse, R176, R40 ;  /* 0x000000b08c28723c */ /* 0x040fe80000001828 */
[----:B------:R-:W-:Y:S02]  /*59a0*/  FMUL.FTZ R99, R132, R99 ;  /* 0x0000006384637220 */ /* 0x000fe40000410000 */
[--C-:B------:R-:W-:Y:S02]  /*59b0*/  FFMA.FTZ R32, R32, c[0x0][0x23c], -R137.reuse ;  /* 0x00008f0020207a23 */ /* 0x100fe40000010889 */
[-C--:B------:R-:W-:Y:S02]  /*59c0*/  HMMA.16816.F32 R44, R140, R178.reuse, R44 ;  /* 0x000000b28c2c723c */ /* 0x080fe4000000182c */
[----:B------:R3:W-:Y:S02]  /*59d0*/  MUFU.EX2 R196, R32 ;  /* 0x0000002000c47308 */ /* 0x0007e40000000800 */
[----:B-1----:R-:W-:Y:S02]  /*59e0*/  FMUL.FTZ R23, R132, R159 ;  /* 0x0000009f84177220 */ /* 0x002fe40000410000 */
[----:B------:R-:W-:Y:S01]  /*59f0*/  LDSM.16.MT88.4 R156, [R209+0xa800] ;  /* 0x00a80000d19c783b */ /* 0x000fe20000004200 */
[--C-:B------:R-:W-:Y:S01]  /*5a00*/  FFMA.FTZ R34, R34, c[0x0][0x23c], -R138.reuse ;  /* 0x00008f0022227a23 */ /* 0x100fe2000001088a */
[C---:B------:R-:W-:Y:S04]  /*5a10*/  HMMA.16816.F32 R48, R144.reuse, R178, R48 ;  /* 0x000000b29030723c */ /* 0x040fe80000001830 */
[C---:B------:R-:W-:Y:S01]  /*5a20*/  FMUL.FTZ R100, R2.reuse, R100 ;  /* 0x0000006402647220 */ /* 0x040fe20000410000 */
[----:B------:R1:W-:Y:S01]  /*5a30*/  MUFU.EX2 R194, R34 ;  /* 0x0000002200c27308 */ /* 0x0003e20000000800 */
[----:B------:R-:W-:Y:S01]  /*5a40*/  LDSM.16.MT88.4 R176, [R213+0xa800] ;  /* 0x00a80000d5b0783b */ /* 0x000fe20000004200 */
[----:B------:R-:W-:Y:S01]  /*5a50*/  FMUL.FTZ R101, R2, R101 ;  /* 0x0000006502657220 */ /* 0x000fe20000410000 */
[-C--:B--2---:R-:W-:Y:S04]  /*5a60*/  HMMA.16816.F32 R52, R144, R148.reuse, R52 ;  /* 0x000000949034723c */ /* 0x084fe80000001834 */
[C---:B------:R-:W-:Y:S02]  /*5a70*/  FMUL.FTZ R102, R0.reuse, R102 ;  /* 0x0000006600667220 */ /* 0x040fe40000410000 */
[----:B------:R-:W-:Y:S02]  /*5a80*/  FMUL.FTZ R103, R0, R103 ;  /* 0x0000006700677220 */ /* 0x000fe40000410000 */
[C---:B------:R-:W-:Y:S04]  /*5a90*/  HMMA.16816.F32 R56, R140.reuse, R148, R56 ;  /* 0x000000948c38723c */ /* 0x040fe80000001838 */
[C---:B---3--:R-:W-:Y:S02]  /*5aa0*/  FMUL.FTZ R32, R133.reuse, R160 ;  /* 0x000000a085207220 */ /* 0x048fe40000410000 */
[C---:B------:R-:W-:Y:S02]  /*5ab0*/  FMUL.FTZ R104, R2.reuse, R104 ;  /* 0x0000006802687220 */ /* 0x040fe40000410000 */
[-C--:B------:R-:W-:Y:S04]  /*5ac0*/  HMMA.16816.F32 R60, R140, R150.reuse, R60 ;  /* 0x000000968c3c723c */ /* 0x080fe8000000183c */
[----:B------:R-:W-:Y:S02]  /*5ad0*/  FMUL.FTZ R105, R2, R105 ;  /* 0x0000006902697220 */ /* 0x000fe40000410000 */
[----:B-1----:R-:W-:Y:S02]  /*5ae0*/  FMUL.FTZ R34, R132, R162 ;  /* 0x000000a284227220 */ /* 0x002fe40000410000 */
[C---:B------:R-:W-:Y:S01]  /*5af0*/  HMMA.16816.F32 R64, R144.reuse, R150, R64 ;  /* 0x000000969040723c */ /* 0x040fe20000001840 */
[----:B------:R-:W1:Y:S03]  /*5b00*/  LDSM.16.MT88.4 R148, [R209+0xb000] ;  /* 0x00b00000d194783b */ /* 0x000e660000004200 */
[C---:B------:R-:W-:Y:S02]  /*5b10*/  FMUL.FTZ R106, R0.reuse, R106 ;  /* 0x0000006a006a7220 */ /* 0x040fe40000410000 */
[----:B------:R-:W-:Y:S02]  /*5b20*/  FMUL.FTZ R107, R0, R107 ;  /* 0x0000006b006b7220 */ /* 0x000fe40000410000 */
[-C--:B------:R-:W-:Y:S04]  /*5b30*/  HMMA.16816.F32 R68, R144, R152.reuse, R68 ;  /* 0x000000989044723c */ /* 0x080fe80000001844 */
[C---:B------:R-:W-:Y:S02]  /*5b40*/  FMUL.FTZ R108, R133.reuse, R108 ;  /* 0x0000006c856c7220 */ /* 0x040fe40000410000 */
[----:B------:R-:W-:Y:S02]  /*5b50*/  FMUL.FTZ R109, R133, R109 ;  /* 0x0000006d856d7220 */ /* 0x000fe40000410000 */
[C---:B------:R-:W-:Y:S04]  /*5b60*/  HMMA.16816.F32 R72, R140.reuse, R152, R72 ;  /* 0x000000988c48723c */ /* 0x040fe80000001848 */
[C---:B------:R-:W-:Y:S02]  /*5b70*/  FMUL.FTZ R110, R132.reuse, R110 ;  /* 0x0000006e846e7220 */ /* 0x040fe40000410000 */
[C---:B------:R-:W-:Y:S02]  /*5b80*/  FMUL.FTZ R111, R132.reuse, R111 ;  /* 0x0000006f846f7220 */ /* 0x040fe40000410000 */
[-C--:B------:R-:W-:Y:S04]  /*5b90*/  HMMA.16816.F32 R76, R140, R154.reuse, R76 ;  /* 0x0000009a8c4c723c */ /* 0x080fe8000000184c */
[----:B------:R-:W-:Y:S02]  /*5ba0*/  FFMA.FTZ R137, R33, c[0x0][0x23c], -R137 ;  /* 0x00008f0021897a23 */ /* 0x000fe40000010889 */
[----:B------:R-:W-:Y:S02]  /*5bb0*/  FMUL.FTZ R33, R133, R161 ;  /* 0x000000a185217220 */ /* 0x000fe40000410000 */
[C---:B------:R-:W-:Y:S01]  /*5bc0*/  HMMA.16816.F32 R80, R144.reuse, R154, R80 ;  /* 0x0000009a9050723c */ /* 0x040fe20000001850 */
[----:B------:R-:W2:Y:S01]  /*5bd0*/  LDSM.16.MT88.4 R152, [R211+0xb000] ;  /* 0x00b00000d398783b */ /* 0x000ea20000004200 */
[----:B------:R-:W-:Y:S02]  /*5be0*/  MUFU.EX2 R195, R137 ;  /* 0x0000008900c37308 */ /* 0x000fe40000000800 */
[----:B------:R-:W-:Y:S02]  /*5bf0*/  FFMA.FTZ R138, R35, c[0x0][0x23c], -R138 ;  /* 0x00008f00238a7a23 */ /* 0x000fe4000001088a */
[----:B------:R-:W-:Y:S02]  /*5c00*/  FMUL.FTZ R35, R132, R163 ;  /* 0x000000a384237220 */ /* 0x000fe40000410000 */
[--C-:B------:R-:W-:Y:S01]  /*5c10*/  FFMA.FTZ R24, R24, c[0x0][0x23c], -R139.reuse ;  /* 0x00008f0018187a23 */ /* 0x100fe2000001088b */
[-C--:B-1----:R-:W-:Y:S01]  /*5c20*/  HMMA.16816.F32 R84, R144, R148.reuse, R84 ;  /* 0x000000949054723c */ /* 0x082fe20000001854 */
[----:B------:R-:W-:Y:S02]  /*5c30*/  LDSM.16.MT88.4 R160, [R211+0xa800] ;  /* 0x00a80000d3a0783b */ /* 0x000fe40000004200 */
[--C-:B------:R-:W-:Y:S01]  /*5c40*/  FFMA.FTZ R25, R25, c[0x0][0x23c], -R139.reuse ;  /* 0x00008f0019197a23 */ /* 0x100fe2000001088b */
[----:B------:R1:W-:Y:S01]  /*5c50*/  MUFU.EX2 R192, R24 ;  /* 0x0000001800c07308 */ /* 0x0003e20000000800 */
[--C-:B------:R-:W-:Y:S02]  /*5c60*/  FFMA.FTZ R26, R26, c[0x0][0x23c], -R180.reuse ;  /* 0x00008f001a1a7a23 */ /* 0x100fe400000108b4 */
[--C-:B------:R-:W-:Y:S01]  /*5c70*/  FFMA.FTZ R27, R27, c[0x0][0x23c], -R180.reuse ;  /* 0x00008f001b1b7a23 */ /* 0x100fe200000108b4 */
[C---:B------:R-:W-:Y:S04]  /*5c80*/  HMMA.16816.F32 R88, R140.reuse, R148, R88 ;  /* 0x000000948c58723c */ /* 0x040fe80000001858 */
[--C-:B------:R-:W-:Y:S02]  /*5c90*/  FFMA.FTZ R30, R30, c[0x0][0x23c], -R180.reuse ;  /* 0x00008f001e1e7a23 */ /* 0x100fe400000108b4 */
[----:B------:R-:W-:Y:S01]  /*5ca0*/  FFMA.FTZ R180, R31, c[0x0][0x23c], -R180 ;  /* 0x00008f001fb47a23 */ /* 0x000fe200000108b4 */
[----:B------:R3:W4:Y:S01]  /*5cb0*/  MUFU.EX2 R191, R25 ;  /* 0x0000001900bf7308 */ /* 0x0007220000000800 */
[-C--:B------:R-:W-:Y:S04]  /*5cc0*/  HMMA.16816.F32 R92, R140, R150.reuse, R92 ;  /* 0x000000968c5c723c */ /* 0x080fe8000000185c */
[C---:B------:R-:W-:Y:S02]  /*5cd0*/  FMUL.FTZ R112, R2.reuse, R112 ;  /* 0x0000007002707220 */ /* 0x040fe40000410000 */
[----:B------:R-:W-:Y:S02]  /*5ce0*/  FMUL.FTZ R113, R2, R113 ;  /* 0x0000007102717220 */ /* 0x000fe40000410000 */
[C---:B------:R-:W-:Y:S01]  /*5cf0*/  HMMA.16816.F32 R96, R144.reuse, R150, R96 ;  /* 0x000000969060723c */ /* 0x040fe20000001860 */
[----:B------:R-:W5:Y:S01]  /*5d00*/  LDSM.16.MT88.4 R148, [R214+0xb000] ;  /* 0x00b00000d694783b */ /* 0x000f620000004200 */
[----:B------:R4:W-:Y:S02]  /*5d10*/  MUFU.EX2 R137, R180 ;  /* 0x000000b400897308 */ /* 0x0009e40000000800 */
[C---:B-1----:R-:W-:Y:S02]  /*5d20*/  FMUL.FTZ R24, R133.reuse, R164 ;  /* 0x000000a485187220 */ /* 0x042fe40000410000 */
[C---:B------:R-:W-:Y:S02]  /*5d30*/  FMUL.FTZ R114, R0.reuse, R114 ;  /* 0x0000007200727220 */ /* 0x040fe40000410000 */
[-C--:B--2---:R-:W-:Y:S04]  /*5d40*/  HMMA.16816.F32 R20, R144, R152.reuse, R20 ;  /* 0x000000989014723c */ /* 0x084fe80000001814 */
[----:B------:R1:W-:Y:S01]  /*5d50*/  MUFU.EX2 R190, R26 ;  /* 0x0000001a00be7308 */ /* 0x0003e20000000800 */
[----:B------:R-:W-:Y:S02]  /*5d60*/  FMUL.FTZ R115, R0, R115 ;  /* 0x0000007300737220 */ /* 0x000fe40000410000 */
[----:B---3--:R-:W-:Y:S01]  /*5d70*/  FMUL.FTZ R25, R133, R165 ;  /* 0x000000a585197220 */ /* 0x008fe20000410000 */
[C---:B------:R-:W-:Y:S04]  /*5d80*/  HMMA.16816.F32 R100, R140.reuse, R152, R100 ;  /* 0x000000988c64723c */ /* 0x040fe80000001864 */
[----:B----4-:R-:W-:Y:S01]  /*5d90*/  F2FP.PACK_AB R172, R191, R192 ;  /* 0x000000c0bfac723e */ /* 0x010fe200000000ff */
[C---:B------:R-:W-:Y:S01]  /*5da0*/  FMUL.FTZ R116, R2.reuse, R116 ;  /* 0x0000007402747220 */ /* 0x040fe20000410000 */
[----:B------:R2:W3:Y:S01]  /*5db0*/  MUFU.EX2 R189, R27 ;  /* 0x0000001b00bd7308 */ /* 0x0004e20000000800 */
[----:B------:R-:W-:Y:S01]  /*5dc0*/  FMUL.FTZ R117, R2, R117 ;  /* 0x0000007502757220 */ /* 0x000fe20000410000 */
[-C--:B------:R-:W-:Y:S01]  /*5dd0*/  HMMA.16816.F32 R104, R140, R154.reuse, R104 ;  /* 0x0000009a8c68723c */ /* 0x080fe20000001868 */
[----:B------:R-:W-:Y:S03]  /*5de0*/  LDSM.16.MT88.4 R180, [R209+0xb800] ;  /* 0x00b80000d1b4783b */ /* 0x000fe60000004200 */
[C---:B------:R-:W-:Y:S02]  /*5df0*/  FMUL.FTZ R118, R0.reuse, R118 ;  /* 0x0000007600767220 */ /* 0x040fe40000410000 */
[----:B------:R-:W-:Y:S02]  /*5e00*/  FMUL.FTZ R119, R0, R119 ;  /* 0x0000007700777220 */ /* 0x000fe40000410000 */
[C---:B------:R-:W-:Y:S01]  /*5e10*/  HMMA.16816.F32 R108, R144.reuse, R154, R108 ;  /* 0x0000009a906c723c */ /* 0x040fe2000000186c */
[----:B------:R-:W-:Y:S01]  /*5e20*/  MUFU.EX2 R193, R138 ;  /* 0x0000008a00c17308 */ /* 0x000fe20000000800 */
[----:B------:R-:W4:Y:S02]  /*5e30*/  LDSM.16.MT88.4 R152, [R213+0xb000] ;  /* 0x00b00000d598783b */ /* 0x000f240000004200 */
[C---:B-1----:R-:W-:Y:S02]  /*5e40*/  FMUL.FTZ R26, R132.reuse, R166 ;  /* 0x000000a6841a7220 */ /* 0x042fe40000410000 */
[C---:B------:R-:W-:Y:S02]  /*5e50*/  FMUL.FTZ R120, R133.reuse, R120 ;  /* 0x0000007885787220 */ /* 0x040fe40000410000 */
[----:B------:R-:W-:Y:S01]  /*5e60*/  FMUL.FTZ R121, R133, R121 ;  /* 0x0000007985797220 */ /* 0x000fe20000410000 */
[-C--:B-----5:R-:W-:Y:S02]  /*5e70*/  HMMA.16816.F32 R32, R144, R148.reuse, R32 ;  /* 0x000000949020723c */ /* 0x0a0fe40000001820 */
[----:B------:R-:W1:Y:S01]  /*5e80*/  MUFU.EX2 R138, R30 ;  /* 0x0000001e008a7308 */ /* 0x000e620000000800 */
[C---:B------:R-:W-:Y:S02]  /*5e90*/  FMUL.FTZ R122, R132.reuse, R122 ;  /* 0x0000007a847a7220 */ /* 0x040fe40000410000 */
[C---:B--2---:R-:W-:Y:S01]  /*5ea0*/  FMUL.FTZ R27, R132.reuse, R167 ;  /* 0x000000a7841b7220 */ /* 0x044fe20000410000 */
[----:B---3--:R-:W-:Y:S01]  /*5eb0*/  F2FP.PACK_AB R173, R189, R190 ;  /* 0x000000bebdad723e */ /* 0x008fe200000000ff */
[----:B------:R-:W2:Y:S01]  /*5ec0*/  LDSM.16.MT88.4 R164, [R214+0xa800] ;  /* 0x00a80000d6a4783b */ /* 0x000ea20000004200 */
[C---:B------:R-:W-:Y:S04]  /*5ed0*/  HMMA.16816.F32 R112, R140.reuse, R148, R112 ;  /* 0x000000948c70723c */ /* 0x040fe80000001870 */
[----:B------:R-:W-:Y:S02]  /*5ee0*/  FMUL.FTZ R123, R132, R123 ;  /* 0x0000007b847b7220 */ /* 0x000fe40000410000 */
[----:B------:R-:W-:Y:S02]  /*5ef0*/  FMUL.FTZ R124, R2, R124 ;  /* 0x0000007c027c7220 */ /* 0x000fe40000410000 */
[-C--:B------:R-:W-:Y:S04]  /*5f00*/  HMMA.16816.F32 R116, R140, R150.reuse, R116 ;  /* 0x000000968c74723c */ /* 0x080fe80000001874 */
[--C-:B------:R-:W-:Y:S02]  /*5f10*/  FFMA.FTZ R28, R28, c[0x0][0x23c], -R139.reuse ;  /* 0x00008f001c1c7a23 */ /* 0x100fe4000001088b */
[----:B------:R-:W-:Y:S02]  /*5f20*/  FMUL.FTZ R125, R2, R125 ;  /* 0x0000007d027d7220 */ /* 0x000fe40000410000 */
[C---:B------:R-:W-:Y:S01]  /*5f30*/  HMMA.16816.F32 R120, R144.reuse, R150, R120 ;  /* 0x000000969078723c */ /* 0x040fe20000001878 */
[----:B------:R3:W-:Y:S03]  /*5f40*/  MUFU.EX2 R188, R28 ;  /* 0x0000001c00bc7308 */ /* 0x0007e60000000800 */
[----:B-1----:R-:W-:Y:S01]  /*5f50*/  F2FP.PACK_AB R175, R137, R138 ;  /* 0x0000008a89af723e */ /* 0x002fe200000000ff */
[C---:B------:R-:W-:Y:S02]  /*5f60*/  FMUL.FTZ R126, R0.reuse, R126 ;  /* 0x0000007e007e7220 */ /* 0x040fe40000410000 */
[----:B------:R-:W-:Y:S01]  /*5f70*/  FMUL.FTZ R127, R0, R127 ;  /* 0x0000007f007f7220 */ /* 0x000fe20000410000 */
[-C--:B----4-:R-:W-:Y:S04]  /*5f80*/  HMMA.16816.F32 R24, R144, R152.reuse, R24 ;  /* 0x000000989018723c */ /* 0x090fe80000001818 */
[----:B------:R-:W-:Y:S02]  /*5f90*/  FFMA.FTZ R139, R29, c[0x0][0x23c], -R139 ;  /* 0x00008f001d8b7a23 */ /* 0x000fe4000001088b */
[C---:B------:R-:W-:Y:S02]  /*5fa0*/  FMUL.FTZ R128, R2.reuse, R128 ;  /* 0x0000008002807220 */ /* 0x040fe40000410000 */
[----:B------:R-:W-:Y:S01]  /*5fb0*/  FMUL.FTZ R129, R2, R129 ;  /* 0x0000008102817220 */ /* 0x000fe20000410000 */
[C---:B------:R-:W-:Y:S01]  /*5fc0*/  HMMA.16816.F32 R124, R140.reuse, R152, R124 ;  /* 0x000000988c7c723c */ /* 0x040fe2000000187c */
[----:B------:R-:W1:Y:S03]  /*5fd0*/  MUFU.EX2 R139, R139 ;  /* 0x0000008b008b7308 */ /* 0x000e660000000800 */
[C---:B------:R-:W-:Y:S02]  /*5fe0*/  FMUL.FTZ R130, R0.reuse, R130 ;  /* 0x0000008200827220 */ /* 0x040fe40000410000 */
[----:B------:R-:W-:Y:S02]  /*5ff0*/  FMUL.FTZ R131, R0, R131 ;  /* 0x0000008300837220 */ /* 0x000fe40000410000 */
[----:B---3--:R-:W-:Y:S01]  /*6000*/  FMUL.FTZ R28, R133, R168 ;  /* 0x000000a8851c7220 */ /* 0x008fe20000410000 */
[----:B------:R-:W-:Y:S03]  /*6010*/  F2FP.PACK_AB R168, R199, R200 ;  /* 0x000000c8c7a8723e */ /* 0x000fe600000000ff */
[----:B------:R-:W-:Y:S01]  /*6020*/  FMUL.FTZ R29, R133, R169 ;  /* 0x000000a9851d7220 */ /* 0x000fe20000410000 */
[-C--:B------:R-:W-:Y:S03]  /*6030*/  HMMA.16816.F32 R128, R140, R154.reuse, R128 ;  /* 0x0000009a8c80723c */ /* 0x080fe60000001880 */
[C---:B------:R-:W-:Y:S01]  /*6040*/  FMUL.FTZ R30, R132.reuse, R170 ;  /* 0x000000aa841e7220 */ /* 0x040fe20000410000 */
[----:B------:R-:W-:Y:S01]  /*6050*/  F2FP.PACK_AB R169, R197, R198 ;  /* 0x000000c6c5a9723e */ /* 0x000fe200000000ff */
[C---:B------:R-:W-:Y:S01]  /*6060*/  FMUL.FTZ R31, R132.reuse, R171 ;  /* 0x000000ab841f7220 */ /* 0x040fe20000410000 */
[----:B------:R-:W-:Y:S01]  /*6070*/  F2FP.PACK_AB R170, R195, R196 ;  /* 0x000000c4c3aa723e */ /* 0x000fe200000000ff */
[----:B------:R-:W-:Y:S01]  /*6080*/  FFMA.FTZ R133, R133, R237, R231 ;  /* 0x000000ed85857223 */ /* 0x000fe200000100e7 */
[----:B------:R-:W-:Y:S01]  /*6090*/  F2FP.PACK_AB R171, R193, R194 ;  /* 0x000000c2c1ab723e */ /* 0x000fe200000000ff */
[----:B------:R-:W-:Y:S03]  /*60a0*/  FFMA.FTZ R132, R132, R236, R227 ;  /* 0x000000ec84847223 */ /* 0x000fe600000100e3 */
[----:B------:R-:W-:Y:S04]  /*60b0*/  HMMA.16816.F32 R28, R144, R154, R28 ;  /* 0x0000009a901c723c */ /* 0x000fe8000000181c */
[----:B-1----:R-:W-:Y:S01]  /*60c0*/  F2FP.PACK_AB R174, R139, R188 ;  /* 0x000000bc8bae723e */ /* 0x002fe200000000ff */
[----:B------:R-:W-:Y:S02]  /*60d0*/  FFMA.FTZ R2, R2, R235, R206 ;  /* 0x000000eb02027223 */ /* 0x000fe400000100ce */
[----:B------:R-:W-:Y:S01]  /*60e0*/  FFMA.FTZ R0, R0, R234, R202 ;  /* 0x000000ea00007223 */ /* 0x000fe200000100ca */
[-C--:B------:R-:W-:Y:S01]  /*60f0*/  HMMA.16816.F32 R144, R168, R156.reuse, R4 ;  /* 0x0000009ca890723c */ /* 0x080fe20000001804 */
[----:B------:R-:W1:Y:S04]  /*6100*/  LDSM.16.MT88.4 R4, [R214+0xb800] ;  /* 0x00b80000d604783b */ /* 0x000e680000004200 */
[----:B------:R-:W-:Y:S02]  /*6110*/  FADD.FTZ R133, R233, R133 ;  /* 0x00000085e9857221 */ /* 0x000fe40000010000 */
[----:B------:R-:W-:Y:S01]  /*6120*/  FADD.FTZ R0, R204, R0 ;  /* 0x00000000cc007221 */ /* 0x000fe20000010000 */
[C---:B------:R-:W-:Y:S01]  /*6130*/  HMMA.16816.F32 R140, R172.reuse, R156, R8 ;  /* 0x0000009cac8c723c */ /* 0x040fe20000001808 */
[----:B------:R-:W3:Y:S03]  /*6140*/  LDSM.16.MT88.4 R8, [R213+0xb800] ;  /* 0x00b80000d508783b */ /* 0x000ee60000004200 */
        /* <DEDUP_REMOVED lines=27> */
[-C--:B------:R-:W-:Y:S04]  /*6300*/  HMMA.16816.F32 R116, R172, R6.reuse, R116 ;  /* 0x00000006ac74723c */ /* 0x080fe80000001874 */
[----:B------:R-:W-:Y:S01]  /*6310*/  FADD.FTZ R4, R226, R4 ;  /* 0x00000004e2047221 */ /* 0x000fe20000010000 */
[----:B------:R-:W-:Y:S01]  /*6320*/  MOV R132, R136 ;  /* 0x0000008800847202 */ /* 0x000fe20000000f00 */
[----:B------:R-:W-:Y:S02]  /*6330*/  FADD.FTZ R5, R190, R0 ;  /* 0x00000000be057221 */ /* 0x000fe40000010000 */
[----:B------:R-:W-:Y:S01]  /*6340*/  FADD.FTZ R4, R228, R4 ;  /* 0x00000004e4047221 */ /* 0x000fe20000010000 */
[C---:B------:R-:W-:Y:S04]  /*6350*/  HMMA.16816.F32 R120, R168.reuse, R6, R120 ;  /* 0x00000006a878723c */ /* 0x040fe80000001878 */
[----:B------:R-:W-:Y:S03]  /*6360*/  FADD.FTZ R4, R198, R4 ;  /* 0x00000004c6047221 */ /* 0x000fe60000010000 */
[----:B------:R-:W-:Y:S01]  /*6370*/  FADD.FTZ R6, R225, R2 ;  /* 0x00000002e1067221 */ /* 0x000fe20000010000 */
[-C--:B---3--:R-:W-:Y:S04]  /*6380*/  HMMA.16816.F32 R164, R168, R8.reuse, R24 ;  /* 0x00000008a8a4723c */ /* 0x088fe80000001818 */
[----:B------:R-:W-:Y:S02]  /*6390*/  FADD.FTZ R2, R230, R133 ;  /* 0x00000085e6027221 */ /* 0x000fe40000010000 */
[----:B------:R-:W-:Y:S02]  /*63a0*/  FADD.FTZ R6, R205, R6 ;  /* 0x00000006cd067221 */ /* 0x000fe40000010000 */
[----:B------:R-:W-:Y:S01]  /*63b0*/  FADD.FTZ R2, R232, R2 ;  /* 0x00000002e8027221 */ /* 0x000fe20000010000 */
[C---:B------:R-:W-:Y:S04]  /*63c0*/  HMMA.16816.F32 R124, R172.reuse, R8, R124 ;  /* 0x00000008ac7c723c */ /* 0x040fe8000000187c */
[----:B------:R-:W-:Y:S02]  /*63d0*/  FADD.FTZ R6, R207, R6 ;  /* 0x00000006cf067221 */ /* 0x000fe40000010000 */
[----:B------:R-:W-:Y:S02]  /*63e0*/  FADD.FTZ R2, R200, R2 ;  /* 0x00000002c8027221 */ /* 0x000fe40000010000 */
[----:B------:R-:W-:Y:S01]  /*63f0*/  FADD.FTZ R6, R192, R6 ;  /* 0x00000006c0067221 */ /* 0x000fe20000010000 */
[-C--:B------:R-:W-:Y:S03]  /*6400*/  HMMA.16816.F32 R128, R172, R10.reuse, R128 ;  /* 0x0000000aac80723c */ /* 0x080fe60000001880 */
        /* <DEDUP_REMOVED lines=8> */
[----:B------:R-:W-:Y:S01]  /*6490*/  FADD.FTZ R0, R138, R4 ;  /* 0x000000048a007221 */ /* 0x000fe20000010000 */
[----:B------:R-:W-:Y:S01]  /*64a0*/  MOV R138, R134 ;  /* 0x00000086008a7202 */ /* 0x000fe20000000f00 */
[----:B------:R-:W-:Y:S02]  /*64b0*/  FADD.FTZ R237, R195, R6 ;  /* 0x00000006c3ed7221 */ /* 0x000fe40000010000 */
[----:B------:R-:W-:Y:S02]  /*64c0*/  FADD.FTZ R236, R193, R5 ;  /* 0x00000005c1ec7221 */ /* 0x000fe40000010000 */
[----:B------:R-:W-:Y:S01]  /*64d0*/  FADD.FTZ R235, R139, R2 ;  /* 0x000000028beb7221 */ /* 0x000fe20000010000 */
[----:B------:R-:W-:Y:S01]  /*64e0*/  MOV R139, R3 ;  /* 0x00000003008b7202 */ /* 0x000fe20000000f00 */
[----:B------:R-:W-:Y:S01]  /*64f0*/  FADD.FTZ R234, R137, R0 ;  /* 0x0000000089ea7221 */ /* 0x000fe20000010000 */
[----:B------:R-:W-:Y:S01]  /*6500*/  MOV R137, R135 ;  /* 0x0000008700897202 */ /* 0x000fe20000000f00 */
[----:B------:R-:W-:-:S05]  /*6510*/  @P4 BRA `(.L_x_922) ;  /* 0xffffde5000004947 */ /* 0x000fca000383ffff */
.L_x_921:
[----:B------:R-:W1:Y:S01]  /*6520*/  SHFL.BFLY PT, R0, R237, 0x2, 0x1f ;  /* 0x0c401f00ed007f89 */ /* 0x000e6200000e0000 */
[----:B------:R-:W-:Y:S01]  /*6530*/  ISETP.NE.AND P0, PT, R251, -0x1, PT ;  /* 0xfffffffffb00780c */ /* 0x000fe20003f05270 */
[----:B------:R-:W-:Y:S02]  /*6540*/  BSSY B0, `(.L_x_925) ;  /* 0x00001b0000007945 */ /* 0x000fe40003800000 */
[----:B------:R-:W2:Y:S04]  /*6550*/  SHFL.BFLY PT, R4, R235, 0x2, 0x1f ;  /* 0x0c401f00eb047f89 */ /* 0x000ea800000e0000 */
[----:B------:R-:W3:Y:S04]  /*6560*/  SHFL.BFLY PT, R2, R236, 0x2, 0x1f ;  /* 0x0c401f00ec027f89 */ /* 0x000ee800000e0000 */
[----:B------:R-:W4:Y:S04]  /*6570*/  SHFL.BFLY PT, R5, R234, 0x2, 0x1f ;  /* 0x0c401f00ea057f89 */ /* 0x000f2800000e0000 */
[----:B------:R-:W5:Y:S04]  /*6580*/  S2R R10, SR_TID.X ;  /* 0x00000000000a7919 */ /* 0x000f680000002100 */
[----:B------:R-:W5:Y:S01]  /*6590*/  S2R R172, SR_CTAID.Y ;  /* 0x0000000000ac7919 */ /* 0x000f620000002600 */
[----:B-1----:R-:W-:-:S02]  /*65a0*/  FADD.FTZ R237, R0, R237 ;  /* 0x000000ed00ed7221 */ /* 0x002fc40000010000 */
[----:B--2---:R-:W-:-:S03]  /*65b0*/  FADD.FTZ R235, R4, R235 ;  /* 0x000000eb04eb7221 */ /* 0x004fc60000010000 */
[----:B------:R-:W1:Y:S01]  /*65c0*/  SHFL.BFLY PT, R6, R237, 0x1, 0x1f ;  /* 0x0c201f00ed067f89 */ /* 0x000e6200000e0000 */
[----:B---3--:R-:W-:-:S03]  /*65d0*/  FADD.FTZ R236, R2, R236 ;  /* 0x000000ec02ec7221 */ /* 0x008fc60000010000 */
[----:B------:R-:W2:Y:S01]  /*65e0*/  SHFL.BFLY PT, R2, R235, 0x1, 0x1f ;  /* 0x0c201f00eb027f89 */ /* 0x000ea200000e0000 */
[----:B----4-:R-:W-:-:S03]  /*65f0*/  FADD.FTZ R234, R5, R234 ;  /* 0x000000ea05ea7221 */ /* 0x010fc60000010000 */
[----:B------:R-:W3:Y:S01]  /*6600*/  SHFL.BFLY PT, R0, R236, 0x1, 0x1f ;  /* 0x0c201f00ec007f89 */ /* 0x000ee200000e0000 */
[----:B------:R-:W-:-:S03]  /*6610*/  @P0 IMAD.WIDE.U32 R4, R251, c[0x0][0x1e8], RZ ;  /* 0x00007a00fb040a25 */ /* 0x000fc600078e00ff */
[----:B------:R-:W4:Y:S01]  /*6620*/  SHFL.BFLY PT, R7, R234, 0x1, 0x1f ;  /* 0x0c201f00ea077f89 */ /* 0x000f2200000e0000 */
[----:B------:R-:W-:Y:S01]  /*6630*/  @P0 IMAD R138, R251, c[0x0][0x1ec], R5 ;  /* 0x00007b00fb8a0a24 */ /* 0x000fe200078e0205 */
[----:B------:R-:W-:Y:S01]  /*6640*/  @P0 MOV R137, R4 ;  /* 0x0000000400890202 */ /* 0x000fe20000000f00 */
[----:B-----5:R-:W-:Y:S01]  /*6650*/  @!P0 IMAD.WIDE.U32 R8, R172, c[0x0][0x1e0], RZ ;  /* 0x00007800ac088a25 */ /* 0x020fe200078e00ff */
[----:B------:R-:W-:-:S04]  /*6660*/  SHF.R.S32.HI R4, RZ, 0x1f, R10 ;  /* 0x0000001fff047819 */ /* 0x000fc8000001140a */
[----:B------:R-:W-:Y:S02]  /*6670*/  LEA.HI R5, R4, R10, RZ, 0x2 ;  /* 0x0000000a04057211 */ /* 0x000fe400078f10ff */
[----:B------:R-:W-:Y:S01]  /*6680*/  @!P0 MOV R137, R8 ;  /* 0x0000000800898202 */ /* 0x000fe20000000f00 */
[----:B-1----:R-:W-:Y:S01]  /*6690*/  FADD.FTZ R237, R237, R6 ;  /* 0x00000006eded7221 */ /* 0x002fe20000010000 */
[----:B------:R-:W-:Y:S01]  /*66a0*/  LOP3.LUT R6, R5, 0x3ffffffc, RZ, 0xc0, !PT ;  /* 0x3ffffffc05067812 */ /* 0x000fe200078ec0ff */
[----:B--2---:R-:W-:Y:S01]  /*66b0*/  FADD.FTZ R235, R235, R2 ;  /* 0x00000002ebeb7221 */ /* 0x004fe20000010000 */
[----:B------:R-:W-:Y:S02]  /*66c0*/  @!P0 SHF.R.S32.HI R2, RZ, 0x1f, R172 ;  /* 0x0000001fff028819 */ /* 0x000fe400000114ac */
[----:B------:R-:W-:Y:S01]  /*66d0*/  FSETP.NE.FTZ.AND P6, PT, R237, RZ, PT ;  /* 0x000000ffed00720b */ /* 0x000fe20003fd5000 */
[----:B---3--:R-:W-:Y:S01]  /*66e0*/  FADD.FTZ R236, R236, R0 ;  /* 0x00000000ecec7221 */ /* 0x008fe20000010000 */
[----:B------:R-:W-:-:S02]  /*66f0*/  MOV R0, 0x3f800000 ;  /* 0x3f80000000007802 */ /* 0x000fc40000000f00 */
[----:B------:R-:W-:Y:S01]  /*6700*/  FSETP.NE.FTZ.AND P4, PT, R235, RZ, PT ;  /* 0x000000ffeb00720b */ /* 0x000fe20003f95000 */
[----:B----4-:R-:W-:Y:S01]  /*6710*/  FADD.FTZ R234, R234, R7 ;  /* 0x00000007eaea7221 */ /* 0x010fe20000010000 */
[----:B------:R-:W-:Y:S01]  /*6720*/  FSETP.NE.FTZ.AND P5, PT, R236, RZ, PT ;  /* 0x000000ffec00720b */ /* 0x000fe20003fb5000 */
[----:B------:R-:W-:Y:S01]  /*6730*/  @!P0 IMAD R7, R2, c[0x0][0x1e0], RZ ;  /* 0x0000780002078a24 */ /* 0x000fe200078e02ff */
[-C--:B------:R-:W-:Y:S02]  /*6740*/  LEA.HI R2, R4, R10.reuse, RZ, 0x5 ;  /* 0x0000000a04027211 */ /* 0x080fe400078f28ff */
[----:B------:R-:W-:Y:S01]  /*6750*/  IADD3 R6, -R6, R10, RZ ;  /* 0x0000000a06067210 */ /* 0x000fe20007ffe1ff */
[----:B------:R-:W-:Y:S01]  /*6760*/  @!P0 IMAD R7, R172, c[0x0][0x1e4], R7 ;  /* 0x00007900ac078a24 */ /* 0x000fe200078e0207 */
[----:B------:R-:W-:Y:S01]  /*6770*/  SHF.R.S32.HI R2, RZ, 0x5, R2 ;  /* 0x00000005ff027819 */ /* 0x000fe20000011402 */
[----:B------:R-:W1:Y:S01]  /*6780*/  @P6 MUFU.RCP R0, R237 ;  /* 0x000000ed00006308 */ /* 0x000e620000001000 */
[----:B------:R-:W-:-:S02]  /*6790*/  MOV R4, 0x3f800000 ;  /* 0x3f80000000047802 */ /* 0x000fc40000000f00 */
[----:B------:R-:W-:Y:S02]  /*67a0*/  LEA R139, R2, R6, 0x9 ;  /* 0x00000006028b7211 */ /* 0x000fe400078e48ff */
[----:B------:R-:W-:Y:S02]  /*67b0*/  MOV R2, 0x3f800000 ;  /* 0x3f80000000027802 */ /* 0x000fe40000000f00 */
[----:B------:R-:W-:Y:S01]  /*67c0*/  FSETP.NE.FTZ.AND P3, PT, R234, RZ, PT ;  /* 0x000000ffea00720b */ /* 0x000fe20003f75000 */
[----:B------:R-:W-:Y:S01]  /*67d0*/  @P5 MUFU.RCP R4, R236 ;  /* 0x000000ec00045308 */ /* 0x000fe20000001000 */
[----:B------:R-:W-:-:S07]  /*67e0*/  @!P0 IADD3 R138, R9, R7, RZ ;  /* 0x00000007098a8210 */ /* 0x000fce0007ffe0ff */
[----:B------:R-:W2:Y:S01]  /*67f0*/  @P4 MUFU.RCP R2, R235 ;  /* 0x000000eb00024308 */ /* 0x000ea20000001000 */
        /* <DEDUP_REMOVED lines=40> */
[----:B------:R-:W-:Y:S01]  /*6a80*/  MOV R0, 0x3f800000 ;  /* 0x3f80000000007802 */ /* 0x000fe20000000f00 */
[----:B--2---:R-:W-:Y:S02]  /*6a90*/  FMUL.FTZ R21, R2, R57 ;  /* 0x0000003902157220 */ /* 0x004fe40000410000 */
[C---:B------:R-:W-:Y:S02]  /*6aa0*/  FMUL.FTZ R146, R4.reuse, R146 ;  /* 0x0000009204927220 */ /* 0x040fe40000410000 */
[C---:B------:R-:W-:Y:S01]  /*6ab0*/  FMUL.FTZ R6, R4.reuse, R147 ;  /* 0x0000009304067220 */ /* 0x040fe20000410000 */
[----:B------:R-:W1:Y:S01]  /*6ac0*/  @P3 MUFU.RCP R0, R234 ;  /* 0x000000ea00003308 */ /* 0x000e620000001000 */
        /* <DEDUP_REMOVED lines=41> */
[C---:B------:R-:W-:Y:S02]  /*6d60*/  FMUL.FTZ R167, R4.reuse, R167 ;  /* 0x000000a704a77220 */ /* 0x040fe40000410000 */
[C---:B------:R-:W-:Y:S02]  /*6d70*/  FMUL.FTZ R170, R4.reuse, R170 ;  /* 0x000000aa04aa7220 */ /* 0x040fe40000410000 */
[----:B------:R-:W-:Y:S01]  /*6d80*/  FMUL.FTZ R171, R4, R171 ;  /* 0x000000ab04ab7220 */ /* 0x000fe20000410000 */
[----:B------:R-:W-:Y:S01]  /*6d90*/  SHF.R.S32.HI R4, RZ, 0x1f, R5 ;  /* 0x0000001fff047819 */ /* 0x000fe20000011405 */
[C---:B------:R-:W-:Y:S01]  /*6da0*/  FMUL.FTZ R140, R2.reuse, R140 ;  /* 0x0000008c028c7220 */ /* 0x040fe20000410000 */
[----:B------:R-:W-:Y:S01]  /*6db0*/  F2FP.PACK_AB R66, R167, R166 ;  /* 0x000000a6a742723e */ /* 0x000fe200000000ff */
[----:B------:R-:W-:-:S02]  /*6dc0*/  FMUL.FTZ R10, R2, R141 ;  /* 0x0000008d020a7220 */ /* 0x000fc40000410000 */
[C---:B------:R-:W-:Y:S02]  /*6dd0*/  FMUL.FTZ R148, R2.reuse, R148 ;  /* 0x0000009402947220 */ /* 0x040fe40000410000 */
        /* <DEDUP_REMOVED lines=41> */
[C---:B------:R-:W-:Y:S01]  /*7070*/  FMUL.FTZ R65, R2.reuse, R125 ;  /* 0x0000007d02417220 */ /* 0x040fe20000410000 */
[----:B------:R-:W-:Y:S01]  /*7080*/  F2FP.PACK_AB R57, R57, R116 ;  /* 0x000000743939723e */ /* 0x000fe200000000ff */
[----:B------:R-:W-:-:S02]  /*7090*/  FMUL.FTZ R128, R2, R128 ;  /* 0x0000008002807220 */ /* 0x000fc40000410000 */
        /* <DEDUP_REMOVED lines=51> */
[----:B------:R-:W1:Y:S01]  /*73d0*/  S2R R84, SR_CTAID.Z ;  /* 0x0000000000547919 */ /* 0x000e620000002700 */
        /* <DEDUP_REMOVED lines=29> */
[----:B--2---:R-:W-:-:S03]  /*75b0*/  MOV R6, 0x40 ;  /* 0x0000004000067802 */ /* 0x004fc60000000f00 */
[----:B------:R2:W-:Y:S01]  /*75c0*/  STS [R2+0x2400], R14 ;  /* 0x0024000e02007388 */ /* 0x0005e20000000800 */
[----:B------:R-:W-:Y:S02]  /*75d0*/  SEL R6, R6, 0xffffffc0, !P2 ;  /* 0xffffffc006067807 */ /* 0x000fe40005000000 */
[----:B---3--:R-:W-:Y:S02]  /*75e0*/  IADD3 R5, R0, R4, RZ ;  /* 0x0000000400057210 */ /* 0x008fe40007ffe0ff */
[----:B------:R-:W-:Y:S02]  /*75f0*/  IADD3 R4, R4, R2, RZ ;  /* 0x0000000204047210 */ /* 0x000fe40007ffe0ff */
[-C--:B----4-:R-:W-:Y:S01]  /*7600*/  IADD3 R8, R0, R6.reuse, RZ ;  /* 0x0000000600087210 */ /* 0x090fe20007ffe0ff */
[----:B------:R3:W-:Y:S01]  /*7610*/  STS [R5], R13 ;  /* 0x0000000d05007388 */ /* 0x0007e20000000800 */
[----:B------:R-:W-:Y:S01]  /*7620*/  IADD3 R7, R5, R6, RZ ;  /* 0x0000000605077210 */ /* 0x000fe20007ffe0ff */
[----:B-----5:R-:W4:Y:S02]  /*7630*/  LDC.U8 R10, c[0x0][0x329] ;  /* 0x0000ca40ff0a7b82 */ /* 0x020f240000000000 */
[----:B------:R5:W-:Y:S01]  /*7640*/  STS [R5+0x400], R12 ;  /* 0x0004000c05007388 */ /* 0x000be20000000800 */
[----:B-1----:R-:W-:-:S03]  /*7650*/  IADD3 R9, R6, R2, RZ ;  /* 0x0000000206097210 */ /* 0x002fc60007ffe0ff */
[----:B------:R1:W-:Y:S01]  /*7660*/  STS [R4], R16 ;  /* 0x0000001004007388 */ /* 0x0003e20000000800 */
[----:B------:R-:W-:Y:S01]  /*7670*/  IADD3 R6, R4, R6, RZ ;  /* 0x0000000604067210 */ /* 0x000fe20007ffe0ff */
[----:B------:R-:W1:Y:S02]  /*7680*/  LDC.U8 R11, c[0x0][0x328] ;  /* 0x0000ca00ff0b7b82 */ /* 0x000e640000000000 */
[----:B------:R-:W-:Y:S01]  /*7690*/  STS [R4+0x400], R15 ;  /* 0x0004000f04007388 */ /* 0x000fe20000000800 */
[----:B--2---:R-:W-:-:S03]  /*76a0*/  MOV R14, 0x7f800000 ;  /* 0x7f800000000e7802 */ /* 0x004fc60000000f00 */
[----:B------:R2:W-:Y:S04]  /*76b0*/  STS [R5+0x2000], R17 ;  /* 0x0020001105007388 */ /* 0x0005e80000000800 */
[----:B------:R-:W-:Y:S04]  /*76c0*/  STS [R5+0x2400], R18 ;  /* 0x0024001205007388 */ /* 0x000fe80000000800 */
[----:B------:R-:W-:Y:S01]  /*76d0*/  STS [R4+0x2000], R25 ;  /* 0x0020001904007388 */ /* 0x000fe20000000800 */
[----:B---3--:R-:W-:Y:S01]  /*76e0*/  @P5 MUFU.LG2 R13, R236 ;  /* 0x000000ec000d5308 */ /* 0x008fe20000000c00 */
[----:B----4-:R-:W-:-:S02]  /*76f0*/  ISETP.NE.AND P1, PT, R10, RZ, PT ;  /* 0x000000ff0a00720c */ /* 0x010fc40003f25270 */
[----:B------:R-:W-:Y:S04]  /*7700*/  STS [R4+0x2400], R24 ;  /* 0x0024001804007388 */ /* 0x000fe80000000800 */
[----:B------:R-:W-:Y:S01]  /*7710*/  STS [R8], R23 ;  /* 0x0000001708007388 */ /* 0x000fe20000000800 */
[----:B-----5:R-:W-:Y:S01]  /*7720*/  @P4 MUFU.LG2 R12, R235 ;  /* 0x000000eb000c4308 */ /* 0x020fe20000000c00 */
[----:B-1----:R-:W-:Y:S02]  /*7730*/  MOV R16, 0x7f800000 ;  /* 0x7f80000000107802 */ /* 0x002fe40000000f00 */
[----:B------:R-:W-:Y:S01]  /*7740*/  STS [R8+0x400], R22 ;  /* 0x0004001608007388 */ /* 0x000fe20000000800 */
[----:B------:R-:W-:-:S03]  /*7750*/  ISETP.NE.AND P2, PT, R11, RZ, PT ;  /* 0x000000ff0b00720c */ /* 0x000fc60003f45270 */
[----:B------:R-:W-:Y:S01]  /*7760*/  STS [R9], R20 ;  /* 0x0000001409007388 */ /* 0x000fe20000000800 */
[----:B------:R-:W-:Y:S01]  /*7770*/  @P3 MUFU.LG2 R11, R234 ;  /* 0x000000ea000b3308 */ /* 0x000fe20000000c00 */
[----:B--2---:R-:W-:Y:S02]  /*7780*/  MOV R17, 0x7f800000 ;  /* 0x7f80000000117802 */ /* 0x004fe40000000f00 */
        /* <DEDUP_REMOVED lines=53> */
[----:B------:R1:W-:Y:S02]  /*7ae0*/  STS [R6+0x6400], R67 ;  /* 0x0064004306007388 */ /* 0x0003e40000000800 */
[C---:B------:R-:W-:Y:S02]  /*7af0*/  IMAD R0, R172.reuse, R0, RZ ;  /* 0x00000000ac007224 */ /* 0x040fe400078e02ff */
[----:B------:R-:W-:Y:S03]  /*7b00*/  BAR.SYNC.DEFER_BLOCKING 0x0 ;  /* 0x0000000000007b1d */ /* 0x000fe60000010000 */
[----:B------:R-:W-:-:S03]  /*7b10*/  @!P2 IMAD R2, R172, c[0x0][0x214], RZ ;  /* 0x00008500ac02aa24 */ /* 0x000fc600078e02ff */
[----:B------:R-:W3:Y:S02]  /*7b20*/  S2R R18, SR_TID.X ;  /* 0x0000000000127919 */ /* 0x000ee40000002100 */
[----:B------:R-:W-:Y:S02]  /*7b30*/  @!P2 SEL R2, R2, R251, !P0 ;  /* 0x000000fb0202a207 */ /* 0x000fe40004000000 */
[----:B------:R-:W4:Y:S02]  /*7b40*/  S2R R15, SR_CTAID.X ;  /* 0x00000000000f7919 */ /* 0x000f240000002500 */
[----:B------:R-:W-:Y:S01]  /*7b50*/  @!P2 SHF.R.S32.HI R5, RZ, 0x1f, R2 ;  /* 0x0000001fff05a819 */ /* 0x000fe20000011402 */
[----:B--2---:R-:W-:Y:S01]  /*7b60*/  @P6 FMUL.FTZ R7, R9, 0.69314718246459960938 ;  /* 0x3f31721809076820 */ /* 0x004fe20000410000 */
[----:B------:R-:W-:Y:S02]  /*7b70*/  SEL R9, R0, RZ, P2 ;  /* 0x000000ff00097207 */ /* 0x000fe40001000000 */
[----:B------:R-:W-:Y:S01]  /*7b80*/  @!P2 MOV R4, R2 ;  /* 0x000000020004a202 */ /* 0x000fe20000000f00 */
[----:B------:R-:W-:-:S02]  /*7b90*/  @P6 FFMA.FTZ R17, R136, c[0x0][0x238], R7 ;  /* 0x00008e0088116a23 */ /* 0x000fc40000010007 */
[----:B------:R-:W-:Y:S01]  /*7ba0*/  IMAD R2, R84, R8, R9 ;  /* 0x0000000854027224 */ /* 0x000fe200078e0209 */
[----:B-1----:R-:W-:Y:S01]  /*7bb0*/  @P1 MOV R6, c[0x0][0x210] ;  /* 0x0000840000061a02 */ /* 0x002fe20000000f00 */
[----:B------:R-:W-:Y:S01]  /*7bc0*/  @P5 FMUL.FTZ R9, R13, 0.69314718246459960938 ;  /* 0x3f3172180d095820 */ /* 0x000fe20000410000 */
[----:B------:R-:W-:Y:S01]  /*7bd0*/  @!P1 MOV R6, 0x1 ;  /* 0x0000000100069802 */ /* 0x000fe20000000f00 */
[----:B------:R1:W2:Y:S01]  /*7be0*/  LDS.128 R24, [R223] ;  /* 0x00000000df187984 */ /* 0x0002a20000000c00 */
[----:B------:R-:W-:Y:S02]  /*7bf0*/  @P4 FMUL.FTZ R8, R12, 0.69314718246459960938 ;  /* 0x3f3172180c084820 */ /* 0x000fe40000410000 */
[----:B------:R-:W-:Y:S01]  /*7c00*/  @P5 FFMA.FTZ R16, R135, c[0x0][0x238], R9 ;  /* 0x00008e0087105a23 */ /* 0x000fe20000010009 */
[----:B------:R1:W1:Y:S01]  /*7c10*/  LDS.128 R32, [R223+0x800] ;  /* 0x00080000df207984 */ /* 0x0002620000000c00 */
[----:B------:R-:W-:Y:S01]  /*7c20*/  @P4 FFMA.FTZ R14, R134, c[0x0][0x238], R8 ;  /* 0x00008e00860e4a23 */ /* 0x000fe20000010008 */
[----:B---3--:R-:W-:-:S02]  /*7c30*/  SHF.R.S32.HI R19, RZ, 0x1f, R18 ;  /* 0x0000001fff137819 */ /* 0x008fc40000011412 */
[----:B------:R3:W1:Y:S02]  /*7c40*/  LDS.128 R40, [R223+0x1000] ;  /* 0x00100000df287984 */ /* 0x0006640000000c00 */
[----:B------:R-:W-:Y:S01]  /*7c50*/  LEA.HI R10, R19, R18, RZ, 0x5 ;  /* 0x00000012130a7211 */ /* 0x000fe200078f28ff */
[----:B----4-:R-:W-:Y:S01]  /*7c60*/  IMAD R7, R15, R6, RZ ;  /* 0x000000060f077224 */ /* 0x010fe200078e02ff */
[----:B------:R3:W4:Y:S01]  /*7c70*/  LDS.128 R48, [R223+0x1800] ;  /* 0x00180000df307984 */ /* 0x0007220000000c00 */
[----:B------:R-:W-:Y:S02]  /*7c80*/  MOV R15, 0x7f800000 ;  /* 0x7f800000000f7802 */ /* 0x000fe40000000f00 */
[----:B------:R-:W-:Y:S01]  /*7c90*/  LOP3.LUT R0, R10, 0xffffffe0, RZ, 0xc0, !PT ;  /* 0xffffffe00a007812 */ /* 0x000fe200078ec0ff */
[----:B------:R3:W1:Y:S01]  /*7ca0*/  LDS.128 R56, [R223+0x2000] ;  /* 0x00200000df387984 */ /* 0x0006620000000c00 */
[----:B------:R-:W-:Y:S01]  /*7cb0*/  SHF.L.U32 R10, R7, 0x7, RZ ;  /* 0x00000007070a7819 */ /* 0x000fe200000006ff */
[----:B------:R-:W-:Y:S01]  /*7cc0*/  @P3 FMUL.FTZ R7, R11, 0.69314718246459960938 ;  /* 0x3f3172180b073820 */ /* 0x000fe20000410000 */
[----:B------:R-:W-:Y:S01]  /*7cd0*/  IADD3 R0, -R0, R18, RZ ;  /* 0x0000001200007210 */ /* 0x000fe20007ffe1ff */
[----:B------:R3:W1:Y:S01]  /*7ce0*/  LDS.128 R64, [R223+0x2800] ;  /* 0x00280000df407984 */ /* 0x0006620000000c00 */
[----:B------:R-:W-:Y:S01]  /*7cf0*/  IADD3 R11, P1, P0, R10, R4, R2 ;  /* 0x000000040a0b7210 */ /* 0x000fe2000783e002 */
[----:B------:R-:W-:Y:S01]  /*7d00*/  @P3 FFMA.FTZ R15, R3, c[0x0][0x238], R7 ;  /* 0x00008e00030f3a23 */ /* 0x000fe20000010007 */
[----:B------:R-:W-:Y:S01]  /*7d10*/  LOP3.LUT P2, RZ, R0, 0x3, RZ, 0xc0, !PT ;  /* 0x0000000300ff7812 */ /* 0x000fe2000784c0ff */
[----:B------:R3:W1:Y:S01]  /*7d20*/  LDS.128 R72, [R223+0x3000] ;  /* 0x00300000df487984 */ /* 0x0006620000000c00 */
[----:B------:R-:W-:-:S02]  /*7d30*/  SHF.R.S32.HI R4, RZ, 0x1f, R10 ;  /* 0x0000001fff047819 */ /* 0x000fc4000001140a */
        /* <DEDUP_REMOVED lines=12> */
[----:B--2-4-:R-:W2:Y:S01]  /*7e00*/  LDL.LU R173, [R1+0x10] ;  /* 0x0000100001ad7983 */ /* 0x014ea20000300800 */
[----:B------:R-:W-:-:S04]  /*7e10*/  SHF.R.S32.HI R2, RZ, 0x1f, R0 ;  /* 0x0000001fff027819 */ /* 0x000fc80000011400 */
[----:B------:R-:W-:-:S04]  /*7e20*/  LEA.HI R0, R2, R0, RZ, 0x2 ;  /* 0x0000000002007211 */ /* 0x000fc800078f10ff */
[----:B------:R-:W-:-:S05]  /*7e30*/  SHF.R.S32.HI R0, RZ, 0x2, R0 ;  /* 0x00000002ff007819 */ /* 0x000fca0000011400 */
[----:B--2---:R-:W-:-:S05]  /*7e40*/  IMAD R0, R173, 0x10, R0 ;  /* 0x00000010ad007824 */ /* 0x004fca00078e0200 */
        /* <DEDUP_REMOVED lines=10> */
[----:B------:R-:W-:Y:S01]  /*7ef0*/  @!P6 LEA.HI.X.SX32 R9, R0, R5, 0x1, P0 ;  /* 0x000000050009e211 */ /* 0x000fe200000f0eff */
        /* <DEDUP_REMOVED lines=20> */
.L_x_926:
[----:B--2-4-:R-:W-:Y:S05]  /*8040*/  BSYNC B0 ;  /* 0x0000000000007941 */ /* 0x014fea0003800000 */
.L_x_925:
[----:B------:R-:W-:Y:S01]  /*8050*/  LEA.HI R4, R19, R18, RZ, 0x3 ;  /* 0x0000001213047211 */ /* 0x000fe200078f18ff */
[----:B------:R-:W-:Y:S01]  /*8060*/  BSSY B0, `(.L_x_927) ;  /* 0x0000017000007945 */ /* 0x000fe20003800000 */
[----:B------:R-:W-:-:S02]  /*8070*/  IADD3 R2, P0, R238, R137, RZ ;  /* 0x00000089ee027210 */ /* 0x000fc40007f1e0ff */
[----:B------:R-:W-:Y:S02]  /*8080*/  SHF.R.S32.HI R0, RZ, 0x1f, R238 ;  /* 0x0000001fff007819 */ /* 0x000fe400000114ee */
[----:B------:R-:W-:Y:S02]  /*8090*/  SHF.R.S32.HI R7, RZ, 0x3, R4 ;  /* 0x00000003ff077819 */ /* 0x000fe40000011404 */
[----:B------:R-:W-:Y:S01]  /*80a0*/  SHF.R.S32.HI R5, RZ, 0x1f, R84 ;  /* 0x0000001fff057819 */ /* 0x000fe20000011454 */
[----:B------:R-:W-:Y:S01]  /*80b0*/  IMAD.X R3, R0, 0x1, R138, P0 ;  /* 0x0000000100037824 */ /* 0x000fe200000e068a */
[----:B------:R-:W-:-:S03]  /*80c0*/  ISETP.GE.AND P0, PT, R7, R250, PT ;  /* 0x000000fa0700720c */ /* 0x000fc60003f06270 */
[----:B------:R-:W-:Y:S02]  /*80d0*/  IMAD R0, R5, c[0x0][0x1f0], RZ ;  /* 0x00007c0005007a24 */ /* 0x000fe400078e02ff */
[----:B------:R-:W-:-:S04]  /*80e0*/  IMAD.WIDE.U32 R10, R84, c[0x0][0x1f0], R2 ;  /* 0x00007c00540a7a25 */ /* 0x000fc800078e0002 */
[----:B------:R-:W-:-:S04]  /*80f0*/  IMAD R0, R84, c[0x0][0x1f4], R0 ;  /* 0x00007d0054007a24 */ /* 0x000fc800078e0200 */
[----:B------:R-:W-:Y:S01]  /*8100*/  IMAD.IADD R9, R11, 0x1, R0 ;  /* 0x000000010b097824 */ /* 0x000fe200078e0200 */
[----:B------:R-:W-:Y:S05]  /*8110*/  @P0 BRA `(.L_x_928) ;  /* 0x000000b000000947 */ /* 0x000fea0003800000 */
        /* <DEDUP_REMOVED lines=11> */
.L_x_928:
[----:B------:R-:W-:Y:S05]  /*81d0*/  BSYNC B0 ;  /* 0x0000000000007941 */ /* 0x000fea0003800000 */
.L_x_927:
[----:B------:R-:W-:Y:S01]  /*81e0*/  IADD3 R0, R7, 0x10, RZ ;  /* 0x0000001007007810 */ /* 0x000fe20007ffe0ff */
[----:B------:R-:W-:Y:S03]  /*81f0*/  BSSY B0, `(.L_x_929) ;  /* 0x0000011000007945 */ /* 0x000fe60003800000 */
[----:B------:R-:W-:-:S13]  /*8200*/  ISETP.GE.AND P0, PT, R0, R250, PT ;  /* 0x000000fa0000720c */ /* 0x000fda0003f06270 */
[----:B------:R-:W-:Y:S05]  /*8210*/  @P0 BRA `(.L_x_930) ;  /* 0x000000e000000947 */ /* 0x000fea0003800000 */
[----:B------:R-:W-:Y:S01]  /*8220*/  IADD3 R6, P0, R240, 0x10, RZ ;  /* 0x00000010f0067810 */ /* 0x000fe20007f1e0ff */
        /* <DEDUP_REMOVED lines=13> */
.L_x_930:
[----:B------:R-:W-:Y:S05]  /*8300*/  BSYNC B0 ;  /* 0x0000000000007941 */ /* 0x000fea0003800000 */
.L_x_929:
[----:B------:R-:W-:Y:S01]  /*8310*/  IADD3 R0, R7, 0x20, RZ ;  /* 0x0000002007007810 */ /* 0x000fe20007ffe0ff */
[----:B------:R-:W-:Y:S03]  /*8320*/  BSSY B0, `(.L_x_931) ;  /* 0x0000011000007945 */ /* 0x000fe60003800000 */
[----:B------:R-:W-:-:S13]  /*8330*/  ISETP.GE.AND P0, PT, R0, R250, PT ;  /* 0x000000fa0000720c */ /* 0x000fda0003f06270 */
[----:B------:R-:W-:Y:S05]  /*8340*/  @P0 BRA `(.L_x_932) ;  /* 0x000000e000000947 */ /* 0x000fea0003800000 */
[----:B------:R-:W-:Y:S01]  /*8350*/  IADD3 R6, P0, R240, 0x20, RZ ;  /* 0x00000020f0067810 */ /* 0x000fe20007f1e0ff */
        /* <DEDUP_REMOVED lines=13> */
.L_x_932:
[----:B------:R-:W-:Y:S05]  /*8430*/  BSYNC B0 ;  /* 0x0000000000007941 */ /* 0x000fea0003800000 */
.L_x_931:
        /* <DEDUP_REMOVED lines=18> */
.L_x_934:
[----:B------:R-:W-:Y:S05]  /*8560*/  BSYNC B0 ;  /* 0x0000000000007941 */ /* 0x000fea0003800000 */
.L_x_933:
[----:B------:R-:W4:Y:S01]  /*8570*/  LDL.LU R0, [R1+0xc] ;  /* 0x00000c0001007983 */ /* 0x000f220000300800 */
[----:B------:R-:W-:Y:S01]  /*8580*/  BSSY B0, `(.L_x_935) ;  /* 0x0000011000007945 */ /* 0x000fe20003800000 */
[----:B----4-:R-:W-:-:S13]  /*8590*/  ISETP.GE.AND P0, PT, R0, R250, PT ;  /* 0x000000fa0000720c */ /* 0x010fda0003f06270 */
        /* <DEDUP_REMOVED lines=15> */
.L_x_936:
[----:B------:R-:W-:Y:S05]  /*8690*/  BSYNC B0 ;  /* 0x0000000000007941 */ /* 0x000fea0003800000 */
.L_x_935:
        /* <DEDUP_REMOVED lines=18> */
.L_x_938:
[----:B------:R-:W-:Y:S05]  /*87c0*/  BSYNC B0 ;  /* 0x0000000000007941 */ /* 0x000fea0003800000 */
.L_x_937:
        /* <DEDUP_REMOVED lines=18> */
.L_x_940:
[----:B------:R-:W-:Y:S05]  /*88f0*/  BSYNC B0 ;  /* 0x0000000000007941 */ /* 0x000fea0003800000 */
.L_x_939:
[----:B------:R-:W4:Y:S02]  /*8900*/  LDL.LU R0, [R1] ;  /* 0x0000000001007983 */ /* 0x000f240000300800 */
[----:B----4-:R-:W-:-:S13]  /*8910*/  ISETP.GE.AND P0, PT, R0, R250, PT ;  /* 0x000000fa0000720c */ /* 0x010fda0003f06270 */
[----:B------:R-:W-:Y:S05]  /*8920*/  @P0 EXIT ;  /* 0x000000000000094d */ /* 0x000fea0003800000 */
[----:B------:R-:W-:Y:S01]  /*8930*/  IADD3 R6, P0, R240, 0x70, RZ ;  /* 0x00000070f0067810 */ /* 0x000fe20007f1e0ff */
        /* <DEDUP_REMOVED lines=15> */
.L_x_891:
[----:B------:R-:W3:Y:S01]  /*8a30*/  LDC.U8 R2, c[0x0][0x329] ;  /* 0x0000ca40ff027b82 */ /* 0x000ee20000000000 */
[----:B------:R-:W-:Y:S01]  /*8a40*/  ISETP.NE.AND P4, PT, R251, -0x1, PT ;  /* 0xfffffffffb00780c */ /* 0x000fe20003f85270 */
[----:B------:R-:W-:Y:S01]  /*8a50*/  IMAD.IADD R14, R14, 0x1, -R250 ;  /* 0x000000010e0e7824 */ /* 0x000fe200078e0afa */
[----:B--2---:R-:W-:Y:S01]  /*8a60*/  SHF.R.S32.HI R11, RZ, 0x1f, R89 ;  /* 0x0000001fff0b7819 */ /* 0x004fe20000011459 */
[----:B------:R-:W-:Y:S03]  /*8a70*/  BSSY B0, `(.L_x_941) ;  /* 0x000003f000007945 */ /* 0x000fe60003800000 */
[----:B------:R-:W-:Y:S01]  /*8a80*/  LEA.HI R11, R11, R89, RZ, 0x3 ;  /* 0x000000590b0b7211 */ /* 0x000fe200078f18ff */
[----:B------:R-:W2:Y:S03]  /*8a90*/  LDC.U8 R0, c[0x0][0x328] ;  /* 0x0000ca00ff007b82 */ /* 0x000ea60000000000 */
[----:B------:R-:W-:-:S03]  /*8aa0*/  LOP3.LUT R10, R11, 0xfffffff8, RZ, 0xc0, !PT ;  /* 0xfffffff80b0a7812 */ /* 0x000fc600078ec0ff */
[----:B------:R-:W-:Y:S02]  /*8ab0*/  @!P4 SHF.R.S32.HI R6, RZ, 0x1f, R17 ;  /* 0x0000001fff06c819 */ /* 0x000fe40000011411 */
[----:B---3--:R-:W-:Y:S02]  /*8ac0*/  ISETP.NE.AND P1, PT, R2, RZ, PT ;  /* 0x000000ff0200720c */ /* 0x008fe40003f25270 */
[----:B--2---:R-:W-:-:S04]  /*8ad0*/  ISETP.NE.AND P3, PT, R0, RZ, PT ;  /* 0x000000ff0000720c */ /* 0x004fc80003f65270 */
[----:B------:R-:W-:-:S07]  /*8ae0*/  ISETP.NE.OR P2, PT, R2, RZ, !P3 ;  /* 0x000000ff0200720c */ /* 0x000fce0005f45670 */
[----:B------:R-:W-:Y:S02]  /*8af0*/  @P1 IMAD.MOV.U32 R0, RZ, RZ, c[0x0][0x210] ;  /* 0x00008400ff001624 */ /* 0x000fe400078e00ff */
[----:B-1----:R-:W-:Y:S01]  /*8b00*/  @!P1 IMAD.MOV.U32 R4, RZ, RZ, c[0x0][0x214] ;  /* 0x00008500ff049624 */ /* 0x002fe200078e00ff */
[C---:B------:R-:W-:Y:S01]  /*8b10*/  ISETP.NE.OR P0, PT, R251.reuse, -0x1, P2 ;  /* 0xfffffffffb00780c */ /* 0x040fe20001705670 */
[----:B------:R-:W-:Y:S02]  /*8b20*/  @P1 IMAD R0, R0, c[0x0][0x214], RZ ;  /* 0x0000850000001a24 */ /* 0x000fe400078e02ff */
[----:B------:R-:W-:Y:S01]  /*8b30*/  @P4 IMAD.WIDE.U32 R2, R251, c[0x0][0x1e8], RZ ;  /* 0x00007a00fb024a25 */ /* 0x000fe200078e00ff */
[----:B------:R-:W-:-:S03]  /*8b40*/  @!P1 SEL R0, R4, c[0x0][0x234], !P3 ;  /* 0x00008d0004009a07 */ /* 0x000fc60005800000 */
[----:B------:R-:W-:Y:S01]  /*8b50*/  @P4 IMAD R9, R251, c[0x0][0x1ec], R3 ;  /* 0x00007b00fb094a24 */ /* 0x000fe200078e0203 */
[----:B------:R-:W-:Y:S01]  /*8b60*/  @P4 MOV R7, R2 ;  /* 0x0000000200074202 */ /* 0x000fe20000000f00 */
[----:B------:R-:W-:Y:S02]  /*8b70*/  @P1 IMAD.MOV.U32 R3, RZ, RZ, 0x1 ;  /* 0x00000001ff031424 */ /* 0x000fe400078e00ff */
[----:B------:R-:W-:Y:S02]  /*8b80*/  @!P4 IMAD R2, R6, c[0x0][0x1e0], RZ ;  /* 0x000078000602ca24 */ /* 0x000fe400078e02ff */
[----:B------:R-:W-:Y:S02]  /*8b90*/  @!P1 IMAD R3, R0, c[0x0][0x1c0], RZ ;  /* 0x0000700000039a24 */ /* 0x000fe400078e02ff */
[----:B------:R-:W-:-:S04]  /*8ba0*/  @!P4 IMAD.WIDE.U32 R4, R17, c[0x0][0x1e0], RZ ;  /* 0x000078001104ca25 */ /* 0x000fc800078e00ff */
[C---:B------:R-:W-:Y:S02]  /*8bb0*/  @!P0 IMAD R251, R17.reuse, c[0x0][0x214], RZ ;  /* 0x0000850011fb8a24 */ /* 0x040fe400078e02ff */
[----:B------:R-:W-:Y:S02]  /*8bc0*/  @!P4 IMAD R8, R17, c[0x0][0x1e4], R2 ;  /* 0x000079001108ca24 */ /* 0x000fe400078e0202 */
[----:B------:R-:W-:Y:S02]  /*8bd0*/  IMAD R6, R17, R3, RZ ;  /* 0x0000000311067224 */ /* 0x000fe400078e02ff */
[----:B------:R-:W-:Y:S01]  /*8be0*/  IMAD.IADD R17, R89, 0x1, -R10 ;  /* 0x0000000159117824 */ /* 0x000fe200078e0a0a */
[----:B------:R-:W-:Y:S01]  /*8bf0*/  SHF.R.S32.HI R10, RZ, 0x3, R11 ;  /* 0x00000003ff0a7819 */ /* 0x000fe2000001140b */
[----:B------:R-:W-:Y:S01]  /*8c00*/  @!P4 IMAD.MOV.U32 R7, RZ, RZ, R4 ;  /* 0x000000ffff07c224 */ /* 0x000fe200078e0004 */
[----:B------:R-:W-:Y:S01]  /*8c10*/  CS2R R2, SRZ ;  /* 0x0000000000027805 */ /* 0x000fe2000001ff00 */
[----:B------:R-:W-:Y:S01]  /*8c20*/  SEL R6, R6, RZ, P2 ;  /* 0x000000ff06067207 */ /* 0x000fe20001000000 */
[--C-:B------:R-:W-:Y:S01]  /*8c30*/  @!P2 IMAD.MOV.U32 R2, RZ, RZ, R251.reuse ;  /* 0x000000ffff02a224 */ /* 0x100fe200078e00fb */
[----:B------:R-:W-:Y:S01]  /*8c40*/  SHF.L.U32 R15, R17, 0x3, RZ ;  /* 0x00000003110f7819 */ /* 0x000fe200000006ff */
[----:B------:R-:W-:Y:S01]  /*8c50*/  @P1 IMAD.MOV.U32 R16, RZ, RZ, c[0x0][0x210] ;  /* 0x00008400ff101624 */ /* 0x000fe200078e00ff */
[----:B------:R-:W-:Y:S01]  /*8c60*/  @!P2 SHF.R.S32.HI R3, RZ, 0x1f, R251 ;  /* 0x0000001fff03a819 */ /* 0x000fe200000114fb */
[----:B------:R-:W-:Y:S01]  /*8c70*/  @!P1 IMAD.MOV.U32 R16, RZ, RZ, 0x1 ;  /* 0x00000001ff109424 */ /* 0x000fe200078e00ff */
[----:B------:R-:W-:Y:S01]  /*8c80*/  @!P4 IADD3 R9, R5, R8, RZ ;  /* 0x000000080509c210 */ /* 0x000fe20007ffe0ff */
[----:B------:R-:W-:Y:S01]  /*8c90*/  IMAD R6, R25, R0, R6 ;  /* 0x0000000019067224 */ /* 0x000fe200078e0206 */
[----:B------:R-:W-:Y:S01]  /*8ca0*/  ISETP.GE.AND P2, PT, R10, R14, PT ;  /* 0x0000000e0a00720c */ /* 0x000fe20003f46270 */
[----:B------:R-:W-:Y:S01]  /*8cb0*/  IMAD R0, R250, R16, RZ ;  /* 0x00000010fa007224 */ /* 0x000fe200078e02ff */
[----:B------:R-:W-:-:S02]  /*8cc0*/  SHF.R.S32.HI R8, RZ, 0x1f, R25 ;  /* 0x0000001fff087819 */ /* 0x000fc40000011419 */
[C---:B------:R-:W-:Y:S02]  /*8cd0*/  IADD3 R4, P0, R15.reuse, R7, RZ ;  /* 0x000000070f047210 */ /* 0x040fe40007f1e0ff */
[----:B------:R-:W-:Y:S01]  /*8ce0*/  SHF.R.S32.HI R11, RZ, 0x1f, R10 ;  /* 0x0000001fff0b7819 */ /* 0x000fe2000001140a */
[----:B------:R-:W-:Y:S01]  /*8cf0*/  IMAD R8, R8, c[0x0][0x1f0], RZ ;  /* 0x00007c0008087a24 */ /* 0x000fe200078e02ff */
[----:B------:R-:W-:Y:S02]  /*8d00*/  LEA.HI.X.SX32 R5, R15, R9, 0x1, P0 ;  /* 0x000000090f057211 */ /* 0x000fe400000f0eff */
[----:B------:R-:W-:Y:S01]  /*8d10*/  SHF.R.S32.HI R9, RZ, 0x1f, R0 ;  /* 0x0000001fff097819 */ /* 0x000fe20000011400 */
[C---:B------:R-:W-:Y:S01]  /*8d20*/  IMAD R8, R25.reuse, c[0x0][0x1f4], R8 ;  /* 0x00007d0019087a24 */ /* 0x040fe200078e0208 */
[----:B------:R-:W-:Y:S01]  /*8d30*/  IADD3 R20, P1, P0, R0, R2, R6 ;  /* 0x0000000200147210 */ /* 0x000fe2000783e006 */
[----:B------:R-:W-:Y:S01]  /*8d40*/  IMAD.WIDE.U32 R12, R25, c[0x0][0x1f0], R4 ;  /* 0x00007c00190c7a25 */ /* 0x000fe200078e0004 */
[----:B------:R-:W-:-:S02]  /*8d50*/  SHF.R.S32.HI R0, RZ, 0x1f, R6 ;  /* 0x0000001fff007819 */ /* 0x000fc40000011406 */
[----:B------:R-:W-:Y:S01]  /*8d60*/  IADD3 R27, R15, 0x40, RZ ;  /* 0x000000400f1b7810 */ /* 0x000fe20007ffe0ff */
[----:B------:R-:W-:Y:S01]  /*8d70*/  IMAD.WIDE R6, R240, 0x80, R10 ;  /* 0x00000080f0067825 */ /* 0x000fe200078e020a */
[----:B------:R-:W-:Y:S02]  /*8d80*/  IADD3.X R18, R9, R3, R0, P1, P0 ;  /* 0x0000000309127210 */ /* 0x000fe40000fe0400 */
[----:B------:R-:W-:Y:S01]  /*8d90*/  IADD3 R9, R8, R13, RZ ;  /* 0x0000000d08097210 */ /* 0x000fe20007ffe0ff */
        /* <DEDUP_REMOVED lines=12> */
.L_x_942:
[----:B------:R-:W-:Y:S05]  /*8e60*/  BSYNC B0 ;  /* 0x0000000000007941 */ /* 0x000fea0003800000 */
.L_x_941:
[----:B------:R-:W-:Y:S01]  /*8e70*/  IADD3 R26, R10, 0x10, RZ ;  /* 0x000000100a1a7810 */ /* 0x000fe20007ffe0ff */
[----:B------:R-:W-:Y:S03]  /*8e80*/  BSSY B0, `(.L_x_943) ;  /* 0x0000011000007945 */ /* 0x000fe60003800000 */
[----:B------:R-:W-:-:S13]  /*8e90*/  ISETP.GE.AND P0, PT, R26, R14, PT ;  /* 0x0000000e1a00720c */ /* 0x000fda0003f06270 */
        /* <DEDUP_REMOVED lines=15> */
.L_x_944:
[----:B------:R-:W-:Y:S05]  /*8f90*/  BSYNC B0 ;  /* 0x0000000000007941 */ /* 0x000fea0003800000 */
.L_x_943:
        /* <DEDUP_REMOVED lines=18> */
.L_x_946:
[----:B------:R-:W-:Y:S05]  /*90c0*/  BSYNC B0 ;  /* 0x0000000000007941 */ /* 0x000fea0003800000 */
.L_x_945:
        /* <DEDUP_REMOVED lines=18> */
.L_x_948:
[----:B------:R-:W-:Y:S05]  /*91f0*/  BSYNC B0 ;  /* 0x0000000000007941 */ /* 0x000fea0003800000 */
.L_x_947:
        /* <DEDUP_REMOVED lines=18> */
.L_x_950:
[----:B------:R-:W-:Y:S05]  /*9320*/  BSYNC B0 ;  /* 0x0000000000007941 */ /* 0x000fea0003800000 */
.L_x_949:
        /* <DEDUP_REMOVED lines=18> */
.L_x_952:
[----:B------:R-:W-:Y:S05]  /*9450*/  BSYNC B0 ;  /* 0x0000000000007941 */ /* 0x000fea0003800000 */
.L_x_951:
        /* <DEDUP_REMOVED lines=18> */
.L_x_954:
[----:B------:R-:W-:Y:S05]  /*9580*/  BSYNC B0 ;  /* 0x0000000000007941 */ /* 0x000fea0003800000 */
.L_x_953:
[----:B------:R-:W-:Y:S01]  /*9590*/  IADD3 R21, R10, 0x70, RZ ;  /* 0x000000700a157810 */ /* 0x000fe20007ffe0ff */
[----:B------:R-:W-:Y:S03]  /*95a0*/  BSSY B0, `(.L_x_955) ;  /* 0x0000011000007945 */ /* 0x000fe60003800000 */
[----:B------:R-:W-:-:S13]  /*95b0*/  ISETP.GE.AND P0, PT, R21, R14, PT ;  /* 0x0000000e1500720c */ /* 0x000fda0003f06270 */
        /* <DEDUP_REMOVED lines=15> */
.L_x_956:
[----:B------:R-:W-:Y:S05]  /*96b0*/  BSYNC B0 ;  /* 0x0000000000007941 */ /* 0x000fea0003800000 */
.L_x_955:
[----:B------:R-:W-:-:S04]  /*96c0*/  ISETP.NE.AND P6, PT, R17, RZ, PT ;  /* 0x000000ff1100720c */ /* 0x000fc80003fc5270 */
[-C--:B------:R-:W-:Y:S02]  /*96d0*/  ISETP.GE.OR P2, PT, R10, R14.reuse, P6 ;  /* 0x0000000e0a00720c */ /* 0x080fe40003746670 */
[-C--:B------:R-:W-:Y:S02]  /*96e0*/  ISETP.GE.OR P1, PT, R26, R14.reuse, P6 ;  /* 0x0000000e1a00720c */ /* 0x080fe40003726670 */
[-C--:B------:R-:W-:Y:S02]  /*96f0*/  ISETP.GE.OR P5, PT, R25, R14.reuse, P6 ;  /* 0x0000000e1900720c */ /* 0x080fe400037a6670 */
[-C--:B------:R-:W-:Y:S02]  /*9700*/  ISETP.GE.OR P4, PT, R24, R14.reuse, P6 ;  /* 0x0000000e1800720c */ /* 0x080fe40003786670 */
[----:B------:R-:W-:-:S05]  /*9710*/  ISETP.GE.OR P3, PT, R23, R14, P6 ;  /* 0x0000000e1700720c */ /* 0x000fca0003766670 */
[----:B------:R-:W-:-:S04]  /*9720*/  @!P2 IMAD R0, R10, R16, RZ ;  /* 0x000000100a00a224 */ /* 0x000fc800078e02ff */
[----:B------:R-:W-:Y:S01]  /*9730*/  @!P5 IMAD R7, R25, R16, RZ ;  /* 0x000000101907d224 */ /* 0x000fe200078e02ff */
[----:B-1----:R-:W-:Y:S01]  /*9740*/  @!P2 IADD3 R3, P0, R0, R20, RZ ;  /* 0x000000140003a210 */ /* 0x002fe20007f1e0ff */
[----:B------:R-:W-:-:S03]  /*9750*/  @!P4 IMAD R5, R24, R16, RZ ;  /* 0x000000101805c224 */ /* 0x000fc600078e02ff */
[----:B------:R-:W-:Y:S01]  /*9760*/  @!P2 LEA.HI.X.SX32 R4, R0, R18, 0x1, P0 ;  /* 0x000000120004a211 */ /* 0x000fe200000f0eff */
[----:B------:R-:W-:Y:S01]  /*9770*/  @!P1 IMAD R0, R26, R16, RZ ;  /* 0x000000101a009224 */ /* 0x000fe200078e02ff */
[----:B------:R-:W-:-:S04]  /*9780*/  @!P2 LEA R2, P0, R3, c[0x0][0x200], 0x2 ;  /* 0x000080000302aa11 */ /* 0x000fc800078010ff */
[----:B------:R-:W-:Y:S01]  /*9790*/  @!P2 LEA.HI.X R3, R3, c[0x0][0x204], R4, 0x2, P0 ;  /* 0x000081000303aa11 */ /* 0x000fe200000f1404 */
[----:B------:R-:W-:Y:S01]  /*97a0*/  @!P2 IMAD.MOV.U32 R4, RZ, RZ, 0x7f800000 ;  /* 0x7f800000ff04a424 */ /* 0x000fe200078e00ff */
[----:B------:R-:W-:-:S04]  /*97b0*/  @!P1 IADD3 R6, P0, R0, R20, RZ ;  /* 0x0000001400069210 */ /* 0x000fc80007f1e0ff */
[----:B------:R1:W-:Y:S02]  /*97c0*/  @!P2 STG.E [R2.64], R4 ;  /* 0x000000040200a986 */ /* 0x0003e4000c101904 */
[----:B-1----:R-:W-:Y:S02]  /*97d0*/  @!P1 LEA.HI.X.SX32 R3, R0, R18, 0x1, P0 ;  /* 0x0000001200039211 */ /* 0x002fe400000f0eff */
[C---:B------:R-:W-:Y:S02]  /*97e0*/  @!P1 LEA R2, P2, R6.reuse, c[0x0][0x200], 0x2 ;  /* 0x0000800006029a11 */ /* 0x040fe400078410ff */
[C---:B------:R-:W-:Y:S02]  /*97f0*/  @!P5 IADD3 R0, P0, R7.reuse, R20, RZ ;  /* 0x000000140700d210 */ /* 0x040fe40007f1e0ff */
[----:B------:R-:W-:Y:S02]  /*9800*/  @!P1 LEA.HI.X R3, R6, c[0x0][0x204], R3, 0x2, P2 ;  /* 0x0000810006039a11 */ /* 0x000fe400010f1403 */
[----:B------:R-:W-:-:S02]  /*9810*/  @!P5 LEA.HI.X.SX32 R6, R7, R18, 0x1, P0 ;  /* 0x000000120706d211 */ /* 0x000fc400000f0eff */
[C---:B------:R-:W-:Y:S02]  /*9820*/  @!P5 LEA R12, P2, R0.reuse, c[0x0][0x200], 0x2 ;  /* 0x00008000000cda11 */ /* 0x040fe400078410ff */
[C---:B------:R-:W-:Y:S02]  /*9830*/  @!P4 IADD3 R4, P0, R5.reuse, R20, RZ ;  /* 0x000000140504c210 */ /* 0x040fe40007f1e0ff */
[----:B------:R-:W-:Y:S01]  /*9840*/  @!P5 LEA.HI.X R13, R0, c[0x0][0x204], R6, 0x2, P2 ;  /* 0x00008100000dda11 */ /* 0x000fe200010f1406 */
[----:B------:R-:W-:Y:S01]  /*9850*/  @!P1 IMAD.MOV.U32 R6, RZ, RZ, 0x7f800000 ;  /* 0x7f800000ff069424 */ /* 0x000fe200078e00ff */
[----:B------:R-:W-:Y:S02]  /*9860*/  ISETP.GE.OR P2, PT, R22, R14, P6 ;  /* 0x0000000e1600720c */ /* 0x000fe40003746670 */
[----:B------:R-:W-:Y:S01]  /*9870*/  @!P4 LEA.HI.X.SX32 R0, R5, R18, 0x1, P0 ;  /* 0x000000120500c211 */ /* 0x000fe200000f0eff */
[----:B------:R-:W-:Y:S01]  /*9880*/  @!P3 IMAD R5, R23, R16, RZ ;  /* 0x000000101705b224 */ /* 0x000fe200078e02ff */
[----:B------:R-:W-:Y:S01]  /*9890*/  @!P4 LEA R10, P0, R4, c[0x0][0x200], 0x2 ;  /* 0x00008000040aca11 */ /* 0x000fe200078010ff */
[----:B------:R1:W-:Y:S01]  /*98a0*/  @!P1 STG.E [R2.64], R6 ;  /* 0x0000000602009986 */ /* 0x0003e2000c101904 */
[----:B------:R-:W-:-:S02]  /*98b0*/  ISETP.GE.OR P1, PT, R19, R14, P6 ;  /* 0x0000000e1300720c */ /* 0x000fc40003726670 */
[----:B------:R-:W-:Y:S01]  /*98c0*/  @!P4 LEA.HI.X R11, R4, c[0x0][0x204], R0, 0x2, P0 ;  /* 0x00008100040bca11 */ /* 0x000fe200000f1400 */
[----:B------:R-:W-:Y:S01]  /*98d0*/  @!P5 IMAD.MOV.U32 R4, RZ, RZ, 0x7f800000 ;  /* 0x7f800000ff04d424 */ /* 0x000fe200078e00ff */
[----:B------:R-:W-:Y:S02]  /*98e0*/  @!P3 IADD3 R0, P0, R5, R20, RZ ;  /* 0x000000140500b210 */ /* 0x000fe40007f1e0ff */
[----:B------:R-:W-:Y:S02]  /*98f0*/  ISETP.GE.OR P6, PT, R21, R14, P6 ;  /* 0x0000000e1500720c */ /* 0x000fe400037c6670 */
[----:B------:R2:W-:Y:S01]  /*9900*/  @!P5 STG.E [R12.64], R4 ;  /* 0x000000040c00d986 */ /* 0x0005e2000c101904 */
[----:B-1----:R-:W-:Y:S01]  /*9910*/  @!P3 LEA.HI.X.SX32 R2, R5, R18, 0x1, P0 ;  /* 0x000000120502b211 */ /* 0x002fe200000f0eff */
[----:B------:R-:W-:Y:S01]  /*9920*/  @!P2 IMAD R3, R22, R16, RZ ;  /* 0x000000101603a224 */ /* 0x000fe200078e02ff */
[----:B------:R-:W-:Y:S01]  /*9930*/  @!P3 LEA R8, P0, R0, c[0x0][0x200], 0x2 ;  /* 0x000080000008ba11 */ /* 0x000fe200078010ff */
[----:B------:R-:W-:-:S03]  /*9940*/  @!P3 IMAD.MOV.U32 R5, RZ, RZ, 0x7f800000 ;  /* 0x7f800000ff05b424 */ /* 0x000fc600078e00ff */
[----:B------:R-:W-:Y:S01]  /*9950*/  @!P3 LEA.HI.X R9, R0, c[0x0][0x204], R2, 0x2, P0 ;  /* 0x000081000009ba11 */ /* 0x000fe200000f1402 */
[----:B------:R-:W-:Y:S01]  /*9960*/  @!P1 IMAD R2, R19, R16, RZ ;  /* 0x0000001013029224 */ /* 0x000fe200078e02ff */
[----:B------:R-:W-:Y:S01]  /*9970*/  @!P2 IADD3 R0, P0, R3, R20, RZ ;  /* 0x000000140300a210 */ /* 0x000fe20007f1e0ff */
[----:B--2---:R-:W-:-:S03]  /*9980*/  @!P2 IMAD.MOV.U32 R4, RZ, RZ, 0x7f800000 ;  /* 0x7f800000ff04a424 */ /* 0x004fc600078e00ff */
        /* <DEDUP_REMOVED lines=22> */
.L_x_957:
        /* <DEDUP_REMOVED lines=9> */
.L_x_2388:


//--------------------- .text._ZN5flash16flash_fwd_kernelI23Flash_fwd_kernel_traitsILi128ELi128ELi32ELi4ELb0ELb0EN7cutlass6half_tE19Flash_kernel_traitsILi128ELi128ELi32ELi4ES3_EELb0ELb0ELb0ELb1ELb0ELb0ELb0ELb0EEEvNS_16Flash_fwd_paramsE --------------------------
	.section	.text._ZN5flash16flash_fwd_kernelI23Flash_fwd_kernel_traitsILi128ELi128ELi32ELi4ELb0ELb0EN7cutlass6half_tE19Flash_kernel_traitsILi128ELi128ELi32ELi4ES3_EELb0ELb0ELb0ELb1ELb0ELb0ELb0ELb0EEEvNS_16Flash_fwd_paramsE,"ax",@progbits
	.sectioninfo	@"SHI_REGISTERS=255"
	.align	128
        .global         _ZN5flash16flash_fwd_kernelI23Flash_fwd_kernel_traitsILi128ELi128ELi32ELi4ELb0ELb0EN7cutlass6half_tE19Flash_kernel_traitsILi128ELi128ELi32ELi4ES3_EELb0ELb0ELb0ELb1ELb0ELb0ELb0ELb0EEEvNS_16Flash_fwd_paramsE
        .type           _ZN5flash16flash_fwd_kernelI23Flash_fwd_kernel_traitsILi128ELi128ELi32ELi4ELb0ELb0EN7cutlass6half_tE19Flash_kernel_traitsILi128ELi128ELi32ELi4ES3_EELb0ELb0ELb0ELb1ELb0ELb0ELb0ELb0EEEvNS_16Flash_fwd_paramsE,@function
        .size           _ZN5flash16flash_fwd_kernelI23Flash_fwd_kernel_traitsILi128ELi128ELi32ELi4ELb0ELb0EN7cutlass6half_tE19Flash_kernel_traitsILi128ELi128ELi32ELi4ES3_EELb0ELb0ELb0ELb1ELb0ELb0ELb0ELb0EEEvNS_16Flash_fwd_paramsE,(.L_x_2389 - _ZN5flash16flash_fwd_kernelI23Flash_fwd_kernel_traitsILi128ELi128ELi32ELi4ELb0ELb0EN7cutlass6half_tE19Flash_kernel_traitsILi128ELi128ELi32ELi4ES3_EELb0ELb0ELb0ELb1ELb0ELb0ELb0ELb0EEEvNS_16Flash_fwd_paramsE)
        .other          _ZN5flash16flash_fwd_kernelI23Flash_fwd_kernel_traitsILi128ELi128ELi32ELi4ELb0ELb0EN7cutlass6half_tE19Flash_kernel_traitsILi128ELi128ELi32ELi4ES3_EELb0ELb0ELb0ELb1ELb0ELb0ELb0ELb0EEEvNS_16Flash_fwd_paramsE,@"STO_CUDA_ENTRY STV_DEFAULT"
_ZN5flash16flash_fwd_kernelI23Flash_fwd_kernel_traitsILi128ELi128ELi32ELi4ELb0ELb0EN7cutlass6half_tE19Flash_kernel_traitsILi128ELi128ELi32ELi4ES3_EELb0ELb0ELb0ELb1ELb0ELb0ELb0ELb0EEEvNS_16Flash_fwd_paramsE:
.text._ZN5flash16flash_fwd_kernelI23Flash_fwd_kernel_traitsILi128ELi128ELi32ELi4ELb0ELb0EN7cutlass6half_tE19Flash_kernel_traitsILi128ELi128ELi32ELi4ES3_EELb0ELb0ELb0ELb1ELb0ELb0ELb0ELb0EEEvNS_16Flash_fwd_paramsE:
        /* <DEDUP_REMOVED lines=34> */
.L_x_958:
[----:B---34-:R-:W-:Y:S02]  /*0220*/  MOV R0, c[0x0][0x218] ;  /* 0x0000860000007a02 */ /* 0x018fe40000000f00 */
.L_x_959:
        /* <DEDUP_REMOVED lines=13> */
[----:B------:R-:W-:-:S13]  /*0300*/  ISETP.GE.AND P0, PT, R132, 0x1, PT ;  /* 0x000000018400780c */ /* 0x000fda0003f06270 */
[----:B------:R-:W-:Y:S05]  /*0310*/  @!P0 BRA `(.L_x_960) ;  /* 0x0000995000008947 */ /* 0x000fea0003800000 */
[----:B------:R-:W-:Y:S02]  /*0320*/  ISETP.NE.AND P1, PT, R249, -0x1, PT ;  /* 0xfffffffff900780c */ /* 0x000fe40003f25270 */
[----:B------:R-:W-:Y:S02]  /*0330*/  ISETP.NE.AND P0, PT, R7, -0x1, PT ;  /* 0xffffffff0700780c */ /* 0x000fe40003f05270 */
[----:B------:R-:W-:-:S09]  /*0340*/  SHF.R.S32.HI R19, RZ, 0x1f, R18 ;  /* 0x0000001fff137819 */ /* 0x000fd20000011412 */
        /* <DEDUP_REMOVED lines=25> */
.L_x_961:
[----:B------:R-:W-:Y:S02]  /*04e0*/  IABS R5, c[0x0][0x1c8] ;  /* 0x0000720000057a13 */ /* 0x000fe40000000000 */
[----:B------:R-:W-:Y:S02]  /*04f0*/  IABS R4, R18 ;  /* 0x0000001200047213 */ /* 0x000fe40000000000 */
[----:B------:R-:W1:Y:S08]  /*0500*/  I2F.RP R2, R5 ;  /* 0x0000000500027306 */ /* 0x000e700000209400 */
[----:B-1----:R-:W1:Y:S02]  /*0510*/  MUFU.RCP R2, R2 ;  /* 0x0000000200027308 */ /* 0x002e640000001000 */
[----:B-1----:R-:W-:-:S06]  /*0520*/  IADD3 R2, R2, 0xffffffe, RZ ;  /* 0x0ffffffe02027810 */ /* 0x002fcc0007ffe0ff */
[----:B------:R-:W1:Y:S02]  /*0530*/  F2I.FTZ.U32.TRUNC.NTZ R3, R2 ;  /* 0x0000000200037305 */ /* 0x000e64000021f000 */
[----:B-1----:R-:W-:Y:S02]  /*0540*/  IMAD.MOV R0, RZ, RZ, -R3 ;  /* 0x000000ffff007224 */ /* 0x002fe400078e0a03 */
[----:B------:R-:W-:Y:S02]  /*0550*/  IMAD.MOV.U32 R2, RZ, RZ, RZ ;  /* 0x000000ffff027224 */ /* 0x000fe400078e00ff */
[----:B------:R-:W-:-:S04]  /*0560*/  IMAD R0, R0, R5, RZ ;  /* 0x0000000500007224 */ /* 0x000fc800078e02ff */
[----:B------:R-:W-:-:S04]  /*0570*/  IMAD.HI.U32 R0, R3, R0, R2 ;  /* 0x0000000003007227 */ /* 0x000fc800078e0002 */
[----:B------:R-:W-:Y:S02]  /*0580*/  IMAD.MOV.U32 R2, RZ, RZ, R4 ;  /* 0x000000ffff027224 */ /* 0x000fe400078e0004 */
[----:B------:R-:W-:Y:S02]  /*0590*/  @P0 IMAD.IADD R4, R8, 0x1, R7 ;  /* 0x0000000108040824 */ /* 0x000fe400078e0207 */
[----:B------:R-:W-:-:S05]  /*05a0*/  IMAD.HI.U32 R0, R0, R2, RZ ;  /* 0x0000000200007227 */ /* 0x000fca00078e00ff */
[----:B------:R-:W-:-:S05]  /*05b0*/  IADD3 R3, -R0, RZ, RZ ;  /* 0x000000ff00037210 */ /* 0x000fca0007ffe1ff */
[----:B------:R-:W-:-:S05]  /*05c0*/  IMAD R2, R5, R3, R2 ;  /* 0x0000000305027224 */ /* 0x000fca00078e0202 */
[----:B------:R-:W-:-:S13]  /*05d0*/  ISETP.GT.U32.AND P2, PT, R5, R2, PT ;  /* 0x000000020500720c */ /* 0x000fda0003f44070 */
[----:B------:R-:W-:Y:S01]  /*05e0*/  @!P2 IMAD.IADD R2, R2, 0x1, -R5 ;  /* 0x000000010202a824 */ /* 0x000fe200078e0a05 */
[----:B------:R-:W-:Y:S02]  /*05f0*/  @!P2 IADD3 R0, R0, 0x1, RZ ;  /* 0x000000010000a810 */ /* 0x000fe40007ffe0ff */
[----:B------:R-:W-:Y:S02]  /*0600*/  ISETP.NE.AND P2, PT, RZ, c[0x0][0x1c8], PT ;  /* 0x00007200ff007a0c */ /* 0x000fe40003f45270 */
[----:B------:R-:W-:Y:S02]  /*0610*/  ISETP.GE.U32.AND P3, PT, R2, R5, PT ;  /* 0x000000050200720c */ /* 0x000fe40003f66070 */
        /* <DEDUP_REMOVED lines=21> */
.L_x_962:
[----:B--2---:R-:W-:Y:S01]  /*0770*/  SHF.R.S32.HI R22, RZ, 0x1f, R113 ;  /* 0x0000001fff167819 */ /* 0x004fe20000011471 */
[----:B------:R-:W-:Y:S01]  /*0780*/  IMAD.IADD R248, R200, 0x1, -R235 ;  /* 0x00000001c8f87824 */ /* 0x000fe200078e0aeb */
[----:B------:R-:W-:Y:S02]  /*0790*/  BSSY B0, `(.L_x_963) ;  /* 0x0000054000007945 */ /* 0x000fe40003800000 */
[CC--:B------:R-:W-:Y:S02]  /*07a0*/  LEA.HI R0, R22.reuse, R113.reuse, RZ, 0x3 ;  /* 0x0000007116007211 */ /* 0x0c0fe400078f18ff */
[----:B------:R-:W-:Y:S02]  /*07b0*/  LEA.HI R23, R22, R113, RZ, 0x4 ;  /* 0x0000007116177211 */ /* 0x000fe400078f20ff */
[----:B------:R-:W-:-:S02]  /*07c0*/  SHF.R.S32.HI R10, RZ, 0x3, R0 ;  /* 0x00000003ff0a7819 */ /* 0x000fc40000011400 */
[----:B------:R-:W-:Y:S02]  /*07d0*/  LOP3.LUT R2, R0, 0xfffffff8, RZ, 0xc0, !PT ;  /* 0xfffffff800027812 */ /* 0x000fe400078ec0ff */
[----:B------:R-:W-:Y:S01]  /*07e0*/  LEA.HI R3, R22, R113, RZ, 0x6 ;  /* 0x0000007116037211 */ /* 0x000fe200078f30ff */
[----:B------:R-:W-:Y:S01]  /*07f0*/  IMAD.SHL.U32 R0, R10, 0x40, RZ ;  /* 0x000000400a007824 */ /* 0x000fe200078e00ff */
[----:B------:R-:W-:Y:S01]  /*0800*/  SHF.R.S32.HI R11, RZ, 0x1f, R10 ;  /* 0x0000001fff0b7819 */ /* 0x000fe2000001140a */
[----:B------:R-:W-:Y:S02]  /*0810*/  IMAD.IADD R21, R113, 0x1, -R2 ;  /* 0x0000000171157824 */ /* 0x000fe400078e0a02 */
[----:B------:R-:W-:Y:S01]  /*0820*/  IMAD.SHL.U32 R3, R3, 0x8, RZ ;  /* 0x0000000803037824 */ /* 0x000fe200078e00ff */
[----:B------:R-:W-:Y:S01]  /*0830*/  LOP3.LUT R0, R0, 0x1c0, RZ, 0xc0, !PT ;  /* 0x000001c000007812 */ /* 0x000fe200078ec0ff */
[----:B------:R-:W-:Y:S02]  /*0840*/  IMAD.SHL.U32 R236, R21, 0x8, RZ ;  /* 0x0000000815ec7824 */ /* 0x000fe400078e00ff */
[----:B------:R-:W-:-:S02]  /*0850*/  IMAD R13, R11, c[0x0][0x1a0], RZ ;  /* 0x000068000b0d7a24 */ /* 0x000fc400078e02ff */
[----:B------:R-:W-:Y:S01]  /*0860*/  IMAD.WIDE R238, R238, 0x80, R10 ;  /* 0x00000080eeee7825 */ /* 0x000fe200078e020a */
[----:B------:R-:W-:Y:S02]  /*0870*/  LOP3.LUT R2, R0, 0x38, R236, 0xf8, !PT ;  /* 0x0000003800027812 */ /* 0x000fe400078ef8ec */
[----:B------:R-:W-:Y:S02]  /*0880*/  SHF.R.U32.HI R0, RZ, 0x3, R0 ;  /* 0x00000003ff007819 */ /* 0x000fe40000011600 */
[--C-:B------:R-:W-:Y:S02]  /*0890*/  SHF.R.S32.HI R237, RZ, 0x1f, R236.reuse ;  /* 0x0000001fffed7819 */ /* 0x100fe400000114ec */
[----:B------:R-:W-:Y:S02]  /*08a0*/  LOP3.LUT R2, R2, R0, RZ, 0x3c, !PT ;  /* 0x0000000002027212 */ /* 0x000fe400078e3cff */
[----:B------:R-:W-:Y:S01]  /*08b0*/  LOP3.LUT R0, R23, 0xfffffff0, RZ, 0xc0, !PT ;  /* 0xfffffff017007812 */ /* 0x000fe200078ec0ff */
[----:B------:R-:W-:Y:S01]  /*08c0*/  IMAD.WIDE.U32 R4, R10, c[0x0][0x198], R236 ;  /* 0x000066000a047a25 */ /* 0x000fe200078e00ec */
[----:B------:R-:W-:-:S02]  /*08d0*/  IADD3 R8, P0, R236, R9, RZ ;  /* 0x00000009ec087210 */ /* 0x000fc40007f1e0ff */
[----:B------:R-:W-:Y:S01]  /*08e0*/  LOP3.LUT R227, R2, 0xfffffe00, R3, 0xf8, !PT ;  /* 0xfffffe0002e37812 */ /* 0x000fe200078ef803 */
[----:B------:R-:W-:Y:S01]  /*08f0*/  IMAD.IADD R6, R113, 0x1, -R0 ;  /* 0x0000000171067824 */ /* 0x000fe200078e0a00 */
[----:B------:R-:W-:Y:S01]  /*0900*/  IADD3 R242, R236, 0x40, RZ ;  /* 0x00000040ecf27810 */ /* 0x000fe20007ffe0ff */
[----:B------:R-:W-:Y:S02]  /*0910*/  IMAD R0, R11, c[0x0][0x198], RZ ;  /* 0x000066000b007a24 */ /* 0x000fe400078e02ff */
[----:B------:R-:W-:Y:S01]  /*0920*/  IMAD.X R9, R237, 0x1, R12, P0 ;  /* 0x00000001ed097824 */ /* 0x000fe200000e060c */
[----:B------:R-:W-:Y:S01]  /*0930*/  SHF.R.S32.HI R17, RZ, 0x1f, R6 ;  /* 0x0000001fff117819 */ /* 0x000fe20000011406 */
[----:B------:R-:W-:Y:S01]  /*0940*/  IMAD R12, R10, c[0x0][0x19c], R0 ;  /* 0x000067000a0c7a24 */ /* 0x000fe200078e0200 */
[----:B------:R-:W-:Y:S01]  /*0950*/  IADD3 R4, P0, R16, R4, RZ ;  /* 0x0000000410047210 */ /* 0x000fe20007f1e0ff */
[----:B------:R-:W-:Y:S01]  /*0960*/  IMAD.WIDE.U32 R2, R10, c[0x0][0x1a0], R236 ;  /* 0x000068000a027a25 */ /* 0x000fe200078e00ec */
[----:B------:R-:W-:-:S02]  /*0970*/  LEA.HI R17, R17, R6, RZ, 0x3 ;  /* 0x0000000611117211 */ /* 0x000fc400078f18ff */
[----:B------:R-:W-:Y:S01]  /*0980*/  IADD3.X R5, R20, R5, R12, P0, !PT ;  /* 0x0000000514057210 */ /* 0x000fe200007fe40c */
[----:B------:R-:W-:Y:S01]  /*0990*/  IMAD R12, R10, c[0x0][0x1a4], R13 ;  /* 0x000069000a0c7a24 */ /* 0x000fe200078e020d */
[----:B------:R-:W-:Y:S01]  /*09a0*/  IADD3 R2, P0, R14, R2, RZ ;  /* 0x000000020e027210 */ /* 0x000fe20007f1e0ff */
[----:B------:R-:W-:Y:S01]  /*09b0*/  IMAD.MOV.U32 R20, RZ, RZ, 0x10 ;  /* 0x00000010ff147424 */ /* 0x000fe200078e00ff */
[----:B------:R-:W-:Y:S01]  /*09c0*/  LOP3.LUT R14, R17, 0xfffffff8, RZ, 0xc0, !PT ;  /* 0xfffffff8110e7812 */ /* 0x000fe200078ec0ff */
[----:B------:R-:W-:Y:S01]  /*09d0*/  IMAD.WIDE.U32 R246, R7, c[0x0][0x1b0], R4 ;  /* 0x00006c0007f67a25 */ /* 0x000fe200078e0004 */
[----:B------:R-:W-:Y:S02]  /*09e0*/  IADD3.X R3, R15, R3, R12, P0, !PT ;  /* 0x000000030f037210 */ /* 0x000fe400007fe40c */
[----:B------:R-:W-:Y:S01]  /*09f0*/  SHF.R.S32.HI R0, RZ, 0x1f, R7 ;  /* 0x0000001fff007819 */ /* 0x000fe20000011407 */
[----:B------:R-:W-:Y:S02]  /*0a00*/  IMAD.IADD R15, R6, 0x1, -R14 ;  /* 0x00000001060f7824 */ /* 0x000fe400078e0a0e */
[----:B------:R-:W-:Y:S01]  /*0a10*/  IMAD.WIDE.U32 R244, R7, c[0x0][0x1b8], R2 ;  /* 0x00006e0007f47a25 */ /* 0x000fe200078e0002 */
[----:B------:R-:W-:-:S02]  /*0a20*/  LEA.HI R3, R22, R113, RZ, 0x5 ;  /* 0x0000007116037211 */ /* 0x000fc400078f28ff */
[----:B------:R-:W-:Y:S01]  /*0a30*/  R2P PR, R15, 0x6 ;  /* 0x000000060f007804 */ /* 0x000fe20000000000 */
[----:B------:R-:W-:Y:S01]  /*0a40*/  IMAD R13, R0, c[0x0][0x1b0], RZ ;  /* 0x00006c00000d7a24 */ /* 0x000fe200078e02ff */
[----:B------:R-:W-:Y:S01]  /*0a50*/  ISETP.GE.AND P0, PT, R10, R248, PT ;  /* 0x000000f80a00720c */ /* 0x000fe20003f06270 */
[----:B------:R-:W-:Y:S01]  /*0a60*/  IMAD R0, R0, c[0x0][0x1b8], RZ ;  /* 0x00006e0000007a24 */ /* 0x000fe200078e02ff */
[----:B------:R-:W-:Y:S01]  /*0a70*/  LOP3.LUT R2, R3, 0xffffffe0, RZ, 0xc0, !PT ;  /* 0xffffffe003027812 */ /* 0x000fe200078ec0ff */
[C---:B------:R-:W-:Y:S01]  /*0a80*/  IMAD R14, R7.reuse, c[0x0][0x1b4], R13 ;  /* 0x00006d00070e7a24 */ /* 0x040fe200078e020d */
[----:B------:R-:W-:Y:S01]  /*0a90*/  SHF.R.S32.HI R46, RZ, 0x5, R3 ;  /* 0x00000005ff2e7819 */ /* 0x000fe20000011403 */
[----:B------:R-:W-:Y:S02]  /*0aa0*/  IMAD R6, R7, c[0x0][0x1bc], R0 ;  /* 0x00006f0007067a24 */ /* 0x000fe400078e0200 */
[----:B------:R-:W-:Y:S02]  /*0ab0*/  IMAD R0, R19, c[0x0][0x1a8], RZ ;  /* 0x00006a0013007a24 */ /* 0x000fe400078e02ff */
[----:B------:R-:W-:-:S02]  /*0ac0*/  IMAD.MOV.U32 R4, RZ, RZ, 0x20 ;  /* 0x00000020ff047424 */ /* 0x000fc400078e00ff */
[C---:B------:R-:W-:Y:S02]  /*0ad0*/  IMAD R0, R18.reuse, c[0x0][0x1ac], R0 ;  /* 0x00006b0012007a24 */ /* 0x040fe400078e0200 */
[----:B------:R-:W-:-:S04]  /*0ae0*/  IMAD.WIDE.U32 R12, R18, c[0x0][0x1a8], R8 ;  /* 0x00006a00120c7a25 */ /* 0x000fc800078e0008 */
[----:B------:R-:W-:Y:S01]  /*0af0*/  IMAD.IADD R9, R13, 0x1, R0 ;  /* 0x000000010d097824 */ /* 0x000fe200078e0200 */
[----:B------:R-:W-:Y:S01]  /*0b00*/  SEL R0, R4, 0xffffffe0, !P2 ;  /* 0xffffffe004007807 */ /* 0x000fe20005000000 */
[----:B------:R-:W-:Y:S01]  /*0b10*/  IMAD.IADD R45, R113, 0x1, -R2 ;  /* 0x00000001712d7824 */ /* 0x000fe200078e0a02 */
[----:B------:R-:W-:Y:S01]  /*0b20*/  SEL R4, R20, 0xfffffff0, !P1 ;  /* 0xfffffff014047807 */ /* 0x000fe20004800000 */
[----:B------:R-:W-:Y:S02]  /*0b30*/  IMAD.SHL.U32 R227, R227, 0x2, RZ ;  /* 0x00000002e3e37824 */ /* 0x000fe400078e00ff */
        /* <DEDUP_REMOVED lines=25> */
.L_x_964:
[----:B------:R-:W-:Y:S05]  /*0cd0*/  BSYNC B0 ;  /* 0x0000000000007941 */ /* 0x000fea0003800000 */
.L_x_963:
        /* <DEDUP_REMOVED lines=29> */
.L_x_966:
[----:B------:R-:W-:Y:S05]  /*0eb0*/  BSYNC B0 ;  /* 0x0000000000007941 */ /* 0x000fea0003800000 */
.L_x_965:
        /* <DEDUP_REMOVED lines=29> */
.L_x_968:
[----:B------:R-:W-:Y:S05]  /*1090*/  BSYNC B0 ;  /* 0x0000000000007941 */ /* 0x000fea0003800000 */
.L_x_967:
        /* <DEDUP_REMOVED lines=29> */
.L_x_970:
[----:B------:R-:W-:Y:S05]  /*1270*/  BSYNC B0 ;  /* 0x0000000000007941 */ /* 0x000fea0003800000 */
.L_x_969:
        /* <DEDUP_REMOVED lines=29> */
.L_x_972:
[----:B------:R-:W-:Y:S05]  /*1450*/  BSYNC B0 ;  /* 0x0000000000007941 */ /* 0x000fea0003800000 */
.L_x_971:
        /* <DEDUP_REMOVED lines=30> */
.L_x_974:
[----:B------:R-:W-:Y:S05]  /*1640*/  BSYNC B0 ;  /* 0x0000000000007941 */ /* 0x000fea0003800000 */
.L_x_973:
        /* <DEDUP_REMOVED lines=30> */
.L_x_976:
[----:B------:R-:W-:Y:S05]  /*1830*/  BSYNC B0 ;  /* 0x0000000000007941 */ /* 0x000fea0003800000 */
.L_x_975:
[----:B------:R-:W-:Y:S01]  /*1840*/  IADD3 R3, R10, 0x70, RZ ;  /* 0x000000700a037810 */ /* 0x000fe20007ffe0ff */
[----:B------:R-:W-:Y:S01]  /*1850*/  IMAD.MOV.U32 R16, RZ, RZ, c[0x0][0x198] ;  /* 0x00006600ff107624 */ /* 0x000fe200078e00ff */
[----:B--2---:R-:W-:Y:S01]  /*1860*/  IADD3 R2, R132, 0x1f, RZ ;  /* 0x0000001f84027810 */ /* 0x004fe20007ffe0ff */
[----:B------:R-:W-:Y:S01]  /*1870*/  IMAD.MOV.U32 R114, RZ, RZ, 0x5 ;  /* 0x00000005ff727424 */ /* 0x000fe200078e00ff */
[----:B------:R-:W-:Y:S01]  /*1880*/  ISETP.GE.AND P0, PT, R3, R248, PT ;  /* 0x000000f80300720c */ /* 0x000fe20003f06270 */
[----:B------:R2:W-:Y:S01]  /*1890*/  STL [R1+0x4], R3 ;  /* 0x0000040301007387 */ /* 0x0005e20000100800 */
[----:B------:R-:W-:Y:S01]  /*18a0*/  BSSY B0, `(.L_x_977) ;  /* 0x000001f000007945 */ /* 0x000fe20003800000 */
[C---:B------:R-:W-:Y:S01]  /*18b0*/  IMAD.SHL.U32 R115, R16.reuse, 0x20, RZ ;  /* 0x0000002010737824 */ /* 0x040fe200078e00ff */
[----:B------:R-:W-:Y:S02]  /*18c0*/  SHF.L.U64.HI R114, R16, R114, c[0x0][0x19c] ;  /* 0x0000670010727619 */ /* 0x000fe40000010272 */
[----:B--2---:R-:W-:-:S04]  /*18d0*/  SHF.R.S32.HI R3, RZ, 0x1f, R2 ;  /* 0x0000001fff037819 */ /* 0x004fc80000011402 */
[----:B------:R-:W-:-:S03]  /*18e0*/  LEA.HI R228, R3, R2, RZ, 0x5 ;  /* 0x0000000203e47211 */ /* 0x000fc600078f28ff */
        /* <DEDUP_REMOVED lines=26> */
.L_x_978:
[----:B------:R-:W-:Y:S05]  /*1a90*/  BSYNC B0 ;  /* 0x0000000000007941 */ /* 0x000fea0003800000 */
.L_x_977:
[----:B------:R-:W-:Y:S01]  /*1aa0*/  LEA.HI.SX32 R44, R228, 0xffffffff, 0x1b ;  /* 0xffffffffe42c7811 */ /* 0x000fe200078fdaff */
[----:B------:R-:W-:Y:S01]  /*1ab0*/  BSSY B0, `(.L_x_979) ;  /* 0x000001b000007945 */ /* 0x000fe20003800000 */
[----:B------:R-:W-:Y:S02]  /*1ac0*/  MOV R240, R246 ;  /* 0x000000f600f07202 */ /* 0x000fe40000000f00 */
[----:B------:R-:W-:Y:S01]  /*1ad0*/  SHF.R.S32.HI R12, RZ, 0x1f, R44 ;  /* 0x0000001fff0c7819 */ /* 0x000fe2000001142c */
[----:B------:R-:W-:Y:S02]  /*1ae0*/  IMAD R9, R44, -0x20, R132 ;  /* 0xffffffe02c097824 */ /* 0x000fe400078e0284 */
[----:B------:R-:W-:Y:S02]  /*1af0*/  IMAD R8, R114, R44, RZ ;  /* 0x0000002c72087224 */ /* 0x000fe400078e02ff */
[----:B-1----:R-:W-:Y:S01]  /*1b00*/  IMAD.WIDE.U32 R2, R44, R115, R240 ;  /* 0x000000732c027225 */ /* 0x002fe200078e00f0 */
        /* <DEDUP_REMOVED lines=21> */
.L_x_980:
[----:B------:R-:W-:Y:S05]  /*1c60*/  BSYNC B0 ;  /* 0x0000000000007941 */ /* 0x000fea0003800000 */
.L_x_979:
        /* <DEDUP_REMOVED lines=24> */
.L_x_982:
[----:B------:R-:W-:Y:S05]  /*1df0*/  BSYNC B0 ;  /* 0x0000000000007941 */ /* 0x000fea0003800000 */
.L_x_981:
[----:B------:R-:W-:Y:S01]  /*1e00*/  ISETP.NE.U32.AND P2, PT, RZ, c[0x0][0x318], PT ;  /* 0x0000c600ff007a0c */ /* 0x000fe20003f45070 */
[----:B------:R-:W0:Y:S03]  /*1e10*/  LDGDEPBAR ;  /* 0x00000000000079af */ /* 0x000e260000000000 */
[----:B------:R-:W-:-:S13]  /*1e20*/  ISETP.NE.AND.EX P2, PT, RZ, c[0x0][0x31c], PT, P2 ;  /* 0x0000c700ff007a0c */ /* 0x000fda0003f45320 */
[----:B------:R-:W-:Y:S01]  /*1e30*/  @P2 SHF.R.S32.HI R5, RZ, 0x1f, R24 ;  /* 0x0000001fff052819 */ /* 0x000fe20000011418 */
[----:B--2---:R-:W-:-:S04]  /*1e40*/  @P2 IMAD.WIDE.U32 R2, R24, c[0x0][0x320], R18 ;  /* 0x0000c80018022a25 */ /* 0x004fc800078e0012 */
[----:B------:R-:W-:Y:S01]  /*1e50*/  @P2 IMAD R5, R5, c[0x0][0x320], RZ ;  /* 0x0000c80005052a24 */ /* 0x000fe200078e02ff */
[----:B-1----:R-:W-:Y:S01]  /*1e60*/  @P2 LEA R6, P0, R2, c[0x0][0x318], 0x2 ;  /* 0x0000c60002062a11 */ /* 0x002fe200078010ff */
[----:B------:R-:W-:-:S04]  /*1e70*/  DEPBAR.LE SB0, 0x0 ;  /* 0x000080000000791a */ /* 0x000fc80000000000 */
[----:B------:R-:W-:-:S04]  /*1e80*/  @P2 IMAD R5, R24, c[0x0][0x324], R5 ;  /* 0x0000c90018052a24 */ /* 0x000fc800078e0205 */
[----:B------:R-:W-:-:S05]  /*1e90*/  @P2 IMAD.IADD R5, R3, 0x1, R5 ;  /* 0x0000000103052824 */ /* 0x000fca00078e0205 */
[----:B------:R-:W-:-:S05]  /*1ea0*/  @P2 LEA.HI.X R7, R2, c[0x0][0x31c], R5, 0x2, P0 ;  /* 0x0000c70002072a11 */ /* 0x000fca00000f1405 */
[----:B------:R1:W2:Y:S04]  /*1eb0*/  @P2 LDG.E R5, [R6.64] ;  /* 0x0000000406052981 */ /* 0x0002a8000c1e1900 */
[----:B------:R-:W-:Y:S01]  /*1ec0*/  BAR.SYNC.DEFER_BLOCKING 0x0 ;  /* 0x0000000000007b1d */ /* 0x000fe20000010000 */
[----:B------:R-:W-:Y:S01]  /*1ed0*/  ISETP.GE.AND P1, PT, R10, R9, PT ;  /* 0x000000090a00720c */ /* 0x000fe20003f26270 */
[----:B------:R-:W-:Y:S01]  /*1ee0*/  IMAD R2, R12, c[0x0][0x1a0], RZ ;  /* 0x000068000c027a24 */ /* 0x000fe200078e02ff */
[----:B------:R-:W-:-:S03]  /*1ef0*/  MOV R133, RZ ;  /* 0x000000ff00857202 */ /* 0x000fc60000000f00 */
[----:B------:R-:W2:Y:S01]  /*1f00*/  @P2 MUFU.RCP R8, c[0x0][0x238] ;  /* 0x00008e0000082b08 */ /* 0x000ea20000001000 */
[C---:B------:R-:W-:Y:S01]  /*1f10*/  IMAD R3, R44.reuse, c[0x0][0x1a4], R2 ;  /* 0x000069002c037a24 */ /* 0x040fe200078e0202 */
[----:B------:R-:W-:Y:S01]  /*1f20*/  BSSY B0, `(.L_x_983) ;  /* 0x000001a000007945 */ /* 0x000fe20003800000 */
[----:B-1----:R-:W-:-:S05]  /*1f30*/  IMAD.WIDE.U32 R6, R44, c[0x0][0x1a0], RZ ;  /* 0x000068002c067a25 */ /* 0x002fca00078e00ff */
[----:B------:R1:W-:Y:S01]  /*1f40*/  @P1 STS.128 [R227+0xa000], RZ ;  /* 0x00a000ffe3001388 */ /* 0x0003e20000000c00 */
[----:B------:R-:W-:Y:S01]  /*1f50*/  IMAD.IADD R3, R7, 0x1, R3 ;  /* 0x0000000107037824 */ /* 0x000fe200078e0203 */
[C---:B------:R-:W-:Y:S02]  /*1f60*/  LEA R2, P0, R6.reuse, R244, 0x5 ;  /* 0x000000f406027211 */ /* 0x040fe400078028ff */
[----:B------:R1:W-:Y:S02]  /*1f70*/  @P1 STS.128 [R227+0xb000], RZ ;  /* 0x00b000ffe3001388 */ /* 0x0003e40000000c00 */
[----:B------:R-:W-:Y:S01]  /*1f80*/  LEA.HI.X R3, R6, R243, R3, 0x5, P0 ;  /* 0x000000f306037211 */ /* 0x000fe200000f2c03 */
[----:B--2---:R-:W-:Y:S01]  /*1f90*/  @P2 FMUL.FTZ R133, R5, R8 ;  /* 0x0000000805852220 */ /* 0x004fe20000410000 */
[----:B------:R-:W-:Y:S05]  /*1fa0*/  @P1 BRA `(.L_x_984) ;  /* 0x0000011000001947 */ /* 0x000fea0003800000 */
[----:B-1----:R-:W-:Y:S02]  /*1fb0*/  ISETP.GE.AND P1, PT, R236, c[0x0][0x220], PT ;  /* 0x00008800ec007a0c */ /* 0x002fe40003f26270 */
        /* <DEDUP_REMOVED lines=16> */
.L_x_984:
[----:B-1----:R-:W-:Y:S05]  /*20c0*/  BSYNC B0 ;  /* 0x0000000000007941 */ /* 0x002fea0003800000 */
.L_x_983:
[----:B------:R-:W-:Y:S01]  /*20d0*/  ISETP.GE.AND P0, PT, R14, R9, PT ;  /* 0x000000090e00720c */ /* 0x000fe20003f06270 */
[----:B------:R-:W-:-:S12]  /*20e0*/  BSSY B0, `(.L_x_985) ;  /* 0x0000019000007945 */ /* 0x000fd80003800000 */
[----:B------:R1:W-:Y:S04]  /*20f0*/  @P0 STS.128 [R227+0xa800], RZ ;  /* 0x00a800ffe3000388 */ /* 0x0003e80000000c00 */
[----:B------:R1:W-:Y:S01]  /*2100*/  @P0 STS.128 [R227+0xb800], RZ ;  /* 0x00b800ffe3000388 */ /* 0x0003e20000000c00 */
[----:B------:R-:W-:Y:S05]  /*2110*/  @P0 BRA `(.L_x_986) ;  /* 0x0000015000000947 */ /* 0x000fea0003800000 */
[----:B------:R-:W-:Y:S01]  /*2120*/  ISETP.GE.AND P1, PT, R236, c[0x0][0x220], PT ;  /* 0x00008800ec007a0c */ /* 0x000fe20003f26270 */
[----:B------:R-:W-:Y:S01]  /*2130*/  IMAD.WIDE.U32 R6, R20, c[0x0][0x1a0], RZ ;  /* 0x0000680014067a25 */ /* 0x000fe200078e00ff */
        /* <DEDUP_REMOVED lines=19> */
.L_x_986:
[----:B------:R-:W-:Y:S05]  /*2270*/  BSYNC B0 ;  /* 0x0000000000007941 */ /* 0x000fea0003800000 */
.L_x_985:
        /* <DEDUP_REMOVED lines=25> */
[----:B------:R-:W-:Y:S01]  /*2410*/  IMAD.SHL.U32 R3, R113, 0x2, RZ ;  /* 0x0000000271037824 */ /* 0x000fe200078e00ff */
[----:B------:R-:W-:Y:S01]  /*2420*/  LDSM.16.M88.4 R28, [R212+0x8000] ;  /* 0x00800000d41c783b */ /* 0x000fe20000000200 */
[----:B------:R-:W-:Y:S01]  /*2430*/  IADD3 R2, R212, 0x8000, RZ ;  /* 0x00008000d4027810 */ /* 0x000fe20007ffe0ff */
[--C-:B------:R-:W-:Y:S01]  /*2440*/  IMAD R216, R4, 0x2, R214.reuse ;  /* 0x0000000204d87824 */ /* 0x100fe200078e02d6 */
[----:B------:R-:W-:Y:S01]  /*2450*/  IADD3 R223, R212, 0x8020, RZ ;  /* 0x00008020d4df7810 */ /* 0x000fe20007ffe0ff */
[----:B------:R-:W2:Y:S01]  /*2460*/  LDSM.16.M88.4 R8, [R214+0x2000] ;  /* 0x00200000d608783b */ /* 0x000ea20000000200 */
[----:B------:R-:W-:Y:S01]  /*2470*/  @P1 IADD3 R223, R2, -0x20, RZ ;  /* 0xffffffe002df1810 */ /* 0x000fe20007ffe0ff */
[----:B------:R-:W-:Y:S01]  /*2480*/  IMAD.MOV.U32 R2, RZ, RZ, 0x40 ;  /* 0x00000040ff027424 */ /* 0x000fe200078e00ff */
[----:B------:R-:W-:Y:S01]  /*2490*/  LOP3.LUT R3, R3, 0x6, RZ, 0xc0, !PT ;  /* 0x0000000603037812 */ /* 0x000fe200078ec0ff */
[----:B------:R-:W3:Y:S01]  /*24a0*/  LDSM.16.M88.4 R32, [R212+0x8800] ;  /* 0x00880000d420783b */ /* 0x000ee20000000200 */
[C---:B------:R-:W-:Y:S01]  /*24b0*/  IMAD R222, R0.reuse, 0x2, R214 ;  /* 0x0000000200de7824 */ /* 0x040fe200078e02d6 */
[C---:B------:R-:W-:Y:S01]  /*24c0*/  IADD3 R226, R223.reuse, 0x800, RZ ;  /* 0x00000800dfe27810 */ /* 0x040fe20007ffe0ff */
[----:B------:R-:W-:Y:S01]  /*24d0*/  IMAD R220, R0, 0x2, R216 ;  /* 0x0000000200dc7824 */ /* 0x000fe200078e02d8 */
[----:B------:R-:W4:Y:S01]  /*24e0*/  LDSM.16.M88.4 R16, [R214] ;  /* 0x00000000d610783b */ /* 0x000f220000000200 */
[----:B------:R-:W-:Y:S01]  /*24f0*/  SEL R2, R2, 0xffffffc0, !P2 ;  /* 0xffffffc002027807 */ /* 0x000fe20005000000 */
[----:B------:R-:W-:Y:S01]  /*2500*/  IMAD R44, R44, 0x20, R3 ;  /* 0x000000202c2c7824 */ /* 0x000fe200078e0203 */
[C---:B------:R-:W-:Y:S01]  /*2510*/  IADD3 R225, R223.reuse, 0x1000, RZ ;  /* 0x00001000dfe17810 */ /* 0x040fe20007ffe0ff */
[----:B------:R-:W-:Y:S01]  /*2520*/  LDSM.16.M88.4 R36, [R223] ;  /* 0x00000000df24783b */ /* 0x000fe20000000200 */
[----:B------:R-:W-:Y:S01]  /*2530*/  IADD3 R224, R223, 0x1800, RZ ;  /* 0x00001800dfe07810 */ /* 0x000fe20007ffe0ff */
[----:B------:R-:W-:Y:S01]  /*2540*/  IMAD.IADD R221, R212, 0x1, R2 ;  /* 0x00000001d4dd7824 */ /* 0x000fe200078e0202 */
[----:B------:R-:W-:Y:S01]  /*2550*/  ISETP.GE.AND P0, PT, R44, R132, PT ;  /* 0x000000842c00720c */ /* 0x000fe20003f06270 */
[----:B------:R-:W5:Y:S01]  /*2560*/  LDSM.16.M88.4 R12, [R216+0x2000] ;  /* 0x00200000d80c783b */ /* 0x000f620000000200 */
[----:B------:R-:W-:Y:S01]  /*2570*/  IMAD.IADD R219, R2, 0x1, R223 ;  /* 0x0000000102db7824 */ /* 0x000fe200078e02df */
[----:B------:R-:W-:-:S02]  /*2580*/  SHF.R.S32.HI R2, RZ, 0x1f, R45 ;  /* 0x0000001fff027819 */ /* 0x000fc4000001142d */
[----:B------:R-:W1:Y:S02]  /*2590*/  LDSM.16.M88.4 R40, [R223+0x800] ;  /* 0x00080000df28783b */ /* 0x000e640000000200 */
[----:B------:R-:W-:Y:S02]  /*25a0*/  LEA.HI R2, R2, R45, RZ, 0x2 ;  /* 0x0000002d02027211 */ /* 0x000fe400078f10ff */
[----:B------:R-:W1:Y:S01]  /*25b0*/  LDSM.16.M88.4 R24, [R216] ;  /* 0x00000000d818783b */ /* 0x000e620000000200 */
[----:B------:R-:W-:Y:S02]  /*25c0*/  IADD3 R45, R44, 0x9, RZ ;  /* 0x000000092c2d7810 */ /* 0x000fe40007ffe0ff */
[----:B------:R-:W-:Y:S01]  /*25d0*/  SHF.R.S32.HI R47, RZ, 0x2, R2 ;  /* 0x00000002ff2f7819 */ /* 0x000fe20000011402 */
[----:B------:R-:W-:Y:S01]  /*25e0*/  LDSM.16.M88.4 R48, [R221+0x8000] ;  /* 0x00800000dd30783b */ /* 0x000fe20000000200 */
[----:B------:R-:W-:-:S03]  /*25f0*/  ISETP.GE.AND P5, PT, R45, R132, PT ;  /* 0x000000842d00720c */ /* 0x000fc60003fa6270 */
[----:B------:R-:W1:Y:S01]  /*2600*/  LDSM.16.M88.4 R20, [R222+0x2000] ;  /* 0x00200000de14783b */ /* 0x000e620000000200 */
[----:B------:R-:W-:Y:S01]  /*2610*/  IMAD R2, R46, 0x10, R47 ;  /* 0x000000102e027824 */ /* 0x000fe200078e022f */
[----:B------:R-:W-:Y:S02]  /*2620*/  IADD3 R46, R44, 0x8, RZ ;  /* 0x000000082c2e7810 */ /* 0x000fe40007ffe0ff */
[----:B------:R-:W1:Y:S01]  /*2630*/  LDSM.16.M88.4 R64, [R221+0x8800] ;  /* 0x00880000dd40783b */ /* 0x000e620000000200 */
[----:B------:R-:W-:Y:S01]  /*2640*/  IMAD.IADD R235, R235, 0x1, R2 ;  /* 0x00000001ebeb7824 */ /* 0x000fe200078e0202 */
[----:B------:R-:W-:Y:S01]  /*2650*/  ISETP.GE.AND P6, PT, R46, R132, PT ;  /* 0x000000842e00720c */ /* 0x000fe20003fc6270 */
[----:B--2---:R-:W-:Y:S01]  /*2660*/  HMMA.16816.F32 R52, R8, R28, RZ ;  /* 0x0000001c0834723c */ /* 0x004fe200000018ff */
[----:B------:R2:W-:Y:S02]  /*2670*/  STL [R1], R47 ;  /* 0x0000002f01007387 */ /* 0x0005e40000100800 */
[----:B------:R-:W-:-:S05]  /*2680*/  IADD3 R2, R132, R235, -R200 ;  /* 0x000000eb84027210 */ /* 0x000fca0007ffe8c8 */
[----:B------:R-:W-:Y:S01]  /*2690*/  IMAD.IADD R3, R2, 0x1, -R44 ;  /* 0x0000000102037824 */ /* 0x000fe200078e0a2c */
[----:B---3--:R-:W-:Y:S04]  /*26a0*/  HMMA.16816.F32 R56, R8, R32, RZ ;  /* 0x000000200838723c */ /* 0x008fe800000018ff */
[----:B------:R-:W-:-:S04]  /*26b0*/  IABS R3, R3 ;  /* 0x0000000300037213 */ /* 0x000fc80000000000 */
[----:B------:R-:W-:Y:S01]  /*26c0*/  HMMA.16816.F32 R60, R8, R30, RZ ;  /* 0x0000001e083c723c */ /* 0x000fe200000018ff */
[----:B------:R-:W-:-:S04]  /*26d0*/  IMAD.MOV.U32 R5, RZ, RZ, R3 ;  /* 0x000000ffff057224 */ /* 0x000fc800078e0003 */
[----:B------:R3:W-:Y:S03]  /*26e0*/  I2F R108, R5 ;  /* 0x00000005006c7306 */ /* 0x0007e60000201400 */
[----:B------:R-:W-:Y:S01]  /*26f0*/  HMMA.16816.F32 R8, R8, R34, RZ ;  /* 0x000000220808723c */ /* 0x000fe200000018ff */
[----:B--2---:R-:W-:-:S04]  /*2700*/  IADD3 R47, R44, 0x1, RZ ;  /* 0x000000012c2f7810 */ /* 0x004fc80007ffe0ff */
[----:B------:R-:W-:Y:S01]  /*2710*/  ISETP.GE.AND P3, PT, R47, R132, PT ;  /* 0x000000842f00720c */ /* 0x000fe20003f66270 */
[C---:B------:R-:W-:Y:S02]  /*2720*/  IMAD.IADD R6, R2.reuse, 0x1, -R47 ;  /* 0x0000000102067824 */ /* 0x040fe400078e0a2f */
[----:B----4-:R-:W-:Y:S03]  /*2730*/  HMMA.16816.F32 R72, R16, R28, RZ ;  /* 0x0000001c1048723c */ /* 0x010fe600000018ff */
[----:B------:R-:W-:Y:S01]  /*2740*/  IABS R3, R6 ;  /* 0x0000000600037213 */ /* 0x000fe20000000000 */
[----:B------:R-:W-:-:S04]  /*2750*/  IMAD.IADD R6, R2, 0x1, -R46 ;  /* 0x0000000102067824 */ /* 0x000fc800078e0a2e */
[----:B------:R-:W-:Y:S01]  /*2760*/  HMMA.16816.F32 R68, R16, R32, RZ ;  /* 0x000000201044723c */ /* 0x000fe200000018ff */
[----:B---3--:R-:W-:Y:S01]  /*2770*/  IMAD.MOV.U32 R5, RZ, RZ, R3 ;  /* 0x000000ffff057224 */ /* 0x008fe200078e0003 */
[----:B------:R-:W-:-:S03]  /*2780*/  IABS R3, R6 ;  /* 0x0000000600037213 */ /* 0x000fc60000000000 */
[----:B------:R2:W-:Y:S03]  /*2790*/  I2F R110, R5 ;  /* 0x00000005006e7306 */ /* 0x0005e60000201400 */
[C---:B------:R-:W-:Y:S05]  /*27a0*/  HMMA.16816.F32 R28, R16.reuse, R30, RZ ;  /* 0x0000001e101c723c */ /* 0x040fea00000018ff */
[----:B------:R3:W-:Y:S03]  /*27b0*/  I2F R109, R3 ;  /* 0x00000003006d7306 */ /* 0x0007e60000201400 */
[----:B------:R-:W-:Y:S01]  /*27c0*/  HMMA.16816.F32 R80, R16, R34, RZ ;  /* 0x000000221050723c */ /* 0x000fe200000018ff */
[----:B------:R-:W4:Y:S01]  /*27d0*/  LDSM.16.M88.4 R16, [R222] ;  /* 0x00000000de10783b */ /* 0x000f220000000200 */
[----:B--2---:R-:W-:-:S06]  /*27e0*/  IMAD.IADD R5, R2, 0x1, -R45 ;  /* 0x0000000102057824 */ /* 0x004fcc00078e0a2d */
[----:B-----5:R-:W-:Y:S01]  /*27f0*/  HMMA.16816.F32 R76, R12, R36, R52 ;  /* 0x000000240c4c723c */ /* 0x020fe20000001834 */
[----:B------:R-:W-:-:S04]  /*2800*/  IABS R5, R5 ;  /* 0x0000000500057213 */ /* 0x000fc80000000000 */
[----:B------:R2:W-:Y:S03]  /*2810*/  I2F R107, R5 ;  /* 0x00000005006b7306 */ /* 0x0005e60000201400 */
[C---:B-1----:R-:W-:Y:S08]  /*2820*/  HMMA.16816.F32 R56, R12.reuse, R40, R56 ;  /* 0x000000280c38723c */ /* 0x042ff00000001838 */
[C---:B------:R-:W-:Y:S08]  /*2830*/  HMMA.16816.F32 R84, R12.reuse, R38, R60 ;  /* 0x000000260c54723c */ /* 0x040ff0000000183c */
[----:B------:R-:W-:Y:S01]  /*2840*/  HMMA.16816.F32 R52, R12, R42, R8 ;  /* 0x0000002a0c34723c */ /* 0x000fe20000001808 */
[----:B------:R-:W-:Y:S04]  /*2850*/  LDSM.16.M88.4 R8, [R220+0x2000] ;  /* 0x00200000dc08783b */ /* 0x000fe80000000200 */
[----:B------:R-:W-:Y:S03]  /*2860*/  LDSM.16.M88.4 R12, [R220] ;  /* 0x00000000dc0c783b */ /* 0x000fe60000000200 */
[C---:B------:R-:W-:Y:S08]  /*2870*/  HMMA.16816.F32 R32, R24.reuse, R36, R72 ;  /* 0x000000241820723c */ /* 0x040ff00000001848 */
[C---:B------:R-:W-:Y:S08]  /*2880*/  HMMA.16816.F32 R88, R24.reuse, R40, R68 ;  /* 0x000000281858723c */ /* 0x040ff00000001844 */
[C---:B------:R-:W-:Y:S01]  /*2890*/  HMMA.16816.F32 R36, R24.reuse, R38, R28 ;  /* 0x000000261824723c */ /* 0x040fe2000000181c */
[----:B------:R-:W1:Y:S07]  /*28a0*/  LDSM.16.M88.4 R28, [R219] ;  /* 0x00000000db1c783b */ /* 0x000e6e0000000200 */
[----:B------:R-:W-:Y:S01]  /*28b0*/  HMMA.16816.F32 R40, R24, R42, R80 ;  /* 0x0000002a1828723c */ /* 0x000fe20000001850 */
[----:B------:R-:W5:Y:S07]  /*28c0*/  LDSM.16.M88.4 R24, [R219+0x800] ;  /* 0x00080000db18783b */ /* 0x000f6e0000000200 */
[C---:B------:R-:W-:Y:S08]  /*28d0*/  HMMA.16816.F32 R60, R20.reuse, R48, R76 ;  /* 0x00000030143c723c */ /* 0x040ff0000000184c */
[C---:B------:R-:W-:Y:S08]  /*28e0*/  HMMA.16816.F32 R80, R20.reuse, R64, R56 ;  /* 0x000000401450723c */ /* 0x040ff00000001838 */
[C---:B------:R-:W-:Y:S07]  /*28f0*/  HMMA.16816.F32 R76, R20.reuse, R50, R84 ;  /* 0x00000032144c723c */ /* 0x040fee0000001854 */
[C---:B------:R-:W-:Y:S01]  /*2900*/  IADD3 R87, R44.reuse, 0x10, RZ ;  /* 0x000000102c577810 */ /* 0x040fe20007ffe0ff */
[----:B------:R-:W-:Y:S01]  /*2910*/  HMMA.16816.F32 R72, R20, R66, R52 ;  /* 0x000000421448723c */ /* 0x000fe20000001834 */
[----:B------:R-:W-:Y:S01]  /*2920*/  LDSM.16.M88.4 R20, [R214+0x6000] ;  /* 0x00600000d614783b */ /* 0x000fe20000000200 */
[----:B------:R-:W-:-:S02]  /*2930*/  IADD3 R84, R44, 0x11, RZ ;  /* 0x000000112c547810 */ /* 0x000fc40007ffe0ff */
[----:B---3--:R-:W-:Y:S01]  /*2940*/  IMAD.IADD R3, R2, 0x1, -R87 ;  /* 0x0000000102037824 */ /* 0x008fe200078e0a57 */
[----:B------:R-:W-:Y:S02]  /*2950*/  IADD3 R86, R44, 0x19, RZ ;  /* 0x000000192c567810 */ /* 0x000fe40007ffe0ff */
[C---:B------:R-:W-:Y:S01]  /*2960*/  IMAD.IADD R6, R2.reuse, 0x1, -R84 ;  /* 0x0000000102067824 */ /* 0x040fe200078e0a54 */
[C---:B----4-:R-:W-:Y:S01]  /*2970*/  HMMA.16816.F32 R68, R16.reuse, R48, R32 ;  /* 0x000000301044723c */ /* 0x050fe20000001820 */
[----:B------:R-:W3:Y:S01]  /*2980*/  LDSM.16.M88.4 R32, [R212+0x9000] ;  /* 0x00900000d420783b */ /* 0x000ee20000000200 */
[----:B------:R-:W-:Y:S01]  /*2990*/  IABS R3, R3 ;  /* 0x0000000300037213 */ /* 0x000fe20000000000 */
[----:B------:R-:W-:Y:S01]  /*29a0*/  IMAD.IADD R7, R2, 0x1, -R86 ;  /* 0x0000000102077824 */ /* 0x000fe200078e0a56 */
[-C--:B------:R-:W-:Y:S02]  /*29b0*/  ISETP.GE.AND P4, PT, R87, R132.reuse, PT ;  /* 0x000000845700720c */ /* 0x080fe40003f86270 */
[----:B------:R-:W-:Y:S01]  /*29c0*/  ISETP.GE.AND P2, PT, R84, R132, PT ;  /* 0x000000845400720c */ /* 0x000fe20003f46270 */
[----:B--2---:R-:W-:Y:S01]  /*29d0*/  IMAD.MOV.U32 R5, RZ, RZ, R3 ;  /* 0x000000ffff057224 */ /* 0x004fe200078e0003 */
[----:B------:R-:W-:Y:S01]  /*29e0*/  HMMA.16816.F32 R56, R16, R50, R36 ;  /* 0x000000321038723c */ /* 0x000fe20000001824 */
[----:B------:R-:W2:Y:S01]  /*29f0*/  LDSM.16.M88.4 R36, [R212+0x9800] ;  /* 0x00980000d424783b */ /* 0x000ea20000000200 */
[----:B------:R-:W-:Y:S01]  /*2a00*/  IABS R3, R6 ;  /* 0x0000000600037213 */ /* 0x000fe20000000000 */
[----:B------:R4:W-:Y:S01]  /*2a10*/  I2F R106, R5 ;  /* 0x00000005006a7306 */ /* 0x0009e20000201400 */
[----:B------:R-:W-:-:S04]  /*2a20*/  IABS R7, R7 ;  /* 0x0000000700077213 */ /* 0x000fc80000000000 */
[C---:B------:R-:W-:Y:S03]  /*2a30*/  HMMA.16816.F32 R52, R16.reuse, R64, R88 ;  /* 0x000000401034723c */ /* 0x040fe60000001858 */
[----:B------:R-:W-:Y:S04]  /*2a40*/  I2F R103, R7 ;  /* 0x0000000700677306 */ /* 0x000fe80000201400 */
[----:B------:R-:W-:Y:S01]  /*2a50*/  IADD3 R88, R44, 0x18, RZ ;  /* 0x000000182c587810 */ /* 0x000fe20007ffe0ff */
[----:B------:R-:W-:Y:S01]  /*2a60*/  HMMA.16816.F32 R48, R16, R66, R40 ;  /* 0x000000421030723c */ /* 0x000fe20000001828 */
[----:B------:R-:W2:Y:S01]  /*2a70*/  LDSM.16.M88.4 R16, [R214+0x4000] ;  /* 0x00400000d610783b */ /* 0x000ea20000000200 */
[----:B----4-:R-:W-:Y:S01]  /*2a80*/  IMAD.MOV.U32 R5, RZ, RZ, R3 ;  /* 0x000000ffff057224 */ /* 0x010fe200078e0003 */
[----:B------:R-:W-:Y:S01]  /*2a90*/  ISETP.GE.AND P1, PT, R88, R132, PT ;  /* 0x000000845800720c */ /* 0x000fe20003f26270 */
[----:B------:R-:W-:-:S02]  /*2aa0*/  IMAD.IADD R6, R2, 0x1, -R88 ;  /* 0x0000000102067824 */ /* 0x000fc400078e0a58 */
[----:B------:R4:W-:Y:S02]  /*2ab0*/  I2F R105, R5 ;  /* 0x0000000500697306 */ /* 0x0009e40000201400 */
[----:B-1----:R-:W-:Y:S01]  /*2ac0*/  HMMA.16816.F32 R40, R8, R28, R60 ;  /* 0x0000001c0828723c */ /* 0x002fe2000000183c */
[----:B------:R-:W-:Y:S02]  /*2ad0*/  IABS R3, R6 ;  /* 0x0000000600037213 */ /* 0x000fe40000000000 */
[----:B------:R-:W-:-:S03]  /*2ae0*/  IADD3 R6, R2, 0x8, RZ ;  /* 0x0000000802067810 */ /* 0x000fc60007ffe0ff */
[----:B------:R1:W-:Y:S02]  /*2af0*/  I2F R104, R3 ;  /* 0x0000000300687306 */ /* 0x0003e40000201400 */
[----:B------:R-:W-:Y:S01]  /*2b00*/  HMMA.16816.F32 R60, R8, R30, R76 ;  /* 0x0000001e083c723c */ /* 0x000fe2000000184c */
[----:B----4-:R-:W-:-:S07]  /*2b10*/  IADD3 R5, R2, 0x40, RZ ;  /* 0x0000004002057810 */ /* 0x010fce0007ffe0ff */
[----:B-----5:R-:W-:Y:S01]  /*2b20*/  HMMA.16816.F32 R64, R8, R24, R80 ;  /* 0x000000180840723c */ /* 0x020fe20000001850 */
[----:B-1----:R-:W-:-:S07]  /*2b30*/  IMAD.IADD R3, R6, 0x1, -R44 ;  /* 0x0000000106037824 */ /* 0x002fce00078e0a2c */
[----:B------:R-:W-:Y:S01]  /*2b40*/  HMMA.16816.F32 R72, R8, R26, R72 ;  /* 0x0000001a0848723c */ /* 0x000fe20000001848 */
[----:B------:R-:W-:Y:S01]  /*2b50*/  LDSM.16.M88.4 R8, [R216+0x6000] ;  /* 0x00600000d808783b */ /* 0x000fe20000000200 */
[----:B------:R-:W-:-:S06]  /*2b60*/  IABS R3, R3 ;  /* 0x0000000300037213 */ /* 0x000fcc0000000000 */
[----:B------:R-:W-:Y:S01]  /*2b70*/  HMMA.16816.F32 R68, R12, R28, R68 ;  /* 0x0000001c0c44723c */ /* 0x000fe20000001844 */
[----:B------:R-:W-:Y:S01]  /*2b80*/  IMAD.MOV.U32 R7, RZ, RZ, R3 ;  /* 0x000000ffff077224 */ /* 0x000fe200078e0003 */
[----:B------:R-:W-:-:S03]  /*2b90*/  IADD3 R3, R2, 0x48, RZ ;  /* 0x0000004802037810 */ /* 0x000fc60007ffe0ff */
[----:B------:R1:W4:Y:S03]  /*2ba0*/  I2F R101, R7 ;  /* 0x0000000700657306 */ /* 0x0003260000201400 */
[C---:B------:R-:W-:Y:S08]  /*2bb0*/  HMMA.16816.F32 R56, R12.reuse, R30, R56 ;  /* 0x0000001e0c38723c */ /* 0x040ff00000001838 */
[C---:B------:R-:W-:Y:S08]  /*2bc0*/  HMMA.16816.F32 R52, R12.reuse, R24, R52 ;  /* 0x000000180c34723c */ /* 0x040ff00000001834 */
[----:B------:R-:W-:Y:S01]  /*2bd0*/  HMMA.16816.F32 R48, R12, R26, R48 ;  /* 0x0000001a0c30723c */ /* 0x000fe20000001830 */
[----:B------:R-:W5:Y:S04]  /*2be0*/  LDSM.16.M88.4 R12, [R223+0x1000] ;  /* 0x00100000df0c783b */ /* 0x000f680000000200 */
[----:B------:R-:W1:Y:S03]  /*2bf0*/  LDSM.16.M88.4 R24, [R223+0x1800] ;  /* 0x00180000df18783b */ /* 0x000e660000000200 */
[C---:B---3--:R-:W-:Y:S08]  /*2c00*/  HMMA.16816.F32 R40, R20.reuse, R32, R40 ;  /* 0x000000201428723c */ /* 0x048ff00000001828 */
[C---:B------:R-:W-:Y:S08]  /*2c10*/  HMMA.16816.F32 R60, R20.reuse, R34, R60 ;  /* 0x00000022143c723c */ /* 0x040ff0000000183c */
[C---:B--2---:R-:W-:Y:S08]  /*2c20*/  HMMA.16816.F32 R64, R20.reuse, R36, R64 ;  /* 0x000000241440723c */ /* 0x044ff00000001840 */
[----:B------:R-:W-:Y:S01]  /*2c30*/  HMMA.16816.F32 R28, R20, R38, R72 ;  /* 0x00000026141c723c */ /* 0x000fe20000001848 */
[----:B------:R-:W2:Y:S07]  /*2c40*/  LDSM.16.M88.4 R20, [R216+0x4000] ;  /* 0x00400000d814783b */ /* 0x000eae0000000200 */
[C---:B------:R-:W-:Y:S08]  /*2c50*/  HMMA.16816.F32 R68, R16.reuse, R32, R68 ;  /* 0x000000201044723c */ /* 0x040ff00000001844 */
[----:B------:R-:W-:Y:S01]  /*2c60*/  HMMA.16816.F32 R76, R16, R34, R56 ;  /* 0x00000022104c723c */ /* 0x000fe20000001838 */
[----:B------:R-:W-:Y:S07]  /*2c70*/  LDSM.16.M88.4 R32, [R221+0x9000] ;  /* 0x00900000dd20783b */ /* 0x000fee0000000200 */
[C---:B-----5:R-:W-:Y:S08]  /*2c80*/  HMMA.16816.F32 R40, R8.reuse, R12, R40 ;  /* 0x0000000c0828723c */ /* 0x060ff00000001828 */
[C---:B------:R-:W-:Y:S08]  /*2c90*/  HMMA.16816.F32 R60, R8.reuse, R14, R60 ;  /* 0x0000000e083c723c */ /* 0x040ff0000000183c */
[C---:B-1----:R-:W-:Y:S08]  /*2ca0*/  HMMA.16816.F32 R64, R8.reuse, R24, R64 ;  /* 0x000000180840723c */ /* 0x042ff00000001840 */
[----:B------:R-:W-:Y:S07]  /*2cb0*/  HMMA.16816.F32 R28, R8, R26, R28 ;  /* 0x0000001a081c723c */ /* 0x000fee000000181c */
[--C-:B------:R-:W-:Y:S01]  /*2cc0*/  IMAD.IADD R8, R5, 0x1, -R44.reuse ;  /* 0x0000000105087824 */ /* 0x100fe200078e0a2c */
[----:B------:R-:W-:Y:S04]  /*2cd0*/  HMMA.16816.F32 R72, R16, R36, R52 ;  /* 0x000000241048723c */ /* 0x000fe80000001834 */
[----:B------:R-:W-:Y:S01]  /*2ce0*/  IABS R2, R8 ;  /* 0x0000000800027213 */ /* 0x000fe20000000000 */
[----:B------:R-:W-:-:S03]  /*2cf0*/  IMAD.IADD R8, R3, 0x1, -R44 ;  /* 0x0000000103087824 */ /* 0x000fc600078e0a2c */
[----:B------:R-:W-:Y:S01]  /*2d00*/  HMMA.16816.F32 R56, R16, R38, R48 ;  /* 0x000000261038723c */ /* 0x000fe20000001830 */
[----:B------:R-:W1:Y:S01]  /*2d10*/  LDSM.16.M88.4 R16, [R222+0x6000] ;  /* 0x00600000de10783b */ /* 0x000e620000000200 */
[----:B------:R-:W-:Y:S01]  /*2d20*/  IMAD.MOV.U32 R7, RZ, RZ, R2 ;  /* 0x000000ffff077224 */ /* 0x000fe200078e0002 */
[----:B------:R-:W-:Y:S01]  /*2d30*/  IABS R2, R8 ;  /* 0x0000000800027213 */ /* 0x000fe20000000000 */
[--C-:B------:R-:W-:Y:S01]  /*2d40*/  IMAD.IADD R8, R3, 0x1, -R47.reuse ;  /* 0x0000000103087824 */ /* 0x100fe200078e0a2f */
[----:B------:R-:W3:Y:S01]  /*2d50*/  LDSM.16.M88.4 R36, [R221+0x9800] ;  /* 0x00980000dd24783b */ /* 0x000ee20000000200 */
[----:B------:R5:W-:Y:S02]  /*2d60*/  I2F R99, R7 ;  /* 0x0000000700637306 */ /* 0x000be40000201400 */
[C---:B--2---:R-:W-:Y:S06]  /*2d70*/  HMMA.16816.F32 R48, R20.reuse, R12, R68 ;  /* 0x0000000c1430723c */ /* 0x044fec0000001844 */
[----:B------:R2:W-:Y:S02]  /*2d80*/  I2F R97, R2 ;  /* 0x0000000200617306 */ /* 0x0005e40000201400 */
[----:B------:R-:W-:Y:S01]  /*2d90*/  HMMA.16816.F32 R52, R20, R14, R76 ;  /* 0x0000000e1434723c */ /* 0x000fe2000000184c */
[----:B------:R-:W3:Y:S01]  /*2da0*/  LDSM.16.M88.4 R12, [R222+0x4000] ;  /* 0x00400000de0c783b */ /* 0x000ee20000000200 */
[----:B-----5:R-:W-:-:S06]  /*2db0*/  IMAD.IADD R7, R6, 0x1, -R47 ;  /* 0x0000000106077824 */ /* 0x020fcc00078e0a2f */
[----:B------:R-:W-:Y:S01]  /*2dc0*/  HMMA.16816.F32 R68, R20, R24, R72 ;  /* 0x000000181444723c */ /* 0x000fe20000001848 */
[----:B------:R-:W-:Y:S01]  /*2dd0*/  IABS R7, R7 ;  /* 0x0000000700077213 */ /* 0x000fe20000000000 */
[----:B--2---:R-:W-:-:S03]  /*2de0*/  IMAD.IADD R2, R5, 0x1, -R47 ;  /* 0x0000000105027824 */ /* 0x004fc600078e0a2f */
[----:B------:R2:W-:Y:S03]  /*2df0*/  I2F R102, R7 ;  /* 0x0000000700667306 */ /* 0x0005e60000201400 */
[----:B------:R-:W-:Y:S01]  /*2e00*/  HMMA.16816.F32 R20, R20, R26, R56 ;  /* 0x0000001a1414723c */ /* 0x000fe20000001838 */
[----:B------:R-:W-:Y:S01]  /*2e10*/  LDSM.16.M88.4 R24, [R219+0x1000] ;  /* 0x00100000db18783b */ /* 0x000fe20000000200 */
[----:B------:R-:W-:-:S06]  /*2e20*/  IABS R2, R2 ;  /* 0x0000000200027213 */ /* 0x000fcc0000000000 */
[----:B-1----:R-:W-:Y:S01]  /*2e30*/  HMMA.16816.F32 R72, R16, R32, R40 ;  /* 0x000000201048723c */ /* 0x002fe20000001828 */
[----:B------:R-:W-:Y:S01]  /*2e40*/  LDSM.16.M88.4 R40, [R219+0x1800] ;  /* 0x00180000db28783b */ /* 0x000fe20000000200 */
[----:B--2---:R-:W-:Y:S01]  /*2e50*/  IMAD.MOV.U32 R7, RZ, RZ, R2 ;  /* 0x000000ffff077224 */ /* 0x004fe200078e0002 */
[----:B------:R-:W-:Y:S01]  /*2e60*/  IABS R2, R8 ;  /* 0x0000000800027213 */ /* 0x000fe20000000000 */
[----:B------:R-:W-:-:S04]  /*2e70*/  IMAD.IADD R8, R6, 0x1, -R46 ;  /* 0x0000000106087824 */ /* 0x000fc800078e0a2e */
[C---:B------:R-:W-:Y:S01]  /*2e80*/  HMMA.16816.F32 R76, R16.reuse, R34, R60 ;  /* 0x00000022104c723c */ /* 0x040fe2000000183c */
[----:B------:R1:W-:Y:S07]  /*2e90*/  I2F R100, R7 ;  /* 0x0000000700647306 */ /* 0x0003ee0000201400 */
[C---:B---3--:R-:W-:Y:S08]  /*2ea0*/  HMMA.16816.F32 R80, R16.reuse, R36, R64 ;  /* 0x000000241050723c */ /* 0x048ff00000001840 */
[----:B------:R-:W-:Y:S01]  /*2eb0*/  HMMA.16816.F32 R92, R16, R38, R28 ;  /* 0x00000026105c723c */ /* 0x000fe2000000181c */
[----:B-1----:R-:W-:Y:S01]  /*2ec0*/  IMAD.MOV.U32 R7, RZ, RZ, R2 ;  /* 0x000000ffff077224 */ /* 0x002fe200078e0002 */
[----:B------:R-:W-:-:S02]  /*2ed0*/  IABS R2, R8 ;  /* 0x0000000800027213 */ /* 0x000fc40000000000 */
[----:B------:R-:W1:Y:S01]  /*2ee0*/  LDSM.16.M88.4 R8, [R220+0x4000] ;  /* 0x00400000dc08783b */ /* 0x000e620000000200 */
[----:B------:R2:W-:Y:S02]  /*2ef0*/  I2F R98, R7 ;  /* 0x0000000700627306 */ /* 0x0005e40000201400 */
[----:B------:R-:W-:Y:S01]  /*2f00*/  IMAD.IADD R16, R6, 0x1, -R45 ;  /* 0x0000000106107824 */ /* 0x000fe200078e0a2d */
[C---:B------:R-:W-:Y:S05]  /*2f10*/  HMMA.16816.F32 R48, R12.reuse, R32, R48 ;  /* 0x000000200c30723c */ /* 0x040fea0000001830 */
[----:B------:R3:W5:Y:S03]  /*2f20*/  I2F R96, R2 ;  /* 0x0000000200607306 */ /* 0x0007660000201400 */
[----:B------:R-:W-:Y:S01]  /*2f30*/  HMMA.16816.F32 R32, R12, R34, R52 ;  /* 0x000000220c20723c */ /* 0x000fe20000001834 */
[----:B--2---:R-:W-:-:S07]  /*2f40*/  IMAD.IADD R7, R5, 0x1, -R46 ;  /* 0x0000000105077824 */ /* 0x004fce00078e0a2e */
[----:B------:R-:W-:Y:S01]  /*2f50*/  HMMA.16816.F32 R28, R12, R36, R68 ;  /* 0x000000240c1c723c */ /* 0x000fe20000001844 */
[----:B------:R-:W-:Y:S01]  /*2f60*/  IABS R7, R7 ;  /* 0x0000000700077213 */ /* 0x000fe20000000000 */
[----:B---3--:R-:W-:-:S03]  /*2f70*/  IMAD.IADD R2, R3, 0x1, -R46 ;  /* 0x0000000103027824 */ /* 0x008fc600078e0a2e */
[----:B------:R2:W-:Y:S03]  /*2f80*/  I2F R91, R7 ;  /* 0x00000007005b7306 */ /* 0x0005e60000201400 */
[----:B------:R-:W-:Y:S01]  /*2f90*/  HMMA.16816.F32 R20, R12, R38, R20 ;  /* 0x000000260c14723c */ /* 0x000fe20000001814 */
[----:B------:R-:W-:-:S06]  /*2fa0*/  IABS R2, R2 ;  /* 0x0000000200027213 */ /* 0x000fcc0000000000 */
[C---:B------:R-:W-:Y:S01]  /*2fb0*/  IMAD.IADD R12, R5.reuse, 0x1, -R87 ;  /* 0x00000001050c7824 */ /* 0x040fe200078e0a57 */
[C---:B-1----:R-:W-:Y:S01]  /*2fc0*/  HMMA.16816.F32 R52, R8.reuse, R24, R48 ;  /* 0x000000180834723c */ /* 0x042fe20000001830 */
[----:B--2---:R-:W-:Y:S01]  /*2fd0*/  IMAD.MOV.U32 R7, RZ, RZ, R2 ;  /* 0x000000ffff077224 */ /* 0x004fe200078e0002 */
[----:B------:R-:W-:Y:S01]  /*2fe0*/  IABS R2, R16 ;  /* 0x0000001000027213 */ /* 0x000fe20000000000 */
[----:B------:R-:W-:Y:S02]  /*2ff0*/  IMAD.IADD R16, R5, 0x1, -R45 ;  /* 0x0000000105107824 */ /* 0x000fe400078e0a2d */
[----:B------:R1:W-:Y:S03]  /*3000*/  I2F R90, R7 ;  /* 0x00000007005a7306 */ /* 0x0003e60000201400 */
[C---:B------:R-:W-:Y:S08]  /*3010*/  HMMA.16816.F32 R68, R8.reuse, R26, R32 ;  /* 0x0000001a0844723c */ /* 0x040ff00000001820 */
[----:B------:R-:W-:Y:S01]  /*3020*/  HMMA.16816.F32 R56, R8, R42, R20 ;  /* 0x0000002a0838723c */ /* 0x000fe20000001814 */
[----:B-1----:R-:W-:Y:S01]  /*3030*/  IMAD.MOV.U32 R7, RZ, RZ, R2 ;  /* 0x000000ffff077224 */ /* 0x002fe200078e0002 */
[----:B------:R-:W-:-:S06]  /*3040*/  IABS R2, R16 ;  /* 0x0000001000027213 */ /* 0x000fcc0000000000 */
[----:B------:R-:W-:Y:S01]  /*3050*/  HMMA.16816.F32 R64, R8, R40, R28 ;  /* 0x000000280840723c */ /* 0x000fe2000000181c */
[----:B------:R-:W1:Y:S01]  /*3060*/  LDSM.16.M88.4 R16, [R220+0x6000] ;  /* 0x00600000dc10783b */ /* 0x000e620000000200 */
[----:B------:R2:W-:Y:S01]  /*3070*/  I2F R89, R7 ;  /* 0x0000000700597306 */ /* 0x0005e20000201400 */
[----:B------:R-:W-:-:S04]  /*3080*/  DEPBAR.LE SB0, 0x0 ;  /* 0x000080000000791a */ /* 0x000fc80000000000 */
[----:B------:R-:W-:Y:S02]  /*3090*/  IMAD.IADD R8, R3, 0x1, -R84 ;  /* 0x0000000103087824 */ /* 0x000fe400078e0a54 */
[-C--:B----4-:R-:W-:Y:S01]  /*30a0*/  FFMA.FTZ R11, R101, -R133.reuse, R54 ;  /* 0x80000085650b7223 */ /* 0x090fe20000010036 */
[----:B------:R3:W-:Y:S01]  /*30b0*/  I2F R85, R2 ;  /* 0x0000000200557306 */ /* 0x0007e20000201400 */
[----:B------:R-:W-:-:S03]  /*30c0*/  FFMA.FTZ R33, R109, -R133, R68 ;  /* 0x800000856d217223 */ /* 0x000fc60000010044 */
[----:B------:R-:W-:Y:S02]  /*30d0*/  FSEL R140, R11, -INF , !P0 ;  /* 0xff8000000b8c7808 */ /* 0x000fe40004000000 */
[----:B------:R-:W-:Y:S02]  /*30e0*/  FFMA.FTZ R32, R104, -R133, R56 ;  /* 0x8000008568207223 */ /* 0x000fe40000010038 */
[----:B--2---:R-:W-:-:S03]  /*30f0*/  IMAD.IADD R7, R3, 0x1, -R45 ;  /* 0x0000000103077824 */ /* 0x004fc600078e0a2d */
[----:B------:R-:W-:Y:S02]  /*3100*/  FSEL R164, R32, -INF , !P1 ;  /* 0xff80000020a47808 */ /* 0x000fe40004800000 */
[----:B------:R-:W-:Y:S01]  /*3110*/  IABS R7, R7 ;  /* 0x0000000700077213 */ /* 0x000fe20000000000 */
[-C--:B------:R-:W-:Y:S02]  /*3120*/  FFMA.FTZ R35, R106, -R133.reuse, R64 ;  /* 0x800000856a237223 */ /* 0x080fe40000010040 */
[----:B---3--:R-:W-:Y:S01]  /*3130*/  IMAD.IADD R2, R6, 0x1, -R87 ;  /* 0x0000000106027824 */ /* 0x008fe200078e0a57 */
[----:B------:R2:W3:Y:S01]  /*3140*/  I2F R63, R7 ;  /* 0x00000007003f7306 */ /* 0x0004e20000201400 */
[----:B------:R-:W-:Y:S01]  /*3150*/  FFMA.FTZ R34, R105, -R133, R65 ;  /* 0x8000008569227223 */ /* 0x000fe20000010041 */
[----:B------:R-:W-:Y:S02]  /*3160*/  FSEL R165, R35, -INF , !P4 ;  /* 0xff80000023a57808 */ /* 0x000fe40006000000 */
[----:B------:R-:W-:-:S02]  /*3170*/  IABS R2, R2 ;  /* 0x0000000200027213 */ /* 0x000fc40000000000 */
[----:B------:R-:W-:Y:S01]  /*3180*/  FSEL R139, R34, -INF , !P2 ;  /* 0xff800000228b7808 */ /* 0x000fe20005000000 */
[C---:B-1----:R-:W-:Y:S02]  /*3190*/  HMMA.16816.F32 R20, R16.reuse, R24, R72 ;  /* 0x000000181014723c */ /* 0x042fe40000001848 */
[----:B--2---:R-:W-:Y:S01]  /*31a0*/  IMAD.MOV.U32 R7, RZ, RZ, R2 ;  /* 0x000000ffff077224 */ /* 0x004fe200078e0002 */
[----:B------:R-:W-:Y:S01]  /*31b0*/  IABS R2, R12 ;  /* 0x0000000c00027213 */ /* 0x000fe20000000000 */
[----:B------:R-:W-:Y:S02]  /*31c0*/  IMAD.IADD R12, R3, 0x1, -R87 ;  /* 0x00000001030c7824 */ /* 0x000fe400078e0a57 */
[----:B------:R1:W2:Y:S01]  /*31d0*/  I2F R62, R7 ;  /* 0x00000007003e7306 */ /* 0x0002a20000201400 */
[-C--:B------:R-:W-:Y:S01]  /*31e0*/  FFMA.FTZ R25, R110, -R133.reuse, R53 ;  /* 0x800000856e197223 */ /* 0x080fe20000010035 */
[----:B------:R-:W-:Y:S01]  /*31f0*/  HMMA.16816.F32 R44, R16, R26, R76 ;  /* 0x0000001a102c723c */ /* 0x000fe2000000184c */
[----:B-----5:R-:W-:-:S06]  /*3200*/  FFMA.FTZ R24, R96, -R133, R70 ;  /* 0x8000008560187223 */ /* 0x020fcc0000010046 */
[-C--:B------:R-:W-:Y:S01]  /*3210*/  FFMA.FTZ R26, R107, -R133.reuse, R69 ;  /* 0x800000856b1a7223 */ /* 0x080fe20000010045 */
[----:B------:R-:W-:Y:S01]  /*3220*/  HMMA.16816.F32 R28, R16, R42, R92 ;  /* 0x0000002a101c723c */ /* 0x000fe2000000185c */
[----:B------:R-:W-:Y:S02]  /*3230*/  FFMA.FTZ R27, R103, -R133, R57 ;  /* 0x80000085671b7223 */ /* 0x000fe40000010039 */
[----:B-1----:R-:W-:Y:S01]  /*3240*/  IMAD.MOV.U32 R7, RZ, RZ, R2 ;  /* 0x000000ffff077224 */ /* 0x002fe200078e0002 */
[----:B------:R-:W-:-:S04]  /*3250*/  IABS R2, R12 ;  /* 0x0000000c00027213 */ /* 0x000fc80000000000 */
[----:B------:R-:W-:Y:S01]  /*3260*/  HMMA.16816.F32 R48, R16, R40, R80 ;  /* 0x000000281030723c */ /* 0x000fe20000001850 */
[-C--:B------:R-:W-:Y:S01]  /*3270*/  FFMA.FTZ R9, R97, -R133.reuse, R22 ;  /* 0x8000008561097223 */ /* 0x080fe20000010016 */
[----:B------:R1:W4:Y:S01]  /*3280*/  I2F R15, R7 ;  /* 0x00000007000f7306 */ /* 0x0003220000201400 */
[-C--:B------:R-:W-:Y:S02]  /*3290*/  FFMA.FTZ R12, R108, -R133.reuse, R52 ;  /* 0x800000856c0c7223 */ /* 0x080fe40000010034 */
[-C--:B------:R-:W-:Y:S02]  /*32a0*/  FFMA.FTZ R10, R99, -R133.reuse, R20 ;  /* 0x80000085630a7223 */ /* 0x080fe40000010014 */
[----:B------:R-:W-:Y:S01]  /*32b0*/  FSEL R40, R9, -INF , !P0 ;  /* 0xff80000009287808 */ /* 0x000fe20004000000 */
[-C--:B------:R-:W-:Y:S01]  /*32c0*/  FFMA.FTZ R9, R102, -R133.reuse, R55 ;  /* 0x8000008566097223 */ /* 0x080fe20000010037 */
[----:B------:R-:W-:Y:S01]  /*32d0*/  FSEL R134, R12, -INF , !P0 ;  /* 0xff8000000c867808 */ /* 0x000fe20004000000 */
[----:B------:R5:W5:Y:S01]  /*32e0*/  I2F R61, R2 ;  /* 0x00000002003d7306 */ /* 0x000b620000201400 */
[-C--:B---3--:R-:W-:Y:S01]  /*32f0*/  FFMA.FTZ R12, R63, -R133.reuse, R47 ;  /* 0x800000853f0c7223 */ /* 0x088fe2000001002f */
[----:B------:R-:W-:Y:S01]  /*3300*/  FSEL R38, R10, -INF , !P0 ;  /* 0xff8000000a267808 */ /* 0x000fe20004000000 */
[-C--:B--2---:R-:W-:Y:S01]  /*3310*/  FFMA.FTZ R20, R62, -R133.reuse, R66 ;  /* 0x800000853e147223 */ /* 0x084fe20000010042 */
[----:B------:R-:W-:Y:S01]  /*3320*/  FSEL R47, R9, -INF , !P3 ;  /* 0xff800000092f7808 */ /* 0x000fe20005800000 */
[-C--:B------:R-:W-:Y:S01]  /*3330*/  FFMA.FTZ R22, R90, -R133.reuse, R46 ;  /* 0x800000855a167223 */ /* 0x080fe2000001002e */
[----:B------:R-:W-:Y:S01]  /*3340*/  ISETP.GE.AND P0, PT, R86, R132, PT ;  /* 0x000000845600720c */ /* 0x000fe20003f06270 */
[----:B------:R-:W-:Y:S01]  /*3350*/  FFMA.FTZ R16, R85, -R133, R45 ;  /* 0x8000008555107223 */ /* 0x000fe2000001002d */
[----:B------:R-:W-:Y:S01]  /*3360*/  FSEL R166, R20, -INF , !P4 ;  /* 0xff80000014a67808 */ /* 0x000fe20006000000 */
[----:B-1----:R-:W-:Y:S01]  /*3370*/  IMAD.IADD R7, R6, 0x1, -R84 ;  /* 0x0000000106077824 */ /* 0x002fe200078e0a54 */
[----:B------:R-:W-:-:S02]  /*3380*/  FSEL R46, R26, -INF , !P5 ;  /* 0xff8000001a2e7808 */ /* 0x000fc40006800000 */
[----:B------:R-:W-:Y:S02]  /*3390*/  FSEL R45, R33, -INF , !P6 ;  /* 0xff800000212d7808 */ /* 0x000fe40007000000 */
[----:B------:R-:W-:Y:S01]  /*33a0*/  IABS R7, R7 ;  /* 0x0000000700077213 */ /* 0x000fe20000000000 */
[-C--:B----4-:R-:W-:Y:S01]  /*33b0*/  FFMA.FTZ R15, R15, -R133.reuse, R48 ;  /* 0x800000850f0f7223 */ /* 0x090fe20000010030 */
[----:B------:R-:W-:Y:S01]  /*33c0*/  FSEL R22, R22, -INF , !P6 ;  /* 0xff80000016167808 */ /* 0x000fe20007000000 */
[----:B-----5:R-:W-:Y:S01]  /*33d0*/  IMAD.IADD R2, R5, 0x1, -R84 ;  /* 0x0000000105027824 */ /* 0x020fe200078e0a54 */
[----:B------:R1:W2:Y:S01]  /*33e0*/  I2F R60, R7 ;  /* 0x00000007003c7306 */ /* 0x0002a20000201400 */
[----:B------:R-:W-:Y:S01]  /*33f0*/  FFMA.FTZ R11, R61, -R133, R50 ;  /* 0x800000853d0b7223 */ /* 0x000fe20000010032 */
[----:B------:R-:W-:Y:S02]  /*3400*/  FSEL R20, R15, -INF , !P4 ;  /* 0xff8000000f147808 */ /* 0x000fe40006000000 */
[----:B------:R-:W-:-:S02]  /*3410*/  IABS R2, R2 ;  /* 0x0000000200027213 */ /* 0x000fc40000000000 */
[----:B------:R-:W-:Y:S02]  /*3420*/  FSEL R16, R16, -INF , !P5 ;  /* 0xff80000010107808 */ /* 0x000fe40006800000 */
[----:B------:R-:W-:Y:S02]  /*3430*/  FSEL R26, R11, -INF , !P4 ;  /* 0xff8000000b1a7808 */ /* 0x000fe40006000000 */
[----:B------:R-:W-:Y:S01]  /*3440*/  FSEL R138, R27, -INF , !P0 ;  /* 0xff8000001b8a7808 */ /* 0x000fe20004000000 */
[----:B-1----:R-:W-:Y:S01]  /*3450*/  IMAD.MOV.U32 R7, RZ, RZ, R2 ;  /* 0x000000ffff077224 */ /* 0x002fe200078e0002 */
[----:B------:R-:W-:Y:S01]  /*3460*/  IABS R2, R8 ;  /* 0x0000000800027213 */ /* 0x000fe20000000000 */
[----:B--2---:R-:W-:Y:S01]  /*3470*/  FFMA.FTZ R19, R60, -R133, R67 ;  /* 0x800000853c137223 */ /* 0x004fe20000010043 */
[----:B------:R-:W-:Y:S01]  /*3480*/  FSEL R60, R24, -INF , !P6 ;  /* 0xff800000183c7808 */ /* 0x000fe20007000000 */
[----:B------:R1:W2:Y:S03]  /*3490*/  I2F R14, R7 ;  /* 0x00000007000e7306 */ /* 0x0002a60000201400 */
[----:B------:R-:W-:-:S05]  /*34a0*/  FSEL R167, R19, -INF , !P2 ;  /* 0xff80000013a77808 */ /* 0x000fca0005000000 */
[----:B------:R-:W3:Y:S01]  /*34b0*/  I2F R39, R2 ;  /* 0x0000000200277306 */ /* 0x000ee20000201400 */
[C---:B-1----:R-:W-:Y:S02]  /*34c0*/  IMAD.IADD R7, R6.reuse, 0x1, -R88 ;  /* 0x0000000106077824 */ /* 0x042fe400078e0a58 */
[----:B------:R-:W-:Y:S02]  /*34d0*/  IMAD.IADD R6, R6, 0x1, -R86 ;  /* 0x0000000106067824 */ /* 0x000fe400078e0a56 */
[----:B--2---:R-:W-:Y:S01]  /*34e0*/  FFMA.FTZ R14, R14, -R133, R49 ;  /* 0x800000850e0e7223 */ /* 0x004fe20000010031 */
[----:B------:R-:W-:Y:S02]  /*34f0*/  IABS R7, R7 ;  /* 0x0000000700077213 */ /* 0x000fe40000000000 */
[----:B------:R-:W-:Y:S01]  /*3500*/  IABS R6, R6 ;  /* 0x0000000600067213 */ /* 0x000fe20000000000 */
[----:B---3--:R-:W-:Y:S01]  /*3510*/  FFMA.FTZ R10, R39, -R133, R51 ;  /* 0x80000085270a7223 */ /* 0x008fe20000010033 */
[----:B------:R1:W2:Y:S01]  /*3520*/  I2F R37, R7 ;  /* 0x0000000700257306 */ /* 0x0002a20000201400 */
[----:B------:R-:W-:-:S02]  /*3530*/  FSEL R19, R14, -INF , !P2 ;  /* 0xff8000000e137808 */ /* 0x000fc40005000000 */
[----:B------:R-:W-:Y:S01]  /*3540*/  IMAD.MOV.U32 R8, RZ, RZ, R6 ;  /* 0x000000ffff087224 */ /* 0x000fe200078e0006 */
[----:B------:R-:W-:Y:S02]  /*3550*/  LOP3.LUT R2, R111, R112, RZ, 0xfc, !PT ;  /* 0x000000706f027212 */ /* 0x000fe400078efcff */
[----:B------:R-:W-:Y:S02]  /*3560*/  FSEL R24, R10, -INF , !P2 ;  /* 0xff8000000a187808 */ /* 0x000fe40005000000 */
[----:B------:R3:W4:Y:S01]  /*3570*/  I2F R36, R8 ;  /* 0x0000000800247306 */ /* 0x0007220000201400 */
[C---:B-1----:R-:W-:Y:S02]  /*3580*/  IMAD.IADD R7, R5.reuse, 0x1, -R88 ;  /* 0x0000000105077824 */ /* 0x042fe400078e0a58 */
[----:B------:R-:W-:Y:S02]  /*3590*/  IMAD.IADD R5, R5, 0x1, -R86 ;  /* 0x0000000105057824 */ /* 0x000fe400078e0a56 */
[----:B--2---:R-:W-:Y:S01]  /*35a0*/  FFMA.FTZ R18, R37, -R133, R58 ;  /* 0x8000008525127223 */ /* 0x004fe2000001003a */
[----:B------:R-:W-:-:S02]  /*35b0*/  IABS R6, R7 ;  /* 0x0000000700067213 */ /* 0x000fc40000000000 */
[----:B------:R-:W-:Y:S01]  /*35c0*/  IABS R5, R5 ;  /* 0x0000000500057213 */ /* 0x000fe20000000000 */
[----:B---3--:R-:W-:Y:S01]  /*35d0*/  IMAD.IADD R8, R3, 0x1, -R86 ;  /* 0x0000000103087824 */ /* 0x008fe200078e0a56 */
[----:B------:R1:W2:Y:S01]  /*35e0*/  I2F R13, R6 ;  /* 0x00000006000d7306 */ /* 0x0002a20000201400 */
[----:B----4-:R-:W-:Y:S01]  /*35f0*/  FFMA.FTZ R17, R36, -R133, R59 ;  /* 0x8000008524117223 */ /* 0x010fe2000001003b */
[----:B------:R-:W-:-:S04]  /*3600*/  FSEL R172, R18, -INF , !P1 ;  /* 0xff80000012ac7808 */ /* 0x000fc80004800000 */
[----:B------:R-:W-:Y:S02]  /*3610*/  FSEL R173, R17, -INF , !P0 ;  /* 0xff80000011ad7808 */ /* 0x000fe40004000000 */
[----:B------:R3:W4:Y:S01]  /*3620*/  I2F R7, R5 ;  /* 0x0000000500077306 */ /* 0x0007220000201400 */
[----:B-1----:R-:W-:Y:S02]  /*3630*/  IMAD.IADD R6, R3, 0x1, -R88 ;  /* 0x0000000103067824 */ /* 0x002fe400078e0a58 */
[----:B--2---:R-:W-:-:S03]  /*3640*/  FFMA.FTZ R13, R13, -R133, R28 ;  /* 0x800000850d0d7223 */ /* 0x004fc6000001001c */
[----:B------:R-:W-:Y:S01]  /*3650*/  IABS R3, R6 ;  /* 0x0000000600037213 */ /* 0x000fe20000000000 */
[-C--:B------:R-:W-:Y:S01]  /*3660*/  FFMA.FTZ R6, R98, -R133.reuse, R23 ;  /* 0x8000008562067223 */ /* 0x080fe20000010017 */
[----:B------:R-:W-:Y:S01]  /*3670*/  FSEL R14, R13, -INF , !P1 ;  /* 0xff8000000d0e7808 */ /* 0x000fe20004800000 */
[-C--:B------:R-:W-:Y:S01]  /*3680*/  FFMA.FTZ R23, R91, -R133.reuse, R44 ;  /* 0x800000855b177223 */ /* 0x080fe2000001002c */
[----:B------:R-:W-:Y:S01]  /*3690*/  FSEL R44, R25, -INF , !P3 ;  /* 0xff800000192c7808 */ /* 0x000fe20005800000 */
[----:B---3--:R-:W-:Y:S01]  /*36a0*/  IMAD.MOV.U32 R5, RZ, RZ, R3 ;  /* 0x000000ffff057224 */ /* 0x008fe200078e0003 */
[----:B------:R-:W-:Y:S01]  /*36b0*/  IABS R3, R8 ;  /* 0x0000000800037213 */ /* 0x000fe20000000000 */
[-C--:B------:R-:W-:Y:S01]  /*36c0*/  FFMA.FTZ R8, R100, -R133.reuse, R21 ;  /* 0x8000008564087223 */ /* 0x080fe20000010015 */
[----:B------:R-:W-:Y:S01]  /*36d0*/  FSEL R28, R6, -INF , !P3 ;  /* 0xff800000061c7808 */ /* 0x000fe20005800000 */
[-C--:B------:R-:W-:Y:S01]  /*36e0*/  FFMA.FTZ R21, R89, -R133.reuse, R71 ;  /* 0x8000008559157223 */ /* 0x080fe20000010047 */
[----:B------:R-:W-:Y:S01]  /*36f0*/  FSEL R23, R23, -INF , !P6 ;  /* 0xff80000017177808 */ /* 0x000fe20007000000 */
[----:B------:R-:W1:Y:S01]  /*3700*/  I2F R5, R5 ;  /* 0x0000000500057306 */ /* 0x000e620000201400 */
[----:B------:R-:W-:Y:S01]  /*3710*/  FSEL R25, R8, -INF , !P3 ;  /* 0xff80000008197808 */ /* 0x000fe20005800000 */
[----:B----4-:R-:W-:Y:S01]  /*3720*/  FFMA.FTZ R7, R7, -R133, R29 ;  /* 0x8000008507077223 */ /* 0x010fe2000001001d */
[----:B------:R-:W-:Y:S01]  /*3730*/  BAR.SYNC.DEFER_BLOCKING 0x0 ;  /* 0x0000000000007b1d */ /* 0x000fe20000010000 */
[----:B------:R-:W-:-:S02]  /*3740*/  ISETP.GE.AND P3, PT, R132, 0x21, PT ;  /* 0x000000218400780c */ /* 0x000fc40003f66270 */
[----:B------:R-:W-:Y:S02]  /*3750*/  FSEL R61, R21, -INF , !P5 ;  /* 0xff800000153d7808 */ /* 0x000fe40006800000 */
[----:B------:R-:W-:Y:S01]  /*3760*/  FSEL R21, R12, -INF , !P5 ;  /* 0xff8000000c157808 */ /* 0x000fe20006800000 */
[----:B------:R-:W2:Y:S01]  /*3770*/  I2F R3, R3 ;  /* 0x0000000300037306 */ /* 0x000ea20000201400 */
[----:B------:R-:W-:Y:S01]  /*3780*/  FSEL R15, R7, -INF , !P0 ;  /* 0xff800000070f7808 */ /* 0x000fe20004000000 */
[----:B-1----:R-:W-:-:S05]  /*3790*/  FFMA.FTZ R5, R5, -R133, R30 ;  /* 0x8000008505057223 */ /* 0x002fca000001001e */
[----:B------:R-:W-:Y:S01]  /*37a0*/  FSEL R18, R5, -INF , !P1 ;  /* 0xff80000005127808 */ /* 0x000fe20004800000 */
[----:B--2---:R-:W-:-:S05]  /*37b0*/  FFMA.FTZ R3, R3, -R133, R31 ;  /* 0x8000008503037223 */ /* 0x004fca000001001f */
[----:B------:R-:W-:Y:S01]  /*37c0*/  FSEL R17, R3, -INF , !P0 ;  /* 0xff80000003117808 */ /* 0x000fe20004000000 */
[----:B------:R-:W-:Y:S05]  /*37d0*/  @!P3 BRA `(.L_x_987) ;  /* 0x000002a00000b947 */ /* 0x000fea0003800000 */
[----:B------:R-:W-:Y:S01]  /*37e0*/  LEA.HI.SX32 R6, R228, 0xfffffffe, 0x1b ;  /* 0xfffffffee4067811 */ /* 0x000fe200078fdaff */
[----:B------:R-:W-:Y:S01]  /*37f0*/  BSSY B0, `(.L_x_988) ;  /* 0x0000027000007945 */ /* 0x000fe20003800000 */
[----:B------:R-:W-:Y:S02]  /*3800*/  ISETP.GE.AND P2, PT, R236, c[0x0][0x220], PT ;  /* 0x00008800ec007a0c */ /* 0x000fe40003f46270 */
        /* <DEDUP_REMOVED lines=37> */
.L_x_989:
[----:B------:R-:W-:Y:S05]  /*3a60*/  BSYNC B0 ;  /* 0x0000000000007941 */ /* 0x000fea0003800000 */
.L_x_988:
[----:B------:R-:W0:Y:S02]  /*3a70*/  LDGDEPBAR ;  /* 0x00000000000079af */ /* 0x000e240000000000 */
.L_x_987:
        /* <DEDUP_REMOVED lines=16> */
[----:B------:R-:W-:Y:S01]  /*3b80*/  LEA R218, R0, R213, 0x1 ;  /* 0x000000d500da7211 */ /* 0x000fe200078e08ff */
[----:B------:R-:W-:Y:S01]  /*3b90*/  IMAD R215, R4, 0x2, R213 ;  /* 0x0000000204d77824 */ /* 0x000fe200078e02d5 */
[----:B------:R-:W-:Y:S03]  /*3ba0*/  LDSM.16.MT88.4 R64, [R213+0xb000] ;  /* 0x00b00000d540783b */ /* 0x000fe60000004200 */
[----:B------:R-:W-:Y:S01]  /*3bb0*/  IMAD R217, R0, 0x2, R215 ;  /* 0x0000000200d97824 */ /* 0x000fe200078e02d7 */
        /* <DEDUP_REMOVED lines=12> */
[----:B--2---:R-:W-:-:S02]  /*3c80*/  FMNMX.FTZ R5, R6, R5, !PT ;  /* 0x0000000506057209 */ /* 0x004fc40007810000 */
[----:B---3--:R-:W-:-:S03]  /*3c90*/  FMNMX.FTZ R135, R3, R135, !PT ;  /* 0x0000008703877209 */ /* 0x008fc60007810000 */
[----:B------:R-:W2:Y:S01]  /*3ca0*/  SHFL.BFLY PT, R6, R5, 0x1, 0x1f ;  /* 0x0c201f0005067f89 */ /* 0x000ea200000e0000 */
[C---:B------:R-:W-:Y:S01]  /*3cb0*/  FSETP.NEU.FTZ.AND P0, PT, R135.reuse, -INF , PT ;  /* 0xff8000008700780b */ /* 0x040fe20003f1d000 */
[----:B-1----:R-:W-:-:S05]  /*3cc0*/  FMUL.FTZ R8, R135, c[0x0][0x23c] ;  /* 0x00008f0087087a20 */ /* 0x002fca0000410000 */
[----:B------:R-:W-:-:S05]  /*3cd0*/  FSEL R8, R8, RZ, P0 ;  /* 0x000000ff08087208 */ /* 0x000fca0000000000 */
[--C-:B------:R-:W-:Y:S02]  /*3ce0*/  FFMA.FTZ R3, R38, c[0x0][0x23c], -R8.reuse ;  /* 0x00008f0026037a23 */ /* 0x100fe40000010808 */
[--C-:B------:R-:W-:Y:S01]  /*3cf0*/  FFMA.FTZ R9, R20, c[0x0][0x23c], -R8.reuse ;  /* 0x00008f0014097a23 */ /* 0x100fe20000010808 */
[----:B------:R-:W1:Y:S01]  /*3d00*/  LDSM.16.MT88.4 R36, [R213+0xa000] ;  /* 0x00a00000d524783b */ /* 0x000e620000004200 */
[----:B------:R3:W-:Y:S01]  /*3d10*/  MUFU.EX2 R175, R3 ;  /* 0x0000000300af7308 */ /* 0x0007e20000000800 */
[----:B------:R-:W-:-:S07]  /*3d20*/  FFMA.FTZ R10, R19, c[0x0][0x23c], -R8 ;  /* 0x00008f00130a7a23 */ /* 0x000fce0000010808 */
[----:B------:R-:W-:Y:S01]  /*3d30*/  MUFU.EX2 R181, R9 ;  /* 0x0000000900b57308 */ /* 0x000fe20000000800 */
[----:B---3--:R-:W-:-:S07]  /*3d40*/  FFMA.FTZ R3, R25, c[0x0][0x23c], -R8 ;  /* 0x00008f0019037a23 */ /* 0x008fce0000010808 */
[----:B------:R3:W4:Y:S08]  /*3d50*/  MUFU.EX2 R182, R10 ;  /* 0x0000000a00b67308 */ /* 0x0007300000000800 */
[----:B------:R2:W-:Y:S01]  /*3d60*/  MUFU.EX2 R176, R3 ;  /* 0x0000000300b07308 */ /* 0x0005e20000000800 */
[----:B---3--:R-:W-:Y:S01]  /*3d70*/  FFMA.FTZ R10, R14, c[0x0][0x23c], -R8 ;  /* 0x00008f000e0a7a23 */ /* 0x008fe20000010808 */
[----:B----4-:R-:W-:-:S06]  /*3d80*/  F2FP.PACK_AB R128, R182, R181 ;  /* 0x000000b5b680723e */ /* 0x010fcc00000000ff */
        /* <DEDUP_REMOVED lines=8> */
[--C-:B---3--:R-:W-:Y:S01]  /*3e10*/  FFMA.FTZ R10, R26, c[0x0][0x23c], -R2.reuse ;  /* 0x00008f001a0a7a23 */ /* 0x108fe20000010802 */
[----:B------:R-:W3:Y:S01]  /*3e20*/  LDSM.16.MT88.4 R28, [R215+0xb000] ;  /* 0x00b00000d71c783b */ /* 0x000ee20000004200 */
[----:B------:R4:W-:Y:S01]  /*3e30*/  MUFU.EX2 R232, R0 ;  /* 0x0000000000e87308 */ /* 0x0009e20000000800 */
[----:B------:R-:W-:Y:S02]  /*3e40*/  FFMA.FTZ R4, R40, c[0x0][0x23c], -R2 ;  /* 0x00008f0028047a23 */ /* 0x000fe40000010802 */
[--C-:B--2---:R-:W-:Y:S02]  /*3e50*/  FFMA.FTZ R5, R16, c[0x0][0x23c], -R8.reuse ;  /* 0x00008f0010057a23 */ /* 0x104fe40000010808 */
[----:B------:R-:W-:Y:S02]  /*3e60*/  FFMA.FTZ R8, R15, c[0x0][0x23c], -R8 ;  /* 0x00008f000f087a23 */ /* 0x000fe40000010808 */
[----:B------:R-:W-:Y:S01]  /*3e70*/  LDSM.16.MT88.4 R12, [R215+0xa800] ;  /* 0x00a80000d70c783b */ /* 0x000fe20000004200 */
[----:B------:R-:W-:Y:S01]  /*3e80*/  MUFU.EX2 R229, R10 ;  /* 0x0000000a00e57308 */ /* 0x000fe20000000800 */
[----:B----4-:R-:W-:-:S07]  /*3e90*/  FFMA.FTZ R0, R22, c[0x0][0x23c], -R2 ;  /* 0x00008f0016007a23 */ /* 0x010fce0000010802 */
[----:B------:R-:W2:Y:S08]  /*3ea0*/  MUFU.EX2 R177, R8 ;  /* 0x0000000800b17308 */ /* 0x000eb00000000800 */
[----:B------:R4:W-:Y:S08]  /*3eb0*/  MUFU.EX2 R251, R0 ;  /* 0x0000000000fb7308 */ /* 0x0009f00000000800 */
[----:B------:R-:W5:Y:S01]  /*3ec0*/  MUFU.EX2 R179, R5 ;  /* 0x0000000500b37308 */ /* 0x000f620000000800 */
[----:B--2---:R-:W-:Y:S01]  /*3ed0*/  F2FP.PACK_AB R130, R177, R178 ;  /* 0x000000b2b182723e */ /* 0x004fe200000000ff */
[----:B----4-:R-:W-:-:S06]  /*3ee0*/  FFMA.FTZ R0, R21, c[0x0][0x23c], -R2 ;  /* 0x00008f0015007a23 */ /* 0x010fcc0000010802 */
[----:B------:R2:W4:Y:S01]  /*3ef0*/  MUFU.EX2 R252, R4 ;  /* 0x0000000400fc7308 */ /* 0x0005220000000800 */
[----:B------:R-:W-:Y:S01]  /*3f00*/  LDSM.16.MT88.4 R20, [R218+0xa800] ;  /* 0x00a80000da14783b */ /* 0x000fe20000004200 */
[----:B-----5:R-:W-:-:S06]  /*3f10*/  F2FP.PACK_AB R6, R179, R174 ;  /* 0x000000aeb306723e */ /* 0x020fcc00000000ff */
[----:B------:R5:W1:Y:S01]  /*3f20*/  MUFU.EX2 R180, R0 ;  /* 0x0000000000b47308 */ /* 0x000a620000000800 */
[----:B--2---:R-:W-:Y:S02]  /*3f30*/  F2FP.PACK_AB R4, R176, R175 ;  /* 0x000000afb004723e */ /* 0x004fe400000000ff */
[----:B----4-:R-:W-:Y:S02]  /*3f40*/  F2FP.PACK_AB R5, R232, R252 ;  /* 0x000000fce805723e */ /* 0x010fe400000000ff */
[----:B-----5:R-:W-:Y:S02]  /*3f50*/  FMNMX.FTZ R0, R134, R44, !PT ;  /* 0x0000002c86007209 */ /* 0x020fe40007810000 */
[----:B-1----:R-:W-:Y:S02]  /*3f60*/  F2FP.PACK_AB R7, R180, R251 ;  /* 0x000000fbb407723e */ /* 0x002fe400000000ff */
        /* <DEDUP_REMOVED lines=18> */
[C---:B---3--:R-:W-:Y:S01]  /*4090*/  HMMA.16816.F32 R104, R4.reuse, R28, RZ ;  /* 0x0000001c0468723c */ /* 0x048fe200000018ff */
[----:B------:R-:W-:Y:S02]  /*40a0*/  FMNMX.FTZ R0, R173, R0, !PT ;  /* 0x00000000ad007209 */ /* 0x000fe40007810000 */
[----:B-1----:R-:W-:Y:S01]  /*40b0*/  FMNMX.FTZ R8, R9, R11, !PT ;  /* 0x0000000b09087209 */ /* 0x002fe20007810000 */
[--C-:B------:R-:W-:Y:S02]  /*40c0*/  FFMA.FTZ R9, R24, c[0x0][0x23c], -R2.reuse ;  /* 0x00008f0018097a23 */ /* 0x100fe40000010802 */
[----:B------:R-:W1:Y:S02]  /*40d0*/  SHFL.BFLY PT, R10, R0, 0x2, 0x1f ;  /* 0x0c401f00000a7f89 */ /* 0x000e6400000e0000 */
[C---:B------:R-:W-:Y:S01]  /*40e0*/  HMMA.16816.F32 R112, R4.reuse, R68, RZ ;  /* 0x000000440470723c */ /* 0x040fe200000018ff */
[----:B------:R2:W3:Y:S01]  /*40f0*/  MUFU.EX2 R230, R9 ;  /* 0x0000000900e67308 */ /* 0x0004e20000000800 */
[----:B------:R-:W4:Y:S04]  /*4100*/  SHFL.BFLY PT, R11, R8, 0x1, 0x1f ;  /* 0x0c201f00080b7f89 */ /* 0x000f2800000e0000 */
[----:B------:R-:W-:Y:S02]  /*4110*/  LDSM.16.MT88.4 R24, [R217+0xb800] ;  /* 0x00b80000d918783b */ /* 0x000fe40000004200 */
        /* <DEDUP_REMOVED lines=48> */
[----:B------:R3:W-:Y:S06]  /*4420*/  MUFU.EX2 R234, R2 ;  /* 0x0000000200ea7308 */ /* 0x0007ec0000000800 */
[----:B------:R-:W-:Y:S01]  /*4430*/  HMMA.16816.F32 R168, R128, R24, R168 ;  /* 0x0000001880a8723c */ /* 0x000fe200000018a8 */
[----:B-1----:R-:W-:Y:S01]  /*4440*/  FFMA.FTZ R4, R140, c[0x0][0x23c], -R0 ;  /* 0x00008f008c047a23 */ /* 0x002fe20000010800 */
[----:B--2---:R-:W-:-:S03]  /*4450*/  F2FP.PACK_AB R6, R210, R209 ;  /* 0x000000d1d206723e */ /* 0x004fc600000000ff */
[----:B------:R1:W-:Y:S03]  /*4460*/  MUFU.EX2 R207, R4 ;  /* 0x0000000400cf7308 */ /* 0x0003e60000000800 */
[----:B------:R-:W-:Y:S01]  /*4470*/  HMMA.16816.F32 R152, R128, R158, R152 ;  /* 0x0000009e8098723c */ /* 0x000fe20000001898 */
[----:B---3--:R-:W-:-:S04]  /*4480*/  FFMA.FTZ R2, R166, c[0x0][0x23c], -R0 ;  /* 0x00008f00a6027a23 */ /* 0x008fc80000010800 */
        /* <DEDUP_REMOVED lines=14> */
[----:B------:R-:W-:-:S03]  /*4570*/  F2FP.PACK_AB R172, R202, R203 ;  /* 0x000000cbcaac723e */ /* 0x000fc600000000ff */
[----:B------:R2:W-:Y:S01]  /*4580*/  MUFU.EX2 R134, R2 ;  /* 0x0000000200867308 */ /* 0x0005e20000000800 */
[--C-:B-1----:R-:W-:Y:S02]  /*4590*/  FFMA.FTZ R4, R61, c[0x0][0x23c], -R0.reuse ;  /* 0x00008f003d047a23 */ /* 0x102fe40000010800 */
[----:B------:R-:W-:Y:S01]  /*45a0*/  FFMA.FTZ R0, R173, c[0x0][0x23c], -R0 ;  /* 0x00008f00ad007a23 */ /* 0x000fe20000010800 */
[----:B------:R-:W-:Y:S04]  /*45b0*/  HMMA.16816.F32 R60, R128, R22, R84 ;  /* 0x00000016803c723c */ /* 0x000fe80000001854 */
[----:B------:R1:W5:Y:S01]  /*45c0*/  MUFU.EX2 R205, R4 ;  /* 0x0000000400cd7308 */ /* 0x0003620000000800 */
[----:B----4-:R-:W-:Y:S01]  /*45d0*/  F2FP.PACK_AB R173, R138, R139 ;  /* 0x0000008b8aad723e */ /* 0x010fe200000000ff */
[----:B--2---:R-:W-:-:S02]  /*45e0*/  FADD.FTZ R2, R207, R206 ;  /* 0x000000cecf027221 */ /* 0x004fc40000010000 */
[----:B------:R-:W-:Y:S04]  /*45f0*/  HMMA.16816.F32 R128, R128, R26, R100 ;  /* 0x0000001a8080723c */ /* 0x000fe80000001864 */
[----:B------:R2:W4:Y:S01]  /*4600*/  MUFU.EX2 R233, R0 ;  /* 0x0000000000e97308 */ /* 0x0005220000000800 */
[----:B---3--:R-:W-:Y:S01]  /*4610*/  FADD.FTZ R2, R204, R2 ;  /* 0x00000002cc027221 */ /* 0x008fe20000010000 */
[----:B-1----:R-:W-:Y:S02]  /*4620*/  F2FP.PACK_AB R4, R208, R211 ;  /* 0x000000d3d004723e */ /* 0x002fe400000000ff */
[----:B-----5:R-:W-:Y:S01]  /*4630*/  F2FP.PACK_AB R7, R205, R204 ;  /* 0x000000cccd07723e */ /* 0x020fe200000000ff */
[----:B--2---:R-:W-:-:S06]  /*4640*/  FADD.FTZ R0, R211, R208 ;  /* 0x000000d0d3007221 */ /* 0x004fcc0000010000 */
[----:B------:R-:W-:Y:S01]  /*4650*/  HMMA.16816.F32 R148, R4, R36, RZ ;  /* 0x000000240494723c */ /* 0x000fe200000018ff */
[----:B------:R-:W-:-:S07]  /*4660*/  FADD.FTZ R0, R209, R0 ;  /* 0x00000000d1007221 */ /* 0x000fce0000010000 */
[C---:B------:R-:W-:Y:S08]  /*4670*/  HMMA.16816.F32 R196, R4.reuse, R38, RZ ;  /* 0x0000002604c4723c */ /* 0x040ff000000018ff */
[C---:B------:R-:W-:Y:S08]  /*4680*/  HMMA.16816.F32 R36, R4.reuse, R32, RZ ;  /* 0x000000200424723c */ /* 0x040ff000000018ff */
[C---:B------:R-:W-:Y:S07]  /*4690*/  HMMA.16816.F32 R140, R4.reuse, R48, RZ ;  /* 0x00000030048c723c */ /* 0x040fee00000018ff */
[----:B------:R-:W-:Y:S01]  /*46a0*/  MOV R49, R182 ;  /* 0x000000b600317202 */ /* 0x000fe20000000f00 */
[----:B------:R-:W-:Y:S01]  /*46b0*/  HMMA.16816.F32 R192, R4, R34, RZ ;  /* 0x0000002204c0723c */ /* 0x000fe200000018ff */
[----:B------:R-:W-:-:S07]  /*46c0*/  IMAD.MOV.U32 R48, RZ, RZ, R181 ;  /* 0x000000ffff307224 */ /* 0x000fce00078e00b5 */
[C---:B------:R-:W-:Y:S07]  /*46d0*/  HMMA.16816.F32 R188, R4.reuse, R50, RZ ;  /* 0x0000003204bc723c */ /* 0x040fee00000018ff */
[----:B------:R-:W-:Y:S01]  /*46e0*/  IMAD.MOV.U32 R50, RZ, RZ, R179 ;  /* 0x000000ffff327224 */ /* 0x000fe200078e00b3 */
[----:B------:R-:W-:Y:S01]  /*46f0*/  HMMA.16816.F32 R32, R4, R52, RZ ;  /* 0x000000340420723c */ /* 0x000fe200000018ff */
[----:B------:R-:W-:-:S06]  /*4700*/  MOV R51, R180 ;  /* 0x000000b400337202 */ /* 0x000fcc0000000f00 */
[----:B------:R-:W-:Y:S01]  /*4710*/  MOV R53, R178 ;  /* 0x000000b200357202 */ /* 0x000fe20000000f00 */
[----:B------:R-:W-:Y:S01]  /*4720*/  HMMA.16816.F32 R184, R4, R54, RZ ;  /* 0x0000003604b8723c */ /* 0x000fe200000018ff */
[----:B------:R-:W-:-:S06]  /*4730*/  IMAD.MOV.U32 R52, RZ, RZ, R177 ;  /* 0x000000ffff347224 */ /* 0x000fcc00078e00b1 */
[----:B------:R-:W-:Y:S01]  /*4740*/  MOV R55, R176 ;  /* 0x000000b000377202 */ /* 0x000fe20000000f00 */
        /* <DEDUP_REMOVED lines=9> */
[----:B------:R-:W-:Y:S01]  /*47e0*/  IMAD.MOV.U32 R6, RZ, RZ, R55 ;  /* 0x000000ffff067224 */ /* 0x000fe200078e0037 */
[----:B------:R-:W-:Y:S01]  /*47f0*/  MOV R5, R174 ;  /* 0x000000ae00057202 */ /* 0x000fe20000000f00 */
[----:B------:R-:W-:Y:S01]  /*4800*/  FADD.FTZ R4, R205, R2 ;  /* 0x00000002cd047221 */ /* 0x000fe20000010000 */
[----:B------:R-:W-:Y:S01]  /*4810*/  F2FP.PACK_AB R174, R234, R201 ;  /* 0x000000c9eaae723e */ /* 0x000fe200000000ff */
[----:B------:R-:W-:Y:S01]  /*4820*/  FADD.FTZ R6, R7, R6 ;  /* 0x0000000607067221 */ /* 0x000fe20000010000 */
[----:B----4-:R-:W-:Y:S01]  /*4830*/  F2FP.PACK_AB R175, R233, R134 ;  /* 0x00000086e9af723e */ /* 0x010fe200000000ff */
[----:B------:R-:W-:-:S02]  /*4840*/  FADD.FTZ R7, R252, R232 ;  /* 0x000000e8fc077221 */ /* 0x000fc40000010000 */
[----:B------:R-:W-:Y:S02]  /*4850*/  FADD.FTZ R6, R5, R6 ;  /* 0x0000000605067221 */ /* 0x000fe40000010000 */
[----:B------:R-:W-:Y:S02]  /*4860*/  FADD.FTZ R7, R251, R7 ;  /* 0x00000007fb077221 */ /* 0x000fe40000010000 */
[C---:B------:R-:W-:Y:S01]  /*4870*/  HMMA.16816.F32 R36, R172.reuse, R12, R36 ;  /* 0x0000000cac24723c */ /* 0x040fe20000001824 */
[----:B------:R-:W-:Y:S02]  /*4880*/  FADD.FTZ R5, R210, R0 ;  /* 0x00000000d2057221 */ /* 0x000fe40000010000 */
[----:B------:R-:W-:Y:S02]  /*4890*/  FADD.FTZ R4, R139, R4 ;  /* 0x000000048b047221 */ /* 0x000fe40000010000 */
[----:B------:R-:W-:Y:S02]  /*48a0*/  FADD.FTZ R5, R203, R5 ;  /* 0x00000005cb057221 */ /* 0x000fe40000010000 */
[----:B------:R-:W-:Y:S01]  /*48b0*/  IMAD.MOV.U32 R13, RZ, RZ, R52 ;  /* 0x000000ffff0d7224 */ /* 0x000fe200078e0034 */
[----:B------:R-:W-:Y:S01]  /*48c0*/  MOV R12, R53 ;  /* 0x00000035000c7202 */ /* 0x000fe20000000f00 */
[----:B------:R-:W-:Y:S01]  /*48d0*/  FADD.FTZ R5, R202, R5 ;  /* 0x00000005ca057221 */ /* 0x000fe20000010000 */
[----:B------:R-:W-:Y:S01]  /*48e0*/  HMMA.16816.F32 R52, R172, R20, R140 ;  /* 0x00000014ac34723c */ /* 0x000fe2000000188c */
[----:B------:R-:W-:-:S02]  /*48f0*/  FADD.FTZ R4, R138, R4 ;  /* 0x000000048a047221 */ /* 0x000fc40000010000 */
[----:B------:R-:W-:Y:S02]  /*4900*/  FADD.FTZ R5, R201, R5 ;  /* 0x00000005c9057221 */ /* 0x000fe40000010000 */
[----:B------:R-:W-:Y:S02]  /*4910*/  FADD.FTZ R4, R134, R4 ;  /* 0x0000000486047221 */ /* 0x000fe40000010000 */
[----:B------:R-:W-:Y:S01]  /*4920*/  MOV R140, R50 ;  /* 0x00000032008c7202 */ /* 0x000fe20000000f00 */
[----:B------:R-:W-:Y:S01]  /*4930*/  IMAD.MOV.U32 R141, RZ, RZ, R51 ;  /* 0x000000ffff8d7224 */ /* 0x000fe200078e0033 */
[----:B------:R-:W-:Y:S01]  /*4940*/  MOV R142, R48 ;  /* 0x00000030008e7202 */ /* 0x000fe20000000f00 */
[----:B------:R-:W-:Y:S01]  /*4950*/  HMMA.16816.F32 R148, R172, R156, R148 ;  /* 0x0000009cac94723c */ /* 0x000fe20000001894 */
[----:B------:R-:W-:Y:S01]  /*4960*/  MOV R143, R49 ;  /* 0x00000031008f7202 */ /* 0x000fe20000000f00 */
[----:B------:R-:W-:Y:S02]  /*4970*/  FADD.FTZ R2, R140, R6 ;  /* 0x000000068c027221 */ /* 0x000fe40000010000 */
[----:B------:R-:W-:-:S02]  /*4980*/  FADD.FTZ R0, R141, R7 ;  /* 0x000000078d007221 */ /* 0x000fc40000010000 */
[----:B------:R-:W-:Y:S02]  /*4990*/  FADD.FTZ R2, R142, R2 ;  /* 0x000000028e027221 */ /* 0x000fe40000010000 */
        /* <DEDUP_REMOVED lines=23> */
[----:B------:R-:W1:Y:S01]  /*4b10*/  S2R R13, SR_TID.X ;  /* 0x00000000000d7919 */ /* 0x000e620000002100 */
[----:B------:R-:W-:Y:S01]  /*4b20*/  LEA.HI.SX32 R228, R228, 0xfffffffe, 0x1b ;  /* 0xfffffffee4e47811 */ /* 0x000fe200078fdaff */
[----:B------:R-:W-:Y:S01]  /*4b30*/  IMAD.MOV.U32 R138, RZ, RZ, R136 ;  /* 0x000000ffff8a7224 */ /* 0x000fe200078e0088 */
[----:B------:R-:W-:Y:S01]  /*4b40*/  MOV R139, R135 ;  /* 0x00000087008b7202 */ /* 0x000fe20000000f00 */
[----:B------:R-:W-:Y:S01]  /*4b50*/  IMAD.MOV.U32 R140, RZ, RZ, R3 ;  /* 0x000000ffff8c7224 */ /* 0x000fe200078e0003 */
[----:B------:R-:W-:Y:S01]  /*4b60*/  ISETP.GE.AND P3, PT, R236, c[0x0][0x220], PT ;  /* 0x00008800ec007a0c */ /* 0x000fe20003f66270 */
[----:B------:R-:W-:Y:S01]  /*4b70*/  IMAD.MOV.U32 R250, RZ, RZ, c[0x0][0x1a0] ;  /* 0x00006800fffa7624 */ /* 0x000fe200078e00ff */
[----:B------:R-:W-:-:S02]  /*4b80*/  ISETP.GE.AND P2, PT, R242, c[0x0][0x220], PT ;  /* 0x00008800f2007a0c */ /* 0x000fc40003f46270 */
[----:B------:R-:W-:Y:S02]  /*4b90*/  MOV R251, c[0x0][0x1a4] ;  /* 0x0000690000fb7a02 */ /* 0x000fe40000000f00 */
[----:B-1----:R-:W-:-:S05]  /*4ba0*/  LOP3.LUT R13, R13, 0x3, RZ, 0xc0, !PT ;  /* 0x000000030d0d7812 */ /* 0x002fca00078ec0ff */
[----:B------:R-:W-:-:S05]  /*4bb0*/  IMAD R235, R13, -0x2, R235 ;  /* 0xfffffffe0deb7824 */ /* 0x000fca00078e02eb */
[----:B------:R-:W-:Y:S01]  /*4bc0*/  IADD3 R235, R132, R235, -R200 ;  /* 0x000000eb84eb7210 */ /* 0x000fe20007ffe8c8 */
[----:B------:R-:W-:Y:S01]  /*4bd0*/  IMAD.MOV.U32 R132, RZ, RZ, R137 ;  /* 0x000000ffff847224 */ /* 0x000fe200078e0089 */
[----:B------:R-:W-:Y:S05]  /*4be0*/  BRA `(.L_x_991) ;  /* 0x000002d000007947 */ /* 0x000fea0003800000 */
.L_x_993:
        /* <DEDUP_REMOVED lines=9> */
[----:B------:R-:W-:Y:S01]  /*4c80*/  LEA R0, P1, R134, R246, 0x5 ;  /* 0x000000f686007211 */ /* 0x000fe200078228ff */
[----:B------:R-:W-:Y:S02]  /*4c90*/  IMAD.MOV.U32 R141, RZ, RZ, c[0x0][0x198] ;  /* 0x00006600ff8d7624 */ /* 0x000fe400078e00ff */
[----:B------:R-:W-:Y:S01]  /*4ca0*/  IMAD.IADD R3, R135, 0x1, R2 ;  /* 0x0000000187037824 */ /* 0x000fe200078e0202 */
[----:B------:R-:W-:Y:S02]  /*4cb0*/  @!P3 LEA R176, P6, R0, c[0x0][0x168], 0x1 ;  /* 0x00005a0000b0ba11 */ /* 0x000fe400078c08ff */
[----:B------:R-:W-:Y:S02]  /*4cc0*/  IADD3 R2, P0, R136, R0, RZ ;  /* 0x0000000088027210 */ /* 0x000fe40007f1e0ff */
        /* <DEDUP_REMOVED lines=31> */
.L_x_991:
[----:B------:R-:W-:Y:S04]  /*4ec0*/  DEPBAR.LE SB0, 0x0 ;  /* 0x000080000000791a */ /* 0x000fe80000000000 */
[----:B------:R-:W-:Y:S01]  /*4ed0*/  BAR.SYNC.DEFER_BLOCKING 0x0 ;  /* 0x0000000000007b1d */ /* 0x000fe20000010000 */
[----:B------:R-:W-:Y:S01]  /*4ee0*/  SHF.R.S32.HI R0, RZ, 0x1f, R228 ;  /* 0x0000001fff007819 */ /* 0x000fe200000114e4 */
[----:B------:R-:W-:Y:S04]  /*4ef0*/  IMAD.WIDE.U32 R4, R228, c[0x0][0x1a0], RZ ;  /* 0x00006800e4047a25 */ /* 0x000fe800078e00ff */
[----:B------:R-:W-:Y:S04]  /*4f00*/  IMAD R0, R0, c[0x0][0x1a0], RZ ;  /* 0x0000680000007a24 */ /* 0x000fe800078e02ff */
        /* <DEDUP_REMOVED lines=135> */
.L_x_992:
[----:B------:R-:W-:Y:S05]  /*5780*/  IMAD R2, R228, -0x20, R235 ;  /* 0xffffffe0e4027824 */ /* 0x000fea00078e02eb */
[C---:B------:R-:W-:Y:S02]  /*5790*/  IADD3 R3, R2.reuse, 0x8, RZ ;  /* 0x0000000802037810 */ /* 0x040fe40007ffe0ff */
[----:B------:R-:W-:Y:S02]  /*57a0*/  IADD3 R0, R2, 0x7, RZ ;  /* 0x0000000702007810 */ /* 0x000fe40007ffe0ff */
[----:B------:R-:W-:Y:S02]  /*57b0*/  ISETP.GE.AND P0, PT, R3, RZ, PT ;  /* 0x000000ff0300720c */ /* 0x000fe40003f06270 */
[----:B------:R-:W-:Y:S02]  /*57c0*/  ISETP.GE.AND P1, PT, R0, RZ, PT ;  /* 0x000000ff0000720c */ /* 0x000fe40003f26270 */
[C---:B-1----:R-:W-:Y:S02]  /*57d0*/  IADD3 R134, R2.reuse, -0x1, RZ ;  /* 0xffffffff02867810 */ /* 0x042fe40007ffe0ff */
[C---:B------:R-:W-:Y:S02]  /*57e0*/  IADD3 R136, R2.reuse, -0x11, RZ ;  /* 0xffffffef02887810 */ /* 0x040fe40007ffe0ff */
[C---:B------:R-:W-:Y:S02]  /*57f0*/  IADD3 R135, R2.reuse, 0x40, RZ ;  /* 0x0000004002877810 */ /* 0x040fe40007ffe0ff */
[C---:B------:R-:W-:Y:S02]  /*5800*/  IADD3 R141, R2.reuse, 0x30, RZ ;  /* 0x00000030028d7810 */ /* 0x040fe40007ffe0ff */
[C---:B------:R-:W-:Y:S02]  /*5810*/  IADD3 R137, R2.reuse, 0x2f, RZ ;  /* 0x0000002f02897810 */ /* 0x040fe40007ffe0ff */
[C---:B------:R-:W-:Y:S02]  /*5820*/  @!P0 IADD3 R3, -R2.reuse, -0x8, RZ ;  /* 0xfffffff802038810 */ /* 0x040fe40007ffe1ff */
[----:B------:R-:W-:Y:S02]  /*5830*/  @!P1 IADD3 R0, -R2, -0x7, RZ ;  /* 0xfffffff902009810 */ /* 0x000fe40007ffe1ff */
[----:B------:R1:W-:Y:S01]  /*5840*/  I2F R184, R3 ;  /* 0x0000000300b87306 */ /* 0x0003e20000201400 */
[----:B------:R-:W-:Y:S02]  /*5850*/  ISETP.GE.AND P0, PT, R134, RZ, PT ;  /* 0x000000ff8600720c */ /* 0x000fe40003f06270 */
[----:B------:R-:W-:Y:S07]  /*5860*/  IABS R188, R2 ;  /* 0x0000000200bc7213 */ /* 0x000fee0000000000 */
[----:B------:R2:W-:Y:S04]  /*5870*/  I2F R183, R0 ;  /* 0x0000000000b77306 */ /* 0x0005e80000201400 */
[C---:B------:R-:W-:Y:S06]  /*5880*/  @!P0 IADD3 R134, -R2.reuse, 0x1, RZ ;  /* 0x0000000102868810 */ /* 0x040fec0007ffe1ff */
[----:B------:R3:W-:Y:S01]  /*5890*/  I2F R178, R134 ;  /* 0x0000008600b27306 */ /* 0x0007e20000201400 */
[C---:B-1----:R-:W-:Y:S04]  /*58a0*/  IADD3 R3, R2.reuse, -0x8, RZ ;  /* 0xfffffff802037810 */ /* 0x042fe80007ffe0ff */
[----:B------:R-:W-:Y:S05]  /*58b0*/  ISETP.GE.AND P1, PT, R3, RZ, PT ;  /* 0x000000ff0300720c */ /* 0x000fea0003f26270 */
[----:B------:R-:W-:Y:S01]  /*58c0*/  I2F R188, R188 ;  /* 0x000000bc00bc7306 */ /* 0x000fe20000201400 */
[----:B--2---:R-:W-:Y:S04]  /*58d0*/  IADD3 R0, R2, -0x18, RZ ;  /* 0xffffffe802007810 */ /* 0x004fe80007ffe0ff */
[----:B------:R-:W-:Y:S03]  /*58e0*/  ISETP.GE.AND P0, PT, R0, RZ, PT ;  /* 0x000000ff0000720c */ /* 0x000fe60003f06270 */
[C---:B------:R-:W-:Y:S02]  /*58f0*/  @!P1 IADD3 R3, -R2.reuse, 0x8, RZ ;  /* 0x0000000802039810 */ /* 0x040fe40007ffe1ff */
[----:B---3--:R-:W-:Y:S02]  /*5900*/  IADD3 R134, R2, -0x9, RZ ;  /* 0xfffffff702867810 */ /* 0x008fe40007ffe0ff */
[----:B------:R1:W-:Y:S02]  /*5910*/  I2F R177, R3 ;  /* 0x0000000300b17306 */ /* 0x0003e40000201400 */
[----:B------:R-:W-:Y:S04]  /*5920*/  ISETP.GE.AND P1, PT, R134, RZ, PT ;  /* 0x000000ff8600720c */ /* 0x000fe80003f26270 */
[C---:B------:R-:W-:Y:S04]  /*5930*/  @!P0 IADD3 R0, -R2.reuse, 0x18, RZ ;  /* 0x0000001802008810 */ /* 0x040fe80007ffe1ff */
[----:B------:R2:W-:Y:S05]  /*5940*/  I2F R186, R0 ;  /* 0x0000000000ba7306 */ /* 0x0005ea0000201400 */
[C---:B------:R-:W-:Y:S05]  /*5950*/  @!P1 IADD3 R134, -R2.reuse, 0x9, RZ ;  /* 0x0000000902869810 */ /* 0x040fea0007ffe1ff */
[----:B------:R-:W3:Y:S01]  /*5960*/  I2F R176, R134 ;  /* 0x0000008600b07306 */ /* 0x000ee20000201400 */
[C---:B-1----:R-:W-:Y:S04]  /*5970*/  IADD3 R3, R2.reuse, -0x19, RZ ;  /* 0xffffffe702037810 */ /* 0x042fe80007ffe0ff */
[----:B------:R-:W-:Y:S02]  /*5980*/  ISETP.GE.AND P0, PT, R3, RZ, PT ;  /* 0x000000ff0300720c */ /* 0x000fe40003f06270 */
[----:B--2---:R-:W-:Y:S04]  /*5990*/  IADD3 R0, R2, -0x10, RZ ;  /* 0xfffffff002007810 */ /* 0x004fe80007ffe0ff */
[----:B------:R-:W-:Y:S07]  /*59a0*/  ISETP.GE.AND P1, PT, R0, RZ, PT ;  /* 0x000000ff0000720c */ /* 0x000fee0003f26270 */
[----:B------:R-:W-:Y:S02]  /*59b0*/  @!P0 IADD3 R3, -R2, 0x19, RZ ;  /* 0x0000001902038810 */ /* 0x000fe40007ffe1ff */
[----:B------:R-:W-:Y:S01]  /*59c0*/  ISETP.GE.AND P0, PT, R136, RZ, PT ;  /* 0x000000ff8800720c */ /* 0x000fe20003f06270 */
[-C--:B---3--:R-:W-:Y:S01]  /*59d0*/  FFMA.FTZ R17, R176, -R133.reuse, R17 ;  /* 0x80000085b0117223 */ /* 0x088fe20000010011 */
[----:B------:R1:W2:Y:S01]  /*59e0*/  I2F R185, R3 ;  /* 0x0000000300b97306 */ /* 0x0002a20000201400 */
[----:B------:R-:W-:Y:S01]  /*59f0*/  IADD3 R134, R2, 0x3f, RZ ;  /* 0x0000003f02867810 */ /* 0x000fe20007ffe0ff */
[-C--:B------:R-:W-:Y:S02]  /*5a00*/  FFMA.FTZ R23, R176, -R133.reuse, R23 ;  /* 0x80000085b0177223 */ /* 0x080fe40000010017 */
[-C--:B------:R-:W-:Y:S01]  /*5a10*/  FFMA.FTZ R4, R188, -R133.reuse, R4 ;  /* 0x80000085bc047223 */ /* 0x080fe20000010004 */
[----:B------:R-:W-:Y:S01]  /*5a20*/  @!P1 IADD3 R0, -R2, 0x10, RZ ;  /* 0x0000001002009810 */ /* 0x000fe20007ffe1ff */
[-C--:B------:R-:W-:Y:S01]  /*5a30*/  FFMA.FTZ R5, R178, -R133.reuse, R5 ;  /* 0x80000085b2057223 */ /* 0x080fe20000010005 */
[----:B------:R-:W-:Y:S01]  /*5a40*/  ISETP.GE.AND P1, PT, R135, RZ, PT ;  /* 0x000000ff8700720c */ /* 0x000fe20003f26270 */
[-C--:B------:R-:W-:Y:S02]  /*5a50*/  FFMA.FTZ R16, R177, -R133.reuse, R16 ;  /* 0x80000085b1107223 */ /* 0x080fe40000010010 */
[----:B------:R3:W4:Y:S01]  /*5a60*/  I2F R143, R0 ;  /* 0x00000000008f7306 */ /* 0x0007220000201400 */
[----:B------:R-:W-:Y:S01]  /*5a70*/  @!P0 IADD3 R136, -R2, 0x11, RZ ;  /* 0x0000001102888810 */ /* 0x000fe20007ffe1ff */
[-C--:B------:R-:W-:Y:S01]  /*5a80*/  FFMA.FTZ R6, R184, -R133.reuse, R6 ;  /* 0x80000085b8067223 */ /* 0x080fe20000010006 */
[----:B------:R-:W-:Y:S01]  /*5a90*/  ISETP.GE.AND P0, PT, R134, RZ, PT ;  /* 0x000000ff8600720c */ /* 0x000fe20003f06270 */
[-C--:B------:R-:W-:Y:S02]  /*5aa0*/  FFMA.FTZ R7, R183, -R133.reuse, R7 ;  /* 0x80000085b7077223 */ /* 0x080fe40000010007 */
[-C--:B------:R-:W-:Y:S02]  /*5ab0*/  FFMA.FTZ R18, R188, -R133.reuse, R18 ;  /* 0x80000085bc127223 */ /* 0x080fe40000010012 */
[-C--:B------:R-:W-:Y:S02]  /*5ac0*/  FFMA.FTZ R19, R178, -R133.reuse, R19 ;  /* 0x80000085b2137223 */ /* 0x080fe40000010013 */
[----:B------:R-:W5:Y:S01]  /*5ad0*/  I2F R142, R136 ;  /* 0x00000088008e7306 */ /* 0x000f620000201400 */
[----:B------:R-:W-:Y:S01]  /*5ae0*/  @!P1 IADD3 R135, -R2, -0x40, RZ ;  /* 0xffffffc002879810 */ /* 0x000fe20007ffe1ff */
[-C--:B------:R-:W-:Y:S01]  /*5af0*/  FFMA.FTZ R32, R186, -R133.reuse, R32 ;  /* 0x80000085ba207223 */ /* 0x080fe20000010020 */
[C---:B-1----:R-:W-:Y:S01]  /*5b00*/  IADD3 R3, R2.reuse, 0x38, RZ ;  /* 0x0000003802037810 */ /* 0x042fe20007ffe0ff */
[-C--:B------:R-:W-:Y:S02]  /*5b10*/  FFMA.FTZ R22, R177, -R133.reuse, R22 ;  /* 0x80000085b1167223 */ /* 0x080fe40000010016 */
[C---:B------:R-:W-:Y:S01]  /*5b20*/  @!P0 IADD3 R134, -R2.reuse, -0x3f, RZ ;  /* 0xffffffc102868810 */ /* 0x040fe20007ffe1ff */
[-C--:B--2---:R-:W-:Y:S01]  /*5b30*/  FFMA.FTZ R33, R185, -R133.reuse, R33 ;  /* 0x80000085b9217223 */ /* 0x084fe20000010021 */
[----:B------:R-:W-:Y:S02]  /*5b40*/  ISETP.GE.AND P1, PT, R3, RZ, PT ;  /* 0x000000ff0300720c */ /* 0x000fe40003f26270 */
[----:B------:R-:W1:Y:S01]  /*5b50*/  I2F R180, R134 ;  /* 0x0000008600b47306 */ /* 0x000e620000201400 */
[----:B---3--:R-:W-:Y:S01]  /*5b60*/  IADD3 R0, R2, 0x37, RZ ;  /* 0x0000003702007810 */ /* 0x008fe20007ffe0ff */
[CC--:B----4-:R-:W-:Y:S02]  /*5b70*/  FFMA.FTZ R20, R143.reuse, -R133.reuse, R20 ;  /* 0x800000858f147223 */ /* 0x0d0fe40000010014 */
[-C--:B------:R-:W-:Y:S01]  /*5b80*/  FFMA.FTZ R34, R143, -R133.reuse, R34 ;  /* 0x800000858f227223 */ /* 0x080fe20000010022 */
[----:B------:R-:W-:Y:S05]  /*5b90*/  ISETP.GE.AND P0, PT, R0, RZ, PT ;  /* 0x000000ff0000720c */ /* 0x000fea0003f06270 */
[----:B------:R2:W3:Y:S01]  /*5ba0*/  I2F R181, R135 ;  /* 0x0000008700b57306 */ /* 0x0004e20000201400 */
[----:B------:R-:W-:Y:S02]  /*5bb0*/  @!P1 IADD3 R3, -R2, -0x38, RZ ;  /* 0xffffffc802039810 */ /* 0x000fe40007ffe1ff */
[----:B------:R-:W-:Y:S01]  /*5bc0*/  ISETP.GE.AND P1, PT, R141, RZ, PT ;  /* 0x000000ff8d00720c */ /* 0x000fe20003f26270 */
[-C--:B-----5:R-:W-:Y:S01]  /*5bd0*/  FFMA.FTZ R35, R142, -R133.reuse, R35 ;  /* 0x800000858e237223 */ /* 0x0a0fe20000010023 */
[----:B------:R-:W-:Y:S01]  /*5be0*/  IADD3 R136, R2, 0x28, RZ ;  /* 0x0000002802887810 */ /* 0x000fe20007ffe0ff */
[-C--:B------:R-:W-:Y:S03]  /*5bf0*/  FFMA.FTZ R21, R142, -R133.reuse, R21 ;  /* 0x800000858e157223 */ /* 0x080fe60000010015 */
[----:B------:R-:W-:Y:S01]  /*5c00*/  ISETP.GE.AND P6, PT, R136, RZ, PT ;  /* 0x000000ff8800720c */ /* 0x000fe20003fc6270 */
[----:B------:R4:W5:Y:S01]  /*5c10*/  I2F R182, R3 ;  /* 0x0000000300b67306 */ /* 0x0009620000201400 */
[----:B------:R-:W-:Y:S02]  /*5c20*/  @!P0 IADD3 R0, -R2, -0x37, RZ ;  /* 0xffffffc902008810 */ /* 0x000fe40007ffe1ff */
[----:B------:R-:W-:Y:S01]  /*5c30*/  ISETP.GE.AND P0, PT, R137, RZ, PT ;  /* 0x000000ff8900720c */ /* 0x000fe20003f06270 */
[-C--:B-1----:R-:W-:Y:S01]  /*5c40*/  FFMA.FTZ R9, R180, -R133.reuse, R9 ;  /* 0x80000085b4097223 */ /* 0x082fe20000010009 */
[----:B------:R-:W-:Y:S01]  /*5c50*/  IADD3 R134, R2, 0x48, RZ ;  /* 0x0000004802867810 */ /* 0x000fe20007ffe0ff */
[-C--:B------:R-:W-:Y:S01]  /*5c60*/  FFMA.FTZ R15, R180, -R133.reuse, R15 ;  /* 0x80000085b40f7223 */ /* 0x080fe2000001000f */
[----:B------:R-:W-:Y:S02]  /*5c70*/  @!P1 IADD3 R141, -R2, -0x30, RZ ;  /* 0xffffffd0028d9810 */ /* 0x000fe40007ffe1ff */
[----:B------:R-:W-:Y:S01]  /*5c80*/  ISETP.GE.AND P1, PT, R134, RZ, PT ;  /* 0x000000ff8600720c */ /* 0x000fe20003f26270 */
[----:B------:R-:W1:Y:S02]  /*5c90*/  I2F R179, R0 ;  /* 0x0000000000b37306 */ /* 0x000e640000201400 */
[C---:B------:R-:W-:Y:S02]  /*5ca0*/  @!P6 IADD3 R136, -R2.reuse, -0x28, RZ ;  /* 0xffffffd80288e810 */ /* 0x040fe40007ffe1ff */
[C---:B--2---:R-:W-:Y:S01]  /*5cb0*/  IADD3 R135, R2.reuse, 0x27, RZ ;  /* 0x0000002702877810 */ /* 0x044fe20007ffe0ff */
[CC--:B---3--:R-:W-:Y:S01]  /*5cc0*/  FFMA.FTZ R8, R181.reuse, -R133.reuse, R8 ;  /* 0x80000085b5087223 */ /* 0x0c8fe20000010008 */
[C---:B------:R-:W-:Y:S01]  /*5cd0*/  @!P0 IADD3 R137, -R2.reuse, -0x2f, RZ ;  /* 0xffffffd102898810 */ /* 0x040fe20007ffe1ff */
[-C--:B------:R-:W-:Y:S01]  /*5ce0*/  FFMA.FTZ R14, R181, -R133.reuse, R14 ;  /* 0x80000085b50e7223 */ /* 0x080fe2000001000e */
[----:B------:R-:W-:Y:S02]  /*5cf0*/  ISETP.GE.AND P5, PT, R135, RZ, PT ;  /* 0x000000ff8700720c */ /* 0x000fe40003fa6270 */
[----:B------:R-:W2:Y:S02]  /*5d00*/  I2F R0, R137 ;  /* 0x0000008900007306 */ /* 0x000ea40000201400 */
[C---:B------:R-:W-:Y:S02]  /*5d10*/  @!P1 IADD3 R134, -R2.reuse, -0x48, RZ ;  /* 0xffffffb802869810 */ /* 0x040fe40007ffe1ff */
[----:B----4-:R-:W-:Y:S01]  /*5d20*/  IADD3 R3, R2, 0x47, RZ ;  /* 0x0000004702037810 */ /* 0x010fe20007ffe0ff */
[CC--:B-----5:R-:W-:Y:S02]  /*5d30*/  FFMA.FTZ R12, R182.reuse, -R133.reuse, R12 ;  /* 0x80000085b60c7223 */ /* 0x0e0fe4000001000c */
[-C--:B------:R-:W-:Y:S01]  /*5d40*/  FFMA.FTZ R26, R182, -R133.reuse, R26 ;  /* 0x80000085b61a7223 */ /* 0x080fe2000001001a */
[----:B------:R-:W-:Y:S01]  /*5d50*/  ISETP.GE.AND P0, PT, R3, RZ, PT ;  /* 0x000000ff0300720c */ /* 0x000fe20003f06270 */
[----:B------:R-:W-:Y:S01]  /*5d60*/  LDSM.16.MT88.4 R180, [R215+0xa000] ;  /* 0x00a00000d7b4783b */ /* 0x000fe20000004200 */
[----:B------:R3:W4:Y:S01]  /*5d70*/  I2F R176, R134 ;  /* 0x0000008600b07306 */ /* 0x0007220000201400 */
[C---:B------:R-:W-:Y:S01]  /*5d80*/  @!P5 IADD3 R135, -R2.reuse, -0x27, RZ ;  /* 0xffffffd90287d810 */ /* 0x040fe20007ffe1ff */
[CC--:B-1----:R-:W-:Y:S02]  /*5d90*/  FFMA.FTZ R13, R179.reuse, -R133.reuse, R13 ;  /* 0x80000085b30d7223 */ /* 0x0c2fe4000001000d */
[-C--:B------:R-:W-:Y:S06]  /*5da0*/  FFMA.FTZ R27, R179, -R133.reuse, R27 ;  /* 0x80000085b31b7223 */ /* 0x080fec000001001b */
[----:B------:R-:W1:Y:S01]  /*5db0*/  I2F R187, R136 ;  /* 0x0000008800bb7306 */ /* 0x000e620000201400 */
[----:B------:R-:W-:Y:S02]  /*5dc0*/  @!P0 IADD3 R3, -R2, -0x47, RZ ;  /* 0xffffffb902038810 */ /* 0x000fe40007ffe1ff */
[----:B------:R-:W-:Y:S01]  /*5dd0*/  FMNMX.FTZ R2, R4, R132, !PT ;  /* 0x0000008404027209 */ /* 0x000fe20007810000 */
[CC--:B--2---:R-:W-:Y:S02]  /*5de0*/  FFMA.FTZ R25, R0.reuse, -R133.reuse, R25 ;  /* 0x8000008500197223 */ /* 0x0c4fe40000010019 */
[-C--:B------:R-:W-:Y:S04]  /*5df0*/  FFMA.FTZ R31, R0, -R133.reuse, R31 ;  /* 0x80000085001f7223 */ /* 0x080fe8000001001f */
[----:B------:R2:W5:Y:S01]  /*5e00*/  I2F R142, R3 ;  /* 0x00000003008e7306 */ /* 0x0005620000201400 */
[----:B---3--:R-:W-:Y:S01]  /*5e10*/  FMNMX.FTZ R134, R5, R2, !PT ;  /* 0x0000000205867209 */ /* 0x008fe20007810000 */
[-C--:B----4-:R-:W-:Y:S01]  /*5e20*/  FFMA.FTZ R10, R176, -R133.reuse, R10 ;  /* 0x80000085b00a7223 */ /* 0x090fe2000001000a */
[----:B------:R-:W-:Y:S01]  /*5e30*/  FMNMX.FTZ R2, R6, R138, !PT ;  /* 0x0000008a06027209 */ /* 0x000fe20007810000 */
[----:B------:R-:W-:Y:S01]  /*5e40*/  LDSM.16.MT88.4 R176, [R213+0xa000] ;  /* 0x00a00000d5b0783b */ /* 0x000fe20000004200 */
[----:B------:R-:W-:Y:S02]  /*5e50*/  FMNMX.FTZ R134, R16, R134, !PT ;  /* 0x0000008610867209 */ /* 0x000fe40007810000 */
[----:B------:R-:W-:Y:S03]  /*5e60*/  FMNMX.FTZ R2, R7, R2, !PT ;  /* 0x0000000207027209 */ /* 0x000fe60007810000 */
[----:B------:R-:W3:Y:S01]  /*5e70*/  I2F R136, R135 ;  /* 0x0000008700887306 */ /* 0x000ee20000201400 */
[----:B------:R-:W-:Y:S02]  /*5e80*/  FMNMX.FTZ R134, R17, R134, !PT ;  /* 0x0000008611867209 */ /* 0x000fe40007810000 */
[----:B------:R-:W-:Y:S01]  /*5e90*/  FMNMX.FTZ R2, R18, R2, !PT ;  /* 0x0000000212027209 */ /* 0x000fe20007810000 */
[-C--:B-1----:R-:W-:Y:S03]  /*5ea0*/  FFMA.FTZ R28, R187, -R133.reuse, R28 ;  /* 0x80000085bb1c7223 */ /* 0x082fe6000001001c */
[----:B------:R-:W-:Y:S03]  /*5eb0*/  FMNMX.FTZ R2, R19, R2, !PT ;  /* 0x0000000213027209 */ /* 0x000fe60007810000 */
[----:B------:R-:W1:Y:S01]  /*5ec0*/  I2F R141, R141 ;  /* 0x0000008d008d7306 */ /* 0x000e620000201400 */
[----:B------:R-:W-:Y:S02]  /*5ed0*/  FMNMX.FTZ R2, R22, R2, !PT ;  /* 0x0000000216027209 */ /* 0x000fe40007810000 */
[----:B--2---:R-:W-:Y:S01]  /*5ee0*/  FMNMX.FTZ R3, R20, R134, !PT ;  /* 0x0000008614037209 */ /* 0x004fe20007810000 */
[----:B-----5:R-:W-:Y:S01]  /*5ef0*/  FFMA.FTZ R11, R142, -R133, R11 ;  /* 0x800000858e0b7223 */ /* 0x020fe2000001000b */
[----:B------:R-:W-:Y:S02]  /*5f00*/  FMNMX.FTZ R2, R23, R2, !PT ;  /* 0x0000000217027209 */ /* 0x000fe40007810000 */
[----:B------:R-:W-:Y:S02]  /*5f10*/  FMNMX.FTZ R3, R21, R3, !PT ;  /* 0x0000000315037209 */ /* 0x000fe40007810000 */
[----:B------:R-:W-:Y:S02]  /*5f20*/  FMNMX.FTZ R2, R34, R2, !PT ;  /* 0x0000000222027209 */ /* 0x000fe40007810000 */
[----:B------:R-:W-:Y:S02]  /*5f30*/  FMNMX.FTZ R137, R32, R3, !PT ;  /* 0x0000000320897209 */ /* 0x000fe40007810000 */
[----:B------:R-:W-:Y:S01]  /*5f40*/  FMNMX.FTZ R2, R35, R2, !PT ;  /* 0x0000000223027209 */ /* 0x000fe20007810000 */
[----:B---3--:R-:W-:Y:S01]  /*5f50*/  FFMA.FTZ R29, R136, -R133, R29 ;  /* 0x80000085881d7223 */ /* 0x008fe2000001001d */
[----:B------:R-:W-:Y:S02]  /*5f60*/  FMNMX.FTZ R137, R33, R137, !PT ;  /* 0x0000008921897209 */ /* 0x000fe40007810000 */
[----:B------:R-:W-:Y:S01]  /*5f70*/  FMNMX.FTZ R135, R8, R139, !PT ;  /* 0x0000008b08877209 */ /* 0x000fe20007810000 */
[----:B------:R-:W2:Y:S01]  /*5f80*/  SHFL.BFLY PT, R136, R2, 0x2, 0x1f ;  /* 0x0c401f0002887f89 */ /* 0x000ea200000e0000 */
[----:B------:R-:W-:Y:S02]  /*5f90*/  FMNMX.FTZ R3, R10, R140, !PT ;  /* 0x0000008c0a037209 */ /* 0x000fe40007810000 */
[----:B------:R-:W-:Y:S02]  /*5fa0*/  FMNMX.FTZ R135, R9, R135, !PT ;  /* 0x0000008709877209 */ /* 0x000fe40007810000 */
[----:B------:R-:W-:Y:S01]  /*5fb0*/  FMNMX.FTZ R3, R11, R3, !PT ;  /* 0x000000030b037209 */ /* 0x000fe20007810000 */
[C---:B-1----:R-:W-:Y:S01]  /*5fc0*/  FFMA.FTZ R24, R141.reuse, -R133, R24 ;  /* 0x800000858d187223 */ /* 0x042fe20000010018 */
[----:B------:R-:W-:Y:S01]  /*5fd0*/  FMNMX.FTZ R135, R12, R135, !PT ;  /* 0x000000870c877209 */ /* 0x000fe20007810000 */
[----:B------:R-:W1:Y:S01]  /*5fe0*/  SHFL.BFLY PT, R134, R137, 0x2, 0x1f ;  /* 0x0c401f0089867f89 */ /* 0x000e6200000e0000 */
[----:B------:R-:W-:Y:S01]  /*5ff0*/  FMNMX.FTZ R3, R14, R3, !PT ;  /* 0x000000030e037209 */ /* 0x000fe20007810000 */
[----:B------:R-:W-:Y:S01]  /*6000*/  FFMA.FTZ R30, R141, -R133, R30 ;  /* 0x800000858d1e7223 */ /* 0x000fe2000001001e */
[----:B------:R-:W-:Y:S02]  /*6010*/  FMNMX.FTZ R135, R13, R135, !PT ;  /* 0x000000870d877209 */ /* 0x000fe40007810000 */
[----:B------:R-:W-:Y:S02]  /*6020*/  FMNMX.FTZ R3, R15, R3, !PT ;  /* 0x000000030f037209 */ /* 0x000fe40007810000 */
[----:B------:R-:W-:Y:S04]  /*6030*/  FMNMX.FTZ R135, R24, R135, !PT ;  /* 0x0000008718877209 */ /* 0x000fe80007810000 */
[----:B------:R-:W-:Y:S04]  /*6040*/  FMNMX.FTZ R135, R25, R135, !PT ;  /* 0x0000008719877209 */ /* 0x000fe80007810000 */
[----:B------:R-:W-:Y:S02]  /*6050*/  FMNMX.FTZ R135, R28, R135, !PT ;  /* 0x000000871c877209 */ /* 0x000fe40007810000 */
[----:B--2---:R-:W-:Y:S02]  /*6060*/  FMNMX.FTZ R136, R2, R136, !PT ;  /* 0x0000008802887209 */ /* 0x004fe40007810000 */
[----:B------:R-:W-:Y:S02]  /*6070*/  FMNMX.FTZ R2, R26, R3, !PT ;  /* 0x000000031a027209 */ /* 0x000fe40007810000 */
[----:B------:R-:W-:Y:S02]  /*6080*/  FMNMX.FTZ R135, R29, R135, !PT ;  /* 0x000000871d877209 */ /* 0x000fe40007810000 */
[----:B------:R-:W-:Y:S02]  /*6090*/  FMNMX.FTZ R2, R27, R2, !PT ;  /* 0x000000021b027209 */ /* 0x000fe40007810000 */
[----:B-1----:R-:W-:Y:S01]  /*60a0*/  FMNMX.FTZ R137, R137, R134, !PT ;  /* 0x0000008689897209 */ /* 0x002fe20007810000 */
[----:B------:R-:W1:Y:S01]  /*60b0*/  SHFL.BFLY PT, R143, R135, 0x2, 0x1f ;  /* 0x0c401f00878f7f89 */ /* 0x000e6200000e0000 */
[----:B------:R-:W-:Y:S04]  /*60c0*/  FMNMX.FTZ R0, R30, R2, !PT ;  /* 0x000000021e007209 */ /* 0x000fe80007810000 */
[----:B------:R-:W-:Y:S03]  /*60d0*/  FMNMX.FTZ R2, R31, R0, !PT ;  /* 0x000000001f027209 */ /* 0x000fe60007810000 */
[----:B------:R-:W2:Y:S08]  /*60e0*/  SHFL.BFLY PT, R142, R137, 0x1, 0x1f ;  /* 0x0c201f00898e7f89 */ /* 0x000eb000000e0000 */
[----:B------:R-:W3:Y:S08]  /*60f0*/  SHFL.BFLY PT, R134, R136, 0x1, 0x1f ;  /* 0x0c201f0088867f89 */ /* 0x000ef000000e0000 */
[----:B------:R-:W-:Y:S01]  /*6100*/  SHFL.BFLY PT, R3, R2, 0x2, 0x1f ;  /* 0x0c401f0002037f89 */ /* 0x000fe200000e0000 */
[----:B-1----:R-:W-:Y:S02]  /*6110*/  FMNMX.FTZ R135, R135, R143, !PT ;  /* 0x0000008f87877209 */ /* 0x002fe40007810000 */
[----:B--2---:R-:W-:Y:S05]  /*6120*/  FMNMX.FTZ R137, R137, R142, !PT ;  /* 0x0000008e89897209 */ /* 0x004fea0007810000 */
[----:B------:R-:W1:Y:S01]  /*6130*/  SHFL.BFLY PT, R141, R135, 0x1, 0x1f ;  /* 0x0c201f00878d7f89 */ /* 0x000e6200000e0000 */
[C---:B------:R-:W-:Y:S01]  /*6140*/  FSETP.NEU.FTZ.AND P0, PT, R137.reuse, -INF , PT ;  /* 0xff8000008900780b */ /* 0x040fe20003f1d000 */
[----:B------:R-:W-:Y:S01]  /*6150*/  FADD.FTZ R0, -R137, R132 ;  /* 0x0000008489007221 */ /* 0x000fe20000010100 */
[----:B---3--:R-:W-:Y:S03]  /*6160*/  FMNMX.FTZ R136, R136, R134, !PT ;  /* 0x0000008688887209 */ /* 0x008fe60007810000 */
[----:B------:R-:W-:Y:S04]  /*6170*/  FMUL.FTZ R0, R0, c[0x0][0x23c] ;  /* 0x00008f0000007a20 */ /* 0x000fe80000410000 */
[----:B------:R2:W3:Y:S01]  /*6180*/  MUFU.EX2 R134, R0 ;  /* 0x0000000000867308 */ /* 0x0004e20000000800 */
[----:B-1----:R-:W-:Y:S05]  /*6190*/  FMNMX.FTZ R135, R135, R141, !PT ;  /* 0x0000008d87877209 */ /* 0x002fea0007810000 */
[----:B------:R-:W-:Y:S02]  /*61a0*/  FMUL.FTZ R184, R135, c[0x0][0x23c] ;  /* 0x00008f0087b87a20 */ /* 0x000fe40000410000 */
[----:B--2---:R-:W-:Y:S02]  /*61b0*/  FADD.FTZ R0, -R136, R138 ;  /* 0x0000008a88007221 */ /* 0x004fe40000010100 */
[----:B------:R-:W-:Y:S02]  /*61c0*/  FMUL.FTZ R138, R137, c[0x0][0x23c] ;  /* 0x00008f00898a7a20 */ /* 0x000fe40000410000 */
[----:B------:R-:W-:Y:S01]  /*61d0*/  FMUL.FTZ R132, R0, c[0x0][0x23c] ;  /* 0x00008f0000847a20 */ /* 0x000fe20000410000 */
[----:B------:R-:W-:Y:S01]  /*61e0*/  FMNMX.FTZ R0, R2, R3, !PT ;  /* 0x0000000302007209 */ /* 0x000fe20007810000 */
[----:B------:R-:W-:Y:S01]  /*61f0*/  FADD.FTZ R2, -R135, R139 ;  /* 0x0000008b87027221 */ /* 0x000fe20000010100 */
[----:B------:R-:W-:Y:S01]  /*6200*/  FSEL R138, R138, RZ, P0 ;  /* 0x000000ff8a8a7208 */ /* 0x000fe20000000000 */
[C---:B------:R-:W-:Y:S01]  /*6210*/  FMUL.FTZ R139, R136.reuse, c[0x0][0x23c] ;  /* 0x00008f00888b7a20 */ /* 0x040fe20000410000 */
[----:B------:R-:W-:Y:S01]  /*6220*/  FSETP.NEU.FTZ.AND P0, PT, R136, -INF , PT ;  /* 0xff8000008800780b */ /* 0x000fe20003f1d000 */
[----:B------:R-:W1:Y:S01]  /*6230*/  SHFL.BFLY PT, R3, R0, 0x1, 0x1f ;  /* 0x0c201f0000037f89 */ /* 0x000e6200000e0000 */
[----:B------:R-:W-:Y:S01]  /*6240*/  MUFU.EX2 R132, R132 ;  /* 0x0000008400847308 */ /* 0x000fe20000000800 */
[--C-:B------:R-:W-:Y:S01]  /*6250*/  FFMA.FTZ R4, R4, c[0x0][0x23c], -R138.reuse ;  /* 0x00008f0004047a23 */ /* 0x100fe2000001088a */
[----:B------:R-:W-:Y:S01]  /*6260*/  FSEL R139, R139, RZ, P0 ;  /* 0x000000ff8b8b7208 */ /* 0x000fe20000000000 */
[--C-:B------:R-:W-:Y:S01]  /*6270*/  FFMA.FTZ R5, R5, c[0x0][0x23c], -R138.reuse ;  /* 0x00008f0005057a23 */ /* 0x100fe2000001088a */
[----:B------:R-:W-:Y:S01]  /*6280*/  FSETP.NEU.FTZ.AND P0, PT, R135, -INF , PT ;  /* 0xff8000008700780b */ /* 0x000fe20003f1d000 */
[--C-:B------:R-:W-:Y:S02]  /*6290*/  FFMA.FTZ R16, R16, c[0x0][0x23c], -R138.reuse ;  /* 0x00008f0010107a23 */ /* 0x100fe4000001088a */
[----:B------:R-:W-:Y:S01]  /*62a0*/  FFMA.FTZ R17, R17, c[0x0][0x23c], -R138 ;  /* 0x00008f0011117a23 */ /* 0x000fe2000001088a */
[----:B------:R-:W-:Y:S01]  /*62b0*/  FSEL R184, R184, RZ, P0 ;  /* 0x000000ffb8b87208 */ /* 0x000fe20000000000 */
[--C-:B------:R-:W-:Y:S01]  /*62c0*/  FFMA.FTZ R6, R6, c[0x0][0x23c], -R139.reuse ;  /* 0x00008f0006067a23 */ /* 0x100fe2000001088b */
[----:B------:R2:W-:Y:S01]  /*62d0*/  MUFU.EX2 R210, R4 ;  /* 0x0000000400d27308 */ /* 0x0005e20000000800 */
[--C-:B------:R-:W-:Y:S02]  /*62e0*/  FFMA.FTZ R7, R7, c[0x0][0x23c], -R139.reuse ;  /* 0x00008f0007077a23 */ /* 0x100fe4000001088b */
[--C-:B------:R-:W-:Y:S02]  /*62f0*/  FFMA.FTZ R18, R18, c[0x0][0x23c], -R139.reuse ;  /* 0x00008f0012127a23 */ /* 0x100fe4000001088b */
[----:B------:R-:W-:Y:S02]  /*6300*/  FFMA.FTZ R19, R19, c[0x0][0x23c], -R139 ;  /* 0x00008f0013137a23 */ /* 0x000fe4000001088b */
[----:B------:R-:W-:Y:S02]  /*6310*/  FMUL.FTZ R2, R2, c[0x0][0x23c] ;  /* 0x00008f0002027a20 */ /* 0x000fe40000410000 */
[--C-:B------:R-:W-:Y:S01]  /*6320*/  FFMA.FTZ R12, R12, c[0x0][0x23c], -R184.reuse ;  /* 0x00008f000c0c7a23 */ /* 0x100fe200000108b8 */
[----:B------:R-:W4:Y:S01]  /*6330*/  MUFU.EX2 R211, R5 ;  /* 0x0000000500d37308 */ /* 0x000f220000000800 */
[--C-:B------:R-:W-:Y:S01]  /*6340*/  FFMA.FTZ R13, R13, c[0x0][0x23c], -R184.reuse ;  /* 0x00008f000d0d7a23 */ /* 0x100fe200000108b8 */
[----:B-1----:R-:W-:Y:S01]  /*6350*/  FMNMX.FTZ R3, R0, R3, !PT ;  /* 0x0000000300037209 */ /* 0x002fe20007810000 */
[--C-:B------:R-:W-:Y:S02]  /*6360*/  FFMA.FTZ R8, R8, c[0x0][0x23c], -R184.reuse ;  /* 0x00008f0008087a23 */ /* 0x100fe400000108b8 */
[----:B------:R-:W-:Y:S01]  /*6370*/  FFMA.FTZ R9, R9, c[0x0][0x23c], -R184 ;  /* 0x00008f0009097a23 */ /* 0x000fe200000108b8 */
[C---:B------:R-:W-:Y:S01]  /*6380*/  FSETP.NEU.FTZ.AND P0, PT, R3.reuse, -INF , PT ;  /* 0xff8000000300780b */ /* 0x040fe20003f1d000 */
[C---:B------:R-:W-:Y:S02]  /*6390*/  FMUL.FTZ R185, R3.reuse, c[0x0][0x23c] ;  /* 0x00008f0003b97a20 */ /* 0x040fe40000410000 */
[----:B------:R-:W-:Y:S01]  /*63a0*/  FADD.FTZ R0, -R3, R140 ;  /* 0x0000008c03007221 */ /* 0x000fe20000010100 */
[----:B------:R1:W-:Y:S01]  /*63b0*/  MUFU.EX2 R230, R16 ;  /* 0x0000001000e67308 */ /* 0x0003e20000000800 */
[----:B---3--:R-:W-:Y:S01]  /*63c0*/  FMUL.FTZ R36, R134, R36 ;  /* 0x0000002486247220 */ /* 0x008fe20000410000 */
[----:B------:R-:W-:Y:S01]  /*63d0*/  FSEL R185, R185, RZ, P0 ;  /* 0x000000ffb9b97208 */ /* 0x000fe20000000000 */
[----:B------:R-:W-:Y:S02]  /*63e0*/  FMUL.FTZ R0, R0, c[0x0][0x23c] ;  /* 0x00008f0000007a20 */ /* 0x000fe40000410000 */
[----:B--2---:R-:W-:Y:S02]  /*63f0*/  FMUL.FTZ R4, R134, R148 ;  /* 0x0000009486047220 */ /* 0x004fe40000410000 */
[--C-:B------:R-:W-:Y:S02]  /*6400*/  FFMA.FTZ R14, R14, c[0x0][0x23c], -R185.reuse ;  /* 0x00008f000e0e7a23 */ /* 0x100fe400000108b9 */
[--C-:B------:R-:W-:Y:S01]  /*6410*/  FFMA.FTZ R15, R15, c[0x0][0x23c], -R185.reuse ;  /* 0x00008f000f0f7a23 */ /* 0x100fe200000108b9 */
[----:B------:R-:W2:Y:S01]  /*6420*/  MUFU.EX2 R229, R17 ;  /* 0x0000001100e57308 */ /* 0x000ea20000000800 */
[--C-:B------:R-:W-:Y:S02]  /*6430*/  FFMA.FTZ R10, R10, c[0x0][0x23c], -R185.reuse ;  /* 0x00008f000a0a7a23 */ /* 0x100fe400000108b9 */
[----:B------:R-:W-:Y:S01]  /*6440*/  FFMA.FTZ R11, R11, c[0x0][0x23c], -R185 ;  /* 0x00008f000b0b7a23 */ /* 0x000fe200000108b9 */
[----:B----4-:R-:W-:Y:S01]  /*6450*/  F2FP.PACK_AB R140, R211, R210 ;  /* 0x000000d2d38c723e */ /* 0x010fe200000000ff */
[C---:B------:R-:W-:Y:S02]  /*6460*/  FMUL.FTZ R5, R134.reuse, R149 ;  /* 0x0000009586057220 */ /* 0x040fe40000410000 */
[----:B------:R-:W-:Y:S02]  /*6470*/  FMUL.FTZ R37, R134, R37 ;  /* 0x0000002586257220 */ /* 0x000fe40000410000 */
[C---:B------:R-:W-:Y:S01]  /*6480*/  FMUL.FTZ R38, R132.reuse, R38 ;  /* 0x0000002684267220 */ /* 0x040fe20000410000 */
[----:B------:R3:W-:Y:S01]  /*6490*/  MUFU.EX2 R206, R6 ;  /* 0x0000000600ce7308 */ /* 0x0007e20000000800 */
[----:B------:R-:W-:Y:S02]  /*64a0*/  FMUL.FTZ R39, R132, R39 ;  /* 0x0000002784277220 */ /* 0x000fe40000410000 */
[C---:B------:R-:W-:Y:S02]  /*64b0*/  FMUL.FTZ R48, R134.reuse, R48 ;  /* 0x0000003086307220 */ /* 0x040fe40000410000 */
[C---:B-1----:R-:W-:Y:S02]  /*64c0*/  FMUL.FTZ R16, R134.reuse, R156 ;  /* 0x0000009c86107220 */ /* 0x042fe40000410000 */
[----:B------:R-:W-:Y:S02]  /*64d0*/  FMUL.FTZ R49, R134, R49 ;  /* 0x0000003186317220 */ /* 0x000fe40000410000 */
[C---:B------:R-:W-:Y:S01]  /*64e0*/  FMUL.FTZ R50, R132.reuse, R50 ;  /* 0x0000003284327220 */ /* 0x040fe20000410000 */
[----:B------:R-:W1:Y:S01]  /*64f0*/  MUFU.EX2 R207, R7 ;  /* 0x0000000700cf7308 */ /* 0x000e620000000800 */
[----:B------:R-:W-:Y:S02]  /*6500*/  FMUL.FTZ R51, R132, R51 ;  /* 0x0000003384337220 */ /* 0x000fe40000410000 */
[C---:B------:R-:W-:Y:S01]  /*6510*/  FMUL.FTZ R52, R134.reuse, R52 ;  /* 0x0000003486347220 */ /* 0x040fe20000410000 */
[----:B--2---:R-:W-:Y:S01]  /*6520*/  F2FP.PACK_AB R142, R229, R230 ;  /* 0x000000e6e58e723e */ /* 0x004fe200000000ff */
[C---:B------:R-:W-:Y:S02]  /*6530*/  FMUL.FTZ R17, R134.reuse, R157 ;  /* 0x0000009d86117220 */ /* 0x040fe40000410000 */
[----:B------:R-:W-:Y:S02]  /*6540*/  FMUL.FTZ R53, R134, R53 ;  /* 0x0000003586357220 */ /* 0x000fe40000410000 */
[C---:B------:R-:W-:Y:S01]  /*6550*/  FMUL.FTZ R54, R132.reuse, R54 ;  /* 0x0000003684367220 */ /* 0x040fe20000410000 */
[----:B------:R2:W-:Y:S01]  /*6560*/  MUFU.EX2 R208, R18 ;  /* 0x0000001200d07308 */ /* 0x0005e20000000800 */
[----:B------:R-:W-:Y:S02]  /*6570*/  FMUL.FTZ R55, R132, R55 ;  /* 0x0000003784377220 */ /* 0x000fe40000410000 */
[----:B------:R-:W-:Y:S02]  /*6580*/  FMUL.FTZ R64, R134, R64 ;  /* 0x0000004086407220 */ /* 0x000fe40000410000 */
[----:B---3--:R-:W-:Y:S02]  /*6590*/  FMUL.FTZ R6, R132, R150 ;  /* 0x0000009684067220 */ /* 0x008fe40000410000 */
[----:B------:R-:W-:Y:S02]  /*65a0*/  FMUL.FTZ R65, R134, R65 ;  /* 0x0000004186417220 */ /* 0x000fe40000410000 */
[C---:B------:R-:W-:Y:S01]  /*65b0*/  FMUL.FTZ R66, R132.reuse, R66 ;  /* 0x0000004284427220 */ /* 0x040fe20000410000 */
[----:B------:R-:W3:Y:S01]  /*65c0*/  MUFU.EX2 R209, R19 ;  /* 0x0000001300d17308 */ /* 0x000ee20000000800 */
[----:B------:R-:W-:Y:S02]  /*65d0*/  FMUL.FTZ R67, R132, R67 ;  /* 0x0000004384437220 */ /* 0x000fe40000410000 */
[----:B------:R-:W-:Y:S01]  /*65e0*/  FMUL.FTZ R68, R134, R68 ;  /* 0x0000004486447220 */ /* 0x000fe20000410000 */
[----:B-1----:R-:W-:Y:S01]  /*65f0*/  F2FP.PACK_AB R141, R207, R206 ;  /* 0x000000cecf8d723e */ /* 0x002fe200000000ff */
[----:B------:R-:W-:Y:S02]  /*6600*/  FMUL.FTZ R7, R132, R151 ;  /* 0x0000009784077220 */ /* 0x000fe40000410000 */
[----:B------:R-:W1:Y:S01]  /*6610*/  LDSM.16.MT88.4 R148, [R218+0xa000] ;  /* 0x00a00000da94783b */ /* 0x000e620000004200 */
[----:B------:R-:W-:Y:S02]  /*6620*/  FMUL.FTZ R69, R134, R69 ;  /* 0x0000004586457220 */ /* 0x000fe40000410000 */
[----:B------:R-:W4:Y:S01]  /*6630*/  MUFU.EX2 R2, R2 ;  /* 0x0000000200027308 */ /* 0x000f220000000800 */
[C---:B------:R-:W-:Y:S02]  /*6640*/  FMUL.FTZ R70, R132.reuse, R70 ;  /* 0x0000004684467220 */ /* 0x040fe40000410000 */
[C---:B------:R-:W-:Y:S02]  /*6650*/  FMUL.FTZ R71, R132.reuse, R71 ;  /* 0x0000004784477220 */ /* 0x040fe40000410000 */
[----:B--2---:R-:W-:Y:S02]  /*6660*/  FMUL.FTZ R18, R132, R158 ;  /* 0x0000009e84127220 */ /* 0x004fe40000410000 */
[C---:B------:R-:W-:Y:S02]  /*6670*/  FMUL.FTZ R80, R134.reuse, R80 ;  /* 0x0000005086507220 */ /* 0x040fe40000410000 */
[----:B------:R-:W-:Y:S01]  /*6680*/  FMUL.FTZ R81, R134, R81 ;  /* 0x0000005186517220 */ /* 0x000fe20000410000 */
[----:B------:R-:W2:Y:S01]  /*6690*/  MUFU.EX2 R0, R0 ;  /* 0x0000000000007308 */ /* 0x000ea20000000800 */
[C---:B------:R-:W-:Y:S02]  /*66a0*/  FMUL.FTZ R82, R132.reuse, R82 ;  /* 0x0000005284527220 */ /* 0x040fe40000410000 */
[C---:B------:R-:W-:Y:S01]  /*66b0*/  FMUL.FTZ R83, R132.reuse, R83 ;  /* 0x0000005384537220 */ /* 0x040fe20000410000 */
[----:B---3--:R-:W-:Y:S01]  /*66c0*/  F2FP.PACK_AB R143, R209, R208 ;  /* 0x000000d0d18f723e */ /* 0x008fe200000000ff */
[----:B------:R-:W-:Y:S02]  /*66d0*/  FMUL.FTZ R19, R132, R159 ;  /* 0x0000009f84137220 */ /* 0x000fe40000410000 */
[----:B------:R-:W-:Y:S01]  /*66e0*/  LDSM.16.MT88.4 R156, [R213+0xa800] ;  /* 0x00a80000d59c783b */ /* 0x000fe20000004200 */
[C---:B------:R-:W-:Y:S02]  /*66f0*/  FMUL.FTZ R84, R134.reuse, R84 ;  /* 0x0000005486547220 */ /* 0x040fe40000410000 */
[----:B------:R3:W-:Y:S01]  /*6700*/  MUFU.EX2 R204, R12 ;  /* 0x0000000c00cc7308 */ /* 0x0007e20000000800 */
[-C--:B------:R-:W-:Y:S01]  /*6710*/  HMMA.16816.F32 R4, R140, R176.reuse, R4 ;  /* 0x000000b08c04723c */ /* 0x080fe20000001804 */
[----:B------:R-:W-:Y:S02]  /*6720*/  FMUL.FTZ R85, R134, R85 ;  /* 0x0000005586557220 */ /* 0x000fe40000410000 */
[C---:B----4-:R-:W-:Y:S02]  /*6730*/  FMUL.FTZ R40, R2.reuse, R40 ;  /* 0x0000002802287220 */ /* 0x050fe40000410000 */
[C---:B------:R-:W-:Y:S02]  /*6740*/  FMUL.FTZ R41, R2.reuse, R41 ;  /* 0x0000002902297220 */ /* 0x040fe40000410000 */
[C---:B------:R-:W-:Y:S02]  /*6750*/  FMUL.FTZ R44, R2.reuse, R44 ;  /* 0x0000002c022c7220 */ /* 0x040fe40000410000 */
[----:B------:R4:W-:Y:S03]  /*6760*/  MUFU.EX2 R205, R13 ;  /* 0x0000000d00cd7308 */ /* 0x0009e60000000800 */
[----:B------:R-:W-:Y:S02]  /*6770*/  FMUL.FTZ R45, R2, R45 ;  /* 0x0000002d022d7220 */ /* 0x000fe40000410000 */
[C---:B--2---:R-:W-:Y:S02]  /*6780*/  FMUL.FTZ R42, R0.reuse, R42 ;  /* 0x0000002a002a7220 */ /* 0x044fe40000410000 */
[C---:B------:R-:W-:Y:S02]  /*6790*/  FMUL.FTZ R43, R0.reuse, R43 ;  /* 0x0000002b002b7220 */ /* 0x040fe40000410000 */
[C---:B------:R-:W-:Y:S01]  /*67a0*/  FMUL.FTZ R46, R0.reuse, R46 ;  /* 0x0000002e002e7220 */ /* 0x040fe20000410000 */
[----:B------:R2:W-:Y:S01]  /*67b0*/  MUFU.EX2 R200, R14 ;  /* 0x0000000e00c87308 */ /* 0x0005e20000000800 */
[----:B------:R-:W-:Y:S02]  /*67c0*/  FMUL.FTZ R47, R0, R47 ;  /* 0x0000002f002f7220 */ /* 0x000fe40000410000 */
[C---:B------:R-:W-:Y:S02]  /*67d0*/  FMUL.FTZ R56, R2.reuse, R56 ;  /* 0x0000003802387220 */ /* 0x040fe40000410000 */
[C---:B---3--:R-:W-:Y:S02]  /*67e0*/  FMUL.FTZ R12, R2.reuse, R152 ;  /* 0x00000098020c7220 */ /* 0x048fe40000410000 */
[----:B------:R-:W-:Y:S02]  /*67f0*/  FMUL.FTZ R57, R2, R57 ;  /* 0x0000003902397220 */ /* 0x000fe40000410000 */
[C---:B------:R-:W-:Y:S01]  /*6800*/  FMUL.FTZ R58, R0.reuse, R58 ;  /* 0x0000003a003a7220 */ /* 0x040fe20000410000 */
[----:B------:R3:W-:Y:S01]  /*6810*/  MUFU.EX2 R201, R15 ;  /* 0x0000000f00c97308 */ /* 0x0007e20000000800 */
[----:B------:R-:W-:Y:S02]  /*6820*/  FMUL.FTZ R59, R0, R59 ;  /* 0x0000003b003b7220 */ /* 0x000fe40000410000 */
[C---:B------:R-:W-:Y:S02]  /*6830*/  FMUL.FTZ R60, R2.reuse, R60 ;  /* 0x0000003c023c7220 */ /* 0x040fe40000410000 */
[C---:B----4-:R-:W-:Y:S02]  /*6840*/  FMUL.FTZ R13, R2.reuse, R153 ;  /* 0x00000099020d7220 */ /* 0x050fe40000410000 */
        /* <DEDUP_REMOVED lines=10> */
[----:B------:R-:W-:Y:S02]  /*68f0*/  FMUL.FTZ R76, R2, R76 ;  /* 0x0000004c024c7220 */ /* 0x000fe40000410000 */
[----:B---3--:R-:W-:Y:S02]  /*6900*/  FMUL.FTZ R15, R0, R155 ;  /* 0x0000009b000f7220 */ /* 0x008fe40000410000 */
[----:B------:R-:W3:Y:S01]  /*6910*/  LDSM.16.MT88.4 R152, [R217+0xa000] ;  /* 0x00a00000d998783b */ /* 0x000ee20000004200 */
[----:B------:R-:W-:Y:S02]  /*6920*/  FMUL.FTZ R77, R2, R77 ;  /* 0x0000004d024d7220 */ /* 0x000fe40000410000 */
[----:B------:R5:W-:Y:S01]  /*6930*/  MUFU.EX2 R198, R10 ;  /* 0x0000000a00c67308 */ /* 0x000be20000000800 */
[C---:B------:R-:W-:Y:S02]  /*6940*/  FMUL.FTZ R78, R0.reuse, R78 ;  /* 0x0000004e004e7220 */ /* 0x040fe40000410000 */
[----:B------:R-:W-:Y:S02]  /*6950*/  FMUL.FTZ R79, R0, R79 ;  /* 0x0000004f004f7220 */ /* 0x000fe40000410000 */
[----:B----4-:R-:W-:Y:S02]  /*6960*/  FMUL.FTZ R8, R2, R144 ;  /* 0x0000009002087220 */ /* 0x010fe40000410000 */
[C---:B------:R-:W-:Y:S02]  /*6970*/  FMUL.FTZ R86, R132.reuse, R86 ;  /* 0x0000005684567220 */ /* 0x040fe40000410000 */
[----:B------:R-:W-:Y:S01]  /*6980*/  FMUL.FTZ R87, R132, R87 ;  /* 0x0000005784577220 */ /* 0x000fe20000410000 */
[----:B------:R-:W4:Y:S01]  /*6990*/  MUFU.EX2 R199, R11 ;  /* 0x0000000b00c77308 */ /* 0x000f220000000800 */
[C---:B------:R-:W-:Y:S02]  /*69a0*/  FMUL.FTZ R88, R2.reuse, R88 ;  /* 0x0000005802587220 */ /* 0x040fe40000410000 */
[C---:B------:R-:W-:Y:S01]  /*69b0*/  FMUL.FTZ R89, R2.reuse, R89 ;  /* 0x0000005902597220 */ /* 0x040fe20000410000 */
[----:B--2---:R-:W-:Y:S01]  /*69c0*/  F2FP.PACK_AB R144, R203, R202 ;  /* 0x000000cacb90723e */ /* 0x004fe200000000ff */
[----:B------:R-:W-:Y:S02]  /*69d0*/  FMUL.FTZ R9, R2, R145 ;  /* 0x0000009102097220 */ /* 0x000fe40000410000 */
[C---:B------:R-:W-:Y:S02]  /*69e0*/  FMUL.FTZ R90, R0.reuse, R90 ;  /* 0x0000005a005a7220 */ /* 0x040fe40000410000 */
[----:B------:R-:W-:Y:S02]  /*69f0*/  FMUL.FTZ R91, R0, R91 ;  /* 0x0000005b005b7220 */ /* 0x000fe40000410000 */
[C---:B------:R-:W-:Y:S02]  /*6a00*/  FMUL.FTZ R92, R2.reuse, R92 ;  /* 0x0000005c025c7220 */ /* 0x040fe40000410000 */
[----:B------:R-:W-:Y:S02]  /*6a10*/  FMUL.FTZ R93, R2, R93 ;  /* 0x0000005d025d7220 */ /* 0x000fe40000410000 */
[C---:B-----5:R-:W-:Y:S01]  /*6a20*/  FMUL.FTZ R10, R0.reuse, R146 ;  /* 0x00000092000a7220 */ /* 0x060fe20000410000 */
[----:B------:R-:W-:Y:S01]  /*6a30*/  F2FP.PACK_AB R146, R205, R204 ;  /* 0x000000cccd92723e */ /* 0x000fe200000000ff */
[C---:B------:R-:W-:Y:S02]  /*6a40*/  FMUL.FTZ R94, R0.reuse, R94 ;  /* 0x0000005e005e7220 */ /* 0x040fe40000410000 */
[----:B------:R-:W-:Y:S02]  /*6a50*/  FMUL.FTZ R95, R0, R95 ;  /* 0x0000005f005f7220 */ /* 0x000fe40000410000 */
[--C-:B------:R-:W-:Y:S02]  /*6a60*/  FFMA.FTZ R20, R20, c[0x0][0x23c], -R138.reuse ;  /* 0x00008f0014147a23 */ /* 0x100fe4000001088a */
[--C-:B------:R-:W-:Y:S01]  /*6a70*/  FFMA.FTZ R21, R21, c[0x0][0x23c], -R138.reuse ;  /* 0x00008f0015157a23 */ /* 0x100fe2000001088a */
[----:B----4-:R-:W-:Y:S01]  /*6a80*/  F2FP.PACK_AB R145, R199, R198 ;  /* 0x000000c6c791723e */ /* 0x010fe200000000ff */
[----:B------:R-:W-:Y:S01]  /*6a90*/  FMUL.FTZ R11, R0, R147 ;  /* 0x00000093000b7220 */ /* 0x000fe20000410000 */
[----:B------:R-:W-:Y:S01]  /*6aa0*/  F2FP.PACK_AB R147, R201, R200 ;  /* 0x000000c8c993723e */ /* 0x000fe200000000ff */
[--C-:B------:R-:W-:Y:S01]  /*6ab0*/  FFMA.FTZ R22, R22, c[0x0][0x23c], -R139.reuse ;  /* 0x00008f0016167a23 */ /* 0x100fe2000001088b */
[----:B------:R2:W-:Y:S01]  /*6ac0*/  MUFU.EX2 R197, R20 ;  /* 0x0000001400c57308 */ /* 0x0005e20000000800 */
[--C-:B------:R-:W-:Y:S02]  /*6ad0*/  FFMA.FTZ R23, R23, c[0x0][0x23c], -R139.reuse ;  /* 0x00008f0017177a23 */ /* 0x100fe4000001088b */
[C---:B------:R-:W-:Y:S02]  /*6ae0*/  FMUL.FTZ R96, R134.reuse, R96 ;  /* 0x0000006086607220 */ /* 0x040fe40000410000 */
[C---:B------:R-:W-:Y:S01]  /*6af0*/  HMMA.16816.F32 R8, R144.reuse, R176, R8 ;  /* 0x000000b09008723c */ /* 0x040fe20000001808 */
[----:B------:R-:W-:Y:S02]  /*6b00*/  FMUL.FTZ R97, R134, R97 ;  /* 0x0000006186617220 */ /* 0x000fe40000410000 */
[C---:B------:R-:W-:Y:S02]  /*6b10*/  FMUL.FTZ R98, R132.reuse, R98 ;  /* 0x0000006284627220 */ /* 0x040fe40000410000 */
[----:B------:R4:W-:Y:S01]  /*6b20*/  MUFU.EX2 R196, R21 ;  /* 0x0000001500c47308 */ /* 0x0009e20000000800 */
[----:B------:R-:W-:Y:S02]  /*6b30*/  FMUL.FTZ R99, R132, R99 ;  /* 0x0000006384637220 */ /* 0x000fe40000410000 */
[-C--:B------:R-:W-:Y:S01]  /*6b40*/  HMMA.16816.F32 R12, R144, R178.reuse, R12 ;  /* 0x000000b2900c723c */ /* 0x080fe2000000180c */
[C---:B------:R-:W-:Y:S03]  /*6b50*/  FMUL.FTZ R100, R134.reuse, R100 ;  /* 0x0000006486647220 */ /* 0x040fe60000410000 */
[----:B------:R-:W-:Y:S02]  /*6b60*/  FMUL.FTZ R101, R134, R101 ;  /* 0x0000006586657220 */ /* 0x000fe40000410000 */
[----:B------:R-:W-:Y:S01]  /*6b70*/  FMUL.FTZ R102, R132, R102 ;  /* 0x0000006684667220 */ /* 0x000fe20000410000 */
[----:B------:R5:W-:Y:S01]  /*6b80*/  MUFU.EX2 R193, R22 ;  /* 0x0000001600c17308 */ /* 0x000be20000000800 */
[C---:B------:R-:W-:Y:S01]  /*6b90*/  HMMA.16816.F32 R16, R140.reuse, R178, R16 ;  /* 0x000000b28c10723c */ /* 0x040fe20000001810 */
[----:B------:R-:W-:Y:S03]  /*6ba0*/  LDSM.16.MT88.4 R176, [R213+0xb800] ;  /* 0x00b80000d5b0783b */ /* 0x000fe60000004200 */
[----:B--2---:R-:W-:Y:S02]  /*6bb0*/  FMUL.FTZ R20, R2, R160 ;  /* 0x000000a002147220 */ /* 0x004fe40000410000 */
[----:B------:R-:W-:Y:S02]  /*6bc0*/  FMUL.FTZ R103, R132, R103 ;  /* 0x0000006784677220 */ /* 0x000fe40000410000 */
[-C--:B------:R-:W-:Y:S01]  /*6bd0*/  HMMA.16816.F32 R36, R140, R180.reuse, R36 ;  /* 0x000000b48c24723c */ /* 0x080fe20000001824 */
[----:B------:R2:W1:Y:S03]  /*6be0*/  MUFU.EX2 R192, R23 ;  /* 0x0000001700c07308 */ /* 0x0004660000000800 */
[--C-:B------:R-:W-:Y:S02]  /*6bf0*/  FFMA.FTZ R32, R32, c[0x0][0x23c], -R138.reuse ;  /* 0x00008f0020207a23 */ /* 0x100fe4000001088a */
[----:B----4-:R-:W-:Y:S02]  /*6c00*/  FMUL.FTZ R21, R2, R161 ;  /* 0x000000a102157220 */ /* 0x010fe40000410000 */
[C---:B------:R-:W-:Y:S01]  /*6c10*/  HMMA.16816.F32 R40, R144.reuse, R180, R40 ;  /* 0x000000b49028723c */ /* 0x040fe20000001828 */
[--C-:B------:R-:W-:Y:S02]  /*6c20*/  FFMA.FTZ R34, R34, c[0x0][0x23c], -R139.reuse ;  /* 0x00008f0022227a23 */ /* 0x100fe4000001088b */
[----:B------:R4:W-:Y:S01]  /*6c30*/  MUFU.EX2 R195, R32 ;  /* 0x0000002000c37308 */ /* 0x0009e20000000800 */
[C---:B------:R-:W-:Y:S02]  /*6c40*/  FMUL.FTZ R104, R2.reuse, R104 ;  /* 0x0000006802687220 */ /* 0x040fe40000410000 */
[----:B------:R-:W-:Y:S02]  /*6c50*/  FMUL.FTZ R105, R2, R105 ;  /* 0x0000006902697220 */ /* 0x000fe40000410000 */
[-C--:B------:R-:W-:Y:S01]  /*6c60*/  HMMA.16816.F32 R44, R144, R182.reuse, R44 ;  /* 0x000000b6902c723c */ /* 0x080fe2000000182c */
[C---:B-----5:R-:W-:Y:S03]  /*6c70*/  FMUL.FTZ R22, R0.reuse, R162 ;  /* 0x000000a200167220 */ /* 0x060fe60000410000 */
[C---:B------:R-:W-:Y:S01]  /*6c80*/  FMUL.FTZ R106, R0.reuse, R106 ;  /* 0x0000006a006a7220 */ /* 0x040fe20000410000 */
[----:B------:R5:W-:Y:S01]  /*6c90*/  MUFU.EX2 R191, R34 ;  /* 0x0000002200bf7308 */ /* 0x000be20000000800 */
[C---:B------:R-:W-:Y:S02]  /*6ca0*/  FMUL.FTZ R107, R0.reuse, R107 ;  /* 0x0000006b006b7220 */ /* 0x040fe40000410000 */
[C---:B------:R-:W-:Y:S01]  /*6cb0*/  HMMA.16816.F32 R48, R140.reuse, R182, R48 ;  /* 0x000000b68c30723c */ /* 0x040fe20000001830 */
[----:B------:R-:W-:Y:S03]  /*6cc0*/  LDSM.16.MT88.4 R180, [R215+0xb800] ;  /* 0x00b80000d7b4783b */ /* 0x000fe60000004200 */
[----:B--2---:R-:W-:Y:S02]  /*6cd0*/  FMUL.FTZ R23, R0, R163 ;  /* 0x000000a300177220 */ /* 0x004fe40000410000 */
[C---:B------:R-:W-:Y:S02]  /*6ce0*/  FMUL.FTZ R108, R134.reuse, R108 ;  /* 0x0000006c866c7220 */ /* 0x040fe40000410000 */
[-C--:B-1----:R-:W-:Y:S01]  /*6cf0*/  HMMA.16816.F32 R52, R140, R148.reuse, R52 ;  /* 0x000000948c34723c */ /* 0x082fe20000001834 */
[----:B------:R-:W-:Y:S03]  /*6d00*/  LDSM.16.MT88.4 R160, [R215+0xa800] ;  /* 0x00a80000d7a0783b */ /* 0x000fe60000004200 */
[C---:B----4-:R-:W-:Y:S02]  /*6d10*/  FMUL.FTZ R32, R134.reuse, R164 ;  /* 0x000000a486207220 */ /* 0x050fe40000410000 */
[----:B------:R-:W-:Y:S02]  /*6d20*/  FMUL.FTZ R109, R134, R109 ;  /* 0x0000006d866d7220 */ /* 0x000fe40000410000 */
[C---:B------:R-:W-:Y:S01]  /*6d30*/  HMMA.16816.F32 R56, R144.reuse, R148, R56 ;  /* 0x000000949038723c */ /* 0x040fe20000001838 */
[C---:B------:R-:W-:Y:S03]  /*6d40*/  FMUL.FTZ R110, R132.reuse, R110 ;  /* 0x0000006e846e7220 */ /* 0x040fe60000410000 */
[C---:B------:R-:W-:Y:S02]  /*6d50*/  FMUL.FTZ R111, R132.reuse, R111 ;  /* 0x0000006f846f7220 */ /* 0x040fe40000410000 */
[----:B-----5:R-:W-:Y:S02]  /*6d60*/  FMUL.FTZ R34, R132, R166 ;  /* 0x000000a684227220 */ /* 0x020fe40000410000 */
[-C--:B------:R-:W-:Y:S01]  /*6d70*/  HMMA.16816.F32 R60, R144, R150.reuse, R60 ;  /* 0x00000096903c723c */ /* 0x080fe2000000183c */
[----:B------:R-:W-:Y:S03]  /*6d80*/  FFMA.FTZ R138, R33, c[0x0][0x23c], -R138 ;  /* 0x00008f00218a7a23 */ /* 0x000fe6000001088a */
[----:B------:R-:W-:Y:S01]  /*6d90*/  FMUL.FTZ R33, R134, R165 ;  /* 0x000000a586217220 */ /* 0x000fe20000410000 */
[----:B------:R-:W-:Y:S01]  /*6da0*/  MUFU.EX2 R194, R138 ;  /* 0x0000008a00c27308 */ /* 0x000fe20000000800 */
[----:B------:R-:W-:Y:S02]  /*6db0*/  FFMA.FTZ R139, R35, c[0x0][0x23c], -R139 ;  /* 0x00008f00238b7a23 */ /* 0x000fe4000001088b */
[C---:B------:R-:W-:Y:S01]  /*6dc0*/  HMMA.16816.F32 R64, R140.reuse, R150, R64 ;  /* 0x000000968c40723c */ /* 0x040fe20000001840 */
[----:B------:R-:W1:Y:S03]  /*6dd0*/  LDSM.16.MT88.4 R148, [R213+0xb000] ;  /* 0x00b00000d594783b */ /* 0x000e660000004200 */
[----:B------:R-:W-:Y:S02]  /*6de0*/  FMUL.FTZ R35, R132, R167 ;  /* 0x000000a784237220 */ /* 0x000fe40000410000 */
[--C-:B------:R-:W-:Y:S01]  /*6df0*/  FFMA.FTZ R24, R24, c[0x0][0x23c], -R184.reuse ;  /* 0x00008f0018187a23 */ /* 0x100fe200000108b8 */
[----:B------:R-:W2:Y:S01]  /*6e00*/  MUFU.EX2 R190, R139 ;  /* 0x0000008b00be7308 */ /* 0x000ea20000000800 */
[-C--:B---3--:R-:W-:Y:S01]  /*6e10*/  HMMA.16816.F32 R68, R140, R152.reuse, R68 ;  /* 0x000000988c44723c */ /* 0x088fe20000001844 */
[----:B------:R-:W-:Y:S03]  /*6e20*/  LDSM.16.MT88.4 R164, [R218+0xa800] ;  /* 0x00a80000daa4783b */ /* 0x000fe60000004200 */
[--C-:B------:R-:W-:Y:S02]  /*6e30*/  FFMA.FTZ R25, R25, c[0x0][0x23c], -R184.reuse ;  /* 0x00008f0019197a23 */ /* 0x100fe400000108b8 */
[--C-:B------:R-:W-:Y:S02]  /*6e40*/  FFMA.FTZ R26, R26, c[0x0][0x23c], -R185.reuse ;  /* 0x00008f001a1a7a23 */ /* 0x100fe400000108b9 */
[C---:B------:R-:W-:Y:S01]  /*6e50*/  HMMA.16816.F32 R72, R144.reuse, R152, R72 ;  /* 0x000000989048723c */ /* 0x040fe20000001848 */
[----:B------:R3:W-:Y:S03]  /*6e60*/  MUFU.EX2 R189, R24 ;  /* 0x0000001800bd7308 */ /* 0x0007e60000000800 */
[--C-:B------:R-:W-:Y:S02]  /*6e70*/  FFMA.FTZ R28, R28, c[0x0][0x23c], -R184.reuse ;  /* 0x00008f001c1c7a23 */ /* 0x100fe400000108b8 */
[C---:B------:R-:W-:Y:S02]  /*6e80*/  FMUL.FTZ R112, R2.reuse, R112 ;  /* 0x0000007002707220 */ /* 0x040fe40000410000 */
[-C--:B------:R-:W-:Y:S01]  /*6e90*/  HMMA.16816.F32 R76, R144, R154.reuse, R76 ;  /* 0x0000009a904c723c */ /* 0x080fe2000000184c */
[----:B------:R-:W-:Y:S02]  /*6ea0*/  FMUL.FTZ R113, R2, R113 ;  /* 0x0000007102717220 */ /* 0x000fe40000410000 */
[----:B------:R4:W5:Y:S01]  /*6eb0*/  MUFU.EX2 R188, R25 ;  /* 0x0000001900bc7308 */ /* 0x0009620000000800 */
[C---:B------:R-:W-:Y:S02]  /*6ec0*/  FMUL.FTZ R114, R0.reuse, R114 ;  /* 0x0000007200727220 */ /* 0x040fe40000410000 */
[----:B------:R-:W-:Y:S02]  /*6ed0*/  FMUL.FTZ R115, R0, R115 ;  /* 0x0000007300737220 */ /* 0x000fe40000410000 */
[C---:B------:R-:W-:Y:S01]  /*6ee0*/  HMMA.16816.F32 R80, R140.reuse, R154, R80 ;  /* 0x0000009a8c50723c */ /* 0x040fe20000001850 */
[----:B------:R-:W2:Y:S03]  /*6ef0*/  LDSM.16.MT88.4 R152, [R215+0xb000] ;  /* 0x00b00000d798783b */ /* 0x000ea60000004200 */
[----:B------:R-:W-:Y:S01]  /*6f00*/  FFMA.FTZ R184, R29, c[0x0][0x23c], -R184 ;  /* 0x00008f001db87a23 */ /* 0x000fe200000108b8 */
[----:B------:R5:W-:Y:S01]  /*6f10*/  MUFU.EX2 R187, R28 ;  /* 0x0000001c00bb7308 */ /* 0x000be20000000800 */
[C---:B------:R-:W-:Y:S02]  /*6f20*/  FMUL.FTZ R116, R2.reuse, R116 ;  /* 0x0000007402747220 */ /* 0x040fe40000410000 */
[C---:B------:R-:W-:Y:S01]  /*6f30*/  FMUL.FTZ R117, R2.reuse, R117 ;  /* 0x0000007502757220 */ /* 0x040fe20000410000 */
[-C--:B-1----:R-:W-:Y:S03]  /*6f40*/  HMMA.16816.F32 R84, R140, R148.reuse, R84 ;  /* 0x000000948c54723c */ /* 0x082fe60000001854 */
[----:B---3--:R-:W-:Y:S02]  /*6f50*/  FMUL.FTZ R24, R2, R168 ;  /* 0x000000a802187220 */ /* 0x008fe40000410000 */
[C---:B------:R-:W-:Y:S01]  /*6f60*/  FMUL.FTZ R118, R0.reuse, R118 ;  /* 0x0000007600767220 */ /* 0x040fe20000410000 */
[----:B------:R-:W1:Y:S01]  /*6f70*/  MUFU.EX2 R186, R184 ;  /* 0x000000b800ba7308 */ /* 0x000e620000000800 */
[----:B------:R-:W-:Y:S01]  /*6f80*/  FMUL.FTZ R119, R0, R119 ;  /* 0x0000007700777220 */ /* 0x000fe20000410000 */
[C---:B------:R-:W-:Y:S01]  /*6f90*/  HMMA.16816.F32 R88, R144.reuse, R148, R88 ;  /* 0x000000949058723c */ /* 0x040fe20000001858 */
[----:B------:R-:W-:Y:S03]  /*6fa0*/  FMUL.FTZ R120, R134, R120 ;  /* 0x0000007886787220 */ /* 0x000fe60000410000 */
[----:B----4-:R-:W-:Y:S02]  /*6fb0*/  FMUL.FTZ R25, R2, R169 ;  /* 0x000000a902197220 */ /* 0x010fe40000410000 */
[----:B------:R-:W-:Y:S02]  /*6fc0*/  FMUL.FTZ R121, R134, R121 ;  /* 0x0000007986797220 */ /* 0x000fe40000410000 */
[-C--:B------:R-:W-:Y:S01]  /*6fd0*/  HMMA.16816.F32 R92, R144, R150.reuse, R92 ;  /* 0x00000096905c723c */ /* 0x080fe2000000185c */
[----:B------:R3:W-:Y:S03]  /*6fe0*/  MUFU.EX2 R184, R26 ;  /* 0x0000001a00b87308 */ /* 0x0007e60000000800 */
[--C-:B-----5:R-:W-:Y:S02]  /*6ff0*/  FFMA.FTZ R28, R27, c[0x0][0x23c], -R185.reuse ;  /* 0x00008f001b1c7a23 */ /* 0x120fe400000108b9 */
[----:B------:R-:W-:Y:S02]  /*7000*/  FMUL.FTZ R27, R0, R171 ;  /* 0x000000ab001b7220 */ /* 0x000fe40000410000 */
[C---:B------:R-:W-:Y:S01]  /*7010*/  HMMA.16816.F32 R96, R140.reuse, R150, R96 ;  /* 0x000000968c60723c */ /* 0x040fe20000001860 */
[----:B------:R-:W4:Y:S02]  /*7020*/  LDSM.16.MT88.4 R148, [R218+0xb000] ;  /* 0x00b00000da94783b */ /* 0x000f240000004200 */
[----:B------:R5:W1:Y:S01]  /*7030*/  MUFU.EX2 R139, R28 ;  /* 0x0000001c008b7308 */ /* 0x000a620000000800 */
[C---:B------:R-:W-:Y:S02]  /*7040*/  FMUL.FTZ R122, R132.reuse, R122 ;  /* 0x0000007a847a7220 */ /* 0x040fe40000410000 */
[----:B------:R-:W-:Y:S02]  /*7050*/  FMUL.FTZ R123, R132, R123 ;  /* 0x0000007b847b7220 */ /* 0x000fe40000410000 */
[-C--:B--2---:R-:W-:Y:S01]  /*7060*/  HMMA.16816.F32 R100, R140, R152.reuse, R100 ;  /* 0x000000988c64723c */ /* 0x084fe20000001864 */
[C---:B------:R-:W-:Y:S03]  /*7070*/  FMUL.FTZ R128, R2.reuse, R128 ;  /* 0x0000008002807220 */ /* 0x040fe60000410000 */
[----:B------:R-:W-:Y:S02]  /*7080*/  FMUL.FTZ R129, R2, R129 ;  /* 0x0000008102817220 */ /* 0x000fe40000410000 */
[C---:B------:R-:W-:Y:S02]  /*7090*/  FMUL.FTZ R130, R0.reuse, R130 ;  /* 0x0000008200827220 */ /* 0x040fe40000410000 */
[C---:B------:R-:W-:Y:S01]  /*70a0*/  HMMA.16816.F32 R104, R144.reuse, R152, R104 ;  /* 0x000000989068723c */ /* 0x040fe20000001868 */
[C---:B---3--:R-:W-:Y:S02]  /*70b0*/  FMUL.FTZ R26, R0.reuse, R170 ;  /* 0x000000aa001a7220 */ /* 0x048fe40000410000 */
[----:B------:R-:W-:Y:S01]  /*70c0*/  LDSM.16.MT88.4 R168, [R217+0xa800] ;  /* 0x00a80000d9a8783b */ /* 0x000fe20000004200 */
[----:B------:R-:W-:Y:S02]  /*70d0*/  FMUL.FTZ R131, R0, R131 ;  /* 0x0000008300837220 */ /* 0x000fe40000410000 */
[----:B------:R-:W-:Y:S01]  /*70e0*/  FMUL.FTZ R29, R134, R173 ;  /* 0x000000ad861d7220 */ /* 0x000fe20000410000 */
[----:B------:R-:W-:Y:S01]  /*70f0*/  F2FP.PACK_AB R173, R192, R193 ;  /* 0x000000c1c0ad723e */ /* 0x000fe200000000ff */
[-C--:B------:R-:W-:Y:S01]  /*7100*/  HMMA.16816.F32 R20, R144, R154.reuse, R20 ;  /* 0x0000009a9014723c */ /* 0x080fe20000001814 */
[--C-:B------:R-:W-:Y:S03]  /*7110*/  FFMA.FTZ R30, R30, c[0x0][0x23c], -R185.reuse ;  /* 0x00008f001e1e7a23 */ /* 0x100fe600000108b9 */
[----:B-----5:R-:W-:Y:S01]  /*7120*/  FMUL.FTZ R28, R134, R172 ;  /* 0x000000ac861c7220 */ /* 0x020fe20000410000 */
[----:B------:R-:W-:Y:S01]  /*7130*/  F2FP.PACK_AB R172, R196, R197 ;  /* 0x000000c5c4ac723e */ /* 0x000fe200000000ff */
[----:B------:R2:W-:Y:S01]  /*7140*/  MUFU.EX2 R138, R30 ;  /* 0x0000001e008a7308 */ /* 0x0005e20000000800 */
[C---:B------:R-:W-:Y:S01]  /*7150*/  FMUL.FTZ R124, R134.reuse, R124 ;  /* 0x0000007c867c7220 */ /* 0x040fe20000410000 */
[C---:B------:R-:W-:Y:S01]  /*7160*/  HMMA.16816.F32 R108, R140.reuse, R154, R108 ;  /* 0x0000009a8c6c723c */ /* 0x040fe2000000186c */
[----:B------:R-:W3:Y:S03]  /*7170*/  LDSM.16.MT88.4 R152, [R217+0xb000] ;  /* 0x00b00000d998783b */ /* 0x000ee60000004200 */
[----:B------:R-:W-:Y:S02]  /*7180*/  FMUL.FTZ R125, R134, R125 ;  /* 0x0000007d867d7220 */ /* 0x000fe40000410000 */
[C---:B------:R-:W-:Y:S02]  /*7190*/  FMUL.FTZ R126, R132.reuse, R126 ;  /* 0x0000007e847e7220 */ /* 0x040fe40000410000 */
[C---:B------:R-:W-:Y:S01]  /*71a0*/  FMUL.FTZ R127, R132.reuse, R127 ;  /* 0x0000007f847f7220 */ /* 0x040fe20000410000 */
[-C--:B----4-:R-:W-:Y:S03]  /*71b0*/  HMMA.16816.F32 R32, R140, R148.reuse, R32 ;  /* 0x000000948c20723c */ /* 0x090fe60000001820 */
[----:B------:R-:W-:Y:S02]  /*71c0*/  FFMA.FTZ R185, R31, c[0x0][0x23c], -R185 ;  /* 0x00008f001fb97a23 */ /* 0x000fe400000108b9 */
[----:B------:R-:W-:Y:S01]  /*71d0*/  FMUL.FTZ R31, R132, R175 ;  /* 0x000000af841f7220 */ /* 0x000fe20000410000 */
[----:B------:R-:W-:Y:S01]  /*71e0*/  F2FP.PACK_AB R175, R190, R191 ;  /* 0x000000bfbeaf723e */ /* 0x000fe200000000ff */
[----:B------:R-:W-:Y:S01]  /*71f0*/  FFMA.FTZ R2, R2, R232, R202 ;  /* 0x000000e802027223 */ /* 0x000fe200000100ca */
[C---:B------:R-:W-:Y:S01]  /*7200*/  HMMA.16816.F32 R112, R144.reuse, R148, R112 ;  /* 0x000000949070723c */ /* 0x040fe20000001870 */
[----:B------:R-:W4:Y:S03]  /*7210*/  MUFU.EX2 R185, R185 ;  /* 0x000000b900b97308 */ /* 0x000f260000000800 */
[----:B------:R-:W-:Y:S02]  /*7220*/  FFMA.FTZ R0, R0, R231, R198 ;  /* 0x000000e700007223 */ /* 0x000fe400000100c6 */
[----:B--2---:R-:W-:Y:S01]  /*7230*/  FMUL.FTZ R30, R132, R174 ;  /* 0x000000ae841e7220 */ /* 0x004fe20000410000 */
[----:B------:R-:W-:Y:S01]  /*7240*/  F2FP.PACK_AB R174, R194, R195 ;  /* 0x000000c3c2ae723e */ /* 0x000fe200000000ff */
[-C--:B------:R-:W-:Y:S01]  /*7250*/  HMMA.16816.F32 R116, R144, R150.reuse, R116 ;  /* 0x000000969074723c */ /* 0x080fe20000001874 */
[----:B------:R-:W-:Y:S04]  /*7260*/  FFMA.FTZ R132, R132, R233, R206 ;  /* 0x000000e984847223 */ /* 0x000fe800000100ce */
[----:B------:R-:W-:Y:S03]  /*7270*/  FADD.FTZ R132, R207, R132 ;  /* 0x00000084cf847221 */ /* 0x000fe60000010000 */
[C---:B------:R-:W-:Y:S08]  /*7280*/  HMMA.16816.F32 R120, R140.reuse, R150, R120 ;  /* 0x000000968c78723c */ /* 0x040ff00000001878 */
[-C--:B---3--:R-:W-:Y:S08]  /*7290*/  HMMA.16816.F32 R124, R140, R152.reuse, R124 ;  /* 0x000000988c7c723c */ /* 0x088ff0000000187c */
[C---:B------:R-:W-:Y:S08]  /*72a0*/  HMMA.16816.F32 R24, R144.reuse, R152, R24 ;  /* 0x000000989018723c */ /* 0x040ff00000001818 */
[-C--:B------:R-:W-:Y:S08]  /*72b0*/  HMMA.16816.F32 R128, R144, R154.reuse, R128 ;  /* 0x0000009a9080723c */ /* 0x080ff00000001880 */
[----:B------:R-:W-:Y:S07]  /*72c0*/  HMMA.16816.F32 R28, R140, R154, R28 ;  /* 0x0000009a8c1c723c */ /* 0x000fee000000181c */
[----:B------:R-:W-:Y:S01]  /*72d0*/  F2FP.PACK_AB R140, R188, R189 ;  /* 0x000000bdbc8c723e */ /* 0x000fe200000000ff */
[-C--:B------:R-:W-:Y:S01]  /*72e0*/  HMMA.16816.F32 R148, R172, R156.reuse, R4 ;  /* 0x0000009cac94723c */ /* 0x080fe20000001804 */
[----:B-1----:R-:W-:Y:S01]  /*72f0*/  F2FP.PACK_AB R142, R186, R187 ;  /* 0x000000bbba8e723e */ /* 0x002fe200000000ff */
[----:B------:R-:W1:Y:S02]  /*7300*/  LDSM.16.MT88.4 R4, [R218+0xb800] ;  /* 0x00b80000da04783b */ /* 0x000e640000004200 */
[----:B------:R-:W-:Y:S02]  /*7310*/  F2FP.PACK_AB R141, R139, R184 ;  /* 0x000000b88b8d723e */ /* 0x000fe400000000ff */
[----:B----4-:R-:W-:Y:S07]  /*7320*/  F2FP.PACK_AB R143, R185, R138 ;  /* 0x0000008ab98f723e */ /* 0x010fee00000000ff */
[C---:B------:R-:W-:Y:S01]  /*7330*/  HMMA.16816.F32 R144, R140.reuse, R156, R8 ;  /* 0x0000009c8c90723c */ /* 0x040fe20000001808 */
[----:B------:R-:W2:Y:S07]  /*7340*/  LDSM.16.MT88.4 R8, [R217+0xb800] ;  /* 0x00b80000d908783b */ /* 0x000eae0000004200 */
        /* <DEDUP_REMOVED lines=24> */
[----:B------:R-:W-:Y:S01]  /*74d0*/  FFMA.FTZ R4, R134, R234, R210 ;  /* 0x000000ea86047223 */ /* 0x000fe200000100d2 */
[-C--:B------:R-:W-:Y:S01]  /*74e0*/  HMMA.16816.F32 R116, R140, R6.reuse, R116 ;  /* 0x000000068c74723c */ /* 0x080fe20000001874 */
[----:B------:R-:W-:Y:S03]  /*74f0*/  FADD.FTZ R5, R199, R0 ;  /* 0x00000000c7057221 */ /* 0x000fe60000010000 */
[----:B------:R-:W-:Y:S02]  /*7500*/  FADD.FTZ R4, R211, R4 ;  /* 0x00000004d3047221 */ /* 0x000fe40000010000 */
[----:B------:R-:W-:Y:S02]  /*7510*/  FADD.FTZ R5, R200, R5 ;  /* 0x00000005c8057221 */ /* 0x000fe40000010000 */
[----:B------:R-:W-:Y:S01]  /*7520*/  FADD.FTZ R4, R230, R4 ;  /* 0x00000004e6047221 */ /* 0x000fe20000010000 */
[C---:B------:R-:W-:Y:S03]  /*7530*/  HMMA.16816.F32 R120, R172.reuse, R6, R120 ;  /* 0x00000006ac78723c */ /* 0x040fe60000001878 */
[----:B------:R-:W-:Y:S04]  /*7540*/  FADD.FTZ R4, R229, R4 ;  /* 0x00000004e5047221 */ /* 0x000fe80000010000 */
[----:B------:R-:W-:Y:S01]  /*7550*/  FADD.FTZ R6, R203, R2 ;  /* 0x00000002cb067221 */ /* 0x000fe20000010000 */
[-C--:B--2---:R-:W-:Y:S01]  /*7560*/  HMMA.16816.F32 R124, R172, R8.reuse, R124 ;  /* 0x00000008ac7c723c */ /* 0x084fe2000000187c */
[----:B------:R-:W-:Y:S03]  /*7570*/  FADD.FTZ R2, R208, R132 ;  /* 0x00000084d0027221 */ /* 0x000fe60000010000 */
[----:B------:R-:W-:Y:S01]  /*7580*/  FADD.FTZ R0, R204, R6 ;  /* 0x00000006cc007221 */ /* 0x000fe20000010000 */
[----:B------:R-:W-:Y:S01]  /*7590*/  MOV R132, R137 ;  /* 0x0000008900847202 */ /* 0x000fe20000000f00 */
[----:B------:R-:W-:Y:S02]  /*75a0*/  FADD.FTZ R2, R209, R2 ;  /* 0x00000002d1027221 */ /* 0x000fe40000010000 */
[----:B------:R-:W-:Y:S01]  /*75b0*/  FADD.FTZ R6, R205, R0 ;  /* 0x00000000cd067221 */ /* 0x000fe20000010000 */
[C---:B------:R-:W-:Y:S03]  /*75c0*/  HMMA.16816.F32 R168, R140.reuse, R8, R24 ;  /* 0x000000088ca8723c */ /* 0x040fe60000001818 */
[----:B------:R-:W-:Y:S02]  /*75d0*/  FADD.FTZ R0, R201, R5 ;  /* 0x00000005c9007221 */ /* 0x000fe40000010000 */
[----:B------:R-:W-:Y:S02]  /*75e0*/  FADD.FTZ R4, R197, R4 ;  /* 0x00000004c5047221 */ /* 0x000fe40000010000 */
[----:B------:R-:W-:Y:S01]  /*75f0*/  FADD.FTZ R2, R193, R2 ;  /* 0x00000002c1027221 */ /* 0x000fe20000010000 */
[-C--:B------:R-:W-:Y:S01]  /*7600*/  HMMA.16816.F32 R128, R140, R10.reuse, R128 ;  /* 0x0000000a8c80723c */ /* 0x080fe20000001880 */
[----:B------:R-:W-:Y:S03]  /*7610*/  FADD.FTZ R5, R189, R6 ;  /* 0x00000006bd057221 */ /* 0x000fe60000010000 */
[----:B------:R-:W-:Y:S02]  /*7620*/  FADD.FTZ R0, R184, R0 ;  /* 0x00000000b8007221 */ /* 0x000fe40000010000 */
[----:B------:R-:W-:Y:S01]  /*7630*/  FADD.FTZ R4, R196, R4 ;  /* 0x00000004c4047221 */ /* 0x000fe20000010000 */
[----:B------:R-:W-:Y:S01]  /*7640*/  MOV R140, R3 ;  /* 0x00000003008c7202 */ /* 0x000fe20000000f00 */
[----:B------:R-:W-:Y:S01]  /*7650*/  FADD.FTZ R6, R192, R2 ;  /* 0x00000002c0067221 */ /* 0x000fe20000010000 */
[----:B------:R-:W-:Y:S03]  /*7660*/  HMMA.16816.F32 R172, R172, R10, R28 ;  /* 0x0000000aacac723c */ /* 0x000fe6000000181c */
[----:B------:R-:W-:Y:S02]  /*7670*/  FADD.FTZ R2, R188, R5 ;  /* 0x00000005bc027221 */ /* 0x000fe40000010000 */
[----:B------:R-:W-:Y:S01]  /*7680*/  FADD.FTZ R0, R139, R0 ;  /* 0x000000008b007221 */ /* 0x000fe20000010000 */
[----:B------:R-:W-:Y:S01]  /*7690*/  MOV R139, R135 ;  /* 0x00000087008b7202 */ /* 0x000fe20000000f00 */
[----:B------:R-:W-:Y:S02]  /*76a0*/  FADD.FTZ R5, R195, R4 ;  /* 0x00000004c3057221 */ /* 0x000fe40000010000 */
[----:B------:R-:W-:Y:S03]  /*76b0*/  FADD.FTZ R6, R191, R6 ;  /* 0x00000006bf067221 */ /* 0x000fe60000010000 */
[----:B------:R-:W-:Y:S02]  /*76c0*/  FADD.FTZ R4, R187, R2 ;  /* 0x00000002bb047221 */ /* 0x000fe40000010000 */
[----:B------:R-:W-:Y:S01]  /*76d0*/  FADD.FTZ R2, R138, R0 ;  /* 0x000000008a027221 */ /* 0x000fe20000010000 */
[----:B------:R-:W-:Y:S01]  /*76e0*/  IADD3 R0, R228, -0x1, RZ ;  /* 0xffffffffe4007810 */ /* 0x000fe20007ffe0ff */
[----:B------:R-:W-:Y:S01]  /*76f0*/  FADD.FTZ R234, R194, R5 ;  /* 0x00000005c2ea7221 */ /* 0x000fe20000010000 */
[----:B------:R-:W-:Y:S01]  /*7700*/  MOV R138, R136 ;  /* 0x00000088008a7202 */ /* 0x000fe20000000f00 */
[----:B------:R-:W-:Y:S01]  /*7710*/  FADD.FTZ R233, R190, R6 ;  /* 0x00000006bee97221 */ /* 0x000fe20000010000 */
[----:B------:R-:W-:Y:S01]  /*7720*/  MOV R228, R0 ;  /* 0x0000000000e47202 */ /* 0x000fe20000000f00 */
[----:B------:R-:W-:Y:S02]  /*7730*/  FADD.FTZ R232, R186, R4 ;  /* 0x00000004bae87221 */ /* 0x000fe40000010000 */
[----:B------:R-:W-:Y:S01]  /*7740*/  FADD.FTZ R231, R185, R2 ;  /* 0x00000002b9e77221 */ /* 0x000fe20000010000 */
[----:B------:R-:W-:-:S05]  /*7750*/  @P4 BRA `(.L_x_991) ;  /* 0xffffd76000004947 */ /* 0x000fca000383ffff */
.L_x_990:
[----:B------:R-:W1:Y:S01]  /*7760*/  SHFL.BFLY PT, R0, R234, 0x2, 0x1f ;  /* 0x0c401f00ea007f89 */ /* 0x000e6200000e0000 */
[----:B------:R-:W-:Y:S01]  /*7770*/  ISETP.NE.AND P0, PT, R249, -0x1, PT ;  /* 0xfffffffff900780c */ /* 0x000fe20003f05270 */
[----:B------:R-:W-:Y:S02]  /*7780*/  BSSY B0, `(.L_x_994) ;  /* 0x00001ae000007945 */ /* 0x000fe40003800000 */
[----:B------:R-:W2:Y:S04]  /*7790*/  SHFL.BFLY PT, R5, R233, 0x2, 0x1f ;  /* 0x0c401f00e9057f89 */ /* 0x000ea800000e0000 */
[----:B------:R-:W3:Y:S04]  /*77a0*/  SHFL.BFLY PT, R4, R231, 0x2, 0x1f ;  /* 0x0c401f00e7047f89 */ /* 0x000ee800000e0000 */
[----:B------:R-:W4:Y:S01]  /*77b0*/  S2R R142, SR_TID.X ;  /* 0x00000000008e7919 */ /* 0x000f220000002100 */
[----:B-1----:R-:W-:-:S03]  /*77c0*/  FADD.FTZ R234, R0, R234 ;  /* 0x000000ea00ea7221 */ /* 0x002fc60000010000 */
[----:B------:R-:W1:Y:S01]  /*77d0*/  SHFL.BFLY PT, R0, R232, 0x2, 0x1f ;  /* 0x0c401f00e8007f89 */ /* 0x000e6200000e0000 */
[----:B--2---:R-:W-:-:S03]  /*77e0*/  FADD.FTZ R233, R5, R233 ;  /* 0x000000e905e97221 */ /* 0x004fc60000010000 */
[----:B------:R-:W2:Y:S01]  /*77f0*/  SHFL.BFLY PT, R2, R234, 0x1, 0x1f ;  /* 0x0c201f00ea027f89 */ /* 0x000ea200000e0000 */
[----:B---3--:R-:W-:Y:S01]  /*7800*/  FADD.FTZ R231, R4, R231 ;  /* 0x000000e704e77221 */ /* 0x008fe20000010000 */
[----:B------:R-:W-:Y:S02]  /*7810*/  MOV R4, 0x3f800000 ;  /* 0x3f80000000047802 */ /* 0x000fe40000000f00 */
[----:B------:R-:W3:Y:S01]  /*7820*/  SHFL.BFLY PT, R6, R233, 0x1, 0x1f ;  /* 0x0c201f00e9067f89 */ /* 0x000ee200000e0000 */
[----:B-1----:R-:W-:Y:S01]  /*7830*/  FADD.FTZ R232, R0, R232 ;  /* 0x000000e800e87221 */ /* 0x002fe20000010000 */
[----:B------:R-:W-:Y:S01]  /*7840*/  MOV R0, 0x3f800000 ;  /* 0x3f80000000007802 */ /* 0x000fe20000000f00 */
[----:B--2---:R-:W-:-:S03]  /*7850*/  FADD.FTZ R234, R234, R2 ;  /* 0x00000002eaea7221 */ /* 0x004fc60000010000 */
[----:B------:R-:W1:Y:S01]  /*7860*/  SHFL.BFLY PT, R5, R232, 0x1, 0x1f ;  /* 0x0c201f00e8057f89 */ /* 0x000e6200000e0000 */
[----:B---3--:R-:W-:-:S03]  /*7870*/  FADD.FTZ R233, R233, R6 ;  /* 0x00000006e9e97221 */ /* 0x008fc60000010000 */
[----:B------:R-:W2:Y:S01]  /*7880*/  SHFL.BFLY PT, R2, R231, 0x1, 0x1f ;  /* 0x0c201f00e7027f89 */ /* 0x000ea200000e0000 */
[----:B------:R-:W-:Y:S01]  /*7890*/  FSETP.NE.FTZ.AND P6, PT, R234, RZ, PT ;  /* 0x000000ffea00720b */ /* 0x000fe20003fd5000 */
[----:B------:R-:W-:Y:S01]  /*78a0*/  @P0 IMAD.WIDE.U32 R6, R249, c[0x0][0x1e8], RZ ;  /* 0x00007a00f9060a25 */ /* 0x000fe200078e00ff */
[----:B------:R-:W-:-:S03]  /*78b0*/  FSETP.NE.FTZ.AND P5, PT, R233, RZ, PT ;  /* 0x000000ffe900720b */ /* 0x000fc60003fb5000 */
[----:B------:R-:W-:Y:S01]  /*78c0*/  @P0 IMAD R141, R249, c[0x0][0x1ec], R7 ;  /* 0x00007b00f98d0a24 */ /* 0x000fe200078e0207 */
[----:B------:R-:W-:-:S07]  /*78d0*/  @P0 MOV R140, R6 ;  /* 0x00000006008c0202 */ /* 0x000fce0000000f00 */
[----:B------:R-:W3:Y:S01]  /*78e0*/  @P6 MUFU.RCP R0, R234 ;  /* 0x000000ea00006308 */ /* 0x000ee20000001000 */
[----:B-1----:R-:W-:-:S07]  /*78f0*/  FADD.FTZ R232, R232, R5 ;  /* 0x00000005e8e87221 */ /* 0x002fce0000010000 */
[----:B------:R-:W-:Y:S01]  /*7900*/  @P5 MUFU.RCP R4, R233 ;  /* 0x000000e900045308 */ /* 0x000fe20000001000 */
[----:B--2---:R-:W-:Y:S01]  /*7910*/  FADD.FTZ R231, R231, R2 ;  /* 0x00000002e7e77221 */ /* 0x004fe20000010000 */
[----:B------:R-:W-:Y:S02]  /*7920*/  FSETP.NE.FTZ.AND P4, PT, R232, RZ, PT ;  /* 0x000000ffe800720b */ /* 0x000fe40003f95000 */
[----:B------:R-:W-:Y:S02]  /*7930*/  MOV R2, 0x3f800000 ;  /* 0x3f80000000027802 */ /* 0x000fe40000000f00 */
[----:B------:R-:W-:Y:S01]  /*7940*/  FSETP.NE.FTZ.AND P3, PT, R231, RZ, PT ;  /* 0x000000ffe700720b */ /* 0x000fe20003f75000 */
[C---:B---3--:R-:W-:Y:S02]  /*7950*/  FMUL.FTZ R148, R0.reuse, R148 ;  /* 0x0000009400947220 */ /* 0x048fe40000410000 */
[C---:B------:R-:W-:Y:S02]  /*7960*/  FMUL.FTZ R7, R0.reuse, R149 ;  /* 0x0000009500077220 */ /* 0x040fe40000410000 */
[----:B------:R-:W-:-:S02]  /*7970*/  FMUL.FTZ R156, R0, R156 ;  /* 0x0000009c009c7220 */ /* 0x000fc40000410000 */
[C---:B------:R-:W-:Y:S01]  /*7980*/  FMUL.FTZ R5, R0.reuse, R157 ;  /* 0x0000009d00057220 */ /* 0x040fe20000410000 */
[----:B------:R-:W-:Y:S01]  /*7990*/  F2FP.PACK_AB R7, R7, R148 ;  /* 0x000000940707723e */ /* 0x000fe200000000ff */
[----:B------:R-:W1:Y:S01]  /*79a0*/  @P4 MUFU.RCP R2, R232 ;  /* 0x000000e800024308 */ /* 0x000e620000001000 */
        /* <DEDUP_REMOVED lines=30> */
[C---:B------:R-:W-:Y:S02]  /*7b90*/  FMUL.FTZ R125, R0.reuse, R125 ;  /* 0x0000007d007d7220 */ /* 0x040fe40000410000 */
[C---:B------:R-:W-:Y:S02]  /*7ba0*/  FMUL.FTZ R172, R0.reuse, R172 ;  /* 0x000000ac00ac7220 */ /* 0x040fe40000410000 */
[----:B------:R-:W-:Y:S01]  /*7bb0*/  FMUL.FTZ R173, R0, R173 ;  /* 0x000000ad00ad7220 */ /* 0x000fe20000410000 */
[----:B------:R-:W-:Y:S01]  /*7bc0*/  MOV R0, 0x3f800000 ;  /* 0x3f80000000007802 */ /* 0x000fe20000000f00 */
[----:B-1----:R-:W-:Y:S01]  /*7bd0*/  FMUL.FTZ R27, R2, R61 ;  /* 0x0000003d021b7220 */ /* 0x002fe20000410000 */
[----:B----4-:R-:W-:Y:S01]  /*7be0*/  SHF.R.S32.HI R61, RZ, 0x1f, R142 ;  /* 0x0000001fff3d7819 */ /* 0x010fe2000001148e */
[----:B------:R-:W-:-:S02]  /*7bf0*/  FMUL.FTZ R30, R4, R67 ;  /* 0x00000043041e7220 */ /* 0x000fc40000410000 */
[C---:B------:R-:W-:Y:S01]  /*7c00*/  FMUL.FTZ R17, R2.reuse, R41 ;  /* 0x0000002902117220 */ /* 0x040fe20000410000 */
[----:B------:R-:W-:Y:S01]  /*7c10*/  LEA.HI R29, R61, R142, RZ, 0x2 ;  /* 0x0000008e3d1d7211 */ /* 0x000fe200078f10ff */
[----:B------:R-:W1:Y:S01]  /*7c20*/  @P3 MUFU.RCP R0, R231 ;  /* 0x000000e700003308 */ /* 0x000e620000001000 */
[C---:B------:R-:W-:Y:S02]  /*7c30*/  FMUL.FTZ R26, R2.reuse, R45 ;  /* 0x0000002d021a7220 */ /* 0x040fe40000410000 */
[----:B------:R-:W-:Y:S02]  /*7c40*/  FMUL.FTZ R22, R2, R57 ;  /* 0x0000003902167220 */ /* 0x000fe40000410000 */
[C---:B------:R-:W-:Y:S02]  /*7c50*/  FMUL.FTZ R150, R4.reuse, R150 ;  /* 0x0000009604967220 */ /* 0x040fe40000410000 */
[C---:B------:R-:W-:Y:S02]  /*7c60*/  FMUL.FTZ R6, R4.reuse, R151 ;  /* 0x0000009704067220 */ /* 0x040fe40000410000 */
        /* <DEDUP_REMOVED lines=20> */
[C---:B------:R-:W-:Y:S01]  /*7db0*/  FMUL.FTZ R87, R4.reuse, R87 ;  /* 0x0000005704577220 */ /* 0x040fe20000410000 */
[----:B------:R-:W-:Y:S01]  /*7dc0*/  F2FP.PACK_AB R54, R83, R82 ;  /* 0x000000525336723e */ /* 0x000fe200000000ff */
        /* <DEDUP_REMOVED lines=15> */
[----:B------:R-:W-:Y:S01]  /*7ec0*/  FMUL.FTZ R65, R4, R175 ;  /* 0x000000af04417220 */ /* 0x000fe20000410000 */
[----:B------:R-:W-:Y:S01]  /*7ed0*/  SHF.R.S32.HI R4, RZ, 0x1f, R29 ;  /* 0x0000001fff047819 */ /* 0x000fe2000001141d */
        /* <DEDUP_REMOVED lines=77> */
[----:B------:R-:W-:Y:S01]  /*83b0*/  SHF.R.S32.HI R69, RZ, 0x5, R70 ;  /* 0x00000005ff457819 */ /* 0x000fe20000011446 */
        /* <DEDUP_REMOVED lines=34> */
[----:B------:R-:W-:Y:S02]  /*85e0*/  LOP3.LUT R0, R29, 0x3ffffffc, RZ, 0xc0, !PT ;  /* 0x3ffffffc1d007812 */ /* 0x000fe400078ec0ff */
[----:B------:R-:W-:Y:S02]  /*85f0*/  F2FP.PACK_AB R29, R117, R116 ;  /* 0x00000074751d723e */ /* 0x000fe400000000ff */
[----:B------:R-:W-:Y:S02]  /*8600*/  IADD3 R28, -R0, R142, RZ ;  /* 0x0000008e001c7210 */ /* 0x000fe40007ffe1ff */
[----:B------:R-:W-:Y:S02]  /*8610*/  LOP3.LUT R0, R2, 0x1c0, RZ, 0xc0, !PT ;  /* 0x000001c002007812 */ /* 0x000fe400078ec0ff */
[----:B------:R-:W-:Y:S02]  /*8620*/  LOP3.LUT R2, R4, 0x1, RZ, 0xc0, !PT ;  /* 0x0000000104027812 */ /* 0x000fe400078ec0ff */
[----:B------:R-:W-:-:S02]  /*8630*/  LEA R28, R69, R28, 0x9 ;  /* 0x0000001c451c7211 */ /* 0x000fc400078e48ff */
[----:B------:R-:W-:Y:S02]  /*8640*/  LEA.HI R0, R0, R0, RZ, 0x1d ;  /* 0x0000000000007211 */ /* 0x000fe400078fe8ff */
[----:B------:R-:W-:Y:S02]  /*8650*/  ISETP.NE.U32.AND P1, PT, R2, 0x1, PT ;  /* 0x000000010200780c */ /* 0x000fe40003f25070 */
[----:B------:R-:W-:Y:S02]  /*8660*/  LEA R0, R28, R0, 0x1 ;  /* 0x000000001c007211 */ /* 0x000fe400078e08ff */
[----:B------:R-:W-:Y:S02]  /*8670*/  F2FP.PACK_AB R28, R119, R118 ;  /* 0x00000076771c723e */ /* 0x000fe400000000ff */
[----:B------:R-:W-:Y:S02]  /*8680*/  SHF.L.U32 R0, R0, 0x1, RZ ;  /* 0x0000000100007819 */ /* 0x000fe400000006ff */
[----:B------:R-:W-:-:S02]  /*8690*/  F2FP.PACK_AB R66, R171, R66 ;  /* 0x00000042ab42723e */ /* 0x000fc400000000ff */
[C---:B------:R-:W-:Y:S01]  /*86a0*/  IADD3 R2, R0.reuse, -0x10, RZ ;  /* 0xfffffff000027810 */ /* 0x040fe20007ffe0ff */
[----:B------:R1:W-:Y:S01]  /*86b0*/  STS [R0+0x400], R6 ;  /* 0x0004000600007388 */ /* 0x0003e20000000800 */
[----:B------:R-:W-:Y:S02]  /*86c0*/  F2FP.PACK_AB R68, R131, R68 ;  /* 0x000000448344723e */ /* 0x000fe400000000ff */
[----:B------:R-:W-:Y:S01]  /*86d0*/  @P1 IADD3 R2, R0, 0x10, RZ ;  /* 0x0000001000021810 */ /* 0x000fe20007ffe0ff */
[----:B------:R-:W-:Y:S01]  /*86e0*/  STS [R0], R7 ;  /* 0x0000000700007388 */ /* 0x000fe20000000800 */
[----:B------:R-:W-:Y:S02]  /*86f0*/  R2P PR, R4, 0x6 ;  /* 0x0000000604007804 */ /* 0x000fe40000000000 */
[----:B------:R-:W-:Y:S01]  /*8700*/  MOV R4, 0x20 ;  /* 0x0000002000047802 */ /* 0x000fe20000000f00 */
[----:B------:R2:W-:Y:S03]  /*8710*/  STS [R2], R5 ;  /* 0x0000000502007388 */ /* 0x0005e60000000800 */
[----:B------:R-:W-:Y:S01]  /*8720*/  SEL R4, R4, 0xffffffe0, !P1 ;  /* 0xffffffe004047807 */ /* 0x000fe20004800000 */
[----:B------:R3:W-:Y:S04]  /*8730*/  STS [R2+0x400], R8 ;  /* 0x0004000802007388 */ /* 0x0007e80000000800 */
[----:B------:R-:W-:Y:S04]  /*8740*/  STS [R0+0x2000], R10 ;  /* 0x0020000a00007388 */ /* 0x000fe80000000800 */
        /* <DEDUP_REMOVED lines=8> */
[----:B------:R-:W-:Y:S01]  /*87d0*/  STS [R5], R13 ;  /* 0x0000000d05007388 */ /* 0x000fe20000000800 */
[----:B------:R-:W-:-:S03]  /*87e0*/  IADD3 R7, R5, R6, RZ ;  /* 0x0000000605077210 */ /* 0x000fc60007ffe0ff */
[----:B------:R2:W-:Y:S01]  /*87f0*/  STS [R5+0x400], R12 ;  /* 0x0004000c05007388 */ /* 0x0005e20000000800 */
[----:B----4-:R-:W-:-:S03]  /*8800*/  IADD3 R9, R6, R2, RZ ;  /* 0x0000000206097210 */ /* 0x010fc60007ffe0ff */
[----:B------:R3:W-:Y:S01]  /*8810*/  STS [R4], R16 ;  /* 0x0000001004007388 */ /* 0x0007e20000000800 */
[----:B------:R-:W-:Y:S01]  /*8820*/  IADD3 R6, R4, R6, RZ ;  /* 0x0000000604067210 */ /* 0x000fe20007ffe0ff */
[----:B-----5:R-:W4:Y:S02]  /*8830*/  LDC.U8 R11, c[0x0][0x329] ;  /* 0x0000ca40ff0b7b82 */ /* 0x020f240000000000 */
[----:B------:R5:W-:Y:S01]  /*8840*/  STS [R4+0x400], R15 ;  /* 0x0004000f04007388 */ /* 0x000be20000000800 */
[----:B-1----:R-:W-:-:S03]  /*8850*/  MOV R14, 0x7f800000 ;  /* 0x7f800000000e7802 */ /* 0x002fc60000000f00 */
[----:B------:R1:W-:Y:S04]  /*8860*/  STS [R5+0x2000], R17 ;  /* 0x0020001105007388 */ /* 0x0003e80000000800 */
[----:B------:R-:W-:Y:S04]  /*8870*/  STS [R5+0x2400], R18 ;  /* 0x0024001205007388 */ /* 0x000fe80000000800 */
[----:B------:R-:W-:Y:S04]  /*8880*/  STS [R4+0x2000], R26 ;  /* 0x0020001a04007388 */ /* 0x000fe80000000800 */
[----:B------:R-:W-:Y:S01]  /*8890*/  STS [R4+0x2400], R25 ;  /* 0x0024001904007388 */ /* 0x000fe20000000800 */
[----:B--2---:R-:W-:Y:S03]  /*88a0*/  @P5 MUFU.LG2 R12, R233 ;  /* 0x000000e9000c5308 */ /* 0x004fe60000000c00 */
[----:B------:R-:W-:Y:S01]  /*88b0*/  STS [R8], R24 ;  /* 0x0000001808007388 */ /* 0x000fe20000000800 */
[----:B---3--:R-:W-:-:S02]  /*88c0*/  MOV R16, 0x7f800000 ;  /* 0x7f80000000107802 */ /* 0x008fc40000000f00 */
[----:B----4-:R-:W-:Y:S01]  /*88d0*/  ISETP.NE.AND P1, PT, R11, RZ, PT ;  /* 0x000000ff0b00720c */ /* 0x010fe20003f25270 */
[----:B------:R-:W-:Y:S01]  /*88e0*/  STS [R8+0x400], R23 ;  /* 0x0004001708007388 */ /* 0x000fe20000000800 */
[----:B-----5:R-:W-:-:S03]  /*88f0*/  MOV R15, 0x7f800000 ;  /* 0x7f800000000f7802 */ /* 0x020fc60000000f00 */
        /* <DEDUP_REMOVED lines=27> */
[----:B-1----:R-:W1:Y:S03]  /*8ab0*/  LDC.U8 R0, c[0x0][0x328] ;  /* 0x0000ca00ff007b82 */ /* 0x002e660000000000 */
[----:B------:R-:W-:Y:S04]  /*8ac0*/  STS [R5+0x6000], R41 ;  /* 0x0060002905007388 */ /* 0x000fe80000000800 */
[----:B------:R-:W-:Y:S01]  /*8ad0*/  STS [R5+0x6400], R40 ;  /* 0x0064002805007388 */ /* 0x000fe20000000800 */
[----:B--2---:R-:W-:-:S03]  /*8ae0*/  @P1 MOV R2, c[0x0][0x210] ;  /* 0x0000840000021a02 */ /* 0x004fc60000000f00 */
[----:B------:R-:W-:Y:S02]  /*8af0*/  STS [R4+0x6000], R37 ;  /* 0x0060002504007388 */ /* 0x000fe40000000800 */
[----:B------:R-:W-:Y:S02]  /*8b00*/  @P1 IMAD R2, R2, c[0x0][0x214], RZ ;  /* 0x0000850002021a24 */ /* 0x000fe400078e02ff */
[----:B------:R2:W-:Y:S04]  /*8b10*/  STS [R4+0x6400], R36 ;  /* 0x0064002404007388 */ /* 0x0005e80000000800 */
[----:B------:R-:W-:Y:S04]  /*8b20*/  STS [R8+0x4000], R35 ;  /* 0x0040002308007388 */ /* 0x000fe80000000800 */
[----:B------:R-:W-:Y:S01]  /*8b30*/  STS [R8+0x4400], R34 ;  /* 0x0044002208007388 */ /* 0x000fe20000000800 */
[----:B-1----:R-:W-:-:S02]  /*8b40*/  ISETP.NE.AND P2, PT, R0, RZ, PT ;  /* 0x000000ff0000720c */ /* 0x002fc40003f45270 */
[----:B------:R-:W-:Y:S01]  /*8b50*/  @!P1 MOV R0, c[0x0][0x214] ;  /* 0x0000850000009a02 */ /* 0x000fe20000000f00 */
[----:B------:R-:W-:Y:S03]  /*8b60*/  STS [R9+0x4000], R31 ;  /* 0x0040001f09007388 */ /* 0x000fe60000000800 */
[----:B------:R-:W-:Y:S01]  /*8b70*/  @!P1 SEL R2, R0, c[0x0][0x234], !P2 ;  /* 0x00008d0000029a07 */ /* 0x000fe20005000000 */
[----:B------:R-:W-:Y:S01]  /*8b80*/  STS [R9+0x4400], R30 ;  /* 0x0044001e09007388 */ /* 0x000fe20000000800 */
[----:B------:R-:W-:Y:S02]  /*8b90*/  ISETP.NE.OR P2, PT, R11, RZ, !P2 ;  /* 0x000000ff0b00720c */ /* 0x000fe40005745670 */
[----:B------:R-:W-:Y:S01]  /*8ba0*/  @P1 MOV R0, 0x1 ;  /* 0x0000000100001802 */ /* 0x000fe20000000f00 */
[----:B------:R-:W-:Y:S01]  /*8bb0*/  STS [R8+0x6000], R33 ;  /* 0x0060002108007388 */ /* 0x000fe20000000800 */
[----:B------:R-:W-:Y:S01]  /*8bc0*/  @!P1 IMAD R0, R2, c[0x0][0x1c0], RZ ;  /* 0x0000700002009a24 */ /* 0x000fe200078e02ff */
[----:B------:R-:W-:Y:S02]  /*8bd0*/  @P4 MUFU.LG2 R11, R232 ;  /* 0x000000e8000b4308 */ /* 0x000fe40000000c00 */
[----:B------:R1:W-:Y:S01]  /*8be0*/  STS [R8+0x6400], R32 ;  /* 0x0064002008007388 */ /* 0x0003e20000000800 */
[----:B--2---:R-:W-:-:S03]  /*8bf0*/  LOP3.LUT R4, R70, 0xffffffe0, RZ, 0xc0, !PT ;  /* 0xffffffe046047812 */ /* 0x004fc600078ec0ff */
[----:B------:R-:W-:Y:S04]  /*8c00*/  STS [R9+0x6000], R29 ;  /* 0x0060001d09007388 */ /* 0x000fe80000000800 */
[----:B------:R2:W-:Y:S04]  /*8c10*/  STS [R9+0x6400], R28 ;  /* 0x0064001c09007388 */ /* 0x0005e80000000800 */
[----:B------:R-:W-:Y:S04]  /*8c20*/  STS [R7+0x4000], R63 ;  /* 0x0040003f07007388 */ /* 0x000fe80000000800 */
[----:B------:R-:W-:Y:S04]  /*8c30*/  STS [R7+0x4400], R62 ;  /* 0x0044003e07007388 */ /* 0x000fe80000000800 */
[----:B------:R-:W-:Y:S04]  /*8c40*/  STS [R6+0x4000], R61 ;  /* 0x0040003d06007388 */ /* 0x000fe80000000800 */
[----:B------:R-:W-:Y:S01]  /*8c50*/  STS [R6+0x4400], R65 ;  /* 0x0044004106007388 */ /* 0x000fe20000000800 */
[----:B-1----:R-:W1:Y:S03]  /*8c60*/  @P6 MUFU.LG2 R8, R234 ;  /* 0x000000ea00086308 */ /* 0x002e660000000c00 */
[----:B------:R-:W-:Y:S04]  /*8c70*/  STS [R7+0x6000], R67 ;  /* 0x0060004307007388 */ /* 0x000fe80000000800 */
[----:B------:R-:W-:Y:S01]  /*8c80*/  STS [R7+0x6400], R66 ;  /* 0x0064004207007388 */ /* 0x000fe20000000800 */
[----:B--2---:R-:W-:-:S03]  /*8c90*/  IADD3 R9, -R4, R142, RZ ;  /* 0x0000008e04097210 */ /* 0x004fc60007ffe1ff */
[----:B------:R-:W-:Y:S04]  /*8ca0*/  STS [R6+0x6000], R64 ;  /* 0x0060004006007388 */ /* 0x000fe80000000800 */
[----:B------:R2:W-:Y:S01]  /*8cb0*/  STS [R6+0x6400], R68 ;  /* 0x0064004406007388 */ /* 0x0005e20000000800 */
[----:B-1----:R-:W-:-:S03]  /*8cc0*/  @P6 FMUL.FTZ R8, R8, 0.69314718246459960938 ;  /* 0x3f31721808086820 */ /* 0x002fc60000410000 */
[----:B------:R-:W-:Y:S01]  /*8cd0*/  BAR.SYNC.DEFER_BLOCKING 0x0 ;  /* 0x0000000000007b1d */ /* 0x000fe20000010000 */
[----:B------:R-:W-:Y:S02]  /*8ce0*/  @P6 FFMA.FTZ R17, R137, c[0x0][0x238], R8 ;  /* 0x00008e0089116a23 */ /* 0x000fe40000010008 */
[----:B------:R-:W-:-:S03]  /*8cf0*/  @P5 FMUL.FTZ R8, R12, 0.69314718246459960938 ;  /* 0x3f3172180c085820 */ /* 0x000fc60000410000 */
[----:B------:R-:W1:Y:S01]  /*8d00*/  S2R R10, SR_CTAID.Y ;  /* 0x00000000000a7919 */ /* 0x000e620000002600 */
[----:B------:R-:W-:-:S03]  /*8d10*/  @P5 FFMA.FTZ R16, R136, c[0x0][0x238], R8 ;  /* 0x00008e0088105a23 */ /* 0x000fc60000010008 */
[----:B------:R-:W3:Y:S04]  /*8d20*/  S2R R13, SR_CTAID.X ;  /* 0x00000000000d7919 */ /* 0x000ee80000002500 */
[----:B------:R-:W4:Y:S04]  /*8d30*/  S2R R18, SR_CTAID.Z ;  /* 0x0000000000127919 */ /* 0x000f280000002700 */
[----:B------:R3:W4:Y:S04]  /*8d40*/  LDS.128 R24, [R227] ;  /* 0x00000000e3187984 */ /* 0x0007280000000c00 */
[----:B------:R3:W4:Y:S01]  /*8d50*/  LDS.128 R32, [R227+0x800] ;  /* 0x00080000e3207984 */ /* 0x0007220000000c00 */
[----:B-1----:R-:W-:Y:S01]  /*8d60*/  @!P0 SHF.R.S32.HI R5, RZ, 0x1f, R10 ;  /* 0x0000001fff058819 */ /* 0x002fe2000001140a */
[----:B--2---:R-:W-:-:S02]  /*8d70*/  @!P0 IMAD.WIDE.U32 R6, R10, c[0x0][0x1e0], RZ ;  /* 0x000078000a068a25 */ /* 0x004fc400078e00ff */
[----:B------:R1:W2:Y:S02]  /*8d80*/  LDS.128 R40, [R227+0x1000] ;  /* 0x00100000e3287984 */ /* 0x0002a40000000c00 */
[----:B------:R-:W-:Y:S02]  /*8d90*/  @!P0 IMAD R5, R5, c[0x0][0x1e0], RZ ;  /* 0x0000780005058a24 */ /* 0x000fe400078e02ff */
[----:B------:R1:W1:Y:S01]  /*8da0*/  LDS.128 R48, [R227+0x1800] ;  /* 0x00180000e3307984 */ /* 0x0002620000000c00 */
[----:B------:R-:W-:Y:S01]  /*8db0*/  @!P0 MOV R140, R6 ;  /* 0x00000006008c8202 */ /* 0x000fe20000000f00 */
[C---:B------:R-:W-:Y:S02]  /*8dc0*/  @!P2 IMAD R6, R10.reuse, c[0x0][0x214], RZ ;  /* 0x000085000a06aa24 */ /* 0x040fe400078e02ff */
[----:B------:R1:W1:Y:S01]  /*8dd0*/  LDS.128 R56, [R227+0x2000] ;  /* 0x00200000e3387984 */ /* 0x0002620000000c00 */
[C---:B------:R-:W-:Y:S02]  /*8de0*/  @!P0 IMAD R5, R10.reuse, c[0x0][0x1e4], R5 ;  /* 0x000079000a058a24 */ /* 0x040fe400078e0205 */
[----:B------:R-:W-:Y:S01]  /*8df0*/  IMAD R0, R10, R0, RZ ;  /* 0x000000000a007224 */ /* 0x000fe200078e02ff */
[----:B------:R1:W1:Y:S01]  /*8e00*/  LDS.128 R64, [R227+0x2800] ;  /* 0x00280000e3407984 */ /* 0x0002620000000c00 */
[----:B------:R-:W5:Y:S01]  /*8e10*/  @P3 MUFU.LG2 R10, R231 ;  /* 0x000000e7000a3308 */ /* 0x000f620000000c00 */
[----:B------:R-:W-:-:S02]  /*8e20*/  @!P0 IADD3 R141, R7, R5, RZ ;  /* 0x00000005078d8210 */ /* 0x000fc40007ffe0ff */
[----:B------:R1:W1:Y:S01]  /*8e30*/  LDS.128 R76, [R227+0x3000] ;  /* 0x00300000e34c7984 */ /* 0x0002620000000c00 */
[----:B------:R-:W-:Y:S01]  /*8e40*/  @P1 MOV R7, c[0x0][0x210] ;  /* 0x0000840000071a02 */ /* 0x000fe20000000f00 */
[----:B------:R-:W-:Y:S01]  /*8e50*/  CS2R R4, SRZ ;  /* 0x0000000000047805 */ /* 0x000fe2000001ff00 */
[----:B------:R-:W-:Y:S01]  /*8e60*/  @!P2 SEL R6, R6, R249, !P0 ;  /* 0x000000f90606a207 */ /* 0x000fe20004000000 */
[----:B------:R1:W1:Y:S01]  /*8e70*/  LDS.128 R84, [R227+0x3800] ;  /* 0x00380000e3547984 */ /* 0x0002620000000c00 */
[----:B------:R-:W-:Y:S02]  /*8e80*/  @!P1 MOV R7, 0x1 ;  /* 0x0000000100079802 */ /* 0x000fe40000000f00 */
[----:B------:R-:W-:Y:S01]  /*8e90*/  @!P2 SHF.R.S32.HI R5, RZ, 0x1f, R6 ;  /* 0x0000001fff05a819 */ /* 0x000fe20000011406 */
[----:B------:R1:W1:Y:S01]  /*8ea0*/  LDS.128 R20, [R227+0x4000] ;  /* 0x00400000e3147984 */ /* 0x0002620000000c00 */
[----:B------:R-:W-:Y:S02]  /*8eb0*/  SEL R0, R0, RZ, P2 ;  /* 0x000000ff00007207 */ /* 0x000fe40001000000 */
[----:B------:R-:W-:Y:S01]  /*8ec0*/  LOP3.LUT P0, RZ, R9, 0x3, RZ, 0xc0, !PT ;  /* 0x0000000309ff7812 */ /* 0x000fe2000780c0ff */
[----:B------:R1:W1:Y:S01]  /*8ed0*/  LDS.128 R28, [R227+0x4800] ;  /* 0x00480000e31c7984 */ /* 0x0002620000000c00 */
[----:B------:R-:W-:Y:S01]  /*8ee0*/  @!P2 MOV R4, R6 ;  /* 0x000000060004a202 */ /* 0x000fe20000000f00 */
[----:B---3--:R-:W-:-:S02]  /*8ef0*/  IMAD R6, R13, R7, RZ ;  /* 0x000000070d067224 */ /* 0x008fc400078e02ff */
[----:B------:R3:W1:Y:S01]  /*8f00*/  LDS.128 R36, [R227+0x5000] ;  /* 0x00500000e3247984 */ /* 0x0006620000000c00 */
[----:B----4-:R-:W-:Y:S02]  /*8f10*/  IMAD R0, R18, R2, R0 ;  /* 0x0000000212007224 */ /* 0x010fe400078e0200 */
[----:B------:R-:W-:Y:S01]  /*8f20*/  SHF.L.U32 R9, R6, 0x7, RZ ;  /* 0x0000000706097819 */ /* 0x000fe200000006ff */
[----:B------:R3:W4:Y:S01]  /*8f30*/  LDS.128 R44, [R227+0x5800] ;  /* 0x00580000e32c7984 */ /* 0x0007220000000c00 */
[----:B------:R-:W-:Y:S02]  /*8f40*/  @P4 FMUL.FTZ R6, R11, 0.69314718246459960938 ;  /* 0x3f3172180b064820 */ /* 0x000fe40000410000 */
[----:B------:R-:W-:Y:S01]  /*8f50*/  IADD3 R11, P2, P1, R9, R4, R0 ;  /* 0x00000004090b7210 */ /* 0x000fe2000795e000 */
[----:B------:R3:W1:Y:S01]  /*8f60*/  LDS.128 R52, [R227+0x6000] ;  /* 0x00600000e3347984 */ /* 0x0006620000000c00 */
[----:B-----5:R-:W-:Y:S01]  /*8f70*/  @P3 FMUL.FTZ R2, R10, 0.69314718246459960938 ;  /* 0x3f3172180a023820 */ /* 0x020fe20000410000 */
[----:B------:R-:W-:Y:S01]  /*8f80*/  SHF.R.S32.HI R4, RZ, 0x1f, R9 ;  /* 0x0000001fff047819 */ /* 0x000fe20000011409 */
[----:B------:R-:W-:Y:S01]  /*8f90*/  @P4 FFMA.FTZ R14, R135, c[0x0][0x238], R6 ;  /* 0x00008e00870e4a23 */ /* 0x000fe20000010006 */
[----:B------:R3:W1:Y:S01]  /*8fa0*/  LDS.128 R60, [R227+0x6800] ;  /* 0x00680000e33c7984 */ /* 0x0006620000000c00 */
[----:B------:R-:W-:Y:S01]  /*8fb0*/  SHF.R.S32.HI R0, RZ, 0x1f, R0 ;  /* 0x0000001fff007819 */ /* 0x000fe20000011400 */
[----:B------:R-:W-:-:S02]  /*8fc0*/  @P3 FFMA.FTZ R15, R3, c[0x0][0x238], R2 ;  /* 0x00008e00030f3a23 */ /* 0x000fc40000010002 */
[----:B------:R3:W1:Y:S01]  /*8fd0*/  LDS.128 R72, [R227+0x7000] ;  /* 0x00700000e3487984 */ /* 0x0006620000000c00 */
[----:B------:R-:W-:-:S03]  /*8fe0*/  IADD3.X R5, R4, R5, R0, P2, P1 ;  /* 0x0000000504057210 */ /* 0x000fc600017e2400 */
[----:B------:R3:W1:Y:S01]  /*8ff0*/  LDS.128 R80, [R227+0x7800] ;  /* 0x00780000e3507984 */ /* 0x0006620000000c00 */
[----:B------:R-:W-:Y:S05]  /*9000*/  @P0 BRA `(.L_x_995) ;  /* 0x0000025000000947 */ /* 0x000fea0003800000 */
[----:B--2---:R-:W2:Y:S01]  /*9010*/  LDL.LU R143, [R1] ;  /* 0x00000000018f7983 */ /* 0x004ea20000300800 */
[----:B------:R-:W-:-:S04]  /*9020*/  SHF.R.S32.HI R0, RZ, 0x1f, R69 ;  /* 0x0000001fff007819 */ /* 0x000fc80000011445 */
[----:B------:R-:W-:-:S04]  /*9030*/  LEA.HI R0, R0, R69, RZ, 0x2 ;  /* 0x0000004500007211 */ /* 0x000fc800078f10ff */
[----:B------:R-:W-:-:S05]  /*9040*/  LOP3.LUT R0, R0, 0xffffffc, RZ, 0xc0, !PT ;  /* 0x0ffffffc00007812 */ /* 0x000fca00078ec0ff */
[----:B------:R-:W-:-:S04]  /*9050*/  IMAD.IADD R0, R69, 0x1, -R0 ;  /* 0x0000000145007824 */ /* 0x000fc800078e0a00 */
        /* <DEDUP_REMOVED lines=10> */
[----:B------:R-:W-:Y:S01]  /*9100*/  @!P5 IMAD R3, R3, R7, RZ ;  /* 0x000000070303d224 */ /* 0x000fe200078e02ff */
[----:B------:R-:W-:Y:S01]  /*9110*/  @!P6 LEA.HI.X.SX32 R9, R0, R5, 0x1, P0 ;  /* 0x000000050009e211 */ /* 0x000fe200000f0eff */
[-C--:B------:R-:W-:Y:S01]  /*9120*/  @!P4 IMAD R12, R2, R7.reuse, RZ ;  /* 0x00000007020cc224 */ /* 0x080fe200078e02ff */
[----:B------:R-:W-:Y:S01]  /*9130*/  @!P6 LEA R8, P0, R6, c[0x0][0x200], 0x2 ;  /* 0x000080000608ea11 */ /* 0x000fe200078010ff */
[----:B------:R-:W-:Y:S01]  /*9140*/  @!P3 IMAD R2, R4, R7, RZ ;  /* 0x000000070402b224 */ /* 0x000fe200078e02ff */
[CC--:B------:R-:W-:Y:S02]  /*9150*/  @!P5 IADD3 R0, P2, R3.reuse, R11.reuse, RZ ;  /* 0x0000000b0300d210 */ /* 0x0c0fe40007f5e0ff */
        /* <DEDUP_REMOVED lines=16> */
.L_x_995:
[----:B--2---:R-:W-:Y:S05]  /*9260*/  BSYNC B0 ;  /* 0x0000000000007941 */ /* 0x004fea0003800000 */
.L_x_994:
[----:B------:R-:W2:Y:S01]  /*9270*/  S2R R4, SR_TID.X ;  /* 0x0000000000047919 */ /* 0x000ea20000002100 */
[----:B------:R-:W-:Y:S01]  /*9280*/  IADD3 R2, P0, R236, R140, RZ ;  /* 0x0000008cec027210 */ /* 0x000fe20007f1e0ff */
[----:B------:R-:W-:Y:S01]  /*9290*/  BSSY B0, `(.L_x_996) ;  /* 0x0000018000007945 */ /* 0x000fe20003800000 */
[----:B------:R-:W-:-:S02]  /*92a0*/  SHF.R.S32.HI R3, RZ, 0x1f, R236 ;  /* 0x0000001fff037819 */ /* 0x000fc400000114ec */
[----:B------:R-:W-:-:S03]  /*92b0*/  SHF.R.S32.HI R5, RZ, 0x1f, R18 ;  /* 0x0000001fff057819 */ /* 0x000fc60000011412 */
[----:B------:R-:W-:-:S04]  /*92c0*/  IMAD.X R3, R3, 0x1, R141, P0 ;  /* 0x0000000103037824 */ /* 0x000fc800000e068d */
[----:B------:R-:W-:Y:S01]  /*92d0*/  IMAD.WIDE.U32 R10, R18, c[0x0][0x1f0], R2 ;  /* 0x00007c00120a7a25 */ /* 0x000fe200078e0002 */
[----:B--2---:R-:W-:-:S04]  /*92e0*/  SHF.R.S32.HI R0, RZ, 0x1f, R4 ;  /* 0x0000001fff007819 */ /* 0x004fc80000011404 */
[----:B------:R-:W-:Y:S01]  /*92f0*/  LEA.HI R0, R0, R4, RZ, 0x3 ;  /* 0x0000000400007211 */ /* 0x000fe200078f18ff */
[----:B------:R-:W-:-:S03]  /*9300*/  IMAD R4, R5, c[0x0][0x1f0], RZ ;  /* 0x00007c0005047a24 */ /* 0x000fc600078e02ff */
[----:B------:R-:W-:Y:S01]  /*9310*/  SHF.R.S32.HI R7, RZ, 0x3, R0 ;  /* 0x00000003ff077819 */ /* 0x000fe20000011400 */
[----:B------:R-:W-:-:S03]  /*9320*/  IMAD R0, R18, c[0x0][0x1f4], R4 ;  /* 0x00007d0012007a24 */ /* 0x000fc600078e0204 */
[----:B------:R-:W-:Y:S01]  /*9330*/  ISETP.GE.AND P0, PT, R7, R248, PT ;  /* 0x000000f80700720c */ /* 0x000fe20003f06270 */
[----:B------:R-:W-:-:S12]  /*9340*/  IMAD.IADD R9, R11, 0x1, R0 ;  /* 0x000000010b097824 */ /* 0x000fd800078e0200 */
        /* <DEDUP_REMOVED lines=12> */
.L_x_997:
[----:B------:R-:W-:Y:S05]  /*9410*/  BSYNC B0 ;  /* 0x0000000000007941 */ /* 0x000fea0003800000 */
.L_x_996:
        /* <DEDUP_REMOVED lines=17> */
[----:B-1----:R2:W-:Y:S02]  /*9530*/  @!P0 STG.E.128 [R2.64+0x80], R28 ;  /* 0x0000801c02008986 */ /* 0x0025e4000c101d04 */
.L_x_999:
[----:B------:R-:W-:Y:S05]  /*9540*/  BSYNC B0 ;  /* 0x0000000000007941 */ /* 0x000fea0003800000 */
.L_x_998:
        /* <DEDUP_REMOVED lines=18> */
.L_x_1001:
[----:B------:R-:W-:Y:S05]  /*9670*/  BSYNC B0 ;  /* 0x0000000000007941 */ /* 0x000fea0003800000 */
.L_x_1000:
        /* <DEDUP_REMOVED lines=17> */
[----:B----4-:R1:W-:Y:S02]  /*9790*/  @!P0 STG.E.128 [R2.64+0x80], R44 ;  /* 0x0000802c02008986 */ /* 0x0103e4000c101d04 */
.L_x_1003:
[----:B------:R-:W-:Y:S05]  /*97a0*/  BSYNC B0 ;  /* 0x0000000000007941 */ /* 0x000fea0003800000 */
.L_x_1002:
        /* <DEDUP_REMOVED lines=18> */
.L_x_1005:
[----:B------:R-:W-:Y:S05]  /*98d0*/  BSYNC B0 ;  /* 0x0000000000007941 */ /* 0x000fea0003800000 */
.L_x_1004:
[----:B------:R-:W5:Y:S01]  /*98e0*/  LDL.LU R0, [R1+0xc] ;  /* 0x00000c0001007983 */ /* 0x000f620000300800 */
[----:B------:R-:W-:Y:S01]  /*98f0*/  BSSY B0, `(.L_x_1006) ;  /* 0x0000011000007945 */ /* 0x000fe20003800000 */
[----:B-----5:R-:W-:-:S13]  /*9900*/  ISETP.GE.AND P0, PT, R0, R248, PT ;  /* 0x000000f80000720c */ /* 0x020fda0003f06270 */
        /* <DEDUP_REMOVED lines=15> */
.L_x_1007:
[----:B------:R-:W-:Y:S05]  /*9a00*/  BSYNC B0 ;  /* 0x0000000000007941 */ /* 0x000fea0003800000 */
.L_x_1006:
        /* <DEDUP_REMOVED lines=18> */
.L_x_1009:
[----:B------:R-:W-:Y:S05]  /*9b30*/  BSYNC B0 ;  /* 0x0000000000007941 */ /* 0x000fea0003800000 */
.L_x_1008:
[----:B------:R-:W5:Y:S02]  /*9b40*/  LDL.LU R0, [R1+0x4] ;  /* 0x0000040001007983 */ /* 0x000f640000300800 */
[----:B-----5:R-:W-:-:S13]  /*9b50*/  ISETP.GE.AND P0, PT, R0, R248, PT ;  /* 0x000000f80000720c */ /* 0x020fda0003f06270 */
        /* <DEDUP_REMOVED lines=17> */
.L_x_960:
        /* <DEDUP_REMOVED lines=9> */
[----:B------:R-:W-:Y:S01]  /*9d00*/  IMAD.IADD R19, R113, 0x1, -R10 ;  /* 0x0000000171137824 */ /* 0x000fe200078e0a0a */
[----:B------:R-:W-:-:S04]  /*9d10*/  SHF.R.S32.HI R10, RZ, 0x3, R11 ;  /* 0x00000003ff0a7819 */ /* 0x000fc8000001140b */
[----:B------:R-:W-:Y:S02]  /*9d20*/  SHF.L.U32 R15, R19, 0x3, RZ ;  /* 0x00000003130f7819 */ /* 0x000fe400000006ff */
[----:B------:R-:W-:Y:S02]  /*9d30*/  SHF.R.S32.HI R11, RZ, 0x1f, R10 ;  /* 0x0000001fff0b7819 */ /* 0x000fe4000001140a */
[----:B---3--:R-:W-:Y:S02]  /*9d40*/  ISETP.NE.AND P1, PT, R2, RZ, PT ;  /* 0x000000ff0200720c */ /* 0x008fe40003f25270 */
[----:B------:R-:W-:Y:S02]  /*9d50*/  IADD3 R27, R15, 0x40, RZ ;  /* 0x000000400f1b7810 */ /* 0x000fe40007ffe0ff */
[----:B--2---:R-:W-:-:S04]  /*9d60*/  ISETP.NE.AND P3, PT, R0, RZ, PT ;  /* 0x000000ff0000720c */ /* 0x004fc80003f65270 */
[----:B------:R-:W-:Y:S01]  /*9d70*/  ISETP.NE.OR P2, PT, R2, RZ, !P3 ;  /* 0x000000ff0200720c */ /* 0x000fe20005f45670 */
[----:B------:R-:W-:-:S03]  /*9d80*/  @P4 IMAD.WIDE.U32 R2, R249, c[0x0][0x1e8], RZ ;  /* 0x00007a00f9024a25 */ /* 0x000fc600078e00ff */
[C---:B------:R-:W-:Y:S01]  /*9d90*/  ISETP.NE.OR P0, PT, R249.reuse, -0x1, P2 ;  /* 0xfffffffff900780c */ /* 0x040fe20001705670 */
[----:B------:R-:W-:Y:S01]  /*9da0*/  @P1 IMAD.MOV.U32 R0, RZ, RZ, c[0x0][0x210] ;  /* 0x00008400ff001624 */ /* 0x000fe200078e00ff */
[----:B------:R-:W-:Y:S01]  /*9db0*/  @P4 MOV R8, R2 ;  /* 0x0000000200084202 */ /* 0x000fe20000000f00 */
[----:B-1----:R-:W-:Y:S02]  /*9dc0*/  @!P1 IMAD.MOV.U32 R4, RZ, RZ, c[0x0][0x214] ;  /* 0x00008500ff049624 */ /* 0x002fe400078e00ff */
[----:B------:R-:W-:Y:S02]  /*9dd0*/  @P1 IMAD R0, R0, c[0x0][0x214], RZ ;  /* 0x0000850000001a24 */ /* 0x000fe400078e02ff */
[----:B------:R-:W-:Y:S01]  /*9de0*/  @P4 IMAD R9, R249, c[0x0][0x1ec], R3 ;  /* 0x00007b00f9094a24 */ /* 0x000fe200078e0203 */
[----:B------:R-:W-:Y:S01]  /*9df0*/  @!P1 SEL R0, R4, c[0x0][0x234], !P3 ;  /* 0x00008d0004009a07 */ /* 0x000fe20005800000 */
[----:B------:R-:W-:Y:S02]  /*9e00*/  @P1 IMAD.MOV.U32 R3, RZ, RZ, 0x1 ;  /* 0x00000001ff031424 */ /* 0x000fe400078e00ff */
[----:B------:R-:W-:-:S02]  /*9e10*/  @!P4 IMAD R2, R6, c[0x0][0x1e0], RZ ;  /* 0x000078000602ca24 */ /* 0x000fc400078e02ff */
[----:B------:R-:W-:Y:S02]  /*9e20*/  @!P1 IMAD R3, R0, c[0x0][0x1c0], RZ ;  /* 0x0000700000039a24 */ /* 0x000fe400078e02ff */
[----:B------:R-:W-:-:S04]  /*9e30*/  @!P4 IMAD.WIDE.U32 R4, R24, c[0x0][0x1e0], RZ ;  /* 0x000078001804ca25 */ /* 0x000fc800078e00ff */
[----:B------:R-:W-:Y:S02]  /*9e40*/  @!P4 IMAD R7, R24, c[0x0][0x1e4], R2 ;  /* 0x000079001807ca24 */ /* 0x000fe400078e0202 */
[C---:B------:R-:W-:Y:S02]  /*9e50*/  IMAD R6, R24.reuse, R3, RZ ;  /* 0x0000000318067224 */ /* 0x040fe400078e02ff */
[----:B------:R-:W-:Y:S01]  /*9e60*/  @!P0 IMAD R249, R24, c[0x0][0x214], RZ ;  /* 0x0000850018f98a24 */ /* 0x000fe200078e02ff */
[----:B------:R-:W-:Y:S01]  /*9e70*/  CS2R R2, SRZ ;  /* 0x0000000000027805 */ /* 0x000fe2000001ff00 */
[----:B------:R-:W-:Y:S01]  /*9e80*/  @!P4 IMAD.MOV.U32 R8, RZ, RZ, R4 ;  /* 0x000000ffff08c224 */ /* 0x000fe200078e0004 */
[----:B------:R-:W-:Y:S01]  /*9e90*/  @!P4 IADD3 R9, R5, R7, RZ ;  /* 0x000000070509c210 */ /* 0x000fe20007ffe0ff */
[--C-:B------:R-:W-:Y:S01]  /*9ea0*/  @!P2 IMAD.MOV.U32 R2, RZ, RZ, R249.reuse ;  /* 0x000000ffff02a224 */ /* 0x100fe200078e00f9 */
[----:B------:R-:W-:Y:S01]  /*9eb0*/  SEL R6, R6, RZ, P2 ;  /* 0x000000ff06067207 */ /* 0x000fe20001000000 */
[----:B------:R-:W-:Y:S01]  /*9ec0*/  @P1 IMAD.MOV.U32 R16, RZ, RZ, c[0x0][0x210] ;  /* 0x00008400ff101624 */ /* 0x000fe200078e00ff */
[----:B------:R-:W-:Y:S01]  /*9ed0*/  @!P2 SHF.R.S32.HI R3, RZ, 0x1f, R249 ;  /* 0x0000001fff03a819 */ /* 0x000fe200000114f9 */
[----:B------:R-:W-:Y:S01]  /*9ee0*/  @!P1 IMAD.MOV.U32 R16, RZ, RZ, 0x1 ;  /* 0x00000001ff109424 */ /* 0x000fe200078e00ff */
[----:B------:R-:W-:Y:S01]  /*9ef0*/  SHF.R.S32.HI R5, RZ, 0x1f, R18 ;  /* 0x0000001fff057819 */ /* 0x000fe20000011412 */
[----:B------:R-:W-:Y:S01]  /*9f00*/  IMAD R6, R18, R0, R6 ;  /* 0x0000000012067224 */ /* 0x000fe200078e0206 */
[----:B------:R-:W-:Y:S01]  /*9f10*/  ISETP.GE.AND P2, PT, R10, R14, PT ;  /* 0x0000000e0a00720c */ /* 0x000fe20003f46270 */
[----:B------:R-:W-:Y:S01]  /*9f20*/  IMAD R0, R235, R16, RZ ;  /* 0x00000010eb007224 */ /* 0x000fe200078e02ff */
[----:B------:R-:W-:Y:S01]  /*9f30*/  IADD3 R4, P0, R15, R8, RZ ;  /* 0x000000080f047210 */ /* 0x000fe20007f1e0ff */
[----:B------:R-:W-:-:S03]  /*9f40*/  IMAD R7, R5, c[0x0][0x1f0], RZ ;  /* 0x00007c0005077a24 */ /* 0x000fc600078e02ff */
[----:B------:R-:W-:Y:S01]  /*9f50*/  LEA.HI.X.SX32 R5, R15, R9, 0x1, P0 ;  /* 0x000000090f057211 */ /* 0x000fe200000f0eff */
[----:B------:R-:W-:Y:S01]  /*9f60*/  IMAD R8, R18, c[0x0][0x1f4], R7 ;  /* 0x00007d0012087a24 */ /* 0x000fe200078e0207 */
[----:B------:R-:W-:Y:S02]  /*9f70*/  SHF.R.S32.HI R9, RZ, 0x1f, R0 ;  /* 0x0000001fff097819 */ /* 0x000fe40000011400 */
[----:B------:R-:W-:Y:S01]  /*9f80*/  IADD3 R20, P1, P0, R0, R2, R6 ;  /* 0x0000000200147210 */ /* 0x000fe2000783e006 */
[----:B------:R-:W-:Y:S01]  /*9f90*/  IMAD.WIDE.U32 R12, R18, c[0x0][0x1f0], R4 ;  /* 0x00007c00120c7a25 */ /* 0x000fe200078e0004 */
[----:B------:R-:W-:-:S03]  /*9fa0*/  SHF.R.S32.HI R0, RZ, 0x1f, R6 ;  /* 0x0000001fff007819 */ /* 0x000fc60000011406 */
        /* <DEDUP_REMOVED lines=15> */
.L_x_1011:
[----:B------:R-:W-:Y:S05]  /*a0a0*/  BSYNC B0 ;  /* 0x0000000000007941 */ /* 0x000fea0003800000 */
.L_x_1010:
        /* <DEDUP_REMOVED lines=18> */
.L_x_1013:
[----:B------:R-:W-:Y:S05]  /*a1d0*/  BSYNC B0 ;  /* 0x0000000000007941 */ /* 0x000fea0003800000 */
.L_x_1012:
        /* <DEDUP_REMOVED lines=18> */
.L_x_1015:
[----:B------:R-:W-:Y:S05]  /*a300*/  BSYNC B0 ;  /* 0x0000000000007941 */ /* 0x000fea0003800000 */
.L_x_1014:
        /* <DEDUP_REMOVED lines=18> */
.L_x_1017:
[----:B------:R-:W-:Y:S05]  /*a430*/  BSYNC B0 ;  /* 0x0000000000007941 */ /* 0x000fea0003800000 */
.L_x_1016:
        /* <DEDUP_REMOVED lines=18> */
.L_x_1019:
[----:B------:R-:W-:Y:S05]  /*a560*/  BSYNC B0 ;  /* 0x0000000000007941 */ /* 0x000fea0003800000 */
.L_x_1018:
        /* <DEDUP_REMOVED lines=18> */
.L_x_1021:
[----:B------:R-:W-:Y:S05]  /*a690*/  BSYNC B0 ;  /* 0x0000000000007941 */ /* 0x000fea0003800000 */
.L_x_1020:
        /* <DEDUP_REMOVED lines=18> */
.L_x_1023:
[----:B------:R-:W-:Y:S05]  /*a7c0*/  BSYNC B0 ;  /* 0x0000000000007941 */ /* 0x000fea0003800000 */
.L_x_1022:
        /* <DEDUP_REMOVED lines=18> */
.L_x_1025:
[----:B------:R-:W-:Y:S05]  /*a8f0*/  BSYNC B0 ;  /* 0x0000000000007941 */ /* 0x000fea0003800000 */
.L_x_1024:
        /* <DEDUP_REMOVED lines=17> */
[-C--:B-1----:R-:W-:Y:S02]  /*aa10*/  @!P1 LEA.HI.X.SX32 R3, R0, R17.reuse, 0x1, P0 ;  /* 0x0000001100039211 */ /* 0x082fe400000f0eff */
        /* <DEDUP_REMOVED lines=49> */
.L_x_1026:
        /* <DEDUP_REMOVED lines=13> */
.L_x_2389:


//--------------------- .text._ZN5flash16flash_fwd_kernelI23Flash_fwd_kernel_traitsILi128ELi128ELi32ELi4ELb0ELb0EN7cutlass6half_tE19Flash_kernel_traitsILi128ELi128ELi32ELi4ES3_EELb0ELb0ELb1ELb0ELb0ELb1ELb0ELb0EEEvNS_16Flash_fwd_paramsE --------------------------
	.section	.text._ZN5flash16flash_fwd_kernelI23Flash_fwd_kernel_traitsILi128ELi128ELi32ELi4ELb0ELb0EN7cutlass6half_tE19Flash_kernel_traitsILi128ELi128ELi32ELi4ES3_EELb0ELb0ELb1ELb0ELb0ELb1ELb0ELb0EEEvNS_16Flash_fwd_paramsE,"ax",@progbits
	.sectioninfo	@"SHI_REGISTERS=255"
	.align	128
        .global         _ZN5flash16flash_fwd_kernelI23Flash_fwd_kernel_traitsILi128ELi128ELi32ELi4ELb0ELb0EN7cutlass6half_tE19Flash_kernel_traitsILi128ELi128ELi32ELi4ES3_EELb0ELb0ELb1ELb0ELb0ELb1ELb0ELb0EEEvNS_16Flash_fwd_paramsE
        .type           _ZN5flash16flash_fwd_kernelI23Flash_fwd_kernel_traitsILi128ELi128ELi32ELi4ELb0ELb0EN7cutlass6half_tE19Flash_kernel_traitsILi128ELi128ELi32ELi4ES3_EELb0ELb0ELb1ELb0ELb0ELb1ELb0ELb0EEEvNS_16Flash_fwd_paramsE,@function
        .size           _ZN5flash16flash_fwd_kernelI23Flash_fwd_kernel_traitsILi128ELi128ELi32ELi4ELb0ELb0EN7cutlass6half_tE19Flash_kernel_traitsILi128ELi128ELi32ELi4ES3_EELb0ELb0ELb1ELb0ELb0ELb1ELb0ELb0EEEvNS_16Flash_fwd_paramsE,(.L_x_2390 - _ZN5flash16flash_fwd_kernelI23Flash_fwd_kernel_traitsILi128ELi128ELi32ELi4ELb0ELb0EN7cutlass6half_tE19Flash_kernel_traitsILi128ELi128ELi32ELi4ES3_EELb0ELb0ELb1ELb0ELb0ELb1ELb0ELb0EEEvNS_16Flash_fwd_paramsE)
        .other          _ZN5flash16flash_fwd_kernelI23Flash_fwd_kernel_traitsILi128ELi128ELi32ELi4ELb0ELb0EN7cutlass6half_tE19Flash_kernel_traitsILi128ELi128ELi32ELi4ES3_EELb0ELb0ELb1ELb0ELb0ELb1ELb0ELb0EEEvNS_16Flash_fwd_paramsE,@"STO_CUDA_ENTRY STV_DEFAULT"
_ZN5flash16flash_fwd_kernelI23Flash_fwd_kernel_traitsILi128ELi128ELi32ELi4ELb0ELb0EN7cutlass6half_tE19Flash_kernel_traitsILi128ELi128ELi32ELi4ES3_EELb0ELb0ELb1ELb0ELb0ELb1ELb0ELb0EEEvNS_16Flash_fwd_paramsE:
.text._ZN5flash16flash_fwd_kernelI23Flash_fwd_kernel_traitsILi128ELi128ELi32ELi4ELb0ELb0EN7cutlass6half_tE19Flash_kernel_traitsILi128ELi128ELi32ELi4ES3_EELb0ELb0ELb1ELb0ELb0ELb1ELb0ELb0EEEvNS_16Flash_fwd_paramsE:
        /* <DEDUP_REMOVED lines=56> */
.L_x_1027:
[----:B------:R-:W-:Y:S02]  /*0380*/  ULDC UR6, c[0x0][0x218] ;  /* 0x0000860000067ab9 */ /* 0x000fe40000000800 */
.L_x_1028:
        /* <DEDUP_REMOVED lines=116> */
.L_x_1031:
[----:B------:R-:W-:Y:S05]  /*0ad0*/  BSYNC B0 ;  /* 0x0000000000007941 */ /* 0x000fea0003800000 */
.L_x_1030:
        /* <DEDUP_REMOVED lines=16> */
.L_x_1033:
[----:B------:R-:W-:Y:S05]  /*0be0*/  BSYNC B0 ;  /* 0x0000000000007941 */ /* 0x000fea0003800000 */
.L_x_1032:
        /* <DEDUP_REMOVED lines=16> */
.L_x_1035:
[----:B------:R-:W-:Y:S05]  /*0cf0*/  BSYNC B0 ;  /* 0x0000000000007941 */ /* 0x000fea0003800000 */
.L_x_1034:
        /* <DEDUP_REMOVED lines=16> */
.L_x_1037:
[----:B------:R-:W-:Y:S05]  /*0e00*/  BSYNC B0 ;  /* 0x0000000000007941 */ /* 0x000fea0003800000 */
.L_x_1036:
        /* <DEDUP_REMOVED lines=16> */
.L_x_1039:
[----:B------:R-:W-:Y:S05]  /*0f10*/  BSYNC B0 ;  /* 0x0000000000007941 */ /* 0x000fea0003800000 */
.L_x_1038:
        /* <DEDUP_REMOVED lines=16> */
.L_x_1041:
[----:B------:R-:W-:Y:S05]  /*1020*/  BSYNC B0 ;  /* 0x0000000000007941 */ /* 0x000fea0003800000 */
.L_x_1040:
        /* <DEDUP_REMOVED lines=16> */
.L_x_1043:
[----:B------:R-:W-:Y:S05]  /*1130*/  BSYNC B0 ;  /* 0x0000000000007941 */ /* 0x000fea0003800000 */
.L_x_1042:
        /* <DEDUP_REMOVED lines=16> */
.L_x_1045:
[----:B------:R-:W-:Y:S05]  /*1240*/  BSYNC B0 ;  /* 0x0000000000007941 */ /* 0x000fea0003800000 */
.L_x_1044:
        /* <DEDUP_REMOVED lines=67> */
.L_x_1029:
[----:B-1----:R-:W-:Y:S02]  /*1680*/  UISETP.NE.AND UP0, UPT, UR11, -0x1, UPT ;  /* 0xffffffff0b00788c */ /* 0x002fe4000bf05270 */
        /* <DEDUP_REMOVED lines=14> */
[----:B------:R-:W-:Y:S02]  /*1770*/  @!UP0 UIADD3 UR17, UR25, UR22, URZ ;  /* 0x0000001619118290 */ /* 0x000fe4000fffe03f */
[----:B------:R-:W-:-:S02]  /*1780*/  @UP1 UIMAD UR7, UR23, UR5, UR29 ;  /* 0x00000005170712a4 */ /* 0x000fc4000f8e021d */
[----:B------:R-:W-:Y:S02]  /*1790*/  @!UP0 UMOV UR6, UR24 ;  /* 0x0000001800068c82 */ /* 0x000fe40008000000 */
        /* <DEDUP_REMOVED lines=15> */
.L_x_1046:
        /* <DEDUP_REMOVED lines=46> */
.L_x_1047:
        /* <DEDUP_REMOVED lines=8> */
[----:B------:R-:W-:Y:S01]  /*1bf0*/  LOP3.LUT R0, R2, 0xfffffff8, RZ, 0xc0, !PT ;  /* 0xfffffff802007812 */ /* 0x000fe200078ec0ff */
[----:B------:R-:W-:Y:S01]  /*1c00*/  UIADD3 UR20, UR8, -0x1, URZ ;  /* 0xffffffff08147890 */ /* 0x000fe2000fffe03f */
[----:B------:R-:W-:Y:S01]  /*1c10*/  SHF.R.S32.HI R30, RZ, 0x3, R2 ;  /* 0x00000003ff1e7819 */ /* 0x000fe20000011402 */
[----:B------:R-:W-:Y:S01]  /*1c20*/  UIMAD UR4, UR13, UR5, UR4 ;  /* 0x000000050d0472a4 */ /* 0x000fe2000f8e0204 */
[----:B------:R-:W-:Y:S01]  /*1c30*/  SHF.R.S32.HI R86, RZ, 0x5, R87 ;  /* 0x00000005ff567819 */ /* 0x000fe20000011457 */
[----:B------:R-:W-:Y:S01]  /*1c40*/  IMAD.IADD R26, R88, 0x1, -R0 ;  /* 0x00000001581a7824 */ /* 0x000fe200078e0a00 */
[C---:B------:R-:W-:Y:S01]  /*1c50*/  IADD3 R28, R30.reuse, 0x10, RZ ;  /* 0x000000101e1c7810 */ /* 0x040fe20007ffe0ff */
[----:B------:R-:W-:Y:S01]  /*1c60*/  IMAD.SHL.U32 R0, R30, 0x40, RZ ;  /* 0x000000401e007824 */ /* 0x000fe200078e00ff */
[--C-:B------:R-:W-:Y:S01]  /*1c70*/  SHF.R.S32.HI R31, RZ, 0x1f, R30.reuse ;  /* 0x0000001fff1f7819 */ /* 0x100fe2000001141e */
[----:B------:R-:W-:Y:S01]  /*1c80*/  IMAD.SHL.U32 R24, R26, 0x8, RZ ;  /* 0x000000081a187824 */ /* 0x000fe200078e00ff */
[----:B------:R-:W-:Y:S01]  /*1c90*/  ISETP.GE.AND P0, PT, R28, UR12, PT ;  /* 0x0000000c1c007c0c */ /* 0x000fe2000bf06270 */
[----:B------:R-:W-:Y:S01]  /*1ca0*/  UIMAD UR21, UR20, -0x20, UR15 ;  /* 0xffffffe0141578a4 */ /* 0x000fe2000f8e020f */
[----:B------:R-:W-:Y:S01]  /*1cb0*/  IADD3 R7, R30, 0x20, RZ ;  /* 0x000000201e077810 */ /* 0x000fe20007ffe0ff */
[----:B------:R-:W-:Y:S01]  /*1cc0*/  STL.64 [R1+0x20], R30 ;  /* 0x0000201e01007387 */ /* 0x000fe20000100a00 */
[----:B------:R-:W-:Y:S01]  /*1cd0*/  LOP3.LUT R0, R0, 0x1c0, RZ, 0xc0, !PT ;  /* 0x000001c000007812 */ /* 0x000fe200078ec0ff */
[----:B-1----:R-:W-:Y:S01]  /*1ce0*/  IMAD.WIDE R32, R3, 0x80, R30 ;  /* 0x0000008003207825 */ /* 0x002fe200078e021e */
[----:B------:R-:W-:Y:S01]  /*1cf0*/  SHF.R.S32.HI R25, RZ, 0x1f, R24 ;  /* 0x0000001fff197819 */ /* 0x000fe20000011418 */
[----:B------:R-:W-:Y:S01]  /*1d00*/  STL [R1+0x40], R28 ;  /* 0x0000401c01007387 */ /* 0x000fe20000100800 */
[----:B------:R-:W-:Y:S01]  /*1d10*/  IADD3 R2, P1, R24, UR6, RZ ;  /* 0x0000000618027c10 */ /* 0x000fe2000ff3e0ff */
[----:B------:R-:W-:Y:S01]  /*1d20*/  UMOV UR13, 0x5 ;  /* 0x00000005000d7882 */ /* 0x000fe20000000000 */
[----:B------:R-:W-:Y:S01]  /*1d30*/  ISETP.GE.AND P6, PT, R7, UR12, PT ;  /* 0x0000000c07007c0c */ /* 0x000fe2000bfc6270 */
[----:B------:R-:W-:Y:S01]  /*1d40*/  STL.64 [R1+0x8], R32 ;  /* 0x0000082001007387 */ /* 0x000fe20000100a00 */
[----:B------:R-:W-:Y:S01]  /*1d50*/  SHF.R.U32.HI R4, RZ, 0x3, R0 ;  /* 0x00000003ff047819 */ /* 0x000fe20000011600 */
[----:B------:R-:W-:Y:S01]  /*1d60*/  UISETP.GT.AND UP0, UPT, UR20, UR9, UPT ;  /* 0x000000091400728c */ /* 0x000fe2000bf04270 */
[----:B------:R-:W-:Y:S01]  /*1d70*/  IADD3.X R3, R25, UR17, RZ, P1, !PT ;  /* 0x0000001119037c10 */ /* 0x000fe20008ffe4ff */
[----:B------:R-:W-:Y:S01]  /*1d80*/  STL.64 [R1+0x28], R24 ;  /* 0x0000281801007387 */ /* 0x000fe20000100a00 */
[----:B------:R-:W-:-:S02]  /*1d90*/  LOP3.LUT R0, R0, 0x38, R24, 0xf8, !PT ;  /* 0x0000003800007812 */ /* 0x000fc400078ef818 */
[----:B------:R-:W-:Y:S01]  /*1da0*/  IADD3 R8, R30, 0x30, RZ ;  /* 0x000000301e087810 */ /* 0x000fe20007ffe0ff */
[----:B------:R1:W-:Y:S01]  /*1db0*/  STL [R1+0x4c], R7 ;  /* 0x00004c0701007387 */ /* 0x0003e20000100800 */
[----:B------:R-:W-:Y:S01]  /*1dc0*/  LOP3.LUT R6, R0, R4, RZ, 0x3c, !PT ;  /* 0x0000000400067212 */ /* 0x000fe200078e3cff */
[----:B--2---:R-:W-:Y:S01]  /*1dd0*/  IMAD.WIDE.U32 R2, R5, c[0x0][0x1a8], R2 ;  /* 0x00006a0005027a25 */ /* 0x004fe200078e0002 */
[----:B------:R-:W-:Y:S01]  /*1de0*/  LEA.HI R5, R27, R88, RZ, 0x6 ;  /* 0x000000581b057211 */ /* 0x000fe200078f30ff */
[----:B------:R2:W-:Y:S01]  /*1df0*/  STL [R1+0x54], R8 ;  /* 0x0000540801007387 */ /* 0x0005e20000100800 */
[----:B------:R-:W-:Y:S02]  /*1e00*/  @!P0 IADD3 R4, P1, R32, 0x10, RZ ;  /* 0x0000001020048810 */ /* 0x000fe40007f3e0ff */
[----:B------:R-:W-:Y:S01]  /*1e10*/  ISETP.GE.AND P3, PT, R30, UR12, PT ;  /* 0x0000000c1e007c0c */ /* 0x000fe2000bf66270 */
[----:B------:R-:W-:Y:S01]  /*1e20*/  IMAD.SHL.U32 R5, R5, 0x8, RZ ;  /* 0x0000000805057824 */ /* 0x000fe200078e00ff */
[----:B------:R-:W-:Y:S01]  /*1e30*/  ISETP.GE.AND P5, PT, R8, UR12, PT ;  /* 0x0000000c08007c0c */ /* 0x000fe2000bfa6270 */
[----:B------:R-:W-:Y:S01]  /*1e40*/  @!P0 IMAD.X R0, RZ, RZ, R33, P1 ;  /* 0x000000ffff008224 */ /* 0x000fe200008e0621 */
[----:B------:R-:W-:-:S02]  /*1e50*/  @!P6 IADD3 R10, P1, R32, 0x20, RZ ;  /* 0x00000020200ae810 */ /* 0x000fc40007f3e0ff */
[----:B------:R-:W-:Y:S01]  /*1e60*/  LOP3.LUT R223, R6, 0xfffffe00, R5, 0xf8, !PT ;  /* 0xfffffe0006df7812 */ /* 0x000fe200078ef805 */
[----:B------:R-:W-:Y:S01]  /*1e70*/  @!P0 IMAD R0, R0, c[0x0][0x190], RZ ;  /* 0x0000640000008a24 */ /* 0x000fe200078e02ff */
[----:B------:R-:W-:Y:S01]  /*1e80*/  IADD3 R3, R3, UR4, RZ ;  /* 0x0000000403037c10 */ /* 0x000fe2000fffe0ff */
[----:B------:R-:W-:Y:S01]  /*1e90*/  @!P6 IMAD.X R5, RZ, RZ, R33, P1 ;  /* 0x000000ffff05e224 */ /* 0x000fe200008e0621 */
[----:B------:R-:W-:Y:S01]  /*1ea0*/  IADD3 R22, R30, 0x50, RZ ;  /* 0x000000501e167810 */ /* 0x000fe20007ffe0ff */
[C---:B------:R-:W-:Y:S01]  /*1eb0*/  @!P0 IMAD R19, R4.reuse, c[0x0][0x194], R0 ;  /* 0x0000650004138a24 */ /* 0x040fe200078e0200 */
[----:B------:R-:W-:Y:S01]  /*1ec0*/  ULDC.64 UR4, c[0x0][0x198] ;  /* 0x0000660000047ab9 */ /* 0x000fe20000000a00 */
[----:B------:R-:W-:Y:S01]  /*1ed0*/  @!P3 IMAD R0, R33, c[0x0][0x190], RZ ;  /* 0x000064002100ba24 */ /* 0x000fe200078e02ff */
[----:B------:R-:W-:Y:S01]  /*1ee0*/  USHF.L.U64.HI UR6, UR4, UR13, UR5 ;  /* 0x0000000d04067299 */ /* 0x000fe20008010205 */
[----:B------:R-:W-:Y:S02]  /*1ef0*/  @!P6 IMAD R5, R5, c[0x0][0x190], RZ ;  /* 0x000064000505ea24 */ /* 0x000fe400078e02ff */
[----:B------:R-:W-:Y:S01]  /*1f00*/  @!P0 IMAD.WIDE.U32 R14, R4, c[0x0][0x190], R2 ;  /* 0x00006400040e8a25 */ /* 0x000fe200078e0002 */
[----:B-1----:R-:W-:-:S03]  /*1f10*/  IADD3 R7, R30, 0x40, RZ ;  /* 0x000000401e077810 */ /* 0x002fc60007ffe0ff */
[----:B------:R-:W-:Y:S01]  /*1f20*/  @!P6 IMAD R18, R10, c[0x0][0x194], R5 ;  /* 0x000065000a12ea24 */ /* 0x000fe200078e0205 */
[----:B------:R-:W-:Y:S01]  /*1f30*/  ISETP.GE.AND P4, PT, R7, UR12, PT ;  /* 0x0000000c07007c0c */ /* 0x000fe2000bf86270 */
[----:B------:R1:W-:Y:S01]  /*1f40*/  STL [R1+0x58], R7 ;  /* 0x0000580701007387 */ /* 0x0003e20000100800 */
[C---:B--2---:R-:W-:Y:S01]  /*1f50*/  @!P5 IADD3 R8, P2, R32.reuse, 0x30, RZ ;  /* 0x000000302008d810 */ /* 0x044fe20007f5e0ff */
[----:B------:R-:W-:Y:S02]  /*1f60*/  @!P3 IMAD.WIDE.U32 R4, R32, c[0x0][0x190], R2 ;  /* 0x000064002004ba25 */ /* 0x000fe400078e0002 */
[----:B------:R2:W-:Y:S02]  /*1f70*/  STL [R1+0x44], R22 ;  /* 0x0000441601007387 */ /* 0x0005e40000100800 */
[----:B------:R-:W-:Y:S02]  /*1f80*/  @!P5 IMAD.X R6, RZ, RZ, R33, P2 ;  /* 0x000000ffff06d224 */ /* 0x000fe400010e0621 */
[----:B------:R-:W-:-:S04]  /*1f90*/  @!P6 IMAD.WIDE.U32 R10, R10, c[0x0][0x190], R2 ;  /* 0x000064000a0aea25 */ /* 0x000fc800078e0002 */
[----:B------:R-:W-:Y:S01]  /*1fa0*/  @!P4 IADD3 R16, P1, R32, 0x40, RZ ;  /* 0x000000402010c810 */ /* 0x000fe20007f3e0ff */
[----:B------:R-:W-:Y:S02]  /*1fb0*/  @!P5 IMAD R6, R6, c[0x0][0x190], RZ ;  /* 0x000064000606da24 */ /* 0x000fe400078e02ff */
[----:B------:R-:W-:Y:S02]  /*1fc0*/  IMAD.SHL.U32 R223, R223, 0x2, RZ ;  /* 0x00000002dfdf7824 */ /* 0x000fe400078e00ff */
[----:B------:R-:W-:Y:S01]  /*1fd0*/  @!P5 IMAD R21, R8, c[0x0][0x194], R6 ;  /* 0x000065000815da24 */ /* 0x000fe200078e0206 */
[----:B------:R-:W-:Y:S01]  /*1fe0*/  @!P0 LEA R6, P2, R14, c[0x0][0x160], 0x1 ;  /* 0x000058000e068a11 */ /* 0x000fe200078408ff */
[----:B------:R-:W-:-:S04]  /*1ff0*/  @!P5 IMAD.WIDE.U32 R8, R8, c[0x0][0x190], R2 ;  /* 0x000064000808da25 */ /* 0x000fc800078e0002 */
[----:B------:R-:W-:Y:S02]  /*2000*/  @!P6 IMAD.IADD R11, R11, 0x1, R18 ;  /* 0x000000010b0be824 */ /* 0x000fe400078e0212 */
[----:B-1----:R-:W-:Y:S02]  /*2010*/  @!P3 IMAD R7, R32, c[0x0][0x194], R0 ;  /* 0x000065002007ba24 */ /* 0x002fe400078e0200 */
[----:B------:R-:W-:Y:S01]  /*2020*/  @!P4 IMAD.X R0, RZ, RZ, R33, P1 ;  /* 0x000000ffff00c224 */ /* 0x000fe200008e0621 */
[----:B------:R-:W-:-:S03]  /*2030*/  @!P3 LEA R12, P1, R4, c[0x0][0x160], 0x1 ;  /* 0x00005800040cba11 */ /* 0x000fc600078208ff */
[----:B------:R-:W-:Y:S02]  /*2040*/  @!P4 IMAD R17, R0, c[0x0][0x190], RZ ;  /* 0x000064000011ca24 */ /* 0x000fe400078e02ff */
[----:B------:R-:W-:Y:S02]  /*2050*/  @!P3 IMAD.IADD R0, R5, 0x1, R7 ;  /* 0x000000010500b824 */ /* 0x000fe400078e0207 */
[----:B------:R-:W-:-:S03]  /*2060*/  @!P4 IMAD R17, R16, c[0x0][0x194], R17 ;  /* 0x000065001011ca24 */ /* 0x000fc600078e0211 */
[----:B------:R-:W-:Y:S01]  /*2070*/  @!P3 LEA.HI.X R13, R4, c[0x0][0x164], R0, 0x1, P1 ;  /* 0x00005900040dba11 */ /* 0x000fe200008f0c00 */
[----:B------:R-:W-:Y:S01]  /*2080*/  @!P0 IMAD.IADD R0, R15, 0x1, R19 ;  /* 0x000000010f008824 */ /* 0x000fe200078e0213 */
[----:B------:R-:W-:Y:S01]  /*2090*/  @!P6 LEA R18, P1, R10, c[0x0][0x160], 0x1 ;  /* 0x000058000a12ea11 */ /* 0x000fe200078208ff */
[----:B------:R-:W-:Y:S02]  /*20a0*/  @!P4 IMAD.WIDE.U32 R4, R16, c[0x0][0x190], R2 ;  /* 0x000064001004ca25 */ /* 0x000fe400078e0002 */
[----:B------:R-:W-:Y:S01]  /*20b0*/  @!PT LDS RZ, [RZ] ;  /* 0x00000000fffff984 */ /* 0x000fe20000000800 */
[----:B------:R-:W-:Y:S01]  /*20c0*/  @!PT LDS RZ, [RZ] ;  /* 0x00000000fffff984 */ /* 0x000fe20000000800 */
[----:B------:R-:W-:Y:S01]  /*20d0*/  @!PT LDS RZ, [RZ] ;  /* 0x00000000fffff984 */ /* 0x000fe20000000800 */
[----:B------:R1:W-:Y:S01]  /*20e0*/  @!P3 LDGSTS.E.BYPASS.LTC128B.128 [R223], [R12.64] ;  /* 0x000000000cdfbfae */ /* 0x0003e2000b901d52 */
[----:B------:R-:W-:Y:S01]  /*20f0*/  @!P0 LEA.HI.X R7, R14, c[0x0][0x164], R0, 0x1, P2 ;  /* 0x000059000e078a11 */ /* 0x000fe200010f0c00 */
[----:B------:R-:W-:Y:S01]  /*2100*/  @!P5 IMAD.IADD R0, R9, 0x1, R21 ;  /* 0x000000010900d824 */ /* 0x000fe200078e0215 */
[----:B------:R-:W-:Y:S01]  /*2110*/  @!P6 LEA.HI.X R19, R10, c[0x0][0x164], R11, 0x1, P1 ;  /* 0x000059000a13ea11 */ /* 0x000fe200008f0c0b */
[----:B------:R1:W-:Y:S01]  /*2120*/  @!P3 LDGSTS.E.BYPASS.LTC128B.128 [R223+0x4000], [R12.64+0x80] ;  /* 0x040000800cdfbfae */ /* 0x0003e2000b901d52 */
[----:B------:R-:W-:Y:S01]  /*2130*/  ISETP.GE.AND P3, PT, R22, UR12, PT ;  /* 0x0000000c16007c0c */ /* 0x000fe2000bf66270 */
[----:B------:R-:W-:Y:S01]  /*2140*/  @!P4 IMAD.IADD R5, R5, 0x1, R17 ;  /* 0x000000010505c824 */ /* 0x000fe200078e0211 */
[----:B------:R-:W-:Y:S01]  /*2150*/  IADD3 R10, R30, 0x60, RZ ;  /* 0x000000601e0a7810 */ /* 0x000fe20007ffe0ff */
[----:B------:R3:W-:Y:S01]  /*2160*/  @!P0 LDGSTS.E.BYPASS.LTC128B.128 [R223+0x800], [R6.64] ;  /* 0x0080000006df8fae */ /* 0x0007e2000b901d52 */
[----:B--2---:R-:W-:-:S02]  /*2170*/  @!P4 LEA R22, P1, R4, c[0x0][0x160], 0x1 ;  /* 0x000058000416ca11 */ /* 0x004fc400078208ff */
[----:B------:R-:W-:Y:S01]  /*2180*/  LEA.HI R21, R27, R88, RZ, 0x4 ;  /* 0x000000581b157211 */ /* 0x000fe200078f20ff */
[----:B------:R3:W-:Y:S01]  /*2190*/  @!P0 LDGSTS.E.BYPASS.LTC128B.128 [R223+0x4800], [R6.64+0x80] ;  /* 0x0480008006df8fae */ /* 0x0007e2000b901d52 */
[----:B------:R-:W-:-:S03]  /*21a0*/  @!P4 LEA.HI.X R23, R4, c[0x0][0x164], R5, 0x1, P1 ;  /* 0x000059000417ca11 */ /* 0x000fc600008f0c05 */
[----:B------:R-:W-:Y:S04]  /*21b0*/  STL [R1+0x48], R10 ;  /* 0x0000480a01007387 */ /* 0x000fe80000100800 */
[----:B------:R2:W-:Y:S04]  /*21c0*/  @!P6 LDGSTS.E.BYPASS.LTC128B.128 [R223+0x1000], [R18.64] ;  /* 0x0100000012dfefae */ /* 0x0005e8000b901d52 */
[----:B------:R2:W-:Y:S01]  /*21d0*/  @!P6 LDGSTS.E.BYPASS.LTC128B.128 [R223+0x5000], [R18.64+0x80] ;  /* 0x0500008012dfefae */ /* 0x0005e2000b901d52 */
[----:B------:R-:W-:Y:S02]  /*21e0*/  ISETP.GE.AND P6, PT, R30, UR21, PT ;  /* 0x000000151e007c0c */ /* 0x000fe4000bfc6270 */
[----:B-1----:R-:W-:-:S04]  /*21f0*/  @!P5 LEA R12, P2, R8, c[0x0][0x160], 0x1 ;  /* 0x00005800080cda11 */ /* 0x002fc800078408ff */
[----:B------:R-:W-:Y:S02]  /*2200*/  @!P5 LEA.HI.X R13, R8, c[0x0][0x164], R0, 0x1, P2 ;  /* 0x00005900080dda11 */ /* 0x000fe400010f0c00 */
[----:B------:R-:W-:Y:S02]  /*2210*/  ISETP.GE.AND P2, PT, R10, UR12, PT ;  /* 0x0000000c0a007c0c */ /* 0x000fe4000bf46270 */
[----:B------:R-:W-:Y:S01]  /*2220*/  IADD3 R0, R30, 0x70, RZ ;  /* 0x000000701e007810 */ /* 0x000fe20007ffe0ff */
[----:B------:R1:W-:Y:S01]  /*2230*/  @!P5 LDGSTS.E.BYPASS.LTC128B.128 [R223+0x1800], [R12.64] ;  /* 0x018000000cdfdfae */ /* 0x0003e2000b901d52 */
[----:B---3--:R-:W-:Y:S02]  /*2240*/  @!P3 IADD3 R6, P0, R32, 0x50, RZ ;  /* 0x000000502006b810 */ /* 0x008fe40007f1e0ff */
[----:B------:R-:W-:Y:S01]  /*2250*/  ISETP.GE.AND P1, PT, R0, UR12, PT ;  /* 0x0000000c00007c0c */ /* 0x000fe2000bf26270 */
[----:B------:R3:W-:Y:S02]  /*2260*/  STL [R1+0x50], R0 ;  /* 0x0000500001007387 */ /* 0x0007e40000100800 */
[----:B------:R-:W-:-:S02]  /*2270*/  @!P3 IMAD.X R4, RZ, RZ, R33, P0 ;  /* 0x000000ffff04b224 */ /* 0x000fc400000e0621 */
[----:B------:R1:W-:Y:S01]  /*2280*/  @!P5 LDGSTS.E.BYPASS.LTC128B.128 [R223+0x5800], [R12.64+0x80] ;  /* 0x058000800cdfdfae */ /* 0x0003e2000b901d52 */
[----:B------:R-:W-:Y:S01]  /*2290*/  ISETP.GE.AND P5, PT, R28, UR21, PT ;  /* 0x000000151c007c0c */ /* 0x000fe2000bfa6270 */
[----:B------:R-:W-:Y:S01]  /*22a0*/  @!P3 IMAD R4, R4, c[0x0][0x190], RZ ;  /* 0x000064000404ba24 */ /* 0x000fe200078e02ff */
[C---:B------:R-:W-:Y:S01]  /*22b0*/  @!P2 IADD3 R5, P0, R32.reuse, 0x60, RZ ;  /* 0x000000602005a810 */ /* 0x040fe20007f1e0ff */
[----:B------:R4:W-:Y:S04]  /*22c0*/  @!P4 LDGSTS.E.BYPASS.LTC128B.128 [R223+0x2000], [R22.64] ;  /* 0x0200000016dfcfae */ /* 0x0009e8000b901d52 */
[----:B------:R4:W-:Y:S01]  /*22d0*/  @!P4 LDGSTS.E.BYPASS.LTC128B.128 [R223+0x6000], [R22.64+0x80] ;  /* 0x0600008016dfcfae */ /* 0x0009e2000b901d52 */
[----:B---3--:R-:W-:Y:S01]  /*22e0*/  @!P2 IMAD.X R0, RZ, RZ, R33, P0 ;  /* 0x000000ffff00a224 */ /* 0x008fe200000e0621 */
[----:B------:R-:W-:-:S03]  /*22f0*/  @!P1 IADD3 R9, P0, R32, 0x70, RZ ;  /* 0x0000007020099810 */ /* 0x000fc60007f1e0ff */
[----:B------:R-:W-:Y:S02]  /*2300*/  @!P2 IMAD R10, R0, c[0x0][0x190], RZ ;  /* 0x00006400000aaa24 */ /* 0x000fe400078e02ff */
[C---:B------:R-:W-:Y:S02]  /*2310*/  @!P3 IMAD R0, R6.reuse, c[0x0][0x194], R4 ;  /* 0x000065000600ba24 */ /* 0x040fe400078e0204 */
[----:B------:R-:W-:-:S04]  /*2320*/  @!P3 IMAD.WIDE.U32 R6, R6, c[0x0][0x190], R2 ;  /* 0x000064000606ba25 */ /* 0x000fc800078e0002 */
[----:B------:R-:W-:Y:S01]  /*2330*/  @!P1 IMAD.X R8, RZ, RZ, R33, P0 ;  /* 0x000000ffff089224 */ /* 0x000fe200000e0621 */
[C---:B------:R-:W-:Y:S01]  /*2340*/  @!P3 LEA R16, P0, R6.reuse, c[0x0][0x160], 0x1 ;  /* 0x000058000610ba11 */ /* 0x040fe200078008ff */
[----:B------:R-:W-:Y:S02]  /*2350*/  @!P3 IMAD.IADD R0, R7, 0x1, R0 ;  /* 0x000000010700b824 */ /* 0x000fe400078e0200 */
[C---:B------:R-:W-:Y:S02]  /*2360*/  @!P2 IMAD R10, R5.reuse, c[0x0][0x194], R10 ;  /* 0x00006500050aaa24 */ /* 0x040fe400078e020a */
[----:B------:R-:W-:Y:S01]  /*2370*/  @!P2 IMAD.WIDE.U32 R4, R5, c[0x0][0x190], R2 ;  /* 0x000064000504aa25 */ /* 0x000fe200078e0002 */
[----:B------:R-:W-:-:S03]  /*2380*/  @!P3 LEA.HI.X R17, R6, c[0x0][0x164], R0, 0x1, P0 ;  /* 0x000059000611ba11 */ /* 0x000fc600000f0c00 */
[----:B------:R-:W-:Y:S01]  /*2390*/  @!P1 IMAD R8, R8, c[0x0][0x190], RZ ;  /* 0x0000640008089a24 */ /* 0x000fe200078e02ff */
[C---:B------:R-:W-:Y:S01]  /*23a0*/  @!P2 LEA R14, P0, R4.reuse, c[0x0][0x160], 0x1 ;  /* 0x00005800040eaa11 */ /* 0x040fe200078008ff */
[----:B------:R-:W-:Y:S01]  /*23b0*/  @!P2 IMAD.IADD R0, R5, 0x1, R10 ;  /* 0x000000010500a824 */ /* 0x000fe200078e020a */
[----:B------:R3:W-:Y:S01]  /*23c0*/  @!P3 LDGSTS.E.BYPASS.LTC128B.128 [R223+0x2800], [R16.64] ;  /* 0x0280000010dfbfae */ /* 0x0007e2000b901d52 */
[C---:B------:R-:W-:Y:S02]  /*23d0*/  @!P1 IMAD R6, R9.reuse, c[0x0][0x194], R8 ;  /* 0x0000650009069a24 */ /* 0x040fe400078e0208 */
[----:B------:R-:W-:Y:S01]  /*23e0*/  @!P1 IMAD.WIDE.U32 R2, R9, c[0x0][0x190], R2 ;  /* 0x0000640009029a25 */ /* 0x000fe200078e0002 */
[----:B------:R-:W-:Y:S01]  /*23f0*/  @!P2 LEA.HI.X R15, R4, c[0x0][0x164], R0, 0x1, P0 ;  /* 0x00005900040faa11 */ /* 0x000fe200000f0c00 */
[----:B------:R3:W-:Y:S01]  /*2400*/  @!P3 LDGSTS.E.BYPASS.LTC128B.128 [R223+0x6800], [R16.64+0x80] ;  /* 0x0680008010dfbfae */ /* 0x0007e2000b901d52 */
[----:B------:R-:W-:Y:S01]  /*2410*/  SHF.R.S32.HI R9, RZ, 0x4, R21 ;  /* 0x00000004ff097819 */ /* 0x000fe20000011415 */
[----:B------:R-:W-:Y:S01]  /*2420*/  @!P1 IMAD.IADD R3, R3, 0x1, R6 ;  /* 0x0000000103039824 */ /* 0x000fe200078e0206 */
[----:B------:R-:W-:Y:S01]  /*2430*/  @!P1 LEA R10, P0, R2, c[0x0][0x160], 0x1 ;  /* 0x00005800020a9a11 */ /* 0x000fe200078008ff */
[----:B------:R-:W-:Y:S01]  /*2440*/  IMAD R0, R31, c[0x0][0x198], RZ ;  /* 0x000066001f007a24 */ /* 0x000fe200078e02ff */
[----:B------:R-:W-:Y:S01]  /*2450*/  LEA.HI R6, R21, R9, RZ, 0x1 ;  /* 0x0000000915067211 */ /* 0x000fe200078f08ff */
[----:B------:R-:W-:Y:S01]  /*2460*/  IMAD.WIDE.U32 R4, R30, c[0x0][0x198], R24 ;  /* 0x000066001e047a25 */ /* 0x000fe200078e0018 */
[----:B------:R-:W-:Y:S01]  /*2470*/  @!P1 LEA.HI.X R11, R2, c[0x0][0x164], R3, 0x1, P0 ;  /* 0x00005900020b9a11 */ /* 0x000fe200000f0c03 */
[----:B------:R5:W-:Y:S01]  /*2480*/  @!P2 LDGSTS.E.BYPASS.LTC128B.128 [R223+0x3000], [R14.64] ;  /* 0x030000000edfafae */ /* 0x000be2000b901d52 */
[----:B------:R-:W-:Y:S01]  /*2490*/  LOP3.LUT R6, R6, 0xfffffffe, RZ, 0xc0, !PT ;  /* 0xfffffffe06067812 */ /* 0x000fe200078ec0ff */
[----:B------:R-:W-:Y:S01]  /*24a0*/  IMAD R0, R30, c[0x0][0x19c], R0 ;  /* 0x000067001e007a24 */ /* 0x000fe200078e0200 */
[----:B------:R-:W-:Y:S01]  /*24b0*/  IADD3 R4, P0, R4, UR22, RZ ;  /* 0x0000001604047c10 */ /* 0x000fe2000ff1e0ff */
[----:B------:R-:W-:Y:S01]  /*24c0*/  IMAD R7, R31, c[0x0][0x1a0], RZ ;  /* 0x000068001f077a24 */ /* 0x000fe200078e02ff */
[----:B------:R-:W-:Y:S01]  /*24d0*/  USHF.R.S32.HI UR22, URZ, 0x1f, UR20 ;  /* 0x0000001f3f167899 */ /* 0x000fe20008011414 */
[C---:B------:R-:W-:Y:S01]  /*24e0*/  IMAD.WIDE.U32 R2, R30.reuse, c[0x0][0x1a0], R24 ;  /* 0x000068001e027a25 */ /* 0x040fe200078e0018 */
[----:B------:R-:W-:Y:S01]  /*24f0*/  IADD3.X R5, R5, UR7, R0, P0, !PT ;  /* 0x0000000705057c10 */ /* 0x000fe200087fe400 */
[----:B------:R-:W-:Y:S01]  /*2500*/  USHF.L.U32 UR7, UR4, 0x5, URZ ;  /* 0x0000000504077899 */ /* 0x000fe2000800063f */
[----:B------:R5:W-:Y:S01]  /*2510*/  @!P2 LDGSTS.E.BYPASS.LTC128B.128 [R223+0x7000], [R14.64+0x80] ;  /* 0x070000800edfafae */ /* 0x000be2000b901d52 */
[----:B------:R-:W-:Y:S01]  /*2520*/  IMAD R0, R30, c[0x0][0x1a4], R7 ;  /* 0x000069001e007a24 */ /* 0x000fe200078e0207 */
[----:B------:R-:W-:Y:S01]  /*2530*/  IADD3 R8, P0, R2, UR24, RZ ;  /* 0x0000001802087c10 */ /* 0x000fe2000ff1e0ff */
[----:B------:R-:W-:Y:S01]  /*2540*/  IMAD.IADD R25, R9, 0x1, -R6 ;  /* 0x0000000109197824 */ /* 0x000fe200078e0a06 */
[----:B------:R-:W-:Y:S01]  /*2550*/  SHF.R.S32.HI R7, RZ, 0x1f, R20 ;  /* 0x0000001fff077819 */ /* 0x000fe20000011414 */
[C---:B------:R-:W-:Y:S01]  /*2560*/  IMAD.WIDE.U32 R32, R20.reuse, c[0x0][0x1b0], R4 ;  /* 0x00006c0014207a25 */ /* 0x040fe200078e0004 */
[----:B------:R-:W-:Y:S01]  /*2570*/  IADD3.X R9, R3, UR23, R0, P0, !PT ;  /* 0x0000001703097c10 */ /* 0x000fe200087fe400 */
[----:B------:R-:W-:Y:S01]  /*2580*/  USHF.L.U64.HI UR23, UR4, UR10, UR5 ;  /* 0x0000000a04177299 */ /* 0x000fe20008010205 */
[----:B------:R3:W-:Y:S01]  /*2590*/  @!P1 LDGSTS.E.BYPASS.LTC128B.128 [R223+0x3800], [R10.64] ;  /* 0x038000000adf9fae */ /* 0x0007e2000b901d52 */
[----:B------:R-:W-:Y:S01]  /*25a0*/  IMAD R0, R7, c[0x0][0x1b0], RZ ;  /* 0x00006c0007007a24 */ /* 0x000fe200078e02ff */
[----:B------:R-:W-:Y:S01]  /*25b0*/  UIMAD UR5, UR6, UR20, URZ ;  /* 0x00000014060572a4 */ /* 0x000fe2000f8e023f */
[----:B------:R-:W-:Y:S01]  /*25c0*/  IMAD.MOV.U32 R90, RZ, RZ, R32 ;  /* 0x000000ffff5a7224 */ /* 0x000fe200078e0020 */
[----:B------:R-:W-:Y:S01]  /*25d0*/  USHF.L.U32 UR24, UR4, 0x4, URZ ;  /* 0x0000000404187899 */ /* 0x000fe2000800063f */
[----:B------:R-:W-:Y:S01]  /*25e0*/  IMAD R2, R20, c[0x0][0x1b4], R0 ;  /* 0x00006d0014027a24 */ /* 0x000fe200078e0200 */
[----:B------:R-:W-:Y:S01]  /*25f0*/  LOP3.LUT R0, R21, 0xfffffff0, RZ, 0xc0, !PT ;  /* 0xfffffff015007812 */ /* 0x000fe200078ec0ff */
[----:B------:R-:W-:Y:S01]  /*2600*/  IMAD.U32 R21, RZ, RZ, UR20 ;  /* 0x00000014ff157e24 */ /* 0x000fe2000f8e00ff */
[----:B------:R-:W-:Y:S01]  /*2610*/  UIMAD UR5, UR22, UR7, UR5 ;  /* 0x00000007160572a4 */ /* 0x000fe2000f8e0205 */
[----:B------:R-:W-:Y:S01]  /*2620*/  IMAD.IADD R91, R33, 0x1, R2 ;  /* 0x00000001215b7824 */ /* 0x000fe200078e0202 */
[----:B------:R3:W-:Y:S01]  /*2630*/  @!P1 LDGSTS.E.BYPASS.LTC128B.128 [R223+0x7800], [R10.64+0x80] ;  /* 0x078000800adf9fae */ /* 0x0007e2000b901d52 */
[----:B------:R-:W-:Y:S01]  /*2640*/  IMAD.SHL.U32 R5, R26, 0x40, RZ ;  /* 0x000000401a057824 */ /* 0x000fe200078e00ff */
[----:B------:R-:W-:Y:S01]  /*2650*/  ISETP.GE.AND P3, PT, R30, UR21, PT ;  /* 0x000000151e007c0c */ /* 0x000fe2000bf66270 */
[----:B------:R-:W-:Y:S01]  /*2660*/  IMAD.WIDE.U32 R2, R21, UR7, R90 ;  /* 0x0000000715027c25 */ /* 0x000fe2000f8e005a */
[----:B------:R-:W-:Y:S01]  /*2670*/  ISETP.GE.AND P2, PT, R28, UR21, PT ;  /* 0x000000151c007c0c */ /* 0x000fe2000bf46270 */
[----:B------:R-:W-:Y:S01]  /*2680*/  STL.64 [R1+0x18], R32 ;  /* 0x0000182001007387 */ /* 0x000fe20000100a00 */
[----:B------:R-:W-:Y:S01]  /*2690*/  LOP3.LUT R5, R5, 0x1c0, RZ, 0xc0, !PT ;  /* 0x000001c005057812 */ /* 0x000fe200078ec0ff */
[----:B-1----:R-:W-:Y:S01]  /*26a0*/  IMAD.SHL.U32 R12, R30, 0x8, RZ ;  /* 0x000000081e0c7824 */ /* 0x002fe200078e00ff */
[----:B------:R-:W-:Y:S01]  /*26b0*/  IADD3 R6, R3, UR5, RZ ;  /* 0x0000000503067c10 */ /* 0x000fe2000fffe0ff */
[----:B------:R-:W-:Y:S01]  /*26c0*/  IMAD.IADD R0, R88, 0x1, -R0 ;  /* 0x0000000158007824 */ /* 0x000fe200078e0a00 */
[----:B------:R-:W-:Y:S01]  /*26d0*/  @!P6 LEA R4, P0, R2, c[0x0][0x168], 0x1 ;  /* 0x00005a000204ea11 */ /* 0x000fe200078008ff */
[----:B------:R-:W-:Y:S01]  /*26e0*/  ULDC.64 UR4, c[0x0][0x1a0] ;  /* 0x0000680000047ab9 */ /* 0x000fe20000000a00 */
[----:B--2---:R-:W-:Y:S01]  /*26f0*/  LOP3.LUT R18, R5, 0x8, R12, 0xf8, !PT ;  /* 0x0000000805127812 */ /* 0x004fe200078ef80c */
[----:B------:R-:W-:Y:S01]  /*2700*/  USHF.L.U64.HI UR13, UR4, UR13, UR5 ;  /* 0x0000000d040d7299 */ /* 0x000fe20008010205 */
[----:B------:R-:W-:Y:S01]  /*2710*/  SHF.R.U32.HI R12, RZ, 0x3, R5 ;  /* 0x00000003ff0c7819 */ /* 0x000fe20000011605 */
[----:B------:R-:W-:Y:S01]  /*2720*/  IMAD.WIDE.U32 R8, R20, c[0x0][0x1b8], R8 ;  /* 0x00006e0014087a25 */ /* 0x000fe200078e0008 */
[C---:B------:R-:W-:Y:S01]  /*2730*/  @!P6 LEA.HI.X R5, R2.reuse, c[0x0][0x16c], R6, 0x1, P0 ;  /* 0x00005b000205ea11 */ /* 0x040fe200000f0c06 */
[----:B------:R-:W-:Y:S01]  /*2740*/  USHF.L.U32 UR17, UR4, 0x5, URZ ;  /* 0x0000000504117899 */ /* 0x000fe2000800063f */
[----:B------:R-:W-:Y:S01]  /*2750*/  @!P5 IADD3 R3, P0, R2, UR24, RZ ;  /* 0x000000180203dc10 */ /* 0x000fe2000ff1e0ff */
[----:B------:R-:W-:Y:S01]  /*2760*/  UIMAD UR26, UR13, UR20, URZ ;  /* 0x000000140d1a72a4 */ /* 0x000fe2000f8e023f */
[----:B------:R-:W-:Y:S01]  /*2770*/  SHF.R.S32.HI R19, RZ, 0x1f, R0 ;  /* 0x0000001fff137819 */ /* 0x000fe20000011400 */
[----:B------:R1:W-:Y:S01]  /*2780*/  @!P6 LDGSTS.E.BYPASS.LTC128B.128 [R223+0x8000], [R4.64] ;  /* 0x0800000004dfefae */ /* 0x0003e2000b901d52 */
[----:B------:R-:W-:Y:S01]  /*2790*/  @!P5 IADD3.X R6, R6, UR23, RZ, P0, !PT ;  /* 0x000000170606dc10 */ /* 0x000fe200087fe4ff */
[----:B------:R-:W-:Y:S01]  /*27a0*/  UIMAD UR26, UR22, UR17, UR26 ;  /* 0x00000011161a72a4 */ /* 0x000fe2000f8e021a */
[----:B------:R-:W-:Y:S01]  /*27b0*/  @!P5 LEA R2, P0, R3, c[0x0][0x168], 0x1 ;  /* 0x00005a000302da11 */ /* 0x000fe200078008ff */
[----:B------:R1:W-:Y:S01]  /*27c0*/  @!P6 LDGSTS.E.BYPASS.LTC128B.128 [R223+0x9000], [R4.64+0x80] ;  /* 0x0900008004dfefae */ /* 0x0003e2000b901d52 */
[----:B------:R-:W-:Y:S01]  /*27d0*/  LEA.HI R19, R19, R0, RZ, 0x3 ;  /* 0x0000000013137211 */ /* 0x000fe200078f18ff */
[----:B------:R-:W-:Y:S01]  /*27e0*/  USHF.L.U32 UR25, UR4, 0x4, URZ ;  /* 0x0000000404197899 */ /* 0x000fe2000800063f */
[----:B------:R-:W-:Y:S01]  /*27f0*/  @!P5 LEA.HI.X R3, R3, c[0x0][0x16c], R6, 0x1, P0 ;  /* 0x00005b000303da11 */ /* 0x000fe200000f0c06 */
[----:B------:R-:W-:Y:S01]  /*2800*/  IMAD.MOV.U32 R6, RZ, RZ, R8 ;  /* 0x000000ffff067224 */ /* 0x000fe200078e0008 */
[----:B------:R-:W-:Y:S01]  /*2810*/  LOP3.LUT R13, R19, 0xfffffff8, RZ, 0xc0, !PT ;  /* 0xfffffff8130d7812 */ /* 0x000fe200078ec0ff */
[----:B------:R-:W-:Y:S01]  /*2820*/  USHF.L.U64.HI UR4, UR4, UR10, UR5 ;  /* 0x0000000a04047299 */ /* 0x000fe20008010205 */
[----:B------:R-:W-:Y:S01]  /*2830*/  STL.64 [R1+0x10], R90 ;  /* 0x0000105a01007387 */ /* 0x000fe20000100a00 */
[----:B------:R-:W-:Y:S01]  /*2840*/  LOP3.LUT R12, R18, R12, RZ, 0x3c, !PT ;  /* 0x0000000c120c7212 */ /* 0x000fe200078e3cff */
[----:B------:R-:W-:Y:S01]  /*2850*/  UIADD3 UR21, UR15, 0x1, -UR16 ;  /* 0x000000010f157890 */ /* 0x000fe2000fffe810 */
[----:B------:R-:W-:Y:S01]  /*2860*/  IMAD.IADD R24, R0, 0x1, -R13 ;  /* 0x0000000100187824 */ /* 0x000fe200078e0a0d */
[----:B------:R2:W-:Y:S01]  /*2870*/  @!P5 LDGSTS.E.BYPASS.LTC128B.128 [R223+0x8800], [R2.64] ;  /* 0x0880000002dfdfae */ /* 0x0005e2000b901d52 */
[----:B------:R-:W-:Y:S01]  /*2880*/  IMAD R0, R7, c[0x0][0x1b8], RZ ;  /* 0x00006e0007007a24 */ /* 0x000fe200078e02ff */
[----:B------:R-:W-:-:S02]  /*2890*/  ULDC UR10, c[0x0][0x2e4] ;  /* 0x0000b900000a7ab9 */ /* 0x000fc40000000800 */
[----:B------:R2:W-:Y:S01]  /*28a0*/  @!P5 LDGSTS.E.BYPASS.LTC128B.128 [R223+0x9800], [R2.64+0x80] ;  /* 0x0980008002dfdfae */ /* 0x0005e2000b901d52 */
[----:B------:R-:W-:Y:S01]  /*28b0*/  IMAD R7, R20, c[0x0][0x1bc], R0 ;  /* 0x00006f0014077a24 */ /* 0x000fe200078e0200 */
[----:B------:R-:W-:Y:S01]  /*28c0*/  ULDC UR5, c[0x0][0x2e8] ;  /* 0x0000ba0000057ab9 */ /* 0x000fe20000000800 */
[----:B------:R-:W-:Y:S01]  /*28d0*/  IMAD.SHL.U32 R0, R24, 0x40, RZ ;  /* 0x0000004018007824 */ /* 0x000fe200078e00ff */
[----:B------:R-:W0:Y:S01]  /*28e0*/  LDGDEPBAR ;  /* 0x00000000000079af */ /* 0x000e220000000000 */
[----:B------:R-:W-:Y:S01]  /*28f0*/  IMAD.IADD R7, R9, 0x1, R7 ;  /* 0x0000000109077824 */ /* 0x000fe200078e0207 */
[----:B------:R-:W-:Y:S02]  /*2900*/  UIADD3 UR10, UR15, -UR10, -UR16 ;  /* 0x8000000a0f0a7290 */ /* 0x000fe4000fffe810 */
[----:B------:R-:W-:Y:S01]  /*2910*/  LOP3.LUT R0, R0, 0x1c0, RZ, 0xc0, !PT ;  /* 0x000001c000007812 */ /* 0x000fe200078ec0ff */
[----:B------:R3:W-:Y:S01]  /*2920*/  STL.64 [R1+0x30], R8 ;  /* 0x0000300801007387 */ /* 0x0007e20000100a00 */
[----:B------:R-:W-:Y:S01]  /*2930*/  UIADD3 UR5, UR21, UR5, URZ ;  /* 0x0000000515057290 */ /* 0x000fe2000fffe03f */
[----:B-1----:R-:W-:-:S02]  /*2940*/  IMAD.SHL.U32 R5, R19, 0x40, RZ ;  /* 0x0000004013057824 */ /* 0x002fc400078e00ff */
[----:B------:R1:W-:Y:S03]  /*2950*/  STL.64 [R1+0x38], R6 ;  /* 0x0000380601007387 */ /* 0x0003e60000100a00 */
[----:B------:R-:W-:Y:S01]  /*2960*/  LOP3.LUT R84, R5, 0xfffffe00, RZ, 0xc0, !PT ;  /* 0xfffffe0005547812 */ /* 0x000fe200078ec0ff */
[----:B--2---:R-:W-:Y:S01]  /*2970*/  IMAD.SHL.U32 R2, R25, 0x8, RZ ;  /* 0x0000000819027824 */ /* 0x004fe200078e00ff */
[----:B------:R-:W-:-:S04]  /*2980*/  DEPBAR.LE SB0, 0x0 ;  /* 0x000080000000791a */ /* 0x000fc80000000000 */
[----:B------:R-:W-:Y:S01]  /*2990*/  BAR.SYNC.DEFER_BLOCKING 0x0 ;  /* 0x0000000000007b1d */ /* 0x000fe20000010000 */
[----:B------:R-:W-:Y:S01]  /*29a0*/  LOP3.LUT R4, R0, 0x8, R2, 0xf8, !PT ;  /* 0x0000000800047812 */ /* 0x000fe200078ef802 */
[----:B------:R-:W-:Y:S01]  /*29b0*/  IMAD.WIDE.U32 R2, R21, UR17, R6 ;  /* 0x0000001115027c25 */ /* 0x000fe2000f8e0006 */
[----:B------:R-:W-:-:S03]  /*29c0*/  SHF.R.U32.HI R0, RZ, 0x3, R0 ;  /* 0x00000003ff007819 */ /* 0x000fc60000011600 */
[----:B---3--:R-:W-:Y:S01]  /*29d0*/  IMAD R8, R86, 0x400, R84 ;  /* 0x0000040056087824 */ /* 0x008fe200078e0254 */
[----:B------:R-:W-:Y:S02]  /*29e0*/  LOP3.LUT R85, R4, R0, RZ, 0x3c, !PT ;  /* 0x0000000004557212 */ /* 0x000fe400078e3cff */
[----:B------:R-:W-:Y:S02]  /*29f0*/  IADD3 R0, R3, UR26, RZ ;  /* 0x0000001a03007c10 */ /* 0x000fe4000fffe0ff */
[C---:B------:R-:W-:Y:S02]  /*2a00*/  @!P3 LEA R4, P1, R2.reuse, c[0x0][0x170], 0x1 ;  /* 0x00005c000204ba11 */ /* 0x040fe400078208ff */
[C---:B------:R-:W-:Y:S02]  /*2a10*/  @!P2 IADD3 R3, P0, R2.reuse, UR25, RZ ;  /* 0x000000190203ac10 */ /* 0x040fe4000ff1e0ff */
[----:B------:R-:W-:Y:S02]  /*2a20*/  @!P3 LEA.HI.X R5, R2, c[0x0][0x174], R0, 0x1, P1 ;  /* 0x00005d000205ba11 */ /* 0x000fe400008f0c00 */
[----:B------:R-:W-:Y:S01]  /*2a30*/  @!P2 IADD3.X R2, R0, UR4, RZ, P0, !PT ;  /* 0x000000040002ac10 */ /* 0x000fe200087fe4ff */
[----:B------:R-:W-:Y:S01]  /*2a40*/  IMAD R0, R25, 0x200, R12 ;  /* 0x0000020019007824 */ /* 0x000fe200078e020c */
[----:B-1----:R-:W-:-:S03]  /*2a50*/  @!P2 LEA R6, P0, R3, c[0x0][0x170], 0x1 ;  /* 0x00005c000306aa11 */ /* 0x002fc600078008ff */
[----:B------:R-:W-:Y:S01]  /*2a60*/  IMAD.SHL.U32 R208, R0, 0x2, RZ ;  /* 0x0000000200d07824 */ /* 0x000fe200078e00ff */
[----:B------:R-:W-:Y:S01]  /*2a70*/  @!P2 LEA.HI.X R7, R3, c[0x0][0x174], R2, 0x1, P0 ;  /* 0x00005d000307aa11 */ /* 0x000fe200000f0c02 */
[----:B------:R-:W-:Y:S01]  /*2a80*/  IMAD.IADD R2, R85, 0x1, R8 ;  /* 0x0000000155027824 */ /* 0x000fe200078e0208 */
[----:B------:R-:W-:Y:S01]  /*2a90*/  @P3 STS.128 [R223+0xa000], RZ ;  /* 0x00a000ffdf003388 */ /* 0x000fe20000000c00 */
[----:B------:R-:W-:Y:S01]  /*2aa0*/  IMAD.MOV.U32 R3, RZ, RZ, 0x10 ;  /* 0x00000010ff037424 */ /* 0x000fe200078e00ff */
[----:B------:R-:W-:Y:S01]  /*2ab0*/  IADD3 R219, R208, 0x8020, RZ ;  /* 0x00008020d0db7810 */ /* 0x000fe20007ffe0ff */
[----:B------:R-:W-:Y:S01]  /*2ac0*/  IMAD.SHL.U32 R210, R2, 0x2, RZ ;  /* 0x0000000202d27824 */ /* 0x000fe200078e00ff */
[----:B------:R-:W-:Y:S01]  /*2ad0*/  @P3 STS.128 [R223+0xb000], RZ ;  /* 0x00b000ffdf003388 */ /* 0x000fe20000000c00 */
[----:B------:R-:W-:Y:S01]  /*2ae0*/  IMAD.MOV.U32 R0, RZ, RZ, -0x20 ;  /* 0xffffffe0ff007424 */ /* 0x000fe200078e00ff */
[----:B------:R-:W-:Y:S02]  /*2af0*/  IADD3 R2, R208, 0x8000, RZ ;  /* 0x00008000d0027810 */ /* 0x000fe40007ffe0ff */
        /* <DEDUP_REMOVED lines=13> */
[----:B------:R-:W-:Y:S02]  /*2bd0*/  LDSM.16.M88.4 R16, [R208+0x8000] ;  /* 0x00800000d010783b */ /* 0x000fe40000000200 */
[----:B------:R-:W-:Y:S02]  /*2be0*/  SEL R3, R3, 0xfffffff0, !P1 ;  /* 0xfffffff003037807 */ /* 0x000fe40004800000 */
[----:B----4-:R-:W-:Y:S01]  /*2bf0*/  LDSM.16.M88.4 R20, [R208+0x8800] ;  /* 0x00880000d014783b */ /* 0x010fe20000000200 */
[----:B------:R-:W-:Y:S02]  /*2c00*/  SEL R0, R0, 0x20, P2 ;  /* 0x0000002000007807 */ /* 0x000fe40001000000 */
[----:B------:R-:W-:Y:S01]  /*2c10*/  R2P PR, R26, 0x6 ;  /* 0x000000061a007804 */ /* 0x000fe20000000000 */
[----:B-----5:R-:W2:Y:S01]  /*2c20*/  LDSM.16.M88.4 R12, [R210] ;  /* 0x00000000d20c783b */ /* 0x020ea20000000200 */
[--C-:B------:R-:W-:Y:S02]  /*2c30*/  IMAD R212, R3, 0x2, R210.reuse ;  /* 0x0000000203d47824 */ /* 0x100fe400078e02d2 */
[C---:B------:R-:W-:Y:S01]  /*2c40*/  IMAD R218, R0.reuse, 0x2, R210 ;  /* 0x0000000200da7824 */ /* 0x040fe200078e02d2 */
[----:B------:R-:W0:Y:S01]  /*2c50*/  LDGDEPBAR ;  /* 0x00000000000079af */ /* 0x000e220000000000 */
[----:B------:R-:W-:-:S03]  /*2c60*/  IMAD R217, R0, 0x2, R212 ;  /* 0x0000000200d97824 */ /* 0x000fc600078e02d4 */
[----:B------:R-:W-:Y:S04]  /*2c70*/  LDSM.16.M88.4 R8, [R212+0x2000] ;  /* 0x00200000d408783b */ /* 0x000fe80000000200 */
[----:B------:R-:W-:Y:S01]  /*2c80*/  @P1 IADD3 R219, R2, -0x20, RZ ;  /* 0xffffffe002db1810 */ /* 0x000fe20007ffe0ff */
[----:B------:R-:W-:Y:S01]  /*2c90*/  LDSM.16.M88.4 R24, [R212] ;  /* 0x00000000d418783b */ /* 0x000fe20000000200 */
[----:B------:R-:W-:Y:S02]  /*2ca0*/  IMAD.MOV.U32 R2, RZ, RZ, 0x40 ;  /* 0x00000040ff027424 */ /* 0x000fe400078e00ff */
[C---:B------:R-:W-:Y:S01]  /*2cb0*/  IADD3 R222, R219.reuse, 0x800, RZ ;  /* 0x00000800dbde7810 */ /* 0x040fe20007ffe0ff */
[----:B-1----:R-:W1:Y:S01]  /*2cc0*/  LDSM.16.M88.4 R4, [R210+0x2000] ;  /* 0x00200000d204783b */ /* 0x002e620000000200 */
[----:B------:R-:W-:-:S02]  /*2cd0*/  IADD3 R221, R219, 0x1000, RZ ;  /* 0x00001000dbdd7810 */ /* 0x000fc40007ffe0ff */
[----:B------:R-:W-:Y:S01]  /*2ce0*/  SEL R2, R2, 0xffffffc0, !P2 ;  /* 0xffffffc002027807 */ /* 0x000fe20005000000 */
[----:B------:R-:W3:Y:S01]  /*2cf0*/  LDSM.16.M88.4 R28, [R219] ;  /* 0x00000000db1c783b */ /* 0x000ee20000000200 */
[----:B------:R-:W-:-:S03]  /*2d00*/  IADD3 R220, R219, 0x1800, RZ ;  /* 0x00001800dbdc7810 */ /* 0x000fc60007ffe0ff */
[----:B------:R-:W4:Y:S01]  /*2d10*/  LDSM.16.M88.4 R36, [R219+0x800] ;  /* 0x00080000db24783b */ /* 0x000f220000000200 */
[----:B------:R-:W-:Y:S02]  /*2d20*/  IMAD.IADD R216, R208, 0x1, R2 ;  /* 0x00000001d0d87824 */ /* 0x000fe400078e0202 */
[----:B------:R-:W-:Y:S01]  /*2d30*/  IMAD.IADD R215, R2, 0x1, R219 ;  /* 0x0000000102d77824 */ /* 0x000fe200078e02db */
[----:B------:R-:W-:Y:S02]  /*2d40*/  LOP3.LUT R2, R87, 0xffffffe0, RZ, 0xc0, !PT ;  /* 0xffffffe057027812 */ /* 0x000fe400078ec0ff */
[----:B------:R-:W-:Y:S03]  /*2d50*/  LDSM.16.M88.4 R32, [R216+0x8000] ;  /* 0x00800000d820783b */ /* 0x000fe60000000200 */
[C---:B------:R-:W-:Y:S01]  /*2d60*/  IMAD.IADD R2, R88.reuse, 0x1, -R2 ;  /* 0x0000000158027824 */ /* 0x040fe200078e0a02 */
[----:B------:R-:W-:Y:S01]  /*2d70*/  LDSM.16.M88.4 R56, [R216+0x8800] ;  /* 0x00880000d838783b */ /* 0x000fe20000000200 */
[----:B------:R-:W-:Y:S01]  /*2d80*/  IMAD.SHL.U32 R88, R88, 0x2, RZ ;  /* 0x0000000258587824 */ /* 0x000fe200078e00ff */
[----:B--2---:R-:W-:Y:S04]  /*2d90*/  HMMA.16816.F32 R64, R12, R16, RZ ;  /* 0x000000100c40723c */ /* 0x004fe800000018ff */
[----:B------:R-:W-:-:S04]  /*2da0*/  LOP3.LUT R92, R88, 0x6, RZ, 0xc0, !PT ;  /* 0x00000006585c7812 */ /* 0x000fc800078ec0ff */
[C---:B------:R-:W-:Y:S08]  /*2db0*/  HMMA.16816.F32 R60, R12.reuse, R18, RZ ;  /* 0x000000120c3c723c */ /* 0x040ff000000018ff */
[----:B------:R-:W-:Y:S08]  /*2dc0*/  HMMA.16816.F32 R52, R12, R20, RZ ;  /* 0x000000140c34723c */ /* 0x000ff000000018ff */
[C---:B-1----:R-:W-:Y:S08]  /*2dd0*/  HMMA.16816.F32 R48, R4.reuse, R16, RZ ;  /* 0x000000100430723c */ /* 0x042ff000000018ff */
[C---:B------:R-:W-:Y:S01]  /*2de0*/  HMMA.16816.F32 R44, R4.reuse, R18, RZ ;  /* 0x00000012042c723c */ /* 0x040fe200000018ff */
[----:B------:R-:W1:Y:S07]  /*2df0*/  LDSM.16.M88.4 R16, [R218+0x2000] ;  /* 0x00200000da10783b */ /* 0x000e6e0000000200 */
[C---:B------:R-:W-:Y:S08]  /*2e00*/  HMMA.16816.F32 R40, R4.reuse, R20, RZ ;  /* 0x000000140428723c */ /* 0x040ff000000018ff */
[-C--:B------:R-:W-:Y:S08]  /*2e10*/  HMMA.16816.F32 R4, R4, R22.reuse, RZ ;  /* 0x000000160404723c */ /* 0x080ff000000018ff */
[----:B------:R-:W-:Y:S01]  /*2e20*/  HMMA.16816.F32 R72, R12, R22, RZ ;  /* 0x000000160c48723c */ /* 0x000fe200000018ff */
[----:B------:R-:W2:Y:S07]  /*2e30*/  LDSM.16.M88.4 R20, [R218] ;  /* 0x00000000da14783b */ /* 0x000eae0000000200 */
[C---:B---3--:R-:W-:Y:S01]  /*2e40*/  HMMA.16816.F32 R80, R8.reuse, R28, R48 ;  /* 0x0000001c0850723c */ /* 0x048fe20000001830 */
[----:B------:R-:W-:Y:S07]  /*2e50*/  LDSM.16.M88.4 R48, [R215+0x800] ;  /* 0x00080000d730783b */ /* 0x000fee0000000200 */
[C---:B------:R-:W-:Y:S08]  /*2e60*/  HMMA.16816.F32 R68, R8.reuse, R30, R44 ;  /* 0x0000001e0844723c */ /* 0x040ff0000000182c */
[C---:B----4-:R-:W-:Y:S08]  /*2e70*/  HMMA.16816.F32 R76, R8.reuse, R36, R40 ;  /* 0x00000024084c723c */ /* 0x050ff00000001828 */
[----:B------:R-:W-:Y:S01]  /*2e80*/  HMMA.16816.F32 R44, R8, R38, R4 ;  /* 0x00000026082c723c */ /* 0x000fe20000001804 */
[----:B------:R-:W-:Y:S04]  /*2e90*/  LDSM.16.M88.4 R4, [R217+0x2000] ;  /* 0x00200000d904783b */ /* 0x000fe80000000200 */
[----:B------:R-:W3:Y:S03]  /*2ea0*/  LDSM.16.M88.4 R8, [R215] ;  /* 0x00000000d708783b */ /* 0x000ee60000000200 */
[C---:B------:R-:W-:Y:S08]  /*2eb0*/  HMMA.16816.F32 R40, R24.reuse, R28, R64 ;  /* 0x0000001c1828723c */ /* 0x040ff00000001840 */
[C---:B------:R-:W-:Y:S01]  /*2ec0*/  HMMA.16816.F32 R12, R24.reuse, R30, R60 ;  /* 0x0000001e180c723c */ /* 0x040fe2000000183c */
[----:B------:R-:W4:Y:S07]  /*2ed0*/  LDSM.16.M88.4 R28, [R217] ;  /* 0x00000000d91c783b */ /* 0x000f2e0000000200 */
[C---:B------:R-:W-:Y:S08]  /*2ee0*/  HMMA.16816.F32 R52, R24.reuse, R36, R52 ;  /* 0x000000241834723c */ /* 0x040ff00000001834 */
[----:B------:R-:W-:Y:S01]  /*2ef0*/  HMMA.16816.F32 R72, R24, R38, R72 ;  /* 0x000000261848723c */ /* 0x000fe20000001848 */
[----:B------:R-:W-:Y:S07]  /*2f00*/  LDSM.16.M88.4 R24, [R208+0x9000] ;  /* 0x00900000d018783b */ /* 0x000fee0000000200 */
[C---:B-1----:R-:W-:Y:S08]  /*2f10*/  HMMA.16816.F32 R80, R16.reuse, R32, R80 ;  /* 0x000000201050723c */ /* 0x042ff00000001850 */
[C---:B------:R-:W-:Y:S08]  /*2f20*/  HMMA.16816.F32 R64, R16.reuse, R34, R68 ;  /* 0x000000221040723c */ /* 0x040ff00000001844 */
[C---:B------:R-:W-:Y:S08]  /*2f30*/  HMMA.16816.F32 R60, R16.reuse, R58, R44 ;  /* 0x0000003a103c723c */ /* 0x040ff0000000182c */
[----:B------:R-:W-:Y:S01]  /*2f40*/  HMMA.16816.F32 R76, R16, R56, R76 ;  /* 0x00000038104c723c */ /* 0x000fe2000000184c */
[----:B------:R-:W-:Y:S07]  /*2f50*/  LDSM.16.M88.4 R16, [R210+0x4000] ;  /* 0x00400000d210783b */ /* 0x000fee0000000200 */
[C---:B--2---:R-:W-:Y:S01]  /*2f60*/  HMMA.16816.F32 R44, R20.reuse, R32, R40 ;  /* 0x00000020142c723c */ /* 0x044fe20000001828 */
[----:B------:R-:W-:Y:S07]  /*2f70*/  LDSM.16.M88.4 R40, [R208+0x9800] ;  /* 0x00980000d028783b */ /* 0x000fee0000000200 */
[C---:B------:R-:W-:Y:S01]  /*2f80*/  HMMA.16816.F32 R36, R20.reuse, R34, R12 ;  /* 0x000000221424723c */ /* 0x040fe2000000180c */
[----:B------:R-:W1:Y:S07]  /*2f90*/  LDSM.16.M88.4 R12, [R210+0x6000] ;  /* 0x00600000d20c783b */ /* 0x000e6e0000000200 */
[C---:B------:R-:W-:Y:S08]  /*2fa0*/  HMMA.16816.F32 R32, R20.reuse, R56, R52 ;  /* 0x000000381420723c */ /* 0x040ff00000001834 */
[----:B------:R-:W-:Y:S08]  /*2fb0*/  HMMA.16816.F32 R56, R20, R58, R72 ;  /* 0x0000003a1438723c */ /* 0x000ff00000001848 */
[C---:B---3--:R-:W-:Y:S08]  /*2fc0*/  HMMA.16816.F32 R72, R4.reuse, R8, R80 ;  /* 0x000000080448723c */ /* 0x048ff00000001850 */
[C---:B------:R-:W-:Y:S08]  /*2fd0*/  HMMA.16816.F32 R64, R4.reuse, R10, R64 ;  /* 0x0000000a0440723c */ /* 0x040ff00000001840 */
[C---:B------:R-:W-:Y:S08]  /*2fe0*/  HMMA.16816.F32 R76, R4.reuse, R48, R76 ;  /* 0x00000030044c723c */ /* 0x040ff0000000184c */
[----:B------:R-:W-:Y:S01]  /*2ff0*/  HMMA.16816.F32 R60, R4, R50, R60 ;  /* 0x00000032043c723c */ /* 0x000fe2000000183c */
[----:B------:R-:W-:Y:S07]  /*3000*/  LDSM.16.M88.4 R4, [R212+0x6000] ;  /* 0x00600000d404783b */ /* 0x000fee0000000200 */
[C---:B----4-:R-:W-:Y:S08]  /*3010*/  HMMA.16816.F32 R52, R28.reuse, R8, R44 ;  /* 0x000000081c34723c */ /* 0x050ff0000000182c */
[C---:B------:R-:W-:Y:S01]  /*3020*/  HMMA.16816.F32 R44, R28.reuse, R10, R36 ;  /* 0x0000000a1c2c723c */ /* 0x040fe20000001824 */
[----:B------:R-:W-:Y:S04]  /*3030*/  LDSM.16.M88.4 R36, [R219+0x1800] ;  /* 0x00180000db24783b */ /* 0x000fe80000000200 */
[----:B------:R-:W-:Y:S03]  /*3040*/  LDSM.16.M88.4 R8, [R212+0x4000] ;  /* 0x00400000d408783b */ /* 0x000fe60000000200 */
[C---:B------:R-:W-:Y:S01]  /*3050*/  HMMA.16816.F32 R20, R28.reuse, R48, R32 ;  /* 0x000000301c14723c */ /* 0x040fe20000001820 */
[----:B------:R-:W2:Y:S07]  /*3060*/  LDSM.16.M88.4 R32, [R219+0x1000] ;  /* 0x00100000db20783b */ /* 0x000eae0000000200 */
[----:B------:R-:W-:Y:S01]  /*3070*/  HMMA.16816.F32 R56, R28, R50, R56 ;  /* 0x000000321c38723c */ /* 0x000fe20000001838 */
[----:B------:R-:W-:Y:S07]  /*3080*/  LDSM.16.M88.4 R28, [R216+0x9000] ;  /* 0x00900000d81c783b */ /* 0x000fee0000000200 */
[C---:B-1----:R-:W-:Y:S08]  /*3090*/  HMMA.16816.F32 R72, R12.reuse, R24, R72 ;  /* 0x000000180c48723c */ /* 0x042ff00000001848 */
[C---:B------:R-:W-:Y:S08]  /*30a0*/  HMMA.16816.F32 R68, R12.reuse, R26, R64 ;  /* 0x0000001a0c44723c */ /* 0x040ff00000001840 */
[C---:B------:R-:W-:Y:S08]  /*30b0*/  HMMA.16816.F32 R76, R12.reuse, R40, R76 ;  /* 0x000000280c4c723c */ /* 0x040ff0000000184c */
[----:B------:R-:W-:Y:S08]  /*30c0*/  HMMA.16816.F32 R64, R12, R42, R60 ;  /* 0x0000002a0c40723c */ /* 0x000ff0000000183c */
[C---:B------:R-:W-:Y:S08]  /*30d0*/  HMMA.16816.F32 R48, R16.reuse, R24, R52 ;  /* 0x000000181030723c */ /* 0x040ff00000001834 */
[C---:B------:R-:W-:Y:S01]  /*30e0*/  HMMA.16816.F32 R44, R16.reuse, R26, R44 ;  /* 0x0000001a102c723c */ /* 0x040fe2000000182c */
[----:B------:R-:W-:Y:S07]  /*30f0*/  LDSM.16.M88.4 R24, [R218+0x4000] ;  /* 0x00400000da18783b */ /* 0x000fee0000000200 */
[C---:B------:R-:W-:Y:S01]  /*3100*/  HMMA.16816.F32 R12, R16.reuse, R40, R20 ;  /* 0x00000028100c723c */ /* 0x040fe20000001814 */
[----:B------:R-:W1:Y:S07]  /*3110*/  LDSM.16.M88.4 R20, [R218+0x6000] ;  /* 0x00600000da14783b */ /* 0x000e6e0000000200 */
[----:B------:R-:W-:Y:S01]  /*3120*/  HMMA.16816.F32 R52, R16, R42, R56 ;  /* 0x0000002a1034723c */ /* 0x000fe20000001838 */
[----:B------:R-:W-:Y:S07]  /*3130*/  LDSM.16.M88.4 R56, [R216+0x9800] ;  /* 0x00980000d838783b */ /* 0x000fee0000000200 */
[C---:B--2---:R-:W-:Y:S08]  /*3140*/  HMMA.16816.F32 R60, R4.reuse, R32, R72 ;  /* 0x00000020043c723c */ /* 0x044ff00000001848 */
[----:B------:R-:W-:Y:S08]  /*3150*/  HMMA.16816.F32 R68, R4, R34, R68 ;  /* 0x000000220444723c */ /* 0x000ff00000001844 */
[C---:B------:R-:W-:Y:S08]  /*3160*/  HMMA.16816.F32 R16, R8.reuse, R32, R48 ;  /* 0x000000200810723c */ /* 0x040ff00000001830 */
[C---:B------:R-:W-:Y:S01]  /*3170*/  HMMA.16816.F32 R44, R8.reuse, R34, R44 ;  /* 0x00000022082c723c */ /* 0x040fe2000000182c */
[----:B------:R-:W-:Y:S07]  /*3180*/  LDSM.16.M88.4 R32, [R215+0x1000] ;  /* 0x00100000d720783b */ /* 0x000fee0000000200 */
[-C--:B------:R-:W-:Y:S01]  /*3190*/  HMMA.16816.F32 R40, R8, R36.reuse, R12 ;  /* 0x000000240828723c */ /* 0x080fe2000000180c */
[----:B------:R-:W2:Y:S07]  /*31a0*/  LDSM.16.M88.4 R12, [R217+0x6000] ;  /* 0x00600000d90c783b */ /* 0x000eae0000000200 */
[C---:B------:R-:W-:Y:S08]  /*31b0*/  HMMA.16816.F32 R72, R4.reuse, R36, R76 ;  /* 0x000000240448723c */ /* 0x040ff0000000184c */
[-C--:B------:R-:W-:Y:S08]  /*31c0*/  HMMA.16816.F32 R76, R4, R38.reuse, R64 ;  /* 0x00000026044c723c */ /* 0x080ff00000001840 */
[----:B------:R-:W-:Y:S01]  /*31d0*/  HMMA.16816.F32 R64, R8, R38, R52 ;  /* 0x000000260840723c */ /* 0x000fe20000001834 */
[----:B------:R-:W3:Y:S07]  /*31e0*/  LDSM.16.M88.4 R8, [R217+0x4000] ;  /* 0x00400000d908783b */ /* 0x000eee0000000200 */
[-C--:B-1----:R-:W-:Y:S08]  /*31f0*/  HMMA.16816.F32 R4, R20, R28.reuse, R60 ;  /* 0x0000001c1404723c */ /* 0x082ff0000000183c */
[----:B------:R-:W-:Y:S07]  /*3200*/  HMMA.16816.F32 R16, R24, R28, R16 ;  /* 0x0000001c1810723c */ /* 0x000fee0000001810 */
[----:B------:R-:W-:Y:S01]  /*3210*/  SHF.R.S32.HI R28, RZ, 0x1f, R2 ;  /* 0x0000001fff1c7819 */ /* 0x000fe20000011402 */
[----:B------:R-:W-:Y:S03]  /*3220*/  HMMA.16816.F32 R48, R20, R30, R68 ;  /* 0x0000001e1430723c */ /* 0x000fe60000001844 */
[----:B------:R-:W-:Y:S01]  /*3230*/  LEA.HI R2, R28, R2, RZ, 0x2 ;  /* 0x000000021c027211 */ /* 0x000fe200078f10ff */
[----:B------:R-:W-:-:S03]  /*3240*/  IMAD.U32 R28, RZ, RZ, UR20 ;  /* 0x00000014ff1c7e24 */ /* 0x000fc6000f8e00ff */
[----:B------:R-:W-:Y:S01]  /*3250*/  SHF.R.S32.HI R89, RZ, 0x2, R2 ;  /* 0x00000002ff597819 */ /* 0x000fe20000011402 */
[----:B--2---:R-:W-:Y:S01]  /*3260*/  HMMA.16816.F32 R36, R12, R32, R4 ;  /* 0x000000200c24723c */ /* 0x004fe20000001804 */
[----:B------:R-:W-:-:S03]  /*3270*/  IMAD.IADD R2, R84, 0x1, R85 ;  /* 0x0000000154027824 */ /* 0x000fc600078e0255 */
[----:B------:R-:W-:Y:S03]  /*3280*/  STL [R1+0x5c], R89 ;  /* 0x00005c5901007387 */ /* 0x000fe60000100800 */
[----:B------:R-:W-:Y:S01]  /*3290*/  LEA R5, R86, UR14, 0x4 ;  /* 0x0000000e56057c11 */ /* 0x000fe2000f8e20ff */
[----:B------:R-:W-:Y:S01]  /*32a0*/  HMMA.16816.F32 R44, R24, R30, R44 ;  /* 0x0000001e182c723c */ /* 0x000fe2000000182c */
[----:B------:R-:W-:-:S03]  /*32b0*/  IMAD R4, R28, 0x20, R92 ;  /* 0x000000201c047824 */ /* 0x000fc600078e025c */
[----:B------:R-:W-:Y:S02]  /*32c0*/  IMAD.IADD R5, R89, 0x1, R5 ;  /* 0x0000000159057824 */ /* 0x000fe400078e0205 */
[----:B------:R-:W-:Y:S02]  /*32d0*/  IADD3 R6, R4, 0x1, RZ ;  /* 0x0000000104067810 */ /* 0x000fe40007ffe0ff */
[----:B---3--:R-:W-:Y:S01]  /*32e0*/  HMMA.16816.F32 R28, R8, R32, R16 ;  /* 0x00000020081c723c */ /* 0x008fe20000001810 */
[----:B------:R-:W-:-:S06]  /*32f0*/  IADD3 R7, R5, 0x40, RZ ;  /* 0x0000004005077810 */ /* 0x000fcc0007ffe0ff */
[C---:B------:R-:W-:Y:S01]  /*3300*/  IADD3 R17, R5.reuse, UR10, RZ ;  /* 0x0000000a05117c10 */ /* 0x040fe2000fffe0ff */
[-C--:B------:R-:W-:Y:S01]  /*3310*/  HMMA.16816.F32 R60, R24, R56.reuse, R40 ;  /* 0x00000038183c723c */ /* 0x080fe20000001828 */
[C---:B------:R-:W-:Y:S02]  /*3320*/  IADD3 R18, R5.reuse, UR5, RZ ;  /* 0x0000000505127c10 */ /* 0x040fe4000fffe0ff */
[C---:B------:R-:W-:Y:S02]  /*3330*/  IADD3 R16, R5.reuse, 0x8, RZ ;  /* 0x0000000805107810 */ /* 0x040fe40007ffe0ff */
[----:B------:R-:W-:Y:S02]  /*3340*/  IADD3 R5, R5, 0x48, RZ ;  /* 0x0000004805057810 */ /* 0x000fe40007ffe0ff */
[----:B------:R-:W-:Y:S01]  /*3350*/  IMNMX R227, RZ, R17, !PT ;  /* 0x00000011ffe37217 */ /* 0x000fe20007800200 */
[----:B------:R-:W-:Y:S01]  /*3360*/  HMMA.16816.F32 R52, R20, R56, R72 ;  /* 0x000000381434723c */ /* 0x000fe20000001848 */
[----:B------:R-:W-:-:S02]  /*3370*/  IMNMX R231, R18, UR15, PT ;  /* 0x0000000f12e77c17 */ /* 0x000fc4000b800200 */
[C---:B------:R-:W-:Y:S02]  /*3380*/  IADD3 R17, R16.reuse, UR10, RZ ;  /* 0x0000000a10117c10 */ /* 0x040fe4000fffe0ff */
[----:B------:R-:W-:Y:S02]  /*3390*/  IADD3 R16, R16, UR5, RZ ;  /* 0x0000000510107c10 */ /* 0x000fe4000fffe0ff */
[----:B------:R-:W-:Y:S01]  /*33a0*/  IADD3 R18, R7, UR10, RZ ;  /* 0x0000000a07127c10 */ /* 0x000fe2000fffe0ff */
[----:B------:R-:W-:Y:S01]  /*33b0*/  HMMA.16816.F32 R40, R12, R34, R48 ;  /* 0x000000220c28723c */ /* 0x000fe20000001830 */
[----:B------:R-:W-:Y:S02]  /*33c0*/  IADD3 R19, R5, UR10, RZ ;  /* 0x0000000a05137c10 */ /* 0x000fe4000fffe0ff */
[----:B------:R-:W-:Y:S02]  /*33d0*/  IMNMX R226, RZ, R17, !PT ;  /* 0x00000011ffe27217 */ /* 0x000fe40007800200 */
[----:B------:R-:W-:-:S02]  /*33e0*/  IMNMX R230, R16, UR15, PT ;  /* 0x0000000f10e67c17 */ /* 0x000fc4000b800200 */
[----:B------:R-:W-:Y:S01]  /*33f0*/  IMNMX R225, RZ, R18, !PT ;  /* 0x00000012ffe17217 */ /* 0x000fe20007800200 */
[----:B------:R-:W-:Y:S01]  /*3400*/  HMMA.16816.F32 R32, R8, R34, R44 ;  /* 0x000000220820723c */ /* 0x000fe2000000182c */
[----:B------:R-:W-:Y:S02]  /*3410*/  IMNMX R224, RZ, R19, !PT ;  /* 0x00000013ffe07217 */ /* 0x000fe40007800200 */
[----:B------:R-:W1:Y:S01]  /*3420*/  LDSM.16.M88.4 R16, [R215+0x1800] ;  /* 0x00180000d710783b */ /* 0x000e620000000200 */
[----:B------:R-:W-:Y:S01]  /*3430*/  ISETP.GE.AND P6, PT, R4, R231, PT ;  /* 0x000000e70400720c */ /* 0x000fe20003fc6270 */
[----:B------:R-:W-:-:S04]  /*3440*/  DEPBAR.LE SB0, 0x0 ;  /* 0x000080000000791a */ /* 0x000fc80000000000 */
[----:B------:R-:W-:Y:S01]  /*3450*/  IADD3 R7, R7, UR5, RZ ;  /* 0x0000000507077c10 */ /* 0x000fe2000fffe0ff */
[-C--:B------:R-:W-:Y:S01]  /*3460*/  HMMA.16816.F32 R20, R20, R58.reuse, R76 ;  /* 0x0000003a1414723c */ /* 0x080fe2000000184c */
[----:B------:R-:W-:Y:S01]  /*3470*/  IADD3 R5, R5, UR5, RZ ;  /* 0x0000000505057c10 */ /* 0x000fe2000fffe0ff */
[----:B------:R-:W-:Y:S01]  /*3480*/  BAR.SYNC.DEFER_BLOCKING 0x0 ;  /* 0x0000000000007b1d */ /* 0x000fe20000010000 */
[----:B------:R-:W-:Y:S02]  /*3490*/  ISETP.LT.OR P6, PT, R4, R227, P6 ;  /* 0x000000e30400720c */ /* 0x000fe400037c1670 */
[----:B------:R-:W-:Y:S02]  /*34a0*/  IMNMX R229, R7, UR15, PT ;  /* 0x0000000f07e57c17 */ /* 0x000fe4000b800200 */
[----:B------:R-:W-:Y:S01]  /*34b0*/  IMNMX R228, R5, UR15, PT ;  /* 0x0000000f05e47c17 */ /* 0x000fe2000b800200 */
[----:B------:R-:W-:Y:S01]  /*34c0*/  HMMA.16816.F32 R24, R24, R58, R64 ;  /* 0x0000003a1818723c */ /* 0x000fe20000001840 */
[----:B------:R-:W-:-:S02]  /*34d0*/  FSEL R92, R28, -INF , !P6 ;  /* 0xff8000001c5c7808 */ /* 0x000fc40007000000 */
[CC--:B------:R-:W-:Y:S02]  /*34e0*/  ISETP.GE.AND P4, PT, R6.reuse, R229.reuse, PT ;  /* 0x000000e50600720c */ /* 0x0c0fe40003f86270 */
[-C--:B------:R-:W-:Y:S02]  /*34f0*/  ISETP.GE.AND P2, PT, R6, R228.reuse, PT ;  /* 0x000000e40600720c */ /* 0x080fe40003f46270 */
[C---:B------:R-:W-:Y:S02]  /*3500*/  ISETP.GE.AND P0, PT, R4.reuse, R229, PT ;  /* 0x000000e50400720c */ /* 0x040fe40003f06270 */
[----:B------:R-:W-:Y:S02]  /*3510*/  ISETP.GE.AND P6, PT, R4, R228, PT ;  /* 0x000000e40400720c */ /* 0x000fe40003fc6270 */
[C---:B------:R-:W-:Y:S02]  /*3520*/  ISETP.LT.OR P4, PT, R6.reuse, R225, P4 ;  /* 0x000000e10600720c */ /* 0x040fe40002781670 */
[----:B------:R-:W-:-:S02]  /*3530*/  ISETP.LT.OR P2, PT, R6, R224, P2 ;  /* 0x000000e00600720c */ /* 0x000fc40001741670 */
[C---:B------:R-:W-:Y:S02]  /*3540*/  ISETP.LT.OR P0, PT, R4.reuse, R225, P0 ;  /* 0x000000e10400720c */ /* 0x040fe40000701670 */
[C---:B------:R-:W-:Y:S02]  /*3550*/  ISETP.LT.OR P6, PT, R4.reuse, R224, P6 ;  /* 0x000000e00400720c */ /* 0x040fe400037c1670 */
[----:B------:R-:W-:Y:S02]  /*3560*/  ISETP.GE.AND P1, PT, R4, R230, PT ;  /* 0x000000e60400720c */ /* 0x000fe40003f26270 */
[----:B------:R-:W-:Y:S02]  /*3570*/  FSEL R45, R36, -INF , !P0 ;  /* 0xff800000242d7808 */ /* 0x000fe40004000000 */
[----:B------:R-:W-:Y:S02]  /*3580*/  FSEL R47, R38, -INF , !P6 ;  /* 0xff800000262f7808 */ /* 0x000fe40007000000 */
[----:B------:R-:W-:-:S02]  /*3590*/  FSEL R44, R37, -INF , !P4 ;  /* 0xff800000252c7808 */ /* 0x000fc40006000000 */
[----:B------:R-:W-:Y:S02]  /*35a0*/  FSEL R46, R39, -INF , !P2 ;  /* 0xff800000272e7808 */ /* 0x000fe40005000000 */
[C---:B------:R-:W-:Y:S01]  /*35b0*/  ISETP.GE.AND P5, PT, R6.reuse, R231, PT ;  /* 0x000000e70600720c */ /* 0x040fe20003fa6270 */
[C---:B-1----:R-:W-:Y:S01]  /*35c0*/  HMMA.16816.F32 R36, R8.reuse, R16, R60 ;  /* 0x000000100824723c */ /* 0x042fe2000000183c */
[----:B------:R-:W-:Y:S02]  /*35d0*/  ISETP.GE.AND P3, PT, R6, R230, PT ;  /* 0x000000e60600720c */ /* 0x000fe40003f66270 */
[CC--:B------:R-:W-:Y:S02]  /*35e0*/  ISETP.LT.OR P1, PT, R4.reuse, R226.reuse, P1 ;  /* 0x000000e20400720c */ /* 0x0c0fe40000f21670 */
[----:B------:R-:W-:Y:S02]  /*35f0*/  IADD3 R5, R4, 0x8, RZ ;  /* 0x0000000804057810 */ /* 0x000fe40007ffe0ff */
[C---:B------:R-:W-:Y:S01]  /*3600*/  ISETP.LT.OR P5, PT, R6.reuse, R227, P5 ;  /* 0x000000e30600720c */ /* 0x040fe20002fa1670 */
[----:B------:R-:W-:Y:S01]  /*3610*/  HMMA.16816.F32 R8, R8, R18, R24 ;  /* 0x000000120808723c */ /* 0x000fe20000001818 */
[----:B------:R-:W-:-:S02]  /*3620*/  ISETP.LT.OR P3, PT, R6, R226, P3 ;  /* 0x000000e20600720c */ /* 0x000fc40001f61670 */
[----:B------:R-:W-:Y:S02]  /*3630*/  FSEL R93, R30, -INF , !P1 ;  /* 0xff8000001e5d7808 */ /* 0x000fe40004800000 */
[C---:B------:R-:W-:Y:S02]  /*3640*/  ISETP.GE.AND P1, PT, R5.reuse, R231, PT ;  /* 0x000000e70500720c */ /* 0x040fe40003f26270 */
[C---:B------:R-:W-:Y:S02]  /*3650*/  ISETP.GE.AND P0, PT, R5.reuse, R230, PT ;  /* 0x000000e60500720c */ /* 0x040fe40003f06270 */
[C---:B------:R-:W-:Y:S02]  /*3660*/  ISETP.GE.AND P6, PT, R5.reuse, R229, PT ;  /* 0x000000e50500720c */ /* 0x040fe40003fc6270 */
[----:B------:R-:W-:Y:S02]  /*3670*/  ISETP.GE.AND P4, PT, R5, R228, PT ;  /* 0x000000e40500720c */ /* 0x000fe40003f86270 */
[----:B------:R-:W-:-:S02]  /*3680*/  FSEL R76, R29, -INF , !P5 ;  /* 0xff8000001d4c7808 */ /* 0x000fc40006800000 */
[----:B------:R-:W-:Y:S02]  /*3690*/  FSEL R77, R31, -INF , !P3 ;  /* 0xff8000001f4d7808 */ /* 0x000fe40005800000 */
[C---:B------:R-:W-:Y:S01]  /*36a0*/  HMMA.16816.F32 R28, R12.reuse, R16, R52 ;  /* 0x000000100c1c723c */ /* 0x040fe20000001834 */
[C---:B------:R-:W-:Y:S02]  /*36b0*/  ISETP.LT.OR P1, PT, R5.reuse, R227, P1 ;  /* 0x000000e30500720c */ /* 0x040fe40000f21670 */
[C---:B------:R-:W-:Y:S02]  /*36c0*/  ISETP.LT.OR P0, PT, R5.reuse, R226, P0 ;  /* 0x000000e20500720c */ /* 0x040fe40000701670 */
[C---:B------:R-:W-:Y:S02]  /*36d0*/  ISETP.LT.OR P6, PT, R5.reuse, R225, P6 ;  /* 0x000000e10500720c */ /* 0x040fe400037c1670 */
[----:B------:R-:W-:Y:S01]  /*36e0*/  ISETP.LT.OR P4, PT, R5, R224, P4 ;  /* 0x000000e00500720c */ /* 0x000fe20002781670 */
[----:B------:R-:W-:Y:S01]  /*36f0*/  HMMA.16816.F32 R12, R12, R18, R20 ;  /* 0x000000120c0c723c */ /* 0x000fe20000001814 */
[----:B------:R-:W-:-:S02]  /*3700*/  IADD3 R6, R4, 0x9, RZ ;  /* 0x0000000904067810 */ /* 0x000fc40007ffe0ff */
[----:B------:R-:W-:Y:S02]  /*3710*/  IADD3 R5, R4, 0x10, RZ ;  /* 0x0000001004057810 */ /* 0x000fe40007ffe0ff */
[----:B------:R-:W-:Y:S02]  /*3720*/  ISETP.GE.AND P3, PT, R6, R229, PT ;  /* 0x000000e50600720c */ /* 0x000fe40003f66270 */
[----:B------:R-:W-:Y:S02]  /*3730*/  FSEL R61, R32, -INF , !P1 ;  /* 0xff800000203d7808 */ /* 0x000fe40004800000 */
[----:B------:R-:W-:Y:S02]  /*3740*/  FSEL R63, R34, -INF , !P0 ;  /* 0xff800000223f7808 */ /* 0x000fe40004000000 */
[C---:B------:R-:W-:Y:S02]  /*3750*/  ISETP.GE.AND P5, PT, R6.reuse, R231, PT ;  /* 0x000000e70600720c */ /* 0x040fe40003fa6270 */
[----:B------:R-:W-:-:S02]  /*3760*/  ISETP.GE.AND P2, PT, R6, R230, PT ;  /* 0x000000e60600720c */ /* 0x000fc40003f46270 */
[C---:B------:R-:W-:Y:S02]  /*3770*/  ISETP.GE.AND P1, PT, R6.reuse, R228, PT ;  /* 0x000000e40600720c */ /* 0x040fe40003f26270 */
        /* <DEDUP_REMOVED lines=12> */
[CC--:B------:R-:W-:Y:S02]  /*3840*/  ISETP.GE.AND P3, PT, R5.reuse, R228.reuse, PT ;  /* 0x000000e40500720c */ /* 0x0c0fe40003f66270 */
[----:B------:R-:W-:Y:S02]  /*3850*/  FSEL R138, R36, -INF , !P0 ;  /* 0xff800000248a7808 */ /* 0x000fe40004000000 */
[----:B------:R-:W-:Y:S02]  /*3860*/  ISETP.GE.AND P0, PT, R6, R228, PT ;  /* 0x000000e40600720c */ /* 0x000fe40003f06270 */
[C---:B------:R-:W-:Y:S02]  /*3870*/  ISETP.LT.OR P6, PT, R5.reuse, R226, P6 ;  /* 0x000000e20500720c */ /* 0x040fe400037c1670 */
[----:B------:R-:W-:-:S02]  /*3880*/  ISETP.LT.OR P4, PT, R5, R225, P4 ;  /* 0x000000e10500720c */ /* 0x000fc40002781670 */
[-C--:B------:R-:W-:Y:S02]  /*3890*/  ISETP.LT.OR P3, PT, R5, R224.reuse, P3 ;  /* 0x000000e00500720c */ /* 0x080fe40001f61670 */
[----:B------:R-:W-:Y:S02]  /*38a0*/  IADD3 R5, R4, 0x18, RZ ;  /* 0x0000001804057810 */ /* 0x000fe40007ffe0ff */
        /* <DEDUP_REMOVED lines=8> */
[----:B------:R-:W-:Y:S02]  /*3930*/  FSEL R21, R30, -INF , !P3 ;  /* 0xff8000001e157808 */ /* 0x000fe40005800000 */
[----:B------:R-:W-:-:S02]  /*3940*/  ISETP.GE.AND P1, PT, R6, R231, PT ;  /* 0x000000e70600720c */ /* 0x000fc40003f26270 */
[C---:B------:R-:W-:Y:S02]  /*3950*/  ISETP.GE.AND P5, PT, R6.reuse, R230, PT ;  /* 0x000000e60600720c */ /* 0x040fe40003fa6270 */
[CC--:B------:R-:W-:Y:S02]  /*3960*/  ISETP.GE.AND P2, PT, R6.reuse, R229.reuse, PT ;  /* 0x000000e50600720c */ /* 0x0c0fe40003f46270 */
[----:B------:R-:W-:Y:S02]  /*3970*/  ISETP.GE.AND P3, PT, R5, R229, PT ;  /* 0x000000e50500720c */ /* 0x000fe40003f66270 */
[----:B------:R-:W-:Y:S02]  /*3980*/  FSEL R15, R15, -INF , !P0 ;  /* 0xff8000000f0f7808 */ /* 0x000fe40004000000 */
[----:B------:R-:W-:Y:S02]  /*3990*/  PLOP3.LUT P0, PT, PT, PT, UP0, 0x80, 0x0 ;  /* 0x000000000000781c */ /* 0x000fe40003f0f008 */
[----:B------:R-:W-:-:S02]  /*39a0*/  ISETP.LT.OR P1, PT, R6, R227, P1 ;  /* 0x000000e30600720c */ /* 0x000fc40000f21670 */
[C---:B------:R-:W-:Y:S02]  /*39b0*/  ISETP.LT.OR P5, PT, R6.reuse, R226, P5 ;  /* 0x000000e20600720c */ /* 0x040fe40002fa1670 */
[-C--:B------:R-:W-:Y:S02]  /*39c0*/  ISETP.LT.OR P2, PT, R6, R225.reuse, P2 ;  /* 0x000000e10600720c */ /* 0x080fe40001741670 */
[----:B------:R-:W-:Y:S02]  /*39d0*/  ISETP.LT.OR P3, PT, R5, R225, P3 ;  /* 0x000000e10500720c */ /* 0x000fe40001f61670 */
[----:B------:R-:W-:Y:S02]  /*39e0*/  FSEL R139, R38, -INF , !P6 ;  /* 0xff800000268b7808 */ /* 0x000fe40007000000 */
        /* <DEDUP_REMOVED lines=9> */
[C---:B------:R-:W-:Y:S02]  /*3a80*/  ISETP.GE.AND P2, PT, R4.reuse, R229, PT ;  /* 0x000000e50400720c */ /* 0x040fe40003f46270 */
[----:B------:R-:W-:Y:S02]  /*3a90*/  ISETP.GE.AND P3, PT, R4, R230, PT ;  /* 0x000000e60400720c */ /* 0x000fe40003f66270 */
[C---:B------:R-:W-:Y:S02]  /*3aa0*/  ISETP.LT.OR P6, PT, R5.reuse, R227, P6 ;  /* 0x000000e30500720c */ /* 0x040fe400037c1670 */
[C---:B------:R-:W-:Y:S02]  /*3ab0*/  ISETP.LT.OR P4, PT, R5.reuse, R226, P4 ;  /* 0x000000e20500720c */ /* 0x040fe40002781670 */
[----:B------:R-:W-:-:S02]  /*3ac0*/  ISETP.LT.OR P1, PT, R5, R224, P1 ;  /* 0x000000e00500720c */ /* 0x000fc40000f21670 */
[C---:B------:R-:W-:Y:S02]  /*3ad0*/  ISETP.LT.OR P5, PT, R4.reuse, R227, P5 ;  /* 0x000000e30400720c */ /* 0x040fe40002fa1670 */
[C---:B------:R-:W-:Y:S02]  /*3ae0*/  ISETP.LT.OR P2, PT, R4.reuse, R225, P2 ;  /* 0x000000e10400720c */ /* 0x040fe40001741670 */
[----:B------:R-:W-:Y:S02]  /*3af0*/  ISETP.LT.OR P3, PT, R4, R226, P3 ;  /* 0x000000e20400720c */ /* 0x000fe40001f61670 */
[----:B------:R-:W-:Y:S02]  /*3b00*/  FSEL R14, R14, -INF , !P1 ;  /* 0xff8000000e0e7808 */ /* 0x000fe40004800000 */
[----:B------:R-:W-:Y:S02]  /*3b10*/  FSEL R13, R13, -INF , !P2 ;  /* 0xff8000000d0d7808 */ /* 0x000fe40005000000 */
[----:B------:R-:W-:-:S02]  /*3b20*/  FSEL R101, R8, -INF , !P6 ;  /* 0xff80000008657808 */ /* 0x000fc40007000000 */
[----:B------:R-:W-:Y:S02]  /*3b30*/  FSEL R102, R10, -INF , !P4 ;  /* 0xff8000000a667808 */ /* 0x000fe40006000000 */
[----:B------:R-:W-:Y:S02]  /*3b40*/  FSEL R100, R9, -INF , !P5 ;  /* 0xff80000009647808 */ /* 0x000fe40006800000 */
[----:B------:R-:W-:Y:S01]  /*3b50*/  FSEL R132, R11, -INF , !P3 ;  /* 0xff8000000b847808 */ /* 0x000fe20005800000 */
[----:B------:R-:W-:Y:S05]  /*3b60*/  @!P0 BRA `(.L_x_1048) ;  /* 0x0000015000008947 */ /* 0x000fea0003800000 */
[----:B------:R-:W-:Y:S01]  /*3b70*/  UIADD3 UR14, UR8, -0x2, URZ ;  /* 0xfffffffe080e7890 */ /* 0x000fe2000fffe03f */
[----:B------:R-:W-:-:S03]  /*3b80*/  IMAD.U32 R8, RZ, RZ, UR23 ;  /* 0x00000017ff087e24 */ /* 0x000fc6000f8e00ff */
[----:B------:R-:W-:Y:S02]  /*3b90*/  USHF.R.S32.HI UR10, URZ, 0x1f, UR14 ;  /* 0x0000001f3f0a7899 */ /* 0x000fe4000801140e */
[----:B------:R-:W-:Y:S01]  /*3ba0*/  UIMAD UR5, UR6, UR14, URZ ;  /* 0x0000000e060572a4 */ /* 0x000fe2000f8e023f */
[----:B------:R-:W-:-:S03]  /*3bb0*/  IMAD.U32 R6, RZ, RZ, UR14 ;  /* 0x0000000eff067e24 */ /* 0x000fc6000f8e00ff */
[----:B------:R-:W-:Y:S01]  /*3bc0*/  UIMAD UR5, UR10, UR7, UR5 ;  /* 0x000000070a0572a4 */ /* 0x000fe2000f8e0205 */
[----:B------:R-:W-:-:S05]  /*3bd0*/  IMAD.WIDE.U32 R6, R6, UR7, R90 ;  /* 0x0000000706067c25 */ /* 0x000fca000f8e005a */
[----:B------:R-:W-:Y:S01]  /*3be0*/  IADD3 R5, R7, UR5, RZ ;  /* 0x0000000507057c10 */ /* 0x000fe2000fffe0ff */
[----:B------:R-:W-:Y:S01]  /*3bf0*/  IMAD.U32 R7, RZ, RZ, UR24 ;  /* 0x00000018ff077e24 */ /* 0x000fe2000f8e00ff */
[----:B------:R-:W-:-:S04]  /*3c00*/  LEA R4, P1, R6, c[0x0][0x168], 0x1 ;  /* 0x00005a0006047a11 */ /* 0x000fc800078208ff */
[----:B------:R-:W-:Y:S02]  /*3c10*/  LEA.HI.X R5, R6, c[0x0][0x16c], R5, 0x1, P1 ;  /* 0x00005b0006057a11 */ /* 0x000fe400008f0c05 */
[----:B------:R-:W-:-:S03]  /*3c20*/  LEA R6, P1, R7, R4, 0x1 ;  /* 0x0000000407067211 */ /* 0x000fc600078208ff */
[----:B------:R-:W-:Y:S01]  /*3c30*/  @!PT LDS RZ, [RZ] ;  /* 0x00000000fffff984 */ /* 0x000fe20000000800 */
[----:B------:R-:W-:Y:S01]  /*3c40*/  @!PT LDS RZ, [RZ] ;  /* 0x00000000fffff984 */ /* 0x000fe20000000800 */
[----:B------:R-:W-:Y:S01]  /*3c50*/  @!PT LDS RZ, [RZ] ;  /* 0x00000000fffff984 */ /* 0x000fe20000000800 */
[----:B------:R1:W-:Y:S01]  /*3c60*/  LDGSTS.E.BYPASS.LTC128B.128 [R223+0x8000], [R4.64] ;  /* 0x0800000004df7fae */ /* 0x0003e2000b901d52 */
[----:B------:R-:W-:-:S03]  /*3c70*/  LEA.HI.X R7, R7, R5, R8, 0x1, P1 ;  /* 0x0000000507077211 */ /* 0x000fc600008f0c08 */
[----:B------:R1:W-:Y:S04]  /*3c80*/  LDGSTS.E.BYPASS.LTC128B.128 [R223+0x9000], [R4.64+0x80] ;  /* 0x0900008004df7fae */ /* 0x0003e8000b901d52 */
[----:B------:R1:W-:Y:S04]  /*3c90*/  LDGSTS.E.BYPASS.LTC128B.128 [R223+0x8800], [R6.64] ;  /* 0x0880000006df7fae */ /* 0x0003e8000b901d52 */
[----:B------:R1:W-:Y:S04]  /*3ca0*/  LDGSTS.E.BYPASS.LTC128B.128 [R223+0x9800], [R6.64+0x80] ;  /* 0x0980008006df7fae */ /* 0x0003e8000b901d52 */
[----:B------:R-:W0:Y:S02]  /*3cb0*/  LDGDEPBAR ;  /* 0x00000000000079af */ /* 0x000e240000000000 */
.L_x_1048:
[----:B-1----:R-:W-:Y:S02]  /*3cc0*/  FMNMX.FTZ R4, R45, R44, !PT ;  /* 0x0000002c2d047209 */ /* 0x002fe40007810000 */
        /* <DEDUP_REMOVED lines=14> */
[----:B------:R-:W1:Y:S03]  /*3db0*/  SHFL.BFLY PT, R6, R4, 0x2, 0x1f ;  /* 0x0c401f0004067f89 */ /* 0x000e6600000e0000 */
        /* <DEDUP_REMOVED lines=25> */
[----:B------:R-:W-:Y:S02]  /*3f50*/  FFMA.FTZ R4, R45, c[0x0][0x23c], -R8 ;  /* 0x00008f002d047a23 */ /* 0x000fe40000010808 */
[----:B------:R2:W-:Y:S01]  /*3f60*/  MUFU.EX2 R243, R9 ;  /* 0x0000000900f37308 */ /* 0x0005e20000000800 */
[----:B-1----:R-:W-:-:S07]  /*3f70*/  FMNMX.FTZ R137, R5, R137, !PT ;  /* 0x0000008905897209 */ /* 0x002fce0007810000 */
[----:B------:R1:W-:Y:S01]  /*3f80*/  MUFU.EX2 R247, R4 ;  /* 0x0000000400f77308 */ /* 0x0003e20000000800 */
[C---:B------:R-:W-:Y:S01]  /*3f90*/  FSETP.NEU.FTZ.AND P1, PT, R137.reuse, -INF , PT ;  /* 0xff8000008900780b */ /* 0x040fe20003f3d000 */
[----:B------:R-:W-:-:S05]  /*3fa0*/  FMUL.FTZ R5, R137, c[0x0][0x23c] ;  /* 0x00008f0089057a20 */ /* 0x000fca0000410000 */
[----:B------:R-:W-:Y:S01]  /*3fb0*/  FSEL R2, R5, RZ, P1 ;  /* 0x000000ff05027208 */ /* 0x000fe20000800000 */
[----:B--2---:R-:W-:-:S04]  /*3fc0*/  FFMA.FTZ R9, R12, c[0x0][0x23c], -R8 ;  /* 0x00008f000c097a23 */ /* 0x004fc80000010808 */
[--C-:B------:R-:W-:Y:S01]  /*3fd0*/  FFMA.FTZ R0, R46, c[0x0][0x23c], -R2.reuse ;  /* 0x00008f002e007a23 */ /* 0x100fe20000010802 */
[----:B------:R-:W-:Y:S01]  /*3fe0*/  MUFU.EX2 R242, R9 ;  /* 0x0000000900f27308 */ /* 0x000fe20000000800 */
[----:B------:R-:W-:Y:S02]  /*3ff0*/  FFMA.FTZ R3, R47, c[0x0][0x23c], -R2 ;  /* 0x00008f002f037a23 */ /* 0x000fe40000010802 */
[----:B-1----:R-:W-:-:S05]  /*4000*/  FFMA.FTZ R4, R44, c[0x0][0x23c], -R8 ;  /* 0x00008f002c047a23 */ /* 0x002fca0000010808 */
[----:B------:R1:W-:Y:S08]  /*4010*/  MUFU.EX2 R238, R0 ;  /* 0x0000000000ee7308 */ /* 0x0003f00000000800 */
[----:B------:R2:W3:Y:S01]  /*4020*/  MUFU.EX2 R240, R3 ;  /* 0x0000000300f07308 */ /* 0x0004e20000000800 */
[----:B-1----:R-:W-:-:S07]  /*4030*/  FFMA.FTZ R0, R42, c[0x0][0x23c], -R2 ;  /* 0x00008f002a007a23 */ /* 0x002fce0000010802 */
[----:B------:R1:W-:Y:S01]  /*4040*/  MUFU.EX2 R246, R4 ;  /* 0x0000000400f67308 */ /* 0x0003e20000000800 */
[----:B--2---:R-:W-:-:S07]  /*4050*/  FMNMX.FTZ R3, R92, R76, !PT ;  /* 0x0000004c5c037209 */ /* 0x004fce0007810000 */
[----:B------:R2:W-:Y:S01]  /*4060*/  MUFU.EX2 R239, R0 ;  /* 0x0000000000ef7308 */ /* 0x0005e20000000800 */
[----:B---3--:R-:W-:Y:S02]  /*4070*/  F2FP.PACK_AB R5, R238, R240 ;  /* 0x000000f0ee05723e */ /* 0x008fe400000000ff */
[----:B------:R-:W-:-:S04]  /*4080*/  FMNMX.FTZ R3, R61, R3, !PT ;  /* 0x000000033d037209 */ /* 0x000fc80007810000 */
[----:B------:R-:W-:Y:S01]  /*4090*/  FMNMX.FTZ R3, R60, R3, !PT ;  /* 0x000000033c037209 */ /* 0x000fe20007810000 */
[----:B-1----:R-:W-:-:S03]  /*40a0*/  FFMA.FTZ R4, R17, c[0x0][0x23c], -R8 ;  /* 0x00008f0011047a23 */ /* 0x002fc60000010808 */
[----:B------:R-:W-:Y:S01]  /*40b0*/  FMNMX.FTZ R3, R138, R3, !PT ;  /* 0x000000038a037209 */ /* 0x000fe20007810000 */
[----:B------:R1:W-:Y:S03]  /*40c0*/  MUFU.EX2 R245, R4 ;  /* 0x0000000400f57308 */ /* 0x0003e60000000800 */
[----:B------:R-:W-:Y:S01]  /*40d0*/  FMNMX.FTZ R3, R103, R3, !PT ;  /* 0x0000000367037209 */ /* 0x000fe20007810000 */
[----:B--2---:R-:W-:-:S03]  /*40e0*/  FFMA.FTZ R0, R34, c[0x0][0x23c], -R2 ;  /* 0x00008f0022007a23 */ /* 0x004fc60000010802 */
[----:B------:R-:W-:Y:S01]  /*40f0*/  FMNMX.FTZ R3, R101, R3, !PT ;  /* 0x0000000365037209 */ /* 0x000fe20007810000 */
[----:B------:R2:W3:Y:S03]  /*4100*/  MUFU.EX2 R244, R0 ;  /* 0x0000000000f47308 */ /* 0x0004e60000000800 */
[----:B------:R-:W-:-:S05]  /*4110*/  FMNMX.FTZ R3, R100, R3, !PT ;  /* 0x0000000364037209 */ /* 0x000fca0007810000 */
[----:B------:R-:W4:Y:S01]  /*4120*/  SHFL.BFLY PT, R10, R3, 0x2, 0x1f ;  /* 0x0c401f00030a7f89 */ /* 0x000f2200000e0000 */
[----:B-1----:R-:W-:-:S03]  /*4130*/  FFMA.FTZ R4, R32, c[0x0][0x23c], -R8 ;  /* 0x00008f0020047a23 */ /* 0x002fc60000010808 */
[----:B------:R-:W-:Y:S01]  /*4140*/  LDSM.16.MT88.4 R32, [R211+0xb000] ;  /* 0x00b00000d320783b */ /* 0x000fe20000004200 */
[----:B------:R1:W5:Y:S01]  /*4150*/  MUFU.EX2 R252, R4 ;  /* 0x0000000400fc7308 */ /* 0x0003620000000800 */
[--C-:B--2---:R-:W-:Y:S01]  /*4160*/  FFMA.FTZ R0, R20, c[0x0][0x23c], -R8.reuse ;  /* 0x00008f0014007a23 */ /* 0x104fe20000010808 */
[----:B---3--:R-:W-:Y:S01]  /*4170*/  F2FP.PACK_AB R7, R244, R239 ;  /* 0x000000eff407723e */ /* 0x008fe200000000ff */
[----:B------:R-:W-:-:S05]  /*4180*/  FFMA.FTZ R8, R13, c[0x0][0x23c], -R8 ;  /* 0x00008f000d087a23 */ /* 0x000fca0000010808 */
[----:B------:R2:W3:Y:S08]  /*4190*/  MUFU.EX2 R241, R0 ;  /* 0x0000000000f17308 */ /* 0x0004f00000000800 */
[----:B------:R3:W3:Y:S01]  /*41a0*/  MUFU.EX2 R249, R8 ;  /* 0x0000000800f97308 */ /* 0x0006e20000000800 */
[----:B-1----:R-:W-:Y:S02]  /*41b0*/  F2FP.PACK_AB R4, R246, R247 ;  /* 0x000000f7f604723e */ /* 0x002fe400000000ff */
[----:B----4-:R-:W-:-:S02]  /*41c0*/  FMNMX.FTZ R3, R3, R10, !PT ;  /* 0x0000000a03037209 */ /* 0x010fc40007810000 */
[----:B-----5:R-:W-:Y:S02]  /*41d0*/  F2FP.PACK_AB R6, R252, R245 ;  /* 0x000000f5fc06723e */ /* 0x020fe400000000ff */
[----:B--2---:R-:W-:Y:S01]  /*41e0*/  FMNMX.FTZ R0, R93, R77, !PT ;  /* 0x0000004d5d007209 */ /* 0x004fe20007810000 */
[----:B------:R-:W1:Y:S01]  /*41f0*/  SHFL.BFLY PT, R10, R3, 0x1, 0x1f ;  /* 0x0c201f00030a7f89 */ /* 0x000e6200000e0000 */
[----:B---3--:R-:W-:Y:S02]  /*4200*/  F2FP.PACK_AB R124, R243, R241 ;  /* 0x000000f1f37c723e */ /* 0x008fe400000000ff */
[----:B------:R-:W-:Y:S01]  /*4210*/  FMNMX.FTZ R0, R63, R0, !PT ;  /* 0x000000003f007209 */ /* 0x000fe20007810000 */
[C---:B------:R-:W-:Y:S03]  /*4220*/  HMMA.16816.F32 R108, R4.reuse, R66, RZ ;  /* 0x00000042046c723c */ /* 0x040fe600000018ff */
[----:B------:R-:W-:Y:S01]  /*4230*/  FMNMX.FTZ R0, R62, R0, !PT ;  /* 0x000000003e007209 */ /* 0x000fe20007810000 */
[----:B------:R-:W-:Y:S01]  /*4240*/  FFMA.FTZ R8, R21, c[0x0][0x23c], -R2 ;  /* 0x00008f0015087a23 */ /* 0x000fe20000010802 */
[----:B------:R-:W-:Y:S01]  /*4250*/  F2FP.PACK_AB R126, R249, R242 ;  /* 0x000000f2f97e723e */ /* 0x000fe200000000ff */
[----:B------:R-:W-:Y:S01]  /*4260*/  LDSM.16.MT88.4 R20, [R213+0xb800] ;  /* 0x00b80000d514783b */ /* 0x000fe20000004200 */
[----:B------:R-:W-:Y:S01]  /*4270*/  FMNMX.FTZ R0, R139, R0, !PT ;  /* 0x000000008b007209 */ /* 0x000fe20007810000 */
[----:B------:R2:W-:Y:S01]  /*4280*/  MUFU.EX2 R235, R8 ;  /* 0x0000000800eb7308 */ /* 0x0005e20000000800 */
[----:B------:R-:W-:Y:S02]  /*4290*/  HMMA.16816.F32 R148, R4, R24, RZ ;  /* 0x000000180494723c */ /* 0x000fe400000018ff */
[----:B------:R-:W-:-:S04]  /*42a0*/  FMNMX.FTZ R0, R133, R0, !PT ;  /* 0x0000000085007209 */ /* 0x000fc80007810000 */
[----:B------:R-:W-:Y:S02]  /*42b0*/  FMNMX.FTZ R0, R102, R0, !PT ;  /* 0x0000000066007209 */ /* 0x000fe40007810000 */
[----:B------:R-:W-:Y:S02]  /*42c0*/  HMMA.16816.F32 R164, R4, R28, RZ ;  /* 0x0000001c04a4723c */ /* 0x000fe400000018ff */
[----:B------:R-:W-:Y:S02]  /*42d0*/  FMNMX.FTZ R0, R132, R0, !PT ;  /* 0x0000000084007209 */ /* 0x000fe40007810000 */
[----:B-1----:R-:W-:-:S03]  /*42e0*/  FMNMX.FTZ R136, R3, R10, !PT ;  /* 0x0000000a03887209 */ /* 0x002fc60007810000 */
[----:B------:R-:W1:Y:S01]  /*42f0*/  SHFL.BFLY PT, R9, R0, 0x2, 0x1f ;  /* 0x0c401f0000097f89 */ /* 0x000e6200000e0000 */
[--C-:B--2---:R-:W-:Y:S01]  /*4300*/  FFMA.FTZ R8, R18, c[0x0][0x23c], -R2.reuse ;  /* 0x00008f0012087a23 */ /* 0x104fe20000010802 */
[----:B------:R-:W-:Y:S01]  /*4310*/  FSETP.NEU.FTZ.AND P1, PT, R136, -INF , PT ;  /* 0xff8000008800780b */ /* 0x000fe20003f3d000 */
[C---:B------:R-:W-:Y:S01]  /*4320*/  HMMA.16816.F32 R40, R4.reuse, R36, RZ ;  /* 0x000000240428723c */ /* 0x040fe200000018ff */
[----:B------:R-:W-:Y:S01]  /*4330*/  LDSM.16.MT88.4 R16, [R214+0xa800] ;  /* 0x00a80000d610783b */ /* 0x000fe20000004200 */
[----:B------:R2:W3:Y:S06]  /*4340*/  MUFU.EX2 R236, R8 ;  /* 0x0000000800ec7308 */ /* 0x0004ec0000000800 */
[C---:B------:R-:W-:Y:S08]  /*4350*/  HMMA.16816.F32 R56, R4.reuse, R48, RZ ;  /* 0x000000300438723c */ /* 0x040ff000000018ff */
[C---:B------:R-:W-:Y:S01]  /*4360*/  HMMA.16816.F32 R72, R4.reuse, R64, RZ ;  /* 0x000000400448723c */ /* 0x040fe200000018ff */
[--C-:B--2---:R-:W-:Y:S01]  /*4370*/  FFMA.FTZ R8, R14, c[0x0][0x23c], -R2.reuse ;  /* 0x00008f000e087a23 */ /* 0x104fe20000010802 */
[----:B---3--:R-:W-:Y:S01]  /*4380*/  F2FP.PACK_AB R125, R236, R235 ;  /* 0x000000ebec7d723e */ /* 0x008fe200000000ff */
[----:B------:R-:W-:Y:S01]  /*4390*/  FFMA.FTZ R2, R15, c[0x0][0x23c], -R2 ;  /* 0x00008f000f027a23 */ /* 0x000fe20000010802 */
[----:B-1----:R-:W-:Y:S01]  /*43a0*/  FMNMX.FTZ R0, R9, R0, !PT ;  /* 0x0000000009007209 */ /* 0x002fe20007810000 */
[----:B------:R1:W-:Y:S01]  /*43b0*/  MUFU.EX2 R237, R8 ;  /* 0x0000000800ed7308 */ /* 0x0003e20000000800 */
[----:B------:R-:W-:Y:S02]  /*43c0*/  LDSM.16.MT88.4 R12, [R213+0xa800] ;  /* 0x00a80000d50c783b */ /* 0x000fe40000004200 */
[C---:B------:R-:W-:Y:S05]  /*43d0*/  HMMA.16816.F32 R88, R4.reuse, R32, RZ ;  /* 0x000000200458723c */ /* 0x040fea00000018ff */
[----:B------:R2:W3:Y:S03]  /*43e0*/  MUFU.EX2 R248, R2 ;  /* 0x0000000200f87308 */ /* 0x0004e60000000800 */
[C---:B------:R-:W-:Y:S01]  /*43f0*/  HMMA.16816.F32 R104, R4.reuse, R52, RZ ;  /* 0x000000340468723c */ /* 0x040fe200000018ff */
[----:B-1----:R-:W1:Y:S07]  /*4400*/  SHFL.BFLY PT, R8, R0, 0x1, 0x1f ;  /* 0x0c201f0000087f89 */ /* 0x002e6e00000e0000 */
[----:B------:R-:W-:Y:S01]  /*4410*/  HMMA.16816.F32 R120, R4, R68, RZ ;  /* 0x000000440478723c */ /* 0x000fe200000018ff */
[----:B--2---:R-:W-:Y:S01]  /*4420*/  FMUL.FTZ R2, R136, c[0x0][0x23c] ;  /* 0x00008f0088027a20 */ /* 0x004fe20000410000 */
[----:B---3--:R-:W-:-:S06]  /*4430*/  F2FP.PACK_AB R127, R248, R237 ;  /* 0x000000edf87f723e */ /* 0x008fcc00000000ff */
[----:B------:R-:W-:Y:S01]  /*4440*/  HMMA.16816.F32 R152, R4, R26, RZ ;  /* 0x0000001a0498723c */ /* 0x000fe200000018ff */
[----:B------:R-:W-:-:S05]  /*4450*/  FSEL R2, R2, RZ, P1 ;  /* 0x000000ff02027208 */ /* 0x000fca0000800000 */
[--C-:B------:R-:W-:Y:S02]  /*4460*/  FFMA.FTZ R3, R92, c[0x0][0x23c], -R2.reuse ;  /* 0x00008f005c037a23 */ /* 0x100fe40000010802 */
[----:B------:R-:W-:Y:S02]  /*4470*/  HMMA.16816.F32 R168, R4, R30, RZ ;  /* 0x0000001e04a8723c */ /* 0x000fe400000018ff */
[----:B------:R2:W-:Y:S01]  /*4480*/  MUFU.EX2 R234, R3 ;  /* 0x0000000300ea7308 */ /* 0x0005e20000000800 */
[----:B-1----:R-:W-:Y:S01]  /*4490*/  FMNMX.FTZ R135, R0, R8, !PT ;  /* 0x0000000800877209 */ /* 0x002fe20007810000 */
[----:B------:R-:W-:-:S04]  /*44a0*/  FFMA.FTZ R0, R76, c[0x0][0x23c], -R2 ;  /* 0x00008f004c007a23 */ /* 0x000fc80000010802 */
[C---:B------:R-:W-:Y:S01]  /*44b0*/  HMMA.16816.F32 R44, R4.reuse, R38, RZ ;  /* 0x00000026042c723c */ /* 0x040fe200000018ff */
[----:B------:R-:W-:Y:S01]  /*44c0*/  FSETP.NEU.FTZ.AND P1, PT, R135, -INF , PT ;  /* 0xff8000008700780b */ /* 0x000fe20003f3d000 */
[----:B------:R1:W3:Y:S06]  /*44d0*/  MUFU.EX2 R207, R0 ;  /* 0x0000000000cf7308 */ /* 0x0002ec0000000800 */
[----:B------:R-:W-:Y:S01]  /*44e0*/  HMMA.16816.F32 R84, R4, R50, RZ ;  /* 0x000000320454723c */ /* 0x000fe200000018ff */
[----:B--2---:R-:W-:-:S04]  /*44f0*/  FFMA.FTZ R3, R61, c[0x0][0x23c], -R2 ;  /* 0x00008f003d037a23 */ /* 0x004fc80000010802 */
[----:B------:R2:W-:Y:S03]  /*4500*/  MUFU.EX2 R232, R3 ;  /* 0x0000000300e87308 */ /* 0x0005e60000000800 */
[----:B------:R-:W-:Y:S01]  /*4510*/  HMMA.16816.F32 R116, R4, R34, RZ ;  /* 0x000000220474723c */ /* 0x000fe200000018ff */
[----:B-1----:R-:W-:-:S05]  /*4520*/  FMUL.FTZ R0, R135, c[0x0][0x23c] ;  /* 0x00008f0087007a20 */ /* 0x002fca0000410000 */
[----:B------:R-:W-:Y:S02]  /*4530*/  FSEL R0, R0, RZ, P1 ;  /* 0x000000ff00007208 */ /* 0x000fe40000800000 */
[----:B------:R-:W-:Y:S01]  /*4540*/  HMMA.16816.F32 R128, R4, R54, RZ ;  /* 0x000000360480723c */ /* 0x000fe200000018ff */
[----:B--2---:R-:W-:-:S07]  /*4550*/  FFMA.FTZ R3, R60, c[0x0][0x23c], -R2 ;  /* 0x00008f003c037a23 */ /* 0x004fce0000010802 */
[----:B------:R-:W-:Y:S01]  /*4560*/  HMMA.16816.F32 R4, R4, R70, RZ ;  /* 0x000000460404723c */ /* 0x000fe200000018ff */
[----:B------:R1:W2:Y:S07]  /*4570*/  MUFU.EX2 R233, R3 ;  /* 0x0000000300e97308 */ /* 0x0002ae0000000800 */
        /* <DEDUP_REMOVED lines=8> */
[----:B------:R1:W4:Y:S07]  /*4600*/  MUFU.EX2 R205, R3 ;  /* 0x0000000300cd7308 */ /* 0x00032e0000000800 */
        /* <DEDUP_REMOVED lines=8> */
[----:B------:R1:W5:Y:S07]  /*4690*/  MUFU.EX2 R204, R3 ;  /* 0x0000000300cc7308 */ /* 0x00036e0000000800 */
        /* <DEDUP_REMOVED lines=8> */
[----:B------:R1:W1:Y:S07]  /*4720*/  MUFU.EX2 R201, R3 ;  /* 0x0000000300c97308 */ /* 0x00026e0000000800 */
[----:B------:R-:W-:Y:S07]  /*4730*/  HMMA.16816.F32 R124, R124, R22, R4 ;  /* 0x000000167c7c723c */ /* 0x000fee0000001804 */
[----:B---3--:R-:W-:-:S02]  /*4740*/  F2FP.PACK_AB R4, R207, R234 ;  /* 0x000000eacf04723e */ /* 0x008fc400000000ff */
[----:B--2---:R-:W-:Y:S01]  /*4750*/  F2FP.PACK_AB R6, R233, R232 ;  /* 0x000000e8e906723e */ /* 0x004fe200000000ff */
[--C-:B-1----:R-:W-:Y:S01]  /*4760*/  FFMA.FTZ R3, R101, c[0x0][0x23c], -R2.reuse ;  /* 0x00008f0065037a23 */ /* 0x102fe20000010802 */
[----:B----4-:R-:W-:Y:S01]  /*4770*/  F2FP.PACK_AB R5, R205, R206 ;  /* 0x000000cecd05723e */ /* 0x010fe200000000ff */
[----:B------:R-:W-:Y:S01]  /*4780*/  FFMA.FTZ R2, R100, c[0x0][0x23c], -R2 ;  /* 0x00008f0064027a23 */ /* 0x000fe20000010802 */
[----:B-----5:R-:W-:Y:S01]  /*4790*/  F2FP.PACK_AB R7, R204, R203 ;  /* 0x000000cbcc07723e */ /* 0x020fe200000000ff */
[----:B------:R1:W-:Y:S01]  /*47a0*/  MUFU.EX2 R200, R3 ;  /* 0x0000000300c87308 */ /* 0x0003e20000000800 */
[----:B------:R-:W-:-:S05]  /*47b0*/  F2FP.PACK_AB R128, R201, R202 ;  /* 0x000000cac980723e */ /* 0x000fca00000000ff */
[C---:B------:R-:W-:Y:S02]  /*47c0*/  HMMA.16816.F32 R144, R4.reuse, R24, RZ ;  /* 0x000000180490723c */ /* 0x040fe400000018ff */
[----:B------:R2:W3:Y:S06]  /*47d0*/  MUFU.EX2 R251, R2 ;  /* 0x0000000200fb7308 */ /* 0x0004ec0000000800 */
[----:B------:R-:W-:Y:S01]  /*47e0*/  HMMA.16816.F32 R196, R4, R26, RZ ;  /* 0x0000001a04c4723c */ /* 0x000fe200000018ff */
[----:B-1----:R-:W-:-:S04]  /*47f0*/  FADD.FTZ R3, R206, R205 ;  /* 0x000000cdce037221 */ /* 0x002fc80000010000 */
[----:B------:R-:W-:-:S03]  /*4800*/  FADD.FTZ R3, R203, R3 ;  /* 0x00000003cb037221 */ /* 0x000fc60000010000 */
[C---:B------:R-:W-:Y:S01]  /*4810*/  HMMA.16816.F32 R160, R4.reuse, R28, RZ ;  /* 0x0000001c04a0723c */ /* 0x040fe200000018ff */
[--C-:B--2---:R-:W-:Y:S01]  /*4820*/  FFMA.FTZ R2, R139, c[0x0][0x23c], -R0.reuse ;  /* 0x00008f008b027a23 */ /* 0x104fe20000010800 */
[----:B---3--:R-:W-:Y:S01]  /*4830*/  F2FP.PACK_AB R130, R251, R200 ;  /* 0x000000c8fb82723e */ /* 0x008fe200000000ff */
[----:B------:R-:W-:Y:S02]  /*4840*/  FADD.FTZ R3, R204, R3 ;  /* 0x00000003cc037221 */ /* 0x000fe40000010000 */
[----:B------:R1:W2:Y:S03]  /*4850*/  MUFU.EX2 R139, R2 ;  /* 0x00000002008b7308 */ /* 0x0002a60000000800 */
[C---:B------:R-:W-:Y:S08]  /*4860*/  HMMA.16816.F32 R192, R4.reuse, R30, RZ ;  /* 0x0000001e04c0723c */ /* 0x040ff000000018ff */
[----:B------:R-:W-:Y:S01]  /*4870*/  HMMA.16816.F32 R8, R4, R64, RZ ;  /* 0x000000400408723c */ /* 0x000fe200000018ff */
[----:B-1----:R-:W-:-:S07]  /*4880*/  FFMA.FTZ R2, R133, c[0x0][0x23c], -R0 ;  /* 0x00008f0085027a23 */ /* 0x002fce0000010800 */
[C---:B------:R-:W-:Y:S01]  /*4890*/  HMMA.16816.F32 R84, R4.reuse, R32, RZ ;  /* 0x000000200454723c */ /* 0x040fe200000018ff */
[----:B--2---:R-:W-:Y:S01]  /*48a0*/  FADD.FTZ R3, R139, R3 ;  /* 0x000000038b037221 */ /* 0x004fe20000010000 */
[----:B------:R1:W2:Y:S06]  /*48b0*/  MUFU.EX2 R138, R2 ;  /* 0x00000002008a7308 */ /* 0x0002ac0000000800 */
[C---:B------:R-:W-:Y:S08]  /*48c0*/  HMMA.16816.F32 R28, R4.reuse, R36, RZ ;  /* 0x00000024041c723c */ /* 0x040ff000000018ff */
[----:B------:R-:W-:Y:S01]  /*48d0*/  HMMA.16816.F32 R188, R4, R38, RZ ;  /* 0x0000002604bc723c */ /* 0x000fe200000018ff */
[--C-:B-1----:R-:W-:Y:S01]  /*48e0*/  FFMA.FTZ R2, R102, c[0x0][0x23c], -R0.reuse ;  /* 0x00008f0066027a23 */ /* 0x102fe20000010800 */
[----:B--2---:R-:W-:Y:S01]  /*48f0*/  F2FP.PACK_AB R129, R138, R139 ;  /* 0x0000008b8a81723e */ /* 0x004fe200000000ff */
[----:B------:R-:W-:-:S02]  /*4900*/  FFMA.FTZ R0, R132, c[0x0][0x23c], -R0 ;  /* 0x00008f0084007a23 */ /* 0x000fc40000010800 */
[----:B------:R1:W2:Y:S01]  /*4910*/  MUFU.EX2 R133, R2 ;  /* 0x0000000200857308 */ /* 0x0002a20000000800 */
[----:B------:R-:W-:Y:S02]  /*4920*/  FADD.FTZ R3, R138, R3 ;  /* 0x000000038a037221 */ /* 0x000fe40000010000 */
[C---:B------:R-:W-:Y:S05]  /*4930*/  HMMA.16816.F32 R100, R4.reuse, R52, RZ ;  /* 0x000000340464723c */ /* 0x040fea00000018ff */
[----:B------:R3:W4:Y:S03]  /*4940*/  MUFU.EX2 R250, R0 ;  /* 0x0000000000fa7308 */ /* 0x0007260000000800 */
[----:B------:R-:W-:Y:S01]  /*4950*/  HMMA.16816.F32 R24, R4, R48, RZ ;  /* 0x000000300418723c */ /* 0x000fe200000018ff */
[----:B-1----:R-:W-:-:S07]  /*4960*/  FADD.FTZ R2, R247, R246 ;  /* 0x000000f6f7027221 */ /* 0x002fce0000010000 */
[C---:B------:R-:W-:Y:S01]  /*4970*/  HMMA.16816.F32 R184, R4.reuse, R50, RZ ;  /* 0x0000003204b8723c */ /* 0x040fe200000018ff */
[----:B--2---:R-:W-:Y:S02]  /*4980*/  FADD.FTZ R3, R133, R3 ;  /* 0x0000000385037221 */ /* 0x004fe40000010000 */
[----:B------:R-:W-:Y:S02]  /*4990*/  FADD.FTZ R2, R245, R2 ;  /* 0x00000002f5027221 */ /* 0x000fe40000010000 */
[----:B---3--:R-:W-:Y:S01]  /*49a0*/  FADD.FTZ R0, R234, R207 ;  /* 0x000000cfea007221 */ /* 0x008fe20000010000 */
[----:B----4-:R-:W-:Y:S02]  /*49b0*/  F2FP.PACK_AB R131, R250, R133 ;  /* 0x00000085fa83723e */ /* 0x010fe400000000ff */
[----:B------:R-:W-:Y:S01]  /*49c0*/  HMMA.16816.F32 R180, R4, R66, RZ ;  /* 0x0000004204b4723c */ /* 0x000fe200000018ff */
[----:B------:R-:W-:Y:S02]  /*49d0*/  FADD.FTZ R2, R252, R2 ;  /* 0x00000002fc027221 */ /* 0x000fe40000010000 */
[----:B------:R-:W-:-:S02]  /*49e0*/  FADD.FTZ R0, R232, R0 ;  /* 0x00000000e8007221 */ /* 0x000fc40000010000 */
[----:B------:R-:W-:Y:S02]  /*49f0*/  FADD.FTZ R2, R241, R2 ;  /* 0x00000002f1027221 */ /* 0x000fe40000010000 */
[----:B------:R-:W-:Y:S01]  /*4a00*/  FADD.FTZ R250, R250, R3 ;  /* 0x00000003fafa7221 */ /* 0x000fe20000010000 */
[----:B------:R-:W-:Y:S01]  /*4a10*/  HMMA.16816.F32 R176, R4, R34, RZ ;  /* 0x0000002204b0723c */ /* 0x000fe200000018ff */
[----:B------:R-:W-:-:S04]  /*4a20*/  FADD.FTZ R2, R243, R2 ;  /* 0x00000002f3027221 */ /* 0x000fc80000010000 */
[----:B------:R-:W-:-:S03]  /*4a30*/  FADD.FTZ R2, R242, R2 ;  /* 0x00000002f2027221 */ /* 0x000fc60000010000 */
[----:B------:R-:W-:Y:S01]  /*4a40*/  HMMA.16816.F32 R140, R4, R54, RZ ;  /* 0x00000036048c723c */ /* 0x000fe200000018ff */
[----:B------:R-:W-:-:S07]  /*4a50*/  FADD.FTZ R249, R249, R2 ;  /* 0x00000002f9f97221 */ /* 0x000fce0000010000 */
        /* <DEDUP_REMOVED lines=15> */
[----:B------:R-:W-:-:S04]  /*4b50*/  FADD.FTZ R0, R237, R0 ;  /* 0x00000000ed007221 */ /* 0x000fc80000010000 */
        /* <DEDUP_REMOVED lines=22> */
[----:B------:R-:W1:Y:S01]  /*4cc0*/  S2R R132, SR_TID.X ;  /* 0x0000000000847919 */ /* 0x000e620000002100 */
[----:B------:R-:W-:Y:S02]  /*4cd0*/  UISETP.GT.AND UP0, UPT, UR20, UR9, UPT ;  /* 0x000000091400728c */ /* 0x000fe4000bf04270 */
[----:B------:R-:W-:Y:S01]  /*4ce0*/  UIMAD UR5, UR5, UR17, UR10 ;  /* 0x00000011050572a4 */ /* 0x000fe2000f8e020a */
[----:B-1----:R-:W-:-:S05]  /*4cf0*/  IMAD.SHL.U32 R132, R132, 0x2, RZ ;  /* 0x0000000284847824 */ /* 0x002fca00078e00ff */
[----:B------:R-:W-:Y:S01]  /*4d00*/  LOP3.LUT R132, R132, 0x6, RZ, 0xc0, !PT ;  /* 0x0000000684847812 */ /* 0x000fe200078ec0ff */
[----:B------:R-:W-:Y:S01]  /*4d10*/  BAR.SYNC.DEFER_BLOCKING 0x0 ;  /* 0x0000000000007b1d */ /* 0x000fe20000010000 */
[----:B--2---:R-:W-:-:S05]  /*4d20*/  IMAD.WIDE.U32 R2, R2, UR17, R6 ;  /* 0x0000001102027c25 */ /* 0x004fca000f8e0006 */
[----:B------:R-:W-:Y:S01]  /*4d30*/  IADD3 R0, R3, UR5, RZ ;  /* 0x0000000503007c10 */ /* 0x000fe2000fffe0ff */
[----:B------:R-:W-:Y:S01]  /*4d40*/  IMAD.U32 R3, RZ, RZ, UR25 ;  /* 0x00000019ff037e24 */ /* 0x000fe2000f8e00ff */
[----:B------:R-:W-:-:S04]  /*4d50*/  LEA R20, P0, R2, c[0x0][0x170], 0x1 ;  /* 0x00005c0002147a11 */ /* 0x000fc800078008ff */
[----:B------:R-:W-:Y:S01]  /*4d60*/  LEA.HI.X R21, R2, c[0x0][0x174], R0, 0x1, P0 ;  /* 0x00005d0002157a11 */ /* 0x000fe200000f0c00 */
[----:B------:R-:W-:Y:S01]  /*4d70*/  IMAD.U32 R0, RZ, RZ, UR25 ;  /* 0x00000019ff007e24 */ /* 0x000fe2000f8e00ff */
[----:B------:R-:W-:-:S03]  /*4d80*/  LEA R2, P0, R3, R20, 0x1 ;  /* 0x0000001403027211 */ /* 0x000fc600078008ff */
[----:B------:R-:W-:Y:S01]  /*4d90*/  @!PT LDS RZ, [RZ] ;  /* 0x00000000fffff984 */ /* 0x000fe20000000800 */
[----:B------:R-:W-:Y:S01]  /*4da0*/  @!PT LDS RZ, [RZ] ;  /* 0x00000000fffff984 */ /* 0x000fe20000000800 */
[----:B------:R-:W-:Y:S01]  /*4db0*/  @!PT LDS RZ, [RZ] ;  /* 0x00000000fffff984 */ /* 0x000fe20000000800 */
[----:B------:R1:W-:Y:S01]  /*4dc0*/  LDGSTS.E.BYPASS.LTC128B.128 [R223+0xa000], [R20.64] ;  /* 0x0a00000014df7fae */ /* 0x0003e2000b901d52 */
[----:B------:R-:W-:Y:S01]  /*4dd0*/  LEA.HI.X R3, R0, R21, R4, 0x1, P0 ;  /* 0x0000001500037211 */ /* 0x000fe200000f0c04 */
[----:B------:R-:W-:Y:S02]  /*4de0*/  IMAD.U32 R0, RZ, RZ, UR20 ;  /* 0x00000014ff007e24 */ /* 0x000fe4000f8e00ff */
[----:B------:R1:W-:Y:S02]  /*4df0*/  LDGSTS.E.BYPASS.LTC128B.128 [R223+0xb000], [R20.64+0x80] ;  /* 0x0b00008014df7fae */ /* 0x0003e4000b901d52 */
[----:B------:R-:W-:Y:S02]  /*4e00*/  IMAD R0, R0, 0x20, R132 ;  /* 0x0000002000007824 */ /* 0x000fe400078e0284 */
[----:B------:R2:W-:Y:S03]  /*4e10*/  LDGSTS.E.BYPASS.LTC128B.128 [R223+0xa800], [R2.64] ;  /* 0x0a80000002df7fae */ /* 0x0005e6000b901d52 */
[C---:B------:R-:W-:Y:S01]  /*4e20*/  ISETP.GE.AND P6, PT, R0.reuse, R231, PT ;  /* 0x000000e70000720c */ /* 0x040fe20003fc6270 */
[----:B------:R2:W-:Y:S01]  /*4e30*/  LDGSTS.E.BYPASS.LTC128B.128 [R223+0xb800], [R2.64+0x80] ;  /* 0x0b80008002df7fae */ /* 0x0005e2000b901d52 */
[----:B------:R-:W-:-:S02]  /*4e40*/  ISETP.GE.AND P0, PT, R0, R230, PT ;  /* 0x000000e60000720c */ /* 0x000fc40003f06270 */
[C---:B------:R-:W-:Y:S01]  /*4e50*/  ISETP.LT.OR P6, PT, R0.reuse, R227, P6 ;  /* 0x000000e30000720c */ /* 0x040fe200037c1670 */
[----:B------:R-:W-:Y:S01]  /*4e60*/  LDSM.16.M88.4 R24, [R208+0x8000] ;  /* 0x00800000d018783b */ /* 0x000fe20000000200 */
[C---:B------:R-:W-:Y:S02]  /*4e70*/  ISETP.GE.AND P2, PT, R0.reuse, R229, PT ;  /* 0x000000e50000720c */ /* 0x040fe40003f46270 */
[C---:B------:R-:W-:Y:S01]  /*4e80*/  ISETP.LT.OR P0, PT, R0.reuse, R226, P0 ;  /* 0x000000e20000720c */ /* 0x040fe20000701670 */
[----:B------:R-:W3:Y:S01]  /*4e90*/  LDSM.16.M88.4 R4, [R210+0x2000] ;  /* 0x00200000d204783b */ /* 0x000ee20000000200 */
[----:B------:R-:W-:-:S03]  /*4ea0*/  ISETP.LT.OR P2, PT, R0, R225, P2 ;  /* 0x000000e10000720c */ /* 0x000fc60001741670 */
[----:B------:R-:W4:Y:S04]  /*4eb0*/  LDSM.16.M88.4 R28, [R208+0x8800] ;  /* 0x00880000d01c783b */ /* 0x000f280000000200 */
[----:B------:R-:W5:Y:S04]  /*4ec0*/  LDSM.16.M88.4 R8, [R210] ;  /* 0x00000000d208783b */ /* 0x000f680000000200 */
[----:B------:R-:W-:Y:S04]  /*4ed0*/  LDSM.16.M88.4 R140, [R219] ;  /* 0x00000000db8c783b */ /* 0x000fe80000000200 */
[----:B------:R-:W1:Y:S01]  /*4ee0*/  LDSM.16.M88.4 R12, [R212+0x2000] ;  /* 0x00200000d40c783b */ /* 0x000e620000000200 */
[----:B--2---:R-:W-:-:S03]  /*4ef0*/  IADD3 R2, R0, 0x1, RZ ;  /* 0x0000000100027810 */ /* 0x004fc60007ffe0ff */
[----:B------:R-:W2:Y:S01]  /*4f00*/  LDSM.16.M88.4 R32, [R222] ;  /* 0x00000000de20783b */ /* 0x000ea20000000200 */
[----:B------:R-:W-:Y:S02]  /*4f10*/  IADD3 R3, R0, 0x11, RZ ;  /* 0x0000001100037810 */ /* 0x000fe40007ffe0ff */
[C---:B------:R-:W-:Y:S01]  /*4f20*/  ISETP.GE.AND P5, PT, R2.reuse, R231, PT ;  /* 0x000000e70200720c */ /* 0x040fe20003fa6270 */
[----:B------:R-:W1:Y:S01]  /*4f30*/  LDSM.16.M88.4 R16, [R212] ;  /* 0x00000000d410783b */ /* 0x000e620000000200 */
[C---:B------:R-:W-:Y:S02]  /*4f40*/  ISETP.GE.AND P3, PT, R2.reuse, R230, PT ;  /* 0x000000e60200720c */ /* 0x040fe40003f66270 */
[C---:B------:R-:W-:Y:S01]  /*4f50*/  ISETP.GE.AND P4, PT, R2.reuse, R229, PT ;  /* 0x000000e50200720c */ /* 0x040fe20003f86270 */
[----:B------:R-:W0:Y:S01]  /*4f60*/  LDGDEPBAR ;  /* 0x00000000000079af */ /* 0x000e220000000000 */
[C---:B------:R-:W-:Y:S02]  /*4f70*/  ISETP.GE.AND P1, PT, R2.reuse, R228, PT ;  /* 0x000000e40200720c */ /* 0x040fe40003f26270 */
[----:B------:R-:W-:-:S02]  /*4f80*/  ISETP.LT.OR P5, PT, R2, R227, P5 ;  /* 0x000000e30200720c */ /* 0x000fc40002fa1670 */
[C---:B------:R-:W-:Y:S02]  /*4f90*/  ISETP.LT.OR P3, PT, R2.reuse, R226, P3 ;  /* 0x000000e20200720c */ /* 0x040fe40001f61670 */
[C---:B------:R-:W-:Y:S02]  /*4fa0*/  ISETP.LT.OR P4, PT, R2.reuse, R225, P4 ;  /* 0x000000e10200720c */ /* 0x040fe40002781670 */
[----:B------:R-:W-:Y:S02]  /*4fb0*/  ISETP.LT.OR P1, PT, R2, R224, P1 ;  /* 0x000000e00200720c */ /* 0x000fe40000f21670 */
[----:B------:R-:W-:Y:S01]  /*4fc0*/  IADD3 R2, R0, 0x8, RZ ;  /* 0x0000000800027810 */ /* 0x000fe20007ffe0ff */
[C---:B---3--:R-:W-:Y:S08]  /*4fd0*/  HMMA.16816.F32 R180, R4.reuse, R24, RZ ;  /* 0x0000001804b4723c */ /* 0x048ff000000018ff */
[C---:B------:R-:W-:Y:S08]  /*4fe0*/  HMMA.16816.F32 R192, R4.reuse, R26, RZ ;  /* 0x0000001a04c0723c */ /* 0x040ff000000018ff */
[C---:B----4-:R-:W-:Y:S08]  /*4ff0*/  HMMA.16816.F32 R176, R4.reuse, R28, RZ ;  /* 0x0000001c04b0723c */ /* 0x050ff000000018ff */
[----:B------:R-:W-:Y:S01]  /*5000*/  HMMA.16816.F32 R184, R4, R30, RZ ;  /* 0x0000001e04b8723c */ /* 0x000fe200000018ff */
[----:B------:R-:W-:Y:S07]  /*5010*/  LDSM.16.M88.4 R4, [R218+0x2000] ;  /* 0x00200000da04783b */ /* 0x000fee0000000200 */
[C---:B-----5:R-:W-:Y:S08]  /*5020*/  HMMA.16816.F32 R200, R8.reuse, R24, RZ ;  /* 0x0000001808c8723c */ /* 0x060ff000000018ff */
[C---:B------:R-:W-:Y:S01]  /*5030*/  HMMA.16816.F32 R196, R8.reuse, R26, RZ ;  /* 0x0000001a08c4723c */ /* 0x040fe200000018ff */
[----:B------:R-:W3:Y:S07]  /*5040*/  LDSM.16.M88.4 R24, [R216+0x8000] ;  /* 0x00800000d818783b */ /* 0x000eee0000000200 */
[C---:B------:R-:W-:Y:S08]  /*5050*/  HMMA.16816.F32 R188, R8.reuse, R28, RZ ;  /* 0x0000001c08bc723c */ /* 0x040ff000000018ff */
[----:B------:R-:W-:Y:S01]  /*5060*/  HMMA.16816.F32 R8, R8, R30, RZ ;  /* 0x0000001e0808723c */ /* 0x000fe200000018ff */
[----:B------:R-:W4:Y:S07]  /*5070*/  LDSM.16.M88.4 R28, [R216+0x8800] ;  /* 0x00880000d81c783b */ /* 0x000f2e0000000200 */
[C---:B-1----:R-:W-:Y:S08]  /*5080*/  HMMA.16816.F32 R180, R12.reuse, R140, R180 ;  /* 0x0000008c0cb4723c */ /* 0x042ff000000018b4 */
[C---:B--2---:R-:W-:Y:S08]  /*5090*/  HMMA.16816.F32 R176, R12.reuse, R32, R176 ;  /* 0x000000200cb0723c */ /* 0x044ff000000018b0 */
[C---:B------:R-:W-:Y:S08]  /*50a0*/  HMMA.16816.F32 R192, R12.reuse, R142, R192 ;  /* 0x0000008e0cc0723c */ /* 0x040ff000000018c0 */
[----:B------:R-:W-:Y:S08]  /*50b0*/  HMMA.16816.F32 R12, R12, R34, R184 ;  /* 0x000000220c0c723c */ /* 0x000ff000000018b8 */
[C---:B------:R-:W-:Y:S08]  /*50c0*/  HMMA.16816.F32 R204, R16.reuse, R140, R200 ;  /* 0x0000008c10cc723c */ /* 0x040ff000000018c8 */
[C---:B------:R-:W-:Y:S08]  /*50d0*/  HMMA.16816.F32 R200, R16.reuse, R32, R188 ;  /* 0x0000002010c8723c */ /* 0x040ff000000018bc */
[----:B------:R-:W-:Y:S01]  /*50e0*/  HMMA.16816.F32 R188, R16, R34, R8 ;  /* 0x0000002210bc723c */ /* 0x000fe20000001808 */
[----:B------:R-:W1:Y:S04]  /*50f0*/  LDSM.16.M88.4 R8, [R218] ;  /* 0x00000000da08783b */ /* 0x000e680000000200 */
[----:B------:R-:W-:Y:S03]  /*5100*/  LDSM.16.M88.4 R32, [R215+0x800] ;  /* 0x00080000d720783b */ /* 0x000fe60000000200 */
[----:B---3--:R-:W-:Y:S08]  /*5110*/  HMMA.16816.F32 R184, R4, R24, R180 ;  /* 0x0000001804b8723c */ /* 0x008ff000000018b4 */
[----:B------:R-:W-:Y:S01]  /*5120*/  HMMA.16816.F32 R196, R16, R142, R196 ;  /* 0x0000008e10c4723c */ /* 0x000fe200000018c4 */
[----:B------:R-:W-:Y:S04]  /*5130*/  LDSM.16.M88.4 R140, [R215] ;  /* 0x00000000d78c783b */ /* 0x000fe80000000200 */
[----:B------:R-:W2:Y:S03]  /*5140*/  LDSM.16.M88.4 R16, [R217] ;  /* 0x00000000d910783b */ /* 0x000ea60000000200 */
[C---:B----4-:R-:W-:Y:S08]  /*5150*/  HMMA.16816.F32 R176, R4.reuse, R28, R176 ;  /* 0x0000001c04b0723c */ /* 0x050ff000000018b0 */
[C---:B------:R-:W-:Y:S08]  /*5160*/  HMMA.16816.F32 R180, R4.reuse, R26, R192 ;  /* 0x0000001a04b4723c */ /* 0x040ff000000018c0 */
[----:B------:R-:W-:Y:S01]  /*5170*/  HMMA.16816.F32 R12, R4, R30, R12 ;  /* 0x0000001e040c723c */ /* 0x000fe2000000180c */
[----:B------:R-:W3:Y:S07]  /*5180*/  LDSM.16.M88.4 R4, [R217+0x2000] ;  /* 0x00200000d904783b */ /* 0x000eee0000000200 */
[C---:B-1----:R-:W-:Y:S08]  /*5190*/  HMMA.16816.F32 R192, R8.reuse, R28, R200 ;  /* 0x0000001c08c0723c */ /* 0x042ff000000018c8 */
[C---:B------:R-:W-:Y:S08]  /*51a0*/  HMMA.16816.F32 R232, R8.reuse, R24, R204 ;  /* 0x0000001808e8723c */ /* 0x040ff000000018cc */
[C---:B------:R-:W-:Y:S01]  /*51b0*/  HMMA.16816.F32 R200, R8.reuse, R30, R188 ;  /* 0x0000001e08c8723c */ /* 0x040fe200000018bc */
[----:B------:R-:W-:Y:S07]  /*51c0*/  LDSM.16.M88.4 R28, [R208+0x9800] ;  /* 0x00980000d01c783b */ /* 0x000fee0000000200 */
[----:B------:R-:W-:Y:S01]  /*51d0*/  HMMA.16816.F32 R204, R8, R26, R196 ;  /* 0x0000001a08cc723c */ /* 0x000fe200000018c4 */
[----:B------:R-:W-:Y:S07]  /*51e0*/  LDSM.16.M88.4 R24, [R208+0x9000] ;  /* 0x00900000d018783b */ /* 0x000fee0000000200 */
[----:B--2---:R-:W-:Y:S08]  /*51f0*/  HMMA.16816.F32 R192, R16, R32, R192 ;  /* 0x0000002010c0723c */ /* 0x004ff000000018c0 */
[C---:B---3--:R-:W-:Y:S08]  /*5200*/  HMMA.16816.F32 R188, R4.reuse, R142, R180 ;  /* 0x0000008e04bc723c */ /* 0x048ff000000018b4 */
[C---:B------:R-:W-:Y:S08]  /*5210*/  HMMA.16816.F32 R196, R4.reuse, R140, R184 ;  /* 0x0000008c04c4723c */ /* 0x040ff000000018b8 */
[C---:B------:R-:W-:Y:S08]  /*5220*/  HMMA.16816.F32 R180, R4.reuse, R32, R176 ;  /* 0x0000002004b4723c */ /* 0x040ff000000018b0 */
[----:B------:R-:W-:Y:S01]  /*5230*/  HMMA.16816.F32 R8, R4, R34, R12 ;  /* 0x000000220408723c */ /* 0x000fe2000000180c */
[----:B------:R-:W1:Y:S04]  /*5240*/  LDSM.16.M88.4 R4, [R210+0x6000] ;  /* 0x00600000d204783b */ /* 0x000e680000000200 */
[----:B------:R-:W2:Y:S03]  /*5250*/  LDSM.16.M88.4 R12, [R210+0x4000] ;  /* 0x00400000d20c783b */ /* 0x000ea60000000200 */
[C---:B------:R-:W-:Y:S08]  /*5260*/  HMMA.16816.F32 R176, R16.reuse, R140, R232 ;  /* 0x0000008c10b0723c */ /* 0x040ff000000018e8 */
[C---:B------:R-:W-:Y:S01]  /*5270*/  HMMA.16816.F32 R184, R16.reuse, R142, R204 ;  /* 0x0000008e10b8723c */ /* 0x040fe200000018cc */
[----:B------:R-:W-:Y:S07]  /*5280*/  LDSM.16.M88.4 R140, [R221] ;  /* 0x00000000dd8c783b */ /* 0x000fee0000000200 */
[----:B------:R-:W-:Y:S01]  /*5290*/  HMMA.16816.F32 R16, R16, R34, R200 ;  /* 0x000000221010723c */ /* 0x000fe200000018c8 */
[----:B------:R-:W-:Y:S07]  /*52a0*/  LDSM.16.M88.4 R32, [R216+0x9000] ;  /* 0x00900000d820783b */ /* 0x000fee0000000200 */
[C---:B-1----:R-:W-:Y:S08]  /*52b0*/  HMMA.16816.F32 R196, R4.reuse, R24, R196 ;  /* 0x0000001804c4723c */ /* 0x042ff000000018c4 */
[C---:B------:R-:W-:Y:S08]  /*52c0*/  HMMA.16816.F32 R232, R4.reuse, R26, R188 ;  /* 0x0000001a04e8723c */ /* 0x040ff000000018bc */
[C---:B------:R-:W-:Y:S08]  /*52d0*/  HMMA.16816.F32 R204, R4.reuse, R28, R180 ;  /* 0x0000001c04cc723c */ /* 0x040ff000000018b4 */
[----:B------:R-:W-:Y:S01]  /*52e0*/  HMMA.16816.F32 R200, R4, R30, R8 ;  /* 0x0000001e04c8723c */ /* 0x000fe20000001808 */
[----:B------:R-:W1:Y:S04]  /*52f0*/  LDSM.16.M88.4 R4, [R212+0x6000] ;  /* 0x00600000d404783b */ /* 0x000e680000000200 */
[----:B------:R-:W3:Y:S03]  /*5300*/  LDSM.16.M88.4 R8, [R212+0x4000] ;  /* 0x00400000d408783b */ /* 0x000ee60000000200 */
[C---:B--2---:R-:W-:Y:S08]  /*5310*/  HMMA.16816.F32 R180, R12.reuse, R24, R176 ;  /* 0x000000180cb4723c */ /* 0x044ff000000018b0 */
[C---:B------:R-:W-:Y:S01]  /*5320*/  HMMA.16816.F32 R188, R12.reuse, R26, R184 ;  /* 0x0000001a0cbc723c */ /* 0x040fe200000018b8 */
[----:B------:R-:W2:Y:S07]  /*5330*/  LDSM.16.M88.4 R24, [R220] ;  /* 0x00000000dc18783b */ /* 0x000eae0000000200 */
[C---:B------:R-:W-:Y:S08]  /*5340*/  HMMA.16816.F32 R184, R12.reuse, R28, R192 ;  /* 0x0000001c0cb8723c */ /* 0x040ff000000018c0 */
[----:B------:R-:W-:Y:S01]  /*5350*/  HMMA.16816.F32 R176, R12, R30, R16 ;  /* 0x0000001e0cb0723c */ /* 0x000fe20000001810 */
[----:B------:R-:W4:Y:S04]  /*5360*/  LDSM.16.M88.4 R12, [R218+0x6000] ;  /* 0x00600000da0c783b */ /* 0x000f280000000200 */
[----:B------:R-:W5:Y:S03]  /*5370*/  LDSM.16.M88.4 R16, [R218+0x4000] ;  /* 0x00400000da10783b */ /* 0x000f660000000200 */
[-C--:B-1----:R-:W-:Y:S08]  /*5380*/  HMMA.16816.F32 R28, R4, R140.reuse, R196 ;  /* 0x0000008c041c723c */ /* 0x082ff000000018c4 */
[C---:B---3--:R-:W-:Y:S08]  /*5390*/  HMMA.16816.F32 R180, R8.reuse, R140, R180 ;  /* 0x0000008c08b4723c */ /* 0x048ff000000018b4 */
[C---:B------:R-:W-:Y:S08]  /*53a0*/  HMMA.16816.F32 R192, R8.reuse, R142, R188 ;  /* 0x0000008e08c0723c */ /* 0x040ff000000018bc */
[----:B--2---:R-:W-:Y:S08]  /*53b0*/  HMMA.16816.F32 R188, R8, R24, R184 ;  /* 0x0000001808bc723c */ /* 0x004ff000000018b8 */
[----:B----4-:R-:W-:Y:S01]  /*53c0*/  HMMA.16816.F32 R184, R12, R32, R28 ;  /* 0x000000200cb8723c */ /* 0x010fe2000000181c */
[----:B------:R-:W1:Y:S07]  /*53d0*/  LDSM.16.M88.4 R28, [R216+0x9800] ;  /* 0x00980000d81c783b */ /* 0x000e6e0000000200 */
[C---:B------:R-:W-:Y:S08]  /*53e0*/  HMMA.16816.F32 R196, R4.reuse, R142, R232 ;  /* 0x0000008e04c4723c */ /* 0x040ff000000018e8 */
[C---:B------:R-:W-:Y:S08]  /*53f0*/  HMMA.16816.F32 R204, R4.reuse, R24, R204 ;  /* 0x0000001804cc723c */ /* 0x040ff000000018cc */
[-C--:B------:R-:W-:Y:S01]  /*5400*/  HMMA.16816.F32 R200, R4, R26.reuse, R200 ;  /* 0x0000001a04c8723c */ /* 0x080fe200000018c8 */
[----:B------:R-:W-:Y:S07]  /*5410*/  LDSM.16.M88.4 R4, [R217+0x6000] ;  /* 0x00600000d904783b */ /* 0x000fee0000000200 */
[----:B------:R-:W-:Y:S01]  /*5420*/  HMMA.16816.F32 R232, R8, R26, R176 ;  /* 0x0000001a08e8723c */ /* 0x000fe200000018b0 */
[----:B------:R-:W-:Y:S04]  /*5430*/  LDSM.16.M88.4 R24, [R215+0x1000] ;  /* 0x00100000d718783b */ /* 0x000fe80000000200 */
[----:B------:R-:W2:Y:S03]  /*5440*/  LDSM.16.M88.4 R8, [R217+0x4000] ;  /* 0x00400000d908783b */ /* 0x000ea60000000200 */
[----:B-----5:R-:W-:Y:S08]  /*5450*/  HMMA.16816.F32 R140, R16, R32, R180 ;  /* 0x00000020108c723c */ /* 0x020ff000000018b4 */
[-C--:B------:R-:W-:Y:S08]  /*5460*/  HMMA.16816.F32 R176, R12, R34.reuse, R196 ;  /* 0x000000220cb0723c */ /* 0x080ff000000018c4 */
[----:B------:R-:W-:Y:S08]  /*5470*/  HMMA.16816.F32 R32, R16, R34, R192 ;  /* 0x000000221020723c */ /* 0x000ff000000018c0 */
[C---:B-1----:R-:W-:Y:S08]  /*5480*/  HMMA.16816.F32 R192, R12.reuse, R28, R204 ;  /* 0x0000001c0cc0723c */ /* 0x042ff000000018cc */
[----:B------:R-:W-:Y:S01]  /*5490*/  HMMA.16816.F32 R200, R12, R30, R200 ;  /* 0x0000001e0cc8723c */ /* 0x000fe200000018c8 */
[----:B------:R-:W1:Y:S01]  /*54a0*/  LDSM.16.M88.4 R12, [R215+0x1800] ;  /* 0x00180000d70c783b */ /* 0x000e620000000200 */
[----:B------:R-:W-:-:S06]  /*54b0*/  DEPBAR.LE SB0, 0x0 ;  /* 0x000080000000791a */ /* 0x000fcc0000000000 */
[-C--:B--2---:R-:W-:Y:S08]  /*54c0*/  HMMA.16816.F32 R140, R8, R24.reuse, R140 ;  /* 0x00000018088c723c */ /* 0x084ff0000000188c */
[----:B------:R-:W-:Y:S08]  /*54d0*/  HMMA.16816.F32 R184, R4, R24, R184 ;  /* 0x0000001804b8723c */ /* 0x000ff000000018b8 */
[----:B------:R-:W-:Y:S08]  /*54e0*/  HMMA.16816.F32 R180, R16, R28, R188 ;  /* 0x0000001c10b4723c */ /* 0x000ff000000018bc */
[----:B------:R-:W-:Y:S01]  /*54f0*/  HMMA.16816.F32 R188, R4, R26, R176 ;  /* 0x0000001a04bc723c */ /* 0x000fe200000018b0 */
[----:B------:R-:W-:Y:S01]  /*5500*/  FSEL R22, R140, -INF , !P6 ;  /* 0xff8000008c167808 */ /* 0x000fe20007000000 */
[----:B------:R-:W-:Y:S01]  /*5510*/  BAR.SYNC.DEFER_BLOCKING 0x0 ;  /* 0x0000000000007b1d */ /* 0x000fe20000010000 */
[----:B------:R-:W-:-:S02]  /*5520*/  ISETP.GE.AND P6, PT, R0, R228, PT ;  /* 0x000000e40000720c */ /* 0x000fc40003fc6270 */
[----:B------:R-:W-:Y:S02]  /*5530*/  FSEL R23, R142, -INF , !P0 ;  /* 0xff8000008e177808 */ /* 0x000fe40004000000 */
[----:B------:R-:W-:Y:S01]  /*5540*/  ISETP.LT.OR P6, PT, R0, R224, P6 ;  /* 0x000000e00000720c */ /* 0x000fe200037c1670 */
[----:B------:R-:W-:Y:S01]  /*5550*/  HMMA.16816.F32 R176, R8, R26, R32 ;  /* 0x0000001a08b0723c */ /* 0x000fe20000001820 */
[----:B------:R-:W-:Y:S02]  /*5560*/  FSEL R25, R184, -INF , !P2 ;  /* 0xff800000b8197808 */ /* 0x000fe40005000000 */
[----:B------:R-:W-:Y:S02]  /*5570*/  FSEL R29, R186, -INF , !P6 ;  /* 0xff800000ba1d7808 */ /* 0x000fe40007000000 */
[----:B------:R-:W-:Y:S02]  /*5580*/  FSEL R132, R185, -INF , !P4 ;  /* 0xff800000b9847808 */ /* 0x000fe40006000000 */
[----:B------:R-:W-:-:S02]  /*5590*/  ISETP.GE.AND P0, PT, R2, R231, PT ;  /* 0x000000e70200720c */ /* 0x000fc40003f06270 */
[C---:B------:R-:W-:Y:S02]  /*55a0*/  ISETP.GE.AND P2, PT, R2.reuse, R230, PT ;  /* 0x000000e60200720c */ /* 0x040fe40003f46270 */
[C---:B------:R-:W-:Y:S02]  /*55b0*/  ISETP.GE.AND P6, PT, R2.reuse, R229, PT ;  /* 0x000000e50200720c */ /* 0x040fe40003fc6270 */
[----:B------:R-:W-:Y:S02]  /*55c0*/  ISETP.GE.AND P4, PT, R2, R228, PT ;  /* 0x000000e40200720c */ /* 0x000fe40003f86270 */
[----:B------:R-:W-:Y:S02]  /*55d0*/  FSEL R35, R187, -INF , !P1 ;  /* 0xff800000bb237808 */ /* 0x000fe40004800000 */
[----:B------:R-:W-:Y:S01]  /*55e0*/  FSEL R28, R141, -INF , !P5 ;  /* 0xff8000008d1c7808 */ /* 0x000fe20006800000 */
[----:B-1----:R-:W-:Y:S01]  /*55f0*/  HMMA.16816.F32 R184, R8, R12, R180 ;  /* 0x0000000c08b8723c */ /* 0x002fe200000018b4 */
[----:B------:R-:W-:-:S02]  /*5600*/  FSEL R34, R143, -INF , !P3 ;  /* 0xff8000008f227808 */ /* 0x000fc40005800000 */
[C---:B------:R-:W-:Y:S02]  /*5610*/  ISETP.LT.OR P0, PT, R2.reuse, R227, P0 ;  /* 0x000000e30200720c */ /* 0x040fe40000701670 */
[C---:B------:R-:W-:Y:S02]  /*5620*/  ISETP.LT.OR P2, PT, R2.reuse, R226, P2 ;  /* 0x000000e20200720c */ /* 0x040fe40001741670 */
[C---:B------:R-:W-:Y:S01]  /*5630*/  ISETP.LT.OR P6, PT, R2.reuse, R225, P6 ;  /* 0x000000e10200720c */ /* 0x040fe200037c1670 */
[----:B------:R-:W-:Y:S01]  /*5640*/  HMMA.16816.F32 R140, R16, R30, R232 ;  /* 0x0000001e108c723c */ /* 0x000fe200000018e8 */
[----:B------:R-:W-:Y:S02]  /*5650*/  ISETP.LT.OR P4, PT, R2, R224, P4 ;  /* 0x000000e00200720c */ /* 0x000fe40002781670 */
[----:B------:R-:W-:Y:S02]  /*5660*/  IADD3 R2, R0, 0x9, RZ ;  /* 0x0000000900027810 */ /* 0x000fe40007ffe0ff */
[----:B------:R-:W-:-:S02]  /*5670*/  FSEL R27, R176, -INF , !P0 ;  /* 0xff800000b01b7808 */ /* 0x000fc40004000000 */
[C---:B------:R-:W-:Y:S01]  /*5680*/  ISETP.GE.AND P5, PT, R2.reuse, R231, PT ;  /* 0x000000e70200720c */ /* 0x040fe20003fa6270 */
[C---:B------:R-:W-:Y:S01]  /*5690*/  HMMA.16816.F32 R180, R4.reuse, R12, R192 ;  /* 0x0000000c04b4723c */ /* 0x040fe200000018c0 */
[C---:B------:R-:W-:Y:S02]  /*56a0*/  ISETP.GE.AND P3, PT, R2.reuse, R230, PT ;  /* 0x000000e60200720c */ /* 0x040fe40003f66270 */
[C---:B------:R-:W-:Y:S02]  /*56b0*/  ISETP.GE.AND P1, PT, R2.reuse, R229, PT ;  /* 0x000000e50200720c */ /* 0x040fe40003f26270 */
[C---:B------:R-:W-:Y:S02]  /*56c0*/  ISETP.GE.AND P0, PT, R2.reuse, R228, PT ;  /* 0x000000e40200720c */ /* 0x040fe40003f06270 */
[C---:B------:R-:W-:Y:S01]  /*56d0*/  ISETP.LT.OR P5, PT, R2.reuse, R227, P5 ;  /* 0x000000e30200720c */ /* 0x040fe20002fa1670 */
[----:B------:R-:W-:Y:S01]  /*56e0*/  HMMA.16816.F32 R4, R4, R14, R200 ;  /* 0x0000000e0404723c */ /* 0x000fe200000018c8 */
[----:B------:R-:W-:-:S02]  /*56f0*/  ISETP.LT.OR P3, PT, R2, R226, P3 ;  /* 0x000000e20200720c */ /* 0x000fc40001f61670 */
[C---:B------:R-:W-:Y:S02]  /*5700*/  ISETP.LT.OR P1, PT, R2.reuse, R225, P1 ;  /* 0x000000e10200720c */ /* 0x040fe40000f21670 */
[----:B------:R-:W-:Y:S02]  /*5710*/  ISETP.LT.OR P0, PT, R2, R224, P0 ;  /* 0x000000e00200720c */ /* 0x000fe40000701670 */
[----:B------:R-:W-:Y:S01]  /*5720*/  IADD3 R2, R0, 0x10, RZ ;  /* 0x0000001000027810 */ /* 0x000fe20007ffe0ff */
[----:B------:R-:W-:Y:S01]  /*5730*/  HMMA.16816.F32 R8, R8, R14, R140 ;  /* 0x0000000e0808723c */ /* 0x000fe2000000188c */
[----:B------:R-:W-:Y:S02]  /*5740*/  FSEL R24, R178, -INF , !P2 ;  /* 0xff800000b2187808 */ /* 0x000fe40005000000 */
        /* <DEDUP_REMOVED lines=21> */
[----:B------:R-:W-:Y:S02]  /*58a0*/  FSEL R179, R182, -INF , !P1 ;  /* 0xff800000b6b37808 */ /* 0x000fe40004800000 */
[C---:B------:R-:W-:Y:S02]  /*58b0*/  ISETP.GE.AND P5, PT, R3.reuse, R230, PT ;  /* 0x000000e60300720c */ /* 0x040fe40003fa6270 */
[CC--:B------:R-:W-:Y:S02]  /*58c0*/  ISETP.GE.AND P3, PT, R3.reuse, R229.reuse, PT ;  /* 0x000000e50300720c */ /* 0x0c0fe40003f66270 */
[----:B------:R-:W-:Y:S02]  /*58d0*/  ISETP.GE.AND P2, PT, R3, R228, PT ;  /* 0x000000e40300720c */ /* 0x000fe40003f46270 */
[----:B------:R-:W-:-:S02]  /*58e0*/  ISETP.GE.AND P1, PT, R2, R229, PT ;  /* 0x000000e50200720c */ /* 0x000fc40003f26270 */
[----:B------:R-:W-:Y:S02]  /*58f0*/  FSEL R185, R6, -INF , !P0 ;  /* 0xff80000006b97808 */ /* 0x000fe40004000000 */
[----:B------:R-:W-:Y:S02]  /*5900*/  PLOP3.LUT P0, PT, PT, PT, UP0, 0x80, 0x0 ;  /* 0x000000000000781c */ /* 0x000fe40003f0f008 */
[C---:B------:R-:W-:Y:S02]  /*5910*/  ISETP.LT.OR P5, PT, R3.reuse, R226, P5 ;  /* 0x000000e20300720c */ /* 0x040fe40002fa1670 */
[CC--:B------:R-:W-:Y:S02]  /*5920*/  ISETP.LT.OR P3, PT, R3.reuse, R225.reuse, P3 ;  /* 0x000000e10300720c */ /* 0x0c0fe40001f61670 */
[----:B------:R-:W-:Y:S02]  /*5930*/  ISETP.LT.OR P2, PT, R3, R224, P2 ;  /* 0x000000e00300720c */ /* 0x000fe40001741670 */
        /* <DEDUP_REMOVED lines=40> */
[----:B------:R-:W-:Y:S02]  /*5bc0*/  LEA R2, P2, R0, c[0x0][0x168], 0x1 ;  /* 0x00005a0000027a11 */ /* 0x000fe400078408ff */
[----:B---3--:R-:W-:Y:S02]  /*5bd0*/  LEA.HI.X R3, R4, R247, R3, 0x5, P1 ;  /* 0x000000f704037211 */ /* 0x008fe400008f2c03 */
[----:B------:R-:W-:Y:S02]  /*5be0*/  IADD3 R4, P1, R2, UR7, RZ ;  /* 0x0000000702047c10 */ /* 0x000fe4000ff3e0ff */
[----:B------:R-:W-:-:S04]  /*5bf0*/  LEA.HI.X R3, R0, c[0x0][0x16c], R3, 0x1, P2 ;  /* 0x00005b0000037a11 */ /* 0x000fc800010f0c03 */
[----:B------:R-:W-:Y:S01]  /*5c00*/  IADD3.X R5, R3, UR6, RZ, P1, !PT ;  /* 0x0000000603057c10 */ /* 0x000fe20008ffe4ff */
        /* <DEDUP_REMOVED lines=8> */
.L_x_1050:
[----:B------:R-:W-:Y:S02]  /*5c90*/  FMNMX.FTZ R0, R136, R22, !PT ;  /* 0x0000001688007209 */ /* 0x000fe40007810000 */
        /* <DEDUP_REMOVED lines=19> */
[----:B------:R-:W-:-:S03]  /*5dd0*/  FMNMX.FTZ R3, R33, R4, !PT ;  /* 0x0000000421037209 */ /* 0x000fc60007810000 */
[----:B------:R-:W2:Y:S01]  /*5de0*/  SHFL.BFLY PT, R6, R2, 0x2, 0x1f ;  /* 0x0c401f0002067f89 */ /* 0x000ea200000e0000 */
[----:B------:R-:W-:Y:S02]  /*5df0*/  FMNMX.FTZ R4, R178, R3, !PT ;  /* 0x00000003b2047209 */ /* 0x000fe40007810000 */
[----:B------:R-:W-:Y:S02]  /*5e00*/  FMNMX.FTZ R3, R137, R29, !PT ;  /* 0x0000001d89037209 */ /* 0x000fe40007810000 */
[----:B------:R-:W-:Y:S02]  /*5e10*/  FMNMX.FTZ R4, R142, R4, !PT ;  /* 0x000000048e047209 */ /* 0x000fe40007810000 */
[----:B------:R-:W-:-:S04]  /*5e20*/  FMNMX.FTZ R3, R35, R3, !PT ;  /* 0x0000000323037209 */ /* 0x000fc80007810000 */
[----:B------:R-:W-:-:S04]  /*5e30*/  FMNMX.FTZ R3, R32, R3, !PT ;  /* 0x0000000320037209 */ /* 0x000fc80007810000 */
[----:B------:R-:W-:Y:S02]  /*5e40*/  FMNMX.FTZ R3, R16, R3, !PT ;  /* 0x0000000310037209 */ /* 0x000fe40007810000 */
[----:B-1----:R-:W-:Y:S02]  /*5e50*/  FMNMX.FTZ R0, R0, R5, !PT ;  /* 0x0000000500007209 */ /* 0x002fe40007810000 */
[----:B------:R-:W-:-:S03]  /*5e60*/  FMNMX.FTZ R5, R140, R4, !PT ;  /* 0x000000048c057209 */ /* 0x000fc60007810000 */
[----:B------:R-:W1:Y:S01]  /*5e70*/  SHFL.BFLY PT, R7, R0, 0x1, 0x1f ;  /* 0x0c201f0000077f89 */ /* 0x000e6200000e0000 */
[----:B------:R-:W-:Y:S02]  /*5e80*/  FMNMX.FTZ R5, R141, R5, !PT ;  /* 0x000000058d057209 */ /* 0x000fe40007810000 */
[----:B--2---:R-:W-:-:S03]  /*5e90*/  FMNMX.FTZ R2, R2, R6, !PT ;  /* 0x0000000602027209 */ /* 0x004fc60007810000 */
[----:B------:R-:W2:Y:S04]  /*5ea0*/  SHFL.BFLY PT, R9, R5, 0x2, 0x1f ;  /* 0x0c401f0005097f89 */ /* 0x000ea800000e0000 */
[----:B------:R-:W3:Y:S01]  /*5eb0*/  SHFL.BFLY PT, R8, R2, 0x1, 0x1f ;  /* 0x0c201f0002087f89 */ /* 0x000ee200000e0000 */
[----:B-1----:R-:W-:Y:S02]  /*5ec0*/  FMNMX.FTZ R207, R0, R7, !PT ;  /* 0x0000000700cf7209 */ /* 0x002fe40007810000 */
[----:B------:R-:W-:Y:S02]  /*5ed0*/  FMNMX.FTZ R0, R179, R3, !PT ;  /* 0x00000003b3007209 */ /* 0x000fe40007810000 */
[C---:B------:R-:W-:Y:S01]  /*5ee0*/  FSETP.NEU.FTZ.AND P4, PT, R207.reuse, -INF , PT ;  /* 0xff800000cf00780b */ /* 0x040fe20003f9d000 */
[----:B------:R-:W-:Y:S01]  /*5ef0*/  FMUL.FTZ R3, R207, c[0x0][0x23c] ;  /* 0x00008f00cf037a20 */ /* 0x000fe20000410000 */
[----:B------:R-:W-:-:S04]  /*5f00*/  FMNMX.FTZ R0, R143, R0, !PT ;  /* 0x000000008f007209 */ /* 0x000fc80007810000 */
[----:B------:R-:W-:Y:S02]  /*5f10*/  FMNMX.FTZ R0, R185, R0, !PT ;  /* 0x00000000b9007209 */ /* 0x000fe40007810000 */
[----:B------:R-:W-:Y:S02]  /*5f20*/  FSEL R3, R3, RZ, P4 ;  /* 0x000000ff03037208 */ /* 0x000fe40002000000 */
[----:B------:R-:W-:Y:S02]  /*5f30*/  FMNMX.FTZ R4, R184, R0, !PT ;  /* 0x00000000b8047209 */ /* 0x000fe40007810000 */
[----:B--2---:R-:W-:Y:S01]  /*5f40*/  FMNMX.FTZ R0, R5, R9, !PT ;  /* 0x0000000905007209 */ /* 0x004fe20007810000 */
[--C-:B------:R-:W-:Y:S01]  /*5f50*/  FFMA.FTZ R12, R12, c[0x0][0x23c], -R3.reuse ;  /* 0x00008f000c0c7a23 */ /* 0x100fe20000010803 */
[----:B---3--:R-:W-:Y:S01]  /*5f60*/  FMNMX.FTZ R206, R2, R8, !PT ;  /* 0x0000000802ce7209 */ /* 0x008fe20007810000 */
[----:B------:R-:W1:Y:S01]  /*5f70*/  SHFL.BFLY PT, R6, R4, 0x2, 0x1f ;  /* 0x0c401f0004067f89 */ /* 0x000e6200000e0000 */
[----:B------:R-:W-:Y:S01]  /*5f80*/  FFMA.FTZ R28, R28, c[0x0][0x23c], -R3 ;  /* 0x00008f001c1c7a23 */ /* 0x000fe20000010803 */
[----:B------:R-:W-:Y:S01]  /*5f90*/  MUFU.EX2 R180, R12 ;  /* 0x0000000c00b47308 */ /* 0x000fe20000000800 */
[C---:B------:R-:W-:Y:S01]  /*5fa0*/  FSETP.NEU.FTZ.AND P3, PT, R206.reuse, -INF , PT ;  /* 0xff800000ce00780b */ /* 0x040fe20003f7d000 */
[----:B------:R-:W2:Y:S01]  /*5fb0*/  SHFL.BFLY PT, R7, R0, 0x1, 0x1f ;  /* 0x0c201f0000077f89 */ /* 0x000ea200000e0000 */
[----:B------:R-:W-:-:S02]  /*5fc0*/  FMUL.FTZ R2, R206, c[0x0][0x23c] ;  /* 0x00008f00ce027a20 */ /* 0x000fc40000410000 */
[--C-:B------:R-:W-:Y:S02]  /*5fd0*/  FFMA.FTZ R22, R22, c[0x0][0x23c], -R3.reuse ;  /* 0x00008f0016167a23 */ /* 0x100fe40000010803 */
[----:B------:R-:W-:Y:S01]  /*5fe0*/  FFMA.FTZ R27, R27, c[0x0][0x23c], -R3 ;  /* 0x00008f001b1b7a23 */ /* 0x000fe20000010803 */
[----:B------:R-:W-:Y:S01]  /*5ff0*/  MUFU.EX2 R189, R28 ;  /* 0x0000001c00bd7308 */ /* 0x000fe20000000800 */
[----:B------:R-:W-:-:S05]  /*6000*/  FSEL R2, R2, RZ, P3 ;  /* 0x000000ff02027208 */ /* 0x000fca0001800000 */
[--C-:B------:R-:W-:Y:S02]  /*6010*/  FFMA.FTZ R24, R24, c[0x0][0x23c], -R2.reuse ;  /* 0x00008f0018187a23 */ /* 0x100fe40000010802 */
[--C-:B------:R-:W-:Y:S01]  /*6020*/  FFMA.FTZ R13, R13, c[0x0][0x23c], -R2.reuse ;  /* 0x00008f000d0d7a23 */ /* 0x100fe20000010802 */
[----:B------:R-:W3:Y:S01]  /*6030*/  MUFU.EX2 R186, R22 ;  /* 0x0000001600ba7308 */ /* 0x000ee20000000800 */
[--C-:B------:R-:W-:Y:S02]  /*6040*/  FFMA.FTZ R23, R23, c[0x0][0x23c], -R2.reuse ;  /* 0x00008f0017177a23 */ /* 0x100fe40000010802 */
[----:B------:R-:W-:Y:S01]  /*6050*/  FFMA.FTZ R34, R34, c[0x0][0x23c], -R2 ;  /* 0x00008f0022227a23 */ /* 0x000fe20000010802 */
[----:B-1----:R-:W-:-:S04]  /*6060*/  FMNMX.FTZ R4, R4, R6, !PT ;  /* 0x0000000604047209 */ /* 0x002fc80007810000 */
[----:B------:R-:W-:Y:S01]  /*6070*/  MUFU.EX2 R10, R24 ;  /* 0x00000018000a7308 */ /* 0x000fe20000000800 */
[----:B--2---:R-:W-:Y:S01]  /*6080*/  FMNMX.FTZ R205, R0, R7, !PT ;  /* 0x0000000700cd7209 */ /* 0x004fe20007810000 */
[----:B------:R-:W1:Y:S03]  /*6090*/  SHFL.BFLY PT, R5, R4, 0x1, 0x1f ;  /* 0x0c201f0004057f89 */ /* 0x000e6600000e0000 */
[C---:B------:R-:W-:Y:S01]  /*60a0*/  FSETP.NEU.FTZ.AND P2, PT, R205.reuse, -INF , PT ;  /* 0xff800000cd00780b */ /* 0x040fe20003f5d000 */
[C---:B------:R-:W-:Y:S02]  /*60b0*/  FMUL.FTZ R0, R205.reuse, c[0x0][0x23c] ;  /* 0x00008f00cd007a20 */ /* 0x040fe40000410000 */
[----:B------:R-:W2:Y:S01]  /*60c0*/  MUFU.EX2 R11, R13 ;  /* 0x0000000d000b7308 */ /* 0x000ea20000000800 */
[----:B------:R-:W-:Y:S02]  /*60d0*/  FSEL R6, R205, RZ, P2 ;  /* 0x000000ffcd067208 */ /* 0x000fe40001000000 */
[----:B------:R-:W-:-:S02]  /*60e0*/  FSEL R0, R0, RZ, P2 ;  /* 0x000000ff00007208 */ /* 0x000fc40001000000 */
[----:B---3--:R-:W-:-:S03]  /*60f0*/  F2FP.PACK_AB R8, R189, R186 ;  /* 0x000000babd08723e */ /* 0x008fc600000000ff */
[--C-:B------:R-:W-:Y:S01]  /*6100*/  FFMA.FTZ R25, R25, c[0x0][0x23c], -R0.reuse ;  /* 0x00008f0019197a23 */ /* 0x100fe20000010800 */
[----:B------:R-:W-:Y:S01]  /*6110*/  MUFU.EX2 R187, R23 ;  /* 0x0000001700bb7308 */ /* 0x000fe20000000800 */
[--C-:B------:R-:W-:Y:S02]  /*6120*/  FFMA.FTZ R132, R132, c[0x0][0x23c], -R0.reuse ;  /* 0x00008f0084847a23 */ /* 0x100fe40000010800 */
[--C-:B------:R-:W-:Y:S02]  /*6130*/  FFMA.FTZ R26, R26, c[0x0][0x23c], -R0.reuse ;  /* 0x00008f001a1a7a23 */ /* 0x100fe40000010800 */
[----:B------:R-:W-:-:S03]  /*6140*/  FFMA.FTZ R33, R33, c[0x0][0x23c], -R0 ;  /* 0x00008f0021217a23 */ /* 0x000fc60000010800 */
[----:B------:R-:W-:Y:S01]  /*6150*/  MUFU.EX2 R22, R27 ;  /* 0x0000001b00167308 */ /* 0x000fe20000000800 */
[----:B-1----:R-:W-:Y:S02]  /*6160*/  FMNMX.FTZ R204, R4, R5, !PT ;  /* 0x0000000504cc7209 */ /* 0x002fe40007810000 */
[----:B------:R-:W-:Y:S02]  /*6170*/  FSEL R4, R207, RZ, P4 ;  /* 0x000000ffcf047208 */ /* 0x000fe40002000000 */
[C---:B------:R-:W-:Y:S01]  /*6180*/  FSETP.NEU.FTZ.AND P1, PT, R204.reuse, -INF , PT ;  /* 0xff800000cc00780b */ /* 0x040fe20003f3d000 */
[----:B------:R-:W-:Y:S02]  /*6190*/  FMUL.FTZ R12, R204, c[0x0][0x23c] ;  /* 0x00008f00cc0c7a20 */ /* 0x000fe40000410000 */
[----:B------:R-:W-:Y:S01]  /*61a0*/  FADD.FTZ R5, R136, -R4 ;  /* 0x8000000488057221 */ /* 0x000fe20000010000 */
[----:B------:R-:W-:Y:S01]  /*61b0*/  FSEL R4, R206, RZ, P3 ;  /* 0x000000ffce047208 */ /* 0x000fe20001800000 */
[----:B------:R-:W1:Y:S01]  /*61c0*/  MUFU.EX2 R188, R34 ;  /* 0x0000002200bc7308 */ /* 0x000e620000000800 */
[----:B------:R-:W-:Y:S01]  /*61d0*/  FSEL R12, R12, RZ, P1 ;  /* 0x000000ff0c0c7208 */ /* 0x000fe20000800000 */
[----:B------:R-:W-:Y:S01]  /*61e0*/  FMUL.FTZ R5, R5, c[0x0][0x23c] ;  /* 0x00008f0005057a20 */ /* 0x000fe20000410000 */
[----:B--2---:R-:W-:Y:S01]  /*61f0*/  MOV R136, R11 ;  /* 0x0000000b00887202 */ /* 0x004fe20000000f00 */
[----:B------:R-:W-:-:S02]  /*6200*/  FADD.FTZ R4, R135, -R4 ;  /* 0x8000000487047221 */ /* 0x000fc40000010000 */
[--C-:B------:R-:W-:Y:S02]  /*6210*/  FFMA.FTZ R29, R29, c[0x0][0x23c], -R12.reuse ;  /* 0x00008f001d1d7a23 */ /* 0x100fe4000001080c */
[--C-:B------:R-:W-:Y:S01]  /*6220*/  FFMA.FTZ R16, R16, c[0x0][0x23c], -R12.reuse ;  /* 0x00008f0010107a23 */ /* 0x100fe2000001080c */
[----:B------:R-:W-:Y:S01]  /*6230*/  MUFU.EX2 R190, R25 ;  /* 0x0000001900be7308 */ /* 0x000fe20000000800 */
[----:B------:R-:W-:Y:S01]  /*6240*/  FMUL.FTZ R15, R4, c[0x0][0x23c] ;  /* 0x00008f00040f7a20 */ /* 0x000fe20000410000 */
[----:B------:R-:W-:Y:S01]  /*6250*/  FSEL R4, R204, RZ, P1 ;  /* 0x000000ffcc047208 */ /* 0x000fe20000800000 */
[--C-:B------:R-:W-:Y:S02]  /*6260*/  FFMA.FTZ R35, R35, c[0x0][0x23c], -R12.reuse ;  /* 0x00008f0023237a23 */ /* 0x100fe4000001080c */
[----:B------:R-:W-:Y:S02]  /*6270*/  FFMA.FTZ R32, R32, c[0x0][0x23c], -R12 ;  /* 0x00008f0020207a23 */ /* 0x000fe4000001080c */
[----:B------:R-:W-:Y:S01]  /*6280*/  FADD.FTZ R4, R137, -R4 ;  /* 0x8000000489047221 */ /* 0x000fe20000010000 */
[----:B------:R2:W-:Y:S01]  /*6290*/  MUFU.EX2 R246, R29 ;  /* 0x0000001d00f67308 */ /* 0x0005e20000000800 */
[----:B------:R-:W-:-:S02]  /*62a0*/  MOV R137, R10 ;  /* 0x0000000a00897202 */ /* 0x000fc40000000f00 */
[----:B------:R-:W-:Y:S01]  /*62b0*/  FMUL.FTZ R4, R4, c[0x0][0x23c] ;  /* 0x00008f0004047a20 */ /* 0x000fe20000410000 */
[----:B-1----:R-:W-:Y:S02]  /*62c0*/  F2FP.PACK_AB R9, R188, R187 ;  /* 0x000000bbbc09723e */ /* 0x002fe400000000ff */
[----:B------:R-:W-:Y:S02]  /*62d0*/  F2FP.PACK_AB R10, R180, R22 ;  /* 0x00000016b40a723e */ /* 0x000fe400000000ff */
[----:B------:R-:W-:Y:S01]  /*62e0*/  MUFU.EX2 R252, R16 ;  /* 0x0000001000fc7308 */ /* 0x000fe20000000800 */
[----:B------:R-:W-:Y:S01]  /*62f0*/  F2FP.PACK_AB R11, R136, R137 ;  /* 0x00000089880b723e */ /* 0x000fe200000000ff */
[----:B--2---:R-:W1:Y:S06]  /*6300*/  LDSM.16.MT88.4 R28, [R209+0xa000] ;  /* 0x00a00000d11c783b */ /* 0x004e6c0000004200 */
[----:B------:R2:W3:Y:S08]  /*6310*/  MUFU.EX2 R16, R5 ;  /* 0x0000000500107308 */ /* 0x0004f00000000800 */
[----:B------:R-:W-:Y:S01]  /*6320*/  MUFU.EX2 R182, R132 ;  /* 0x0000008400b67308 */ /* 0x000fe20000000800 */
[----:B--2---:R-:W-:-:S07]  /*6330*/  FADD.FTZ R5, R134, -R6 ;  /* 0x8000000686057221 */ /* 0x004fce0000010000 */
[----:B------:R2:W-:Y:S01]  /*6340*/  MUFU.EX2 R183, R26 ;  /* 0x0000001a00b77308 */ /* 0x0005e20000000800 */
[-C--:B---3--:R-:W-:Y:S02]  /*6350*/  FMUL.FTZ R144, R144, R16.reuse ;  /* 0x0000001090907220 */ /* 0x088fe40000410000 */
[----:B------:R-:W-:Y:S02]  /*6360*/  FMUL.FTZ R5, R5, c[0x0][0x23c] ;  /* 0x00008f0005057a20 */ /* 0x000fe40000410000 */
[-C--:B------:R-:W-:Y:S02]  /*6370*/  FMUL.FTZ R145, R145, R16.reuse ;  /* 0x0000001091917220 */ /* 0x080fe40000410000 */
[-C--:B------:R-:W-:Y:S01]  /*6380*/  FMUL.FTZ R156, R156, R16.reuse ;  /* 0x000000109c9c7220 */ /* 0x080fe20000410000 */
[----:B------:R-:W3:Y:S01]  /*6390*/  MUFU.EX2 R23, R33 ;  /* 0x0000002100177308 */ /* 0x000ee20000000800 */
[-C--:B------:R-:W-:Y:S02]  /*63a0*/  FMUL.FTZ R157, R157, R16.reuse ;  /* 0x000000109d9d7220 */ /* 0x080fe40000410000 */
[----:B------:R-:W-:-:S02]  /*63b0*/  FMUL.FTZ R160, R160, R16 ;  /* 0x00000010a0a07220 */ /* 0x000fc40000410000 */
[-C--:B------:R-:W-:Y:S02]  /*63c0*/  FMUL.FTZ R161, R161, R16.reuse ;  /* 0x00000010a1a17220 */ /* 0x080fe40000410000 */
[-C--:B------:R-:W-:Y:S01]  /*63d0*/  FMUL.FTZ R172, R172, R16.reuse ;  /* 0x00000010acac7220 */ /* 0x080fe20000410000 */
[----:B------:R-:W-:Y:S01]  /*63e0*/  MUFU.EX2 R247, R35 ;  /* 0x0000002300f77308 */ /* 0x000fe20000000800 */
[----:B--2---:R-:W2:Y:S01]  /*63f0*/  LDSM.16.MT88.4 R24, [R211+0xa000] ;  /* 0x00a00000d318783b */ /* 0x004ea20000004200 */
[-C--:B------:R-:W-:Y:S02]  /*6400*/  FMUL.FTZ R173, R173, R16.reuse ;  /* 0x00000010adad7220 */ /* 0x080fe40000410000 */
[-C--:B------:R-:W-:Y:S02]  /*6410*/  FMUL.FTZ R36, R36, R16.reuse ;  /* 0x0000001024247220 */ /* 0x080fe40000410000 */
[-C--:B------:R-:W-:Y:S02]  /*6420*/  FMUL.FTZ R37, R37, R16.reuse ;  /* 0x0000001025257220 */ /* 0x080fe40000410000 */
[----:B------:R-:W4:Y:S01]  /*6430*/  MUFU.EX2 R181, R32 ;  /* 0x0000002000b57308 */ /* 0x000f220000000800 */
[----:B---3--:R-:W-:Y:S01]  /*6440*/  F2FP.PACK_AB R6, R23, R183 ;  /* 0x000000b71706723e */ /* 0x008fe200000000ff */
[----:B------:R-:W-:-:S02]  /*6450*/  FMUL.FTZ R48, R48, R16 ;  /* 0x0000001030307220 */ /* 0x000fc40000410000 */
[-C--:B------:R-:W-:Y:S02]  /*6460*/  FMUL.FTZ R49, R49, R16.reuse ;  /* 0x0000001031317220 */ /* 0x080fe40000410000 */
[-C--:B------:R-:W-:Y:S02]  /*6470*/  FMUL.FTZ R52, R52, R16.reuse ;  /* 0x0000001034347220 */ /* 0x080fe40000410000 */
[----:B------:R-:W3:Y:S01]  /*6480*/  MUFU.EX2 R15, R15 ;  /* 0x0000000f000f7308 */ /* 0x000ee20000000800 */
[-C--:B------:R-:W-:Y:S02]  /*6490*/  FMUL.FTZ R53, R53, R16.reuse ;  /* 0x0000001035357220 */ /* 0x080fe40000410000 */
[-C--:B------:R-:W-:Y:S02]  /*64a0*/  FMUL.FTZ R64, R64, R16.reuse ;  /* 0x0000001040407220 */ /* 0x080fe40000410000 */
[-C--:B------:R-:W-:Y:S02]  /*64b0*/  FMUL.FTZ R65, R65, R16.reuse ;  /* 0x0000001041417220 */ /* 0x080fe40000410000 */
[-C--:B------:R-:W-:Y:S01]  /*64c0*/  FMUL.FTZ R68, R68, R16.reuse ;  /* 0x0000001044447220 */ /* 0x080fe20000410000 */
[----:B------:R5:W1:Y:S01]  /*64d0*/  MUFU.EX2 R14, R5 ;  /* 0x00000005000e7308 */ /* 0x000a620000000800 */
[----:B----4-:R-:W-:Y:S01]  /*64e0*/  F2FP.PACK_AB R7, R252, R181 ;  /* 0x000000b5fc07723e */ /* 0x010fe200000000ff */
[----:B------:R-:W4:Y:S01]  /*64f0*/  LDSM.16.MT88.4 R32, [R214+0xa000] ;  /* 0x00a00000d620783b */ /* 0x000f220000004200 */
[----:B------:R-:W-:-:S02]  /*6500*/  FMUL.FTZ R69, R69, R16 ;  /* 0x0000001045457220 */ /* 0x000fc40000410000 */
[-C--:B------:R-:W-:Y:S02]  /*6510*/  FMUL.FTZ R80, R80, R16.reuse ;  /* 0x0000001050507220 */ /* 0x080fe40000410000 */
[----:B------:R-:W-:Y:S01]  /*6520*/  FMUL.FTZ R81, R81, R16 ;  /* 0x0000001051517220 */ /* 0x000fe20000410000 */
[----:B------:R2:W2:Y:S01]  /*6530*/  MUFU.EX2 R13, R4 ;  /* 0x00000004000d7308 */ /* 0x0004a20000000800 */
[-C--:B---3--:R-:W-:Y:S02]  /*6540*/  FMUL.FTZ R146, R146, R15.reuse ;  /* 0x0000000f92927220 */ /* 0x088fe40000410000 */
[-C--:B------:R-:W-:Y:S02]  /*6550*/  FMUL.FTZ R147, R147, R15.reuse ;  /* 0x0000000f93937220 */ /* 0x080fe40000410000 */
[-C--:B------:R-:W-:Y:S02]  /*6560*/  FMUL.FTZ R158, R158, R15.reuse ;  /* 0x0000000f9e9e7220 */ /* 0x080fe40000410000 */
[----:B------:R-:W-:Y:S01]  /*6570*/  FMUL.FTZ R159, R159, R15 ;  /* 0x0000000f9f9f7220 */ /* 0x000fe20000410000 */
[----:B-----5:R-:W-:Y:S01]  /*6580*/  F2FP.PACK_AB R5, R247, R246 ;  /* 0x000000f6f705723e */ /* 0x020fe200000000ff */
[-C--:B-1----:R-:W-:Y:S01]  /*6590*/  FMUL.FTZ R148, R148, R14.reuse ;  /* 0x0000000e94947220 */ /* 0x082fe20000410000 */
[----:B------:R-:W-:Y:S01]  /*65a0*/  HMMA.16816.F32 R144, R8, R28, R144 ;  /* 0x0000001c0890723c */ /* 0x000fe20000001890 */
[----:B------:R-:W-:-:S02]  /*65b0*/  FMUL.FTZ R149, R149, R14 ;  /* 0x0000000e95957220 */ /* 0x000fc40000410000 */
[-C--:B------:R-:W-:Y:S02]  /*65c0*/  FMUL.FTZ R152, R152, R14.reuse ;  /* 0x0000000e98987220 */ /* 0x080fe40000410000 */
[----:B------:R-:W-:Y:S01]  /*65d0*/  FMUL.FTZ R153, R153, R14 ;  /* 0x0000000e99997220 */ /* 0x000fe20000410000 */
[----:B--2---:R-:W-:Y:S01]  /*65e0*/  F2FP.PACK_AB R4, R182, R190 ;  /* 0x000000beb604723e */ /* 0x004fe200000000ff */
[-C--:B------:R-:W-:Y:S01]  /*65f0*/  FMUL.FTZ R150, R150, R13.reuse ;  /* 0x0000000d96967220 */ /* 0x080fe20000410000 */
[----:B------:R-:W-:Y:S01]  /*6600*/  HMMA.16816.F32 R240, R8, R30, R156 ;  /* 0x0000001e08f0723c */ /* 0x000fe2000000189c */
[-C--:B------:R-:W-:Y:S02]  /*6610*/  FMUL.FTZ R151, R151, R13.reuse ;  /* 0x0000000d97977220 */ /* 0x080fe40000410000 */
[-C--:B------:R-:W-:Y:S02]  /*6620*/  FMUL.FTZ R154, R154, R13.reuse ;  /* 0x0000000d9a9a7220 */ /* 0x080fe40000410000 */
[----:B------:R-:W-:-:S02]  /*6630*/  FMUL.FTZ R155, R155, R13 ;  /* 0x0000000d9b9b7220 */ /* 0x000fc40000410000 */
[-C--:B------:R-:W-:Y:S01]  /*6640*/  FMUL.FTZ R162, R162, R15.reuse ;  /* 0x0000000fa2a27220 */ /* 0x080fe20000410000 */
[C---:B------:R-:W-:Y:S01]  /*6650*/  HMMA.16816.F32 R148, R4.reuse, R28, R148 ;  /* 0x0000001c0494723c */ /* 0x040fe20000001894 */
[----:B------:R-:W-:Y:S01]  /*6660*/  FMUL.FTZ R163, R163, R15 ;  /* 0x0000000fa3a37220 */ /* 0x000fe20000410000 */
[----:B------:R-:W-:Y:S01]  /*6670*/  MOV R156, R187 ;  /* 0x000000bb009c7202 */ /* 0x000fe20000000f00 */
[----:B------:R-:W-:Y:S01]  /*6680*/  FMUL.FTZ R164, R164, R14 ;  /* 0x0000000ea4a47220 */ /* 0x000fe20000410000 */
[----:B------:R-:W-:Y:S01]  /*6690*/  MOV R157, R188 ;  /* 0x000000bc009d7202 */ /* 0x000fe20000000f00 */
[----:B------:R-:W-:Y:S01]  /*66a0*/  FMUL.FTZ R165, R165, R14 ;  /* 0x0000000ea5a57220 */ /* 0x000fe20000410000 */
[----:B------:R-:W-:Y:S01]  /*66b0*/  MOV R159, R190 ;  /* 0x000000be009f7202 */ /* 0x000fe20000000f00 */
[-C--:B------:R-:W-:Y:S01]  /*66c0*/  FMUL.FTZ R166, R166, R13.reuse ;  /* 0x0000000da6a67220 */ /* 0x080fe20000410000 */
[----:B------:R-:W-:Y:S01]  /*66d0*/  HMMA.16816.F32 R152, R4, R30, R152 ;  /* 0x0000001e0498723c */ /* 0x000fe20000001898 */
[----:B------:R-:W1:Y:S01]  /*66e0*/  LDSM.16.MT88.4 R28, [R213+0xa000] ;  /* 0x00a00000d51c783b */ /* 0x000e620000004200 */
[----:B------:R-:W-:Y:S01]  /*66f0*/  FMUL.FTZ R167, R167, R13 ;  /* 0x0000000da7a77220 */ /* 0x000fe20000410000 */
[----:B------:R-:W-:Y:S01]  /*6700*/  MOV R158, R189 ;  /* 0x000000bd009e7202 */ /* 0x000fe20000000f00 */
[----:B------:R-:W-:-:S02]  /*6710*/  FMUL.FTZ R168, R168, R14 ;  /* 0x0000000ea8a87220 */ /* 0x000fc40000410000 */
[-C--:B------:R-:W-:Y:S02]  /*6720*/  FMUL.FTZ R169, R169, R14.reuse ;  /* 0x0000000ea9a97220 */ /* 0x080fe40000410000 */
[-C--:B------:R-:W-:Y:S01]  /*6730*/  FMUL.FTZ R170, R170, R13.reuse ;  /* 0x0000000daaaa7220 */ /* 0x080fe20000410000 */
[-C--:B------:R-:W-:Y:S01]  /*6740*/  HMMA.16816.F32 R160, R8, R24.reuse, R160 ;  /* 0x0000001808a0723c */ /* 0x080fe200000018a0 */
[----:B------:R-:W-:Y:S02]  /*6750*/  FMUL.FTZ R171, R171, R13 ;  /* 0x0000000dabab7220 */ /* 0x000fe40000410000 */
[-C--:B------:R-:W-:Y:S02]  /*6760*/  FMUL.FTZ R174, R174, R15.reuse ;  /* 0x0000000faeae7220 */ /* 0x080fe40000410000 */
[----:B------:R-:W-:Y:S02]  /*6770*/  FMUL.FTZ R175, R175, R15 ;  /* 0x0000000fafaf7220 */ /* 0x000fe40000410000 */
[-C--:B------:R-:W-:Y:S01]  /*6780*/  FMUL.FTZ R40, R40, R14.reuse ;  /* 0x0000000e28287220 */ /* 0x080fe20000410000 */
[----:B------:R-:W-:Y:S01]  /*6790*/  HMMA.16816.F32 R164, R4, R24, R164 ;  /* 0x0000001804a4723c */ /* 0x000fe200000018a4 */
[----:B------:R-:W-:-:S02]  /*67a0*/  FMUL.FTZ R41, R41, R14 ;  /* 0x0000000e29297220 */ /* 0x000fc40000410000 */
[-C--:B------:R-:W-:Y:S02]  /*67b0*/  FMUL.FTZ R42, R42, R13.reuse ;  /* 0x0000000d2a2a7220 */ /* 0x080fe40000410000 */
[-C--:B------:R-:W-:Y:S02]  /*67c0*/  FMUL.FTZ R43, R43, R13.reuse ;  /* 0x0000000d2b2b7220 */ /* 0x080fe40000410000 */
[-C--:B------:R-:W-:Y:S01]  /*67d0*/  FMUL.FTZ R44, R44, R14.reuse ;  /* 0x0000000e2c2c7220 */ /* 0x080fe20000410000 */
[----:B------:R-:W-:Y:S01]  /*67e0*/  HMMA.16816.F32 R168, R4, R26, R168 ;  /* 0x0000001a04a8723c */ /* 0x000fe200000018a8 */
[----:B------:R-:W-:Y:S02]  /*67f0*/  FMUL.FTZ R45, R45, R14 ;  /* 0x0000000e2d2d7220 */ /* 0x000fe40000410000 */
[-C--:B------:R-:W-:Y:S02]  /*6800*/  FMUL.FTZ R46, R46, R13.reuse ;  /* 0x0000000d2e2e7220 */ /* 0x080fe40000410000 */
[----:B------:R-:W-:-:S02]  /*6810*/  FMUL.FTZ R47, R47, R13 ;  /* 0x0000000d2f2f7220 */ /* 0x000fc40000410000 */
[-C--:B------:R-:W-:Y:S01]  /*6820*/  FMUL.FTZ R56, R56, R14.reuse ;  /* 0x0000000e38387220 */ /* 0x080fe20000410000 */
[----:B------:R-:W-:Y:S01]  /*6830*/  HMMA.16816.F32 R196, R8, R26, R172 ;  /* 0x0000001a08c4723c */ /* 0x000fe200000018ac */
[-C--:B------:R-:W-:Y:S01]  /*6840*/  FMUL.FTZ R57, R57, R14.reuse ;  /* 0x0000000e39397220 */ /* 0x080fe20000410000 */
[----:B------:R-:W2:Y:S01]  /*6850*/  LDSM.16.MT88.4 R24, [R209+0xb000] ;  /* 0x00b00000d118783b */ /* 0x000ea20000004200 */
[-C--:B------:R-:W-:Y:S02]  /*6860*/  FMUL.FTZ R58, R58, R13.reuse ;  /* 0x0000000d3a3a7220 */ /* 0x080fe40000410000 */
[-C--:B------:R-:W-:Y:S02]  /*6870*/  FMUL.FTZ R59, R59, R13.reuse ;  /* 0x0000000d3b3b7220 */ /* 0x080fe40000410000 */
[-C--:B------:R-:W-:Y:S01]  /*6880*/  FMUL.FTZ R60, R60, R14.reuse ;  /* 0x0000000e3c3c7220 */ /* 0x080fe20000410000 */
[C---:B----4-:R-:W-:Y:S01]  /*6890*/  HMMA.16816.F32 R236, R4.reuse, R32, R40 ;  /* 0x0000002004ec723c */ /* 0x050fe20000001828 */
[----:B------:R-:W-:Y:S01]  /*68a0*/  LDSM.16.MT88.4 R40, [R213+0xb000] ;  /* 0x00b00000d528783b */ /* 0x000fe20000004200 */
[----:B------:R-:W-:Y:S01]  /*68b0*/  FMUL.FTZ R61, R61, R14 ;  /* 0x0000000e3d3d7220 */ /* 0x000fe20000410000 */
[----:B------:R-:W-:Y:S01]  /*68c0*/  MOV R174, R186 ;  /* 0x000000ba00ae7202 */ /* 0x000fe20000000f00 */
[----:B------:R-:W-:Y:S01]  /*68d0*/  FMUL.FTZ R72, R72, R14 ;  /* 0x0000000e48487220 */ /* 0x000fe20000410000 */
[----:B------:R-:W-:Y:S01]  /*68e0*/  MOV R172, R182 ;  /* 0x000000b600ac7202 */ /* 0x000fe20000000f00 */
[-C--:B------:R-:W-:Y:S01]  /*68f0*/  FMUL.FTZ R62, R62, R13.reuse ;  /* 0x0000000d3e3e7220 */ /* 0x080fe20000410000 */
[----:B------:R-:W-:Y:S01]  /*6900*/  MOV R175, R180 ;  /* 0x000000b400af7202 */ /* 0x000fe20000000f00 */
[----:B------:R-:W-:Y:S01]  /*6910*/  HMMA.16816.F32 R232, R4, R34, R44 ;  /* 0x0000002204e8723c */ /* 0x000fe2000000182c */
[----:B------:R-:W3:Y:S01]  /*6920*/  LDSM.16.MT88.4 R44, [R211+0xb000] ;  /* 0x00b00000d32c783b */ /* 0x000ee20000004200 */
[----:B------:R-:W-:Y:S01]  /*6930*/  FMUL.FTZ R63, R63, R13 ;  /* 0x0000000d3f3f7220 */ /* 0x000fe20000410000 */
[----:B------:R-:W-:Y:S01]  /*6940*/  MOV R173, R183 ;  /* 0x000000b700ad7202 */ /* 0x000fe20000000f00 */
[----:B------:R-:W-:-:S02]  /*6950*/  FMUL.FTZ R73, R73, R14 ;  /* 0x0000000e49497220 */ /* 0x000fc40000410000 */
[-C--:B------:R-:W-:Y:S02]  /*6960*/  FMUL.FTZ R76, R76, R14.reuse ;  /* 0x0000000e4c4c7220 */ /* 0x080fe40000410000 */
[C---:B-1----:R-:W-:Y:S01]  /*6970*/  HMMA.16816.F32 R200, R4.reuse, R28, R56 ;  /* 0x0000001c04c8723c */ /* 0x042fe20000001838 */
[----:B------:R-:W1:Y:S01]  /*6980*/  LDSM.16.MT88.4 R56, [R214+0xb000] ;  /* 0x00b00000d638783b */ /* 0x000e620000004200 */
[----:B------:R-:W-:Y:S02]  /*6990*/  FMUL.FTZ R77, R77, R14 ;  /* 0x0000000e4d4d7220 */ /* 0x000fe40000410000 */
[-C--:B------:R-:W-:Y:S02]  /*69a0*/  FMUL.FTZ R74, R74, R13.reuse ;  /* 0x0000000d4a4a7220 */ /* 0x080fe40000410000 */
[-C--:B------:R-:W-:Y:S02]  /*69b0*/  FMUL.FTZ R75, R75, R13.reuse ;  /* 0x0000000d4b4b7220 */ /* 0x080fe40000410000 */
[-C--:B------:R-:W-:Y:S01]  /*69c0*/  FMUL.FTZ R78, R78, R13.reuse ;  /* 0x0000000d4e4e7220 */ /* 0x080fe20000410000 */
[----:B------:R-:W-:Y:S01]  /*69d0*/  HMMA.16816.F32 R60, R4, R30, R60 ;  /* 0x0000001e043c723c */ /* 0x000fe2000000183c */
[----:B------:R-:W-:-:S02]  /*69e0*/  FMUL.FTZ R79, R79, R13 ;  /* 0x0000000d4f4f7220 */ /* 0x000fc40000410000 */
[-C--:B------:R-:W-:Y:S02]  /*69f0*/  FMUL.FTZ R88, R88, R14.reuse ;  /* 0x0000000e58587220 */ /* 0x080fe40000410000 */
[-C--:B------:R-:W-:Y:S02]  /*6a00*/  FMUL.FTZ R89, R89, R14.reuse ;  /* 0x0000000e59597220 */ /* 0x080fe40000410000 */
[-C--:B------:R-:W-:Y:S02]  /*6a10*/  FMUL.FTZ R90, R90, R13.reuse ;  /* 0x0000000d5a5a7220 */ /* 0x080fe40000410000 */
[----:B------:R-:W-:Y:S01]  /*6a20*/  FMUL.FTZ R91, R91, R13 ;  /* 0x0000000d5b5b7220 */ /* 0x000fe20000410000 */
[----:B--2---:R-:W-:Y:S01]  /*6a30*/  HMMA.16816.F32 R72, R4, R24, R72 ;  /* 0x000000180448723c */ /* 0x004fe20000001848 */
[-C--:B------:R-:W-:Y:S02]  /*6a40*/  FMUL.FTZ R92, R92, R14.reuse ;  /* 0x0000000e5c5c7220 */ /* 0x080fe40000410000 */
[----:B------:R-:W-:-:S02]  /*6a50*/  FMUL.FTZ R93, R93, R14 ;  /* 0x0000000e5d5d7220 */ /* 0x000fc40000410000 */
[-C--:B------:R-:W-:Y:S02]  /*6a60*/  FMUL.FTZ R94, R94, R13.reuse ;  /* 0x0000000d5e5e7220 */ /* 0x080fe40000410000 */
[-C--:B------:R-:W-:Y:S01]  /*6a70*/  FMUL.FTZ R95, R95, R13.reuse ;  /* 0x0000000d5f5f7220 */ /* 0x080fe20000410000 */
[C---:B------:R-:W-:Y:S01]  /*6a80*/  HMMA.16816.F32 R76, R4.reuse, R26, R76 ;  /* 0x0000001a044c723c */ /* 0x040fe2000000184c */
[-C--:B------:R-:W-:Y:S02]  /*6a90*/  FMUL.FTZ R104, R104, R14.reuse ;  /* 0x0000000e68687220 */ /* 0x080fe40000410000 */
[-C--:B------:R-:W-:Y:S02]  /*6aa0*/  FMUL.FTZ R105, R105, R14.reuse ;  /* 0x0000000e69697220 */ /* 0x080fe40000410000 */
[-C--:B------:R-:W-:Y:S02]  /*6ab0*/  FMUL.FTZ R106, R106, R13.reuse ;  /* 0x0000000d6a6a7220 */ /* 0x080fe40000410000 */
[----:B------:R-:W-:Y:S01]  /*6ac0*/  FMUL.FTZ R107, R107, R13 ;  /* 0x0000000d6b6b7220 */ /* 0x000fe20000410000 */
[----:B---3--:R-:W-:Y:S01]  /*6ad0*/  HMMA.16816.F32 R88, R4, R44, R88 ;  /* 0x0000002c0458723c */ /* 0x008fe20000001858 */
[----:B------:R-:W-:-:S02]  /*6ae0*/  FMUL.FTZ R108, R108, R14 ;  /* 0x0000000e6c6c7220 */ /* 0x000fc40000410000 */
[-C--:B------:R-:W-:Y:S02]  /*6af0*/  FMUL.FTZ R109, R109, R14.reuse ;  /* 0x0000000e6d6d7220 */ /* 0x080fe40000410000 */
[-C--:B------:R-:W-:Y:S02]  /*6b00*/  FMUL.FTZ R120, R120, R14.reuse ;  /* 0x0000000e78787220 */ /* 0x080fe40000410000 */
[-C--:B------:R-:W-:Y:S01]  /*6b10*/  FMUL.FTZ R121, R121, R14.reuse ;  /* 0x0000000e79797220 */ /* 0x080fe20000410000 */
[----:B------:R-:W-:Y:S01]  /*6b20*/  HMMA.16816.F32 R92, R4, R46, R92 ;  /* 0x0000002e045c723c */ /* 0x000fe2000000185c */
[-C--:B------:R-:W-:Y:S02]  /*6b30*/  FMUL.FTZ R110, R110, R13.reuse ;  /* 0x0000000d6e6e7220 */ /* 0x080fe40000410000 */
[----:B------:R-:W-:Y:S02]  /*6b40*/  FMUL.FTZ R111, R111, R13 ;  /* 0x0000000d6f6f7220 */ /* 0x000fe40000410000 */
[----:B------:R-:W-:-:S02]  /*6b50*/  FMUL.FTZ R124, R124, R14 ;  /* 0x0000000e7c7c7220 */ /* 0x000fc40000410000 */
[----:B------:R-:W-:Y:S01]  /*6b60*/  FMUL.FTZ R125, R125, R14 ;  /* 0x0000000e7d7d7220 */ /* 0x000fe20000410000 */
[C---:B-1----:R-:W-:Y:S01]  /*6b70*/  HMMA.16816.F32 R104, R4.reuse, R56, R104 ;  /* 0x000000380468723c */ /* 0x042fe20000001868 */
[-C--:B------:R-:W-:Y:S02]  /*6b80*/  FMUL.FTZ R122, R122, R13.reuse ;  /* 0x0000000d7a7a7220 */ /* 0x080fe40000410000 */
[-C--:B------:R-:W-:Y:S02]  /*6b90*/  FMUL.FTZ R123, R123, R13.reuse ;  /* 0x0000000d7b7b7220 */ /* 0x080fe40000410000 */
[-C--:B------:R-:W-:Y:S02]  /*6ba0*/  FMUL.FTZ R126, R126, R13.reuse ;  /* 0x0000000d7e7e7220 */ /* 0x080fe40000410000 */
[----:B------:R-:W-:Y:S01]  /*6bb0*/  FMUL.FTZ R127, R127, R13 ;  /* 0x0000000d7f7f7220 */ /* 0x000fe20000410000 */
[----:B------:R-:W-:Y:S01]  /*6bc0*/  HMMA.16816.F32 R108, R4, R58, R108 ;  /* 0x0000003a046c723c */ /* 0x000fe2000000186c */
[----:B------:R-:W-:-:S02]  /*6bd0*/  FMUL.FTZ R38, R38, R15 ;  /* 0x0000000f26267220 */ /* 0x000fc40000410000 */
[-C--:B------:R-:W-:Y:S02]  /*6be0*/  FMUL.FTZ R39, R39, R15.reuse ;  /* 0x0000000f27277220 */ /* 0x080fe40000410000 */
[-C--:B------:R-:W-:Y:S02]  /*6bf0*/  FMUL.FTZ R50, R50, R15.reuse ;  /* 0x0000000f32327220 */ /* 0x080fe40000410000 */
[-C--:B------:R-:W-:Y:S01]  /*6c00*/  FMUL.FTZ R51, R51, R15.reuse ;  /* 0x0000000f33337220 */ /* 0x080fe20000410000 */
[----:B------:R-:W-:Y:S01]  /*6c10*/  HMMA.16816.F32 R120, R4, R40, R120 ;  /* 0x000000280478723c */ /* 0x000fe20000001878 */
[-C--:B------:R-:W-:Y:S02]  /*6c20*/  FMUL.FTZ R54, R54, R15.reuse ;  /* 0x0000000f36367220 */ /* 0x080fe40000410000 */
[-C--:B------:R-:W-:Y:S02]  /*6c30*/  FMUL.FTZ R55, R55, R15.reuse ;  /* 0x0000000f37377220 */ /* 0x080fe40000410000 */
[----:B------:R-:W-:-:S02]  /*6c40*/  FMUL.FTZ R66, R66, R15 ;  /* 0x0000000f42427220 */ /* 0x000fc40000410000 */
[-C--:B------:R-:W-:Y:S01]  /*6c50*/  FMUL.FTZ R67, R67, R15.reuse ;  /* 0x0000000f43437220 */ /* 0x080fe20000410000 */
[----:B------:R-:W-:Y:S01]  /*6c60*/  HMMA.16816.F32 R192, R4, R42, R124 ;  /* 0x0000002a04c0723c */ /* 0x000fe2000000187c */
[-C--:B------:R-:W-:Y:S02]  /*6c70*/  FMUL.FTZ R70, R70, R15.reuse ;  /* 0x0000000f46467220 */ /* 0x080fe40000410000 */
[-C--:B------:R-:W-:Y:S02]  /*6c80*/  FMUL.FTZ R71, R71, R15.reuse ;  /* 0x0000000f47477220 */ /* 0x080fe40000410000 */
[-C--:B------:R-:W-:Y:S02]  /*6c90*/  FMUL.FTZ R82, R82, R15.reuse ;  /* 0x0000000f52527220 */ /* 0x080fe40000410000 */
[--C-:B------:R-:W-:Y:S01]  /*6ca0*/  FFMA.FTZ R4, R176, c[0x0][0x23c], -R3.reuse ;  /* 0x00008f00b0047a23 */ /* 0x100fe20000010803 */
[----:B------:R-:W-:Y:S01]  /*6cb0*/  MOV R5, R22 ;  /* 0x0000001600057202 */ /* 0x000fe20000000f00 */
[----:B------:R-:W-:Y:S01]  /*6cc0*/  FMUL.FTZ R83, R83, R15 ;  /* 0x0000000f53537220 */ /* 0x000fe20000410000 */
[----:B------:R-:W-:Y:S01]  /*6cd0*/  MOV R6, R172 ;  /* 0x000000ac00067202 */ /* 0x000fe20000000f00 */
[----:B------:R1:W-:Y:S01]  /*6ce0*/  MUFU.EX2 R187, R4 ;  /* 0x0000000400bb7308 */ /* 0x0003e20000000800 */
[-C--:B------:R-:W-:Y:S01]  /*6cf0*/  FMUL.FTZ R84, R84, R16.reuse ;  /* 0x0000001054547220 */ /* 0x080fe20000410000 */
[----:B------:R-:W-:Y:S01]  /*6d00*/  MOV R7, R157 ;  /* 0x0000009d00077202 */ /* 0x000fe20000000f00 */
[----:B------:R-:W-:Y:S01]  /*6d10*/  FMUL.FTZ R85, R85, R16 ;  /* 0x0000001055557220 */ /* 0x000fe20000410000 */
[----:B------:R-:W-:Y:S01]  /*6d20*/  MOV R127, R181 ;  /* 0x000000b5007f7202 */ /* 0x000fe20000000f00 */
        /* <DEDUP_REMOVED lines=10> */
[----:B------:R-:W-:Y:S01]  /*6dd0*/  FMUL.FTZ R99, R99, R15 ;  /* 0x0000000f63637220 */ /* 0x000fe20000410000 */
[----:B------:R-:W2:Y:S01]  /*6de0*/  LDSM.16.MT88.4 R156, [R209+0xa800] ;  /* 0x00a80000d19c783b */ /* 0x000ea20000004200 */
[----:B-1----:R-:W-:-:S02]  /*6df0*/  FFMA.FTZ R4, R133, c[0x0][0x23c], -R3 ;  /* 0x00008f0085047a23 */ /* 0x002fc40000010803 */
[-C--:B------:R-:W-:Y:S01]  /*6e00*/  FMUL.FTZ R100, R100, R16.reuse ;  /* 0x0000001064647220 */ /* 0x080fe20000410000 */
[----:B------:R-:W1:Y:S01]  /*6e10*/  LDSM.16.MT88.4 R48, [R214+0xa800] ;  /* 0x00a80000d630783b */ /* 0x000e620000004200 */
[----:B------:R3:W4:Y:S01]  /*6e20*/  MUFU.EX2 R244, R4 ;  /* 0x0000000400f47308 */ /* 0x0007220000000800 */
[-C--:B------:R-:W-:Y:S01]  /*6e30*/  FMUL.FTZ R101, R101, R16.reuse ;  /* 0x0000001065657220 */ /* 0x080fe20000410000 */
[C---:B------:R-:W-:Y:S01]  /*6e40*/  HMMA.16816.F32 R52, R8.reuse, R28, R52 ;  /* 0x0000001c0834723c */ /* 0x040fe20000001834 */
[-C--:B------:R-:W-:Y:S02]  /*6e50*/  FMUL.FTZ R102, R102, R15.reuse ;  /* 0x0000000f66667220 */ /* 0x080fe40000410000 */
[-C--:B------:R-:W-:Y:S02]  /*6e60*/  FMUL.FTZ R103, R103, R15.reuse ;  /* 0x0000000f67677220 */ /* 0x080fe40000410000 */
[-C--:B------:R-:W-:Y:S02]  /*6e70*/  FMUL.FTZ R112, R112, R16.reuse ;  /* 0x0000001070707220 */ /* 0x080fe40000410000 */
[----:B------:R-:W-:Y:S01]  /*6e80*/  FMUL.FTZ R113, R113, R16 ;  /* 0x0000001071717220 */ /* 0x000fe20000410000 */
[----:B------:R-:W-:Y:S01]  /*6e90*/  HMMA.16816.F32 R180, R8, R30, R64 ;  /* 0x0000001e08b4723c */ /* 0x000fe20000001840 */
[-C--:B------:R-:W-:Y:S01]  /*6ea0*/  FMUL.FTZ R114, R114, R15.reuse ;  /* 0x0000000f72727220 */ /* 0x080fe20000410000 */
[----:B------:R-:W5:Y:S01]  /*6eb0*/  LDSM.16.MT88.4 R64, [R213+0xa800] ;  /* 0x00a80000d540783b */ /* 0x000f620000004200 */
[----:B------:R-:W-:-:S02]  /*6ec0*/  FMUL.FTZ R115, R115, R15 ;  /* 0x0000000f73737220 */ /* 0x000fc40000410000 */
[-C--:B------:R-:W-:Y:S02]  /*6ed0*/  FMUL.FTZ R116, R116, R16.reuse ;  /* 0x0000001074747220 */ /* 0x080fe40000410000 */
[--C-:B---3--:R-:W-:Y:S01]  /*6ee0*/  FFMA.FTZ R4, R17, c[0x0][0x23c], -R3.reuse ;  /* 0x00008f0011047a23 */ /* 0x108fe20000010803 */
[C---:B------:R-:W-:Y:S01]  /*6ef0*/  HMMA.16816.F32 R68, R8.reuse, R24, R68 ;  /* 0x000000180844723c */ /* 0x040fe20000001844 */
[----:B------:R-:W-:Y:S02]  /*6f00*/  FFMA.FTZ R3, R18, c[0x0][0x23c], -R3 ;  /* 0x00008f0012037a23 */ /* 0x000fe40000010803 */
[-C--:B------:R-:W-:Y:S01]  /*6f10*/  FMUL.FTZ R117, R117, R16.reuse ;  /* 0x0000001075757220 */ /* 0x080fe20000410000 */
[----:B------:R-:W-:Y:S01]  /*6f20*/  MUFU.EX2 R245, R4 ;  /* 0x0000000400f57308 */ /* 0x000fe20000000800 */
[-C--:B------:R-:W-:Y:S02]  /*6f30*/  FMUL.FTZ R118, R118, R15.reuse ;  /* 0x0000000f76767220 */ /* 0x080fe40000410000 */
[-C--:B------:R-:W-:Y:S01]  /*6f40*/  FMUL.FTZ R119, R119, R15.reuse ;  /* 0x0000000f77777220 */ /* 0x080fe20000410000 */
[----:B------:R-:W-:Y:S01]  /*6f50*/  HMMA.16816.F32 R132, R8, R26, R80 ;  /* 0x0000001a0884723c */ /* 0x000fe20000001850 */
[-C--:B------:R-:W-:Y:S01]  /*6f60*/  FMUL.FTZ R128, R128, R16.reuse ;  /* 0x0000001080807220 */ /* 0x080fe20000410000 */
[----:B------:R-:W3:Y:S01]  /*6f70*/  LDSM.16.MT88.4 R80, [R209+0xb800] ;  /* 0x00b80000d150783b */ /* 0x000ee20000004200 */
[----:B------:R-:W-:Y:S01]  /*6f80*/  FMUL.FTZ R129, R129, R16 ;  /* 0x0000001081817220 */ /* 0x000fe20000410000 */
[----:B------:R1:W-:Y:S01]  /*6f90*/  MUFU.EX2 R186, R3 ;  /* 0x0000000300ba7308 */ /* 0x0003e20000000800 */
[----:B------:R-:W-:-:S02]  /*6fa0*/  FMUL.FTZ R130, R130, R15 ;  /* 0x0000000f82827220 */ /* 0x000fc40000410000 */
[----:B------:R-:W-:Y:S01]  /*6fb0*/  FMUL.FTZ R131, R131, R15 ;  /* 0x0000000f83837220 */ /* 0x000fe20000410000 */
[C---:B------:R-:W-:Y:S08]  /*6fc0*/  HMMA.16816.F32 R84, R8.reuse, R44, R84 ;  /* 0x0000002c0854723c */ /* 0x040ff00000001854 */
[----:B------:R-:W-:Y:S01]  /*6fd0*/  HMMA.16816.F32 R32, R8, R46, R96 ;  /* 0x0000002e0820723c */ /* 0x000fe20000001860 */
[----:B------:R-:W2:Y:S01]  /*6fe0*/  LDSM.16.MT88.4 R96, [R211+0xb800] ;  /* 0x00b80000d360783b */ /* 0x000ea20000004200 */
[----:B-1----:R-:W-:-:S04]  /*6ff0*/  FFMA.FTZ R3, R177, c[0x0][0x23c], -R2 ;  /* 0x00008f00b1037a23 */ /* 0x002fc80000010802 */
[----:B------:R1:W-:Y:S02]  /*7000*/  MUFU.EX2 R176, R3 ;  /* 0x0000000300b07308 */ /* 0x0003e40000000800 */
[C---:B------:R-:W-:Y:S08]  /*7010*/  HMMA.16816.F32 R100, R8.reuse, R56, R100 ;  /* 0x000000380864723c */ /* 0x040ff00000001864 */
[----:B------:R-:W-:Y:S01]  /*7020*/  HMMA.16816.F32 R28, R8, R58, R112 ;  /* 0x0000003a081c723c */ /* 0x000fe20000001870 */
[----:B------:R-:W2:Y:S01]  /*7030*/  LDSM.16.MT88.4 R112, [R214+0xb800] ;  /* 0x00b80000d670783b */ /* 0x000ea20000004200 */
[----:B-1----:R-:W-:-:S06]  /*7040*/  FFMA.FTZ R3, R139, c[0x0][0x23c], -R2 ;  /* 0x00008f008b037a23 */ /* 0x002fcc0000010802 */
[C---:B------:R-:W-:Y:S01]  /*7050*/  HMMA.16816.F32 R116, R8.reuse, R40, R116 ;  /* 0x000000280874723c */ /* 0x040fe20000001874 */
[----:B------:R1:W1:Y:S07]  /*7060*/  MUFU.EX2 R139, R3 ;  /* 0x00000003008b7308 */ /* 0x00026e0000000800 */
[----:B------:R-:W-:Y:S07]  /*7070*/  HMMA.16816.F32 R24, R8, R42, R128 ;  /* 0x0000002a0818723c */ /* 0x000fee0000001880 */
[----:B------:R-:W-:-:S02]  /*7080*/  MOV R11, R7 ;  /* 0x00000007000b7202 */ /* 0x000fc40000000f00 */
[----:B------:R-:W-:Y:S01]  /*7090*/  MOV R10, R124 ;  /* 0x0000007c000a7202 */ /* 0x000fe20000000f00 */
[--C-:B-1----:R-:W-:Y:S01]  /*70a0*/  FFMA.FTZ R3, R19, c[0x0][0x23c], -R2.reuse ;  /* 0x00008f0013037a23 */ /* 0x102fe20000010802 */
[----:B----4-:R-:W-:Y:S01]  /*70b0*/  F2FP.PACK_AB R128, R244, R187 ;  /* 0x000000bbf480723e */ /* 0x010fe200000000ff */
[----:B------:R-:W-:Y:S01]  /*70c0*/  FFMA.FTZ R2, R138, c[0x0][0x23c], -R2 ;  /* 0x00008f008a027a23 */ /* 0x000fe20000010802 */
[----:B------:R-:W-:Y:S01]  /*70d0*/  F2FP.PACK_AB R129, R139, R176 ;  /* 0x000000b08b81723e */ /* 0x000fe200000000ff */
[----:B------:R1:W-:Y:S01]  /*70e0*/  MUFU.EX2 R177, R3 ;  /* 0x0000000300b17308 */ /* 0x0003e20000000800 */
[----:B------:R-:W-:-:S07]  /*70f0*/  F2FP.PACK_AB R130, R186, R245 ;  /* 0x000000f5ba82723e */ /* 0x000fce00000000ff */
[----:B------:R4:W2:Y:S01]  /*7100*/  MUFU.EX2 R138, R2 ;  /* 0x00000002008a7308 */ /* 0x0008a20000000800 */
[----:B-1----:R-:W-:-:S05]  /*7110*/  MOV R3, R126 ;  /* 0x0000007e00037202 */ /* 0x002fca0000000f00 */
[----:B------:R-:W-:Y:S02]  /*7120*/  FFMA.FTZ R3, R250, R15, R3 ;  /* 0x0000000ffa037223 */ /* 0x000fe40000010003 */
[--C-:B----4-:R-:W-:Y:S01]  /*7130*/  FFMA.FTZ R2, R178, c[0x0][0x23c], -R0.reuse ;  /* 0x00008f00b2027a23 */ /* 0x110fe20000010800 */
[----:B------:R-:W-:Y:S01]  /*7140*/  MOV R178, R23 ;  /* 0x0000001700b27202 */ /* 0x000fe20000000f00 */
[----:B------:R-:W-:Y:S01]  /*7150*/  FADD.FTZ R3, R11, R3 ;  /* 0x000000030b037221 */ /* 0x000fe20000010000 */
[----:B--2---:R-:W-:Y:S01]  /*7160*/  F2FP.PACK_AB R131, R138, R177 ;  /* 0x000000b18a83723e */ /* 0x004fe200000000ff */
[----:B------:R1:W-:Y:S06]  /*7170*/  MUFU.EX2 R23, R2 ;  /* 0x0000000200177308 */ /* 0x0003ec0000000800 */
[C---:B------:R-:W-:Y:S08]  /*7180*/  HMMA.16816.F32 R144, R128.reuse, R156, R144 ;  /* 0x0000009c8090723c */ /* 0x040ff00000001890 */
[----:B------:R-:W-:Y:S01]  /*7190*/  HMMA.16816.F32 R36, R128, R48, R36 ;  /* 0x000000308024723c */ /* 0x000fe20000001824 */
[----:B-1----:R-:W-:Y:S01]  /*71a0*/  FFMA.FTZ R2, R142, c[0x0][0x23c], -R0 ;  /* 0x00008f008e027a23 */ /* 0x002fe20000010800 */
[----:B------:R-:W-:-:S03]  /*71b0*/  MOV R142, R136 ;  /* 0x00000088008e7202 */ /* 0x000fc60000000f00 */
[----:B------:R1:W2:Y:S03]  /*71c0*/  MUFU.EX2 R136, R2 ;  /* 0x0000000200887308 */ /* 0x0002a60000000800 */
[C---:B-----5:R-:W-:Y:S08]  /*71d0*/  HMMA.16816.F32 R52, R128.reuse, R64, R52 ;  /* 0x000000408034723c */ /* 0x060ff00000001834 */
[----:B---3--:R-:W-:Y:S01]  /*71e0*/  HMMA.16816.F32 R68, R128, R80, R68 ;  /* 0x000000508044723c */ /* 0x008fe20000001844 */
[--C-:B-1----:R-:W-:Y:S01]  /*71f0*/  FFMA.FTZ R2, R140, c[0x0][0x23c], -R0.reuse ;  /* 0x00008f008c027a23 */ /* 0x102fe20000010800 */
[----:B------:R-:W-:Y:S01]  /*7200*/  MOV R140, R175 ;  /* 0x000000af008c7202 */ /* 0x000fe20000000f00 */
[----:B------:R-:W-:Y:S01]  /*7210*/  FFMA.FTZ R0, R141, c[0x0][0x23c], -R0 ;  /* 0x00008f008d007a23 */ /* 0x000fe20000010800 */
[----:B------:R-:W-:-:S04]  /*7220*/  MOV R175, R137 ;  /* 0x0000008900af7202 */ /* 0x000fc80000000f00 */
[C---:B------:R-:W-:Y:S01]  /*7230*/  HMMA.16816.F32 R84, R128.reuse, R96, R84 ;  /* 0x000000608054723c */ /* 0x040fe20000001854 */
[----:B------:R1:W-:Y:S01]  /*7240*/  MUFU.EX2 R137, R2 ;  /* 0x0000000200897308 */ /* 0x0003e20000000800 */
[----:B------:R-:W-:Y:S02]  /*7250*/  MOV R141, R127 ;  /* 0x0000007f008d7202 */ /* 0x000fe40000000f00 */
[----:B------:R-:W-:Y:S02]  /*7260*/  MOV R127, R174 ;  /* 0x000000ae007f7202 */ /* 0x000fe40000000f00 */
[----:B--2---:R-:W-:Y:S02]  /*7270*/  F2FP.PACK_AB R124, R136, R23 ;  /* 0x00000017887c723e */ /* 0x004fe400000000ff */
[----:B------:R-:W-:Y:S01]  /*7280*/  HMMA.16816.F32 R100, R128, R112, R100 ;  /* 0x000000708064723c */ /* 0x000fe20000001864 */
[----:B------:R2:W3:Y:S01]  /*7290*/  MUFU.EX2 R22, R0 ;  /* 0x0000000000167308 */ /* 0x0004e20000000800 */
[--C-:B-1----:R-:W-:Y:S01]  /*72a0*/  FFMA.FTZ R2, R184, c[0x0][0x23c], -R12.reuse ;  /* 0x00008f00b8027a23 */ /* 0x102fe2000001080c */
[----:B------:R-:W-:Y:S01]  /*72b0*/  MOV R184, R6 ;  /* 0x0000000600b87202 */ /* 0x000fe20000000f00 */
[----:B--2---:R-:W-:Y:S01]  /*72c0*/  FFMA.FTZ R0, R179, c[0x0][0x23c], -R12 ;  /* 0x00008f00b3007a23 */ /* 0x004fe2000001080c */
[----:B------:R-:W-:-:S02]  /*72d0*/  MOV R179, R173 ;  /* 0x000000ad00b37202 */ /* 0x000fc40000000f00 */
[----:B---3--:R-:W-:Y:S02]  /*72e0*/  F2FP.PACK_AB R126, R22, R137 ;  /* 0x00000089167e723e */ /* 0x008fe400000000ff */
[----:B------:R1:W-:Y:S02]  /*72f0*/  MUFU.EX2 R19, R0 ;  /* 0x0000000000137308 */ /* 0x0003e40000000800 */
[----:B-1----:R-:W-:Y:S01]  /*7300*/  FFMA.FTZ R0, R143, c[0x0][0x23c], -R12 ;  /* 0x00008f008f007a23 */ /* 0x002fe2000001080c */
[----:B------:R-:W-:Y:S02]  /*7310*/  MOV R143, R175 ;  /* 0x000000af008f7202 */ /* 0x000fe40000000f00 */
[----:B------:R-:W1:Y:S03]  /*7320*/  LDSM.16.MT88.4 R172, [R211+0xa800] ;  /* 0x00a80000d3ac783b */ /* 0x000e660000004200 */
[----:B------:R2:W3:Y:S01]  /*7330*/  MUFU.EX2 R18, R0 ;  /* 0x0000000000127308 */ /* 0x0004e20000000800 */
[----:B------:R-:W-:-:S04]  /*7340*/  FADD.FTZ R3, R143, R3 ;  /* 0x000000038f037221 */ /* 0x000fc80000010000 */
[----:B------:R-:W-:-:S04]  /*7350*/  FADD.FTZ R3, R142, R3 ;  /* 0x000000038e037221 */ /* 0x000fc80000010000 */
[----:B------:R-:W-:-:S04]  /*7360*/  FADD.FTZ R3, R176, R3 ;  /* 0x00000003b0037221 */ /* 0x000fc80000010000 */
[----:B------:R-:W-:Y:S02]  /*7370*/  FADD.FTZ R3, R139, R3 ;  /* 0x000000038b037221 */ /* 0x000fe40000010000 */
[----:B--2---:R-:W-:Y:S01]  /*7380*/  FFMA.FTZ R0, R185, c[0x0][0x23c], -R12 ;  /* 0x00008f00b9007a23 */ /* 0x004fe2000001080c */
[----:B------:R-:W-:Y:S01]  /*7390*/  MOV R185, R5 ;  /* 0x0000000500b97202 */ /* 0x000fe20000000f00 */
[----:B------:R2:W-:Y:S01]  /*73a0*/  MUFU.EX2 R12, R2 ;  /* 0x00000002000c7308 */ /* 0x0005e20000000800 */
[----:B------:R-:W4:Y:S01]  /*73b0*/  LDSM.16.MT88.4 R4, [R213+0xb800] ;  /* 0x00b80000d504783b */ /* 0x000f220000004200 */
[----:B------:R-:W-:-:S04]  /*73c0*/  FADD.FTZ R3, R177, R3 ;  /* 0x00000003b1037221 */ /* 0x000fc80000010000 */
[----:B------:R-:W-:Y:S02]  /*73d0*/  FADD.FTZ R250, R138, R3 ;  /* 0x000000038afa7221 */ /* 0x000fe40000010000 */
[----:B------:R5:W3:Y:S01]  /*73e0*/  MUFU.EX2 R17, R0 ;  /* 0x0000000000117308 */ /* 0x000ae20000000800 */
[----:B--2---:R-:W-:-:S05]  /*73f0*/  MOV R2, R127 ;  /* 0x0000007f00027202 */ /* 0x004fca0000000f00 */
[----:B------:R-:W-:Y:S01]  /*7400*/  FFMA.FTZ R8, R251, R16, R2 ;  /* 0x00000010fb087223 */ /* 0x000fe20000010002 */
[----:B-1----:R-:W-:Y:S01]  /*7410*/  HMMA.16816.F32 R160, R128, R172, R160 ;  /* 0x000000ac80a0723c */ /* 0x002fe200000018a0 */
[----:B-----5:R-:W-:Y:S02]  /*7420*/  MOV R0, R125 ;  /* 0x0000007d00007202 */ /* 0x020fe40000000f00 */
[----:B---3--:R-:W-:Y:S02]  /*7430*/  F2FP.PACK_AB R125, R18, R19 ;  /* 0x00000013127d723e */ /* 0x008fe400000000ff */
[----:B------:R-:W-:Y:S01]  /*7440*/  F2FP.PACK_AB R127, R12, R17 ;  /* 0x000000110c7f723e */ /* 0x000fe200000000ff */
[----:B------:R-:W-:Y:S02]  /*7450*/  FFMA.FTZ R2, R249, R14, R0 ;  /* 0x0000000ef9027223 */ /* 0x000fe40000010000 */
[----:B------:R-:W-:Y:S02]  /*7460*/  FFMA.FTZ R0, R248, R13, R246 ;  /* 0x0000000df8007223 */ /* 0x000fe400000100f6 */
[----:B------:R-:W-:-:S02]  /*7470*/  FADD.FTZ R2, R184, R2 ;  /* 0x00000002b8027221 */ /* 0x000fc40000010000 */
[----:B------:R-:W-:Y:S01]  /*7480*/  FADD.FTZ R0, R247, R0 ;  /* 0x00000000f7007221 */ /* 0x000fe20000010000 */
[C---:B------:R-:W-:Y:S01]  /*7490*/  HMMA.16816.F32 R148, R124.reuse, R156, R148 ;  /* 0x0000009c7c94723c */ /* 0x040fe20000001894 */
[----:B------:R-:W-:Y:S02]  /*74a0*/  FADD.FTZ R2, R179, R2 ;  /* 0x00000002b3027221 */ /* 0x000fe40000010000 */
[----:B------:R-:W-:Y:S02]  /*74b0*/  FADD.FTZ R0, R141, R0 ;  /* 0x000000008d007221 */ /* 0x000fe40000010000 */
[----:B------:R-:W-:Y:S02]  /*74c0*/  FADD.FTZ R2, R178, R2 ;  /* 0x00000002b2027221 */ /* 0x000fe40000010000 */
[----:B------:R-:W-:Y:S01]  /*74d0*/  FADD.FTZ R0, R252, R0 ;  /* 0x00000000fc007221 */ /* 0x000fe20000010000 */
[----:B----4-:R-:W-:Y:S01]  /*74e0*/  HMMA.16816.F32 R120, R124, R4, R120 ;  /* 0x000000047c78723c */ /* 0x010fe20000001878 */
[----:B------:R-:W-:-:S02]  /*74f0*/  FADD.FTZ R2, R23, R2 ;  /* 0x0000000217027221 */ /* 0x000fc40000010000 */
[----:B------:R-:W-:Y:S02]  /*7500*/  FADD.FTZ R0, R19, R0 ;  /* 0x0000000013007221 */ /* 0x000fe40000010000 */
[----:B------:R-:W-:Y:S01]  /*7510*/  FADD.FTZ R2, R136, R2 ;  /* 0x0000000288027221 */ /* 0x000fe20000010000 */
[----:B------:R-:W-:Y:S01]  /*7520*/  MOV R136, R207 ;  /* 0x000000cf00887202 */ /* 0x000fe20000000f00 */
[----:B------:R-:W-:Y:S01]  /*7530*/  FADD.FTZ R0, R18, R0 ;  /* 0x0000000012007221 */ /* 0x000fe20000010000 */
[----:B------:R-:W-:Y:S01]  /*7540*/  HMMA.16816.F32 R116, R128, R4, R116 ;  /* 0x000000048074723c */ /* 0x000fe20000001874 */
[----:B------:R-:W-:Y:S01]  /*7550*/  FADD.FTZ R2, R137, R2 ;  /* 0x0000000289027221 */ /* 0x000fe20000010000 */
[----:B------:R-:W-:Y:S01]  /*7560*/  MOV R137, R204 ;  /* 0x000000cc00897202 */ /* 0x000fe20000000f00 */
[----:B------:R-:W-:Y:S02]  /*7570*/  FADD.FTZ R0, R17, R0 ;  /* 0x0000000011007221 */ /* 0x000fe40000010000 */
[----:B------:R-:W-:-:S02]  /*7580*/  FADD.FTZ R249, R22, R2 ;  /* 0x0000000216f97221 */ /* 0x000fc40000010000 */
[----:B------:R-:W-:Y:S01]  /*7590*/  FADD.FTZ R4, R10, R8 ;  /* 0x000000080a047221 */ /* 0x000fe20000010000 */
[----:B------:R-:W-:Y:S01]  /*75a0*/  HMMA.16816.F32 R152, R124, R158, R152 ;  /* 0x0000009e7c98723c */ /* 0x000fe20000001898 */
[----:B------:R-:W-:Y:S02]  /*75b0*/  FADD.FTZ R248, R12, R0 ;  /* 0x000000000cf87221 */ /* 0x000fe40000010000 */
[----:B------:R-:W-:-:S04]  /*75c0*/  FADD.FTZ R4, R185, R4 ;  /* 0x00000004b9047221 */ /* 0x000fc80000010000 */
[----:B------:R-:W-:Y:S01]  /*75d0*/  FADD.FTZ R4, R140, R4 ;  /* 0x000000048c047221 */ /* 0x000fe20000010000 */
[----:B------:R-:W-:Y:S03]  /*75e0*/  HMMA.16816.F32 R164, R124, R172, R164 ;  /* 0x000000ac7ca4723c */ /* 0x000fe600000018a4 */
[----:B------:R-:W-:-:S04]  /*75f0*/  FADD.FTZ R4, R187, R4 ;  /* 0x00000004bb047221 */ /* 0x000fc80000010000 */
[----:B------:R-:W-:Y:S01]  /*7600*/  FADD.FTZ R4, R244, R4 ;  /* 0x00000004f4047221 */ /* 0x000fe20000010000 */
[----:B------:R-:W-:Y:S03]  /*7610*/  HMMA.16816.F32 R168, R124, R174, R168 ;  /* 0x000000ae7ca8723c */ /* 0x000fe600000018a8 */
        /* <DEDUP_REMOVED lines=17> */
[----:B------:R-:W-:Y:S01]  /*7730*/  MOV R135, R206 ;  /* 0x000000ce00877202 */ /* 0x000fe20000000f00 */
[----:B------:R-:W-:Y:S01]  /*7740*/  HMMA.16816.F32 R96, R128, R98, R32 ;  /* 0x000000628060723c */ /* 0x000fe20000001820 */
[----:B------:R-:W-:-:S07]  /*7750*/  MOV R134, R205 ;  /* 0x000000cd00867202 */ /* 0x000fce0000000f00 */
[----:B------:R-:W-:Y:S08]  /*7760*/  HMMA.16816.F32 R112, R128, R114, R28 ;  /* 0x000000728070723c */ /* 0x000ff0000000181c */
[-C--:B------:R-:W-:Y:S08]  /*7770*/  HMMA.16816.F32 R124, R124, R6.reuse, R192 ;  /* 0x000000067c7c723c */ /* 0x080ff000000018c0 */
[----:B------:R-:W-:Y:S01]  /*7780*/  HMMA.16816.F32 R128, R128, R6, R24 ;  /* 0x000000068080723c */ /* 0x000fe20000001818 */
[----:B------:R-:W-:Y:S07]  /*7790*/  @!P0 BRA `(.L_x_1049) ;  /* 0x0000815000008947 */ /* 0x000fee0003800000 */
[----:B------:R-:W2:Y:S01]  /*77a0*/  LDL.64 R140, [R1+0x30] ;  /* 0x00003000018c7983 */ /* 0x000ea20000100a00 */
[----:B------:R-:W-:Y:S01]  /*77b0*/  UIADD3 UR4, UR8, -0x2, URZ ;  /* 0xfffffffe08047890 */ /* 0x000fe2000fffe03f */
[----:B------:R-:W-:-:S04]  /*77c0*/  DEPBAR.LE SB0, 0x0 ;  /* 0x000080000000791a */ /* 0x000fc80000000000 */
[----:B------:R-:W-:Y:S01]  /*77d0*/  UMOV UR14, 0x6 ;  /* 0x00000006000e7882 */ /* 0x000fe20000000000 */
[----:B------:R-:W-:Y:S01]  /*77e0*/  IMAD.U32 R0, RZ, RZ, UR4 ;  /* 0x00000004ff007e24 */ /* 0x000fe2000f8e00ff */
[----:B------:R-:W-:Y:S02]  /*77f0*/  ULDC.64 UR4, c[0x0][0x1a0] ;  /* 0x0000680000047ab9 */ /* 0x000fe40000000a00 */
[----:B------:R-:W-:Y:S02]  /*7800*/  USHF.L.U32 UR10, UR4, 0x6, URZ ;  /* 0x00000006040a7899 */ /* 0x000fe4000800063f */
[----:B------:R-:W-:Y:S02]  /*7810*/  USHF.L.U64.HI UR14, UR4, UR14, UR5 ;  /* 0x0000000e040e7299 */ /* 0x000fe40008010205 */
[----:B------:R-:W-:Y:S02]  /*7820*/  UIADD3 UR20, UR8, -0x3, URZ ;  /* 0xfffffffd08147890 */ /* 0x000fe4000fffe03f */
[----:B------:R-:W-:-:S02]  /*7830*/  IMAD.U32 R238, RZ, RZ, UR10 ;  /* 0x0000000affee7e24 */ /* 0x000fc4000f8e00ff */
[----:B------:R-:W-:Y:S01]  /*7840*/  UISETP.GT.AND UP0, UPT, UR20, UR9, UPT ;  /* 0x000000091400728c */ /* 0x000fe2000bf04270 */
[----:B------:R-:W-:Y:S01]  /*7850*/  BAR.SYNC.DEFER_BLOCKING 0x0 ;  /* 0x0000000000007b1d */ /* 0x000fe20000010000 */
[----:B--2---:R-:W-:-:S04]  /*7860*/  IMAD.MOV.U32 R2, RZ, RZ, R140 ;  /* 0x000000ffff027224 */ /* 0x004fc800078e008c */
[----:B------:R-:W-:Y:S02]  /*7870*/  IMAD R0, R0, UR17, R2 ;  /* 0x0000001100007c24 */ /* 0x000fe4000f8e0202 */
[----:B------:R-:W-:-:S03]  /*7880*/  IMAD.U32 R2, RZ, RZ, UR14 ;  /* 0x0000000eff027e24 */ /* 0x000fc6000f8e00ff */
[----:B------:R-:W-:-:S04]  /*7890*/  LEA R0, R0, c[0x0][0x170], 0x1 ;  /* 0x00005c0000007a11 */ /* 0x000fc800078e08ff */
[----:B------:R-:W-:Y:S02]  /*78a0*/  IADD3 R232, P2, R0, -UR10, RZ ;  /* 0x8000000a00e87c10 */ /* 0x000fe4000ff5e0ff */
[----:B------:R-:W-:Y:S02]  /*78b0*/  IADD3 R234, P1, P0, -R238, UR17, R0 ;  /* 0x00000011eeea7c10 */ /* 0x000fe4000f83e100 */
[----:B------:R-:W-:Y:S02]  /*78c0*/  IADD3.X R233, R21, ~UR14, RZ, P2, !PT ;  /* 0x8000000e15e97c10 */ /* 0x000fe400097fe4ff */
[----:B------:R-:W-:Y:S02]  /*78d0*/  IADD3.X R235, ~R2, UR13, R21, P1, P0 ;  /* 0x0000000d02eb7c10 */ /* 0x000fe40008fe0515 */
[----:B------:R-:W-:Y:S01]  /*78e0*/  PLOP3.LUT P0, PT, PT, PT, UP0, 0x80, 0x0 ;  /* 0x000000000000781c */ /* 0x000fe20003f0f008 */
[----:B------:R-:W-:Y:S01]  /*78f0*/  @!PT LDS RZ, [RZ] ;  /* 0x00000000fffff984 */ /* 0x000fe20000000800 */
[----:B------:R-:W-:Y:S01]  /*7900*/  @!PT LDS RZ, [RZ] ;  /* 0x00000000fffff984 */ /* 0x000fe20000000800 */
[----:B------:R-:W-:Y:S01]  /*7910*/  @!PT LDS RZ, [RZ] ;  /* 0x00000000fffff984 */ /* 0x000fe20000000800 */
[----:B------:R1:W-:Y:S04]  /*7920*/  LDGSTS.E.BYPASS.LTC128B.128 [R223+0xa000], [R232.64] ;  /* 0x0a000000e8df7fae */ /* 0x0003e8000b901d52 */
[----:B------:R1:W-:Y:S04]  /*7930*/  LDGSTS.E.BYPASS.LTC128B.128 [R223+0xb000], [R232.64+0x80] ;  /* 0x0b000080e8df7fae */ /* 0x0003e8000b901d52 */
[----:B------:R1:W-:Y:S04]  /*7940*/  LDGSTS.E.BYPASS.LTC128B.128 [R223+0xa800], [R234.64] ;  /* 0x0a800000eadf7fae */ /* 0x0003e8000b901d52 */
[----:B------:R1:W-:Y:S04]  /*7950*/  LDGSTS.E.BYPASS.LTC128B.128 [R223+0xb800], [R234.64+0x80] ;  /* 0x0b800080eadf7fae */ /* 0x0003e8000b901d52 */
[----:B------:R-:W-:Y:S04]  /*7960*/  LDSM.16.M88.4 R20, [R208+0x8000] ;  /* 0x00800000d014783b */ /* 0x000fe80000000200 */
[----:B------:R-:W2:Y:S04]  /*7970*/  LDSM.16.M88.4 R8, [R210+0x2000] ;  /* 0x00200000d208783b */ /* 0x000ea80000000200 */
[----:B------:R-:W3:Y:S04]  /*7980*/  LDSM.16.M88.4 R16, [R208+0x8800] ;  /* 0x00880000d010783b */ /* 0x000ee80000000200 */
[----:B------:R-:W4:Y:S04]  /*7990*/  LDSM.16.M88.4 R12, [R210] ;  /* 0x00000000d20c783b */ /* 0x000f280000000200 */
[----:B------:R-:W-:Y:S04]  /*79a0*/  LDSM.16.M88.4 R28, [R219] ;  /* 0x00000000db1c783b */ /* 0x000fe80000000200 */
[----:B------:R-:W5:Y:S04]  /*79b0*/  LDSM.16.M88.4 R4, [R212+0x2000] ;  /* 0x00200000d404783b */ /* 0x000f680000000200 */
[----:B------:R-:W1:Y:S04]  /*79c0*/  LDSM.16.M88.4 R24, [R222] ;  /* 0x00000000de18783b */ /* 0x000e680000000200 */
[----:B------:R-:W0:Y:S01]  /*79d0*/  LDGDEPBAR ;  /* 0x00000000000079af */ /* 0x000e220000000000 */
[C---:B--2---:R-:W-:Y:S08]  /*79e0*/  HMMA.16816.F32 R176, R8.reuse, R20, RZ ;  /* 0x0000001408b0723c */ /* 0x044ff000000018ff */
[C---:B---3--:R-:W-:Y:S08]  /*79f0*/  HMMA.16816.F32 R136, R8.reuse, R16, RZ ;  /* 0x000000100888723c */ /* 0x048ff000000018ff */
[C---:B------:R-:W-:Y:S08]  /*7a00*/  HMMA.16816.F32 R140, R8.reuse, R22, RZ ;  /* 0x00000016088c723c */ /* 0x040ff000000018ff */
[----:B------:R-:W-:Y:S01]  /*7a10*/  HMMA.16816.F32 R32, R8, R18, RZ ;  /* 0x000000120820723c */ /* 0x000fe200000018ff */
[----:B------:R-:W2:Y:S07]  /*7a20*/  LDSM.16.M88.4 R8, [R212] ;  /* 0x00000000d408783b */ /* 0x000eae0000000200 */
[C---:B----4-:R-:W-:Y:S08]  /*7a30*/  HMMA.16816.F32 R184, R12.reuse, R20, RZ ;  /* 0x000000140cb8723c */ /* 0x050ff000000018ff */
[----:B------:R-:W-:Y:S08]  /*7a40*/  HMMA.16816.F32 R196, R12, R22, RZ ;  /* 0x000000160cc4723c */ /* 0x000ff000000018ff */
[----:B-----5:R-:W-:Y:S08]  /*7a50*/  HMMA.16816.F32 R192, R4, R28, R176 ;  /* 0x0000001c04c0723c */ /* 0x020ff000000018b0 */
[C---:B------:R-:W-:Y:S08]  /*7a60*/  HMMA.16816.F32 R180, R12.reuse, R16, RZ ;  /* 0x000000100cb4723c */ /* 0x040ff000000018ff */
[----:B------:R-:W-:Y:S01]  /*7a70*/  HMMA.16816.F32 R132, R12, R18, RZ ;  /* 0x000000120c84723c */ /* 0x000fe200000018ff */
[----:B------:R-:W-:Y:S04]  /*7a80*/  LDSM.16.M88.4 R16, [R216+0x8000] ;  /* 0x00800000d810783b */ /* 0x000fe80000000200 */
[----:B------:R-:W-:Y:S03]  /*7a90*/  LDSM.16.M88.4 R12, [R216+0x8800] ;  /* 0x00880000d80c783b */ /* 0x000fe60000000200 */
[C---:B-1----:R-:W-:Y:S08]  /*7aa0*/  HMMA.16816.F32 R176, R4.reuse, R24, R136 ;  /* 0x0000001804b0723c */ /* 0x042ff00000001888 */
[C---:B------:R-:W-:Y:S08]  /*7ab0*/  HMMA.16816.F32 R188, R4.reuse, R30, R140 ;  /* 0x0000001e04bc723c */ /* 0x040ff0000000188c */
[----:B------:R-:W-:Y:S01]  /*7ac0*/  HMMA.16816.F32 R20, R4, R26, R32 ;  /* 0x0000001a0414723c */ /* 0x000fe20000001820 */
[----:B------:R-:W1:Y:S07]  /*7ad0*/  LDSM.16.M88.4 R4, [R218+0x2000] ;  /* 0x00200000da04783b */ /* 0x000e6e0000000200 */
[C---:B--2---:R-:W-:Y:S08]  /*7ae0*/  HMMA.16816.F32 R200, R8.reuse, R28, R184 ;  /* 0x0000001c08c8723c */ /* 0x044ff000000018b8 */
[C---:B------:R-:W-:Y:S08]  /*7af0*/  HMMA.16816.F32 R180, R8.reuse, R24, R180 ;  /* 0x0000001808b4723c */ /* 0x040ff000000018b4 */
[C---:B------:R-:W-:Y:S01]  /*7b00*/  HMMA.16816.F32 R140, R8.reuse, R30, R196 ;  /* 0x0000001e088c723c */ /* 0x040fe200000018c4 */
[----:B------:R-:W-:Y:S07]  /*7b10*/  LDSM.16.M88.4 R28, [R215] ;  /* 0x00000000d71c783b */ /* 0x000fee0000000200 */
[----:B------:R-:W-:Y:S01]  /*7b20*/  HMMA.16816.F32 R32, R8, R26, R132 ;  /* 0x0000001a0820723c */ /* 0x000fe20000001884 */
[----:B------:R-:W2:Y:S07]  /*7b30*/  LDSM.16.M88.4 R8, [R218] ;  /* 0x00000000da08783b */ /* 0x000eae0000000200 */
[C---:B-1----:R-:W-:Y:S08]  /*7b40*/  HMMA.16816.F32 R136, R4.reuse, R16, R192 ;  /* 0x000000100488723c */ /* 0x042ff000000018c0 */
[C---:B------:R-:W-:Y:S08]  /*7b50*/  HMMA.16816.F32 R184, R4.reuse, R12, R176 ;  /* 0x0000000c04b8723c */ /* 0x040ff000000018b0 */
[C---:B------:R-:W-:Y:S08]  /*7b60*/  HMMA.16816.F32 R132, R4.reuse, R18, R188 ;  /* 0x000000120484723c */ /* 0x040ff000000018bc */
[----:B------:R-:W-:Y:S01]  /*7b70*/  HMMA.16816.F32 R24, R4, R14, R20 ;  /* 0x0000000e0418723c */ /* 0x000fe20000001814 */
[----:B------:R-:W1:Y:S04]  /*7b80*/  LDSM.16.M88.4 R4, [R217+0x2000] ;  /* 0x00200000d904783b */ /* 0x000e680000000200 */
[----:B------:R-:W3:Y:S03]  /*7b90*/  LDSM.16.M88.4 R20, [R215+0x800] ;  /* 0x00080000d714783b */ /* 0x000ee60000000200 */
[C---:B--2---:R-:W-:Y:S08]  /*7ba0*/  HMMA.16816.F32 R192, R8.reuse, R18, R140 ;  /* 0x0000001208c0723c */ /* 0x044ff0000000188c */
[C---:B------:R-:W-:Y:S08]  /*7bb0*/  HMMA.16816.F32 R188, R8.reuse, R12, R180 ;  /* 0x0000000c08bc723c */ /* 0x040ff000000018b4 */
[C---:B------:R-:W-:Y:S01]  /*7bc0*/  HMMA.16816.F32 R200, R8.reuse, R16, R200 ;  /* 0x0000001008c8723c */ /* 0x040fe200000018c8 */
[----:B------:R-:W-:Y:S07]  /*7bd0*/  LDSM.16.M88.4 R16, [R208+0x9000] ;  /* 0x00900000d010783b */ /* 0x000fee0000000200 */
[----:B------:R-:W-:Y:S01]  /*7be0*/  HMMA.16816.F32 R180, R8, R14, R32 ;  /* 0x0000000e08b4723c */ /* 0x000fe20000001820 */
[----:B------:R-:W2:Y:S04]  /*7bf0*/  LDSM.16.M88.4 R8, [R217] ;  /* 0x00000000d908783b */ /* 0x000ea80000000200 */
[----:B------:R-:W-:Y:S03]  /*7c00*/  LDSM.16.M88.4 R12, [R210+0x4000] ;  /* 0x00400000d20c783b */ /* 0x000fe60000000200 */
[C---:B-1----:R-:W-:Y:S08]  /*7c10*/  HMMA.16816.F32 R176, R4.reuse, R28, R136 ;  /* 0x0000001c04b0723c */ /* 0x042ff00000001888 */
[C---:B------:R-:W-:Y:S08]  /*7c20*/  HMMA.16816.F32 R140, R4.reuse, R30, R132 ;  /* 0x0000001e048c723c */ /* 0x040ff00000001884 */
[C---:B---3--:R-:W-:Y:S08]  /*7c30*/  HMMA.16816.F32 R136, R4.reuse, R20, R184 ;  /* 0x000000140488723c */ /* 0x048ff000000018b8 */
[-C--:B------:R-:W-:Y:S01]  /*7c40*/  HMMA.16816.F32 R132, R4, R22.reuse, R24 ;  /* 0x000000160484723c */ /* 0x080fe20000001818 */
[----:B------:R-:W1:Y:S04]  /*7c50*/  LDSM.16.M88.4 R4, [R210+0x6000] ;  /* 0x00600000d204783b */ /* 0x000e680000000200 */
[----:B------:R-:W3:Y:S03]  /*7c60*/  LDSM.16.M88.4 R24, [R208+0x9800] ;  /* 0x00980000d018783b */ /* 0x000ee60000000200 */
[C---:B--2---:R-:W-:Y:S08]  /*7c70*/  HMMA.16816.F32 R184, R8.reuse, R22, R180 ;  /* 0x0000001608b8723c */ /* 0x044ff000000018b4 */
[C---:B------:R-:W-:Y:S01]  /*7c80*/  HMMA.16816.F32 R188, R8.reuse, R20, R188 ;  /* 0x0000001408bc723c */ /* 0x040fe200000018bc */
[----:B------:R-:W-:Y:S07]  /*7c90*/  LDSM.16.M88.4 R20, [R221] ;  /* 0x00000000dd14783b */ /* 0x000fee0000000200 */
[C---:B------:R-:W-:Y:S08]  /*7ca0*/  HMMA.16816.F32 R32, R8.reuse, R28, R200 ;  /* 0x0000001c0820723c */ /* 0x040ff000000018c8 */
[----:B------:R-:W-:Y:S01]  /*7cb0*/  HMMA.16816.F32 R192, R8, R30, R192 ;  /* 0x0000001e08c0723c */ /* 0x000fe200000018c0 */
[----:B------:R-:W-:Y:S04]  /*7cc0*/  LDSM.16.M88.4 R28, [R220] ;  /* 0x00000000dc1c783b */ /* 0x000fe80000000200 */
[----:B------:R-:W2:Y:S03]  /*7cd0*/  LDSM.16.M88.4 R8, [R212+0x4000] ;  /* 0x00400000d408783b */ /* 0x000ea60000000200 */
[C---:B-1----:R-:W-:Y:S08]  /*7ce0*/  HMMA.16816.F32 R180, R4.reuse, R16, R176 ;  /* 0x0000001004b4723c */ /* 0x042ff000000018b0 */
[C---:B------:R-:W-:Y:S08]  /*7cf0*/  HMMA.16816.F32 R176, R4.reuse, R18, R140 ;  /* 0x0000001204b0723c */ /* 0x040ff0000000188c */
[C---:B---3--:R-:W-:Y:S08]  /*7d00*/  HMMA.16816.F32 R136, R4.reuse, R24, R136 ;  /* 0x000000180488723c */ /* 0x048ff00000001888 */
[----:B------:R-:W-:Y:S01]  /*7d10*/  HMMA.16816.F32 R132, R4, R26, R132 ;  /* 0x0000001a0484723c */ /* 0x000fe20000001884 */
[----:B------:R-:W1:Y:S07]  /*7d20*/  LDSM.16.M88.4 R4, [R212+0x6000] ;  /* 0x00600000d404783b */ /* 0x000e6e0000000200 */
[C---:B------:R-:W-:Y:S08]  /*7d30*/  HMMA.16816.F32 R32, R12.reuse, R16, R32 ;  /* 0x000000100c20723c */ /* 0x040ff00000001820 */
[C---:B------:R-:W-:Y:S01]  /*7d40*/  HMMA.16816.F32 R140, R12.reuse, R18, R192 ;  /* 0x000000120c8c723c */ /* 0x040fe200000018c0 */
[----:B------:R-:W-:Y:S07]  /*7d50*/  LDSM.16.M88.4 R16, [R216+0x9000] ;  /* 0x00900000d810783b */ /* 0x000fee0000000200 */
[C---:B------:R-:W-:Y:S08]  /*7d60*/  HMMA.16816.F32 R192, R12.reuse, R24, R188 ;  /* 0x000000180cc0723c */ /* 0x040ff000000018bc */
[----:B------:R-:W-:Y:S01]  /*7d70*/  HMMA.16816.F32 R188, R12, R26, R184 ;  /* 0x0000001a0cbc723c */ /* 0x000fe200000018b8 */
[----:B------:R-:W-:Y:S04]  /*7d80*/  LDSM.16.M88.4 R24, [R216+0x9800] ;  /* 0x00980000d818783b */ /* 0x000fe80000000200 */
[----:B------:R-:W3:Y:S03]  /*7d90*/  LDSM.16.M88.4 R12, [R218+0x4000] ;  /* 0x00400000da0c783b */ /* 0x000ee60000000200 */
[-C--:B--2---:R-:W-:Y:S08]  /*7da0*/  HMMA.16816.F32 R32, R8, R20.reuse, R32 ;  /* 0x000000140820723c */ /* 0x084ff00000001820 */
[C---:B-1----:R-:W-:Y:S08]  /*7db0*/  HMMA.16816.F32 R184, R4.reuse, R20, R180 ;  /* 0x0000001404b8723c */ /* 0x042ff000000018b4 */
[C---:B------:R-:W-:Y:S08]  /*7dc0*/  HMMA.16816.F32 R180, R4.reuse, R22, R176 ;  /* 0x0000001604b4723c */ /* 0x040ff000000018b0 */
[C---:B------:R-:W-:Y:S08]  /*7dd0*/  HMMA.16816.F32 R176, R4.reuse, R28, R136 ;  /* 0x0000001c04b0723c */ /* 0x040ff00000001888 */
[----:B------:R-:W-:Y:S01]  /*7de0*/  HMMA.16816.F32 R132, R4, R30, R132 ;  /* 0x0000001e0484723c */ /* 0x000fe20000001884 */
[----:B------:R-:W1:Y:S07]  /*7df0*/  LDSM.16.M88.4 R4, [R218+0x6000] ;  /* 0x00600000da04783b */ /* 0x000e6e0000000200 */
[C---:B------:R-:W-:Y:S08]  /*7e00*/  HMMA.16816.F32 R20, R8.reuse, R22, R140 ;  /* 0x000000160814723c */ /* 0x040ff0000000188c */
[C---:B------:R-:W-:Y:S08]  /*7e10*/  HMMA.16816.F32 R136, R8.reuse, R28, R192 ;  /* 0x0000001c0888723c */ /* 0x040ff000000018c0 */
[----:B------:R-:W-:Y:S01]  /*7e20*/  HMMA.16816.F32 R188, R8, R30, R188 ;  /* 0x0000001e08bc723c */ /* 0x000fe200000018bc */
[----:B------:R-:W-:Y:S11]  /*7e30*/  LDSM.16.M88.4 R8, [R217+0x4000] ;  /* 0x00400000d908783b */ /* 0x000ff60000000200 */
[----:B------:R-:W-:Y:S04]  /*7e40*/  @!UPT UIADD3 URZ, URZ, URZ, URZ ;  /* 0x0000003f3f3ff290 */ /* 0x000fe8000fffe03f */
[----:B---3--:R-:W-:Y:S08]  /*7e50*/  HMMA.16816.F32 R28, R12, R24, R136 ;  /* 0x000000180c1c723c */ /* 0x008ff00000001888 */
[----:B-1----:R-:W-:Y:S08]  /*7e60*/  HMMA.16816.F32 R140, R4, R26, R132 ;  /* 0x0000001a048c723c */ /* 0x002ff00000001884 */
[-C--:B------:R-:W-:Y:S08]  /*7e70*/  HMMA.16816.F32 R132, R12, R16.reuse, R32 ;  /* 0x000000100c84723c */ /* 0x080ff00000001820 */
[C---:B------:R-:W-:Y:S08]  /*7e80*/  HMMA.16816.F32 R184, R4.reuse, R16, R184 ;  /* 0x0000001004b8723c */ /* 0x040ff000000018b8 */
[C---:B------:R-:W-:Y:S08]  /*7e90*/  HMMA.16816.F32 R180, R4.reuse, R18, R180 ;  /* 0x0000001204b4723c */ /* 0x040ff000000018b4 */
[----:B------:R-:W-:Y:S01]  /*7ea0*/  HMMA.16816.F32 R176, R4, R24, R176 ;  /* 0x0000001804b0723c */ /* 0x000fe200000018b0 */
[----:B------:R-:W-:Y:S07]  /*7eb0*/  LDSM.16.M88.4 R4, [R217+0x6000] ;  /* 0x00600000d904783b */ /* 0x000fee0000000200 */
[----:B------:R-:W-:Y:S01]  /*7ec0*/  HMMA.16816.F32 R32, R12, R18, R20 ;  /* 0x000000120c20723c */ /* 0x000fe20000001814 */
[----:B------:R-:W1:Y:S04]  /*7ed0*/  LDSM.16.M88.4 R20, [R215+0x1000] ;  /* 0x00100000d714783b */ /* 0x000e680000000200 */
[----:B------:R-:W2:Y:S01]  /*7ee0*/  LDSM.16.M88.4 R16, [R215+0x1800] ;  /* 0x00180000d710783b */ /* 0x000ea20000000200 */
[----:B------:R-:W-:-:S04]  /*7ef0*/  DEPBAR.LE SB0, 0x0 ;  /* 0x000080000000791a */ /* 0x000fc80000000000 */
[----:B------:R-:W-:Y:S08]  /*7f00*/  HMMA.16816.F32 R12, R12, R26, R188 ;  /* 0x0000001a0c0c723c */ /* 0x000ff000000018bc */
[C---:B-1----:R-:W-:Y:S08]  /*7f10*/  HMMA.16816.F32 R184, R4.reuse, R20, R184 ;  /* 0x0000001404b8723c */ /* 0x042ff000000018b8 */
[----:B------:R-:W-:Y:S08]  /*7f20*/  HMMA.16816.F32 R180, R4, R22, R180 ;  /* 0x0000001604b4723c */ /* 0x000ff000000018b4 */
[C---:B------:R-:W-:Y:S08]  /*7f30*/  HMMA.16816.F32 R132, R8.reuse, R20, R132 ;  /* 0x000000140884723c */ /* 0x040ff00000001884 */
[----:B------:R-:W-:Y:S08]  /*7f40*/  HMMA.16816.F32 R32, R8, R22, R32 ;  /* 0x000000160820723c */ /* 0x000ff00000001820 */
[C---:B--2---:R-:W-:Y:S08]  /*7f50*/  HMMA.16816.F32 R24, R4.reuse, R16, R176 ;  /* 0x000000100418723c */ /* 0x044ff000000018b0 */
[----:B------:R-:W-:Y:S08]  /*7f60*/  HMMA.16816.F32 R140, R4, R18, R140 ;  /* 0x00000012048c723c */ /* 0x000ff0000000188c */
[C---:B------:R-:W-:Y:S08]  /*7f70*/  HMMA.16816.F32 R28, R8.reuse, R16, R28 ;  /* 0x00000010081c723c */ /* 0x040ff0000000181c */
[----:B------:R-:W-:Y:S01]  /*7f80*/  HMMA.16816.F32 R20, R8, R18, R12 ;  /* 0x000000120814723c */ /* 0x000fe2000000180c */
[----:B------:R-:W-:Y:S06]  /*7f90*/  BAR.SYNC.DEFER_BLOCKING 0x0 ;  /* 0x0000000000007b1d */ /* 0x000fec0000010000 */
[----:B------:R-:W-:Y:S05]  /*7fa0*/  @!P0 BRA `(.L_x_1051) ;  /* 0x000001a000008947 */ /* 0x000fea0003800000 */
[----:B------:R-:W2:Y:S04]  /*7fb0*/  LDL.64 R240, [R1+0x18] ;  /* 0x0000180001f07983 */ /* 0x000ea80000100a00 */
[----:B------:R-:W3:Y:S01]  /*7fc0*/  LDL.64 R242, [R1+0x10] ;  /* 0x0000100001f27983 */ /* 0x000ee20000100a00 */
[----:B------:R-:W-:-:S02]  /*7fd0*/  UIADD3 UR16, UR8, -0x4, URZ ;  /* 0xfffffffc08107890 */ /* 0x000fc4000fffe03f */
[----:B------:R-:W-:Y:S02]  /*7fe0*/  ULDC.64 UR4, c[0x0][0x198] ;  /* 0x0000660000047ab9 */ /* 0x000fe40000000a00 */
[----:B------:R-:W-:Y:S02]  /*7ff0*/  USHF.R.S32.HI UR15, URZ, 0x1f, UR16 ;  /* 0x0000001f3f0f7899 */ /* 0x000fe40008011410 */
        /* <DEDUP_REMOVED lines=21> */
.L_x_1051:
[----:B------:R-:W2:Y:S01]  /*8150*/  S2R R252, SR_TID.X ;  /* 0x0000000000fc7919 */ /* 0x000ea20000002100 */
[----:B------:R-:W-:-:S02]  /*8160*/  MOV R0, UR20 ;  /* 0x0000001400007c02 */ /* 0x000fc40008000f00 */
[----:B--2---:R-:W-:-:S04]  /*8170*/  SHF.L.U32 R252, R252, 0x1, RZ ;  /* 0x00000001fcfc7819 */ /* 0x004fc800000006ff */
[----:B------:R-:W-:-:S04]  /*8180*/  LOP3.LUT R252, R252, 0x6, RZ, 0xc0, !PT ;  /* 0x00000006fcfc7812 */ /* 0x000fc800078ec0ff */
[----:B------:R-:W-:-:S04]  /*8190*/  LEA R0, R0, R252, 0x5 ;  /* 0x000000fc00007211 */ /* 0x000fc800078e28ff */
[C---:B------:R-:W-:Y:S02]  /*81a0*/  IADD3 R7, R0.reuse, 0x1, RZ ;  /* 0x0000000100077810 */ /* 0x040fe40007ffe0ff */
[CC--:B------:R-:W-:Y:S02]  /*81b0*/  ISETP.GE.AND P2, PT, R0.reuse, R231.reuse, PT ;  /* 0x000000e70000720c */ /* 0x0c0fe40003f46270 */
[C---:B------:R-:W-:Y:S02]  /*81c0*/  ISETP.GE.AND P1, PT, R7.reuse, R231, PT ;  /* 0x000000e70700720c */ /* 0x040fe40003f26270 */
[CC--:B------:R-:W-:Y:S02]  /*81d0*/  ISETP.LT.OR P2, PT, R0.reuse, R227.reuse, P2 ;  /* 0x000000e30000720c */ /* 0x0c0fe40001741670 */
[----:B------:R-:W-:Y:S02]  /*81e0*/  ISETP.LT.OR P1, PT, R7, R227, P1 ;  /* 0x000000e30700720c */ /* 0x000fe40000f21670 */
[----:B------:R-:W-:-:S02]  /*81f0*/  IADD3 R6, R0, 0x8, RZ ;  /* 0x0000000800067810 */ /* 0x000fc40007ffe0ff */
[C---:B-1----:R-:W-:Y:S02]  /*8200*/  IADD3 R5, R0.reuse, 0x9, RZ ;  /* 0x0000000900057810 */ /* 0x042fe40007ffe0ff */
[----:B------:R-:W-:Y:S02]  /*8210*/  IADD3 R4, R0, 0x10, RZ ;  /* 0x0000001000047810 */ /* 0x000fe40007ffe0ff */
[----:B------:R-:W-:Y:S02]  /*8220*/  FSEL R8, R132, -INF , !P2 ;  /* 0xff80000084087808 */ /* 0x000fe40005000000 */
[----:B------:R-:W-:Y:S02]  /*8230*/  FSEL R9, R133, -INF , !P1 ;  /* 0xff80000085097808 */ /* 0x000fe40004800000 */
[C---:B------:R-:W-:Y:S02]  /*8240*/  ISETP.GE.AND P3, PT, R0.reuse, R230, PT ;  /* 0x000000e60000720c */ /* 0x040fe40003f66270 */
[----:B------:R-:W-:-:S02]  /*8250*/  ISETP.GE.AND P5, PT, R0, R229, PT ;  /* 0x000000e50000720c */ /* 0x000fc40003fa6270 */
[----:B------:R-:W-:Y:S02]  /*8260*/  ISETP.GE.AND P4, PT, R0, R228, PT ;  /* 0x000000e40000720c */ /* 0x000fe40003f86270 */
[-C--:B------:R-:W-:Y:S02]  /*8270*/  ISETP.GE.AND P6, PT, R6, R231.reuse, PT ;  /* 0x000000e70600720c */ /* 0x080fe40003fc6270 */
[-C--:B------:R-:W-:Y:S02]  /*8280*/  ISETP.GE.AND P2, PT, R5, R231.reuse, PT ;  /* 0x000000e70500720c */ /* 0x080fe40003f46270 */
[----:B------:R-:W-:Y:S02]  /*8290*/  ISETP.GE.AND P1, PT, R4, R231, PT ;  /* 0x000000e70400720c */ /* 0x000fe40003f26270 */
[C---:B------:R-:W-:Y:S02]  /*82a0*/  IADD3 R3, R0.reuse, 0x11, RZ ;  /* 0x0000001100037810 */ /* 0x040fe40007ffe0ff */
[----:B------:R-:W-:-:S02]  /*82b0*/  IADD3 R2, R0, 0x18, RZ ;  /* 0x0000001800027810 */ /* 0x000fc40007ffe0ff */
[C---:B------:R-:W-:Y:S02]  /*82c0*/  ISETP.LT.OR P3, PT, R0.reuse, R226, P3 ;  /* 0x000000e20000720c */ /* 0x040fe40001f61670 */
[C---:B------:R-:W-:Y:S02]  /*82d0*/  ISETP.LT.OR P5, PT, R0.reuse, R225, P5 ;  /* 0x000000e10000720c */ /* 0x040fe40002fa1670 */
[----:B------:R-:W-:Y:S02]  /*82e0*/  ISETP.LT.OR P4, PT, R0, R224, P4 ;  /* 0x000000e00000720c */ /* 0x000fe40002781670 */
[-C--:B------:R-:W-:Y:S02]  /*82f0*/  ISETP.LT.OR P6, PT, R6, R227.reuse, P6 ;  /* 0x000000e30600720c */ /* 0x080fe400037c1670 */
[-C--:B------:R-:W-:Y:S02]  /*8300*/  ISETP.LT.OR P2, PT, R5, R227.reuse, P2 ;  /* 0x000000e30500720c */ /* 0x080fe40001741670 */
[----:B------:R-:W-:-:S02]  /*8310*/  ISETP.LT.OR P1, PT, R4, R227, P1 ;  /* 0x000000e30400720c */ /* 0x000fc40000f21670 */
[----:B------:R-:W-:Y:S02]  /*8320*/  IADD3 R0, R0, 0x19, RZ ;  /* 0x0000001900007810 */ /* 0x000fe40007ffe0ff */
[----:B------:R-:W-:Y:S02]  /*8330*/  FSEL R12, R32, -INF , !P6 ;  /* 0xff800000200c7808 */ /* 0x000fe40007000000 */
[----:B------:R-:W-:Y:S02]  /*8340*/  FSEL R11, R33, -INF , !P2 ;  /* 0xff800000210b7808 */ /* 0x000fe40005000000 */
[----:B------:R-:W-:Y:S02]  /*8350*/  FSEL R178, R28, -INF , !P1 ;  /* 0xff8000001cb27808 */ /* 0x000fe40004800000 */
[-C--:B------:R-:W-:Y:S02]  /*8360*/  ISETP.GE.AND P6, PT, R3, R231.reuse, PT ;  /* 0x000000e70300720c */ /* 0x080fe40003fc6270 */
[----:B------:R-:W-:-:S02]  /*8370*/  ISETP.GE.AND P2, PT, R2, R231, PT ;  /* 0x000000e70200720c */ /* 0x000fc40003f46270 */
[----:B------:R-:W-:Y:S02]  /*8380*/  ISETP.GE.AND P1, PT, R0, R231, PT ;  /* 0x000000e70000720c */ /* 0x000fe40003f26270 */
[----:B------:R-:W-:Y:S02]  /*8390*/  FMNMX.FTZ R10, R207, R8, !PT ;  /* 0x00000008cf0a7209 */ /* 0x000fe40007810000 */
[-C--:B------:R-:W-:Y:S02]  /*83a0*/  ISETP.LT.OR P6, PT, R3, R227.reuse, P6 ;  /* 0x000000e30300720c */ /* 0x080fe400037c1670 */
[-C--:B------:R-:W-:Y:S02]  /*83b0*/  ISETP.LT.OR P2, PT, R2, R227.reuse, P2 ;  /* 0x000000e30200720c */ /* 0x080fe40001741670 */
[----:B------:R-:W-:Y:S02]  /*83c0*/  ISETP.LT.OR P1, PT, R0, R227, P1 ;  /* 0x000000e30000720c */ /* 0x000fe40000f21670 */
[----:B------:R-:W-:-:S02]  /*83d0*/  FMNMX.FTZ R10, R9, R10, !PT ;  /* 0x0000000a090a7209 */ /* 0x000fc40007810000 */
[----:B------:R-:W-:Y:S02]  /*83e0*/  FSEL R179, R29, -INF , !P6 ;  /* 0xff8000001db37808 */ /* 0x000fe40007000000 */
[----:B------:R-:W-:Y:S02]  /*83f0*/  FSEL R188, R20, -INF , !P2 ;  /* 0xff80000014bc7808 */ /* 0x000fe40005000000 */
[----:B------:R-:W-:Y:S02]  /*8400*/  FSEL R189, R21, -INF , !P1 ;  /* 0xff80000015bd7808 */ /* 0x000fe40004800000 */
[----:B------:R-:W-:Y:S02]  /*8410*/  FMNMX.FTZ R13, R12, R10, !PT ;  /* 0x0000000a0c0d7209 */ /* 0x000fe40007810000 */
[C---:B------:R-:W-:Y:S02]  /*8420*/  ISETP.GE.AND P6, PT, R7.reuse, R230, PT ;  /* 0x000000e60700720c */ /* 0x040fe40003fc6270 */
[----:B------:R-:W-:-:S02]  /*8430*/  ISETP.GE.AND P2, PT, R7, R229, PT ;  /* 0x000000e50700720c */ /* 0x000fc40003f46270 */
[----:B------:R-:W-:Y:S02]  /*8440*/  ISETP.GE.AND P1, PT, R7, R228, PT ;  /* 0x000000e40700720c */ /* 0x000fe40003f26270 */
[----:B------:R-:W-:Y:S02]  /*8450*/  FMNMX.FTZ R14, R11, R13, !PT ;  /* 0x0000000d0b0e7209 */ /* 0x000fe40007810000 */
[C---:B------:R-:W-:Y:S02]  /*8460*/  ISETP.LT.OR P6, PT, R7.reuse, R226, P6 ;  /* 0x000000e20700720c */ /* 0x040fe400037c1670 */
        /* <DEDUP_REMOVED lines=8> */
[----:B------:R-:W-:-:S02]  /*84f0*/  FMNMX.FTZ R14, R178, R14, !PT ;  /* 0x0000000eb20e7209 */ /* 0x000fc40007810000 */
[C---:B------:R-:W-:Y:S02]  /*8500*/  ISETP.LT.OR P3, PT, R6.reuse, R226, P3 ;  /* 0x000000e20600720c */ /* 0x040fe40001f61670 */
[C---:B------:R-:W-:Y:S02]  /*8510*/  ISETP.LT.OR P5, PT, R6.reuse, R225, P5 ;  /* 0x000000e10600720c */ /* 0x040fe40002fa1670 */
[----:B------:R-:W-:Y:S02]  /*8520*/  ISETP.LT.OR P4, PT, R6, R224, P4 ;  /* 0x000000e00600720c */ /* 0x000fe40002781670 */
[----:B------:R-:W-:Y:S02]  /*8530*/  FMNMX.FTZ R6, R179, R14, !PT ;  /* 0x0000000eb3067209 */ /* 0x000fe40007810000 */
[----:B------:R-:W-:Y:S02]  /*8540*/  FSEL R16, R135, -INF , !P6 ;  /* 0xff80000087107808 */ /* 0x000fe40007000000 */
[----:B------:R-:W-:-:S02]  /*8550*/  FMNMX.FTZ R6, R188, R6, !PT ;  /* 0x00000006bc067209 */ /* 0x000fc40007810000 */
[----:B------:R-:W-:Y:S02]  /*8560*/  FSEL R19, R185, -INF , !P2 ;  /* 0xff800000b9137808 */ /* 0x000fe40005000000 */
[----:B------:R-:W-:Y:S02]  /*8570*/  FMNMX.FTZ R6, R189, R6, !PT ;  /* 0x00000006bd067209 */ /* 0x000fe40007810000 */
[-C--:B------:R-:W-:Y:S02]  /*8580*/  ISETP.GE.AND P6, PT, R5, R230.reuse, PT ;  /* 0x000000e60500720c */ /* 0x080fe40003fc6270 */
[----:B------:R-:W-:Y:S01]  /*8590*/  ISETP.GE.AND P2, PT, R4, R230, PT ;  /* 0x000000e60400720c */ /* 0x000fe20003f46270 */
[----:B------:R-:W1:Y:S01]  /*85a0*/  SHFL.BFLY PT, R21, R6, 0x2, 0x1f ;  /* 0x0c401f0006157f89 */ /* 0x000e6200000e0000 */
[----:B------:R-:W-:Y:S02]  /*85b0*/  FSEL R20, R187, -INF , !P1 ;  /* 0xff800000bb147808 */ /* 0x000fe40004800000 */
[----:B------:R-:W-:-:S02]  /*85c0*/  ISETP.LT.OR P6, PT, R5, R226, P6 ;  /* 0x000000e20500720c */ /* 0x000fc400037c1670 */
[----:B------:R-:W-:Y:S02]  /*85d0*/  FSEL R15, R34, -INF , !P3 ;  /* 0xff800000220f7808 */ /* 0x000fe40005800000 */
[----:B------:R-:W-:Y:S02]  /*85e0*/  ISETP.LT.OR P2, PT, R4, R226, P2 ;  /* 0x000000e20400720c */ /* 0x000fe40001741670 */
[C---:B------:R-:W-:Y:S02]  /*85f0*/  ISETP.GE.AND P1, PT, R5.reuse, R229, PT ;  /* 0x000000e50500720c */ /* 0x040fe40003f26270 */
[----:B------:R-:W-:Y:S02]  /*8600*/  ISETP.GE.AND P3, PT, R5, R228, PT ;  /* 0x000000e40500720c */ /* 0x000fe40003f66270 */
[----:B------:R-:W-:Y:S02]  /*8610*/  FMNMX.FTZ R14, R206, R7, !PT ;  /* 0x00000007ce0e7209 */ /* 0x000fe40007810000 */
[----:B------:R-:W-:-:S02]  /*8620*/  FSEL R18, R35, -INF , !P6 ;  /* 0xff80000023127808 */ /* 0x000fc40007000000 */
[----:B------:R-:W-:Y:S01]  /*8630*/  FSEL R177, R30, -INF , !P2 ;  /* 0xff8000001eb17808 */ /* 0x000fe20005000000 */
[----:B------:R-:W-:Y:S01]  /*8640*/  LDSM.16.MT88.4 R32, [R213+0xb000] ;  /* 0x00b00000d520783b */ /* 0x000fe20000004200 */
[-C--:B------:R-:W-:Y:S02]  /*8650*/  ISETP.GE.AND P6, PT, R3, R230.reuse, PT ;  /* 0x000000e60300720c */ /* 0x080fe40003fc6270 */
[----:B------:R-:W-:Y:S02]  /*8660*/  ISETP.GE.AND P2, PT, R2, R230, PT ;  /* 0x000000e60200720c */ /* 0x000fe40003f46270 */
[C---:B------:R-:W-:Y:S02]  /*8670*/  ISETP.LT.OR P1, PT, R5.reuse, R225, P1 ;  /* 0x000000e10500720c */ /* 0x040fe40000f21670 */
[----:B------:R-:W-:Y:S02]  /*8680*/  ISETP.LT.OR P3, PT, R5, R224, P3 ;  /* 0x000000e00500720c */ /* 0x000fe40001f61670 */
[----:B------:R-:W-:-:S02]  /*8690*/  FMNMX.FTZ R5, R16, R14, !PT ;  /* 0x0000000e10057209 */ /* 0x000fc40007810000 */
[-C--:B------:R-:W-:Y:S02]  /*86a0*/  ISETP.LT.OR P6, PT, R3, R226.reuse, P6 ;  /* 0x000000e20300720c */ /* 0x080fe400037c1670 */
[----:B------:R-:W-:Y:S02]  /*86b0*/  ISETP.LT.OR P2, PT, R2, R226, P2 ;  /* 0x000000e20200720c */ /* 0x000fe40001741670 */
[----:B------:R-:W-:Y:S02]  /*86c0*/  FMNMX.FTZ R5, R15, R5, !PT ;  /* 0x000000050f057209 */ /* 0x000fe40007810000 */
[----:B------:R-:W-:Y:S02]  /*86d0*/  FSEL R176, R31, -INF , !P6 ;  /* 0xff8000001fb07808 */ /* 0x000fe40007000000 */
[----:B------:R-:W-:Y:S01]  /*86e0*/  FSEL R133, R22, -INF , !P2 ;  /* 0xff80000016857808 */ /* 0x000fe20005000000 */
[----:B------:R-:W-:Y:S01]  /*86f0*/  LDSM.16.MT88.4 R28, [R214+0xa000] ;  /* 0x00a00000d61c783b */ /* 0x000fe20000004200 */
[----:B------:R-:W-:-:S02]  /*8700*/  ISETP.GE.AND P6, PT, R4, R229, PT ;  /* 0x000000e50400720c */ /* 0x000fc40003fc6270 */
[----:B------:R-:W-:Y:S02]  /*8710*/  ISETP.GE.AND P2, PT, R4, R228, PT ;  /* 0x000000e40400720c */ /* 0x000fe40003f46270 */
[----:B------:R-:W-:Y:S02]  /*8720*/  FMNMX.FTZ R5, R18, R5, !PT ;  /* 0x0000000512057209 */ /* 0x000fe40007810000 */
[----:B------:R-:W-:Y:S02]  /*8730*/  FSEL R17, R180, -INF , !P5 ;  /* 0xff800000b4117808 */ /* 0x000fe40006800000 */
[----:B------:R-:W-:Y:S02]  /*8740*/  ISETP.GE.AND P5, PT, R0, R230, PT ;  /* 0x000000e60000720c */ /* 0x000fe40003fa6270 */
[C---:B------:R-:W-:Y:S02]  /*8750*/  ISETP.LT.OR P6, PT, R4.reuse, R225, P6 ;  /* 0x000000e10400720c */ /* 0x040fe400037c1670 */
[----:B------:R-:W-:-:S02]  /*8760*/  ISETP.LT.OR P2, PT, R4, R224, P2 ;  /* 0x000000e00400720c */ /* 0x000fc40001741670 */
[----:B------:R-:W-:Y:S02]  /*8770*/  FMNMX.FTZ R14, R177, R5, !PT ;  /* 0x00000005b10e7209 */ /* 0x000fe40007810000 */
[----:B------:R-:W-:Y:S02]  /*8780*/  FMNMX.FTZ R4, R205, R10, !PT ;  /* 0x0000000acd047209 */ /* 0x000fe40007810000 */
[----:B-1----:R-:W-:Y:S02]  /*8790*/  FMNMX.FTZ R5, R6, R21, !PT ;  /* 0x0000001506057209 */ /* 0x002fe40007810000 */
[----:B------:R-:W-:Y:S02]  /*87a0*/  ISETP.LT.OR P5, PT, R0, R226, P5 ;  /* 0x000000e20000720c */ /* 0x000fe40002fa1670 */
[----:B------:R-:W-:Y:S02]  /*87b0*/  FMNMX.FTZ R6, R176, R14, !PT ;  /* 0x0000000eb0067209 */ /* 0x000fe40007810000 */
[----:B------:R-:W-:-:S02]  /*87c0*/  FMNMX.FTZ R4, R19, R4, !PT ;  /* 0x0000000413047209 */ /* 0x000fc40007810000 */
[----:B------:R-:W-:Y:S02]  /*87d0*/  FSEL R139, R23, -INF , !P5 ;  /* 0xff800000178b7808 */ /* 0x000fe40006800000 */
[----:B------:R-:W-:Y:S02]  /*87e0*/  FMNMX.FTZ R21, R133, R6, !PT ;  /* 0x0000000685157209 */ /* 0x000fe40007810000 */
[----:B------:R-:W-:Y:S02]  /*87f0*/  FSEL R14, R181, -INF , !P1 ;  /* 0xff800000b50e7808 */ /* 0x000fe40004800000 */
[----:B------:R-:W-:Y:S02]  /*8800*/  ISETP.GE.AND P5, PT, R3, R229, PT ;  /* 0x000000e50300720c */ /* 0x000fe40003fa6270 */
[----:B------:R-:W-:Y:S02]  /*8810*/  FMNMX.FTZ R6, R17, R4, !PT ;  /* 0x0000000411067209 */ /* 0x000fe40007810000 */
[----:B------:R-:W-:-:S02]  /*8820*/  ISETP.GE.AND P1, PT, R3, R228, PT ;  /* 0x000000e40300720c */ /* 0x000fc40003f26270 */
[C---:B------:R-:W-:Y:S02]  /*8830*/  ISETP.LT.OR P5, PT, R3.reuse, R225, P5 ;  /* 0x000000e10300720c */ /* 0x040fe40002fa1670 */
[----:B------:R-:W-:Y:S02]  /*8840*/  FSEL R132, R24, -INF , !P6 ;  /* 0xff80000018847808 */ /* 0x000fe40007000000 */
[----:B------:R-:W-:Y:S01]  /*8850*/  FMNMX.FTZ R6, R14, R6, !PT ;  /* 0x000000060e067209 */ /* 0x000fe20007810000 */
[----:B------:R-:W-:Y:S01]  /*8860*/  SHFL.BFLY PT, R24, R5, 0x1, 0x1f ;  /* 0x0c201f0005187f89 */ /* 0x000fe200000e0000 */
[----:B------:R-:W-:Y:S02]  /*8870*/  ISETP.LT.OR P1, PT, R3, R224, P1 ;  /* 0x000000e00300720c */ /* 0x000fe40000f21670 */
[----:B------:R-:W-:Y:S02]  /*8880*/  FMNMX.FTZ R4, R139, R21, !PT ;  /* 0x000000158b047209 */ /* 0x000fe40007810000 */
[----:B------:R-:W-:-:S02]  /*8890*/  FSEL R138, R25, -INF , !P5 ;  /* 0xff800000198a7808 */ /* 0x000fc40006800000 */
[----:B------:R-:W-:Y:S01]  /*88a0*/  FMNMX.FTZ R3, R132, R6, !PT ;  /* 0x0000000684037209 */ /* 0x000fe20007810000 */
[----:B------:R-:W1:Y:S01]  /*88b0*/  SHFL.BFLY PT, R23, R4, 0x2, 0x1f ;  /* 0x0c401f0004177f89 */ /* 0x000e6200000e0000 */
[----:B------:R-:W-:Y:S02]  /*88c0*/  FMNMX.FTZ R21, R204, R13, !PT ;  /* 0x0000000dcc157209 */ /* 0x000fe40007810000 */
[----:B------:R-:W-:Y:S02]  /*88d0*/  FMNMX.FTZ R22, R138, R3, !PT ;  /* 0x000000038a167209 */ /* 0x000fe40007810000 */
[----:B------:R-:W-:Y:S02]  /*88e0*/  FSEL R6, R182, -INF , !P4 ;  /* 0xff800000b6067808 */ /* 0x000fe40006000000 */
[----:B------:R-:W-:Y:S02]  /*88f0*/  FMNMX.FTZ R3, R20, R21, !PT ;  /* 0x0000001514037209 */ /* 0x000fe40007810000 */
[----:B------:R-:W-:-:S02]  /*8900*/  ISETP.GE.AND P6, PT, R2, R229, PT ;  /* 0x000000e50200720c */ /* 0x000fc40003fc6270 */
[----:B------:R-:W-:Y:S02]  /*8910*/  ISETP.GE.AND P4, PT, R2, R228, PT ;  /* 0x000000e40200720c */ /* 0x000fe40003f86270 */
[----:B------:R-:W-:Y:S02]  /*8920*/  FSEL R21, R183, -INF , !P3 ;  /* 0xff800000b7157808 */ /* 0x000fe40005800000 */
[----:B------:R-:W-:Y:S02]  /*8930*/  FMNMX.FTZ R3, R6, R3, !PT ;  /* 0x0000000306037209 */ /* 0x000fe40007810000 */
[C---:B------:R-:W-:Y:S02]  /*8940*/  ISETP.LT.OR P6, PT, R2.reuse, R225, P6 ;  /* 0x000000e10200720c */ /* 0x040fe400037c1670 */
[----:B------:R-:W-:Y:S02]  /*8950*/  ISETP.LT.OR P4, PT, R2, R224, P4 ;  /* 0x000000e00200720c */ /* 0x000fe40002781670 */
[----:B------:R-:W-:-:S02]  /*8960*/  FSEL R181, R26, -INF , !P2 ;  /* 0xff8000001ab57808 */ /* 0x000fc40005000000 */
[----:B------:R-:W-:Y:S02]  /*8970*/  FMNMX.FTZ R2, R21, R3, !PT ;  /* 0x0000000315027209 */ /* 0x000fe40007810000 */
[----:B------:R-:W-:Y:S02]  /*8980*/  FSEL R185, R27, -INF , !P1 ;  /* 0xff8000001bb97808 */ /* 0x000fe40004800000 */
[C---:B------:R-:W-:Y:S02]  /*8990*/  ISETP.GE.AND P5, PT, R0.reuse, R229, PT ;  /* 0x000000e50000720c */ /* 0x040fe40003fa6270 */
[C---:B------:R-:W-:Y:S02]  /*89a0*/  ISETP.GE.AND P1, PT, R0.reuse, R228, PT ;  /* 0x000000e40000720c */ /* 0x040fe40003f26270 */
[----:B------:R-:W-:Y:S02]  /*89b0*/  FMNMX.FTZ R2, R181, R2, !PT ;  /* 0x00000002b5027209 */ /* 0x000fe40007810000 */
[----:B------:R-:W-:-:S02]  /*89c0*/  ISETP.LT.OR P5, PT, R0, R225, P5 ;  /* 0x000000e10000720c */ /* 0x000fc40002fa1670 */
[----:B------:R-:W-:Y:S02]  /*89d0*/  ISETP.LT.OR P1, PT, R0, R224, P1 ;  /* 0x000000e00000720c */ /* 0x000fe40000f21670 */
[----:B------:R-:W-:Y:S02]  /*89e0*/  FSEL R187, R142, -INF , !P4 ;  /* 0xff8000008ebb7808 */ /* 0x000fe40006000000 */
[----:B------:R-:W-:Y:S02]  /*89f0*/  FMNMX.FTZ R0, R185, R2, !PT ;  /* 0x00000002b9007209 */ /* 0x000fe40007810000 */
[----:B------:R-:W-:Y:S02]  /*8a00*/  FSEL R186, R143, -INF , !P1 ;  /* 0xff8000008fba7808 */ /* 0x000fe40004800000 */
[----:B------:R-:W-:Y:S02]  /*8a10*/  FMNMX.FTZ R0, R187, R0, !PT ;  /* 0x00000000bb007209 */ /* 0x000fe40007810000 */
[----:B------:R-:W-:-:S02]  /*8a20*/  FSEL R140, R140, -INF , !P6 ;  /* 0xff8000008c8c7808 */ /* 0x000fc40007000000 */
[----:B------:R-:W-:Y:S02]  /*8a30*/  FMNMX.FTZ R0, R186, R0, !PT ;  /* 0x00000000ba007209 */ /* 0x000fe40007810000 */
[----:B-1----:R-:W-:Y:S02]  /*8a40*/  FMNMX.FTZ R135, R4, R23, !PT ;  /* 0x0000001704877209 */ /* 0x002fe40007810000 */
[----:B------:R-:W-:Y:S01]  /*8a50*/  FSEL R141, R141, -INF , !P5 ;  /* 0xff8000008d8d7808 */ /* 0x000fe20006800000 */
[----:B------:R-:W1:Y:S01]  /*8a60*/  SHFL.BFLY PT, R137, R0, 0x2, 0x1f ;  /* 0x0c401f0000897f89 */ /* 0x000e6200000e0000 */
[----:B------:R-:W-:Y:S02]  /*8a70*/  FMNMX.FTZ R22, R140, R22, !PT ;  /* 0x000000168c167209 */ /* 0x000fe40007810000 */
[----:B------:R-:W-:Y:S01]  /*8a80*/  FMNMX.FTZ R136, R5, R24, !PT ;  /* 0x0000001805887209 */ /* 0x000fe20007810000 */
[----:B------:R-:W2:Y:S01]  /*8a90*/  SHFL.BFLY PT, R4, R135, 0x1, 0x1f ;  /* 0x0c201f0087047f89 */ /* 0x000ea200000e0000 */
[----:B------:R-:W-:-:S02]  /*8aa0*/  FMNMX.FTZ R134, R141, R22, !PT ;  /* 0x000000168d867209 */ /* 0x000fc40007810000 */
[C---:B------:R-:W-:Y:S01]  /*8ab0*/  FSETP.NEU.FTZ.AND P4, PT, R136.reuse, -INF , PT ;  /* 0xff8000008800780b */ /* 0x040fe20003f9d000 */
[----:B------:R-:W-:Y:S01]  /*8ac0*/  FMUL.FTZ R3, R136, c[0x0][0x23c] ;  /* 0x00008f0088037a20 */ /* 0x000fe20000410000 */
[----:B------:R-:W-:Y:S04]  /*8ad0*/  LDSM.16.MT88.4 R24, [R209+0xa000] ;  /* 0x00a00000d118783b */ /* 0x000fe80000004200 */
[----:B------:R-:W3:Y:S01]  /*8ae0*/  SHFL.BFLY PT, R22, R134, 0x2, 0x1f ;  /* 0x0c401f0086167f89 */ /* 0x000ee200000e0000 */
[----:B------:R-:W-:-:S05]  /*8af0*/  FSEL R3, R3, RZ, P4 ;  /* 0x000000ff03037208 */ /* 0x000fca0002000000 */
[--C-:B------:R-:W-:Y:S02]  /*8b00*/  FFMA.FTZ R12, R12, c[0x0][0x23c], -R3.reuse ;  /* 0x00008f000c0c7a23 */ /* 0x100fe40000010803 */
[--C-:B------:R-:W-:Y:S02]  /*8b10*/  FFMA.FTZ R8, R8, c[0x0][0x23c], -R3.reuse ;  /* 0x00008f0008087a23 */ /* 0x100fe40000010803 */
[----:B------:R4:W-:Y:S01]  /*8b20*/  MUFU.EX2 R202, R12 ;  /* 0x0000000c00ca7308 */ /* 0x0009e20000000800 */
[----:B-1----:R-:W-:Y:S01]  /*8b30*/  FMNMX.FTZ R137, R137, R0, !PT ;  /* 0x0000000089897209 */ /* 0x002fe20007810000 */
[--C-:B------:R-:W-:Y:S02]  /*8b40*/  FFMA.FTZ R9, R9, c[0x0][0x23c], -R3.reuse ;  /* 0x00008f0009097a23 */ /* 0x100fe40000010803 */
[----:B------:R-:W-:Y:S01]  /*8b50*/  FFMA.FTZ R11, R11, c[0x0][0x23c], -R3 ;  /* 0x00008f000b0b7a23 */ /* 0x000fe20000010803 */
[----:B--2---:R-:W-:Y:S02]  /*8b60*/  FMNMX.FTZ R135, R135, R4, !PT ;  /* 0x0000000487877209 */ /* 0x004fe40007810000 */
[----:B------:R-:W1:Y:S01]  /*8b70*/  SHFL.BFLY PT, R4, R137, 0x1, 0x1f ;  /* 0x0c201f0089047f89 */ /* 0x000e6200000e0000 */
[----:B------:R-:W-:Y:S01]  /*8b80*/  MUFU.EX2 R236, R8 ;  /* 0x0000000800ec7308 */ /* 0x000fe20000000800 */
[C---:B------:R-:W-:Y:S01]  /*8b90*/  FSETP.NEU.FTZ.AND P3, PT, R135.reuse, -INF , PT ;  /* 0xff8000008700780b */ /* 0x040fe20003f7d000 */
[----:B------:R-:W-:Y:S01]  /*8ba0*/  FMUL.FTZ R2, R135, c[0x0][0x23c] ;  /* 0x00008f0087027a20 */ /* 0x000fe20000410000 */
[----:B---3--:R-:W-:-:S04]  /*8bb0*/  FMNMX.FTZ R134, R22, R134, !PT ;  /* 0x0000008616867209 */ /* 0x008fc80007810000 */
[----:B------:R-:W-:Y:S01]  /*8bc0*/  FSEL R2, R2, RZ, P3 ;  /* 0x000000ff02027208 */ /* 0x000fe20001800000 */
[----:B------:R-:W2:Y:S01]  /*8bd0*/  MUFU.EX2 R203, R9 ;  /* 0x0000000900cb7308 */ /* 0x000ea20000000800 */
[----:B------:R-:W3:Y:S03]  /*8be0*/  SHFL.BFLY PT, R5, R134, 0x1, 0x1f ;  /* 0x0c201f0086057f89 */ /* 0x000ee600000e0000 */
[--C-:B------:R-:W-:Y:S02]  /*8bf0*/  FFMA.FTZ R15, R15, c[0x0][0x23c], -R2.reuse ;  /* 0x00008f000f0f7a23 */ /* 0x100fe40000010802 */
[--C-:B------:R-:W-:Y:S02]  /*8c00*/  FFMA.FTZ R16, R16, c[0x0][0x23c], -R2.reuse ;  /* 0x00008f0010107a23 */ /* 0x100fe40000010802 */
[----:B------:R5:W-:Y:S01]  /*8c10*/  MUFU.EX2 R200, R15 ;  /* 0x0000000f00c87308 */ /* 0x000be20000000800 */
[----:B------:R-:W-:-:S02]  /*8c20*/  FFMA.FTZ R7, R7, c[0x0][0x23c], -R2 ;  /* 0x00008f0007077a23 */ /* 0x000fc40000010802 */
[----:B------:R-:W-:Y:S01]  /*8c30*/  FFMA.FTZ R18, R18, c[0x0][0x23c], -R2 ;  /* 0x00008f0012127a23 */ /* 0x000fe20000010802 */
[----:B-1----:R-:W-:Y:S02]  /*8c40*/  FMNMX.FTZ R137, R137, R4, !PT ;  /* 0x0000000489897209 */ /* 0x002fe40007810000 */
[----:B------:R-:W-:Y:S02]  /*8c50*/  FSEL R4, R136, RZ, P4 ;  /* 0x000000ff88047208 */ /* 0x000fe40002000000 */
[----:B------:R-:W-:Y:S01]  /*8c60*/  MUFU.EX2 R194, R16 ;  /* 0x0000001000c27308 */ /* 0x000fe20000000800 */
[C---:B------:R-:W-:Y:S01]  /*8c70*/  FSETP.NEU.FTZ.AND P1, PT, R137.reuse, -INF , PT ;  /* 0xff8000008900780b */ /* 0x040fe20003f3d000 */
[----:B----4-:R-:W-:Y:S01]  /*8c80*/  FMUL.FTZ R12, R137, c[0x0][0x23c] ;  /* 0x00008f00890c7a20 */ /* 0x010fe20000410000 */
[----:B--2---:R-:W-:-:S04]  /*8c90*/  F2FP.PACK_AB R8, R203, R236 ;  /* 0x000000eccb08723e */ /* 0x004fc800000000ff */
[----:B------:R-:W-:Y:S01]  /*8ca0*/  FSEL R12, R12, RZ, P1 ;  /* 0x000000ff0c0c7208 */ /* 0x000fe20000800000 */
[----:B------:R-:W-:Y:S01]  /*8cb0*/  MUFU.EX2 R237, R11 ;  /* 0x0000000b00ed7308 */ /* 0x000fe20000000800 */
[----:B---3--:R-:W-:Y:S01]  /*8cc0*/  FMNMX.FTZ R134, R134, R5, !PT ;  /* 0x0000000586867209 */ /* 0x008fe20007810000 */
[----:B------:R-:W-:Y:S01]  /*8cd0*/  FADD.FTZ R5, R207, -R4 ;  /* 0x80000004cf057221 */ /* 0x000fe20000010000 */
[----:B------:R-:W-:Y:S01]  /*8ce0*/  FSEL R4, R135, RZ, P3 ;  /* 0x000000ff87047208 */ /* 0x000fe20001800000 */
[--C-:B------:R-:W-:Y:S01]  /*8cf0*/  FFMA.FTZ R20, R20, c[0x0][0x23c], -R12.reuse ;  /* 0x00008f0014147a23 */ /* 0x100fe2000001080c */
[----:B------:R-:W-:Y:S01]  /*8d00*/  FSETP.NEU.FTZ.AND P2, PT, R134, -INF , PT ;  /* 0xff8000008600780b */ /* 0x000fe20003f5d000 */
[--C-:B------:R-:W-:Y:S02]  /*8d10*/  FFMA.FTZ R21, R21, c[0x0][0x23c], -R12.reuse ;  /* 0x00008f0015157a23 */ /* 0x100fe4000001080c */
[----:B------:R-:W-:Y:S01]  /*8d20*/  FFMA.FTZ R6, R6, c[0x0][0x23c], -R12 ;  /* 0x00008f0006067a23 */ /* 0x000fe2000001080c */
[----:B------:R-:W-:Y:S01]  /*8d30*/  MUFU.EX2 R184, R20 ;  /* 0x0000001400b87308 */ /* 0x000fe20000000800 */
[----:B------:R-:W-:-:S02]  /*8d40*/  FADD.FTZ R4, R206, -R4 ;  /* 0x80000004ce047221 */ /* 0x000fc40000010000 */
[----:B------:R-:W-:Y:S02]  /*8d50*/  FMUL.FTZ R0, R134, c[0x0][0x23c] ;  /* 0x00008f0086007a20 */ /* 0x000fe40000410000 */
[----:B-----5:R-:W-:Y:S01]  /*8d60*/  FMUL.FTZ R15, R4, c[0x0][0x23c] ;  /* 0x00008f00040f7a20 */ /* 0x020fe20000410000 */
[----:B------:R-:W-:Y:S01]  /*8d70*/  FSEL R4, R137, RZ, P1 ;  /* 0x000000ff89047208 */ /* 0x000fe20000800000 */
[----:B------:R-:W-:Y:S01]  /*8d80*/  FMUL.FTZ R5, R5, c[0x0][0x23c] ;  /* 0x00008f0005057a20 */ /* 0x000fe20000410000 */
[----:B------:R1:W-:Y:S01]  /*8d90*/  MUFU.EX2 R180, R21 ;  /* 0x0000001500b47308 */ /* 0x0003e20000000800 */
[----:B------:R-:W-:Y:S01]  /*8da0*/  FSEL R0, R0, RZ, P2 ;  /* 0x000000ff00007208 */ /* 0x000fe20001000000 */
[----:B------:R-:W-:Y:S02]  /*8db0*/  FFMA.FTZ R13, R13, c[0x0][0x23c], -R12 ;  /* 0x00008f000d0d7a23 */ /* 0x000fe4000001080c */
[----:B------:R-:W-:Y:S02]  /*8dc0*/  FADD.FTZ R4, R204, -R4 ;  /* 0x80000004cc047221 */ /* 0x000fe40000010000 */
[----:B------:R-:W-:-:S02]  /*8dd0*/  FFMA.FTZ R14, R14, c[0x0][0x23c], -R0 ;  /* 0x00008f000e0e7a23 */ /* 0x000fc40000010800 */
[----:B------:R2:W-:Y:S01]  /*8de0*/  MUFU.EX2 R183, R6 ;  /* 0x0000000600b77308 */ /* 0x0005e20000000800 */
[--C-:B------:R-:W-:Y:S02]  /*8df0*/  FFMA.FTZ R10, R10, c[0x0][0x23c], -R0.reuse ;  /* 0x00008f000a0a7a23 */ /* 0x100fe40000010800 */
[--C-:B------:R-:W-:Y:S02]  /*8e00*/  FFMA.FTZ R19, R19, c[0x0][0x23c], -R0.reuse ;  /* 0x00008f0013137a23 */ /* 0x100fe40000010800 */
[----:B------:R-:W-:Y:S02]  /*8e10*/  FFMA.FTZ R17, R17, c[0x0][0x23c], -R0 ;  /* 0x00008f0011117a23 */ /* 0x000fe40000010800 */
[----:B------:R-:W-:Y:S01]  /*8e20*/  FMUL.FTZ R4, R4, c[0x0][0x23c] ;  /* 0x00008f0004047a20 */ /* 0x000fe20000410000 */
[----:B-1----:R-:W1:Y:S01]  /*8e30*/  LDSM.16.MT88.4 R20, [R211+0xa000] ;  /* 0x00a00000d314783b */ /* 0x002e620000004200 */
[----:B------:R3:W4:Y:S01]  /*8e40*/  MUFU.EX2 R16, R5 ;  /* 0x0000000500107308 */ /* 0x0007220000000800 */
[----:B--2---:R-:W-:-:S07]  /*8e50*/  FSEL R6, R134, RZ, P2 ;  /* 0x000000ff86067208 */ /* 0x004fce0001000000 */
[----:B------:R-:W-:Y:S01]  /*8e60*/  MUFU.EX2 R193, R14 ;  /* 0x0000000e00c17308 */ /* 0x000fe20000000800 */
[----:B---3--:R-:W-:-:S07]  /*8e70*/  FADD.FTZ R5, R205, -R6 ;  /* 0x80000006cd057221 */ /* 0x008fce0000010000 */
[----:B------:R-:W-:Y:S01]  /*8e80*/  MUFU.EX2 R182, R13 ;  /* 0x0000000d00b67308 */ /* 0x000fe20000000800 */
[-C--:B----4-:R-:W-:Y:S02]  /*8e90*/  FMUL.FTZ R144, R144, R16.reuse ;  /* 0x0000001090907220 */ /* 0x090fe40000410000 */
[----:B------:R-:W-:Y:S02]  /*8ea0*/  FMUL.FTZ R5, R5, c[0x0][0x23c] ;  /* 0x00008f0005057a20 */ /* 0x000fe40000410000 */
[-C--:B------:R-:W-:Y:S02]  /*8eb0*/  FMUL.FTZ R145, R145, R16.reuse ;  /* 0x0000001091917220 */ /* 0x080fe40000410000 */
[-C--:B------:R-:W-:Y:S01]  /*8ec0*/  FMUL.FTZ R156, R156, R16.reuse ;  /* 0x000000109c9c7220 */ /* 0x080fe20000410000 */
[----:B------:R-:W2:Y:S01]  /*8ed0*/  MUFU.EX2 R195, R7 ;  /* 0x0000000700c37308 */ /* 0x000ea20000000800 */
[-C--:B------:R-:W-:Y:S02]  /*8ee0*/  FMUL.FTZ R157, R157, R16.reuse ;  /* 0x000000109d9d7220 */ /* 0x080fe40000410000 */
[----:B------:R-:W-:-:S02]  /*8ef0*/  FMUL.FTZ R172, R172, R16 ;  /* 0x00000010acac7220 */ /* 0x000fc40000410000 */
[-C--:B------:R-:W-:Y:S02]  /*8f00*/  FMUL.FTZ R173, R173, R16.reuse ;  /* 0x00000010adad7220 */ /* 0x080fe40000410000 */
[-C--:B------:R-:W-:Y:S01]  /*8f10*/  FMUL.FTZ R160, R160, R16.reuse ;  /* 0x00000010a0a07220 */ /* 0x080fe20000410000 */
[----:B------:R-:W3:Y:S01]  /*8f20*/  MUFU.EX2 R201, R18 ;  /* 0x0000001200c97308 */ /* 0x000ee20000000800 */
[-C--:B------:R-:W-:Y:S02]  /*8f30*/  FMUL.FTZ R161, R161, R16.reuse ;  /* 0x00000010a1a17220 */ /* 0x080fe40000410000 */
[-C--:B------:R-:W-:Y:S02]  /*8f40*/  FMUL.FTZ R36, R36, R16.reuse ;  /* 0x0000001024247220 */ /* 0x080fe40000410000 */
[-C--:B------:R-:W-:Y:S02]  /*8f50*/  FMUL.FTZ R37, R37, R16.reuse ;  /* 0x0000001025257220 */ /* 0x080fe40000410000 */
[-C--:B------:R-:W-:Y:S01]  /*8f60*/  FMUL.FTZ R64, R64, R16.reuse ;  /* 0x0000001040407220 */ /* 0x080fe20000410000 */
[----:B------:R4:W-:Y:S01]  /*8f70*/  MUFU.EX2 R191, R10 ;  /* 0x0000000a00bf7308 */ /* 0x0009e20000000800 */
[----:B--2---:R-:W-:Y:S01]  /*8f80*/  F2FP.PACK_AB R9, R194, R195 ;  /* 0x000000c3c209723e */ /* 0x004fe200000000ff */
[-C--:B------:R-:W-:Y:S01]  /*8f90*/  FMUL.FTZ R65, R65, R16.reuse ;  /* 0x0000001041417220 */ /* 0x080fe20000410000 */
[----:B------:R-:W-:Y:S01]  /*8fa0*/  F2FP.PACK_AB R7, R180, R183 ;  /* 0x000000b7b407723e */ /* 0x000fe200000000ff */
[----:B------:R-:W-:-:S02]  /*8fb0*/  FMUL.FTZ R80, R80, R16 ;  /* 0x0000001050507220 */ /* 0x000fc40000410000 */
[----:B------:R-:W-:Y:S02]  /*8fc0*/  FMUL.FTZ R81, R81, R16 ;  /* 0x0000001051517220 */ /* 0x000fe40000410000 */
[----:B------:R-:W-:Y:S01]  /*8fd0*/  MUFU.EX2 R190, R19 ;  /* 0x0000001300be7308 */ /* 0x000fe20000000800 */
[----:B---3--:R-:W-:Y:S01]  /*8fe0*/  F2FP.PACK_AB R11, R201, R200 ;  /* 0x000000c8c90b723e */ /* 0x008fe200000000ff */
[-C--:B------:R-:W-:Y:S02]  /*8ff0*/  FMUL.FTZ R68, R68, R16.reuse ;  /* 0x0000001044447220 */ /* 0x080fe40000410000 */
[-C--:B------:R-:W-:Y:S02]  /*9000*/  FMUL.FTZ R69, R69, R16.reuse ;  /* 0x0000001045457220 */ /* 0x080fe40000410000 */
[----:B------:R-:W-:Y:S02]  /*9010*/  FMUL.FTZ R52, R52, R16 ;  /* 0x0000001034347220 */ /* 0x000fe40000410000 */
[----:B------:R-:W2:Y:S01]  /*9020*/  MUFU.EX2 R192, R17 ;  /* 0x0000001100c07308 */ /* 0x000ea20000000800 */
[----:B----4-:R-:W-:Y:S01]  /*9030*/  F2FP.PACK_AB R10, R237, R202 ;  /* 0x000000caed0a723e */ /* 0x010fe200000000ff */
[----:B------:R-:W-:-:S02]  /*9040*/  FMUL.FTZ R53, R53, R16 ;  /* 0x0000001035357220 */ /* 0x000fc40000410000 */
[-C--:B------:R-:W-:Y:S02]  /*9050*/  FMUL.FTZ R96, R96, R16.reuse ;  /* 0x0000001060607220 */ /* 0x080fe40000410000 */
[-C--:B------:R-:W-:Y:S02]  /*9060*/  FMUL.FTZ R97, R97, R16.reuse ;  /* 0x0000001061617220 */ /* 0x080fe40000410000 */
[----:B------:R-:W3:Y:S01]  /*9070*/  MUFU.EX2 R15, R15 ;  /* 0x0000000f000f7308 */ /* 0x000ee20000000800 */
[-C--:B------:R-:W-:Y:S02]  /*9080*/  FMUL.FTZ R48, R48, R16.reuse ;  /* 0x0000001030307220 */ /* 0x080fe40000410000 */
[-C--:B------:R-:W-:Y:S02]  /*9090*/  FMUL.FTZ R49, R49, R16.reuse ;  /* 0x0000001031317220 */ /* 0x080fe40000410000 */
[-C--:B------:R-:W-:Y:S02]  /*90a0*/  FMUL.FTZ R116, R116, R16.reuse ;  /* 0x0000001074747220 */ /* 0x080fe40000410000 */
[----:B------:R-:W-:Y:S01]  /*90b0*/  FMUL.FTZ R117, R117, R16 ;  /* 0x0000001075757220 */ /* 0x000fe20000410000 */
[----:B------:R4:W5:Y:S01]  /*90c0*/  MUFU.EX2 R14, R5 ;  /* 0x00000005000e7308 */ /* 0x0009620000000800 */
[----:B--2---:R-:W-:Y:S01]  /*90d0*/  F2FP.PACK_AB R6, R193, R192 ;  /* 0x000000c0c106723e */ /* 0x004fe200000000ff */
[----:B------:R-:W-:-:S02]  /*90e0*/  FMUL.FTZ R128, R128, R16 ;  /* 0x0000001080807220 */ /* 0x000fc40000410000 */
[-C--:B------:R-:W-:Y:S02]  /*90f0*/  FMUL.FTZ R129, R129, R16.reuse ;  /* 0x0000001081817220 */ /* 0x080fe40000410000 */
[----:B------:R-:W-:Y:S02]  /*9100*/  FMUL.FTZ R84, R84, R16 ;  /* 0x0000001054547220 */ /* 0x000fe40000410000 */
[----:B------:R2:W1:Y:S01]  /*9110*/  MUFU.EX2 R13, R4 ;  /* 0x00000004000d7308 */ /* 0x0004620000000800 */
[-C--:B---3--:R-:W-:Y:S02]  /*9120*/  FMUL.FTZ R146, R146, R15.reuse ;  /* 0x0000000f92927220 */ /* 0x088fe40000410000 */
[-C--:B------:R-:W-:Y:S02]  /*9130*/  FMUL.FTZ R147, R147, R15.reuse ;  /* 0x0000000f93937220 */ /* 0x080fe40000410000 */
[-C--:B------:R-:W-:Y:S02]  /*9140*/  FMUL.FTZ R158, R158, R15.reuse ;  /* 0x0000000f9e9e7220 */ /* 0x080fe40000410000 */
[----:B------:R-:W-:Y:S01]  /*9150*/  FMUL.FTZ R159, R159, R15 ;  /* 0x0000000f9f9f7220 */ /* 0x000fe20000410000 */
[----:B----4-:R-:W-:Y:S01]  /*9160*/  F2FP.PACK_AB R5, R184, R182 ;  /* 0x000000b6b805723e */ /* 0x010fe200000000ff */
[-C--:B-----5:R-:W-:Y:S01]  /*9170*/  FMUL.FTZ R148, R148, R14.reuse ;  /* 0x0000000e94947220 */ /* 0x0a0fe20000410000 */
[----:B------:R-:W-:Y:S01]  /*9180*/  HMMA.16816.F32 R144, R8, R24, R144 ;  /* 0x000000180890723c */ /* 0x000fe20000001890 */
[----:B------:R-:W-:-:S02]  /*9190*/  FMUL.FTZ R149, R149, R14 ;  /* 0x0000000e95957220 */ /* 0x000fc40000410000 */
[-C--:B------:R-:W-:Y:S02]  /*91a0*/  FMUL.FTZ R152, R152, R14.reuse ;  /* 0x0000000e98987220 */ /* 0x080fe40000410000 */
[----:B------:R-:W-:Y:S01]  /*91b0*/  FMUL.FTZ R153, R153, R14 ;  /* 0x0000000e99997220 */ /* 0x000fe20000410000 */
[----:B--2---:R-:W-:Y:S01]  /*91c0*/  F2FP.PACK_AB R4, R190, R191 ;  /* 0x000000bfbe04723e */ /* 0x004fe200000000ff */
[-C--:B-1----:R-:W-:Y:S01]  /*91d0*/  FMUL.FTZ R150, R150, R13.reuse ;  /* 0x0000000d96967220 */ /* 0x082fe20000410000 */
[----:B------:R-:W-:Y:S01]  /*91e0*/  HMMA.16816.F32 R196, R8, R26, R156 ;  /* 0x0000001a08c4723c */ /* 0x000fe2000000189c */
[-C--:B------:R-:W-:Y:S02]  /*91f0*/  FMUL.FTZ R151, R151, R13.reuse ;  /* 0x0000000d97977220 */ /* 0x080fe40000410000 */
[-C--:B------:R-:W-:Y:S02]  /*9200*/  FMUL.FTZ R154, R154, R13.reuse ;  /* 0x0000000d9a9a7220 */ /* 0x080fe40000410000 */
[----:B------:R-:W-:-:S02]  /*9210*/  FMUL.FTZ R155, R155, R13 ;  /* 0x0000000d9b9b7220 */ /* 0x000fc40000410000 */
[-C--:B------:R-:W-:Y:S01]  /*9220*/  FMUL.FTZ R174, R174, R15.reuse ;  /* 0x0000000faeae7220 */ /* 0x080fe20000410000 */
[C---:B------:R-:W-:Y:S01]  /*9230*/  HMMA.16816.F32 R148, R4.reuse, R24, R148 ;  /* 0x000000180494723c */ /* 0x040fe20000001894 */
[-C--:B------:R-:W-:Y:S02]  /*9240*/  FMUL.FTZ R175, R175, R15.reuse ;  /* 0x0000000fafaf7220 */ /* 0x080fe40000410000 */
        /* <DEDUP_REMOVED lines=18> */
[----:B------:R-:W-:Y:S01]  /*9370*/  MOV R17, R199 ;  /* 0x000000c700117202 */ /* 0x000fe20000000f00 */
[----:B------:R-:W-:-:S02]  /*9380*/  FMUL.FTZ R40, R40, R14 ;  /* 0x0000000e28287220 */ /* 0x000fc40000410000 */
[-C--:B------:R-:W-:Y:S02]  /*9390*/  FMUL.FTZ R41, R41, R14.reuse ;  /* 0x0000000e29297220 */ /* 0x080fe40000410000 */
[-C--:B------:R-:W-:Y:S01]  /*93a0*/  FMUL.FTZ R42, R42, R13.reuse ;  /* 0x0000000d2a2a7220 */ /* 0x080fe20000410000 */
[C---:B------:R-:W-:Y:S01]  /*93b0*/  HMMA.16816.F32 R164, R4.reuse, R20, R164 ;  /* 0x0000001404a4723c */ /* 0x040fe200000018a4 */
[-C--:B------:R-:W-:Y:S02]  /*93c0*/  FMUL.FTZ R43, R43, R13.reuse ;  /* 0x0000000d2b2b7220 */ /* 0x080fe40000410000 */
[-C--:B------:R-:W-:Y:S02]  /*93d0*/  FMUL.FTZ R44, R44, R14.reuse ;  /* 0x0000000e2c2c7220 */ /* 0x080fe40000410000 */
[----:B------:R-:W-:Y:S02]  /*93e0*/  FMUL.FTZ R45, R45, R14 ;  /* 0x0000000e2d2d7220 */ /* 0x000fe40000410000 */
[-C--:B------:R-:W-:Y:S01]  /*93f0*/  FMUL.FTZ R46, R46, R13.reuse ;  /* 0x0000000d2e2e7220 */ /* 0x080fe20000410000 */
[----:B------:R-:W-:Y:S01]  /*9400*/  HMMA.16816.F32 R168, R4, R22, R168 ;  /* 0x0000001604a8723c */ /* 0x000fe200000018a8 */
[----:B------:R-:W-:Y:S01]  /*9410*/  MOV R158, R24 ;  /* 0x00000018009e7202 */ /* 0x000fe20000000f00 */
[----:B------:R-:W-:Y:S01]  /*9420*/  FMUL.FTZ R47, R47, R13 ;  /* 0x0000000d2f2f7220 */ /* 0x000fe20000410000 */
[----:B------:R-:W-:Y:S01]  /*9430*/  MOV R157, R25 ;  /* 0x00000019009d7202 */ /* 0x000fe20000000f00 */
[----:B------:R-:W-:Y:S01]  /*9440*/  FMUL.FTZ R56, R56, R14 ;  /* 0x0000000e38387220 */ /* 0x000fe20000410000 */
[----:B------:R-:W-:Y:S01]  /*9450*/  MOV R156, R26 ;  /* 0x0000001a009c7202 */ /* 0x000fe20000000f00 */
[----:B------:R-:W-:Y:S01]  /*9460*/  FMUL.FTZ R57, R57, R14 ;  /* 0x0000000e39397220 */ /* 0x000fe20000410000 */
[----:B------:R-:W-:Y:S01]  /*9470*/  MOV R143, R27 ;  /* 0x0000001b008f7202 */ /* 0x000fe20000000f00 */
[----:B------:R-:W-:Y:S01]  /*9480*/  HMMA.16816.F32 R20, R8, R28, R36 ;  /* 0x0000001c0814723c */ /* 0x000fe20000001824 */
[----:B------:R-:W1:Y:S01]  /*9490*/  LDSM.16.MT88.4 R36, [R211+0xb000] ;  /* 0x00b00000d324783b */ /* 0x000e620000004200 */
[----:B------:R-:W-:-:S02]  /*94a0*/  FMUL.FTZ R58, R58, R13 ;  /* 0x0000000d3a3a7220 */ /* 0x000fc40000410000 */
[-C--:B------:R-:W-:Y:S02]  /*94b0*/  FMUL.FTZ R59, R59, R13.reuse ;  /* 0x0000000d3b3b7220 */ /* 0x080fe40000410000 */
[-C--:B------:R-:W-:Y:S02]  /*94c0*/  FMUL.FTZ R60, R60, R14.reuse ;  /* 0x0000000e3c3c7220 */ /* 0x080fe40000410000 */
[----:B------:R-:W-:Y:S01]  /*94d0*/  HMMA.16816.F32 R24, R4, R28, R40 ;  /* 0x0000001c0418723c */ /* 0x000fe20000001828 */
[----:B------:R-:W2:Y:S01]  /*94e0*/  LDSM.16.MT88.4 R40, [R214+0xb000] ;  /* 0x00b00000d628783b */ /* 0x000ea20000004200 */
[-C--:B------:R-:W-:Y:S02]  /*94f0*/  FMUL.FTZ R61, R61, R14.reuse ;  /* 0x0000000e3d3d7220 */ /* 0x080fe40000410000 */
[----:B------:R-:W-:Y:S02]  /*9500*/  FMUL.FTZ R72, R72, R14 ;  /* 0x0000000e48487220 */ /* 0x000fe40000410000 */
[----:B------:R-:W-:-:S02]  /*9510*/  FMUL.FTZ R62, R62, R13 ;  /* 0x0000000d3e3e7220 */ /* 0x000fc40000410000 */
[-C--:B------:R-:W-:Y:S01]  /*9520*/  FMUL.FTZ R63, R63, R13.reuse ;  /* 0x0000000d3f3f7220 */ /* 0x080fe20000410000 */
[----:B------:R-:W-:Y:S01]  /*9530*/  HMMA.16816.F32 R44, R4, R30, R44 ;  /* 0x0000001e042c723c */ /* 0x000fe2000000182c */
[-C--:B------:R-:W-:Y:S02]  /*9540*/  FMUL.FTZ R73, R73, R14.reuse ;  /* 0x0000000e49497220 */ /* 0x080fe40000410000 */
[-C--:B------:R-:W-:Y:S02]  /*9550*/  FMUL.FTZ R76, R76, R14.reuse ;  /* 0x0000000e4c4c7220 */ /* 0x080fe40000410000 */
[----:B------:R-:W-:Y:S02]  /*9560*/  FMUL.FTZ R77, R77, R14 ;  /* 0x0000000e4d4d7220 */ /* 0x000fe40000410000 */
        /* <DEDUP_REMOVED lines=9> */
[----:B------:R-:W3:Y:S01]  /*9600*/  LDSM.16.MT88.4 R20, [R213+0xa000] ;  /* 0x00a00000d514783b */ /* 0x000ee20000004200 */
[----:B------:R-:W-:Y:S01]  /*9610*/  MOV R175, R25 ;  /* 0x0000001900af7202 */ /* 0x000fe20000000f00 */
[----:B------:R-:W-:Y:S01]  /*9620*/  FMUL.FTZ R88, R88, R14 ;  /* 0x0000000e58587220 */ /* 0x000fe20000410000 */
[----:B------:R-:W-:Y:S01]  /*9630*/  MOV R29, R26 ;  /* 0x0000001a001d7202 */ /* 0x000fe20000000f00 */
[----:B------:R-:W-:Y:S01]  /*9640*/  FMUL.FTZ R89, R89, R14 ;  /* 0x0000000e59597220 */ /* 0x000fe20000410000 */
[----:B------:R-:W-:Y:S01]  /*9650*/  MOV R28, R27 ;  /* 0x0000001b001c7202 */ /* 0x000fe20000000f00 */
[-C--:B------:R-:W-:Y:S01]  /*9660*/  FMUL.FTZ R90, R90, R13.reuse ;  /* 0x0000000d5a5a7220 */ /* 0x080fe20000410000 */
[----:B------:R-:W4:Y:S01]  /*9670*/  LDSM.16.MT88.4 R24, [R209+0xb000] ;  /* 0x00b00000d118783b */ /* 0x000f220000004200 */
[----:B------:R-:W-:-:S02]  /*9680*/  FMUL.FTZ R91, R91, R13 ;  /* 0x0000000d5b5b7220 */ /* 0x000fc40000410000 */
[-C--:B------:R-:W-:Y:S02]  /*9690*/  FMUL.FTZ R92, R92, R14.reuse ;  /* 0x0000000e5c5c7220 */ /* 0x080fe40000410000 */
[-C--:B------:R-:W-:Y:S02]  /*96a0*/  FMUL.FTZ R93, R93, R14.reuse ;  /* 0x0000000e5d5d7220 */ /* 0x080fe40000410000 */
[-C--:B------:R-:W-:Y:S01]  /*96b0*/  FMUL.FTZ R94, R94, R13.reuse ;  /* 0x0000000d5e5e7220 */ /* 0x080fe20000410000 */
[----:B-1----:R-:W-:Y:S01]  /*96c0*/  HMMA.16816.F32 R88, R4, R36, R88 ;  /* 0x000000240458723c */ /* 0x002fe20000001858 */
[----:B------:R-:W-:Y:S02]  /*96d0*/  FMUL.FTZ R95, R95, R13 ;  /* 0x0000000d5f5f7220 */ /* 0x000fe40000410000 */
[-C--:B------:R-:W-:Y:S02]  /*96e0*/  FMUL.FTZ R104, R104, R14.reuse ;  /* 0x0000000e68687220 */ /* 0x080fe40000410000 */
[----:B------:R-:W-:-:S02]  /*96f0*/  FMUL.FTZ R105, R105, R14 ;  /* 0x0000000e69697220 */ /* 0x000fc40000410000 */
[-C--:B------:R-:W-:Y:S01]  /*9700*/  FMUL.FTZ R106, R106, R13.reuse ;  /* 0x0000000d6a6a7220 */ /* 0x080fe20000410000 */
[C---:B------:R-:W-:Y:S01]  /*9710*/  HMMA.16816.F32 R92, R4.reuse, R38, R92 ;  /* 0x00000026045c723c */ /* 0x040fe2000000185c */
[----:B------:R-:W-:Y:S02]  /*9720*/  FMUL.FTZ R107, R107, R13 ;  /* 0x0000000d6b6b7220 */ /* 0x000fe40000410000 */
[-C--:B------:R-:W-:Y:S02]  /*9730*/  FMUL.FTZ R108, R108, R14.reuse ;  /* 0x0000000e6c6c7220 */ /* 0x080fe40000410000 */
[-C--:B------:R-:W-:Y:S02]  /*9740*/  FMUL.FTZ R109, R109, R14.reuse ;  /* 0x0000000e6d6d7220 */ /* 0x080fe40000410000 */
[-C--:B------:R-:W-:Y:S01]  /*9750*/  FMUL.FTZ R120, R120, R14.reuse ;  /* 0x0000000e78787220 */ /* 0x080fe20000410000 */
[----:B--2---:R-:W-:Y:S01]  /*9760*/  HMMA.16816.F32 R104, R4, R40, R104 ;  /* 0x000000280468723c */ /* 0x004fe20000001868 */
[----:B------:R-:W-:-:S02]  /*9770*/  FMUL.FTZ R121, R121, R14 ;  /* 0x0000000e79797220 */ /* 0x000fc40000410000 */
[-C--:B------:R-:W-:Y:S02]  /*9780*/  FMUL.FTZ R110, R110, R13.reuse ;  /* 0x0000000d6e6e7220 */ /* 0x080fe40000410000 */
[-C--:B------:R-:W-:Y:S02]  /*9790*/  FMUL.FTZ R111, R111, R13.reuse ;  /* 0x0000000d6f6f7220 */ /* 0x080fe40000410000 */
[-C--:B------:R-:W-:Y:S02]  /*97a0*/  FMUL.FTZ R124, R124, R14.reuse ;  /* 0x0000000e7c7c7220 */ /* 0x080fe40000410000 */
[----:B------:R-:W-:Y:S01]  /*97b0*/  FMUL.FTZ R125, R125, R14 ;  /* 0x0000000e7d7d7220 */ /* 0x000fe20000410000 */
[----:B---3--:R-:W-:Y:S01]  /*97c0*/  HMMA.16816.F32 R56, R4, R20, R56 ;  /* 0x000000140438723c */ /* 0x008fe20000001838 */
[-C--:B------:R-:W-:Y:S02]  /*97d0*/  FMUL.FTZ R122, R122, R13.reuse ;  /* 0x0000000d7a7a7220 */ /* 0x080fe40000410000 */
[----:B------:R-:W-:-:S02]  /*97e0*/  FMUL.FTZ R123, R123, R13 ;  /* 0x0000000d7b7b7220 */ /* 0x000fc40000410000 */
[-C--:B------:R-:W-:Y:S02]  /*97f0*/  FMUL.FTZ R126, R126, R13.reuse ;  /* 0x0000000d7e7e7220 */ /* 0x080fe40000410000 */
[----:B------:R-:W-:Y:S01]  /*9800*/  FMUL.FTZ R127, R127, R13 ;  /* 0x0000000d7f7f7220 */ /* 0x000fe20000410000 */
[C---:B------:R-:W-:Y:S01]  /*9810*/  HMMA.16816.F32 R60, R4.reuse, R22, R60 ;  /* 0x00000016043c723c */ /* 0x040fe2000000183c */
[-C--:B------:R-:W-:Y:S02]  /*9820*/  FMUL.FTZ R66, R66, R15.reuse ;  /* 0x0000000f42427220 */ /* 0x080fe40000410000 */
[-C--:B------:R-:W-:Y:S02]  /*9830*/  FMUL.FTZ R67, R67, R15.reuse ;  /* 0x0000000f43437220 */ /* 0x080fe40000410000 */
[-C--:B------:R-:W-:Y:S02]  /*9840*/  FMUL.FTZ R82, R82, R15.reuse ;  /* 0x0000000f52527220 */ /* 0x080fe40000410000 */
[-C--:B------:R-:W-:Y:S01]  /*9850*/  FMUL.FTZ R83, R83, R15.reuse ;  /* 0x0000000f53537220 */ /* 0x080fe20000410000 */
[----:B----4-:R-:W-:Y:S01]  /*9860*/  HMMA.16816.F32 R72, R4, R24, R72 ;  /* 0x000000180448723c */ /* 0x010fe20000001848 */
        /* <DEDUP_REMOVED lines=23> */
[----:B------:R-:W-:Y:S01]  /*99e0*/  FFMA.FTZ R4, R178, c[0x0][0x23c], -R3 ;  /* 0x00008f00b2047a23 */ /* 0x000fe20000010803 */
[C---:B------:R-:W-:Y:S01]  /*99f0*/  HMMA.16816.F32 R204, R8.reuse, R22, R64 ;  /* 0x0000001608cc723c */ /* 0x040fe20000001840 */
[----:B------:R-:W-:Y:S01]  /*9a00*/  MOV R5, R157 ;  /* 0x0000009d00057202 */ /* 0x000fe20000000f00 */
[----:B------:R-:W-:Y:S01]  /*9a10*/  FMUL.FTZ R112, R112, R16 ;  /* 0x0000001070707220 */ /* 0x000fe20000410000 */
[----:B------:R-:W-:Y:S01]  /*9a20*/  MOV R6, R156 ;  /* 0x0000009c00067202 */ /* 0x000fe20000000f00 */
[----:B------:R-:W-:Y:S01]  /*9a30*/  FMUL.FTZ R113, R113, R16 ;  /* 0x0000001071717220 */ /* 0x000fe20000410000 */
[----:B------:R-:W-:Y:S01]  /*9a40*/  MOV R7, R143 ;  /* 0x0000008f00077202 */ /* 0x000fe20000000f00 */
[-C--:B------:R-:W-:Y:S01]  /*9a50*/  FMUL.FTZ R114, R114, R15.reuse ;  /* 0x0000000f72727220 */ /* 0x080fe20000410000 */
[----:B------:R-:W-:Y:S01]  /*9a60*/  MOV R64, R196 ;  /* 0x000000c400407202 */ /* 0x000fe20000000f00 */
[----:B------:R-:W-:Y:S01]  /*9a70*/  HMMA.16816.F32 R68, R8, R24, R68 ;  /* 0x000000180844723c */ /* 0x000fe20000001844 */
[----:B------:R-:W-:Y:S01]  /*9a80*/  MOV R67, R28 ;  /* 0x0000001c00437202 */ /* 0x000fe20000000f00 */
[----:B------:R-:W-:Y:S01]  /*9a90*/  FMUL.FTZ R115, R115, R15 ;  /* 0x0000000f73737220 */ /* 0x000fe20000410000 */
[----:B------:R-:W-:-:S02]  /*9aa0*/  MOV R65, R175 ;  /* 0x000000af00417202 */ /* 0x000fc40000000f00 */
[----:B------:R-:W-:-:S03]  /*9ab0*/  MOV R66, R29 ;  /* 0x0000001d00427202 */ /* 0x000fc60000000f00 */
[C---:B------:R-:W-:Y:S01]  /*9ac0*/  HMMA.16816.F32 R196, R8.reuse, R26, R80 ;  /* 0x0000001a08c4723c */ /* 0x040fe20000001850 */
[----:B------:R1:W-:Y:S06]  /*9ad0*/  MUFU.EX2 R26, R4 ;  /* 0x00000004001a7308 */ /* 0x0003ec0000000800 */
[----:B------:R-:W-:Y:S01]  /*9ae0*/  MOV R80, R174 ;  /* 0x000000ae00507202 */ /* 0x000fe20000000f00 */
[----:B------:R-:W-:Y:S01]  /*9af0*/  HMMA.16816.F32 R52, R8, R20, R52 ;  /* 0x000000140834723c */ /* 0x000fe20000001834 */
[----:B------:R-:W-:Y:S02]  /*9b00*/  MOV R81, R173 ;  /* 0x000000ad00517202 */ /* 0x000fe40000000f00 */
[----:B------:R-:W-:-:S02]  /*9b10*/  MOV R82, R172 ;  /* 0x000000ac00527202 */ /* 0x000fc40000000f00 */
[----:B------:R-:W2:Y:S01]  /*9b20*/  LDSM.16.MT88.4 R172, [R211+0xa800] ;  /* 0x00a80000d3ac783b */ /* 0x000ea20000004200 */
[----:B------:R-:W-:Y:S02]  /*9b30*/  MOV R83, R159 ;  /* 0x0000009f00537202 */ /* 0x000fe40000000f00 */
[C---:B------:R-:W-:Y:S01]  /*9b40*/  HMMA.16816.F32 R240, R8.reuse, R30, R48 ;  /* 0x0000001e08f0723c */ /* 0x040fe20000001830 */
[--C-:B-1----:R-:W-:Y:S01]  /*9b50*/  FFMA.FTZ R4, R179, c[0x0][0x23c], -R3.reuse ;  /* 0x00008f00b3047a23 */ /* 0x102fe20000010803 */
[----:B------:R-:W-:Y:S03]  /*9b60*/  LDSM.16.MT88.4 R48, [R214+0xa800] ;  /* 0x00a80000d630783b */ /* 0x000fe60000004200 */
[----:B------:R1:W3:Y:S03]  /*9b70*/  MUFU.EX2 R28, R4 ;  /* 0x00000004001c7308 */ /* 0x0002e60000000800 */
[C---:B------:R-:W-:Y:S08]  /*9b80*/  HMMA.16816.F32 R116, R8.reuse, R32, R116 ;  /* 0x000000200874723c */ /* 0x040ff00000001874 */
[----:B------:R-:W-:Y:S01]  /*9b90*/  HMMA.16816.F32 R32, R8, R34, R128 ;  /* 0x000000220820723c */ /* 0x000fe20000001880 */
[----:B-1----:R-:W-:-:S02]  /*9ba0*/  FFMA.FTZ R4, R188, c[0x0][0x23c], -R3 ;  /* 0x00008f00bc047a23 */ /* 0x002fc40000010803 */
[----:B------:R-:W-:-:S04]  /*9bb0*/  FFMA.FTZ R3, R189, c[0x0][0x23c], -R3 ;  /* 0x00008f00bd037a23 */ /* 0x000fc80000010803 */
[----:B---3--:R-:W-:Y:S01]  /*9bc0*/  F2FP.PACK_AB R128, R28, R26 ;  /* 0x0000001a1c80723e */ /* 0x008fe200000000ff */
[----:B------:R1:W-:Y:S01]  /*9bd0*/  MUFU.EX2 R29, R4 ;  /* 0x00000004001d7308 */ /* 0x0003e20000000800 */
[C---:B------:R-:W-:Y:S07]  /*9be0*/  HMMA.16816.F32 R84, R8.reuse, R36, R84 ;  /* 0x000000240854723c */ /* 0x040fee0000001854 */
[----:B------:R3:W4:Y:S01]  /*9bf0*/  MUFU.EX2 R27, R3 ;  /* 0x00000003001b7308 */ /* 0x0007220000000800 */
[----:B------:R-:W-:Y:S01]  /*9c00*/  HMMA.16816.F32 R100, R8, R40, R100 ;  /* 0x000000280864723c */ /* 0x000fe20000001864 */
[----:B-1----:R-:W-:-:S02]  /*9c10*/  MOV R4, R158 ;  /* 0x0000009e00047202 */ /* 0x002fc40000000f00 */
[----:B------:R-:W1:Y:S01]  /*9c20*/  LDSM.16.MT88.4 R156, [R209+0xa800] ;  /* 0x00a80000d19c783b */ /* 0x000e620000004200 */
[----:B---3--:R-:W-:Y:S01]  /*9c30*/  FFMA.FTZ R3, R177, c[0x0][0x23c], -R2 ;  /* 0x00008f00b1037a23 */ /* 0x008fe20000010802 */
[----:B----4-:R-:W-:-:S03]  /*9c40*/  F2FP.PACK_AB R130, R27, R29 ;  /* 0x0000001d1b82723e */ /* 0x010fc600000000ff */
[----:B------:R3:W-:Y:S02]  /*9c50*/  MUFU.EX2 R22, R3 ;  /* 0x0000000300167308 */ /* 0x0007e40000000800 */
[----:B---3--:R-:W-:Y:S02]  /*9c60*/  FFMA.FTZ R3, R176, c[0x0][0x23c], -R2 ;  /* 0x00008f00b0037a23 */ /* 0x008fe40000010802 */
[----:B------:R-:W-:Y:S04]  /*9c70*/  HMMA.16816.F32 R176, R8, R38, R96 ;  /* 0x0000002608b0723c */ /* 0x000fe80000001860 */
[----:B------:R3:W4:Y:S03]  /*9c80*/  MUFU.EX2 R24, R3 ;  /* 0x0000000300187308 */ /* 0x0007260000000800 */
[----:B------:R-:W-:-:S02]  /*9c90*/  MOV R98, R18 ;  /* 0x0000001200627202 */ /* 0x000fc40000000f00 */
[----:B------:R-:W-:Y:S02]  /*9ca0*/  MOV R99, R17 ;  /* 0x0000001100637202 */ /* 0x000fe40000000f00 */
[----:B------:R-:W-:Y:S02]  /*9cb0*/  MOV R97, R19 ;  /* 0x0000001300617202 */ /* 0x000fe40000000f00 */
[----:B------:R-:W-:Y:S01]  /*9cc0*/  MOV R96, R142 ;  /* 0x0000008e00607202 */ /* 0x000fe20000000f00 */
[--C-:B---3--:R-:W-:Y:S01]  /*9cd0*/  FFMA.FTZ R3, R133, c[0x0][0x23c], -R2.reuse ;  /* 0x00008f0085037a23 */ /* 0x108fe20000010802 */
[----:B----4-:R-:W-:Y:S01]  /*9ce0*/  F2FP.PACK_AB R129, R24, R22 ;  /* 0x000000161881723e */ /* 0x010fe200000000ff */
[----:B------:R-:W-:Y:S02]  /*9cf0*/  FFMA.FTZ R2, R139, c[0x0][0x23c], -R2 ;  /* 0x00008f008b027a23 */ /* 0x000fe40000010802 */
[----:B------:R-:W-:Y:S08]  /*9d00*/  MUFU.EX2 R25, R3 ;  /* 0x0000000300197308 */ /* 0x000ff00000000800 */
[----:B------:R3:W4:Y:S02]  /*9d10*/  MUFU.EX2 R23, R2 ;  /* 0x0000000200177308 */ /* 0x0007240000000800 */
[----:B---3--:R-:W-:Y:S01]  /*9d20*/  FFMA.FTZ R2, R132, c[0x0][0x23c], -R0 ;  /* 0x00008f0084027a23 */ /* 0x008fe20000010800 */
[----:B----4-:R-:W-:-:S05]  /*9d30*/  F2FP.PACK_AB R131, R23, R25 ;  /* 0x000000191783723e */ /* 0x010fca00000000ff */
[----:B------:R3:W-:Y:S02]  /*9d40*/  MUFU.EX2 R20, R2 ;  /* 0x0000000200147308 */ /* 0x0007e40000000800 */
[C---:B--2---:R-:W-:Y:S08]  /*9d50*/  HMMA.16816.F32 R160, R128.reuse, R172, R160 ;  /* 0x000000ac80a0723c */ /* 0x044ff000000018a0 */
[----:B-1----:R-:W-:Y:S01]  /*9d60*/  HMMA.16816.F32 R144, R128, R156, R144 ;  /* 0x0000009c8090723c */ /* 0x002fe20000001890 */
[----:B---3--:R-:W-:-:S04]  /*9d70*/  FFMA.FTZ R2, R138, c[0x0][0x23c], -R0 ;  /* 0x00008f008a027a23 */ /* 0x008fc80000010800 */
[----:B------:R1:W2:Y:S03]  /*9d80*/  MUFU.EX2 R21, R2 ;  /* 0x0000000200157308 */ /* 0x0002a60000000800 */
[----:B------:R-:W-:Y:S01]  /*9d90*/  HMMA.16816.F32 R36, R128, R48, R80 ;  /* 0x000000308024723c */ /* 0x000fe20000001850 */
[----:B------:R-:W3:Y:S01]  /*9da0*/  LDSM.16.MT88.4 R80, [R209+0xb800] ;  /* 0x00b80000d150783b */ /* 0x000ee20000004200 */
[--C-:B-1----:R-:W-:Y:S01]  /*9db0*/  FFMA.FTZ R2, R140, c[0x0][0x23c], -R0.reuse ;  /* 0x00008f008c027a23 */ /* 0x102fe20000010800 */
[----:B--2---:R-:W-:Y:S01]  /*9dc0*/  F2FP.PACK_AB R124, R21, R20 ;  /* 0x00000014157c723e */ /* 0x004fe200000000ff */
[----:B------:R-:W-:Y:S02]  /*9dd0*/  FFMA.FTZ R0, R141, c[0x0][0x23c], -R0 ;  /* 0x00008f008d007a23 */ /* 0x000fe40000010800 */
[----:B------:R-:W-:Y:S02]  /*9de0*/  MUFU.EX2 R19, R2 ;  /* 0x0000000200137308 */ /* 0x000fe40000000800 */
[----:B------:R-:W-:Y:S01]  /*9df0*/  HMMA.16816.F32 R140, R8, R42, R112 ;  /* 0x0000002a088c723c */ /* 0x000fe20000001870 */
[----:B------:R-:W1:Y:S05]  /*9e00*/  LDSM.16.MT88.4 R112, [R214+0xb800] ;  /* 0x00b80000d670783b */ /* 0x000e6a0000004200 */
[----:B------:R2:W4:Y:S01]  /*9e10*/  MUFU.EX2 R18, R0 ;  /* 0x0000000000127308 */ /* 0x0005220000000800 */
[----:B------:R-:W-:-:S02]  /*9e20*/  FFMA.FTZ R11, R251, R16, R236 ;  /* 0x00000010fb0b7223 */ /* 0x000fc400000100ec */
[----:B------:R-:W-:Y:S02]  /*9e30*/  FFMA.FTZ R8, R250, R15, R195 ;  /* 0x0000000ffa087223 */ /* 0x000fe400000100c3 */
[----:B------:R-:W-:Y:S02]  /*9e40*/  FADD.FTZ R11, R203, R11 ;  /* 0x0000000bcb0b7221 */ /* 0x000fe40000010000 */
[----:B------:R-:W-:Y:S01]  /*9e50*/  FADD.FTZ R10, R194, R8 ;  /* 0x00000008c20a7221 */ /* 0x000fe20000010000 */
[----:B---3--:R-:W-:Y:S01]  /*9e60*/  HMMA.16816.F32 R68, R128, R80, R68 ;  /* 0x000000508044723c */ /* 0x008fe20000001844 */
[----:B--2---:R-:W-:Y:S01]  /*9e70*/  FFMA.FTZ R0, R181, c[0x0][0x23c], -R12 ;  /* 0x00008f00b5007a23 */ /* 0x004fe2000001080c */
[----:B----4-:R-:W-:-:S03]  /*9e80*/  F2FP.PACK_AB R126, R18, R19 ;  /* 0x00000013127e723e */ /* 0x010fc600000000ff */
[----:B------:R2:W-:Y:S03]  /*9e90*/  MUFU.EX2 R17, R0 ;  /* 0x0000000000117308 */ /* 0x0005e60000000800 */
[----:B-1----:R-:W-:Y:S01]  /*9ea0*/  HMMA.16816.F32 R100, R128, R112, R100 ;  /* 0x000000708064723c */ /* 0x002fe20000001864 */
[----:B--2---:R-:W-:-:S04]  /*9eb0*/  FFMA.FTZ R0, R185, c[0x0][0x23c], -R12 ;  /* 0x00008f00b9007a23 */ /* 0x004fc8000001080c */
[----:B------:R1:W2:Y:S02]  /*9ec0*/  MUFU.EX2 R3, R0 ;  /* 0x0000000000037308 */ /* 0x0002a40000000800 */
[----:B-1----:R-:W-:Y:S01]  /*9ed0*/  FFMA.FTZ R0, R187, c[0x0][0x23c], -R12 ;  /* 0x00008f00bb007a23 */ /* 0x002fe2000001080c */
[----:B--2---:R-:W-:-:S05]  /*9ee0*/  F2FP.PACK_AB R125, R3, R17 ;  /* 0x00000011037d723e */ /* 0x004fca00000000ff */
[----:B------:R1:W-:Y:S02]  /*9ef0*/  MUFU.EX2 R2, R0 ;  /* 0x0000000000027308 */ /* 0x0003e40000000800 */
[----:B-1----:R-:W-:-:S06]  /*9f00*/  FFMA.FTZ R0, R186, c[0x0][0x23c], -R12 ;  /* 0x00008f00ba007a23 */ /* 0x002fcc000001080c */
[----:B------:R-:W1:Y:S02]  /*9f10*/  MUFU.EX2 R0, R0 ;  /* 0x0000000000007308 */ /* 0x000e640000000800 */
[----:B-1----:R-:W-:-:S07]  /*9f20*/  F2FP.PACK_AB R127, R0, R2 ;  /* 0x00000002007f723e */ /* 0x002fce00000000ff */
[C---:B------:R-:W-:Y:S08]  /*9f30*/  HMMA.16816.F32 R164, R124.reuse, R172, R164 ;  /* 0x000000ac7ca4723c */ /* 0x040ff000000018a4 */
[-C--:B------:R-:W-:Y:S08]  /*9f40*/  HMMA.16816.F32 R168, R124, R174.reuse, R168 ;  /* 0x000000ae7ca8723c */ /* 0x080ff000000018a8 */
[----:B------:R-:W-:Y:S01]  /*9f50*/  HMMA.16816.F32 R172, R128, R174, R4 ;  /* 0x000000ae80ac723c */ /* 0x000fe20000001804 */
[----:B------:R-:W1:Y:S07]  /*9f60*/  LDSM.16.MT88.4 R4, [R213+0xb800] ;  /* 0x00b80000d504783b */ /* 0x000e6e0000004200 */
[C---:B------:R-:W-:Y:S08]  /*9f70*/  HMMA.16816.F32 R148, R124.reuse, R156, R148 ;  /* 0x0000009c7c94723c */ /* 0x040ff00000001894 */
[-C--:B------:R-:W-:Y:S08]  /*9f80*/  HMMA.16816.F32 R152, R124, R158.reuse, R152 ;  /* 0x0000009e7c98723c */ /* 0x080ff00000001898 */
[----:B------:R-:W-:Y:S01]  /*9f90*/  HMMA.16816.F32 R156, R128, R158, R96 ;  /* 0x0000009e809c723c */ /* 0x000fe20000001860 */
[----:B------:R-:W-:Y:S07]  /*9fa0*/  LDSM.16.MT88.4 R96, [R211+0xb800] ;  /* 0x00b80000d360783b */ /* 0x000fee0000004200 */
[C---:B------:R-:W-:Y:S01]  /*9fb0*/  HMMA.16816.F32 R40, R124.reuse, R48, R64 ;  /* 0x000000307c28723c */ /* 0x040fe20000001840 */
[----:B------:R-:W2:Y:S07]  /*9fc0*/  LDSM.16.MT88.4 R64, [R213+0xa800] ;  /* 0x00a80000d540783b */ /* 0x000eae0000004200 */
[C---:B------:R-:W-:Y:S08]  /*9fd0*/  HMMA.16816.F32 R44, R124.reuse, R50, R44 ;  /* 0x000000327c2c723c */ /* 0x040ff0000000182c */
[-C--:B-1----:R-:W-:Y:S08]  /*9fe0*/  HMMA.16816.F32 R120, R124, R4.reuse, R120 ;  /* 0x000000047c78723c */ /* 0x082ff00000001878 */
[----:B------:R-:W-:Y:S07]  /*9ff0*/  HMMA.16816.F32 R116, R128, R4, R116 ;  /* 0x000000048074723c */ /* 0x000fee0000001874 */
[----:B------:R-:W-:Y:S01]  /*a000*/  FFMA.FTZ R5, R249, R14, R191 ;  /* 0x0000000ef9057223 */ /* 0x000fe200000100bf */
[----:B------:R-:W-:Y:S01]  /*a010*/  HMMA.16816.F32 R72, R124, R80, R72 ;  /* 0x000000507c48723c */ /* 0x000fe20000001848 */
[----:B------:R-:W-:-:S02]  /*a020*/  FFMA.FTZ R4, R248, R13, R182 ;  /* 0x0000000df8047223 */ /* 0x000fc400000100b6 */
[----:B------:R-:W-:Y:S02]  /*a030*/  FADD.FTZ R9, R190, R5 ;  /* 0x00000005be097221 */ /* 0x000fe40000010000 */
[----:B------:R-:W-:Y:S02]  /*a040*/  FADD.FTZ R8, R184, R4 ;  /* 0x00000004b8087221 */ /* 0x000fe40000010000 */
[----:B------:R-:W-:Y:S01]  /*a050*/  FADD.FTZ R5, R200, R10 ;  /* 0x0000000ac8057221 */ /* 0x000fe20000010000 */
[----:B------:R-:W-:Y:S01]  /*a060*/  HMMA.16816.F32 R76, R124, R82, R76 ;  /* 0x000000527c4c723c */ /* 0x000fe2000000184c */
[----:B------:R-:W-:-:S07]  /*a070*/  FADD.FTZ R4, R192, R9 ;  /* 0x00000009c0047221 */ /* 0x000fce0000010000 */
[C---:B--2---:R-:W-:Y:S08]  /*a080*/  HMMA.16816.F32 R56, R124.reuse, R64, R56 ;  /* 0x000000407c38723c */ /* 0x044ff00000001838 */
        /* <DEDUP_REMOVED lines=36> */
[----:B------:R-:W-:Y:S05]  /*a2d0*/  @!P0 BRA `(.L_x_1049) ;  /* 0x0000561000008947 */ /* 0x000fea0003800000 */
[----:B------:R-:W2:Y:S04]  /*a2e0*/  LDL.64 R188, [R1+0x30] ;  /* 0x0000300001bc7983 */ /* 0x000ea80000100a00 */
[----:B------:R-:W3:Y:S01]  /*a2f0*/  LDL.64 R30, [R1+0x10] ;  /* 0x00001000011e7983 */ /* 0x000ee20000100a00 */
[----:B------:R-:W-:Y:S01]  /*a300*/  UIADD3 UR4, UR8, -0x2, URZ ;  /* 0xfffffffe08047890 */ /* 0x000fe2000fffe03f */
[----:B------:R-:W-:-:S04]  /*a310*/  DEPBAR.LE SB0, 0x0 ;  /* 0x000080000000791a */ /* 0x000fc80000000000 */
[----:B------:R-:W-:Y:S01]  /*a320*/  UIADD3 UR5, UP0, -UR10, 0x80, URZ ;  /* 0x000000800a057890 */ /* 0x000fe2000ff1e13f */
[----:B------:R-:W-:Y:S01]  /*a330*/  IMAD.U32 R0, RZ, RZ, UR4 ;  /* 0x00000004ff007e24 */ /* 0x000fe2000f8e00ff */
[----:B------:R-:W-:Y:S02]  /*a340*/  UIADD3 UR20, UR8, -0x4, URZ ;  /* 0xfffffffc08147890 */ /* 0x000fe4000fffe03f */
[----:B------:R-:W-:Y:S02]  /*a350*/  UIADD3.X UR4, URZ, ~UR14, URZ, UP0, !UPT ;  /* 0x8000000e3f047290 */ /* 0x000fe400087fe43f */
[----:B------:R-:W-:Y:S01]  /*a360*/  UISETP.GT.AND UP0, UPT, UR20, UR9, UPT ;  /* 0x000000091400728c */ /* 0x000fe2000bf04270 */
[----:B------:R-:W-:Y:S01]  /*a370*/  BAR.SYNC.DEFER_BLOCKING 0x0 ;  /* 0x0000000000007b1d */ /* 0x000fe20000010000 */
[----:B--2---:R-:W-:-:S04]  /*a380*/  IMAD.MOV.U32 R2, RZ, RZ, R188 ;  /* 0x000000ffff027224 */ /* 0x004fc800078e00bc */
[----:B------:R-:W-:Y:S02]  /*a390*/  IMAD R0, R0, UR17, R2 ;  /* 0x0000001100007c24 */ /* 0x000fe4000f8e0202 */
[----:B---3--:R-:W-:Y:S02]  /*a3a0*/  IMAD.MOV.U32 R132, RZ, RZ, R30 ;  /* 0x000000ffff847224 */ /* 0x008fe400078e001e */
[----:B------:R-:W-:Y:S01]  /*a3b0*/  IMAD.MOV.U32 R133, RZ, RZ, R31 ;  /* 0x000000ffff857224 */ /* 0x000fe200078e001f */
[----:B------:R-:W-:-:S04]  /*a3c0*/  LEA R0, R0, c[0x0][0x170], 0x1 ;  /* 0x00005c0000007a11 */ /* 0x000fc800078e08ff */
[----:B------:R-:W-:Y:S02]  /*a3d0*/  IADD3 R2, -R238, UR17, R0 ;  /* 0x00000011ee027c10 */ /* 0x000fe4000fffe100 */
[----:B------:R-:W-:Y:S02]  /*a3e0*/  IADD3 R0, R0, -UR10, RZ ;  /* 0x8000000a00007c10 */ /* 0x000fe4000fffe0ff */
[----:B------:R-:W-:Y:S02]  /*a3f0*/  IADD3 R138, P1, R2, -UR10, RZ ;  /* 0x8000000a028a7c10 */ /* 0x000fe4000ff3e0ff */
[C---:B------:R-:W-:Y:S02]  /*a400*/  IADD3 R6, P3, R0.reuse, -UR10, RZ ;  /* 0x8000000a00067c10 */ /* 0x040fe4000ff7e0ff */
[----:B------:R-:W-:Y:S02]  /*a410*/  IADD3 R4, P2, R0, UR5, RZ ;  /* 0x0000000500047c10 */ /* 0x000fe4000ff5e0ff */
[----:B------:R-:W-:-:S02]  /*a420*/  IADD3 R2, P0, R2, UR5, RZ ;  /* 0x0000000502027c10 */ /* 0x000fc4000ff1e0ff */
[C---:B------:R-:W-:Y:S02]  /*a430*/  IADD3.X R7, R233.reuse, ~UR14, RZ, P3, !PT ;  /* 0x8000000ee9077c10 */ /* 0x040fe40009ffe4ff */
[----:B------:R-:W-:Y:S02]  /*a440*/  IADD3.X R5, R233, UR4, RZ, P2, !PT ;  /* 0x00000004e9057c10 */ /* 0x000fe400097fe4ff */
[C---:B------:R-:W-:Y:S01]  /*a450*/  IADD3.X R139, R235.reuse, ~UR14, RZ, P1, !PT ;  /* 0x8000000eeb8b7c10 */ /* 0x040fe20008ffe4ff */
[----:B------:R-:W-:Y:S01]  /*a460*/  @!PT LDS RZ, [RZ] ;  /* 0x00000000fffff984 */ /* 0x000fe20000000800 */
[----:B------:R-:W-:Y:S01]  /*a470*/  @!PT LDS RZ, [RZ] ;  /* 0x00000000fffff984 */ /* 0x000fe20000000800 */
[----:B------:R-:W-:Y:S01]  /*a480*/  @!PT LDS RZ, [RZ] ;  /* 0x00000000fffff984 */ /* 0x000fe20000000800 */
[----:B------:R1:W-:Y:S01]  /*a490*/  LDGSTS.E.BYPASS.LTC128B.128 [R223+0xa000], [R6.64] ;  /* 0x0a00000006df7fae */ /* 0x0003e2000b901d52 */
[----:B------:R-:W-:Y:S02]  /*a4a0*/  IADD3.X R3, R235, UR4, RZ, P0, !PT ;  /* 0x00000004eb037c10 */ /* 0x000fe400087fe4ff */
[----:B------:R-:W-:Y:S01]  /*a4b0*/  PLOP3.LUT P0, PT, PT, PT, UP0, 0x80, 0x0 ;  /* 0x000000000000781c */ /* 0x000fe20003f0f008 */
[----:B------:R1:W-:Y:S04]  /*a4c0*/  LDGSTS.E.BYPASS.LTC128B.128 [R223+0xb000], [R4.64] ;  /* 0x0b00000004df7fae */ /* 0x0003e8000b901d52 */
[----:B------:R2:W-:Y:S04]  /*a4d0*/  LDGSTS.E.BYPASS.LTC128B.128 [R223+0xa800], [R138.64] ;  /* 0x0a8000008adf7fae */ /* 0x0005e8000b901d52 */
[----:B------:R2:W-:Y:S04]  /*a4e0*/  LDGSTS.E.BYPASS.LTC128B.128 [R223+0xb800], [R2.64] ;  /* 0x0b80000002df7fae */ /* 0x0005e8000b901d52 */
[----:B------:R-:W-:Y:S04]  /*a4f0*/  LDSM.16.M88.4 R20, [R208+0x8000] ;  /* 0x00800000d014783b */ /* 0x000fe80000000200 */
[----:B------:R-:W3:Y:S04]  /*a500*/  LDSM.16.M88.4 R8, [R210+0x2000] ;  /* 0x00200000d208783b */ /* 0x000ee80000000200 */
[----:B------:R-:W4:Y:S04]  /*a510*/  LDSM.16.M88.4 R16, [R208+0x8800] ;  /* 0x00880000d010783b */ /* 0x000f280000000200 */
[----:B------:R-:W-:Y:S04]  /*a520*/  STL.64 [R1], R6 ;  /* 0x0000000601007387 */ /* 0x000fe80000100a00 */
[----:B------:R-:W5:Y:S04]  /*a530*/  LDSM.16.M88.4 R12, [R210] ;  /* 0x00000000d20c783b */ /* 0x000f680000000200 */
[----:B------:R-:W-:Y:S04]  /*a540*/  LDSM.16.M88.4 R28, [R219] ;  /* 0x00000000db1c783b */ /* 0x000fe80000000200 */
[----:B-1----:R-:W1:Y:S04]  /*a550*/  LDSM.16.M88.4 R4, [R212+0x2000] ;  /* 0x00200000d404783b */ /* 0x002e680000000200 */
[----:B------:R-:W1:Y:S04]  /*a560*/  LDSM.16.M88.4 R24, [R222] ;  /* 0x00000000de18783b */ /* 0x000e680000000200 */
[----:B------:R-:W0:Y:S01]  /*a570*/  LDGDEPBAR ;  /* 0x00000000000079af */ /* 0x000e220000000000 */
[C---:B---3--:R-:W-:Y:S08]  /*a580*/  HMMA.16816.F32 R184, R8.reuse, R20, RZ ;  /* 0x0000001408b8723c */ /* 0x048ff000000018ff */
[C---:B----4-:R-:W-:Y:S08]  /*a590*/  HMMA.16816.F32 R176, R8.reuse, R16, RZ ;  /* 0x0000001008b0723c */ /* 0x050ff000000018ff */
[C---:B------:R-:W-:Y:S08]  /*a5a0*/  HMMA.16816.F32 R180, R8.reuse, R22, RZ ;  /* 0x0000001608b4723c */ /* 0x040ff000000018ff */
[----:B------:R-:W-:Y:S01]  /*a5b0*/  HMMA.16816.F32 R32, R8, R18, RZ ;  /* 0x000000120820723c */ /* 0x000fe200000018ff */
[----:B------:R-:W3:Y:S07]  /*a5c0*/  LDSM.16.M88.4 R8, [R212] ;  /* 0x00000000d408783b */ /* 0x000eee0000000200 */
[C---:B-----5:R-:W-:Y:S08]  /*a5d0*/  HMMA.16816.F32 R192, R12.reuse, R20, RZ ;  /* 0x000000140cc0723c */ /* 0x060ff000000018ff */
[----:B------:R-:W-:Y:S08]  /*a5e0*/  HMMA.16816.F32 R204, R12, R22, RZ ;  /* 0x000000160ccc723c */ /* 0x000ff000000018ff */
[----:B-1----:R-:W-:Y:S08]  /*a5f0*/  HMMA.16816.F32 R200, R4, R28, R184 ;  /* 0x0000001c04c8723c */ /* 0x002ff000000018b8 */
[C---:B------:R-:W-:Y:S08]  /*a600*/  HMMA.16816.F32 R188, R12.reuse, R16, RZ ;  /* 0x000000100cbc723c */ /* 0x040ff000000018ff */
[----:B------:R-:W-:Y:S01]  /*a610*/  HMMA.16816.F32 R140, R12, R18, RZ ;  /* 0x000000120c8c723c */ /* 0x000fe200000018ff */
[----:B------:R-:W-:Y:S04]  /*a620*/  LDSM.16.M88.4 R16, [R216+0x8000] ;  /* 0x00800000d810783b */ /* 0x000fe80000000200 */
[----:B------:R-:W-:Y:S03]  /*a630*/  LDSM.16.M88.4 R12, [R216+0x8800] ;  /* 0x00880000d80c783b */ /* 0x000fe60000000200 */
[C---:B------:R-:W-:Y:S08]  /*a640*/  HMMA.16816.F32 R184, R4.reuse, R24, R176 ;  /* 0x0000001804b8723c */ /* 0x040ff000000018b0 */
[C---:B------:R-:W-:Y:S08]  /*a650*/  HMMA.16816.F32 R196, R4.reuse, R30, R180 ;  /* 0x0000001e04c4723c */ /* 0x040ff000000018b4 */
[----:B------:R-:W-:Y:S01]  /*a660*/  HMMA.16816.F32 R20, R4, R26, R32 ;  /* 0x0000001a0414723c */ /* 0x000fe20000001820 */
[----:B------:R-:W1:Y:S07]  /*a670*/  LDSM.16.M88.4 R4, [R218+0x2000] ;  /* 0x00200000da04783b */ /* 0x000e6e0000000200 */
[C---:B---3--:R-:W-:Y:S08]  /*a680*/  HMMA.16816.F32 R232, R8.reuse, R28, R192 ;  /* 0x0000001c08e8723c */ /* 0x048ff000000018c0 */
[C---:B------:R-:W-:Y:S08]  /*a690*/  HMMA.16816.F32 R188, R8.reuse, R24, R188 ;  /* 0x0000001808bc723c */ /* 0x040ff000000018bc */
[C---:B------:R-:W-:Y:S01]  /*a6a0*/  HMMA.16816.F32 R180, R8.reuse, R30, R204 ;  /* 0x0000001e08b4723c */ /* 0x040fe200000018cc */
[----:B------:R-:W-:Y:S07]  /*a6b0*/  LDSM.16.M88.4 R28, [R215] ;  /* 0x00000000d71c783b */ /* 0x000fee0000000200 */
[----:B------:R-:W-:Y:S01]  /*a6c0*/  HMMA.16816.F32 R32, R8, R26, R140 ;  /* 0x0000001a0820723c */ /* 0x000fe2000000188c */
[----:B------:R-:W3:Y:S07]  /*a6d0*/  LDSM.16.M88.4 R8, [R218] ;  /* 0x00000000da08783b */ /* 0x000eee0000000200 */
[C---:B-1----:R-:W-:Y:S08]  /*a6e0*/  HMMA.16816.F32 R176, R4.reuse, R16, R200 ;  /* 0x0000001004b0723c */ /* 0x042ff000000018c8 */
[C---:B------:R-:W-:Y:S08]  /*a6f0*/  HMMA.16816.F32 R192, R4.reuse, R12, R184 ;  /* 0x0000000c04c0723c */ /* 0x040ff000000018b8 */
[C---:B------:R-:W-:Y:S08]  /*a700*/  HMMA.16816.F32 R140, R4.reuse, R18, R196 ;  /* 0x00000012048c723c */ /* 0x040ff000000018c4 */
[----:B------:R-:W-:Y:S01]  /*a710*/  HMMA.16816.F32 R24, R4, R14, R20 ;  /* 0x0000000e0418723c */ /* 0x000fe20000001814 */
[----:B------:R-:W1:Y:S04]  /*a720*/  LDSM.16.M88.4 R4, [R217+0x2000] ;  /* 0x00200000d904783b */ /* 0x000e680000000200 */
[----:B------:R-:W4:Y:S03]  /*a730*/  LDSM.16.M88.4 R20, [R215+0x800] ;  /* 0x00080000d714783b */ /* 0x000f260000000200 */
[C---:B---3--:R-:W-:Y:S08]  /*a740*/  HMMA.16816.F32 R200, R8.reuse, R18, R180 ;  /* 0x0000001208c8723c */ /* 0x048ff000000018b4 */
[C---:B------:R-:W-:Y:S08]  /*a750*/  HMMA.16816.F32 R196, R8.reuse, R12, R188 ;  /* 0x0000000c08c4723c */ /* 0x040ff000000018bc */
[C---:B------:R-:W-:Y:S01]  /*a760*/  HMMA.16816.F32 R232, R8.reuse, R16, R232 ;  /* 0x0000001008e8723c */ /* 0x040fe200000018e8 */
[----:B------:R-:W-:Y:S07]  /*a770*/  LDSM.16.M88.4 R16, [R208+0x9000] ;  /* 0x00900000d010783b */ /* 0x000fee0000000200 */
[----:B------:R-:W-:Y:S01]  /*a780*/  HMMA.16816.F32 R188, R8, R14, R32 ;  /* 0x0000000e08bc723c */ /* 0x000fe20000001820 */
[----:B------:R-:W3:Y:S04]  /*a790*/  LDSM.16.M88.4 R8, [R217] ;  /* 0x00000000d908783b */ /* 0x000ee80000000200 */
[----:B------:R-:W-:Y:S03]  /*a7a0*/  LDSM.16.M88.4 R12, [R210+0x4000] ;  /* 0x00400000d20c783b */ /* 0x000fe60000000200 */
[C---:B-1----:R-:W-:Y:S08]  /*a7b0*/  HMMA.16816.F32 R184, R4.reuse, R28, R176 ;  /* 0x0000001c04b8723c */ /* 0x042ff000000018b0 */
[C---:B------:R-:W-:Y:S08]  /*a7c0*/  HMMA.16816.F32 R180, R4.reuse, R30, R140 ;  /* 0x0000001e04b4723c */ /* 0x040ff0000000188c */
[C---:B----4-:R-:W-:Y:S08]  /*a7d0*/  HMMA.16816.F32 R176, R4.reuse, R20, R192 ;  /* 0x0000001404b0723c */ /* 0x050ff000000018c0 */
[-C--:B------:R-:W-:Y:S01]  /*a7e0*/  HMMA.16816.F32 R140, R4, R22.reuse, R24 ;  /* 0x00000016048c723c */ /* 0x080fe20000001818 */
[----:B------:R-:W1:Y:S04]  /*a7f0*/  LDSM.16.M88.4 R4, [R210+0x6000] ;  /* 0x00600000d204783b */ /* 0x000e680000000200 */
[----:B------:R-:W4:Y:S03]  /*a800*/  LDSM.16.M88.4 R24, [R208+0x9800] ;  /* 0x00980000d018783b */ /* 0x000f260000000200 */
[C---:B---3--:R-:W-:Y:S08]  /*a810*/  HMMA.16816.F32 R192, R8.reuse, R22, R188 ;  /* 0x0000001608c0723c */ /* 0x048ff000000018bc */
[C---:B------:R-:W-:Y:S01]  /*a820*/  HMMA.16816.F32 R196, R8.reuse, R20, R196 ;  /* 0x0000001408c4723c */ /* 0x040fe200000018c4 */
[----:B------:R-:W-:Y:S07]  /*a830*/  LDSM.16.M88.4 R20, [R221] ;  /* 0x00000000dd14783b */ /* 0x000fee0000000200 */
[C---:B------:R-:W-:Y:S07]  /*a840*/  HMMA.16816.F32 R32, R8.reuse, R28, R232 ;  /* 0x0000001c0820723c */ /* 0x040fee00000018e8 */
[----:B------:R-:W-:Y:S01]  /*a850*/  IMAD.MOV.U32 R234, RZ, RZ, R132 ;  /* 0x000000ffffea7224 */ /* 0x000fe200078e0084 */
[----:B------:R-:W-:Y:S01]  /*a860*/  HMMA.16816.F32 R200, R8, R30, R200 ;  /* 0x0000001e08c8723c */ /* 0x000fe200000018c8 */
[----:B------:R-:W-:Y:S01]  /*a870*/  LDSM.16.M88.4 R28, [R220] ;  /* 0x00000000dc1c783b */ /* 0x000fe20000000200 */
[----:B------:R-:W-:-:S03]  /*a880*/  IMAD.MOV.U32 R235, RZ, RZ, R133 ;  /* 0x000000ffffeb7224 */ /* 0x000fc600078e0085 */
[----:B------:R-:W3:Y:S03]  /*a890*/  LDSM.16.M88.4 R8, [R212+0x4000] ;  /* 0x00400000d408783b */ /* 0x000ee60000000200 */
[C---:B-1----:R-:W-:Y:S08]  /*a8a0*/  HMMA.16816.F32 R188, R4.reuse, R16, R184 ;  /* 0x0000001004bc723c */ /* 0x042ff000000018b8 */
[C---:B------:R-:W-:Y:S08]  /*a8b0*/  HMMA.16816.F32 R184, R4.reuse, R18, R180 ;  /* 0x0000001204b8723c */ /* 0x040ff000000018b4 */
[C---:B----4-:R-:W-:Y:S08]  /*a8c0*/  HMMA.16816.F32 R176, R4.reuse, R24, R176 ;  /* 0x0000001804b0723c */ /* 0x050ff000000018b0 */
        /* <DEDUP_REMOVED lines=8> */
[----:B------:R-:W4:Y:S03]  /*a950*/  LDSM.16.M88.4 R12, [R218+0x4000] ;  /* 0x00400000da0c783b */ /* 0x000f260000000200 */
[-C--:B---3--:R-:W-:Y:S08]  /*a960*/  HMMA.16816.F32 R32, R8, R20.reuse, R32 ;  /* 0x000000140820723c */ /* 0x088ff00000001820 */
        /* <DEDUP_REMOVED lines=10> */
[----:B----4-:R-:W-:Y:S08]  /*aa10*/  HMMA.16816.F32 R28, R12, R24, R176 ;  /* 0x000000180c1c723c */ /* 0x010ff000000018b0 */
        /* <DEDUP_REMOVED lines=8> */
[----:B------:R-:W3:Y:S01]  /*aaa0*/  LDSM.16.M88.4 R16, [R215+0x1800] ;  /* 0x00180000d710783b */ /* 0x000ee20000000200 */
[----:B------:R-:W-:-:S04]  /*aab0*/  DEPBAR.LE SB0, 0x0 ;  /* 0x000080000000791a */ /* 0x000fc80000000000 */
[----:B------:R-:W-:Y:S08]  /*aac0*/  HMMA.16816.F32 R12, R12, R26, R196 ;  /* 0x0000001a0c0c723c */ /* 0x000ff000000018c4 */
[C---:B-1----:R-:W-:Y:S08]  /*aad0*/  HMMA.16816.F32 R192, R4.reuse, R20, R192 ;  /* 0x0000001404c0723c */ /* 0x042ff000000018c0 */
[----:B------:R-:W-:Y:S08]  /*aae0*/  HMMA.16816.F32 R188, R4, R22, R188 ;  /* 0x0000001604bc723c */ /* 0x000ff000000018bc */
[C---:B------:R-:W-:Y:S08]  /*aaf0*/  HMMA.16816.F32 R140, R8.reuse, R20, R140 ;  /* 0x00000014088c723c */ /* 0x040ff0000000188c */
[----:B------:R-:W-:Y:S08]  /*ab00*/  HMMA.16816.F32 R32, R8, R22, R32 ;  /* 0x000000160820723c */ /* 0x000ff00000001820 */
[C---:B---3--:R-:W-:Y:S08]  /*ab10*/  HMMA.16816.F32 R184, R4.reuse, R16, R184 ;  /* 0x0000001004b8723c */ /* 0x048ff000000018b8 */
[----:B------:R-:W-:Y:S08]  /*ab20*/  HMMA.16816.F32 R180, R4, R18, R180 ;  /* 0x0000001204b4723c */ /* 0x000ff000000018b4 */
[C---:B------:R-:W-:Y:S08]  /*ab30*/  HMMA.16816.F32 R28, R8.reuse, R16, R28 ;  /* 0x00000010081c723c */ /* 0x040ff0000000181c */
[----:B------:R-:W-:Y:S01]  /*ab40*/  HMMA.16816.F32 R20, R8, R18, R12 ;  /* 0x000000120814723c */ /* 0x000fe2000000180c */
[----:B------:R-:W-:Y:S06]  /*ab50*/  BAR.SYNC.DEFER_BLOCKING 0x0 ;  /* 0x0000000000007b1d */ /* 0x000fec0000010000 */
[----:B------:R-:W-:Y:S05]  /*ab60*/  @!P0 BRA `(.L_x_1052) ;  /* 0x0000019000008947 */ /* 0x000fea0003800000 */
[----:B--2---:R-:W2:Y:S01]  /*ab70*/  LDL.64 R132, [R1+0x18] ;  /* 0x0000180001847983 */ /* 0x004ea20000100a00 */
        /* <DEDUP_REMOVED lines=12> */
[----:B------:R-:W-:Y:S02]  /*ac40*/  LEA.HI.X R3, R4, R235, R3, 0x5, P1 ;  /* 0x000000eb04037211 */ /* 0x000fe400008f2c03 */
        /* <DEDUP_REMOVED lines=11> */
.L_x_1052:
[----:B--2---:R-:W-:-:S04]  /*ad00*/  MOV R0, UR20 ;  /* 0x0000001400007c02 */ /* 0x004fc80008000f00 */
        /* <DEDUP_REMOVED lines=43> */
[C---:B------:R-:W-:Y:S02]  /*afc0*/  ISETP.GE.AND P1, PT, R7.reuse, R228, PT ;  /* 0x000000e40700720c */ /* 0x040fe40003f26270 */
        /* <DEDUP_REMOVED lines=54> */
[----:B------:R-:W-:Y:S01]  /*b330*/  FMNMX.FTZ R6, R141, R9, !PT ;  /* 0x000000098d067209 */ /* 0x000fe20007810000 */
[----:B------:R-:W-:Y:S01]  /*b340*/  SHFL.BFLY PT, R25, R5, 0x1, 0x1f ;  /* 0x0c201f0005197f89 */ /* 0x000fe200000e0000 */
[----:B------:R-:W-:-:S02]  /*b350*/  FMNMX.FTZ R4, R19, R4, !PT ;  /* 0x0000000413047209 */ /* 0x000fc40007810000 */
[----:B------:R-:W-:Y:S02]  /*b360*/  FSEL R140, R23, -INF , !P5 ;  /* 0xff800000178c7808 */ /* 0x000fe40006800000 */
[----:B------:R-:W-:Y:S02]  /*b370*/  FMNMX.FTZ R9, R133, R6, !PT ;  /* 0x0000000685097209 */ /* 0x000fe40007810000 */
[----:B------:R-:W-:Y:S02]  /*b380*/  FSEL R13, R189, -INF , !P1 ;  /* 0xff800000bd0d7808 */ /* 0x000fe40004800000 */
[C---:B------:R-:W-:Y:S02]  /*b390*/  ISETP.GE.AND P5, PT, R3.reuse, R229, PT ;  /* 0x000000e50300720c */ /* 0x040fe40003fa6270 */
[----:B------:R-:W-:Y:S02]  /*b3a0*/  FMNMX.FTZ R6, R12, R4, !PT ;  /* 0x000000040c067209 */ /* 0x000fe40007810000 */
[----:B------:R-:W-:-:S02]  /*b3b0*/  ISETP.GE.AND P1, PT, R3, R228, PT ;  /* 0x000000e40300720c */ /* 0x000fc40003f26270 */
[----:B------:R-:W-:Y:S02]  /*b3c0*/  FSEL R132, R184, -INF , !P6 ;  /* 0xff800000b8847808 */ /* 0x000fe40007000000 */
[----:B------:R-:W-:Y:S02]  /*b3d0*/  ISETP.LT.OR P5, PT, R3, R225, P5 ;  /* 0x000000e10300720c */ /* 0x000fe40002fa1670 */
[----:B------:R-:W-:Y:S02]  /*b3e0*/  ISETP.GE.AND P6, PT, R2, R229, PT ;  /* 0x000000e50200720c */ /* 0x000fe40003fc6270 */
[----:B------:R-:W-:Y:S02]  /*b3f0*/  FMNMX.FTZ R6, R13, R6, !PT ;  /* 0x000000060d067209 */ /* 0x000fe40007810000 */
[----:B------:R-:W-:Y:S02]  /*b400*/  FMNMX.FTZ R4, R140, R9, !PT ;  /* 0x000000098c047209 */ /* 0x000fe40007810000 */
[----:B------:R-:W-:-:S02]  /*b410*/  ISETP.LT.OR P1, PT, R3, R224, P1 ;  /* 0x000000e00300720c */ /* 0x000fc40000f21670 */
[----:B------:R-:W-:Y:S01]  /*b420*/  FSEL R176, R185, -INF , !P5 ;  /* 0xff800000b9b07808 */ /* 0x000fe20006800000 */
[----:B------:R-:W1:Y:S01]  /*b430*/  SHFL.BFLY PT, R23, R4, 0x2, 0x1f ;  /* 0x0c401f0004177f89 */ /* 0x000e6200000e0000 */
[----:B------:R-:W-:Y:S02]  /*b440*/  ISETP.LT.OR P6, PT, R2, R225, P6 ;  /* 0x000000e10200720c */ /* 0x000fe400037c1670 */
[----:B------:R-:W-:Y:S02]  /*b450*/  FMNMX.FTZ R3, R132, R6, !PT ;  /* 0x0000000684037209 */ /* 0x000fe40007810000 */
[----:B------:R-:W-:Y:S02]  /*b460*/  FMNMX.FTZ R6, R137, R11, !PT ;  /* 0x0000000b89067209 */ /* 0x000fe40007810000 */
[----:B------:R-:W-:Y:S02]  /*b470*/  FSEL R177, R180, -INF , !P6 ;  /* 0xff800000b4b17808 */ /* 0x000fe40007000000 */
[----:B------:R-:W-:-:S02]  /*b480*/  FMNMX.FTZ R22, R176, R3, !PT ;  /* 0x00000003b0167209 */ /* 0x000fc40007810000 */
[----:B------:R-:W-:Y:S02]  /*b490*/  FSEL R9, R190, -INF , !P4 ;  /* 0xff800000be097808 */ /* 0x000fe40006000000 */
[----:B------:R-:W-:Y:S02]  /*b4a0*/  FMNMX.FTZ R3, R21, R6, !PT ;  /* 0x0000000615037209 */ /* 0x000fe40007810000 */
[----:B------:R-:W-:Y:S02]  /*b4b0*/  ISETP.GE.AND P5, PT, R0, R229, PT ;  /* 0x000000e50000720c */ /* 0x000fe40003fa6270 */
[----:B------:R-:W-:Y:S02]  /*b4c0*/  FMNMX.FTZ R6, R177, R22, !PT ;  /* 0x00000016b1067209 */ /* 0x000fe40007810000 */
[----:B------:R-:W-:Y:S02]  /*b4d0*/  FSEL R22, R191, -INF , !P3 ;  /* 0xff800000bf167808 */ /* 0x000fe40005800000 */
[----:B------:R-:W-:-:S02]  /*b4e0*/  FMNMX.FTZ R3, R9, R3, !PT ;  /* 0x0000000309037209 */ /* 0x000fc40007810000 */
[----:B------:R-:W-:Y:S02]  /*b4f0*/  ISETP.LT.OR P5, PT, R0, R225, P5 ;  /* 0x000000e10000720c */ /* 0x000fe40002fa1670 */
[----:B------:R-:W-:Y:S02]  /*b500*/  ISETP.GE.AND P4, PT, R2, R228, PT ;  /* 0x000000e40200720c */ /* 0x000fe40003f86270 */
[----:B------:R-:W-:Y:S02]  /*b510*/  FSEL R180, R186, -INF , !P2 ;  /* 0xff800000bab47808 */ /* 0x000fe40005000000 */
[----:B------:R-:W-:Y:S02]  /*b520*/  FMNMX.FTZ R3, R22, R3, !PT ;  /* 0x0000000316037209 */ /* 0x000fe40007810000 */
[----:B------:R-:W-:Y:S02]  /*b530*/  FSEL R181, R181, -INF , !P5 ;  /* 0xff800000b5b57808 */ /* 0x000fe40006800000 */
[----:B------:R-:W-:-:S02]  /*b540*/  FSEL R187, R187, -INF , !P1 ;  /* 0xff800000bbbb7808 */ /* 0x000fc40004800000 */
[----:B------:R-:W-:Y:S02]  /*b550*/  ISETP.GE.AND P1, PT, R0, R228, PT ;  /* 0x000000e40000720c */ /* 0x000fe40003f26270 */
[----:B------:R-:W-:Y:S02]  /*b560*/  ISETP.LT.OR P4, PT, R2, R224, P4 ;  /* 0x000000e00200720c */ /* 0x000fe40002781670 */
[----:B------:R-:W-:Y:S02]  /*b570*/  FMNMX.FTZ R3, R180, R3, !PT ;  /* 0x00000003b4037209 */ /* 0x000fe40007810000 */
[----:B------:R-:W-:Y:S02]  /*b580*/  FMNMX.FTZ R6, R181, R6, !PT ;  /* 0x00000006b5067209 */ /* 0x000fe40007810000 */
[----:B------:R-:W-:Y:S02]  /*b590*/  ISETP.LT.OR P1, PT, R0, R224, P1 ;  /* 0x000000e00000720c */ /* 0x000fe40000f21670 */
[----:B------:R-:W-:Y:S01]  /*b5a0*/  FSEL R186, R182, -INF , !P4 ;  /* 0xff800000b6ba7808 */ /* 0x000fe20006000000 */
[----:B------:R-:W2:Y:S01]  /*b5b0*/  SHFL.BFLY PT, R24, R6, 0x2, 0x1f ;  /* 0x0c401f0006187f89 */ /* 0x000ea200000e0000 */
[----:B------:R-:W-:-:S02]  /*b5c0*/  FMNMX.FTZ R0, R187, R3, !PT ;  /* 0x00000003bb007209 */ /* 0x000fc40007810000 */
[----:B------:R-:W-:Y:S02]  /*b5d0*/  FSEL R185, R183, -INF , !P1 ;  /* 0xff800000b7b97808 */ /* 0x000fe40004800000 */
[----:B------:R-:W-:Y:S02]  /*b5e0*/  FMNMX.FTZ R0, R186, R0, !PT ;  /* 0x00000000ba007209 */ /* 0x000fe40007810000 */
[----:B-1----:R-:W-:Y:S02]  /*b5f0*/  FMNMX.FTZ R2, R4, R23, !PT ;  /* 0x0000001704027209 */ /* 0x002fe40007810000 */
[----:B------:R-:W-:Y:S02]  /*b600*/  FMNMX.FTZ R4, R185, R0, !PT ;  /* 0x00000000b9047209 */ /* 0x000fe40007810000 */
[----:B------:R-:W-:Y:S01]  /*b610*/  FMNMX.FTZ R207, R5, R25, !PT ;  /* 0x0000001905cf7209 */ /* 0x000fe20007810000 */
[----:B------:R-:W1:Y:S03]  /*b620*/  SHFL.BFLY PT, R23, R2, 0x1, 0x1f ;  /* 0x0c201f0002177f89 */ /* 0x000e6600000e0000 */
[C---:B------:R-:W-:Y:S01]  /*b630*/  FSETP.NEU.FTZ.AND P4, PT, R207.reuse, -INF , PT ;  /* 0xff800000cf00780b */ /* 0x040fe20003f9d000 */
[----:B------:R-:W3:Y:S01]  /*b640*/  SHFL.BFLY PT, R5, R4, 0x2, 0x1f ;  /* 0x0c401f0004057f89 */ /* 0x000ee200000e0000 */
[----:B------:R-:W-:-:S05]  /*b650*/  FMUL.FTZ R3, R207, c[0x0][0x23c] ;  /* 0x00008f00cf037a20 */ /* 0x000fca0000410000 */
[----:B------:R-:W-:Y:S02]  /*b660*/  FSEL R3, R3, RZ, P4 ;  /* 0x000000ff03037208 */ /* 0x000fe40002000000 */
[----:B--2---:R-:W-:Y:S02]  /*b670*/  FMNMX.FTZ R0, R6, R24, !PT ;  /* 0x0000001806007209 */ /* 0x004fe40007810000 */
[----:B------:R-:W-:Y:S01]  /*b680*/  LDSM.16.MT88.4 R24, [R209+0xa000] ;  /* 0x00a00000d118783b */ /* 0x000fe20000004200 */
[--C-:B------:R-:W-:Y:S02]  /*b690*/  FFMA.FTZ R16, R16, c[0x0][0x23c], -R3.reuse ;  /* 0x00008f0010107a23 */ /* 0x100fe40000010803 */
[--C-:B------:R-:W-:Y:S01]  /*b6a0*/  FFMA.FTZ R8, R8, c[0x0][0x23c], -R3.reuse ;  /* 0x00008f0008087a23 */ /* 0x100fe20000010803 */
[----:B------:R-:W2:Y:S01]  /*b6b0*/  SHFL.BFLY PT, R6, R0, 0x1, 0x1f ;  /* 0x0c201f0000067f89 */ /* 0x000ea200000e0000 */
[----:B------:R-:W-:Y:S01]  /*b6c0*/  MUFU.EX2 R233, R16 ;  /* 0x0000001000e97308 */ /* 0x000fe20000000800 */
[----:B------:R-:W-:-:S02]  /*b6d0*/  FFMA.FTZ R18, R18, c[0x0][0x23c], -R3 ;  /* 0x00008f0012127a23 */ /* 0x000fc40000010803 */
[----:B------:R-:W-:Y:S01]  /*b6e0*/  FFMA.FTZ R17, R17, c[0x0][0x23c], -R3 ;  /* 0x00008f0011117a23 */ /* 0x000fe20000010803 */
[----:B-1----:R-:W-:-:S04]  /*b6f0*/  FMNMX.FTZ R206, R2, R23, !PT ;  /* 0x0000001702ce7209 */ /* 0x002fc80007810000 */
[----:B------:R-:W-:Y:S01]  /*b700*/  MUFU.EX2 R232, R8 ;  /* 0x0000000800e87308 */ /* 0x000fe20000000800 */
[----:B---3--:R-:W-:Y:S01]  /*b710*/  FMNMX.FTZ R4, R4, R5, !PT ;  /* 0x0000000504047209 */ /* 0x008fe20007810000 */
[C---:B------:R-:W-:Y:S01]  /*b720*/  FMUL.FTZ R2, R206.reuse, c[0x0][0x23c] ;  /* 0x00008f00ce027a20 */ /* 0x040fe20000410000 */
[----:B------:R-:W-:-:S03]  /*b730*/  FSETP.NEU.FTZ.AND P3, PT, R206, -INF , PT ;  /* 0xff800000ce00780b */ /* 0x000fc60003f7d000 */
[----:B------:R-:W1:Y:S01]  /*b740*/  SHFL.BFLY PT, R5, R4, 0x1, 0x1f ;  /* 0x0c201f0004057f89 */ /* 0x000e6200000e0000 */
[----:B------:R-:W-:Y:S01]  /*b750*/  FSEL R2, R2, RZ, P3 ;  /* 0x000000ff02027208 */ /* 0x000fe20001800000 */
[----:B------:R-:W3:Y:S04]  /*b760*/  MUFU.EX2 R203, R18 ;  /* 0x0000001200cb7308 */ /* 0x000ee80000000800 */
[--C-:B------:R-:W-:Y:S02]  /*b770*/  FFMA.FTZ R20, R20, c[0x0][0x23c], -R2.reuse ;  /* 0x00008f0014147a23 */ /* 0x100fe40000010802 */
[--C-:B------:R-:W-:Y:S01]  /*b780*/  FFMA.FTZ R15, R15, c[0x0][0x23c], -R2.reuse ;  /* 0x00008f000f0f7a23 */ /* 0x100fe20000010802 */
[----:B--2---:R-:W-:Y:S01]  /*b790*/  FMNMX.FTZ R205, R0, R6, !PT ;  /* 0x0000000600cd7209 */ /* 0x004fe20007810000 */
[----:B------:R-:W-:Y:S01]  /*b7a0*/  MUFU.EX2 R201, R20 ;  /* 0x0000001400c97308 */ /* 0x000fe20000000800 */
[----:B------:R-:W-:-:S02]  /*b7b0*/  FFMA.FTZ R14, R14, c[0x0][0x23c], -R2 ;  /* 0x00008f000e0e7a23 */ /* 0x000fc40000010802 */
[C---:B------:R-:W-:Y:S01]  /*b7c0*/  FSETP.NEU.FTZ.AND P2, PT, R205.reuse, -INF , PT ;  /* 0xff800000cd00780b */ /* 0x040fe20003f5d000 */
[----:B------:R-:W-:Y:S02]  /*b7d0*/  FMUL.FTZ R0, R205, c[0x0][0x23c] ;  /* 0x00008f00cd007a20 */ /* 0x000fe40000410000 */
[----:B------:R-:W-:Y:S01]  /*b7e0*/  FFMA.FTZ R7, R7, c[0x0][0x23c], -R2 ;  /* 0x00008f0007077a23 */ /* 0x000fe20000010802 */
[----:B------:R-:W-:Y:S01]  /*b7f0*/  FSEL R6, R205, RZ, P2 ;  /* 0x000000ffcd067208 */ /* 0x000fe20001000000 */
[----:B------:R-:W-:Y:S01]  /*b800*/  MUFU.EX2 R198, R15 ;  /* 0x0000000f00c67308 */ /* 0x000fe20000000800 */
[----:B------:R-:W-:Y:S02]  /*b810*/  FSEL R0, R0, RZ, P2 ;  /* 0x000000ff00007208 */ /* 0x000fe40001000000 */
[----:B---3--:R-:W-:Y:S02]  /*b820*/  F2FP.PACK_AB R8, R203, R232 ;  /* 0x000000e8cb08723e */ /* 0x008fe400000000ff */
[----:B-1----:R-:W-:Y:S01]  /*b830*/  FMNMX.FTZ R204, R4, R5, !PT ;  /* 0x0000000504cc7209 */ /* 0x002fe20007810000 */
[----:B------:R-:W-:-:S02]  /*b840*/  FFMA.FTZ R12, R12, c[0x0][0x23c], -R0 ;  /* 0x00008f000c0c7a23 */ /* 0x000fc40000010800 */
[----:B------:R-:W-:Y:S01]  /*b850*/  MUFU.EX2 R200, R14 ;  /* 0x0000000e00c87308 */ /* 0x000fe20000000800 */
[--C-:B------:R-:W-:Y:S01]  /*b860*/  FFMA.FTZ R13, R13, c[0x0][0x23c], -R0.reuse ;  /* 0x00008f000d0d7a23 */ /* 0x100fe20000010800 */
[C---:B------:R-:W-:Y:S01]  /*b870*/  FSETP.NEU.FTZ.AND P1, PT, R204.reuse, -INF , PT ;  /* 0xff800000cc00780b */ /* 0x040fe20003f3d000 */
[----:B------:R-:W-:Y:S02]  /*b880*/  FMUL.FTZ R4, R204, c[0x0][0x23c] ;  /* 0x00008f00cc047a20 */ /* 0x000fe40000410000 */
[--C-:B------:R-:W-:Y:S02]  /*b890*/  FFMA.FTZ R10, R10, c[0x0][0x23c], -R0.reuse ;  /* 0x00008f000a0a7a23 */ /* 0x100fe40000010800 */
[----:B------:R-:W-:Y:S01]  /*b8a0*/  FFMA.FTZ R19, R19, c[0x0][0x23c], -R0 ;  /* 0x00008f0013137a23 */ /* 0x000fe20000010800 */
[----:B------:R1:W-:Y:S08]  /*b8b0*/  MUFU.EX2 R190, R12 ;  /* 0x0000000c00be7308 */ /* 0x0003f00000000800 */
[----:B------:R-:W-:Y:S01]  /*b8c0*/  MUFU.EX2 R191, R13 ;  /* 0x0000000d00bf7308 */ /* 0x000fe20000000800 */
[----:B-1----:R-:W-:-:S07]  /*b8d0*/  FSEL R12, R4, RZ, P1 ;  /* 0x000000ff040c7208 */ /* 0x002fce0000800000 */
[----:B------:R-:W-:Y:S01]  /*b8e0*/  MUFU.EX2 R202, R17 ;  /* 0x0000001100ca7308 */ /* 0x000fe20000000800 */
[----:B------:R-:W-:Y:S01]  /*b8f0*/  FSEL R4, R207, RZ, P4 ;  /* 0x000000ffcf047208 */ /* 0x000fe20002000000 */
[----:B------:R-:W-:-:S04]  /*b900*/  FFMA.FTZ R21, R21, c[0x0][0x23c], -R12 ;  /* 0x00008f0015157a23 */ /* 0x000fc8000001080c */
[----:B------:R-:W-:Y:S01]  /*b910*/  FADD.FTZ R5, R136, -R4 ;  /* 0x8000000488057221 */ /* 0x000fe20000010000 */
[----:B------:R-:W-:Y:S01]  /*b920*/  FSEL R4, R206, RZ, P3 ;  /* 0x000000ffce047208 */ /* 0x000fe20001800000 */
[----:B------:R-:W-:Y:S01]  /*b930*/  FFMA.FTZ R22, R22, c[0x0][0x23c], -R12 ;  /* 0x00008f0016167a23 */ /* 0x000fe2000001080c */
[----:B------:R-:W-:Y:S01]  /*b940*/  MUFU.EX2 R184, R21 ;  /* 0x0000001500b87308 */ /* 0x000fe20000000800 */
[----:B------:R-:W-:Y:S02]  /*b950*/  FMUL.FTZ R5, R5, c[0x0][0x23c] ;  /* 0x00008f0005057a20 */ /* 0x000fe40000410000 */
[----:B------:R-:W-:Y:S02]  /*b960*/  FADD.FTZ R4, R135, -R4 ;  /* 0x8000000487047221 */ /* 0x000fe40000010000 */
[--C-:B------:R-:W-:Y:S02]  /*b970*/  FFMA.FTZ R11, R11, c[0x0][0x23c], -R12.reuse ;  /* 0x00008f000b0b7a23 */ /* 0x100fe4000001080c */
[----:B------:R-:W-:Y:S01]  /*b980*/  FMUL.FTZ R15, R4, c[0x0][0x23c] ;  /* 0x00008f00040f7a20 */ /* 0x000fe20000410000 */
[----:B------:R1:W-:Y:S01]  /*b990*/  MUFU.EX2 R136, R22 ;  /* 0x0000001600887308 */ /* 0x0003e20000000800 */
[----:B------:R-:W-:Y:S01]  /*b9a0*/  FSEL R4, R204, RZ, P1 ;  /* 0x000000ffcc047208 */ /* 0x000fe20000800000 */
[----:B------:R-:W-:-:S04]  /*b9b0*/  FFMA.FTZ R9, R9, c[0x0][0x23c], -R12 ;  /* 0x00008f0009097a23 */ /* 0x000fc8000001080c */
[----:B------:R-:W-:Y:S02]  /*b9c0*/  FADD.FTZ R4, R137, -R4 ;  /* 0x8000000489047221 */ /* 0x000fe40000010000 */
[----:B------:R2:W3:Y:S02]  /*b9d0*/  MUFU.EX2 R16, R5 ;  /* 0x0000000500107308 */ /* 0x0004e40000000800 */
[----:B------:R-:W-:Y:S01]  /*b9e0*/  FMUL.FTZ R4, R4, c[0x0][0x23c] ;  /* 0x00008f0004047a20 */ /* 0x000fe20000410000 */
[----:B-1----:R-:W1:Y:S05]  /*b9f0*/  LDSM.16.MT88.4 R20, [R211+0xa000] ;  /* 0x00a00000d314783b */ /* 0x002e6a0000004200 */
[----:B------:R-:W4:Y:S01]  /*ba00*/  MUFU.EX2 R199, R7 ;  /* 0x0000000700c77308 */ /* 0x000f220000000800 */
[----:B--2---:R-:W-:-:S07]  /*ba10*/  FADD.FTZ R5, R134, -R6 ;  /* 0x8000000686057221 */ /* 0x004fce0000010000 */
[----:B------:R2:W-:Y:S01]  /*ba20*/  MUFU.EX2 R189, R10 ;  /* 0x0000000a00bd7308 */ /* 0x0005e20000000800 */
[----:B---3--:R-:W-:Y:S01]  /*ba30*/  FMUL.FTZ R144, R144, R16 ;  /* 0x0000001090907220 */ /* 0x008fe20000410000 */
[----:B------:R-:W-:Y:S01]  /*ba40*/  F2FP.PACK_AB R6, R191, R190 ;  /* 0x000000bebf06723e */ /* 0x000fe200000000ff */
[----:B------:R-:W-:Y:S02]  /*ba50*/  FMUL.FTZ R5, R5, c[0x0][0x23c] ;  /* 0x00008f0005057a20 */ /* 0x000fe40000410000 */
[-C--:B------:R-:W-:Y:S02]  /*ba60*/  FMUL.FTZ R145, R145, R16.reuse ;  /* 0x0000001091917220 */ /* 0x080fe40000410000 */
[-C--:B------:R-:W-:Y:S01]  /*ba70*/  FMUL.FTZ R156, R156, R16.reuse ;  /* 0x000000109c9c7220 */ /* 0x080fe20000410000 */
[----:B------:R-:W-:Y:S01]  /*ba80*/  MUFU.EX2 R188, R19 ;  /* 0x0000001300bc7308 */ /* 0x000fe20000000800 */
[-C--:B------:R-:W-:Y:S02]  /*ba90*/  FMUL.FTZ R157, R157, R16.reuse ;  /* 0x000000109d9d7220 */ /* 0x080fe40000410000 */
[----:B------:R-:W-:-:S02]  /*baa0*/  FMUL.FTZ R172, R172, R16 ;  /* 0x00000010acac7220 */ /* 0x000fc40000410000 */
[-C--:B------:R-:W-:Y:S02]  /*bab0*/  FMUL.FTZ R173, R173, R16.reuse ;  /* 0x00000010adad7220 */ /* 0x080fe40000410000 */
[----:B------:R-:W-:Y:S01]  /*bac0*/  FMUL.FTZ R160, R160, R16 ;  /* 0x00000010a0a07220 */ /* 0x000fe20000410000 */
[----:B------:R3:W-:Y:S01]  /*bad0*/  MUFU.EX2 R182, R11 ;  /* 0x0000000b00b67308 */ /* 0x0007e20000000800 */
[----:B--2---:R-:W-:Y:S01]  /*bae0*/  F2FP.PACK_AB R10, R233, R202 ;  /* 0x000000cae90a723e */ /* 0x004fe200000000ff */
[-C--:B------:R-:W-:Y:S02]  /*baf0*/  FMUL.FTZ R161, R161, R16.reuse ;  /* 0x00000010a1a17220 */ /* 0x080fe40000410000 */
[-C--:B------:R-:W-:Y:S02]  /*bb00*/  FMUL.FTZ R36, R36, R16.reuse ;  /* 0x0000001024247220 */ /* 0x080fe40000410000 */
[-C--:B------:R-:W-:Y:S02]  /*bb10*/  FMUL.FTZ R37, R37, R16.reuse ;  /* 0x0000001025257220 */ /* 0x080fe40000410000 */
[----:B------:R4:W2:Y:S01]  /*bb20*/  MUFU.EX2 R183, R9 ;  /* 0x0000000900b77308 */ /* 0x0008a20000000800 */
[----:B------:R-:W-:-:S02]  /*bb30*/  FMUL.FTZ R80, R80, R16 ;  /* 0x0000001050507220 */ /* 0x000fc40000410000 */
[-C--:B------:R-:W-:Y:S02]  /*bb40*/  FMUL.FTZ R81, R81, R16.reuse ;  /* 0x0000001051517220 */ /* 0x080fe40000410000 */
[-C--:B------:R-:W-:Y:S02]  /*bb50*/  FMUL.FTZ R64, R64, R16.reuse ;  /* 0x0000001040407220 */ /* 0x080fe40000410000 */
[----:B------:R-:W-:Y:S01]  /*bb60*/  FMUL.FTZ R65, R65, R16 ;  /* 0x0000001041417220 */ /* 0x000fe20000410000 */
[----:B------:R-:W5:Y:S01]  /*bb70*/  MUFU.EX2 R15, R15 ;  /* 0x0000000f000f7308 */ /* 0x000f620000000800 */
[----:B---3--:R-:W-:Y:S01]  /*bb80*/  F2FP.PACK_AB R11, R201, R200 ;  /* 0x000000c8c90b723e */ /* 0x008fe200000000ff */
[-C--:B------:R-:W-:Y:S02]  /*bb90*/  FMUL.FTZ R68, R68, R16.reuse ;  /* 0x0000001044447220 */ /* 0x080fe40000410000 */
[-C--:B------:R-:W-:Y:S02]  /*bba0*/  FMUL.FTZ R69, R69, R16.reuse ;  /* 0x0000001045457220 */ /* 0x080fe40000410000 */
[----:B------:R-:W-:-:S02]  /*bbb0*/  FMUL.FTZ R52, R52, R16 ;  /* 0x0000001034347220 */ /* 0x000fc40000410000 */
[----:B------:R3:W1:Y:S01]  /*bbc0*/  MUFU.EX2 R14, R5 ;  /* 0x00000005000e7308 */ /* 0x0006620000000800 */
[----:B----4-:R-:W-:Y:S01]  /*bbd0*/  F2FP.PACK_AB R9, R198, R199 ;  /* 0x000000c7c609723e */ /* 0x010fe200000000ff */
[-C--:B------:R-:W-:Y:S01]  /*bbe0*/  FMUL.FTZ R53, R53, R16.reuse ;  /* 0x0000001035357220 */ /* 0x080fe20000410000 */
[----:B--2---:R-:W-:Y:S01]  /*bbf0*/  F2FP.PACK_AB R7, R136, R183 ;  /* 0x000000b78807723e */ /* 0x004fe200000000ff */
[-C--:B------:R-:W-:Y:S02]  /*bc00*/  FMUL.FTZ R96, R96, R16.reuse ;  /* 0x0000001060607220 */ /* 0x080fe40000410000 */
[----:B------:R-:W-:Y:S02]  /*bc10*/  FMUL.FTZ R97, R97, R16 ;  /* 0x0000001061617220 */ /* 0x000fe40000410000 */
[----:B------:R2:W4:Y:S01]  /*bc20*/  MUFU.EX2 R13, R4 ;  /* 0x00000004000d7308 */ /* 0x0005220000000800 */
[-C--:B-----5:R-:W-:Y:S02]  /*bc30*/  FMUL.FTZ R146, R146, R15.reuse ;  /* 0x0000000f92927220 */ /* 0x0a0fe40000410000 */
[----:B------:R-:W-:-:S02]  /*bc40*/  FMUL.FTZ R147, R147, R15 ;  /* 0x0000000f93937220 */ /* 0x000fc40000410000 */
[-C--:B------:R-:W-:Y:S02]  /*bc50*/  FMUL.FTZ R158, R158, R15.reuse ;  /* 0x0000000f9e9e7220 */ /* 0x080fe40000410000 */
[----:B------:R-:W-:Y:S01]  /*bc60*/  FMUL.FTZ R159, R159, R15 ;  /* 0x0000000f9f9f7220 */ /* 0x000fe20000410000 */
[----:B---3--:R-:W-:Y:S01]  /*bc70*/  F2FP.PACK_AB R5, R184, R182 ;  /* 0x000000b6b805723e */ /* 0x008fe200000000ff */
[-C--:B-1----:R-:W-:Y:S01]  /*bc80*/  FMUL.FTZ R148, R148, R14.reuse ;  /* 0x0000000e94947220 */ /* 0x082fe20000410000 */
[C---:B------:R-:W-:Y:S01]  /*bc90*/  HMMA.16816.F32 R144, R8.reuse, R24, R144 ;  /* 0x000000180890723c */ /* 0x040fe20000001890 */
[-C--:B------:R-:W-:Y:S02]  /*bca0*/  FMUL.FTZ R149, R149, R14.reuse ;  /* 0x0000000e95957220 */ /* 0x080fe40000410000 */
[-C--:B------:R-:W-:Y:S02]  /*bcb0*/  FMUL.FTZ R152, R152, R14.reuse ;  /* 0x0000000e98987220 */ /* 0x080fe40000410000 */
[----:B------:R-:W-:Y:S01]  /*bcc0*/  FMUL.FTZ R153, R153, R14 ;  /* 0x0000000e99997220 */ /* 0x000fe20000410000 */
[----:B--2---:R-:W-:Y:S01]  /*bcd0*/  F2FP.PACK_AB R4, R188, R189 ;  /* 0x000000bdbc04723e */ /* 0x004fe200000000ff */
[-C--:B----4-:R-:W-:Y:S01]  /*bce0*/  FMUL.FTZ R150, R150, R13.reuse ;  /* 0x0000000d96967220 */ /* 0x090fe20000410000 */
[----:B------:R-:W-:Y:S01]  /*bcf0*/  HMMA.16816.F32 R236, R8, R26, R156 ;  /* 0x0000001a08ec723c */ /* 0x000fe2000000189c */
[----:B------:R-:W-:-:S02]  /*bd00*/  FMUL.FTZ R151, R151, R13 ;  /* 0x0000000d97977220 */ /* 0x000fc40000410000 */
[-C--:B------:R-:W-:Y:S02]  /*bd10*/  FMUL.FTZ R154, R154, R13.reuse ;  /* 0x0000000d9a9a7220 */ /* 0x080fe40000410000 */
[----:B------:R-:W-:Y:S02]  /*bd20*/  FMUL.FTZ R155, R155, R13 ;  /* 0x0000000d9b9b7220 */ /* 0x000fe40000410000 */
        /* <DEDUP_REMOVED lines=124> */
[----:B------:R-:W-:Y:S01]  /*c4f0*/  FFMA.FTZ R4, R178, c[0x0][0x23c], -R3 ;  /* 0x00008f00b2047a23 */ /* 0x000fe20000010803 */
[C---:B------:R-:W-:Y:S01]  /*c500*/  HMMA.16816.F32 R192, R8.reuse, R26, R80 ;  /* 0x0000001a08c0723c */ /* 0x040fe20000001850 */
[----:B------:R-:W-:Y:S01]  /*c510*/  MOV R5, R143 ;  /* 0x0000008f00057202 */ /* 0x000fe20000000f00 */
[----:B------:R-:W-:Y:S01]  /*c520*/  IMAD.MOV.U32 R6, RZ, RZ, R137 ;  /* 0x000000ffff067224 */ /* 0x000fe200078e0089 */
[----:B------:R1:W-:Y:S01]  /*c530*/  MUFU.EX2 R26, R4 ;  /* 0x00000004001a7308 */ /* 0x0003e20000000800 */
[----:B------:R-:W-:Y:S01]  /*c540*/  MOV R7, R135 ;  /* 0x0000008700077202 */ /* 0x000fe20000000f00 */
[----:B------:R-:W-:Y:S01]  /*c550*/  FMUL.FTZ R85, R85, R16 ;  /* 0x0000001055557220 */ /* 0x000fe20000410000 */
[----:B------:R-:W-:Y:S01]  /*c560*/  MOV R137, R204 ;  /* 0x000000cc00897202 */ /* 0x000fe20000000f00 */
[-C--:B------:R-:W-:Y:S01]  /*c570*/  FMUL.FTZ R86, R86, R15.reuse ;  /* 0x0000000f56567220 */ /* 0x080fe20000410000 */
[C---:B------:R-:W-:Y:S01]  /*c580*/  HMMA.16816.F32 R236, R8.reuse, R22, R64 ;  /* 0x0000001608ec723c */ /* 0x040fe20000001840 */
[----:B------:R-:W-:Y:S01]  /*c590*/  MOV R80, R172 ;  /* 0x000000ac00507202 */ /* 0x000fe20000000f00 */
[----:B------:R-:W-:Y:S01]  /*c5a0*/  FMUL.FTZ R87, R87, R15 ;  /* 0x0000000f57577220 */ /* 0x000fe20000410000 */
[----:B------:R-:W-:Y:S01]  /*c5b0*/  MOV R81, R159 ;  /* 0x0000009f00517202 */ /* 0x000fe20000000f00 */
[----:B------:R-:W-:Y:S01]  /*c5c0*/  FMUL.FTZ R100, R100, R16 ;  /* 0x0000001064647220 */ /* 0x000fe20000410000 */
[----:B------:R-:W-:Y:S01]  /*c5d0*/  MOV R82, R158 ;  /* 0x0000009e00527202 */ /* 0x000fe20000000f00 */
[----:B------:R-:W-:Y:S01]  /*c5e0*/  FMUL.FTZ R101, R101, R16 ;  /* 0x0000001065657220 */ /* 0x000fe20000410000 */
[----:B------:R-:W-:Y:S01]  /*c5f0*/  MOV R67, R28 ;  /* 0x0000001c00437202 */ /* 0x000fe20000000f00 */
[C---:B------:R-:W-:Y:S01]  /*c600*/  HMMA.16816.F32 R68, R8.reuse, R24, R68 ;  /* 0x000000180844723c */ /* 0x040fe20000001844 */
[----:B------:R-:W-:Y:S01]  /*c610*/  IMAD.MOV.U32 R64, RZ, RZ, R174 ;  /* 0x000000ffff407224 */ /* 0x000fe200078e00ae */
[----:B------:R-:W-:Y:S01]  /*c620*/  MOV R65, R173 ;  /* 0x000000ad00417202 */ /* 0x000fe20000000f00 */
[----:B-1----:R-:W-:Y:S01]  /*c630*/  FFMA.FTZ R4, R179, c[0x0][0x23c], -R3 ;  /* 0x00008f00b3047a23 */ /* 0x002fe20000010803 */
[----:B------:R-:W1:Y:S01]  /*c640*/  LDSM.16.MT88.4 R172, [R211+0xa800] ;  /* 0x00a80000d3ac783b */ /* 0x000e620000004200 */
[----:B------:R-:W-:Y:S01]  /*c650*/  MOV R66, R29 ;  /* 0x0000001d00427202 */ /* 0x000fe20000000f00 */
[----:B------:R-:W-:Y:S01]  /*c660*/  FMUL.FTZ R102, R102, R15 ;  /* 0x0000000f66667220 */ /* 0x000fe20000410000 */
[----:B------:R2:W3:Y:S01]  /*c670*/  MUFU.EX2 R28, R4 ;  /* 0x00000004001c7308 */ /* 0x0004e20000000800 */
[----:B------:R-:W-:Y:S01]  /*c680*/  HMMA.16816.F32 R52, R8, R20, R52 ;  /* 0x000000140834723c */ /* 0x000fe20000001834 */
[----:B------:R-:W-:Y:S01]  /*c690*/  MOV R83, R157 ;  /* 0x0000009d00537202 */ /* 0x000fe20000000f00 */
[----:B------:R-:W-:-:S02]  /*c6a0*/  FMUL.FTZ R103, R103, R15 ;  /* 0x0000000f67677220 */ /* 0x000fc40000410000 */
[-C--:B------:R-:W-:Y:S02]  /*c6b0*/  FMUL.FTZ R112, R112, R16.reuse ;  /* 0x0000001070707220 */ /* 0x080fe40000410000 */
[----:B------:R-:W-:Y:S02]  /*c6c0*/  FMUL.FTZ R113, R113, R16 ;  /* 0x0000001071717220 */ /* 0x000fe40000410000 */
[----:B------:R-:W-:Y:S01]  /*c6d0*/  HMMA.16816.F32 R240, R8, R30, R48 ;  /* 0x0000001e08f0723c */ /* 0x000fe20000001830 */
[----:B------:R-:W-:Y:S01]  /*c6e0*/  LDSM.16.MT88.4 R48, [R214+0xa800] ;  /* 0x00a80000d630783b */ /* 0x000fe20000004200 */
[-C--:B------:R-:W-:Y:S02]  /*c6f0*/  FMUL.FTZ R114, R114, R15.reuse ;  /* 0x0000000f72727220 */ /* 0x080fe40000410000 */
[----:B------:R-:W-:Y:S02]  /*c700*/  FMUL.FTZ R115, R115, R15 ;  /* 0x0000000f73737220 */ /* 0x000fe40000410000 */
[----:B--2---:R-:W-:-:S02]  /*c710*/  FFMA.FTZ R4, R196, c[0x0][0x23c], -R3 ;  /* 0x00008f00c4047a23 */ /* 0x004fc40000010803 */
[C---:B------:R-:W-:Y:S01]  /*c720*/  HMMA.16816.F32 R116, R8.reuse, R32, R116 ;  /* 0x000000200874723c */ /* 0x040fe20000001874 */
[----:B------:R-:W-:Y:S01]  /*c730*/  FFMA.FTZ R3, R197, c[0x0][0x23c], -R3 ;  /* 0x00008f00c5037a23 */ /* 0x000fe20000010803 */
[----:B------:R2:W-:Y:S06]  /*c740*/  MUFU.EX2 R29, R4 ;  /* 0x00000004001d7308 */ /* 0x0005ec0000000800 */
[C---:B------:R-:W-:Y:S02]  /*c750*/  HMMA.16816.F32 R32, R8.reuse, R34, R128 ;  /* 0x000000220820723c */ /* 0x040fe40000001880 */
[----:B------:R4:W5:Y:S05]  /*c760*/  MUFU.EX2 R27, R3 ;  /* 0x00000003001b7308 */ /* 0x00096a0000000800 */
[----:B---3--:R-:W-:Y:S01]  /*c770*/  F2FP.PACK_AB R128, R28, R26 ;  /* 0x0000001a1c80723e */ /* 0x008fe200000000ff */
[----:B------:R-:W-:Y:S01]  /*c780*/  HMMA.16816.F32 R84, R8, R36, R84 ;  /* 0x000000240854723c */ /* 0x000fe20000001854 */
[----:B--2---:R-:W-:-:S02]  /*c790*/  MOV R4, R156 ;  /* 0x0000009c00047202 */ /* 0x004fc40000000f00 */
[----:B------:R-:W2:Y:S05]  /*c7a0*/  LDSM.16.MT88.4 R156, [R209+0xa800] ;  /* 0x00a80000d19c783b */ /* 0x000eaa0000004200 */
[----:B------:R-:W-:Y:S01]  /*c7b0*/  HMMA.16816.F32 R100, R8, R40, R100 ;  /* 0x000000280864723c */ /* 0x000fe20000001864 */
[----:B----4-:R-:W-:Y:S01]  /*c7c0*/  FFMA.FTZ R3, R142, c[0x0][0x23c], -R2 ;  /* 0x00008f008e037a23 */ /* 0x010fe20000010802 */
[----:B-----5:R-:W-:-:S03]  /*c7d0*/  F2FP.PACK_AB R130, R27, R29 ;  /* 0x0000001d1b82723e */ /* 0x020fc600000000ff */
[----:B------:R3:W-:Y:S02]  /*c7e0*/  MUFU.EX2 R22, R3 ;  /* 0x0000000300167308 */ /* 0x0007e40000000800 */
[----:B---3--:R-:W-:-:S06]  /*c7f0*/  FFMA.FTZ R3, R141, c[0x0][0x23c], -R2 ;  /* 0x00008f008d037a23 */ /* 0x008fcc0000010802 */
[----:B------:R3:W4:Y:S02]  /*c800*/  MUFU.EX2 R24, R3 ;  /* 0x0000000300187308 */ /* 0x0007240000000800 */
[--C-:B---3--:R-:W-:Y:S01]  /*c810*/  FFMA.FTZ R3, R133, c[0x0][0x23c], -R2.reuse ;  /* 0x00008f0085037a23 */ /* 0x108fe20000010802 */
[----:B----4-:R-:W-:Y:S01]  /*c820*/  F2FP.PACK_AB R129, R24, R22 ;  /* 0x000000161881723e */ /* 0x010fe200000000ff */
[----:B------:R-:W-:Y:S02]  /*c830*/  FFMA.FTZ R2, R140, c[0x0][0x23c], -R2 ;  /* 0x00008f008c027a23 */ /* 0x000fe40000010802 */
[----:B------:R-:W-:Y:S02]  /*c840*/  HMMA.16816.F32 R140, R8, R38, R96 ;  /* 0x00000026088c723c */ /* 0x000fe40000001860 */
[----:B------:R-:W-:Y:S05]  /*c850*/  MUFU.EX2 R25, R3 ;  /* 0x0000000300197308 */ /* 0x000fea0000000800 */
[----:B------:R-:W-:-:S03]  /*c860*/  MOV R98, R18 ;  /* 0x0000001200627202 */ /* 0x000fc60000000f00 */
[----:B------:R3:W4:Y:S01]  /*c870*/  MUFU.EX2 R23, R2 ;  /* 0x0000000200177308 */ /* 0x0007220000000800 */
[----:B------:R-:W-:Y:S02]  /*c880*/  MOV R99, R17 ;  /* 0x0000001100637202 */ /* 0x000fe40000000f00 */
[----:B------:R-:W-:Y:S02]  /*c890*/  MOV R97, R19 ;  /* 0x0000001300617202 */ /* 0x000fe40000000f00 */
[----:B------:R-:W-:Y:S01]  /*c8a0*/  MOV R96, R134 ;  /* 0x0000008600607202 */ /* 0x000fe20000000f00 */
[----:B---3--:R-:W-:Y:S01]  /*c8b0*/  FFMA.FTZ R2, R132, c[0x0][0x23c], -R0 ;  /* 0x00008f0084027a23 */ /* 0x008fe20000010800 */
[----:B----4-:R-:W-:Y:S01]  /*c8c0*/  F2FP.PACK_AB R131, R23, R25 ;  /* 0x000000191783723e */ /* 0x010fe200000000ff */
[----:B------:R-:W-:Y:S01]  /*c8d0*/  HMMA.16816.F32 R132, R8, R42, R112 ;  /* 0x0000002a0884723c */ /* 0x000fe20000001870 */
[----:B------:R-:W3:Y:S01]  /*c8e0*/  LDSM.16.MT88.4 R112, [R214+0xb800] ;  /* 0x00b80000d670783b */ /* 0x000ee20000004200 */
[----:B------:R4:W-:Y:S05]  /*c8f0*/  MUFU.EX2 R20, R2 ;  /* 0x0000000200147308 */ /* 0x0009ea0000000800 */
[----:B------:R-:W-:Y:S01]  /*c900*/  FFMA.FTZ R11, R251, R16, R232 ;  /* 0x00000010fb0b7223 */ /* 0x000fe200000100e8 */
[----:B-1----:R-:W-:Y:S01]  /*c910*/  HMMA.16816.F32 R160, R128, R172, R160 ;  /* 0x000000ac80a0723c */ /* 0x002fe200000018a0 */
[----:B------:R-:W-:-:S02]  /*c920*/  FFMA.FTZ R8, R250, R15, R199 ;  /* 0x0000000ffa087223 */ /* 0x000fc400000100c7 */
[----:B------:R-:W-:Y:S02]  /*c930*/  FADD.FTZ R11, R203, R11 ;  /* 0x0000000bcb0b7221 */ /* 0x000fe40000010000 */
[----:B------:R-:W-:-:S03]  /*c940*/  FADD.FTZ R10, R198, R8 ;  /* 0x00000008c60a7221 */ /* 0x000fc60000010000 */
[----:B--2---:R-:W-:Y:S01]  /*c950*/  HMMA.16816.F32 R144, R128, R156, R144 ;  /* 0x0000009c8090723c */ /* 0x004fe20000001890 */
[----:B----4-:R-:W-:-:S04]  /*c960*/  FFMA.FTZ R2, R176, c[0x0][0x23c], -R0 ;  /* 0x00008f00b0027a23 */ /* 0x010fc80000010800 */
[----:B------:R1:W2:Y:S03]  /*c970*/  MUFU.EX2 R21, R2 ;  /* 0x0000000200157308 */ /* 0x0002a60000000800 */
[----:B------:R-:W-:Y:S01]  /*c980*/  HMMA.16816.F32 R36, R128, R48, R80 ;  /* 0x000000308024723c */ /* 0x000fe20000001850 */
[----:B------:R-:W4:Y:S01]  /*c990*/  LDSM.16.MT88.4 R80, [R209+0xb800] ;  /* 0x00b80000d150783b */ /* 0x000f220000004200 */
[--C-:B-1----:R-:W-:Y:S01]  /*c9a0*/  FFMA.FTZ R2, R177, c[0x0][0x23c], -R0.reuse ;  /* 0x00008f00b1027a23 */ /* 0x102fe20000010800 */
[----:B--2---:R-:W-:Y:S01]  /*c9b0*/  F2FP.PACK_AB R124, R21, R20 ;  /* 0x00000014157c723e */ /* 0x004fe200000000ff */
[----:B------:R-:W-:-:S04]  /*c9c0*/  FFMA.FTZ R0, R181, c[0x0][0x23c], -R0 ;  /* 0x00008f00b5007a23 */ /* 0x000fc80000010800 */
[C---:B---3--:R-:W-:Y:S01]  /*c9d0*/  HMMA.16816.F32 R100, R128.reuse, R112, R100 ;  /* 0x000000708064723c */ /* 0x048fe20000001864 */
[----:B------:R-:W-:Y:S08]  /*c9e0*/  MUFU.EX2 R19, R2 ;  /* 0x0000000200137308 */ /* 0x000ff00000000800 */
[----:B------:R1:W2:Y:S01]  /*c9f0*/  MUFU.EX2 R18, R0 ;  /* 0x0000000000127308 */ /* 0x0002a20000000800 */
[----:B----4-:R-:W-:Y:S01]  /*ca00*/  HMMA.16816.F32 R68, R128, R80, R68 ;  /* 0x000000508044723c */ /* 0x010fe20000001844 */
        /* <DEDUP_REMOVED lines=44> */
[----:B------:R-:W-:Y:S07]  /*ccd0*/  HMMA.16816.F32 R112, R128, R114, R132 ;  /* 0x000000728070723c */ /* 0x000fee0000001884 */
[----:B------:R-:W-:Y:S01]  /*cce0*/  MOV R135, R206 ;  /* 0x000000ce00877202 */ /* 0x000fe20000000f00 */
[----:B------:R-:W-:Y:S01]  /*ccf0*/  HMMA.16816.F32 R124, R124, R6, R244 ;  /* 0x000000067c7c723c */ /* 0x000fe200000018f4 */
[----:B------:R-:W-:-:S07]  /*cd00*/  MOV R134, R205 ;  /* 0x000000cd00867202 */ /* 0x000fce0000000f00 */
[----:B------:R-:W-:Y:S07]  /*cd10*/  HMMA.16816.F32 R128, R128, R6, R32 ;  /* 0x000000068080723c */ /* 0x000fee0000001820 */
[----:B------:R-:W-:Y:S02]  /*cd20*/  FADD.FTZ R6, R202, R11 ;  /* 0x0000000bca067221 */ /* 0x000fe40000010000 */
[----:B------:R-:W-:Y:S02]  /*cd30*/  FADD.FTZ R7, R183, R8 ;  /* 0x00000008b7077221 */ /* 0x000fe40000010000 */
[----:B------:R-:W-:-:S02]  /*cd40*/  FADD.FTZ R251, R233, R6 ;  /* 0x00000006e9fb7221 */ /* 0x000fc40000010000 */
[----:B------:R-:W-:Y:S02]  /*cd50*/  FADD.FTZ R6, R201, R5 ;  /* 0x00000005c9067221 */ /* 0x000fe40000010000 */
[----:B------:R-:W-:Y:S02]  /*cd60*/  FADD.FTZ R5, R191, R4 ;  /* 0x00000004bf057221 */ /* 0x000fe40000010000 */
[----:B------:R-:W-:Y:S01]  /*cd70*/  FADD.FTZ R4, R136, R7 ;  /* 0x0000000788047221 */ /* 0x000fe20000010000 */
[----:B------:R-:W-:Y:S01]  /*cd80*/  MOV R136, R207 ;  /* 0x000000cf00887202 */ /* 0x000fe20000000f00 */
        /* <DEDUP_REMOVED lines=16> */
[----:B------:R-:W-:Y:S05]  /*ce90*/  @!P0 BRA `(.L_x_1049) ;  /* 0x00002a5000008947 */ /* 0x000fea0003800000 */
[----:B------:R-:W2:Y:S01]  /*cea0*/  LDL.64 R178, [R1+0x30] ;  /* 0x0000300001b27983 */ /* 0x000ea20000100a00 */
[----:B------:R-:W-:Y:S01]  /*ceb0*/  UIADD3 UR4, UR8, -0x2, URZ ;  /* 0xfffffffe08047890 */ /* 0x000fe2000fffe03f */
[----:B------:R-:W-:-:S04]  /*cec0*/  DEPBAR.LE SB0, 0x0 ;  /* 0x000080000000791a */ /* 0x000fc80000000000 */
[----:B------:R-:W3:Y:S01]  /*ced0*/  LDL.LU.64 R30, [R1] ;  /* 0x00000000011e7983 */ /* 0x000ee20000300a00 */
[----:B------:R-:W-:Y:S01]  /*cee0*/  IMAD.U32 R0, RZ, RZ, UR4 ;  /* 0x00000004ff007e24 */ /* 0x000fe2000f8e00ff */
[----:B------:R-:W-:Y:S02]  /*cef0*/  ULDC.64 UR4, c[0x0][0x1a0] ;  /* 0x0000680000047ab9 */ /* 0x000fe40000000a00 */
[----:B------:R-:W-:Y:S01]  /*cf00*/  BAR.SYNC.DEFER_BLOCKING 0x0 ;  /* 0x0000000000007b1d */ /* 0x000fe20000010000 */
[----:B------:R-:W-:Y:S01]  /*cf10*/  USHF.L.U32 UR15, UR4, 0x6, URZ ;  /* 0x00000006040f7899 */ /* 0x000fe2000800063f */
[----:B------:R-:W-:Y:S01]  /*cf20*/  IADD3 R4, P1, R138, -UR10, RZ ;  /* 0x8000000a8a047c10 */ /* 0x000fe2000ff3e0ff */
[----:B------:R-:W-:Y:S02]  /*cf30*/  UIADD3 UR20, UR8, -0x5, URZ ;  /* 0xfffffffb08147890 */ /* 0x000fe4000fffe03f */
[----:B------:R-:W-:Y:S01]  /*cf40*/  UIADD3 UR15, UP0, -UR15, 0x80, URZ ;  /* 0x000000800f0f7890 */ /* 0x000fe2000ff1e13f */
[----:B------:R-:W-:Y:S01]  /*cf50*/  IADD3.X R5, R139, ~UR14, RZ, P1, !PT ;  /* 0x8000000e8b057c10 */ /* 0x000fe20008ffe4ff */
[----:B------:R-:W-:-:S02]  /*cf60*/  UMOV UR16, 0x6 ;  /* 0x0000000600107882 */ /* 0x000fc40000000000 */
[----:B------:R-:W-:-:S04]  /*cf70*/  USHF.L.U64.HI UR5, UR4, UR16, UR5 ;  /* 0x0000001004057299 */ /* 0x000fc80008010205 */
[----:B------:R-:W-:Y:S02]  /*cf80*/  UIADD3.X UR5, URZ, ~UR5, URZ, UP0, !UPT ;  /* 0x800000053f057290 */ /* 0x000fe400087fe43f */
[----:B------:R-:W-:Y:S01]  /*cf90*/  UISETP.GT.AND UP0, UPT, UR20, UR9, UPT ;  /* 0x000000091400728c */ /* 0x000fe2000bf04270 */
[----:B--2---:R-:W-:-:S04]  /*cfa0*/  IMAD.MOV.U32 R2, RZ, RZ, R178 ;  /* 0x000000ffff027224 */ /* 0x004fc800078e00b2 */
[----:B------:R-:W-:Y:S01]  /*cfb0*/  IMAD R0, R0, UR17, R2 ;  /* 0x0000001100007c24 */ /* 0x000fe2000f8e0202 */
[----:B------:R-:W-:-:S04]  /*cfc0*/  IADD3 R2, P0, R138, UR15, RZ ;  /* 0x0000000f8a027c10 */ /* 0x000fc8000ff1e0ff */
[----:B------:R-:W-:Y:S02]  /*cfd0*/  LEA R6, R0, c[0x0][0x170], 0x1 ;  /* 0x00005c0000067a11 */ /* 0x000fe400078e08ff */
[----:B------:R-:W-:Y:S02]  /*cfe0*/  IADD3.X R3, R139, UR5, RZ, P0, !PT ;  /* 0x000000058b037c10 */ /* 0x000fe400087fe4ff */
[----:B------:R-:W-:Y:S02]  /*cff0*/  IADD3 R6, R6, -UR10, RZ ;  /* 0x8000000a06067c10 */ /* 0x000fe4000fffe0ff */
[----:B------:R-:W-:Y:S02]  /*d000*/  PLOP3.LUT P0, PT, PT, PT, UP0, 0x80, 0x0 ;  /* 0x000000000000781c */ /* 0x000fe40003f0f008 */
[----:B------:R-:W-:-:S04]  /*d010*/  IADD3 R6, R6, -UR10, RZ ;  /* 0x8000000a06067c10 */ /* 0x000fc8000fffe0ff */
[C---:B------:R-:W-:Y:S02]  /*d020*/  IADD3 R8, P3, R6.reuse, -UR10, RZ ;  /* 0x8000000a06087c10 */ /* 0x040fe4000ff7e0ff */
[----:B------:R-:W-:Y:S02]  /*d030*/  IADD3 R6, P2, R6, UR15, RZ ;  /* 0x0000000f06067c10 */ /* 0x000fe4000ff5e0ff */
[C---:B---3--:R-:W-:Y:S02]  /*d040*/  IADD3.X R9, R31.reuse, ~UR14, RZ, P3, !PT ;  /* 0x8000000e1f097c10 */ /* 0x048fe40009ffe4ff */
[----:B------:R-:W-:-:S03]  /*d050*/  IADD3.X R7, R31, UR5, RZ, P2, !PT ;  /* 0x000000051f077c10 */ /* 0x000fc600097fe4ff */
[----:B------:R-:W-:Y:S01]  /*d060*/  @!PT LDS RZ, [RZ] ;  /* 0x00000000fffff984 */ /* 0x000fe20000000800 */
[----:B------:R-:W-:Y:S01]  /*d070*/  @!PT LDS RZ, [RZ] ;  /* 0x00000000fffff984 */ /* 0x000fe20000000800 */
[----:B------:R-:W-:Y:S01]  /*d080*/  @!PT LDS RZ, [RZ] ;  /* 0x00000000fffff984 */ /* 0x000fe20000000800 */
[----:B------:R1:W-:Y:S04]  /*d090*/  LDGSTS.E.BYPASS.LTC128B.128 [R223+0xa000], [R8.64] ;  /* 0x0a00000008df7fae */ /* 0x0003e8000b901d52 */
[----:B------:R2:W-:Y:S04]  /*d0a0*/  LDGSTS.E.BYPASS.LTC128B.128 [R223+0xb000], [R6.64] ;  /* 0x0b00000006df7fae */ /* 0x0005e8000b901d52 */
[----:B------:R2:W-:Y:S04]  /*d0b0*/  LDGSTS.E.BYPASS.LTC128B.128 [R223+0xa800], [R4.64] ;  /* 0x0a80000004df7fae */ /* 0x0005e8000b901d52 */
[----:B------:R3:W-:Y:S04]  /*d0c0*/  LDGSTS.E.BYPASS.LTC128B.128 [R223+0xb800], [R2.64] ;  /* 0x0b80000002df7fae */ /* 0x0007e8000b901d52 */
[----:B------:R-:W-:Y:S04]  /*d0d0*/  LDSM.16.M88.4 R24, [R208+0x8000] ;  /* 0x00800000d018783b */ /* 0x000fe80000000200 */
[----:B------:R-:W-:Y:S04]  /*d0e0*/  LDSM.16.M88.4 R20, [R208+0x8800] ;  /* 0x00880000d014783b */ /* 0x000fe80000000200 */
[----:B------:R-:W4:Y:S04]  /*d0f0*/  LDSM.16.M88.4 R12, [R210] ;  /* 0x00000000d20c783b */ /* 0x000f280000000200 */
[----:B-1----:R-:W1:Y:S04]  /*d100*/  LDSM.16.M88.4 R8, [R210+0x2000] ;  /* 0x00200000d208783b */ /* 0x002e680000000200 */
[----:B------:R-:W-:Y:S04]  /*d110*/  LDSM.16.M88.4 R32, [R219] ;  /* 0x00000000db20783b */ /* 0x000fe80000000200 */
[----:B--2---:R-:W2:Y:S04]  /*d120*/  LDSM.16.M88.4 R4, [R212+0x2000] ;  /* 0x00200000d404783b */ /* 0x004ea80000000200 */
[----:B------:R-:W5:Y:S04]  /*d130*/  LDSM.16.M88.4 R28, [R222] ;  /* 0x00000000de1c783b */ /* 0x000f680000000200 */
[----:B------:R-:W2:Y:S04]  /*d140*/  LDSM.16.M88.4 R16, [R212] ;  /* 0x00000000d410783b */ /* 0x000ea80000000200 */
[----:B------:R-:W0:Y:S01]  /*d150*/  LDGDEPBAR ;  /* 0x00000000000079af */ /* 0x000e220000000000 */
[----:B----4-:R-:W-:Y:S08]  /*d160*/  HMMA.16816.F32 R184, R12, R20, RZ ;  /* 0x000000140cb8723c */ /* 0x010ff000000018ff */
[C---:B-1----:R-:W-:Y:S08]  /*d170*/  HMMA.16816.F32 R140, R8.reuse, R24, RZ ;  /* 0x00000018088c723c */ /* 0x042ff000000018ff */
[C---:B------:R-:W-:Y:S08]  /*d180*/  HMMA.16816.F32 R132, R8.reuse, R20, RZ ;  /* 0x000000140884723c */ /* 0x040ff000000018ff */
[C---:B------:R-:W-:Y:S08]  /*d190*/  HMMA.16816.F32 R136, R8.reuse, R26, RZ ;  /* 0x0000001a0888723c */ /* 0x040ff000000018ff */
[-C--:B------:R-:W-:Y:S08]  /*d1a0*/  HMMA.16816.F32 R8, R8, R22.reuse, RZ ;  /* 0x000000160808723c */ /* 0x080ff000000018ff */
[----:B------:R-:W-:Y:S08]  /*d1b0*/  HMMA.16816.F32 R180, R12, R22, RZ ;  /* 0x000000160cb4723c */ /* 0x000ff000000018ff */
[----:B--2---:R-:W-:Y:S08]  /*d1c0*/  HMMA.16816.F32 R176, R4, R32, R140 ;  /* 0x0000002004b0723c */ /* 0x004ff0000000188c */
[C---:B------:R-:W-:Y:S08]  /*d1d0*/  HMMA.16816.F32 R188, R12.reuse, R24, RZ ;  /* 0x000000180cbc723c */ /* 0x040ff000000018ff */
[----:B------:R-:W-:Y:S01]  /*d1e0*/  HMMA.16816.F32 R192, R12, R26, RZ ;  /* 0x0000001a0cc0723c */ /* 0x000fe200000018ff */
[----:B------:R-:W-:Y:S04]  /*d1f0*/  LDSM.16.M88.4 R12, [R216+0x8000] ;  /* 0x00800000d80c783b */ /* 0x000fe80000000200 */
[----:B------:R-:W-:Y:S03]  /*d200*/  LDSM.16.M88.4 R24, [R216+0x8800] ;  /* 0x00880000d818783b */ /* 0x000fe60000000200 */
[C---:B-----5:R-:W-:Y:S08]  /*d210*/  HMMA.16816.F32 R140, R4.reuse, R28, R132 ;  /* 0x0000001c048c723c */ /* 0x060ff00000001884 */
[C---:B------:R-:W-:Y:S08]  /*d220*/  HMMA.16816.F32 R136, R4.reuse, R34, R136 ;  /* 0x000000220488723c */ /* 0x040ff00000001888 */
[----:B------:R-:W-:Y:S01]  /*d230*/  HMMA.16816.F32 R20, R4, R30, R8 ;  /* 0x0000001e0414723c */ /* 0x000fe20000001808 */
[----:B------:R-:W1:Y:S04]  /*d240*/  LDSM.16.M88.4 R4, [R218+0x2000] ;  /* 0x00200000da04783b */ /* 0x000e680000000200 */
[----:B------:R-:W2:Y:S03]  /*d250*/  LDSM.16.M88.4 R8, [R218] ;  /* 0x00000000da08783b */ /* 0x000ea60000000200 */
[C---:B------:R-:W-:Y:S08]  /*d260*/  HMMA.16816.F32 R132, R16.reuse, R32, R188 ;  /* 0x000000201084723c */ /* 0x040ff000000018bc */
[C---:B------:R-:W-:Y:S08]  /*d270*/  HMMA.16816.F32 R196, R16.reuse, R28, R184 ;  /* 0x0000001c10c4723c */ /* 0x040ff000000018b8 */
[C---:B------:R-:W-:Y:S08]  /*d280*/  HMMA.16816.F32 R184, R16.reuse, R34, R192 ;  /* 0x0000002210b8723c */ /* 0x040ff000000018c0 */
[----:B------:R-:W-:Y:S01]  /*d290*/  HMMA.16816.F32 R32, R16, R30, R180 ;  /* 0x0000001e1020723c */ /* 0x000fe200000018b4 */
[----:B------:R-:W-:Y:S04]  /*d2a0*/  LDSM.16.M88.4 R16, [R217] ;  /* 0x00000000d910783b */ /* 0x000fe80000000200 */
[----:B------:R-:W-:Y:S03]  /*d2b0*/  LDSM.16.M88.4 R28, [R215+0x800] ;  /* 0x00080000d71c783b */ /* 0x000fe60000000200 */
[C---:B-1----:R-:W-:Y:S08]  /*d2c0*/  HMMA.16816.F32 R180, R4.reuse, R12, R176 ;  /* 0x0000000c04b4723c */ /* 0x042ff000000018b0 */
[C---:B------:R-:W-:Y:S08]  /*d2d0*/  HMMA.16816.F32 R192, R4.reuse, R24, R140 ;  /* 0x0000001804c0723c */ /* 0x040ff0000000188c */
[C---:B------:R-:W-:Y:S08]  /*d2e0*/  HMMA.16816.F32 R188, R4.reuse, R14, R136 ;  /* 0x0000000e04bc723c */ /* 0x040ff00000001888 */
[----:B------:R-:W-:Y:S01]  /*d2f0*/  HMMA.16816.F32 R176, R4, R26, R20 ;  /* 0x0000001a04b0723c */ /* 0x000fe20000001814 */
[----:B------:R-:W1:Y:S04]  /*d300*/  LDSM.16.M88.4 R4, [R217+0x2000] ;  /* 0x00200000d904783b */ /* 0x000e680000000200 */
[----:B------:R-:W4:Y:S03]  /*d310*/  LDSM.16.M88.4 R20, [R215] ;  /* 0x00000000d714783b */ /* 0x000f260000000200 */
[C---:B--2---:R-:W-:Y:S08]  /*d320*/  HMMA.16816.F32 R140, R8.reuse, R12, R132 ;  /* 0x0000000c088c723c */ /* 0x044ff00000001884 */
[C---:B------:R-:W-:Y:S01]  /*d330*/  HMMA.16816.F32 R132, R8.reuse, R14, R184 ;  /* 0x0000000e0884723c */ /* 0x040fe200000018b8 */
[----:B------:R-:W-:Y:S07]  /*d340*/  LDSM.16.M88.4 R12, [R210+0x6000] ;  /* 0x00600000d20c783b */ /* 0x000fee0000000200 */
[C---:B------:R-:W-:Y:S08]  /*d350*/  HMMA.16816.F32 R136, R8.reuse, R24, R196 ;  /* 0x000000180888723c */ /* 0x040ff000000018c4 */
[----:B------:R-:W-:Y:S01]  /*d360*/  HMMA.16816.F32 R32, R8, R26, R32 ;  /* 0x0000001a0820723c */ /* 0x000fe20000001820 */
[----:B------:R-:W2:Y:S04]  /*d370*/  LDSM.16.M88.4 R24, [R208+0x9000] ;  /* 0x00900000d018783b */ /* 0x000ea80000000200 */
[----:B------:R-:W-:Y:S03]  /*d380*/  LDSM.16.M88.4 R8, [R210+0x4000] ;  /* 0x00400000d208783b */ /* 0x000fe60000000200 */
[C---:B-1----:R-:W-:Y:S08]  /*d390*/  HMMA.16816.F32 R196, R4.reuse, R28, R192 ;  /* 0x0000001c04c4723c */ /* 0x042ff000000018c0 */
[C---:B----4-:R-:W-:Y:S08]  /*d3a0*/  HMMA.16816.F32 R200, R4.reuse, R22, R188 ;  /* 0x0000001604c8723c */ /* 0x050ff000000018bc */
[-C--:B------:R-:W-:Y:S08]  /*d3b0*/  HMMA.16816.F32 R180, R4, R20.reuse, R180 ;  /* 0x0000001404b4723c */ /* 0x080ff000000018b4 */
[C---:B------:R-:W-:Y:S08]  /*d3c0*/  HMMA.16816.F32 R188, R16.reuse, R20, R140 ;  /* 0x0000001410bc723c */ /* 0x040ff0000000188c */
[----:B------:R-:W-:Y:S01]  /*d3d0*/  HMMA.16816.F32 R184, R16, R22, R132 ;  /* 0x0000001610b8723c */ /* 0x000fe20000001884 */
[----:B------:R-:W1:Y:S04]  /*d3e0*/  LDSM.16.M88.4 R20, [R208+0x9800] ;  /* 0x00980000d014783b */ /* 0x000e680000000200 */
[----:B------:R-:W-:Y:S03]  /*d3f0*/  LDSM.16.M88.4 R132, [R221] ;  /* 0x00000000dd84783b */ /* 0x000fe60000000200 */
[-C--:B------:R-:W-:Y:S01]  /*d400*/  HMMA.16816.F32 R192, R4, R30.reuse, R176 ;  /* 0x0000001e04c0723c */ /* 0x080fe200000018b0 */
[----:B------:R-:W4:Y:S07]  /*d410*/  LDSM.16.M88.4 R4, [R212+0x6000] ;  /* 0x00600000d404783b */ /* 0x000f2e0000000200 */
[C---:B------:R-:W-:Y:S01]  /*d420*/  HMMA.16816.F32 R140, R16.reuse, R30, R32 ;  /* 0x0000001e108c723c */ /* 0x040fe20000001820 */
[----:B------:R-:W5:Y:S07]  /*d430*/  LDSM.16.M88.4 R32, [R220] ;  /* 0x00000000dc20783b */ /* 0x000f6e0000000200 */
[----:B------:R-:W-:Y:S01]  /*d440*/  HMMA.16816.F32 R176, R16, R28, R136 ;  /* 0x0000001c10b0723c */ /* 0x000fe20000001888 */
[----:B------:R-:W3:Y:S07]  /*d450*/  LDSM.16.M88.4 R16, [R212+0x4000] ;  /* 0x00400000d410783b */ /* 0x000eee0000000200 */
[C---:B--2---:R-:W-:Y:S08]  /*d460*/  HMMA.16816.F32 R136, R12.reuse, R24, R180 ;  /* 0x000000180c88723c */ /* 0x044ff000000018b4 */
[C---:B------:R-:W-:Y:S08]  /*d470*/  HMMA.16816.F32 R28, R12.reuse, R26, R200 ;  /* 0x0000001a0c1c723c */ /* 0x040ff000000018c8 */
[C---:B-1----:R-:W-:Y:S08]  /*d480*/  HMMA.16816.F32 R180, R12.reuse, R20, R196 ;  /* 0x000000140cb4723c */ /* 0x042ff000000018c4 */
[----:B------:R-:W-:Y:S08]  /*d490*/  HMMA.16816.F32 R12, R12, R22, R192 ;  /* 0x000000160c0c723c */ /* 0x000ff000000018c0 */
[C---:B------:R-:W-:Y:S08]  /*d4a0*/  HMMA.16816.F32 R192, R8.reuse, R26, R184 ;  /* 0x0000001a08c0723c */ /* 0x040ff000000018b8 */
[C---:B------:R-:W-:Y:S01]  /*d4b0*/  HMMA.16816.F32 R196, R8.reuse, R24, R188 ;  /* 0x0000001808c4723c */ /* 0x040fe200000018bc */
[----:B------:R-:W-:Y:S07]  /*d4c0*/  LDSM.16.M88.4 R24, [R216+0x9000] ;  /* 0x00900000d818783b */ /* 0x000fee0000000200 */
[C---:B------:R-:W-:Y:S08]  /*d4d0*/  HMMA.16816.F32 R184, R8.reuse, R22, R140 ;  /* 0x0000001608b8723c */ /* 0x040ff0000000188c */
[----:B------:R-:W-:Y:S08]  /*d4e0*/  HMMA.16816.F32 R188, R8, R20, R176 ;  /* 0x0000001408bc723c */ /* 0x000ff000000018b0 */
[C---:B----4-:R-:W-:Y:S08]  /*d4f0*/  HMMA.16816.F32 R140, R4.reuse, R132, R136 ;  /* 0x00000084048c723c */ /* 0x050ff00000001888 */
[C---:B------:R-:W-:Y:S01]  /*d500*/  HMMA.16816.F32 R136, R4.reuse, R134, R28 ;  /* 0x000000860488723c */ /* 0x040fe2000000181c */
[----:B------:R-:W-:Y:S07]  /*d510*/  LDSM.16.M88.4 R28, [R216+0x9800] ;  /* 0x00980000d81c783b */ /* 0x000fee0000000200 */
[C---:B-----5:R-:W-:Y:S08]  /*d520*/  HMMA.16816.F32 R20, R4.reuse, R32, R180 ;  /* 0x000000200414723c */ /* 0x060ff000000018b4 */
[----:B------:R-:W-:Y:S01]  /*d530*/  HMMA.16816.F32 R8, R4, R34, R12 ;  /* 0x000000220408723c */ /* 0x000fe2000000180c */
[----:B------:R-:W1:Y:S04]  /*d540*/  LDSM.16.M88.4 R4, [R218+0x6000] ;  /* 0x00600000da04783b */ /* 0x000e680000000200 */
[----:B------:R-:W2:Y:S03]  /*d550*/  LDSM.16.M88.4 R12, [R218+0x4000] ;  /* 0x00400000da0c783b */ /* 0x000ea60000000200 */
[C---:B---3--:R-:W-:Y:S08]  /*d560*/  HMMA.16816.F32 R176, R16.reuse, R132, R196 ;  /* 0x0000008410b0723c */ /* 0x048ff000000018c4 */
[C---:B------:R-:W-:Y:S08]  /*d570*/  HMMA.16816.F32 R196, R16.reuse, R134, R192 ;  /* 0x0000008610c4723c */ /* 0x040ff000000018c0 */
[C---:B------:R-:W-:Y:S08]  /*d580*/  HMMA.16816.F32 R192, R16.reuse, R32, R188 ;  /* 0x0000002010c0723c */ /* 0x040ff000000018bc */
[----:B------:R-:W-:Y:S01]  /*d590*/  HMMA.16816.F32 R188, R16, R34, R184 ;  /* 0x0000002210bc723c */ /* 0x000fe200000018b8 */
[----:B------:R-:W-:Y:S07]  /*d5a0*/  LDSM.16.M88.4 R16, [R215+0x1800] ;  /* 0x00180000d710783b */ /* 0x000fee0000000200 */
[C---:B-1----:R-:W-:Y:S08]  /*d5b0*/  HMMA.16816.F32 R184, R4.reuse, R24, R140 ;  /* 0x0000001804b8723c */ /* 0x042ff0000000188c */
[C---:B------:R-:W-:Y:S01]  /*d5c0*/  HMMA.16816.F32 R140, R4.reuse, R28, R20 ;  /* 0x0000001c048c723c */ /* 0x040fe20000001814 */
[----:B------:R-:W-:Y:S07]  /*d5d0*/  LDSM.16.M88.4 R20, [R215+0x1000] ;  /* 0x00100000d714783b */ /* 0x000fee0000000200 */
[C---:B------:R-:W-:Y:S01]  /*d5e0*/  HMMA.16816.F32 R132, R4.reuse, R30, R8 ;  /* 0x0000001e0484723c */ /* 0x040fe20000001808 */
[----:B------:R-:W1:Y:S07]  /*d5f0*/  LDSM.16.M88.4 R8, [R217+0x4000] ;  /* 0x00400000d908783b */ /* 0x000e6e0000000200 */
[----:B------:R-:W-:Y:S01]  /*d600*/  HMMA.16816.F32 R180, R4, R26, R136 ;  /* 0x0000001a04b4723c */ /* 0x000fe20000001888 */
[----:B------:R-:W3:Y:S01]  /*d610*/  LDSM.16.M88.4 R4, [R217+0x6000] ;  /* 0x00600000d904783b */ /* 0x000ee20000000200 */
[----:B------:R-:W-:-:S06]  /*d620*/  DEPBAR.LE SB0, 0x0 ;  /* 0x000080000000791a */ /* 0x000fcc0000000000 */
[C---:B--2---:R-:W-:Y:S08]  /*d630*/  HMMA.16816.F32 R32, R12.reuse, R24, R176 ;  /* 0x000000180c20723c */ /* 0x044ff000000018b0 */
[C---:B------:R-:W-:Y:S08]  /*d640*/  HMMA.16816.F32 R136, R12.reuse, R26, R196 ;  /* 0x0000001a0c88723c */ /* 0x040ff000000018c4 */
[C---:B------:R-:W-:Y:S08]  /*d650*/  HMMA.16816.F32 R24, R12.reuse, R28, R192 ;  /* 0x0000001c0c18723c */ /* 0x040ff000000018c0 */
[----:B------:R-:W-:Y:S08]  /*d660*/  HMMA.16816.F32 R12, R12, R30, R188 ;  /* 0x0000001e0c0c723c */ /* 0x000ff000000018bc */
[C---:B-1----:R-:W-:Y:S08]  /*d670*/  HMMA.16816.F32 R28, R8.reuse, R20, R32 ;  /* 0x00000014081c723c */ /* 0x042ff00000001820 */
[----:B------:R-:W-:Y:S08]  /*d680*/  HMMA.16816.F32 R32, R8, R16, R24 ;  /* 0x000000100820723c */ /* 0x000ff00000001818 */
[C---:B---3--:R-:W-:Y:S08]  /*d690*/  HMMA.16816.F32 R184, R4.reuse, R20, R184 ;  /* 0x0000001404b8723c */ /* 0x048ff000000018b8 */
[C---:B------:R-:W-:Y:S08]  /*d6a0*/  HMMA.16816.F32 R180, R4.reuse, R22, R180 ;  /* 0x0000001604b4723c */ /* 0x040ff000000018b4 */
[C---:B------:R-:W-:Y:S08]  /*d6b0*/  HMMA.16816.F32 R192, R4.reuse, R16, R140 ;  /* 0x0000001004c0723c */ /* 0x040ff0000000188c */
[----:B------:R-:W-:Y:S08]  /*d6c0*/  HMMA.16816.F32 R188, R4, R18, R132 ;  /* 0x0000001204bc723c */ /* 0x000ff00000001884 */
[C---:B------:R-:W-:Y:S08]  /*d6d0*/  HMMA.16816.F32 R136, R8.reuse, R22, R136 ;  /* 0x000000160888723c */ /* 0x040ff00000001888 */
[----:B------:R-:W-:Y:S01]  /*d6e0*/  HMMA.16816.F32 R24, R8, R18, R12 ;  /* 0x000000120818723c */ /* 0x000fe2000000180c */
[----:B------:R-:W-:Y:S06]  /*d6f0*/  BAR.SYNC.DEFER_BLOCKING 0x0 ;  /* 0x0000000000007b1d */ /* 0x000fec0000010000 */
[----:B------:R-:W-:Y:S05]  /*d700*/  @!P0 BRA `(.L_x_1053) ;  /* 0x0000019000008947 */ /* 0x000fea0003800000 */
[----:B------:R-:W2:Y:S01]  /*d710*/  LDL.64 R246, [R1+0x18] ;  /* 0x0000180001f67983 */ /* 0x000ea20000100a00 */
        /* <DEDUP_REMOVED lines=24> */
.L_x_1053:
[----:B------:R-:W-:-:S04]  /*d8a0*/  MOV R0, UR20 ;  /* 0x0000001400007c02 */ /* 0x000fc80008000f00 */
[----:B------:R-:W-:-:S04]  /*d8b0*/  LEA R0, R0, R252, 0x5 ;  /* 0x000000fc00007211 */ /* 0x000fc800078e28ff */
[C---:B------:R-:W-:Y:S02]  /*d8c0*/  ISETP.GE.AND P5, PT, R0.reuse, R231, PT ;  /* 0x000000e70000720c */ /* 0x040fe40003fa6270 */
[C---:B-1----:R-:W-:Y:S02]  /*d8d0*/  IADD3 R2, R0.reuse, 0x1, RZ ;  /* 0x0000000100027810 */ /* 0x042fe40007ffe0ff */
        /* <DEDUP_REMOVED lines=10> */
[C---:B------:R-:W-:Y:S02]  /*d980*/  ISETP.LT.OR P6, PT, R2.reuse, R226, P6 ;  /* 0x000000e20200720c */ /* 0x040fe400037c1670 */
[CC--:B------:R-:W-:Y:S02]  /*d990*/  ISETP.LT.OR P4, PT, R2.reuse, R225.reuse, P4 ;  /* 0x000000e10200720c */ /* 0x0c0fe40002781670 */
        /* <DEDUP_REMOVED lines=21> */
[C---:B------:R-:W-:Y:S01]  /*daf0*/  ISETP.GE.AND P6, PT, R2.reuse, R231, PT ;  /* 0x000000e70200720c */ /* 0x040fe20003fc6270 */
[----:B------:R-:W-:Y:S01]  /*db00*/  LDSM.16.MT88.4 R28, [R211+0xa000] ;  /* 0x00a00000d31c783b */ /* 0x000fe20000004200 */
[----:B------:R-:W-:-:S02]  /*db10*/  ISETP.LT.OR P0, PT, R2, R226, P0 ;  /* 0x000000e20200720c */ /* 0x000fc40000701670 */
[----:B------:R-:W-:Y:S02]  /*db20*/  IADD3 R4, R0, 0x10, RZ ;  /* 0x0000001000047810 */ /* 0x000fe40007ffe0ff */
[----:B------:R-:W-:Y:S02]  /*db30*/  FMNMX.FTZ R5, R207, R6, !PT ;  /* 0x00000006cf057209 */ /* 0x000fe40007810000 */
[----:B------:R-:W-:Y:S02]  /*db40*/  FSEL R19, R185, -INF , !P4 ;  /* 0xff800000b9137808 */ /* 0x000fe40006000000 */
[----:B------:R-:W-:Y:S02]  /*db50*/  FSEL R9, R136, -INF , !P1 ;  /* 0xff80000088097808 */ /* 0x000fe40004800000 */
[C---:B------:R-:W-:Y:S02]  /*db60*/  ISETP.GE.AND P4, PT, R2.reuse, R229, PT ;  /* 0x000000e50200720c */ /* 0x040fe40003f86270 */
[----:B------:R-:W-:-:S02]  /*db70*/  ISETP.GE.AND P1, PT, R2, R228, PT ;  /* 0x000000e40200720c */ /* 0x000fc40003f26270 */
[----:B------:R-:W-:Y:S02]  /*db80*/  ISETP.LT.OR P6, PT, R2, R227, P6 ;  /* 0x000000e30200720c */ /* 0x000fe400037c1670 */
[----:B------:R-:W-:Y:S02]  /*db90*/  FSEL R17, R139, -INF , !P0 ;  /* 0xff8000008b117808 */ /* 0x000fe40004000000 */
[----:B------:R-:W-:Y:S02]  /*dba0*/  IADD3 R3, R0, 0x11, RZ ;  /* 0x0000001100037810 */ /* 0x000fe40007ffe0ff */
[----:B------:R-:W-:Y:S02]  /*dbb0*/  ISETP.GE.AND P0, PT, R4, R231, PT ;  /* 0x000000e70400720c */ /* 0x000fe40003f06270 */
[----:B------:R-:W-:Y:S02]  /*dbc0*/  FMNMX.FTZ R5, R10, R5, !PT ;  /* 0x000000050a057209 */ /* 0x000fe40007810000 */
[----:B------:R-:W-:-:S02]  /*dbd0*/  ISETP.LT.OR P4, PT, R2, R225, P4 ;  /* 0x000000e10200720c */ /* 0x000fc40002781670 */
[----:B------:R-:W-:Y:S02]  /*dbe0*/  ISETP.LT.OR P1, PT, R2, R224, P1 ;  /* 0x000000e00200720c */ /* 0x000fe40000f21670 */
[----:B------:R-:W-:Y:S02]  /*dbf0*/  FSEL R7, R137, -INF , !P6 ;  /* 0xff80000089077808 */ /* 0x000fe40007000000 */
[----:B------:R-:W-:Y:S02]  /*dc00*/  IADD3 R2, R0, 0x18, RZ ;  /* 0x0000001800027810 */ /* 0x000fe40007ffe0ff */
[----:B------:R-:W-:Y:S02]  /*dc10*/  ISETP.GE.AND P6, PT, R3, R231, PT ;  /* 0x000000e70300720c */ /* 0x000fe40003fc6270 */
[----:B------:R-:W-:Y:S02]  /*dc20*/  ISETP.LT.OR P0, PT, R4, R227, P0 ;  /* 0x000000e30400720c */ /* 0x000fe40000701670 */
[----:B------:R-:W-:-:S02]  /*dc30*/  FMNMX.FTZ R5, R9, R5, !PT ;  /* 0x0000000509057209 */ /* 0x000fc40007810000 */
[----:B------:R-:W-:Y:S02]  /*dc40*/  FSEL R14, R138, -INF , !P3 ;  /* 0xff8000008a0e7808 */ /* 0x000fe40005800000 */
[----:B------:R-:W-:Y:S02]  /*dc50*/  IADD3 R0, R0, 0x19, RZ ;  /* 0x0000001900007810 */ /* 0x000fe40007ffe0ff */
[----:B------:R-:W-:Y:S02]  /*dc60*/  ISETP.GE.AND P3, PT, R2, R231, PT ;  /* 0x000000e70200720c */ /* 0x000fe40003f66270 */
[----:B------:R-:W-:Y:S02]  /*dc70*/  ISETP.LT.OR P6, PT, R3, R227, P6 ;  /* 0x000000e30300720c */ /* 0x000fe400037c1670 */
[----:B------:R-:W-:Y:S02]  /*dc80*/  FSEL R139, R32, -INF , !P0 ;  /* 0xff800000208b7808 */ /* 0x000fe40004000000 */
[----:B------:R-:W-:-:S02]  /*dc90*/  FMNMX.FTZ R5, R7, R5, !PT ;  /* 0x0000000507057209 */ /* 0x000fc40007810000 */
[----:B------:R-:W-:Y:S02]  /*dca0*/  ISETP.GE.AND P0, PT, R0, R231, PT ;  /* 0x000000e70000720c */ /* 0x000fe40003f06270 */
[----:B------:R-:W-:Y:S02]  /*dcb0*/  ISETP.LT.OR P3, PT, R2, R227, P3 ;  /* 0x000000e30200720c */ /* 0x000fe40001f61670 */
[----:B------:R-:W-:Y:S02]  /*dcc0*/  FSEL R138, R33, -INF , !P6 ;  /* 0xff800000218a7808 */ /* 0x000fe40007000000 */
[----:B------:R-:W-:Y:S02]  /*dcd0*/  FMNMX.FTZ R5, R139, R5, !PT ;  /* 0x000000058b057209 */ /* 0x000fe40007810000 */
[----:B------:R-:W-:Y:S02]  /*dce0*/  ISETP.LT.OR P0, PT, R0, R227, P0 ;  /* 0x000000e30000720c */ /* 0x000fe40000701670 */
[----:B------:R-:W-:-:S02]  /*dcf0*/  FSEL R132, R24, -INF , !P3 ;  /* 0xff80000018847808 */ /* 0x000fc40005800000 */
[----:B------:R-:W-:Y:S02]  /*dd00*/  FMNMX.FTZ R5, R138, R5, !PT ;  /* 0x000000058a057209 */ /* 0x000fe40007810000 */
[----:B------:R-:W-:Y:S02]  /*dd10*/  FSEL R176, R25, -INF , !P0 ;  /* 0xff80000019b07808 */ /* 0x000fe40004000000 */
[----:B------:R-:W-:Y:S02]  /*dd20*/  FMNMX.FTZ R5, R132, R5, !PT ;  /* 0x0000000584057209 */ /* 0x000fe40007810000 */
[----:B------:R-:W-:Y:S02]  /*dd30*/  FMNMX.FTZ R12, R206, R8, !PT ;  /* 0x00000008ce0c7209 */ /* 0x000fe40007810000 */
[----:B------:R-:W-:Y:S02]  /*dd40*/  FMNMX.FTZ R5, R176, R5, !PT ;  /* 0x00000005b0057209 */ /* 0x000fe40007810000 */
[----:B------:R-:W-:-:S02]  /*dd50*/  ISETP.GE.AND P3, PT, R3, R230, PT ;  /* 0x000000e60300720c */ /* 0x000fc40003f66270 */
[-C--:B------:R-:W-:Y:S01]  /*dd60*/  ISETP.GE.AND P0, PT, R2, R230.reuse, PT ;  /* 0x000000e60200720c */ /* 0x080fe20003f06270 */
[----:B------:R-:W1:Y:S01]  /*dd70*/  SHFL.BFLY PT, R22, R5, 0x2, 0x1f ;  /* 0x0c401f0005167f89 */ /* 0x000e6200000e0000 */
[----:B------:R-:W-:Y:S02]  /*dd80*/  ISETP.GE.AND P6, PT, R4, R230, PT ;  /* 0x000000e60400720c */ /* 0x000fe40003fc6270 */
[----:B------:R-:W-:Y:S02]  /*dd90*/  FMNMX.FTZ R12, R18, R12, !PT ;  /* 0x0000000c120c7209 */ /* 0x000fe40007810000 */
[-C--:B------:R-:W-:Y:S02]  /*dda0*/  ISETP.LT.OR P3, PT, R3, R226.reuse, P3 ;  /* 0x000000e20300720c */ /* 0x080fe40001f61670 */
[-C--:B------:R-:W-:Y:S02]  /*ddb0*/  ISETP.LT.OR P0, PT, R2, R226.reuse, P0 ;  /* 0x000000e20200720c */ /* 0x080fe40000701670 */
[----:B------:R-:W-:-:S02]  /*ddc0*/  ISETP.LT.OR P6, PT, R4, R226, P6 ;  /* 0x000000e20400720c */ /* 0x000fc400037c1670 */
[----:B------:R-:W-:Y:S02]  /*ddd0*/  FMNMX.FTZ R12, R14, R12, !PT ;  /* 0x0000000c0e0c7209 */ /* 0x000fe40007810000 */
[----:B------:R-:W-:Y:S02]  /*dde0*/  FSEL R143, R35, -INF , !P3 ;  /* 0xff800000238f7808 */ /* 0x000fe40005800000 */
[----:B------:R-:W-:Y:S02]  /*ddf0*/  FSEL R140, R26, -INF , !P0 ;  /* 0xff8000001a8c7808 */ /* 0x000fe40004000000 */
[C---:B------:R-:W-:Y:S02]  /*de00*/  ISETP.GE.AND P3, PT, R4.reuse, R229, PT ;  /* 0x000000e50400720c */ /* 0x040fe40003f66270 */
[----:B------:R-:W-:Y:S02]  /*de10*/  ISETP.GE.AND P0, PT, R4, R228, PT ;  /* 0x000000e40400720c */ /* 0x000fe40003f06270 */
[----:B------:R-:W-:-:S02]  /*de20*/  FSEL R141, R34, -INF , !P6 ;  /* 0xff800000228d7808 */ /* 0x000fc40007000000 */
[----:B------:R-:W-:Y:S02]  /*de30*/  FMNMX.FTZ R12, R17, R12, !PT ;  /* 0x0000000c110c7209 */ /* 0x000fe40007810000 */
[----:B------:R-:W-:Y:S02]  /*de40*/  ISETP.GE.AND P6, PT, R0, R230, PT ;  /* 0x000000e60000720c */ /* 0x000fe40003fc6270 */
[C---:B------:R-:W-:Y:S02]  /*de50*/  ISETP.LT.OR P3, PT, R4.reuse, R225, P3 ;  /* 0x000000e10400720c */ /* 0x040fe40001f61670 */
[----:B------:R-:W-:Y:S02]  /*de60*/  ISETP.LT.OR P0, PT, R4, R224, P0 ;  /* 0x000000e00400720c */ /* 0x000fe40000701670 */
[----:B------:R-:W-:Y:S02]  /*de70*/  FMNMX.FTZ R4, R141, R12, !PT ;  /* 0x0000000c8d047209 */ /* 0x000fe40007810000 */
[----:B------:R-:W-:-:S02]  /*de80*/  FMNMX.FTZ R12, R205, R11, !PT ;  /* 0x0000000bcd0c7209 */ /* 0x000fc40007810000 */
[----:B------:R-:W-:Y:S02]  /*de90*/  ISETP.LT.OR P6, PT, R0, R226, P6 ;  /* 0x000000e20000720c */ /* 0x000fe400037c1670 */
[----:B------:R-:W-:Y:S02]  /*dea0*/  FMNMX.FTZ R21, R143, R4, !PT ;  /* 0x000000048f157209 */ /* 0x000fe40007810000 */
[----:B------:R-:W-:Y:S02]  /*deb0*/  FSEL R13, R180, -INF , !P5 ;  /* 0xff800000b40d7808 */ /* 0x000fe40006800000 */
[----:B------:R-:W-:Y:S02]  /*dec0*/  FMNMX.FTZ R4, R19, R12, !PT ;  /* 0x0000000c13047209 */ /* 0x000fe40007810000 */
[----:B------:R-:W-:Y:S02]  /*ded0*/  FSEL R177, R27, -INF , !P6 ;  /* 0xff8000001bb17808 */ /* 0x000fe40007000000 */
[----:B------:R-:W-:-:S02]  /*dee0*/  FSEL R16, R181, -INF , !P4 ;  /* 0xff800000b5107808 */ /* 0x000fc40006000000 */
[C---:B------:R-:W-:Y:S02]  /*def0*/  ISETP.GE.AND P6, PT, R3.reuse, R229, PT ;  /* 0x000000e50300720c */ /* 0x040fe40003fc6270 */
[----:B------:R-:W-:Y:S02]  /*df00*/  ISETP.GE.AND P4, PT, R3, R228, PT ;  /* 0x000000e40300720c */ /* 0x000fe40003f86270 */
[----:B------:R-:W-:Y:S02]  /*df10*/  FMNMX.FTZ R12, R13, R4, !PT ;  /* 0x000000040d0c7209 */ /* 0x000fe40007810000 */
[C---:B------:R-:W-:Y:S02]  /*df20*/  ISETP.LT.OR P6, PT, R3.reuse, R225, P6 ;  /* 0x000000e10300720c */ /* 0x040fe400037c1670 */
[----:B------:R-:W-:Y:S02]  /*df30*/  ISETP.LT.OR P4, PT, R3, R224, P4 ;  /* 0x000000e00300720c */ /* 0x000fe40002781670 */
[----:B-1----:R-:W-:-:S02]  /*df40*/  FMNMX.FTZ R3, R5, R22, !PT ;  /* 0x0000001605037209 */ /* 0x002fc40007810000 */
[----:B------:R-:W-:Y:S02]  /*df50*/  FMNMX.FTZ R21, R140, R21, !PT ;  /* 0x000000158c157209 */ /* 0x000fe40007810000 */
[----:B------:R-:W-:Y:S01]  /*df60*/  FSEL R133, R192, -INF , !P3 ;  /* 0xff800000c0857808 */ /* 0x000fe20005800000 */
[----:B------:R-:W1:Y:S01]  /*df70*/  SHFL.BFLY PT, R23, R3, 0x1, 0x1f ;  /* 0x0c201f0003177f89 */ /* 0x000e6200000e0000 */
[----:B------:R-:W-:Y:S02]  /*df80*/  FMNMX.FTZ R5, R16, R12, !PT ;  /* 0x0000000c10057209 */ /* 0x000fe40007810000 */
[----:B------:R-:W-:Y:S02]  /*df90*/  FMNMX.FTZ R4, R177, R21, !PT ;  /* 0x00000015b1047209 */ /* 0x000fe40007810000 */
[----:B------:R-:W-:Y:S02]  /*dfa0*/  FSEL R142, R193, -INF , !P6 ;  /* 0xff800000c18e7808 */ /* 0x000fe40007000000 */
[----:B------:R-:W-:Y:S01]  /*dfb0*/  FMNMX.FTZ R5, R133, R5, !PT ;  /* 0x0000000585057209 */ /* 0x000fe20007810000 */
[----:B------:R-:W2:Y:S01]  /*dfc0*/  SHFL.BFLY PT, R22, R4, 0x2, 0x1f ;  /* 0x0c401f0004167f89 */ /* 0x000ea200000e0000 */
[----:B------:R-:W-:-:S02]  /*dfd0*/  FMNMX.FTZ R21, R204, R15, !PT ;  /* 0x0000000fcc157209 */ /* 0x000fc40007810000 */
[----:B------:R-:W-:Y:S02]  /*dfe0*/  FMNMX.FTZ R12, R142, R5, !PT ;  /* 0x000000058e0c7209 */ /* 0x000fe40007810000 */
[----:B------:R-:W-:Y:S02]  /*dff0*/  FSEL R5, R182, -INF , !P2 ;  /* 0xff800000b6057808 */ /* 0x000fe40005000000 */
[----:B------:R-:W-:Y:S02]  /*e000*/  FMNMX.FTZ R21, R20, R21, !PT ;  /* 0x0000001514157209 */ /* 0x000fe40007810000 */
[C---:B------:R-:W-:Y:S02]  /*e010*/  ISETP.GE.AND P5, PT, R2.reuse, R229, PT ;  /* 0x000000e50200720c */ /* 0x040fe40003fa6270 */
[----:B------:R-:W-:Y:S02]  /*e020*/  ISETP.GE.AND P2, PT, R2, R228, PT ;  /* 0x000000e40200720c */ /* 0x000fe40003f46270 */
[----:B------:R-:W-:-:S02]  /*e030*/  FSEL R24, R183, -INF , !P1 ;  /* 0xff800000b7187808 */ /* 0x000fc40004800000 */
[----:B------:R-:W-:Y:S02]  /*e040*/  FMNMX.FTZ R21, R5, R21, !PT ;  /* 0x0000001505157209 */ /* 0x000fe40007810000 */
[C---:B------:R-:W-:Y:S02]  /*e050*/  ISETP.LT.OR P5, PT, R2.reuse, R225, P5 ;  /* 0x000000e10200720c */ /* 0x040fe40002fa1670 */
[----:B------:R-:W-:Y:S02]  /*e060*/  ISETP.LT.OR P2, PT, R2, R224, P2 ;  /* 0x000000e00200720c */ /* 0x000fe40001741670 */
[----:B------:R-:W-:Y:S02]  /*e070*/  FSEL R179, R194, -INF , !P0 ;  /* 0xff800000c2b37808 */ /* 0x000fe40004000000 */
[----:B------:R-:W-:Y:S02]  /*e080*/  FMNMX.FTZ R2, R24, R21, !PT ;  /* 0x0000001518027209 */ /* 0x000fe40007810000 */
[----:B------:R-:W-:-:S02]  /*e090*/  ISETP.GE.AND P3, PT, R0, R229, PT ;  /* 0x000000e50000720c */ /* 0x000fc40003f66270 */
[C---:B------:R-:W-:Y:S02]  /*e0a0*/  ISETP.GE.AND P0, PT, R0.reuse, R228, PT ;  /* 0x000000e40000720c */ /* 0x040fe40003f06270 */
[----:B------:R-:W-:Y:S02]  /*e0b0*/  FSEL R181, R195, -INF , !P4 ;  /* 0xff800000c3b57808 */ /* 0x000fe40006000000 */
[----:B------:R-:W-:Y:S02]  /*e0c0*/  FMNMX.FTZ R2, R179, R2, !PT ;  /* 0x00000002b3027209 */ /* 0x000fe40007810000 */
[C---:B------:R-:W-:Y:S02]  /*e0d0*/  ISETP.LT.OR P3, PT, R0.reuse, R225, P3 ;  /* 0x000000e10000720c */ /* 0x040fe40001f61670 */
[----:B------:R-:W-:Y:S02]  /*e0e0*/  ISETP.LT.OR P0, PT, R0, R224, P0 ;  /* 0x000000e00000720c */ /* 0x000fe40000701670 */
[----:B------:R-:W-:-:S02]  /*e0f0*/  FSEL R183, R190, -INF , !P2 ;  /* 0xff800000beb77808 */ /* 0x000fc40005000000 */
[----:B------:R-:W-:Y:S02]  /*e100*/  FMNMX.FTZ R0, R181, R2, !PT ;  /* 0x00000002b5007209 */ /* 0x000fe40007810000 */
[----:B------:R-:W-:Y:S02]  /*e110*/  FSEL R182, R191, -INF , !P0 ;  /* 0xff800000bfb67808 */ /* 0x000fe40004000000 */
[----:B------:R-:W-:Y:S02]  /*e120*/  FMNMX.FTZ R0, R183, R0, !PT ;  /* 0x00000000b7007209 */ /* 0x000fe40007810000 */
[----:B------:R-:W-:Y:S02]  /*e130*/  FSEL R178, R188, -INF , !P5 ;  /* 0xff800000bcb27808 */ /* 0x000fe40006800000 */
[----:B------:R-:W-:Y:S02]  /*e140*/  FMNMX.FTZ R0, R182, R0, !PT ;  /* 0x00000000b6007209 */ /* 0x000fe40007810000 */
[----:B------:R-:W-:-:S02]  /*e150*/  FSEL R180, R189, -INF , !P3 ;  /* 0xff800000bdb47808 */ /* 0x000fc40005800000 */
[----:B------:R-:W-:Y:S01]  /*e160*/  FMNMX.FTZ R12, R178, R12, !PT ;  /* 0x0000000cb20c7209 */ /* 0x000fe20007810000 */
[----:B------:R-:W3:Y:S01]  /*e170*/  SHFL.BFLY PT, R2, R0, 0x2, 0x1f ;  /* 0x0c401f0000027f89 */ /* 0x000ee200000e0000 */
[----:B-1----:R-:W-:Y:S02]  /*e180*/  FMNMX.FTZ R136, R3, R23, !PT ;  /* 0x0000001703887209 */ /* 0x002fe40007810000 */
[----:B------:R-:W-:Y:S02]  /*e190*/  FMNMX.FTZ R134, R180, R12, !PT ;  /* 0x0000000cb4867209 */ /* 0x000fe40007810000 */
[C---:B------:R-:W-:Y:S01]  /*e1a0*/  FSETP.NEU.FTZ.AND P3, PT, R136.reuse, -INF , PT ;  /* 0xff8000008800780b */ /* 0x040fe20003f7d000 */
[----:B------:R-:W-:Y:S01]  /*e1b0*/  FMUL.FTZ R12, R136, c[0x0][0x23c] ;  /* 0x00008f00880c7a20 */ /* 0x000fe20000410000 */
[----:B--2---:R-:W-:Y:S01]  /*e1c0*/  FMNMX.FTZ R4, R4, R22, !PT ;  /* 0x0000001604047209 */ /* 0x004fe20007810000 */
[----:B------:R-:W1:Y:S03]  /*e1d0*/  SHFL.BFLY PT, R21, R134, 0x2, 0x1f ;  /* 0x0c401f0086157f89 */ /* 0x000e6600000e0000 */
[----:B------:R-:W-:Y:S01]  /*e1e0*/  FSEL R12, R12, RZ, P3 ;  /* 0x000000ff0c0c7208 */ /* 0x000fe20001800000 */
[----:B------:R-:W2:Y:S04]  /*e1f0*/  SHFL.BFLY PT, R135, R4, 0x1, 0x1f ;  /* 0x0c201f0004877f89 */ /* 0x000ea800000e0000 */
[----:B------:R-:W-:-:S02]  /*e200*/  FFMA.FTZ R6, R6, c[0x0][0x23c], -R12 ;  /* 0x00008f0006067a23 */ /* 0x000fc4000001080c */
[--C-:B------:R-:W-:Y:S02]  /*e210*/  FFMA.FTZ R7, R7, c[0x0][0x23c], -R12.reuse ;  /* 0x00008f0007077a23 */ /* 0x100fe4000001080c */
[----:B------:R4:W-:Y:S01]  /*e220*/  MUFU.EX2 R202, R6 ;  /* 0x0000000600ca7308 */ /* 0x0009e20000000800 */
[--C-:B------:R-:W-:Y:S02]  /*e230*/  FFMA.FTZ R10, R10, c[0x0][0x23c], -R12.reuse ;  /* 0x00008f000a0a7a23 */ /* 0x100fe4000001080c */
[----:B------:R-:W-:Y:S01]  /*e240*/  FFMA.FTZ R9, R9, c[0x0][0x23c], -R12 ;  /* 0x00008f0009097a23 */ /* 0x000fe2000001080c */
[----:B---3--:R-:W-:-:S04]  /*e250*/  FMNMX.FTZ R0, R2, R0, !PT ;  /* 0x0000000002007209 */ /* 0x008fc80007810000 */
[----:B------:R-:W-:Y:S01]  /*e260*/  MUFU.EX2 R203, R7 ;  /* 0x0000000700cb7308 */ /* 0x000fe20000000800 */
[----:B------:R-:W3:Y:S01]  /*e270*/  SHFL.BFLY PT, R137, R0, 0x1, 0x1f ;  /* 0x0c201f0000897f89 */ /* 0x000ee200000e0000 */
[----:B-1----:R-:W-:Y:S02]  /*e280*/  FMNMX.FTZ R134, R21, R134, !PT ;  /* 0x0000008615867209 */ /* 0x002fe40007810000 */
[----:B--2---:R-:W-:-:S03]  /*e290*/  FMNMX.FTZ R135, R4, R135, !PT ;  /* 0x0000008704877209 */ /* 0x004fc60007810000 */
[----:B----4-:R-:W1:Y:S01]  /*e2a0*/  SHFL.BFLY PT, R6, R134, 0x1, 0x1f ;  /* 0x0c201f0086067f89 */ /* 0x010e6200000e0000 */
[----:B------:R-:W-:Y:S01]  /*e2b0*/  FSEL R4, R136, RZ, P3 ;  /* 0x000000ff88047208 */ /* 0x000fe20001800000 */
[----:B------:R-:W-:Y:S01]  /*e2c0*/  MUFU.EX2 R201, R10 ;  /* 0x0000000a00c97308 */ /* 0x000fe20000000800 */
[C---:B------:R-:W-:Y:S01]  /*e2d0*/  FSETP.NEU.FTZ.AND P2, PT, R135.reuse, -INF , PT ;  /* 0xff8000008700780b */ /* 0x040fe20003f5d000 */
[----:B------:R-:W-:-:S05]  /*e2e0*/  FMUL.FTZ R3, R135, c[0x0][0x23c] ;  /* 0x00008f0087037a20 */ /* 0x000fca0000410000 */
[----:B------:R-:W-:Y:S01]  /*e2f0*/  FSEL R3, R3, RZ, P2 ;  /* 0x000000ff03037208 */ /* 0x000fe20001000000 */
[----:B------:R-:W2:Y:S04]  /*e300*/  MUFU.EX2 R200, R9 ;  /* 0x0000000900c87308 */ /* 0x000ea80000000800 */
[--C-:B------:R-:W-:Y:S01]  /*e310*/  FFMA.FTZ R14, R14, c[0x0][0x23c], -R3.reuse ;  /* 0x00008f000e0e7a23 */ /* 0x100fe20000010803 */
[----:B---3--:R-:W-:Y:S01]  /*e320*/  FMNMX.FTZ R137, R0, R137, !PT ;  /* 0x0000008900897209 */ /* 0x008fe20007810000 */
[--C-:B------:R-:W-:Y:S02]  /*e330*/  FFMA.FTZ R8, R8, c[0x0][0x23c], -R3.reuse ;  /* 0x00008f0008087a23 */ /* 0x100fe40000010803 */
[----:B------:R-:W-:Y:S01]  /*e340*/  MUFU.EX2 R198, R14 ;  /* 0x0000000e00c67308 */ /* 0x000fe20000000800 */
[----:B------:R-:W-:Y:S01]  /*e350*/  FFMA.FTZ R18, R18, c[0x0][0x23c], -R3 ;  /* 0x00008f0012127a23 */ /* 0x000fe20000010803 */
[C---:B------:R-:W-:Y:S01]  /*e360*/  FSETP.NEU.FTZ.AND P0, PT, R137.reuse, -INF , PT ;  /* 0xff8000008900780b */ /* 0x040fe20003f1d000 */
[----:B------:R-:W-:-:S02]  /*e370*/  FMUL.FTZ R0, R137, c[0x0][0x23c] ;  /* 0x00008f0089007a20 */ /* 0x000fc40000410000 */
[----:B------:R-:W-:Y:S01]  /*e380*/  FFMA.FTZ R17, R17, c[0x0][0x23c], -R3 ;  /* 0x00008f0011117a23 */ /* 0x000fe20000010803 */
[----:B-1----:R-:W-:Y:S01]  /*e390*/  FMNMX.FTZ R134, R134, R6, !PT ;  /* 0x0000000686867209 */ /* 0x002fe20007810000 */
[----:B------:R-:W-:Y:S01]  /*e3a0*/  FADD.FTZ R6, R207, -R4 ;  /* 0x80000004cf067221 */ /* 0x000fe20000010000 */
[----:B------:R-:W-:Y:S01]  /*e3b0*/  FSEL R0, R0, RZ, P0 ;  /* 0x000000ff00007208 */ /* 0x000fe20000000000 */
[----:B------:R1:W-:Y:S01]  /*e3c0*/  MUFU.EX2 R197, R8 ;  /* 0x0000000800c57308 */ /* 0x0003e20000000800 */
[----:B------:R-:W-:Y:S01]  /*e3d0*/  FSEL R4, R135, RZ, P2 ;  /* 0x000000ff87047208 */ /* 0x000fe20001000000 */
[C---:B------:R-:W-:Y:S01]  /*e3e0*/  FMUL.FTZ R2, R134.reuse, c[0x0][0x23c] ;  /* 0x00008f0086027a20 */ /* 0x040fe20000410000 */
[----:B------:R-:W-:Y:S01]  /*e3f0*/  FSETP.NEU.FTZ.AND P1, PT, R134, -INF , PT ;  /* 0xff8000008600780b */ /* 0x000fe20003f3d000 */
[--C-:B------:R-:W-:Y:S01]  /*e400*/  FFMA.FTZ R24, R24, c[0x0][0x23c], -R0.reuse ;  /* 0x00008f0018187a23 */ /* 0x100fe20000010800 */
[----:B--2---:R-:W-:Y:S01]  /*e410*/  F2FP.PACK_AB R10, R203, R200 ;  /* 0x000000c8cb0a723e */ /* 0x004fe200000000ff */
[--C-:B------:R-:W-:Y:S01]  /*e420*/  FFMA.FTZ R15, R15, c[0x0][0x23c], -R0.reuse ;  /* 0x00008f000f0f7a23 */ /* 0x100fe20000010800 */
[----:B------:R-:W-:Y:S01]  /*e430*/  FSEL R2, R2, RZ, P1 ;  /* 0x000000ff02027208 */ /* 0x000fe20000800000 */
[----:B------:R-:W-:Y:S01]  /*e440*/  FFMA.FTZ R5, R5, c[0x0][0x23c], -R0 ;  /* 0x00008f0005057a23 */ /* 0x000fe20000010800 */
[----:B------:R2:W-:Y:S01]  /*e450*/  MUFU.EX2 R188, R24 ;  /* 0x0000001800bc7308 */ /* 0x0005e20000000800 */
[----:B------:R-:W-:-:S02]  /*e460*/  FADD.FTZ R4, R206, -R4 ;  /* 0x80000004ce047221 */ /* 0x000fc40000010000 */
[--C-:B------:R-:W-:Y:S02]  /*e470*/  FFMA.FTZ R13, R13, c[0x0][0x23c], -R2.reuse ;  /* 0x00008f000d0d7a23 */ /* 0x100fe40000010802 */
[--C-:B------:R-:W-:Y:S02]  /*e480*/  FFMA.FTZ R11, R11, c[0x0][0x23c], -R2.reuse ;  /* 0x00008f000b0b7a23 */ /* 0x100fe40000010802 */
[--C-:B------:R-:W-:Y:S01]  /*e490*/  FFMA.FTZ R19, R19, c[0x0][0x23c], -R2.reuse ;  /* 0x00008f0013137a23 */ /* 0x100fe20000010802 */
[----:B------:R3:W-:Y:S01]  /*e4a0*/  MUFU.EX2 R189, R15 ;  /* 0x0000000f00bd7308 */ /* 0x0007e20000000800 */
[----:B------:R-:W-:Y:S01]  /*e4b0*/  FFMA.FTZ R16, R16, c[0x0][0x23c], -R2 ;  /* 0x00008f0010107a23 */ /* 0x000fe20000010802 */
[----:B-1----:R-:W-:Y:S01]  /*e4c0*/  F2FP.PACK_AB R8, R201, R202 ;  /* 0x000000cac908723e */ /* 0x002fe200000000ff */
[----:B------:R-:W-:Y:S02]  /*e4d0*/  FFMA.FTZ R20, R20, c[0x0][0x23c], -R0 ;  /* 0x00008f0014147a23 */ /* 0x000fe40000010800 */
[----:B------:R-:W-:Y:S01]  /*e4e0*/  FMUL.FTZ R6, R6, c[0x0][0x23c] ;  /* 0x00008f0006067a20 */ /* 0x000fe20000410000 */
[----:B--2---:R-:W1:Y:S02]  /*e4f0*/  LDSM.16.MT88.4 R24, [R214+0xa000] ;  /* 0x00a00000d618783b */ /* 0x004e640000004200 */
[----:B------:R2:W4:Y:S01]  /*e500*/  MUFU.EX2 R190, R5 ;  /* 0x0000000500be7308 */ /* 0x0005220000000800 */
[----:B---3--:R-:W-:Y:S01]  /*e510*/  FMUL.FTZ R15, R4, c[0x0][0x23c] ;  /* 0x00008f00040f7a20 */ /* 0x008fe20000410000 */
[----:B------:R-:W-:-:S06]  /*e520*/  FSEL R4, R137, RZ, P0 ;  /* 0x000000ff89047208 */ /* 0x000fcc0000000000 */
[----:B------:R-:W-:Y:S01]  /*e530*/  MUFU.EX2 R194, R13 ;  /* 0x0000000d00c27308 */ /* 0x000fe20000000800 */
[----:B------:R-:W-:Y:S01]  /*e540*/  FADD.FTZ R4, R204, -R4 ;  /* 0x80000004cc047221 */ /* 0x000fe20000010000 */
[----:B--2---:R-:W-:-:S03]  /*e550*/  FSEL R5, R134, RZ, P1 ;  /* 0x000000ff86057208 */ /* 0x004fc60000800000 */
[----:B------:R-:W-:-:S03]  /*e560*/  FMUL.FTZ R4, R4, c[0x0][0x23c] ;  /* 0x00008f0004047a20 */ /* 0x000fc60000410000 */
[----:B------:R-:W-:Y:S01]  /*e570*/  MUFU.EX2 R193, R11 ;  /* 0x0000000b00c17308 */ /* 0x000fe20000000800 */
[----:B----4-:R-:W-:Y:S01]  /*e580*/  F2FP.PACK_AB R7, R188, R190 ;  /* 0x000000bebc07723e */ /* 0x010fe200000000ff */
[----:B------:R-:W-:-:S04]  /*e590*/  FADD.FTZ R5, R205, -R5 ;  /* 0x80000005cd057221 */ /* 0x000fc80000010000 */
[----:B------:R-:W-:Y:S02]  /*e5a0*/  FMUL.FTZ R5, R5, c[0x0][0x23c] ;  /* 0x00008f0005057a20 */ /* 0x000fe40000410000 */
[----:B------:R-:W-:Y:S08]  /*e5b0*/  MUFU.EX2 R192, R19 ;  /* 0x0000001300c07308 */ /* 0x000ff00000000800 */
[----:B------:R-:W-:Y:S08]  /*e5c0*/  MUFU.EX2 R195, R16 ;  /* 0x0000001000c37308 */ /* 0x000ff00000000800 */
[----:B------:R2:W3:Y:S08]  /*e5d0*/  MUFU.EX2 R191, R20 ;  /* 0x0000001400bf7308 */ /* 0x0004f00000000800 */
[----:B------:R3:W4:Y:S08]  /*e5e0*/  MUFU.EX2 R14, R5 ;  /* 0x00000005000e7308 */ /* 0x0007300000000800 */
[----:B------:R5:W1:Y:S01]  /*e5f0*/  MUFU.EX2 R13, R4 ;  /* 0x00000004000d7308 */ /* 0x000a620000000800 */
[----:B--2---:R-:W2:Y:S07]  /*e600*/  LDSM.16.MT88.4 R20, [R209+0xa000] ;  /* 0x00a00000d114783b */ /* 0x004eae0000004200 */
[----:B------:R1:W1:Y:S01]  /*e610*/  MUFU.EX2 R16, R6 ;  /* 0x0000000600107308 */ /* 0x0002620000000800 */
[----:B---3--:R-:W-:Y:S01]  /*e620*/  F2FP.PACK_AB R5, R191, R189 ;  /* 0x000000bdbf05723e */ /* 0x008fe200000000ff */
[----:B----4-:R-:W-:-:S02]  /*e630*/  FMUL.FTZ R40, R40, R14 ;  /* 0x0000000e28287220 */ /* 0x010fc40000410000 */
[-C--:B------:R-:W-:Y:S02]  /*e640*/  FMUL.FTZ R41, R41, R14.reuse ;  /* 0x0000000e29297220 */ /* 0x080fe40000410000 */
[-C--:B------:R-:W-:Y:S01]  /*e650*/  FMUL.FTZ R148, R148, R14.reuse ;  /* 0x0000000e94947220 */ /* 0x080fe20000410000 */
[----:B-----5:R-:W-:Y:S01]  /*e660*/  F2FP.PACK_AB R4, R192, R193 ;  /* 0x000000c1c004723e */ /* 0x020fe200000000ff */
[-C--:B-1----:R-:W-:Y:S01]  /*e670*/  FMUL.FTZ R42, R42, R13.reuse ;  /* 0x0000000d2a2a7220 */ /* 0x082fe20000410000 */
[----:B------:R-:W1:Y:S01]  /*e680*/  MUFU.EX2 R196, R18 ;  /* 0x0000001200c47308 */ /* 0x000e620000000800 */
[-C--:B------:R-:W-:Y:S02]  /*e690*/  FMUL.FTZ R43, R43, R13.reuse ;  /* 0x0000000d2b2b7220 */ /* 0x080fe40000410000 */
[----:B------:R-:W-:Y:S02]  /*e6a0*/  FMUL.FTZ R149, R149, R14 ;  /* 0x0000000e95957220 */ /* 0x000fe40000410000 */
[----:B------:R-:W-:Y:S01]  /*e6b0*/  FMUL.FTZ R150, R150, R13 ;  /* 0x0000000d96967220 */ /* 0x000fe20000410000 */
[----:B------:R-:W-:Y:S01]  /*e6c0*/  F2FP.PACK_AB R6, R195, R194 ;  /* 0x000000c2c306723e */ /* 0x000fe200000000ff */
[-C--:B------:R-:W-:Y:S01]  /*e6d0*/  FMUL.FTZ R172, R172, R16.reuse ;  /* 0x00000010acac7220 */ /* 0x080fe20000410000 */
[----:B------:R-:W3:Y:S01]  /*e6e0*/  MUFU.EX2 R199, R17 ;  /* 0x0000001100c77308 */ /* 0x000ee20000000800 */
[----:B------:R-:W-:-:S02]  /*e6f0*/  FMUL.FTZ R173, R173, R16 ;  /* 0x00000010adad7220 */ /* 0x000fc40000410000 */
[-C--:B------:R-:W-:Y:S02]  /*e700*/  FMUL.FTZ R144, R144, R16.reuse ;  /* 0x0000001090907220 */ /* 0x080fe40000410000 */
[C---:B------:R-:W-:Y:S01]  /*e710*/  HMMA.16816.F32 R32, R4.reuse, R24, R40 ;  /* 0x000000180420723c */ /* 0x040fe20000001828 */
[----:B------:R-:W-:Y:S01]  /*e720*/  FMUL.FTZ R145, R145, R16 ;  /* 0x0000001091917220 */ /* 0x000fe20000410000 */
[----:B------:R-:W-:Y:S01]  /*e730*/  LDSM.16.MT88.4 R40, [R214+0xb000] ;  /* 0x00b00000d628783b */ /* 0x000fe20000004200 */
[----:B------:R-:W4:Y:S01]  /*e740*/  MUFU.EX2 R15, R15 ;  /* 0x0000000f000f7308 */ /* 0x000f220000000800 */
[----:B-1----:R-:W-:Y:S01]  /*e750*/  F2FP.PACK_AB R9, R196, R197 ;  /* 0x000000c5c409723e */ /* 0x002fe200000000ff */
[-C--:B------:R-:W-:Y:S02]  /*e760*/  FMUL.FTZ R151, R151, R13.reuse ;  /* 0x0000000d97977220 */ /* 0x080fe40000410000 */
[-C--:B------:R-:W-:Y:S02]  /*e770*/  FMUL.FTZ R152, R152, R14.reuse ;  /* 0x0000000e98987220 */ /* 0x080fe40000410000 */
[----:B------:R-:W-:Y:S01]  /*e780*/  FMUL.FTZ R153, R153, R14 ;  /* 0x0000000e99997220 */ /* 0x000fe20000410000 */
[----:B---3--:R-:W-:Y:S01]  /*e790*/  F2FP.PACK_AB R11, R199, R198 ;  /* 0x000000c6c70b723e */ /* 0x008fe200000000ff */
[-C--:B------:R-:W-:Y:S01]  /*e7a0*/  FMUL.FTZ R154, R154, R13.reuse ;  /* 0x0000000d9a9a7220 */ /* 0x080fe20000410000 */
[----:B--2---:R-:W-:Y:S01]  /*e7b0*/  HMMA.16816.F32 R148, R4, R20, R148 ;  /* 0x000000140494723c */ /* 0x004fe20000001894 */
[----:B------:R-:W-:-:S02]  /*e7c0*/  FMUL.FTZ R155, R155, R13 ;  /* 0x0000000d9b9b7220 */ /* 0x000fc40000410000 */
[-C--:B------:R-:W-:Y:S02]  /*e7d0*/  FMUL.FTZ R156, R156, R16.reuse ;  /* 0x000000109c9c7220 */ /* 0x080fe40000410000 */
[----:B------:R-:W-:Y:S02]  /*e7e0*/  FMUL.FTZ R157, R157, R16 ;  /* 0x000000109d9d7220 */ /* 0x000fe40000410000 */
[-C--:B----4-:R-:W-:Y:S01]  /*e7f0*/  FMUL.FTZ R174, R174, R15.reuse ;  /* 0x0000000faeae7220 */ /* 0x090fe20000410000 */
        /* <DEDUP_REMOVED lines=10> */
[C---:B------:R-:W-:Y:S01]  /*e8a0*/  HMMA.16816.F32 R144, R8.reuse, R20, R144 ;  /* 0x000000140890723c */ /* 0x040fe20000001890 */
[----:B------:R-:W-:Y:S01]  /*e8b0*/  FMUL.FTZ R163, R163, R15 ;  /* 0x0000000fa3a37220 */ /* 0x000fe20000410000 */
[----:B------:R-:W-:Y:S01]  /*e8c0*/  MOV R175, R32 ;  /* 0x0000002000af7202 */ /* 0x000fe20000000f00 */
[-C--:B------:R-:W-:Y:S01]  /*e8d0*/  FMUL.FTZ R164, R164, R14.reuse ;  /* 0x0000000ea4a47220 */ /* 0x080fe20000410000 */
[----:B------:R-:W-:Y:S01]  /*e8e0*/  MOV R174, R33 ;  /* 0x0000002100ae7202 */ /* 0x000fe20000000f00 */
[----:B------:R-:W-:Y:S01]  /*e8f0*/  FMUL.FTZ R165, R165, R14 ;  /* 0x0000000ea5a57220 */ /* 0x000fe20000410000 */
[----:B------:R-:W-:Y:S01]  /*e900*/  MOV R173, R34 ;  /* 0x0000002200ad7202 */ /* 0x000fe20000000f00 */
[-C--:B------:R-:W-:Y:S01]  /*e910*/  FMUL.FTZ R166, R166, R13.reuse ;  /* 0x0000000da6a67220 */ /* 0x080fe20000410000 */
[----:B------:R-:W-:Y:S01]  /*e920*/  HMMA.16816.F32 R232, R8, R22, R156 ;  /* 0x0000001608e8723c */ /* 0x000fe2000000189c */
[----:B------:R-:W-:Y:S01]  /*e930*/  FMUL.FTZ R167, R167, R13 ;  /* 0x0000000da7a77220 */ /* 0x000fe20000410000 */
[----:B------:R-:W-:Y:S01]  /*e940*/  MOV R172, R35 ;  /* 0x0000002300ac7202 */ /* 0x000fe20000000f00 */
[-C--:B------:R-:W-:Y:S01]  /*e950*/  FMUL.FTZ R168, R168, R14.reuse ;  /* 0x0000000ea8a87220 */ /* 0x080fe20000410000 */
[----:B------:R-:W1:Y:S01]  /*e960*/  LDSM.16.MT88.4 R20, [R213+0xa000] ;  /* 0x00a00000d514783b */ /* 0x000e620000004200 */
[----:B------:R-:W-:-:S02]  /*e970*/  FMUL.FTZ R169, R169, R14 ;  /* 0x0000000ea9a97220 */ /* 0x000fc40000410000 */
[-C--:B------:R-:W-:Y:S01]  /*e980*/  FMUL.FTZ R170, R170, R13.reuse ;  /* 0x0000000daaaa7220 */ /* 0x080fe20000410000 */
[-C--:B------:R-:W-:Y:S01]  /*e990*/  HMMA.16816.F32 R160, R8, R28.reuse, R160 ;  /* 0x0000001c08a0723c */ /* 0x080fe200000018a0 */
[-C--:B------:R-:W-:Y:S01]  /*e9a0*/  FMUL.FTZ R171, R171, R13.reuse ;  /* 0x0000000dabab7220 */ /* 0x080fe20000410000 */
[----:B------:R-:W-:Y:S01]  /*e9b0*/  LDSM.16.MT88.4 R32, [R211+0xb000] ;  /* 0x00b00000d320783b */ /* 0x000fe20000004200 */
[-C--:B------:R-:W-:Y:S02]  /*e9c0*/  FMUL.FTZ R44, R44, R14.reuse ;  /* 0x0000000e2c2c7220 */ /* 0x080fe40000410000 */
[----:B------:R-:W-:Y:S02]  /*e9d0*/  FMUL.FTZ R45, R45, R14 ;  /* 0x0000000e2d2d7220 */ /* 0x000fe40000410000 */
[-C--:B------:R-:W-:Y:S01]  /*e9e0*/  FMUL.FTZ R46, R46, R13.reuse ;  /* 0x0000000d2e2e7220 */ /* 0x080fe20000410000 */
[----:B------:R-:W-:Y:S01]  /*e9f0*/  HMMA.16816.F32 R164, R4, R28, R164 ;  /* 0x0000001c04a4723c */ /* 0x000fe200000018a4 */
[----:B------:R-:W-:-:S02]  /*ea00*/  FMUL.FTZ R47, R47, R13 ;  /* 0x0000000d2f2f7220 */ /* 0x000fc40000410000 */
[-C--:B------:R-:W-:Y:S02]  /*ea10*/  FMUL.FTZ R56, R56, R14.reuse ;  /* 0x0000000e38387220 */ /* 0x080fe40000410000 */
[----:B------:R-:W-:Y:S02]  /*ea20*/  FMUL.FTZ R57, R57, R14 ;  /* 0x0000000e39397220 */ /* 0x000fe40000410000 */
[-C--:B------:R-:W-:Y:S01]  /*ea30*/  FMUL.FTZ R58, R58, R13.reuse ;  /* 0x0000000d3a3a7220 */ /* 0x080fe20000410000 */
[C---:B------:R-:W-:Y:S01]  /*ea40*/  HMMA.16816.F32 R168, R4.reuse, R30, R168 ;  /* 0x0000001e04a8723c */ /* 0x040fe200000018a8 */
[----:B------:R-:W2:Y:S01]  /*ea50*/  LDSM.16.MT88.4 R28, [R209+0xb000] ;  /* 0x00b00000d11c783b */ /* 0x000ea20000004200 */
[----:B------:R-:W-:Y:S01]  /*ea60*/  FMUL.FTZ R59, R59, R13 ;  /* 0x0000000d3b3b7220 */ /* 0x000fe20000410000 */
[----:B------:R-:W-:Y:S01]  /*ea70*/  MOV R159, R232 ;  /* 0x000000e8009f7202 */ /* 0x000fe20000000f00 */
[-C--:B------:R-:W-:Y:S01]  /*ea80*/  FMUL.FTZ R60, R60, R14.reuse ;  /* 0x0000000e3c3c7220 */ /* 0x080fe20000410000 */
[----:B------:R-:W-:Y:S01]  /*ea90*/  MOV R158, R233 ;  /* 0x000000e9009e7202 */ /* 0x000fe20000000f00 */
[----:B------:R-:W-:Y:S01]  /*eaa0*/  FMUL.FTZ R61, R61, R14 ;  /* 0x0000000e3d3d7220 */ /* 0x000fe20000410000 */
[----:B------:R-:W-:Y:S01]  /*eab0*/  MOV R157, R234 ;  /* 0x000000ea009d7202 */ /* 0x000fe20000000f00 */
[----:B------:R-:W-:Y:S01]  /*eac0*/  HMMA.16816.F32 R244, R4, R26, R44 ;  /* 0x0000001a04f4723c */ /* 0x000fe2000000182c */
[----:B------:R-:W3:Y:S01]  /*ead0*/  LDSM.16.MT88.4 R44, [R213+0xb000] ;  /* 0x00b00000d52c783b */ /* 0x000ee20000004200 */
[----:B------:R-:W-:Y:S01]  /*eae0*/  FMUL.FTZ R62, R62, R13 ;  /* 0x0000000d3e3e7220 */ /* 0x000fe20000410000 */
[----:B------:R-:W-:Y:S01]  /*eaf0*/  MOV R156, R235 ;  /* 0x000000eb009c7202 */ /* 0x000fe20000000f00 */
[----:B------:R-:W-:-:S02]  /*eb00*/  FMUL.FTZ R63, R63, R13 ;  /* 0x0000000d3f3f7220 */ /* 0x000fc40000410000 */
[-C--:B------:R-:W-:Y:S02]  /*eb10*/  FMUL.FTZ R72, R72, R14.reuse ;  /* 0x0000000e48487220 */ /* 0x080fe40000410000 */
[-C--:B------:R-:W-:Y:S02]  /*eb20*/  FMUL.FTZ R73, R73, R14.reuse ;  /* 0x0000000e49497220 */ /* 0x080fe40000410000 */
[-C--:B------:R-:W-:Y:S02]  /*eb30*/  FMUL.FTZ R74, R74, R13.reuse ;  /* 0x0000000d4a4a7220 */ /* 0x080fe40000410000 */
[----:B------:R-:W-:Y:S01]  /*eb40*/  FMUL.FTZ R75, R75, R13 ;  /* 0x0000000d4b4b7220 */ /* 0x000fe20000410000 */
[----:B-1----:R-:W-:Y:S01]  /*eb50*/  HMMA.16816.F32 R56, R4, R20, R56 ;  /* 0x000000140438723c */ /* 0x002fe20000001838 */
[-C--:B------:R-:W-:Y:S02]  /*eb60*/  FMUL.FTZ R76, R76, R14.reuse ;  /* 0x0000000e4c4c7220 */ /* 0x080fe40000410000 */
[----:B------:R-:W-:-:S02]  /*eb70*/  FMUL.FTZ R77, R77, R14 ;  /* 0x0000000e4d4d7220 */ /* 0x000fc40000410000 */
[-C--:B------:R-:W-:Y:S02]  /*eb80*/  FMUL.FTZ R88, R88, R14.reuse ;  /* 0x0000000e58587220 */ /* 0x080fe40000410000 */
[-C--:B------:R-:W-:Y:S01]  /*eb90*/  FMUL.FTZ R78, R78, R13.reuse ;  /* 0x0000000d4e4e7220 */ /* 0x080fe20000410000 */
[----:B------:R-:W-:Y:S01]  /*eba0*/  HMMA.16816.F32 R60, R4, R22, R60 ;  /* 0x00000016043c723c */ /* 0x000fe2000000183c */
[----:B------:R-:W-:Y:S02]  /*ebb0*/  FMUL.FTZ R79, R79, R13 ;  /* 0x0000000d4f4f7220 */ /* 0x000fe40000410000 */
[-C--:B------:R-:W-:Y:S02]  /*ebc0*/  FMUL.FTZ R89, R89, R14.reuse ;  /* 0x0000000e59597220 */ /* 0x080fe40000410000 */
[-C--:B------:R-:W-:Y:S02]  /*ebd0*/  FMUL.FTZ R92, R92, R14.reuse ;  /* 0x0000000e5c5c7220 */ /* 0x080fe40000410000 */
[----:B------:R-:W-:-:S02]  /*ebe0*/  FMUL.FTZ R93, R93, R14 ;  /* 0x0000000e5d5d7220 */ /* 0x000fc40000410000 */
[-C--:B------:R-:W-:Y:S02]  /*ebf0*/  FMUL.FTZ R90, R90, R13.reuse ;  /* 0x0000000d5a5a7220 */ /* 0x080fe40000410000 */
[-C--:B------:R-:W-:Y:S01]  /*ec00*/  FMUL.FTZ R91, R91, R13.reuse ;  /* 0x0000000d5b5b7220 */ /* 0x080fe20000410000 */
[C---:B--2---:R-:W-:Y:S01]  /*ec10*/  HMMA.16816.F32 R72, R4.reuse, R28, R72 ;  /* 0x0000001c0448723c */ /* 0x044fe20000001848 */
        /* <DEDUP_REMOVED lines=21> */
[----:B------:R-:W-:Y:S02]  /*ed70*/  FMUL.FTZ R127, R127, R13 ;  /* 0x0000000d7f7f7220 */ /* 0x000fe40000410000 */
[-C--:B------:R-:W-:Y:S02]  /*ed80*/  FMUL.FTZ R36, R36, R16.reuse ;  /* 0x0000001024247220 */ /* 0x080fe40000410000 */
[-C--:B------:R-:W-:Y:S01]  /*ed90*/  FMUL.FTZ R37, R37, R16.reuse ;  /* 0x0000001025257220 */ /* 0x080fe20000410000 */
[----:B------:R-:W-:Y:S01]  /*eda0*/  HMMA.16816.F32 R108, R4, R42, R108 ;  /* 0x0000002a046c723c */ /* 0x000fe2000000186c */
[-C--:B------:R-:W-:Y:S02]  /*edb0*/  FMUL.FTZ R38, R38, R15.reuse ;  /* 0x0000000f26267220 */ /* 0x080fe40000410000 */
[----:B------:R-:W-:Y:S02]  /*edc0*/  FMUL.FTZ R39, R39, R15 ;  /* 0x0000000f27277220 */ /* 0x000fe40000410000 */
[----:B------:R-:W-:-:S02]  /*edd0*/  FMUL.FTZ R48, R48, R16 ;  /* 0x0000001030307220 */ /* 0x000fc40000410000 */
[-C--:B------:R-:W-:Y:S01]  /*ede0*/  FMUL.FTZ R49, R49, R16.reuse ;  /* 0x0000001031317220 */ /* 0x080fe20000410000 */
[C---:B---3--:R-:W-:Y:S01]  /*edf0*/  HMMA.16816.F32 R120, R4.reuse, R44, R120 ;  /* 0x0000002c0478723c */ /* 0x048fe20000001878 */
        /* <DEDUP_REMOVED lines=8> */
[----:B------:R-:W-:Y:S01]  /*ee80*/  FFMA.FTZ R4, R139, c[0x0][0x23c], -R12 ;  /* 0x00008f008b047a23 */ /* 0x000fe2000001080c */
[----:B------:R-:W-:Y:S01]  /*ee90*/  HMMA.16816.F32 R36, R8, R24, R36 ;  /* 0x000000180824723c */ /* 0x000fe20000001824 */
[----:B------:R-:W-:Y:S02]  /*eea0*/  FMUL.FTZ R65, R65, R16 ;  /* 0x0000001041417220 */ /* 0x000fe40000410000 */
[----:B------:R1:W-:Y:S01]  /*eeb0*/  MUFU.EX2 R25, R4 ;  /* 0x0000000400197308 */ /* 0x0003e20000000800 */
[-C--:B------:R-:W-:Y:S02]  /*eec0*/  FMUL.FTZ R66, R66, R15.reuse ;  /* 0x0000000f42427220 */ /* 0x080fe40000410000 */
[----:B------:R-:W-:-:S02]  /*eed0*/  FMUL.FTZ R67, R67, R15 ;  /* 0x0000000f43437220 */ /* 0x000fc40000410000 */
[C---:B------:R-:W-:Y:S01]  /*eee0*/  HMMA.16816.F32 R232, R8.reuse, R26, R48 ;  /* 0x0000001a08e8723c */ /* 0x040fe20000001830 */
[-C--:B------:R-:W-:Y:S02]  /*eef0*/  FMUL.FTZ R68, R68, R16.reuse ;  /* 0x0000001044447220 */ /* 0x080fe40000410000 */
[----:B------:R-:W-:Y:S02]  /*ef00*/  FMUL.FTZ R69, R69, R16 ;  /* 0x0000001045457220 */ /* 0x000fe40000410000 */
[----:B------:R-:W-:Y:S02]  /*ef10*/  FMUL.FTZ R70, R70, R15 ;  /* 0x0000000f46467220 */ /* 0x000fe40000410000 */
[----:B------:R-:W-:Y:S01]  /*ef20*/  MOV R48, R159 ;  /* 0x0000009f00307202 */ /* 0x000fe20000000f00 */
[C---:B------:R-:W-:Y:S01]  /*ef30*/  HMMA.16816.F32 R52, R8.reuse, R20, R52 ;  /* 0x000000140834723c */ /* 0x040fe20000001834 */
[----:B------:R-:W-:Y:S01]  /*ef40*/  MOV R49, R158 ;  /* 0x0000009e00317202 */ /* 0x000fe20000000f00 */
[----:B------:R-:W-:Y:S01]  /*ef50*/  FMUL.FTZ R71, R71, R15 ;  /* 0x0000000f47477220 */ /* 0x000fe20000410000 */
[----:B------:R-:W-:Y:S01]  /*ef60*/  MOV R50, R157 ;  /* 0x0000009d00327202 */ /* 0x000fe20000000f00 */
[----:B-1----:R-:W-:Y:S01]  /*ef70*/  FFMA.FTZ R4, R138, c[0x0][0x23c], -R12 ;  /* 0x00008f008a047a23 */ /* 0x002fe2000001080c */
[----:B------:R-:W-:Y:S01]  /*ef80*/  MOV R51, R156 ;  /* 0x0000009c00337202 */ /* 0x000fe20000000f00 */
[-C--:B------:R-:W-:Y:S01]  /*ef90*/  FMUL.FTZ R80, R80, R16.reuse ;  /* 0x0000001050507220 */ /* 0x080fe20000410000 */
[----:B------:R-:W1:Y:S01]  /*efa0*/  LDSM.16.MT88.4 R156, [R209+0xa800] ;  /* 0x00a80000d19c783b */ /* 0x000e620000004200 */
[----:B------:R2:W3:Y:S01]  /*efb0*/  MUFU.EX2 R27, R4 ;  /* 0x00000004001b7308 */ /* 0x0004e20000000800 */
[----:B------:R-:W-:Y:S01]  /*efc0*/  HMMA.16816.F32 R204, R8, R22, R64 ;  /* 0x0000001608cc723c */ /* 0x000fe20000001840 */
[----:B------:R-:W-:Y:S01]  /*efd0*/  FMUL.FTZ R81, R81, R16 ;  /* 0x0000001051517220 */ /* 0x000fe20000410000 */
[----:B------:R-:W4:Y:S01]  /*efe0*/  LDSM.16.MT88.4 R64, [R213+0xa800] ;  /* 0x00a80000d540783b */ /* 0x000f220000004200 */
[----:B------:R-:W-:-:S02]  /*eff0*/  FMUL.FTZ R82, R82, R15 ;  /* 0x0000000f52527220 */ /* 0x000fc40000410000 */
[-C--:B------:R-:W-:Y:S02]  /*f000*/  FMUL.FTZ R83, R83, R15.reuse ;  /* 0x0000000f53537220 */ /* 0x080fe40000410000 */
[-C--:B------:R-:W-:Y:S01]  /*f010*/  FMUL.FTZ R128, R128, R16.reuse ;  /* 0x0000001080807220 */ /* 0x080fe20000410000 */
[C---:B------:R-:W-:Y:S01]  /*f020*/  HMMA.16816.F32 R68, R8.reuse, R28, R68 ;  /* 0x0000001c0844723c */ /* 0x040fe20000001844 */
[-C--:B------:R-:W-:Y:S02]  /*f030*/  FMUL.FTZ R129, R129, R16.reuse ;  /* 0x0000001081817220 */ /* 0x080fe40000410000 */
[-C--:B------:R-:W-:Y:S02]  /*f040*/  FMUL.FTZ R130, R130, R15.reuse ;  /* 0x0000000f82827220 */ /* 0x080fe40000410000 */
[----:B------:R-:W-:Y:S02]  /*f050*/  FMUL.FTZ R131, R131, R15 ;  /* 0x0000000f83837220 */ /* 0x000fe40000410000 */
[----:B--2---:R-:W-:Y:S01]  /*f060*/  FFMA.FTZ R4, R132, c[0x0][0x23c], -R12 ;  /* 0x00008f0084047a23 */ /* 0x004fe2000001080c */
[----:B------:R-:W-:Y:S01]  /*f070*/  HMMA.16816.F32 R184, R8, R30, R80 ;  /* 0x0000001e08b8723c */ /* 0x000fe20000001850 */
[-C--:B------:R-:W-:Y:S01]  /*f080*/  FMUL.FTZ R84, R84, R16.reuse ;  /* 0x0000001054547220 */ /* 0x080fe20000410000 */
[----:B------:R-:W-:Y:S01]  /*f090*/  LDSM.16.MT88.4 R80, [R209+0xb800] ;  /* 0x00b80000d150783b */ /* 0x000fe20000004200 */
[----:B------:R2:W-:Y:S01]  /*f0a0*/  MUFU.EX2 R132, R4 ;  /* 0x0000000400847308 */ /* 0x0005e20000000800 */
[----:B------:R-:W-:-:S02]  /*f0b0*/  FMUL.FTZ R85, R85, R16 ;  /* 0x0000001055557220 */ /* 0x000fc40000410000 */
[-C--:B------:R-:W-:Y:S02]  /*f0c0*/  FMUL.FTZ R86, R86, R15.reuse ;  /* 0x0000000f56567220 */ /* 0x080fe40000410000 */
[C---:B------:R-:W-:Y:S01]  /*f0d0*/  HMMA.16816.F32 R28, R8.reuse, R46, R128 ;  /* 0x0000002e081c723c */ /* 0x040fe20000001880 */
[-C--:B------:R-:W-:Y:S02]  /*f0e0*/  FMUL.FTZ R87, R87, R15.reuse ;  /* 0x0000000f57577220 */ /* 0x080fe40000410000 */
[-C--:B------:R-:W-:Y:S02]  /*f0f0*/  FMUL.FTZ R96, R96, R16.reuse ;  /* 0x0000001060607220 */ /* 0x080fe40000410000 */
[-C--:B------:R-:W-:Y:S02]  /*f100*/  FMUL.FTZ R97, R97, R16.reuse ;  /* 0x0000001061617220 */ /* 0x080fe40000410000 */
[----:B------:R-:W-:Y:S01]  /*f110*/  FMUL.FTZ R98, R98, R15 ;  /* 0x0000000f62627220 */ /* 0x000fe20000410000 */
[----:B---3--:R-:W-:Y:S01]  /*f120*/  F2FP.PACK_AB R128, R27, R25 ;  /* 0x000000191b80723e */ /* 0x008fe200000000ff */
[----:B------:R-:W-:Y:S01]  /*f130*/  FMUL.FTZ R99, R99, R15 ;  /* 0x0000000f63637220 */ /* 0x000fe20000410000 */
[----:B------:R-:W-:Y:S01]  /*f140*/  HMMA.16816.F32 R84, R8, R32, R84 ;  /* 0x000000200854723c */ /* 0x000fe20000001854 */
[----:B--2---:R-:W-:Y:S01]  /*f150*/  FFMA.FTZ R4, R176, c[0x0][0x23c], -R12 ;  /* 0x00008f00b0047a23 */ /* 0x004fe2000001080c */
[----:B------:R-:W-:Y:S01]  /*f160*/  MOV R176, R175 ;  /* 0x000000af00b07202 */ /* 0x000fe20000000f00 */
[----:B------:R-:W-:-:S02]  /*f170*/  FMUL.FTZ R112, R112, R16 ;  /* 0x0000001070707220 */ /* 0x000fc40000410000 */
[----:B------:R-:W2:Y:S01]  /*f180*/  MUFU.EX2 R26, R4 ;  /* 0x00000004001a7308 */ /* 0x000ea20000000800 */
[-C--:B------:R-:W-:Y:S02]  /*f190*/  FMUL.FTZ R113, R113, R16.reuse ;  /* 0x0000001071717220 */ /* 0x080fe40000410000 */
[-C--:B------:R-:W-:Y:S02]  /*f1a0*/  FMUL.FTZ R114, R114, R15.reuse ;  /* 0x0000000f72727220 */ /* 0x080fe40000410000 */
[-C--:B------:R-:W-:Y:S02]  /*f1b0*/  FMUL.FTZ R115, R115, R15.reuse ;  /* 0x0000000f73737220 */ /* 0x080fe40000410000 */
[-C--:B------:R-:W-:Y:S02]  /*f1c0*/  FMUL.FTZ R116, R116, R16.reuse ;  /* 0x0000001074747220 */ /* 0x080fe40000410000 */
[----:B------:R-:W-:Y:S02]  /*f1d0*/  FMUL.FTZ R117, R117, R16 ;  /* 0x0000001075757220 */ /* 0x000fe40000410000 */
[----:B------:R-:W-:-:S02]  /*f1e0*/  FMUL.FTZ R118, R118, R15 ;  /* 0x0000000f76767220 */ /* 0x000fc40000410000 */
[-C--:B------:R-:W-:Y:S02]  /*f1f0*/  FMUL.FTZ R119, R119, R15.reuse ;  /* 0x0000000f77777220 */ /* 0x080fe40000410000 */
[----:B------:R-:W-:Y:S01]  /*f200*/  FMUL.FTZ R100, R100, R16 ;  /* 0x0000001064647220 */ /* 0x000fe20000410000 */
[----:B--2---:R-:W-:Y:S01]  /*f210*/  F2FP.PACK_AB R130, R26, R132 ;  /* 0x000000841a82723e */ /* 0x004fe200000000ff */
[----:B------:R-:W-:Y:S02]  /*f220*/  FFMA.FTZ R4, R141, c[0x0][0x23c], -R3 ;  /* 0x00008f008d047a23 */ /* 0x000fe40000010803 */
[----:B------:R-:W-:Y:S01]  /*f230*/  FMUL.FTZ R101, R101, R16 ;  /* 0x0000001065657220 */ /* 0x000fe20000410000 */
[----:B------:R-:W-:Y:S01]  /*f240*/  HMMA.16816.F32 R116, R8, R44, R116 ;  /* 0x0000002c0874723c */ /* 0x000fe20000001874 */
[----:B------:R2:W-:Y:S01]  /*f250*/  MUFU.EX2 R21, R4 ;  /* 0x0000000400157308 */ /* 0x0005e20000000800 */
[-C--:B------:R-:W-:Y:S02]  /*f260*/  FMUL.FTZ R102, R102, R15.reuse ;  /* 0x0000000f66667220 */ /* 0x080fe40000410000 */
[----:B------:R-:W-:-:S07]  /*f270*/  FMUL.FTZ R103, R103, R15 ;  /* 0x0000000f67677220 */ /* 0x000fce0000410000 */
[----:B------:R-:W-:Y:S01]  /*f280*/  HMMA.16816.F32 R100, R8, R40, R100 ;  /* 0x000000280864723c */ /* 0x000fe20000001864 */
[----:B--2---:R-:W-:-:S04]  /*f290*/  FFMA.FTZ R4, R143, c[0x0][0x23c], -R3 ;  /* 0x00008f008f047a23 */ /* 0x004fc80000010803 */
[----:B------:R2:W3:Y:S02]  /*f2a0*/  MUFU.EX2 R23, R4 ;  /* 0x0000000400177308 */ /* 0x0004e40000000800 */
[--C-:B--2---:R-:W-:Y:S01]  /*f2b0*/  FFMA.FTZ R4, R140, c[0x0][0x23c], -R3.reuse ;  /* 0x00008f008c047a23 */ /* 0x104fe20000010803 */
[----:B---3--:R-:W-:Y:S01]  /*f2c0*/  F2FP.PACK_AB R129, R23, R21 ;  /* 0x000000151781723e */ /* 0x008fe200000000ff */
[----:B------:R-:W-:Y:S01]  /*f2d0*/  FFMA.FTZ R3, R177, c[0x0][0x23c], -R3 ;  /* 0x00008f00b1037a23 */ /* 0x000fe20000010803 */
[----:B------:R-:W-:-:S03]  /*f2e0*/  MOV R177, R174 ;  /* 0x000000ae00b17202 */ /* 0x000fc60000000f00 */
[----:B------:R2:W-:Y:S08]  /*f2f0*/  MUFU.EX2 R24, R4 ;  /* 0x0000000400187308 */ /* 0x0005f00000000800 */
[----:B------:R3:W5:Y:S01]  /*f300*/  MUFU.EX2 R22, R3 ;  /* 0x0000000300167308 */ /* 0x0007620000000800 */
[----:B--2---:R-:W2:Y:S01]  /*f310*/  LDSM.16.MT88.4 R4, [R213+0xb800] ;  /* 0x00b80000d504783b */ /* 0x004ea20000004200 */
[----:B---3--:R-:W-:Y:S01]  /*f320*/  FFMA.FTZ R3, R133, c[0x0][0x23c], -R2 ;  /* 0x00008f0085037a23 */ /* 0x008fe20000010802 */
[----:B-----5:R-:W-:-:S05]  /*f330*/  F2FP.PACK_AB R131, R22, R24 ;  /* 0x000000181683723e */ /* 0x020fca00000000ff */
[----:B------:R3:W-:Y:S02]  /*f340*/  MUFU.EX2 R20, R3 ;  /* 0x0000000300147308 */ /* 0x0007e40000000800 */
[C---:B-1----:R-:W-:Y:S08]  /*f350*/  HMMA.16816.F32 R144, R128.reuse, R156, R144 ;  /* 0x0000009c8090723c */ /* 0x042ff00000001890 */
[----:B----4-:R-:W-:Y:S01]  /*f360*/  HMMA.16816.F32 R52, R128, R64, R52 ;  /* 0x000000408034723c */ /* 0x010fe20000001834 */
[----:B---3--:R-:W-:-:S04]  /*f370*/  FFMA.FTZ R3, R142, c[0x0][0x23c], -R2 ;  /* 0x00008f008e037a23 */ /* 0x008fc80000010802 */
[----:B------:R1:W3:Y:S03]  /*f380*/  MUFU.EX2 R19, R3 ;  /* 0x0000000300137308 */ /* 0x0002e60000000800 */
[C---:B------:R-:W-:Y:S01]  /*f390*/  HMMA.16816.F32 R140, R8.reuse, R34, R96 ;  /* 0x00000022088c723c */ /* 0x040fe20000001860 */
[----:B------:R-:W4:Y:S07]  /*f3a0*/  LDSM.16.MT88.4 R96, [R211+0xb800] ;  /* 0x00b80000d360783b */ /* 0x000f2e0000004200 */
[----:B------:R-:W-:Y:S01]  /*f3b0*/  HMMA.16816.F32 R32, R8, R42, R112 ;  /* 0x0000002a0820723c */ /* 0x000fe20000001870 */
[----:B------:R-:W5:Y:S01]  /*f3c0*/  LDSM.16.MT88.4 R112, [R214+0xb800] ;  /* 0x00b80000d670783b */ /* 0x000f620000004200 */
[--C-:B-1----:R-:W-:Y:S01]  /*f3d0*/  FFMA.FTZ R3, R178, c[0x0][0x23c], -R2.reuse ;  /* 0x00008f00b2037a23 */ /* 0x102fe20000010802 */
[----:B---3--:R-:W-:Y:S01]  /*f3e0*/  F2FP.PACK_AB R124, R19, R20 ;  /* 0x00000014137c723e */ /* 0x008fe200000000ff */
[----:B------:R-:W-:Y:S01]  /*f3f0*/  FFMA.FTZ R2, R180, c[0x0][0x23c], -R2 ;  /* 0x00008f00b4027a23 */ /* 0x000fe20000010802 */
[----:B------:R-:W-:Y:S01]  /*f400*/  MOV R178, R173 ;  /* 0x000000ad00b27202 */ /* 0x000fe20000000f00 */
[----:B------:R-:W-:Y:S01]  /*f410*/  MUFU.EX2 R18, R3 ;  /* 0x0000000300127308 */ /* 0x000fe20000000800 */
[----:B------:R-:W-:Y:S01]  /*f420*/  FFMA.FTZ R11, R251, R16, R202 ;  /* 0x00000010fb0b7223 */ /* 0x000fe200000100ca */
[----:B--2---:R-:W-:Y:S01]  /*f430*/  HMMA.16816.F32 R116, R128, R4, R116 ;  /* 0x000000048074723c */ /* 0x004fe20000001874 */
[----:B------:R-:W-:-:S02]  /*f440*/  FFMA.FTZ R8, R250, R15, R197 ;  /* 0x0000000ffa087223 */ /* 0x000fc400000100c5 */
[----:B------:R-:W-:Y:S02]  /*f450*/  FADD.FTZ R11, R201, R11 ;  /* 0x0000000bc90b7221 */ /* 0x000fe40000010000 */
[----:B------:R-:W-:Y:S01]  /*f460*/  FADD.FTZ R10, R196, R8 ;  /* 0x00000008c40a7221 */ /* 0x000fe20000010000 */
[----:B------:R1:W2:Y:S02]  /*f470*/  MUFU.EX2 R17, R2 ;  /* 0x0000000200117308 */ /* 0x0002a40000000800 */
[C---:B------:R-:W-:Y:S08]  /*f480*/  HMMA.16816.F32 R68, R128.reuse, R80, R68 ;  /* 0x000000508044723c */ /* 0x040ff00000001844 */
[----:B----4-:R-:W-:Y:S01]  /*f490*/  HMMA.16816.F32 R84, R128, R96, R84 ;  /* 0x000000608054723c */ /* 0x010fe20000001854 */
[----:B-1----:R-:W-:Y:S01]  /*f4a0*/  FFMA.FTZ R2, R179, c[0x0][0x23c], -R0 ;  /* 0x00008f00b3027a23 */ /* 0x002fe20000010800 */
[----:B--2---:R-:W-:-:S02]  /*f4b0*/  F2FP.PACK_AB R126, R17, R18 ;  /* 0x00000012117e723e */ /* 0x004fc400000000ff */
[----:B------:R-:W-:Y:S01]  /*f4c0*/  MOV R179, R172 ;  /* 0x000000ac00b37202 */ /* 0x000fe20000000f00 */
[----:B------:R1:W-:Y:S01]  /*f4d0*/  MUFU.EX2 R12, R2 ;  /* 0x00000002000c7308 */ /* 0x0003e20000000800 */
[----:B------:R-:W2:Y:S02]  /*f4e0*/  LDSM.16.MT88.4 R172, [R211+0xa800] ;  /* 0x00a80000d3ac783b */ /* 0x000ea40000004200 */
[----:B-----5:R-:W-:Y:S01]  /*f4f0*/  HMMA.16816.F32 R100, R128, R112, R100 ;  /* 0x000000708064723c */ /* 0x020fe20000001864 */
[----:B-1----:R-:W-:-:S04]  /*f500*/  FFMA.FTZ R2, R181, c[0x0][0x23c], -R0 ;  /* 0x00008f00b5027a23 */ /* 0x002fc80000010800 */
[----:B------:R1:W3:Y:S02]  /*f510*/  MUFU.EX2 R3, R2 ;  /* 0x0000000200037308 */ /* 0x0002e40000000800 */
[--C-:B-1----:R-:W-:Y:S01]  /*f520*/  FFMA.FTZ R2, R183, c[0x0][0x23c], -R0.reuse ;  /* 0x00008f00b7027a23 */ /* 0x102fe20000010800 */
[----:B---3--:R-:W-:Y:S01]  /*f530*/  F2FP.PACK_AB R125, R3, R12 ;  /* 0x0000000c037d723e */ /* 0x008fe200000000ff */
[----:B------:R-:W-:Y:S01]  /*f540*/  FFMA.FTZ R0, R182, c[0x0][0x23c], -R0 ;  /* 0x00008f00b6007a23 */ /* 0x000fe20000010800 */
[----:B--2---:R-:W-:Y:S03]  /*f550*/  HMMA.16816.F32 R160, R128, R172, R160 ;  /* 0x000000ac80a0723c */ /* 0x004fe600000018a0 */
[----:B------:R-:W-:Y:S08]  /*f560*/  MUFU.EX2 R2, R2 ;  /* 0x0000000200027308 */ /* 0x000ff00000000800 */
[----:B------:R-:W1:Y:S02]  /*f570*/  MUFU.EX2 R0, R0 ;  /* 0x0000000000007308 */ /* 0x000e640000000800 */
[----:B-1----:R-:W-:-:S07]  /*f580*/  F2FP.PACK_AB R127, R0, R2 ;  /* 0x00000002007f723e */ /* 0x002fce00000000ff */
[C---:B------:R-:W-:Y:S08]  /*f590*/  HMMA.16816.F32 R148, R124.reuse, R156, R148 ;  /* 0x0000009c7c94723c */ /* 0x040ff00000001894 */
[-C--:B------:R-:W-:Y:S08]  /*f5a0*/  HMMA.16816.F32 R152, R124, R158.reuse, R152 ;  /* 0x0000009e7c98723c */ /* 0x080ff00000001898 */
[----:B------:R-:W-:Y:S01]  /*f5b0*/  HMMA.16816.F32 R156, R128, R158, R48 ;  /* 0x0000009e809c723c */ /* 0x000fe20000001830 */
[----:B------:R-:W1:Y:S07]  /*f5c0*/  LDSM.16.MT88.4 R48, [R214+0xa800] ;  /* 0x00a80000d630783b */ /* 0x000e6e0000004200 */
[C---:B------:R-:W-:Y:S07]  /*f5d0*/  HMMA.16816.F32 R120, R124.reuse, R4, R120 ;  /* 0x000000047c78723c */ /* 0x040fee0000001878 */
        /* <DEDUP_REMOVED lines=49> */
.L_x_1049:
[----:B------:R-:W-:-:S06]  /*f8f0*/  UISETP.GT.AND UP0, UPT, UR20, UR9, UPT ;  /* 0x000000091400728c */ /* 0x000fcc000bf04270 */
[----:B------:R-:W-:-:S13]  /*f900*/  PLOP3.LUT P0, PT, PT, PT, UP0, 0x80, 0x0 ;  /* 0x000000000000781c */ /* 0x000fda0003f0f008 */
[----:B------:R-:W-:Y:S05]  /*f910*/  @!P0 BRA `(.L_x_1054) ;  /* 0x00002a5000008947 */ /* 0x000fea0003800000 */
[----:B------:R-:W2:Y:S01]  /*f920*/  LDL.LU.64 R6, [R1+0x38] ;  /* 0x0000380001067983 */ /* 0x000ea20000300a00 */
[----:B------:R-:W-:Y:S01]  /*f930*/  UMOV UR8, 0x4 ;  /* 0x0000000400087882 */ /* 0x000fe20000000000 */
[----:B------:R-:W-:Y:S01]  /*f940*/  MOV R132, R135 ;  /* 0x0000008700847202 */ /* 0x000fe20000000f00 */
[----:B------:R-:W-:Y:S01]  /*f950*/  ULDC.64 UR4, c[0x0][0x1a0] ;  /* 0x0000680000047ab9 */ /* 0x000fe20000000a00 */
[----:B------:R-:W2:Y:S01]  /*f960*/  LDL.LU.64 R4, [R1+0x30] ;  /* 0x0000300001047983 */ /* 0x000ea20000300a00 */
[----:B------:R-:W-:Y:S01]  /*f970*/  USHF.L.U64.HI UR5, UR4, UR8, UR5 ;  /* 0x0000000804057299 */ /* 0x000fe20008010205 */
[----:B------:R-:W-:Y:S01]  /*f980*/  MOV R3, R136 ;  /* 0x0000008800037202 */ /* 0x000fe20000000f00 */
[----:B------:R-:W-:Y:S01]  /*f990*/  USHF.L.U32 UR4, UR4, 0x4, URZ ;  /* 0x0000000404047899 */ /* 0x000fe2000800063f */
[----:B------:R-:W-:Y:S01]  /*f9a0*/  IMAD.MOV.U32 R139, RZ, RZ, R137 ;  /* 0x000000ffff8b7224 */ /* 0x000fe200078e0089 */
[----:B------:R-:W-:Y:S02]  /*f9b0*/  MOV R138, R134 ;  /* 0x00000086008a7202 */ /* 0x000fe40000000f00 */
[----:B------:R-:W-:-:S02]  /*f9c0*/  USHF.L.U64.HI UR10, UR4, 0x1, UR5 ;  /* 0x00000001040a7899 */ /* 0x000fc40008010205 */
[----:B------:R-:W-:Y:S01]  /*f9d0*/  USHF.L.U32 UR14, UR4, 0x1, URZ ;  /* 0x00000001040e7899 */ /* 0x000fe2000800063f */
[----:B--2---:R-:W-:-:S05]  /*f9e0*/  IMAD.MOV.U32 R5, RZ, RZ, R7 ;  /* 0x000000ffff057224 */ /* 0x004fca00078e0007 */
[----:B------:R1:W-:Y:S01]  /*f9f0*/  STL.64 [R1], R4 ;  /* 0x0000000401007387 */ /* 0x0003e20000100a00 */
[----:B------:R-:W-:Y:S05]  /*fa00*/  BRA `(.L_x_1055) ;  /* 0x000001b000007947 */ /* 0x000fea0003800000 */
.L_x_1057:
        /* <DEDUP_REMOVED lines=16> */
[----:B------:R-:W-:Y:S04]  /*fb10*/  LEA.HI.X R135, R0, c[0x0][0x16c], R2, 0x1, P1 ;  /* 0x00005b0000877a11 */ /* 0x000fe800008f0c02 */
        /* <DEDUP_REMOVED lines=10> */
.L_x_1055:
[----:B-1----:R-:W2:Y:S01]  /*fbc0*/  LDL.64 R4, [R1] ;  /* 0x0000000001047983 */ /* 0x002ea20000100a00 */
[----:B------:R-:W-:Y:S04]  /*fbd0*/  DEPBAR.LE SB0, 0x0 ;  /* 0x000080000000791a */ /* 0x000fe80000000000 */
[----:B------:R-:W-:Y:S01]  /*fbe0*/  BAR.SYNC.DEFER_BLOCKING 0x0 ;  /* 0x0000000000007b1d */ /* 0x000fe20000010000 */
[----:B------:R-:W-:Y:S04]  /*fbf0*/  UIADD3 UR8, UR20, -0x1, URZ ;  /* 0xffffffff14087890 */ /* 0x000fe8000fffe03f */
[----:B------:R-:W-:Y:S02]  /*fc00*/  USHF.R.S32.HI UR5, URZ, 0x1f, UR8 ;  /* 0x0000001f3f057899 */ /* 0x000fe40008011408 */
[----:B------:R-:W-:Y:S01]  /*fc10*/  UIMAD UR4, UR13, UR8, URZ ;  /* 0x000000080d0472a4 */ /* 0x000fe2000f8e023f */
[----:B------:R-:W-:Y:S01]  /*fc20*/  IMAD.U32 R6, RZ, RZ, UR8 ;  /* 0x00000008ff067e24 */ /* 0x000fe2000f8e00ff */
        /* <DEDUP_REMOVED lines=12> */
[----:B------:R-:W-:Y:S02]  /*fcf0*/  PLOP3.LUT P0, PT, PT, PT, UP0, 0x80, 0x0 ;  /* 0x000000000000781c */ /* 0x000fe40003f0f008 */
[----:B------:R1:W-:Y:S05]  /*fd00*/  LDGSTS.E.BYPASS.LTC128B.128 [R223+0xb000], [R4.64+0x80] ;  /* 0x0b00008004df7fae */ /* 0x0003ea000b901d52 */
[----:B------:R1:W-:Y:S05]  /*fd10*/  LDGSTS.E.BYPASS.LTC128B.128 [R223+0xa800], [R6.64] ;  /* 0x0a80000006df7fae */ /* 0x0003ea000b901d52 */
[----:B------:R1:W-:Y:S05]  /*fd20*/  LDGSTS.E.BYPASS.LTC128B.128 [R223+0xb800], [R6.64+0x80] ;  /* 0x0b80008006df7fae */ /* 0x0003ea000b901d52 */
[----:B------:R-:W-:Y:S05]  /*fd30*/  LDSM.16.M88.4 R32, [R210] ;  /* 0x00000000d220783b */ /* 0x000fea0000000200 */
[----:B------:R-:W1:Y:S05]  /*fd40*/  LDSM.16.M88.4 R16, [R208+0x8000] ;  /* 0x00800000d010783b */ /* 0x000e6a0000000200 */
[----:B------:R-:W2:Y:S05]  /*fd50*/  LDSM.16.M88.4 R28, [R210+0x2000] ;  /* 0x00200000d21c783b */ /* 0x000eaa0000000200 */
[----:B------:R-:W3:Y:S05]  /*fd60*/  LDSM.16.M88.4 R140, [R208+0x8800] ;  /* 0x00880000d08c783b */ /* 0x000eea0000000200 */
[----:B------:R-:W0:Y:S05]  /*fd70*/  LDGDEPBAR ;  /* 0x00000000000079af */ /* 0x000e2a0000000000 */
[----:B------:R-:W-:Y:S05]  /*fd80*/  LDSM.16.M88.4 R176, [R212] ;  /* 0x00000000d4b0783b */ /* 0x000fea0000000200 */
[----:B------:R-:W4:Y:S05]  /*fd90*/  LDSM.16.M88.4 R180, [R219] ;  /* 0x00000000dbb4783b */ /* 0x000f2a0000000200 */
[----:B------:R-:W5:Y:S05]  /*fda0*/  LDSM.16.M88.4 R184, [R212+0x2000] ;  /* 0x00200000d4b8783b */ /* 0x000f6a0000000200 */
[----:B------:R-:W4:Y:S01]  /*fdb0*/  LDSM.16.M88.4 R188, [R222] ;  /* 0x00000000debc783b */ /* 0x000f220000000200 */
[-C--:B-1----:R-:W-:Y:S04]  /*fdc0*/  HMMA.16816.F32 R4, R32, R16.reuse, RZ ;  /* 0x000000102004723c */ /* 0x082fe800000018ff */
[----:B------:R-:W-:Y:S05]  /*fdd0*/  LDSM.16.M88.4 R192, [R218] ;  /* 0x00000000dac0783b */ /* 0x000fea0000000200 */
[----:B------:R-:W1:Y:S01]  /*fde0*/  LDSM.16.M88.4 R196, [R216+0x8000] ;  /* 0x00800000d8c4783b */ /* 0x000e620000000200 */
[C---:B--2---:R-:W-:Y:S04]  /*fdf0*/  HMMA.16816.F32 R8, R28.reuse, R16, RZ ;  /* 0x000000101c08723c */ /* 0x044fe800000018ff */
[----:B------:R-:W2:Y:S04]  /*fe00*/  LDSM.16.M88.4 R200, [R218+0x2000] ;  /* 0x00200000dac8783b */ /* 0x000ea80000000200 */
        /* <DEDUP_REMOVED lines=86> */
.L_x_1056:
[----:B------:R-:W2:Y:S01]  /*10370*/  S2R R2, SR_TID.X ;  /* 0x0000000000027919 */ /* 0x000ea20000002100 */
[----:B------:R-:W-:Y:S01]  /*10380*/  MOV R0, UR8 ;  /* 0x0000000800007c02 */ /* 0x000fe20008000f00 */
[----:B------:R-:W-:Y:S02]  /*10390*/  UISETP.GT.AND UP0, UPT, UR8, UR9, UPT ;  /* 0x000000090800728c */ /* 0x000fe4000bf04270 */
[----:B------:R-:W-:Y:S04]  /*103a0*/  UMOV UR20, UR8 ;  /* 0x0000000800147c82 */ /* 0x000fe80008000000 */
[----:B------:R-:W-:Y:S01]  /*103b0*/  LDSM.16.MT88.4 R184, [R211+0xa000] ;  /* 0x00a00000d3b8783b */ /* 0x000fe20000004200 */
[----:B--2---:R-:W-:Y:S04]  /*103c0*/  SHF.L.U32 R2, R2, 0x1, RZ ;  /* 0x0000000102027819 */ /* 0x004fe800000006ff */
[----:B------:R-:W-:Y:S04]  /*103d0*/  LOP3.LUT R2, R2, 0x6, RZ, 0xc0, !PT ;  /* 0x0000000602027812 */ /* 0x000fe800078ec0ff */
[----:B------:R-:W-:Y:S04]  /*103e0*/  LEA R0, R0, R2, 0x5 ;  /* 0x0000000200007211 */ /* 0x000fe800078e28ff */
[C---:B------:R-:W-:Y:S02]  /*103f0*/  IADD3 R133, R0.reuse, 0x1, RZ ;  /* 0x0000000100857810 */ /* 0x040fe40007ffe0ff */
[CC--:B------:R-:W-:Y:S02]  /*10400*/  ISETP.GE.AND P1, PT, R0.reuse, R226.reuse, PT ;  /* 0x000000e20000720c */ /* 0x0c0fe40003f26270 */
[CC--:B------:R-:W-:Y:S02]  /*10410*/  ISETP.GE.AND P2, PT, R133.reuse, R227.reuse, PT ;  /* 0x000000e38500720c */ /* 0x0c0fe40003f46270 */
[C---:B------:R-:W-:Y:S02]  /*10420*/  ISETP.GE.AND P0, PT, R133.reuse, R226, PT ;  /* 0x000000e28500720c */ /* 0x040fe40003f06270 */
[C---:B------:R-:W-:Y:S02]  /*10430*/  ISETP.GE.AND P3, PT, R0.reuse, R227, PT ;  /* 0x000000e30000720c */ /* 0x040fe40003f66270 */
[-C--:B------:R-:W-:Y:S02]  /*10440*/  ISETP.GE.OR P1, PT, R0, R230.reuse, !P1 ;  /* 0x000000e60000720c */ /* 0x080fe40004f26670 */
[CC--:B------:R-:W-:Y:S02]  /*10450*/  ISETP.GE.OR P2, PT, R133.reuse, R231.reuse, !P2 ;  /* 0x000000e78500720c */ /* 0x0c0fe40005746670 */
[----:B------:R-:W-:Y:S02]  /*10460*/  ISETP.GE.OR P0, PT, R133, R230, !P0 ;  /* 0x000000e68500720c */ /* 0x000fe40004706670 */
[----:B------:R-:W-:Y:S02]  /*10470*/  FSEL R143, R6, -INF , !P1 ;  /* 0xff800000068f7808 */ /* 0x000fe40004800000 */
[C---:B------:R-:W-:Y:S02]  /*10480*/  IADD3 R6, R0.reuse, 0x8, RZ ;  /* 0x0000000800067810 */ /* 0x040fe40007ffe0ff */
[----:B------:R-:W-:Y:S02]  /*10490*/  ISETP.GE.OR P3, PT, R0, R231, !P3 ;  /* 0x000000e70000720c */ /* 0x000fe40005f66670 */
[----:B------:R-:W-:Y:S02]  /*104a0*/  FSEL R176, R7, -INF , !P0 ;  /* 0xff80000007b07808 */ /* 0x000fe40004000000 */
[----:B-1----:R-:W-:Y:S02]  /*104b0*/  FSEL R137, R4, -INF , !P3 ;  /* 0xff80000004897808 */ /* 0x002fe40005800000 */
[C---:B------:R-:W-:Y:S02]  /*104c0*/  IADD3 R4, R0.reuse, 0x10, RZ ;  /* 0x0000001000047810 */ /* 0x040fe40007ffe0ff */
[----:B------:R-:W-:Y:S02]  /*104d0*/  FSEL R142, R5, -INF , !P2 ;  /* 0xff800000058e7808 */ /* 0x000fe40005000000 */
[----:B------:R-:W-:Y:S02]  /*104e0*/  IADD3 R5, R0, 0x9, RZ ;  /* 0x0000000900057810 */ /* 0x000fe40007ffe0ff */
[-C--:B------:R-:W-:Y:S02]  /*104f0*/  ISETP.GE.AND P0, PT, R6, R227.reuse, PT ;  /* 0x000000e30600720c */ /* 0x080fe40003f06270 */
[----:B------:R-:W-:Y:S02]  /*10500*/  ISETP.GE.AND P5, PT, R5, R227, PT ;  /* 0x000000e30500720c */ /* 0x000fe40003fa6270 */
[----:B------:R-:W-:Y:S02]  /*10510*/  FMNMX.FTZ R134, R137, R3, !PT ;  /* 0x0000000389867209 */ /* 0x000fe40007810000 */
[----:B------:R-:W-:Y:S02]  /*10520*/  ISETP.GE.AND P3, PT, R4, R227, PT ;  /* 0x000000e30400720c */ /* 0x000fe40003f66270 */
[-C--:B------:R-:W-:Y:S02]  /*10530*/  ISETP.GE.OR P0, PT, R6, R231.reuse, !P0 ;  /* 0x000000e70600720c */ /* 0x080fe40004706670 */
[----:B------:R-:W-:Y:S02]  /*10540*/  IADD3 R2, R0, 0x11, RZ ;  /* 0x0000001100027810 */ /* 0x000fe40007ffe0ff */
[-C--:B------:R-:W-:Y:S02]  /*10550*/  ISETP.GE.OR P5, PT, R5, R231.reuse, !P5 ;  /* 0x000000e70500720c */ /* 0x080fe40006fa6670 */
[----:B------:R-:W-:Y:S02]  /*10560*/  FSEL R16, R16, -INF , !P0 ;  /* 0xff80000010107808 */ /* 0x000fe40004000000 */
[----:B------:R-:W-:Y:S02]  /*10570*/  ISETP.GE.OR P3, PT, R4, R231, !P3 ;  /* 0x000000e70400720c */ /* 0x000fe40005f66670 */
[----:B------:R-:W-:Y:S02]  /*10580*/  FMNMX.FTZ R134, R142, R134, !PT ;  /* 0x000000868e867209 */ /* 0x000fe40007810000 */
[----:B------:R-:W-:Y:S02]  /*10590*/  IADD3 R7, R0, 0x18, RZ ;  /* 0x0000001800077810 */ /* 0x000fe40007ffe0ff */
[----:B------:R-:W-:Y:S02]  /*105a0*/  ISETP.GE.AND P6, PT, R2, R227, PT ;  /* 0x000000e30200720c */ /* 0x000fe40003fc6270 */
[----:B------:R-:W-:Y:S02]  /*105b0*/  FSEL R17, R17, -INF , !P5 ;  /* 0xff80000011117808 */ /* 0x000fe40006800000 */
[----:B------:R-:W-:Y:S02]  /*105c0*/  FSEL R189, R20, -INF , !P3 ;  /* 0xff80000014bd7808 */ /* 0x000fe40005800000 */
[----:B------:R-:W-:Y:S02]  /*105d0*/  FMNMX.FTZ R20, R16, R134, !PT ;  /* 0x0000008610147209 */ /* 0x000fe40007810000 */
[C---:B------:R-:W-:Y:S02]  /*105e0*/  ISETP.GE.AND P2, PT, R0.reuse, R225, PT ;  /* 0x000000e10000720c */ /* 0x040fe40003f46270 */
[----:B------:R-:W-:Y:S02]  /*105f0*/  ISETP.GE.AND P4, PT, R0, R224, PT ;  /* 0x000000e00000720c */ /* 0x000fe40003f86270 */
[----:B------:R-:W-:Y:S02]  /*10600*/  ISETP.GE.AND P5, PT, R7, R227, PT ;  /* 0x000000e30700720c */ /* 0x000fe40003fa6270 */
[----:B------:R-:W-:Y:S02]  /*10610*/  ISETP.GE.OR P6, PT, R2, R231, !P6 ;  /* 0x000000e70200720c */ /* 0x000fe400077c6670 */
[----:B------:R-:W-:Y:S02]  /*10620*/  FMNMX.FTZ R20, R17, R20, !PT ;  /* 0x0000001411147209 */ /* 0x000fe40007810000 */
[C---:B------:R-:W-:Y:S02]  /*10630*/  ISETP.GE.OR P2, PT, R0.reuse, R229, !P2 ;  /* 0x000000e50000720c */ /* 0x040fe40005746670 */
[C---:B------:R-:W-:Y:S02]  /*10640*/  ISETP.GE.OR P4, PT, R0.reuse, R228, !P4 ;  /* 0x000000e40000720c */ /* 0x040fe40006786670 */
[----:B------:R-:W-:Y:S02]  /*10650*/  IADD3 R0, R0, 0x19, RZ ;  /* 0x0000001900007810 */ /* 0x000fe40007ffe0ff */
[----:B------:R-:W-:Y:S02]  /*10660*/  FSEL R190, R21, -INF , !P6 ;  /* 0xff80000015be7808 */ /* 0x000fe40007000000 */
[----:B------:R-:W-:Y:S02]  /*10670*/  ISETP.GE.OR P5, PT, R7, R231, !P5 ;  /* 0x000000e70700720c */ /* 0x000fe40006fa6670 */
[----:B------:R-:W-:Y:S02]  /*10680*/  ISETP.GE.AND P3, PT, R0, R227, PT ;  /* 0x000000e30000720c */ /* 0x000fe40003f66270 */
[----:B------:R-:W-:Y:S02]  /*10690*/  FMNMX.FTZ R136, R189, R20, !PT ;  /* 0x00000014bd887209 */ /* 0x000fe40007810000 */
[----:B------:R-:W-:Y:S02]  /*106a0*/  ISETP.GE.AND P1, PT, R6, R226, PT ;  /* 0x000000e20600720c */ /* 0x000fe40003f26270 */
[----:B------:R-:W-:Y:S02]  /*106b0*/  FSEL R193, R32, -INF , !P5 ;  /* 0xff80000020c17808 */ /* 0x000fe40006800000 */
[----:B------:R-:W-:Y:S02]  /*106c0*/  ISETP.GE.OR P3, PT, R0, R231, !P3 ;  /* 0x000000e70000720c */ /* 0x000fe40005f66670 */
[----:B------:R-:W-:Y:S02]  /*106d0*/  FMNMX.FTZ R136, R190, R136, !PT ;  /* 0x00000088be887209 */ /* 0x000fe40007810000 */
[----:B------:R-:W-:Y:S02]  /*106e0*/  ISETP.GE.OR P1, PT, R6, R230, !P1 ;  /* 0x000000e60600720c */ /* 0x000fe40004f26670 */
[----:B------:R-:W-:Y:S02]  /*106f0*/  FMNMX.FTZ R20, R143, R132, !PT ;  /* 0x000000848f147209 */ /* 0x000fe40007810000 */
[----:B------:R-:W-:Y:S02]  /*10700*/  FSEL R198, R33, -INF , !P3 ;  /* 0xff80000021c67808 */ /* 0x000fe40005800000 */
[----:B------:R-:W-:Y:S02]  /*10710*/  FMNMX.FTZ R136, R193, R136, !PT ;  /* 0x00000088c1887209 */ /* 0x000fe40007810000 */
[----:B------:R-:W-:Y:S02]  /*10720*/  FMNMX.FTZ R20, R176, R20, !PT ;  /* 0x00000014b0147209 */ /* 0x000fe40007810000 */
[----:B------:R-:W-:Y:S02]  /*10730*/  FSEL R18, R18, -INF , !P1 ;  /* 0xff80000012127808 */ /* 0x000fe40004800000 */
[----:B------:R-:W-:Y:S02]  /*10740*/  FMNMX.FTZ R136, R198, R136, !PT ;  /* 0x00000088c6887209 */ /* 0x000fe40007810000 */
[----:B------:R-:W-:Y:S02]  /*10750*/  FMNMX.FTZ R135, R18, R20, !PT ;  /* 0x0000001412877209 */ /* 0x000fe40007810000 */
[CC--:B------:R-:W-:Y:S01]  /*10760*/  ISETP.GE.AND P0, PT, R5.reuse, R226.reuse, PT ;  /* 0x000000e20500720c */ /* 0x0c0fe20003f06270 */
[----:B------:R-:W1:Y:S01]  /*10770*/  SHFL.BFLY PT, R20, R136, 0x2, 0x1f ;  /* 0x0c401f0088147f89 */ /* 0x000e6200000e0000 */
[C---:B------:R-:W-:Y:S02]  /*10780*/  ISETP.GE.AND P5, PT, R4.reuse, R226, PT ;  /* 0x000000e20400720c */ /* 0x040fe40003fa6270 */
[-C--:B------:R-:W-:Y:S02]  /*10790*/  ISETP.GE.OR P0, PT, R5, R230.reuse, !P0 ;  /* 0x000000e60500720c */ /* 0x080fe40004706670 */
[----:B------:R-:W-:Y:S02]  /*107a0*/  ISETP.GE.OR P5, PT, R4, R230, !P5 ;  /* 0x000000e60400720c */ /* 0x000fe40006fa6670 */
[----:B------:R-:W-:Y:S02]  /*107b0*/  FSEL R19, R19, -INF , !P0 ;  /* 0xff80000013137808 */ /* 0x000fe40004000000 */
[-C--:B------:R-:W-:Y:S02]  /*107c0*/  ISETP.GE.AND P3, PT, R2, R226.reuse, PT ;  /* 0x000000e20200720c */ /* 0x080fe40003f66270 */
[----:B------:R-:W-:Y:S02]  /*107d0*/  FSEL R191, R22, -INF , !P5 ;  /* 0xff80000016bf7808 */ /* 0x000fe40006800000 */
[----:B------:R-:W-:Y:S02]  /*107e0*/  ISETP.GE.AND P1, PT, R7, R226, PT ;  /* 0x000000e20700720c */ /* 0x000fe40003f26270 */
[-C--:B------:R-:W-:Y:S02]  /*107f0*/  ISETP.GE.OR P3, PT, R2, R230.reuse, !P3 ;  /* 0x000000e60200720c */ /* 0x080fe40005f66670 */
[----:B------:R-:W-:Y:S02]  /*10800*/  FMNMX.FTZ R135, R19, R135, !PT ;  /* 0x0000008713877209 */ /* 0x000fe40007810000 */
[----:B------:R-:W-:Y:S02]  /*10810*/  FSEL R192, R23, -INF , !P3 ;  /* 0xff80000017c07808 */ /* 0x000fe40005800000 */
[----:B------:R-:W-:Y:S02]  /*10820*/  ISETP.GE.OR P1, PT, R7, R230, !P1 ;  /* 0x000000e60700720c */ /* 0x000fe40004f26670 */
[----:B------:R-:W-:Y:S02]  /*10830*/  ISETP.GE.AND P0, PT, R0, R226, PT ;  /* 0x000000e20000720c */ /* 0x000fe40003f06270 */
[----:B------:R-:W-:Y:S02]  /*10840*/  FMNMX.FTZ R135, R191, R135, !PT ;  /* 0x00000087bf877209 */ /* 0x000fe40007810000 */
[----:B------:R-:W-:Y:S02]  /*10850*/  FSEL R200, R34, -INF , !P1 ;  /* 0xff80000022c87808 */ /* 0x000fe40004800000 */
[----:B------:R-:W-:Y:S02]  /*10860*/  ISETP.GE.OR P0, PT, R0, R230, !P0 ;  /* 0x000000e60000720c */ /* 0x000fe40004706670 */
[----:B------:R-:W-:Y:S02]  /*10870*/  FMNMX.FTZ R135, R192, R135, !PT ;  /* 0x00000087c0877209 */ /* 0x000fe40007810000 */
[C---:B------:R-:W-:Y:S02]  /*10880*/  ISETP.GE.AND P6, PT, R5.reuse, R225, PT ;  /* 0x000000e10500720c */ /* 0x040fe40003fc6270 */
[----:B------:R-:W-:Y:S02]  /*10890*/  FSEL R8, R8, -INF , !P2 ;  /* 0xff80000008087808 */ /* 0x000fe40005000000 */
[----:B------:R-:W-:Y:S02]  /*108a0*/  ISETP.GE.AND P2, PT, R5, R224, PT ;  /* 0x000000e00500720c */ /* 0x000fe40003f46270 */
[----:B-1----:R-:W-:Y:S02]  /*108b0*/  FMNMX.FTZ R136, R136, R20, !PT ;  /* 0x0000001488887209 */ /* 0x002fe40007810000 */
[----:B------:R-:W-:Y:S01]  /*108c0*/  FSEL R201, R35, -INF , !P0 ;  /* 0xff80000023c97808 */ /* 0x000fe20004000000 */
[----:B------:R-:W-:Y:S01]  /*108d0*/  LDSM.16.MT88.4 R20, [R209+0xa000] ;  /* 0x00a00000d114783b */ /* 0x000fe20000004200 */
[----:B------:R-:W-:Y:S02]  /*108e0*/  FMNMX.FTZ R135, R200, R135, !PT ;  /* 0x00000087c8877209 */ /* 0x000fe40007810000 */
[C---:B------:R-:W-:Y:S02]  /*108f0*/  ISETP.GE.OR P6, PT, R5.reuse, R229, !P6 ;  /* 0x000000e50500720c */ /* 0x040fe400077c6670 */
[----:B------:R-:W-:Y:S02]  /*10900*/  ISETP.GE.OR P2, PT, R5, R228, !P2 ;  /* 0x000000e40500720c */ /* 0x000fe40005746670 */
[C---:B------:R-:W-:Y:S01]  /*10910*/  ISETP.GE.AND P0, PT, R6.reuse, R225, PT ;  /* 0x000000e10600720c */ /* 0x040fe20003f06270 */
[----:B------:R-:W1:Y:S01]  /*10920*/  SHFL.BFLY PT, R5, R136, 0x1, 0x1f ;  /* 0x0c201f0088057f89 */ /* 0x000e6200000e0000 */
[C---:B------:R-:W-:Y:S02]  /*10930*/  ISETP.GE.AND P3, PT, R6.reuse, R224, PT ;  /* 0x000000e00600720c */ /* 0x040fe40003f66270 */
[----:B------:R-:W-:Y:S02]  /*10940*/  FMNMX.FTZ R135, R201, R135, !PT ;  /* 0x00000087c9877209 */ /* 0x000fe40007810000 */
[C---:B------:R-:W-:Y:S02]  /*10950*/  ISETP.GE.OR P0, PT, R6.reuse, R229, !P0 ;  /* 0x000000e50600720c */ /* 0x040fe40004706670 */
[----:B------:R-:W-:Y:S02]  /*10960*/  ISETP.GE.OR P3, PT, R6, R228, !P3 ;  /* 0x000000e40600720c */ /* 0x000fe40005f66670 */
[----:B------:R-:W2:Y:S01]  /*10970*/  SHFL.BFLY PT, R6, R135, 0x2, 0x1f ;  /* 0x0c401f0087067f89 */ /* 0x000ea200000e0000 */
[C---:B------:R-:W-:Y:S02]  /*10980*/  ISETP.GE.AND P5, PT, R133.reuse, R225, PT ;  /* 0x000000e18500720c */ /* 0x040fe40003fa6270 */
[C---:B------:R-:W-:Y:S02]  /*10990*/  ISETP.GE.AND P1, PT, R133.reuse, R224, PT ;  /* 0x000000e08500720c */ /* 0x040fe40003f26270 */
[----:B------:R-:W-:Y:S02]  /*109a0*/  FSEL R14, R14, -INF , !P3 ;  /* 0xff8000000e0e7808 */ /* 0x000fe40005800000 */
[C---:B------:R-:W-:Y:S02]  /*109b0*/  ISETP.GE.OR P5, PT, R133.reuse, R229, !P5 ;  /* 0x000000e58500720c */ /* 0x040fe40006fa6670 */
[----:B------:R-:W-:Y:S02]  /*109c0*/  ISETP.GE.OR P1, PT, R133, R228, !P1 ;  /* 0x000000e48500720c */ /* 0x000fe40004f26670 */
[----:B------:R-:W-:Y:S02]  /*109d0*/  FSEL R10, R10, -INF , !P4 ;  /* 0xff8000000a0a7808 */ /* 0x000fe40006000000 */
[----:B------:R-:W-:Y:S02]  /*109e0*/  ISETP.GE.AND P4, PT, R2, R225, PT ;  /* 0x000000e10200720c */ /* 0x000fe40003f86270 */
[----:B-1----:R-:W-:Y:S02]  /*109f0*/  FMNMX.FTZ R136, R136, R5, !PT ;  /* 0x0000000588887209 */ /* 0x002fe40007810000 */
[----:B------:R-:W-:Y:S02]  /*10a00*/  FSEL R12, R12, -INF , !P0 ;  /* 0xff8000000c0c7808 */ /* 0x000fe40004000000 */
[C---:B------:R-:W-:Y:S01]  /*10a10*/  FSETP.NEU.FTZ.AND P3, PT, R136.reuse, -INF , PT ;  /* 0xff8000008800780b */ /* 0x040fe20003f7d000 */
[----:B------:R-:W-:Y:S01]  /*10a20*/  FMUL.FTZ R141, R136, c[0x0][0x23c] ;  /* 0x00008f00888d7a20 */ /* 0x000fe20000410000 */
[C---:B------:R-:W-:Y:S02]  /*10a30*/  ISETP.GE.AND P0, PT, R2.reuse, R224, PT ;  /* 0x000000e00200720c */ /* 0x040fe40003f06270 */
[----:B------:R-:W-:Y:S02]  /*10a40*/  FSEL R9, R9, -INF , !P5 ;  /* 0xff80000009097808 */ /* 0x000fe40006800000 */
[----:B--2---:R-:W-:Y:S02]  /*10a50*/  FMNMX.FTZ R135, R135, R6, !PT ;  /* 0x0000000687877209 */ /* 0x004fe40007810000 */
[----:B------:R-:W-:Y:S02]  /*10a60*/  FSEL R141, R141, RZ, P3 ;  /* 0x000000ff8d8d7208 */ /* 0x000fe40001800000 */
[----:B------:R-:W-:Y:S01]  /*10a70*/  FSEL R11, R11, -INF , !P1 ;  /* 0xff8000000b0b7808 */ /* 0x000fe20004800000 */
[----:B------:R-:W1:Y:S01]  /*10a80*/  SHFL.BFLY PT, R6, R135, 0x1, 0x1f ;  /* 0x0c201f0087067f89 */ /* 0x000e6200000e0000 */
[----:B------:R-:W-:Y:S01]  /*10a90*/  ISETP.GE.OR P4, PT, R2, R229, !P4 ;  /* 0x000000e50200720c */ /* 0x000fe20006786670 */
[--C-:B------:R-:W-:Y:S01]  /*10aa0*/  FFMA.FTZ R142, R142, c[0x0][0x23c], -R141.reuse ;  /* 0x00008f008e8e7a23 */ /* 0x100fe2000001088d */
[----:B------:R-:W-:Y:S01]  /*10ab0*/  ISETP.GE.AND P5, PT, R4, R225, PT ;  /* 0x000000e10400720c */ /* 0x000fe20003fa6270 */
[--C-:B------:R-:W-:Y:S01]  /*10ac0*/  FFMA.FTZ R137, R137, c[0x0][0x23c], -R141.reuse ;  /* 0x00008f0089897a23 */ /* 0x100fe2000001088d */
[----:B------:R-:W-:Y:S01]  /*10ad0*/  ISETP.GE.OR P0, PT, R2, R228, !P0 ;  /* 0x000000e40200720c */ /* 0x000fe20004706670 */
[----:B------:R2:W-:Y:S01]  /*10ae0*/  MUFU.EX2 R246, R142 ;  /* 0x0000008e00f67308 */ /* 0x0005e20000000800 */
[----:B------:R-:W-:Y:S01]  /*10af0*/  FMNMX.FTZ R2, R10, R139, !PT ;  /* 0x0000008b0a027209 */ /* 0x000fe20007810000 */
[--C-:B------:R-:W-:Y:S01]  /*10b00*/  FFMA.FTZ R16, R16, c[0x0][0x23c], -R141.reuse ;  /* 0x00008f0010107a23 */ /* 0x100fe2000001088d */
[C---:B------:R-:W-:Y:S01]  /*10b10*/  ISETP.GE.AND P1, PT, R4.reuse, R224, PT ;  /* 0x000000e00400720c */ /* 0x040fe20003f26270 */
[----:B------:R-:W-:Y:S01]  /*10b20*/  FFMA.FTZ R17, R17, c[0x0][0x23c], -R141 ;  /* 0x00008f0011117a23 */ /* 0x000fe2000001088d */
[----:B------:R-:W-:Y:S02]  /*10b30*/  FMNMX.FTZ R2, R11, R2, !PT ;  /* 0x000000020b027209 */ /* 0x000fe40007810000 */
[C---:B------:R-:W-:Y:S02]  /*10b40*/  ISETP.GE.OR P5, PT, R4.reuse, R229, !P5 ;  /* 0x000000e50400720c */ /* 0x040fe40006fa6670 */
[----:B------:R-:W-:Y:S01]  /*10b50*/  ISETP.GE.OR P1, PT, R4, R228, !P1 ;  /* 0x000000e40400720c */ /* 0x000fe20004f26670 */
[----:B------:R-:W-:Y:S01]  /*10b60*/  MUFU.EX2 R247, R137 ;  /* 0x0000008900f77308 */ /* 0x000fe20000000800 */
[----:B------:R-:W-:Y:S02]  /*10b70*/  FSEL R199, R24, -INF , !P5 ;  /* 0xff80000018c77808 */ /* 0x000fe40006800000 */
[----:B------:R-:W-:Y:S02]  /*10b80*/  FSEL R15, R15, -INF , !P2 ;  /* 0xff8000000f0f7808 */ /* 0x000fe40005000000 */
[----:B------:R-:W-:Y:S02]  /*10b90*/  FMNMX.FTZ R2, R14, R2, !PT ;  /* 0x000000020e027209 */ /* 0x000fe40007810000 */
[C---:B------:R-:W-:Y:S02]  /*10ba0*/  ISETP.GE.AND P5, PT, R0.reuse, R225, PT ;  /* 0x000000e10000720c */ /* 0x040fe40003fa6270 */
[-C--:B------:R-:W-:Y:S01]  /*10bb0*/  ISETP.GE.AND P2, PT, R0, R224.reuse, PT ;  /* 0x000000e00000720c */ /* 0x080fe20003f46270 */
[----:B------:R-:W-:Y:S01]  /*10bc0*/  MUFU.EX2 R244, R16 ;  /* 0x0000001000f47308 */ /* 0x000fe20000000800 */
[----:B------:R-:W-:Y:S02]  /*10bd0*/  FSEL R202, R25, -INF , !P4 ;  /* 0xff80000019ca7808 */ /* 0x000fe40006000000 */
[----:B------:R-:W-:Y:S02]  /*10be0*/  ISETP.GE.AND P4, PT, R7, R224, PT ;  /* 0x000000e00700720c */ /* 0x000fe40003f86270 */
[----:B------:R-:W-:Y:S02]  /*10bf0*/  FSEL R205, R26, -INF , !P1 ;  /* 0xff8000001acd7808 */ /* 0x000fe40004800000 */
[C---:B------:R-:W-:Y:S02]  /*10c00*/  ISETP.GE.OR P2, PT, R0.reuse, R228, !P2 ;  /* 0x000000e40000720c */ /* 0x040fe40005746670 */
[----:B------:R-:W-:Y:S01]  /*10c10*/  ISETP.GE.OR P5, PT, R0, R229, !P5 ;  /* 0x000000e50000720c */ /* 0x000fe20006fa6670 */
[----:B------:R-:W3:Y:S01]  /*10c20*/  MUFU.EX2 R245, R17 ;  /* 0x0000001100f57308 */ /* 0x000ee20000000800 */
[----:B------:R-:W-:Y:S02]  /*10c30*/  FMNMX.FTZ R0, R15, R2, !PT ;  /* 0x000000020f007209 */ /* 0x000fe40007810000 */
[----:B------:R-:W-:Y:S02]  /*10c40*/  ISETP.GE.OR P4, PT, R7, R228, !P4 ;  /* 0x000000e40700720c */ /* 0x000fe40006786670 */
[----:B------:R-:W-:Y:S02]  /*10c50*/  FSEL R206, R27, -INF , !P0 ;  /* 0xff8000001bce7808 */ /* 0x000fe40004000000 */
[----:B------:R-:W-:Y:S02]  /*10c60*/  FMNMX.FTZ R0, R205, R0, !PT ;  /* 0x00000000cd007209 */ /* 0x000fe40007810000 */
[----:B------:R-:W-:Y:S02]  /*10c70*/  FSEL R207, R30, -INF , !P4 ;  /* 0xff8000001ecf7808 */ /* 0x000fe40006000000 */
[----:B------:R-:W-:Y:S02]  /*10c80*/  FMNMX.FTZ R0, R206, R0, !PT ;  /* 0x00000000ce007209 */ /* 0x000fe40007810000 */
[----:B-1----:R-:W-:Y:S02]  /*10c90*/  FMNMX.FTZ R135, R135, R6, !PT ;  /* 0x0000000687877209 */ /* 0x002fe40007810000 */
[----:B------:R-:W-:Y:S02]  /*10ca0*/  FSEL R140, R31, -INF , !P2 ;  /* 0xff8000001f8c7808 */ /* 0x000fe40005000000 */
[----:B------:R-:W-:Y:S01]  /*10cb0*/  FMNMX.FTZ R0, R207, R0, !PT ;  /* 0x00000000cf007209 */ /* 0x000fe20007810000 */
[C---:B------:R-:W-:Y:S01]  /*10cc0*/  FMUL.FTZ R2, R135.reuse, c[0x0][0x23c] ;  /* 0x00008f0087027a20 */ /* 0x040fe20000410000 */
[----:B------:R-:W-:Y:S02]  /*10cd0*/  FSETP.NEU.FTZ.AND P2, PT, R135, -INF , PT ;  /* 0xff8000008700780b */ /* 0x000fe40003f5d000 */
[----:B------:R-:W-:Y:S02]  /*10ce0*/  FMNMX.FTZ R0, R140, R0, !PT ;  /* 0x000000008c007209 */ /* 0x000fe40007810000 */
[----:B--2---:R-:W-:Y:S02]  /*10cf0*/  FSEL R142, R2, RZ, P2 ;  /* 0x000000ff028e7208 */ /* 0x004fe40001000000 */
[----:B------:R-:W-:Y:S01]  /*10d00*/  FMNMX.FTZ R134, R8, R138, !PT ;  /* 0x0000008a08867209 */ /* 0x000fe20007810000 */
[----:B------:R-:W1:Y:S01]  /*10d10*/  SHFL.BFLY PT, R2, R0, 0x2, 0x1f ;  /* 0x0c401f0000027f89 */ /* 0x000e6200000e0000 */
[----:B------:R-:W-:Y:S01]  /*10d20*/  FSEL R13, R13, -INF , !P6 ;  /* 0xff8000000d0d7808 */ /* 0x000fe20007000000 */
[--C-:B------:R-:W-:Y:S01]  /*10d30*/  FFMA.FTZ R143, R143, c[0x0][0x23c], -R142.reuse ;  /* 0x00008f008f8f7a23 */ /* 0x100fe2000001088e */
[----:B------:R-:W-:Y:S01]  /*10d40*/  FMNMX.FTZ R134, R9, R134, !PT ;  /* 0x0000008609867209 */ /* 0x000fe20007810000 */
[--C-:B------:R-:W-:Y:S01]  /*10d50*/  FFMA.FTZ R18, R18, c[0x0][0x23c], -R142.reuse ;  /* 0x00008f0012127a23 */ /* 0x100fe2000001088e */
[----:B------:R-:W-:Y:S01]  /*10d60*/  ISETP.GE.AND P6, PT, R7, R225, PT ;  /* 0x000000e10700720c */ /* 0x000fe20003fc6270 */
[----:B------:R-:W-:Y:S01]  /*10d70*/  MUFU.EX2 R242, R143 ;  /* 0x0000008f00f27308 */ /* 0x000fe20000000800 */
[----:B------:R-:W-:Y:S01]  /*10d80*/  FMNMX.FTZ R134, R12, R134, !PT ;  /* 0x000000860c867209 */ /* 0x000fe20007810000 */
[--C-:B------:R-:W-:Y:S01]  /*10d90*/  FFMA.FTZ R19, R19, c[0x0][0x23c], -R142.reuse ;  /* 0x00008f0013137a23 */ /* 0x100fe2000001088e */
[----:B------:R-:W-:Y:S01]  /*10da0*/  ISETP.GE.OR P6, PT, R7, R229, !P6 ;  /* 0x000000e50700720c */ /* 0x000fe200077c6670 */
[----:B------:R-:W-:Y:S01]  /*10db0*/  FFMA.FTZ R176, R176, c[0x0][0x23c], -R142 ;  /* 0x00008f00b0b07a23 */ /* 0x000fe2000001088e */
[----:B------:R-:W-:Y:S02]  /*10dc0*/  FMNMX.FTZ R134, R13, R134, !PT ;  /* 0x000000860d867209 */ /* 0x000fe40007810000 */
[----:B------:R-:W-:Y:S02]  /*10dd0*/  FSEL R204, R28, -INF , !P6 ;  /* 0xff8000001ccc7808 */ /* 0x000fe40007000000 */
[----:B------:R-:W-:Y:S01]  /*10de0*/  FMNMX.FTZ R134, R199, R134, !PT ;  /* 0x00000086c7867209 */ /* 0x000fe20007810000 */
[----:B------:R-:W-:Y:S01]  /*10df0*/  MUFU.EX2 R240, R18 ;  /* 0x0000001200f07308 */ /* 0x000fe20000000800 */
[----:B------:R-:W-:Y:S02]  /*10e00*/  FSEL R203, R29, -INF , !P5 ;  /* 0xff8000001dcb7808 */ /* 0x000fe40006800000 */
[----:B------:R-:W-:Y:S02]  /*10e10*/  FMNMX.FTZ R134, R202, R134, !PT ;  /* 0x00000086ca867209 */ /* 0x000fe40007810000 */
[----:B---3--:R-:W-:Y:S02]  /*10e20*/  F2FP.PACK_AB R178, R245, R244 ;  /* 0x000000f4f5b2723e */ /* 0x008fe400000000ff */
[----:B------:R-:W-:Y:S02]  /*10e30*/  FMNMX.FTZ R134, R204, R134, !PT ;  /* 0x00000086cc867209 */ /* 0x000fe40007810000 */
[----:B-1----:R-:W-:Y:S01]  /*10e40*/  FMNMX.FTZ R0, R0, R2, !PT ;  /* 0x0000000200007209 */ /* 0x002fe20007810000 */
[----:B------:R-:W1:Y:S01]  /*10e50*/  MUFU.EX2 R241, R19 ;  /* 0x0000001300f17308 */ /* 0x000e620000000800 */
[----:B------:R-:W-:Y:S03]  /*10e60*/  FMNMX.FTZ R134, R203, R134, !PT ;  /* 0x00000086cb867209 */ /* 0x000fe60007810000 */
[----:B------:R-:W2:Y:S06]  /*10e70*/  SHFL.BFLY PT, R2, R0, 0x1, 0x1f ;  /* 0x0c201f0000027f89 */ /* 0x000eac00000e0000 */
[----:B------:R3:W4:Y:S02]  /*10e80*/  MUFU.EX2 R243, R176 ;  /* 0x000000b000f37308 */ /* 0x0007240000000800 */
[----:B------:R-:W5:Y:S01]  /*10e90*/  SHFL.BFLY PT, R4, R134, 0x2, 0x1f ;  /* 0x0c401f0086047f89 */ /* 0x000f6200000e0000 */
[----:B-1----:R-:W-:Y:S02]  /*10ea0*/  F2FP.PACK_AB R179, R241, R240 ;  /* 0x000000f0f1b3723e */ /* 0x002fe400000000ff */
[----:B--2---:R-:W-:Y:S02]  /*10eb0*/  FMNMX.FTZ R137, R0, R2, !PT ;  /* 0x0000000200897209 */ /* 0x004fe40007810000 */
[----:B------:R-:W-:Y:S02]  /*10ec0*/  FSEL R0, R136, RZ, P3 ;  /* 0x000000ff88007208 */ /* 0x000fe40001800000 */
[----:B------:R-:W-:Y:S01]  /*10ed0*/  FSEL R2, R135, RZ, P2 ;  /* 0x000000ff87027208 */ /* 0x000fe20001000000 */
[C---:B------:R-:W-:Y:S01]  /*10ee0*/  FMUL.FTZ R188, R137.reuse, c[0x0][0x23c] ;  /* 0x00008f0089bc7a20 */ /* 0x040fe20000410000 */
[----:B------:R-:W-:Y:S01]  /*10ef0*/  FSETP.NEU.FTZ.AND P0, PT, R137, -INF , PT ;  /* 0xff8000008900780b */ /* 0x000fe20003f1d000 */
[----:B------:R-:W-:Y:S01]  /*10f00*/  FADD.FTZ R0, -R0, R3 ;  /* 0x0000000300007221 */ /* 0x000fe20000010100 */
[----:B-----5:R-:W-:Y:S02]  /*10f10*/  FMNMX.FTZ R134, R134, R4, !PT ;  /* 0x0000000486867209 */ /* 0x020fe40007810000 */
[----:B------:R-:W-:Y:S01]  /*10f20*/  FSEL R188, R188, RZ, P0 ;  /* 0x000000ffbcbc7208 */ /* 0x000fe20000000000 */
[----:B------:R-:W-:Y:S01]  /*10f30*/  FMUL.FTZ R0, R0, c[0x0][0x23c] ;  /* 0x00008f0000007a20 */ /* 0x000fe20000410000 */
[----:B---3--:R-:W-:Y:S01]  /*10f40*/  F2FP.PACK_AB R176, R246, R247 ;  /* 0x000000f7f6b0723e */ /* 0x008fe200000000ff */
[----:B------:R-:W1:Y:S01]  /*10f50*/  SHFL.BFLY PT, R4, R134, 0x1, 0x1f ;  /* 0x0c201f0086047f89 */ /* 0x000e6200000e0000 */
[----:B----4-:R-:W-:Y:S01]  /*10f60*/  F2FP.PACK_AB R177, R243, R242 ;  /* 0x000000f2f3b1723e */ /* 0x010fe200000000ff */
[----:B------:R2:W3:Y:S01]  /*10f70*/  MUFU.EX2 R133, R0 ;  /* 0x0000000000857308 */ /* 0x0004e20000000800 */
[--C-:B------:R-:W-:Y:S02]  /*10f80*/  FFMA.FTZ R10, R10, c[0x0][0x23c], -R188.reuse ;  /* 0x00008f000a0a7a23 */ /* 0x100fe400000108bc */
[--C-:B------:R-:W-:Y:S02]  /*10f90*/  FFMA.FTZ R11, R11, c[0x0][0x23c], -R188.reuse ;  /* 0x00008f000b0b7a23 */ /* 0x100fe400000108bc */
[--C-:B------:R-:W-:Y:S02]  /*10fa0*/  FFMA.FTZ R14, R14, c[0x0][0x23c], -R188.reuse ;  /* 0x00008f000e0e7a23 */ /* 0x100fe400000108bc */
[----:B------:R-:W-:Y:S03]  /*10fb0*/  FFMA.FTZ R15, R15, c[0x0][0x23c], -R188 ;  /* 0x00008f000f0f7a23 */ /* 0x000fe600000108bc */
[----:B------:R-:W-:Y:S10]  /*10fc0*/  MUFU.EX2 R232, R10 ;  /* 0x0000000a00e87308 */ /* 0x000ff40000000800 */
[----:B------:R-:W4:Y:S01]  /*10fd0*/  MUFU.EX2 R233, R11 ;  /* 0x0000000b00e97308 */ /* 0x000f220000000800 */
[----:B-1----:R-:W-:Y:S01]  /*10fe0*/  FMNMX.FTZ R134, R134, R4, !PT ;  /* 0x0000000486867209 */ /* 0x002fe20007810000 */
[----:B--2---:R-:W-:Y:S03]  /*10ff0*/  FADD.FTZ R0, -R2, R132 ;  /* 0x0000008402007221 */ /* 0x004fe60000010100 */
[C---:B------:R-:W-:Y:S01]  /*11000*/  FSETP.NEU.FTZ.AND P1, PT, R134.reuse, -INF , PT ;  /* 0xff8000008600780b */ /* 0x040fe20003f3d000 */
[----:B------:R-:W-:Y:S02]  /*11010*/  FMUL.FTZ R143, R134, c[0x0][0x23c] ;  /* 0x00008f00868f7a20 */ /* 0x000fe40000410000 */
[----:B------:R-:W-:Y:S01]  /*11020*/  FMUL.FTZ R0, R0, c[0x0][0x23c] ;  /* 0x00008f0000007a20 */ /* 0x000fe20000410000 */
[----:B------:R-:W-:Y:S01]  /*11030*/  FSEL R2, R134, RZ, P1 ;  /* 0x000000ff86027208 */ /* 0x000fe20000800000 */
[----:B------:R-:W-:Y:S01]  /*11040*/  MUFU.EX2 R234, R14 ;  /* 0x0000000e00ea7308 */ /* 0x000fe20000000800 */
[----:B------:R-:W-:Y:S01]  /*11050*/  FSEL R143, R143, RZ, P1 ;  /* 0x000000ff8f8f7208 */ /* 0x000fe20000800000 */
[C---:B---3--:R-:W-:Y:S02]  /*11060*/  FMUL.FTZ R4, R133.reuse, R144 ;  /* 0x0000009085047220 */ /* 0x048fe40000410000 */
[----:B------:R-:W-:Y:S02]  /*11070*/  FMUL.FTZ R5, R133, R145 ;  /* 0x0000009185057220 */ /* 0x000fe40000410000 */
[--C-:B------:R-:W-:Y:S02]  /*11080*/  FFMA.FTZ R8, R8, c[0x0][0x23c], -R143.reuse ;  /* 0x00008f0008087a23 */ /* 0x100fe4000001088f */
[--C-:B------:R-:W-:Y:S02]  /*11090*/  FFMA.FTZ R9, R9, c[0x0][0x23c], -R143.reuse ;  /* 0x00008f0009097a23 */ /* 0x100fe4000001088f */
[----:B------:R1:W2:Y:S01]  /*110a0*/  MUFU.EX2 R132, R0 ;  /* 0x0000000000847308 */ /* 0x0002a20000000800 */
[--C-:B------:R-:W-:Y:S02]  /*110b0*/  FFMA.FTZ R12, R12, c[0x0][0x23c], -R143.reuse ;  /* 0x00008f000c0c7a23 */ /* 0x100fe4000001088f */
[----:B------:R-:W-:Y:S01]  /*110c0*/  FFMA.FTZ R13, R13, c[0x0][0x23c], -R143 ;  /* 0x00008f000d0d7a23 */ /* 0x000fe2000001088f */
[----:B----4-:R-:W-:Y:S01]  /*110d0*/  F2FP.PACK_AB R181, R233, R232 ;  /* 0x000000e8e9b5723e */ /* 0x010fe200000000ff */
        /* <DEDUP_REMOVED lines=8> */
[C---:B------:R-:W-:Y:S01]  /*11160*/  FMUL.FTZ R49, R133.reuse, R49 ;  /* 0x0000003185317220 */ /* 0x040fe20000410000 */
[----:B------:R-:W3:Y:S01]  /*11170*/  MUFU.EX2 R238, R9 ;  /* 0x0000000900ee7308 */ /* 0x000ee20000000800 */
[C---:B------:R-:W-:Y:S02]  /*11180*/  FMUL.FTZ R52, R133.reuse, R52 ;  /* 0x0000003485347220 */ /* 0x040fe40000410000 */
[----:B------:R-:W-:Y:S02]  /*11190*/  FMUL.FTZ R53, R133, R53 ;  /* 0x0000003585357220 */ /* 0x000fe40000410000 */
[----:B-1----:R-:W-:Y:S01]  /*111a0*/  FADD.FTZ R0, -R2, R138 ;  /* 0x0000008a02007221 */ /* 0x002fe20000010100 */
[----:B------:R-:W-:Y:S01]  /*111b0*/  FSEL R2, R137, RZ, P0 ;  /* 0x000000ff89027208 */ /* 0x000fe20000000000 */
[----:B--2---:R-:W-:Y:S01]  /*111c0*/  FMUL.FTZ R6, R132, R146 ;  /* 0x0000009284067220 */ /* 0x004fe20000410000 */
[----:B------:R-:W-:Y:S01]  /*111d0*/  PLOP3.LUT P0, PT, PT, PT, UP0, 0x80, 0x0 ;  /* 0x000000000000781c */ /* 0x000fe20003f0f008 */
[----:B------:R-:W-:Y:S01]  /*111e0*/  FMUL.FTZ R0, R0, c[0x0][0x23c] ;  /* 0x00008f0000007a20 */ /* 0x000fe20000410000 */
[----:B------:R-:W-:Y:S01]  /*111f0*/  MUFU.EX2 R237, R12 ;  /* 0x0000000c00ed7308 */ /* 0x000fe20000000800 */
[C---:B------:R-:W-:Y:S02]  /*11200*/  FMUL.FTZ R7, R132.reuse, R147 ;  /* 0x0000009384077220 */ /* 0x040fe40000410000 */
[----:B------:R-:W1:Y:S01]  /*11210*/  LDSM.16.MT88.4 R144, [R214+0xa000] ;  /* 0x00a00000d690783b */ /* 0x000e620000004200 */
[C---:B------:R-:W-:Y:S02]  /*11220*/  FMUL.FTZ R18, R132.reuse, R158 ;  /* 0x0000009e84127220 */ /* 0x040fe40000410000 */
[C---:B------:R-:W-:Y:S02]  /*11230*/  FMUL.FTZ R19, R132.reuse, R159 ;  /* 0x0000009f84137220 */ /* 0x040fe40000410000 */
[-C--:B------:R-:W-:Y:S01]  /*11240*/  HMMA.16816.F32 R4, R176, R20.reuse, R4 ;  /* 0x00000014b004723c */ /* 0x080fe20000001804 */
[C---:B------:R-:W-:Y:S01]  /*11250*/  FMUL.FTZ R34, R132.reuse, R174 ;  /* 0x000000ae84227220 */ /* 0x040fe20000410000 */
[----:B------:R2:W4:Y:S01]  /*11260*/  MUFU.EX2 R3, R0 ;  /* 0x0000000000037308 */ /* 0x0005220000000800 */
[----:B------:R-:W-:Y:S01]  /*11270*/  LDSM.16.MT88.4 R156, [R209+0xa800] ;  /* 0x00a80000d19c783b */ /* 0x000fe20000004200 */
[----:B------:R-:W-:Y:S01]  /*11280*/  FMUL.FTZ R35, R132, R175 ;  /* 0x000000af84237220 */ /* 0x000fe20000410000 */
[----:B---3--:R-:W-:Y:S01]  /*11290*/  F2FP.PACK_AB R180, R238, R236 ;  /* 0x000000eceeb4723e */ /* 0x008fe200000000ff */
[C---:B------:R-:W-:Y:S02]  /*112a0*/  FMUL.FTZ R38, R132.reuse, R38 ;  /* 0x0000002684267220 */ /* 0x040fe40000410000 */
[C---:B------:R-:W-:Y:S03]  /*112b0*/  FMUL.FTZ R39, R132.reuse, R39 ;  /* 0x0000002784277220 */ /* 0x040fe60000410000 */
[----:B------:R-:W-:Y:S01]  /*112c0*/  LDSM.16.MT88.4 R172, [R211+0xa800] ;  /* 0x00a80000d3ac783b */ /* 0x000fe20000004200 */
[----:B------:R-:W3:Y:S01]  /*112d0*/  MUFU.EX2 R239, R13 ;  /* 0x0000000d00ef7308 */ /* 0x000ee20000000800 */
[C---:B------:R-:W-:Y:S02]  /*112e0*/  FMUL.FTZ R50, R132.reuse, R50 ;  /* 0x0000003284327220 */ /* 0x040fe40000410000 */
[C---:B------:R-:W-:Y:S02]  /*112f0*/  FMUL.FTZ R51, R132.reuse, R51 ;  /* 0x0000003384337220 */ /* 0x040fe40000410000 */
[C---:B------:R-:W-:Y:S02]  /*11300*/  FMUL.FTZ R54, R132.reuse, R54 ;  /* 0x0000003684367220 */ /* 0x040fe40000410000 */
[C---:B------:R-:W-:Y:S02]  /*11310*/  FMUL.FTZ R55, R132.reuse, R55 ;  /* 0x0000003784377220 */ /* 0x040fe40000410000 */
[C---:B------:R-:W-:Y:S01]  /*11320*/  FMUL.FTZ R64, R133.reuse, R64 ;  /* 0x0000004085407220 */ /* 0x040fe20000410000 */
[----:B------:R-:W5:Y:S01]  /*11330*/  MUFU.EX2 R235, R15 ;  /* 0x0000000f00eb7308 */ /* 0x000f620000000800 */
[----:B------:R-:W-:Y:S02]  /*11340*/  FMUL.FTZ R65, R133, R65 ;  /* 0x0000004185417220 */ /* 0x000fe40000410000 */
[----:B------:R-:W-:Y:S02]  /*11350*/  FMUL.FTZ R66, R132, R66 ;  /* 0x0000004284427220 */ /* 0x000fe40000410000 */
[----:B--2---:R-:W-:Y:S02]  /*11360*/  FADD.FTZ R0, -R2, R139 ;  /* 0x0000008b02007221 */ /* 0x004fe40000010100 */
[--C-:B------:R-:W-:Y:S02]  /*11370*/  FFMA.FTZ R2, R189, c[0x0][0x23c], -R141.reuse ;  /* 0x00008f00bd027a23 */ /* 0x100fe4000001088d */
[----:B------:R-:W-:Y:S02]  /*11380*/  FMUL.FTZ R0, R0, c[0x0][0x23c] ;  /* 0x00008f0000007a20 */ /* 0x000fe40000410000 */
[----:B------:R2:W-:Y:S01]  /*11390*/  MUFU.EX2 R197, R2 ;  /* 0x0000000200c57308 */ /* 0x0005e20000000800 */
[C---:B----4-:R-:W-:Y:S02]  /*113a0*/  FMUL.FTZ R8, R3.reuse, R148 ;  /* 0x0000009403087220 */ /* 0x050fe40000410000 */
[----:B------:R-:W-:Y:S01]  /*113b0*/  FMUL.FTZ R9, R3, R149 ;  /* 0x0000009503097220 */ /* 0x000fe20000410000 */
[----:B---3--:R-:W-:Y:S01]  /*113c0*/  F2FP.PACK_AB R182, R239, R237 ;  /* 0x000000edefb6723e */ /* 0x008fe200000000ff */
[C---:B------:R-:W-:Y:S02]  /*113d0*/  FMUL.FTZ R12, R3.reuse, R152 ;  /* 0x00000098030c7220 */ /* 0x040fe40000410000 */
[C---:B------:R-:W-:Y:S02]  /*113e0*/  FMUL.FTZ R13, R3.reuse, R153 ;  /* 0x00000099030d7220 */ /* 0x040fe40000410000 */
[C---:B------:R-:W-:Y:S01]  /*113f0*/  FMUL.FTZ R24, R3.reuse, R164 ;  /* 0x000000a403187220 */ /* 0x040fe20000410000 */
[----:B------:R-:W3:Y:S01]  /*11400*/  MUFU.EX2 R0, R0 ;  /* 0x0000000000007308 */ /* 0x000ee20000000800 */
[----:B------:R-:W-:Y:S01]  /*11410*/  FMUL.FTZ R25, R3, R165 ;  /* 0x000000a503197220 */ /* 0x000fe20000410000 */
[----:B-----5:R-:W-:Y:S01]  /*11420*/  F2FP.PACK_AB R183, R235, R234 ;  /* 0x000000eaebb7723e */ /* 0x020fe200000000ff */
[C---:B------:R-:W-:Y:S02]  /*11430*/  FMUL.FTZ R40, R3.reuse, R40 ;  /* 0x0000002803287220 */ /* 0x040fe40000410000 */
[C---:B------:R-:W-:Y:S02]  /*11440*/  FMUL.FTZ R41, R3.reuse, R41 ;  /* 0x0000002903297220 */ /* 0x040fe40000410000 */
[C---:B------:R-:W-:Y:S02]  /*11450*/  FMUL.FTZ R44, R3.reuse, R44 ;  /* 0x0000002c032c7220 */ /* 0x040fe40000410000 */
[C---:B------:R-:W-:Y:S02]  /*11460*/  FMUL.FTZ R45, R3.reuse, R45 ;  /* 0x0000002d032d7220 */ /* 0x040fe40000410000 */
[C---:B------:R-:W-:Y:S02]  /*11470*/  FMUL.FTZ R56, R3.reuse, R56 ;  /* 0x0000003803387220 */ /* 0x040fe40000410000 */
[--C-:B--2---:R-:W-:Y:S02]  /*11480*/  FFMA.FTZ R2, R190, c[0x0][0x23c], -R141.reuse ;  /* 0x00008f00be027a23 */ /* 0x104fe4000001088d */
[C---:B------:R-:W-:Y:S02]  /*11490*/  FMUL.FTZ R57, R3.reuse, R57 ;  /* 0x0000003903397220 */ /* 0x040fe40000410000 */
[----:B------:R2:W-:Y:S01]  /*114a0*/  MUFU.EX2 R196, R2 ;  /* 0x0000000200c47308 */ /* 0x0005e20000000800 */
[C---:B------:R-:W-:Y:S02]  /*114b0*/  FMUL.FTZ R60, R3.reuse, R60 ;  /* 0x0000003c033c7220 */ /* 0x040fe40000410000 */
[----:B------:R-:W-:Y:S02]  /*114c0*/  FMUL.FTZ R61, R3, R61 ;  /* 0x0000003d033d7220 */ /* 0x000fe40000410000 */
[----:B------:R-:W-:Y:S02]  /*114d0*/  FMUL.FTZ R67, R132, R67 ;  /* 0x0000004384437220 */ /* 0x000fe40000410000 */
[C---:B---3--:R-:W-:Y:S02]  /*114e0*/  FMUL.FTZ R10, R0.reuse, R150 ;  /* 0x00000096000a7220 */ /* 0x048fe40000410000 */
[C---:B------:R-:W-:Y:S02]  /*114f0*/  FMUL.FTZ R11, R0.reuse, R151 ;  /* 0x00000097000b7220 */ /* 0x040fe40000410000 */
[----:B------:R-:W3:Y:S01]  /*11500*/  LDSM.16.MT88.4 R148, [R213+0xa000] ;  /* 0x00a00000d594783b */ /* 0x000ee20000004200 */
[C---:B------:R-:W-:Y:S02]  /*11510*/  FMUL.FTZ R14, R0.reuse, R154 ;  /* 0x0000009a000e7220 */ /* 0x040fe40000410000 */
[C---:B------:R-:W-:Y:S02]  /*11520*/  FMUL.FTZ R15, R0.reuse, R155 ;  /* 0x0000009b000f7220 */ /* 0x040fe40000410000 */
[C---:B------:R-:W-:Y:S01]  /*11530*/  HMMA.16816.F32 R8, R180.reuse, R20, R8 ;  /* 0x00000014b408723c */ /* 0x040fe20000001808 */
[C---:B------:R-:W-:Y:S02]  /*11540*/  FMUL.FTZ R26, R0.reuse, R166 ;  /* 0x000000a6001a7220 */ /* 0x040fe40000410000 */
[C---:B------:R-:W-:Y:S02]  /*11550*/  FMUL.FTZ R27, R0.reuse, R167 ;  /* 0x000000a7001b7220 */ /* 0x040fe40000410000 */
[C---:B------:R-:W-:Y:S02]  /*11560*/  FMUL.FTZ R42, R0.reuse, R42 ;  /* 0x0000002a002a7220 */ /* 0x040fe40000410000 */
[----:B------:R-:W-:Y:S01]  /*11570*/  FMUL.FTZ R20, R133, R160 ;  /* 0x000000a085147220 */ /* 0x000fe20000410000 */
[-C--:B------:R-:W-:Y:S01]  /*11580*/  HMMA.16816.F32 R12, R180, R22.reuse, R12 ;  /* 0x00000016b40c723c */ /* 0x080fe2000000180c */
[--C-:B--2---:R-:W-:Y:S03]  /*11590*/  FFMA.FTZ R2, R191, c[0x0][0x23c], -R142.reuse ;  /* 0x00008f00bf027a23 */ /* 0x104fe6000001088e */
[----:B------:R-:W-:Y:S01]  /*115a0*/  FMUL.FTZ R21, R133, R161 ;  /* 0x000000a185157220 */ /* 0x000fe20000410000 */
[----:B------:R2:W-:Y:S01]  /*115b0*/  MUFU.EX2 R195, R2 ;  /* 0x0000000200c37308 */ /* 0x0005e20000000800 */
[C---:B------:R-:W-:Y:S02]  /*115c0*/  FMUL.FTZ R43, R0.reuse, R43 ;  /* 0x0000002b002b7220 */ /* 0x040fe40000410000 */
[C---:B------:R-:W-:Y:S01]  /*115d0*/  HMMA.16816.F32 R16, R176.reuse, R22, R16 ;  /* 0x00000016b010723c */ /* 0x040fe20000001810 */
[C---:B------:R-:W-:Y:S03]  /*115e0*/  FMUL.FTZ R28, R3.reuse, R168 ;  /* 0x000000a8031c7220 */ /* 0x040fe60000410000 */
[----:B------:R-:W-:Y:S02]  /*115f0*/  FMUL.FTZ R29, R3, R169 ;  /* 0x000000a9031d7220 */ /* 0x000fe40000410000 */
[----:B------:R-:W-:Y:S02]  /*11600*/  FMUL.FTZ R30, R0, R170 ;  /* 0x000000aa001e7220 */ /* 0x000fe40000410000 */
[C---:B------:R-:W-:Y:S04]  /*11610*/  FMUL.FTZ R22, R132.reuse, R162 ;  /* 0x000000a284167220 */ /* 0x040fe80000410000 */
[----:B------:R-:W-:Y:S02]  /*11620*/  FMUL.FTZ R23, R132, R163 ;  /* 0x000000a384177220 */ /* 0x000fe40000410000 */
[C---:B------:R-:W-:Y:S02]  /*11630*/  FMUL.FTZ R46, R0.reuse, R46 ;  /* 0x0000002e002e7220 */ /* 0x040fe40000410000 */
[C---:B------:R-:W-:Y:S02]  /*11640*/  FMUL.FTZ R47, R0.reuse, R47 ;  /* 0x0000002f002f7220 */ /* 0x040fe40000410000 */
[C---:B------:R-:W-:Y:S01]  /*11650*/  FMUL.FTZ R58, R0.reuse, R58 ;  /* 0x0000003a003a7220 */ /* 0x040fe20000410000 */
[-C--:B------:R-:W-:Y:S01]  /*11660*/  HMMA.16816.F32 R20, R176, R184.reuse, R20 ;  /* 0x000000b8b014723c */ /* 0x080fe20000001814 */
[----:B------:R-:W-:Y:S02]  /*11670*/  FMUL.FTZ R59, R0, R59 ;  /* 0x0000003b003b7220 */ /* 0x000fe40000410000 */
[--C-:B--2---:R-:W-:Y:S02]  /*11680*/  FFMA.FTZ R2, R192, c[0x0][0x23c], -R142.reuse ;  /* 0x00008f00c0027a23 */ /* 0x104fe4000001088e */
[C---:B------:R-:W-:Y:S02]  /*11690*/  FMUL.FTZ R62, R0.reuse, R62 ;  /* 0x0000003e003e7220 */ /* 0x040fe40000410000 */
[----:B------:R2:W4:Y:S01]  /*116a0*/  MUFU.EX2 R194, R2 ;  /* 0x0000000200c27308 */ /* 0x0005220000000800 */
[C---:B------:R-:W-:Y:S01]  /*116b0*/  HMMA.16816.F32 R24, R180.reuse, R184, R24 ;  /* 0x000000b8b418723c */ /* 0x040fe20000001818 */
[C---:B------:R-:W-:Y:S03]  /*116c0*/  FMUL.FTZ R31, R0.reuse, R171 ;  /* 0x000000ab001f7220 */ /* 0x040fe60000410000 */
[----:B------:R-:W-:Y:S02]  /*116d0*/  FMUL.FTZ R63, R0, R63 ;  /* 0x0000003f003f7220 */ /* 0x000fe40000410000 */
[C---:B------:R-:W-:Y:S02]  /*116e0*/  FMUL.FTZ R68, R133.reuse, R68 ;  /* 0x0000004485447220 */ /* 0x040fe40000410000 */
[-C--:B------:R-:W-:Y:S01]  /*116f0*/  HMMA.16816.F32 R28, R180, R186.reuse, R28 ;  /* 0x000000bab41c723c */ /* 0x080fe2000000181c */
[----:B------:R-:W-:Y:S03]  /*11700*/  FMUL.FTZ R69, R133, R69 ;  /* 0x0000004585457220 */ /* 0x000fe60000410000 */
[C---:B------:R-:W-:Y:S02]  /*11710*/  FMUL.FTZ R70, R132.reuse, R70 ;  /* 0x0000004684467220 */ /* 0x040fe40000410000 */
[----:B------:R-:W-:Y:S02]  /*11720*/  FMUL.FTZ R71, R132, R71 ;  /* 0x0000004784477220 */ /* 0x000fe40000410000 */
[C---:B------:R-:W-:Y:S01]  /*11730*/  HMMA.16816.F32 R32, R176.reuse, R186, R32 ;  /* 0x000000bab020723c */ /* 0x040fe20000001820 */
[C---:B------:R-:W-:Y:S03]  /*11740*/  FMUL.FTZ R72, R3.reuse, R72 ;  /* 0x0000004803487220 */ /* 0x040fe60000410000 */
[----:B------:R-:W-:Y:S02]  /*11750*/  FMUL.FTZ R73, R3, R73 ;  /* 0x0000004903497220 */ /* 0x000fe40000410000 */
[C---:B------:R-:W-:Y:S02]  /*11760*/  FMUL.FTZ R74, R0.reuse, R74 ;  /* 0x0000004a004a7220 */ /* 0x040fe40000410000 */
[-C--:B-1----:R-:W-:Y:S01]  /*11770*/  HMMA.16816.F32 R36, R176, R144.reuse, R36 ;  /* 0x00000090b024723c */ /* 0x082fe20000001824 */
[----:B--2---:R-:W-:Y:S03]  /*11780*/  FFMA.FTZ R2, R193, c[0x0][0x23c], -R141 ;  /* 0x00008f00c1027a23 */ /* 0x004fe6000001088d */
[C---:B------:R-:W-:Y:S01]  /*11790*/  FMUL.FTZ R75, R0.reuse, R75 ;  /* 0x0000004b004b7220 */ /* 0x040fe20000410000 */
[----:B------:R1:W-:Y:S01]  /*117a0*/  MUFU.EX2 R193, R2 ;  /* 0x0000000200c17308 */ /* 0x0003e20000000800 */
[C---:B------:R-:W-:Y:S02]  /*117b0*/  FMUL.FTZ R76, R3.reuse, R76 ;  /* 0x0000004c034c7220 */ /* 0x040fe40000410000 */
[C---:B------:R-:W-:Y:S01]  /*117c0*/  HMMA.16816.F32 R40, R180.reuse, R144, R40 ;  /* 0x00000090b428723c */ /* 0x040fe20000001828 */
[----:B------:R-:W-:Y:S03]  /*117d0*/  FMUL.FTZ R77, R3, R77 ;  /* 0x0000004d034d7220 */ /* 0x000fe60000410000 */
[C---:B------:R-:W-:Y:S02]  /*117e0*/  FMUL.FTZ R78, R0.reuse, R78 ;  /* 0x0000004e004e7220 */ /* 0x040fe40000410000 */
[----:B------:R-:W-:Y:S02]  /*117f0*/  FMUL.FTZ R79, R0, R79 ;  /* 0x0000004f004f7220 */ /* 0x000fe40000410000 */
[-C--:B------:R-:W-:Y:S01]  /*11800*/  HMMA.16816.F32 R44, R180, R146.reuse, R44 ;  /* 0x00000092b42c723c */ /* 0x080fe2000000182c */
[C---:B------:R-:W-:Y:S03]  /*11810*/  FMUL.FTZ R80, R133.reuse, R80 ;  /* 0x0000005085507220 */ /* 0x040fe60000410000 */
[C---:B------:R-:W-:Y:S02]  /*11820*/  FMUL.FTZ R81, R133.reuse, R81 ;  /* 0x0000005185517220 */ /* 0x040fe40000410000 */
[C---:B------:R-:W-:Y:S02]  /*11830*/  FMUL.FTZ R82, R132.reuse, R82 ;  /* 0x0000005284527220 */ /* 0x040fe40000410000 */
[C---:B------:R-:W-:Y:S01]  /*11840*/  HMMA.16816.F32 R48, R176.reuse, R146, R48 ;  /* 0x00000092b030723c */ /* 0x040fe20000001830 */
[----:B------:R-:W2:Y:S03]  /*11850*/  LDSM.16.MT88.4 R144, [R209+0xb000] ;  /* 0x00b00000d190783b */ /* 0x000ea60000004200 */
[----:B------:R-:W-:Y:S02]  /*11860*/  FMUL.FTZ R83, R132, R83 ;  /* 0x0000005384537220 */ /* 0x000fe40000410000 */
[--C-:B-1----:R-:W-:Y:S02]  /*11870*/  FFMA.FTZ R2, R200, c[0x0][0x23c], -R142.reuse ;  /* 0x00008f00c8027a23 */ /* 0x102fe4000001088e */
[-C--:B---3--:R-:W-:Y:S01]  /*11880*/  HMMA.16816.F32 R52, R176, R148.reuse, R52 ;  /* 0x00000094b034723c */ /* 0x088fe20000001834 */
[C---:B------:R-:W-:Y:S01]  /*11890*/  FMUL.FTZ R84, R133.reuse, R84 ;  /* 0x0000005485547220 */ /* 0x040fe20000410000 */
[----:B------:R1:W-:Y:S02]  /*118a0*/  MUFU.EX2 R191, R2 ;  /* 0x0000000200bf7308 */ /* 0x0003e40000000800 */
[----:B------:R-:W-:Y:S02]  /*118b0*/  FMUL.FTZ R85, R133, R85 ;  /* 0x0000005585557220 */ /* 0x000fe40000410000 */
[C---:B------:R-:W-:Y:S02]  /*118c0*/  FMUL.FTZ R86, R132.reuse, R86 ;  /* 0x0000005684567220 */ /* 0x040fe40000410000 */
[C---:B------:R-:W-:Y:S01]  /*118d0*/  HMMA.16816.F32 R56, R180.reuse, R148, R56 ;  /* 0x00000094b438723c */ /* 0x040fe20000001838 */
[----:B------:R-:W-:Y:S03]  /*118e0*/  FMUL.FTZ R87, R132, R87 ;  /* 0x0000005784577220 */ /* 0x000fe60000410000 */
[C---:B------:R-:W-:Y:S02]  /*118f0*/  FMUL.FTZ R88, R3.reuse, R88 ;  /* 0x0000005803587220 */ /* 0x040fe40000410000 */
[C---:B------:R-:W-:Y:S02]  /*11900*/  FMUL.FTZ R89, R3.reuse, R89 ;  /* 0x0000005903597220 */ /* 0x040fe40000410000 */
[-C--:B------:R-:W-:Y:S01]  /*11910*/  HMMA.16816.F32 R60, R180, R150.reuse, R60 ;  /* 0x00000096b43c723c */ /* 0x080fe2000000183c */
[C---:B------:R-:W-:Y:S03]  /*11920*/  FMUL.FTZ R90, R0.reuse, R90 ;  /* 0x0000005a005a7220 */ /* 0x040fe60000410000 */
[C---:B------:R-:W-:Y:S02]  /*11930*/  FMUL.FTZ R91, R0.reuse, R91 ;  /* 0x0000005b005b7220 */ /* 0x040fe40000410000 */
[----:B------:R-:W-:Y:S02]  /*11940*/  FMUL.FTZ R92, R3, R92 ;  /* 0x0000005c035c7220 */ /* 0x000fe40000410000 */
[C---:B------:R-:W-:Y:S01]  /*11950*/  HMMA.16816.F32 R64, R176.reuse, R150, R64 ;  /* 0x00000096b040723c */ /* 0x040fe20000001840 */
[----:B------:R-:W3:Y:S03]  /*11960*/  LDSM.16.MT88.4 R148, [R211+0xb000] ;  /* 0x00b00000d394783b */ /* 0x000ee60000004200 */
[--C-:B-1----:R-:W-:Y:S02]  /*11970*/  FFMA.FTZ R2, R199, c[0x0][0x23c], -R143.reuse ;  /* 0x00008f00c7027a23 */ /* 0x102fe4000001088f */
[----:B------:R-:W-:Y:S02]  /*11980*/  FMUL.FTZ R93, R3, R93 ;  /* 0x0000005d035d7220 */ /* 0x000fe40000410000 */
[----:B------:R1:W-:Y:S01]  /*11990*/  MUFU.EX2 R189, R2 ;  /* 0x0000000200bd7308 */ /* 0x0003e20000000800 */
[-C--:B--2---:R-:W-:Y:S03]  /*119a0*/  HMMA.16816.F32 R68, R176, R144.reuse, R68 ;  /* 0x00000090b044723c */ /* 0x084fe60000001844 */
        /* <DEDUP_REMOVED lines=9> */
[----:B------:R-:W-:Y:S02]  /*11a40*/  FMUL.FTZ R101, R133, R101 ;  /* 0x0000006585657220 */ /* 0x000fe40000410000 */
[----:B------:R-:W-:Y:S02]  /*11a50*/  FMUL.FTZ R102, R132, R102 ;  /* 0x0000006684667220 */ /* 0x000fe40000410000 */
[C---:B------:R-:W-:Y:S01]  /*11a60*/  HMMA.16816.F32 R80, R176.reuse, R146, R80 ;  /* 0x00000092b050723c */ /* 0x040fe20000001850 */
[--C-:B-1----:R-:W-:Y:S01]  /*11a70*/  FFMA.FTZ R2, R202, c[0x0][0x23c], -R143.reuse ;  /* 0x00008f00ca027a23 */ /* 0x102fe2000001088f */
[----:B------:R-:W1:Y:S02]  /*11a80*/  LDSM.16.MT88.4 R144, [R214+0xb000] ;  /* 0x00b00000d690783b */ /* 0x000e640000004200 */
[----:B------:R-:W-:Y:S01]  /*11a90*/  FMUL.FTZ R103, R132, R103 ;  /* 0x0000006784677220 */ /* 0x000fe20000410000 */
[----:B------:R2:W-:Y:S01]  /*11aa0*/  MUFU.EX2 R187, R2 ;  /* 0x0000000200bb7308 */ /* 0x0005e20000000800 */
[C---:B------:R-:W-:Y:S02]  /*11ab0*/  FMUL.FTZ R104, R3.reuse, R104 ;  /* 0x0000006803687220 */ /* 0x040fe40000410000 */
[-C--:B---3--:R-:W-:Y:S01]  /*11ac0*/  HMMA.16816.F32 R84, R176, R148.reuse, R84 ;  /* 0x00000094b054723c */ /* 0x088fe20000001854 */
[C---:B------:R-:W-:Y:S03]  /*11ad0*/  FMUL.FTZ R105, R3.reuse, R105 ;  /* 0x0000006903697220 */ /* 0x040fe60000410000 */
[C---:B------:R-:W-:Y:S02]  /*11ae0*/  FMUL.FTZ R106, R0.reuse, R106 ;  /* 0x0000006a006a7220 */ /* 0x040fe40000410000 */
[C---:B------:R-:W-:Y:S02]  /*11af0*/  FMUL.FTZ R107, R0.reuse, R107 ;  /* 0x0000006b006b7220 */ /* 0x040fe40000410000 */
[C---:B------:R-:W-:Y:S01]  /*11b00*/  HMMA.16816.F32 R88, R180.reuse, R148, R88 ;  /* 0x00000094b458723c */ /* 0x040fe20000001858 */
[C---:B------:R-:W-:Y:S03]  /*11b10*/  FMUL.FTZ R108, R3.reuse, R108 ;  /* 0x0000006c036c7220 */ /* 0x040fe60000410000 */
[----:B------:R-:W-:Y:S02]  /*11b20*/  FMUL.FTZ R109, R3, R109 ;  /* 0x0000006d036d7220 */ /* 0x000fe40000410000 */
[C---:B------:R-:W-:Y:S02]  /*11b30*/  FMUL.FTZ R110, R0.reuse, R110 ;  /* 0x0000006e006e7220 */ /* 0x040fe40000410000 */
[-C--:B------:R-:W-:Y:S01]  /*11b40*/  HMMA.16816.F32 R92, R180, R150.reuse, R92 ;  /* 0x00000096b45c723c */ /* 0x080fe2000000185c */
[----:B------:R-:W-:Y:S03]  /*11b50*/  FMUL.FTZ R111, R0, R111 ;  /* 0x0000006f006f7220 */ /* 0x000fe60000410000 */
[C---:B------:R-:W-:Y:S02]  /*11b60*/  FMUL.FTZ R112, R133.reuse, R112 ;  /* 0x0000007085707220 */ /* 0x040fe40000410000 */
[----:B--2---:R-:W-:Y:S02]  /*11b70*/  FFMA.FTZ R2, R204, c[0x0][0x23c], -R143 ;  /* 0x00008f00cc027a23 */ /* 0x004fe4000001088f */
[C---:B------:R-:W-:Y:S01]  /*11b80*/  HMMA.16816.F32 R96, R176.reuse, R150, R96 ;  /* 0x00000096b060723c */ /* 0x040fe20000001860 */
[----:B------:R-:W2:Y:S01]  /*11b90*/  LDSM.16.MT88.4 R148, [R213+0xb000] ;  /* 0x00b00000d594783b */ /* 0x000ea20000004200 */
[----:B------:R3:W-:Y:S02]  /*11ba0*/  MUFU.EX2 R186, R2 ;  /* 0x0000000200ba7308 */ /* 0x0007e40000000800 */
[C---:B------:R-:W-:Y:S02]  /*11bb0*/  FMUL.FTZ R113, R133.reuse, R113 ;  /* 0x0000007185717220 */ /* 0x040fe40000410000 */
[C---:B------:R-:W-:Y:S02]  /*11bc0*/  FMUL.FTZ R114, R132.reuse, R114 ;  /* 0x0000007284727220 */ /* 0x040fe40000410000 */
[C---:B------:R-:W-:Y:S01]  /*11bd0*/  FMUL.FTZ R115, R132.reuse, R115 ;  /* 0x0000007384737220 */ /* 0x040fe20000410000 */
[-C--:B-1----:R-:W-:Y:S03]  /*11be0*/  HMMA.16816.F32 R100, R176, R144.reuse, R100 ;  /* 0x00000090b064723c */ /* 0x082fe60000001864 */
[C---:B------:R-:W-:Y:S02]  /*11bf0*/  FMUL.FTZ R116, R133.reuse, R116 ;  /* 0x0000007485747220 */ /* 0x040fe40000410000 */
[----:B------:R-:W-:Y:S02]  /*11c00*/  FMUL.FTZ R117, R133, R117 ;  /* 0x0000007585757220 */ /* 0x000fe40000410000 */
[C---:B------:R-:W-:Y:S01]  /*11c10*/  FMUL.FTZ R118, R132.reuse, R118 ;  /* 0x0000007684767220 */ /* 0x040fe20000410000 */
[C---:B------:R-:W-:Y:S01]  /*11c20*/  HMMA.16816.F32 R104, R180.reuse, R144, R104 ;  /* 0x00000090b468723c */ /* 0x040fe20000001868 */
[----:B------:R-:W-:Y:S03]  /*11c30*/  FMUL.FTZ R119, R132, R119 ;  /* 0x0000007784777220 */ /* 0x000fe60000410000 */
[----:B------:R-:W-:Y:S02]  /*11c40*/  FFMA.FTZ R141, R198, c[0x0][0x23c], -R141 ;  /* 0x00008f00c68d7a23 */ /* 0x000fe4000001088d */
[----:B------:R-:W-:Y:S02]  /*11c50*/  FFMA.FTZ R142, R201, c[0x0][0x23c], -R142 ;  /* 0x00008f00c98e7a23 */ /* 0x000fe4000001088e */
[-C--:B------:R-:W-:Y:S01]  /*11c60*/  HMMA.16816.F32 R108, R180, R146.reuse, R108 ;  /* 0x00000092b46c723c */ /* 0x080fe2000000186c */
[--C-:B---3--:R-:W-:Y:S01]  /*11c70*/  FFMA.FTZ R2, R205, c[0x0][0x23c], -R188.reuse ;  /* 0x00008f00cd027a23 */ /* 0x108fe200000108bc */
[----:B------:R4:W1:Y:S02]  /*11c80*/  MUFU.EX2 R192, R141 ;  /* 0x0000008d00c07308 */ /* 0x0008640000000800 */
[----:B------:R-:W-:Y:S02]  /*11c90*/  FFMA.FTZ R143, R203, c[0x0][0x23c], -R143 ;  /* 0x00008f00cb8f7a23 */ /* 0x000fe4000001088f */
[C---:B------:R-:W-:Y:S02]  /*11ca0*/  FMUL.FTZ R120, R3.reuse, R120 ;  /* 0x0000007803787220 */ /* 0x040fe40000410000 */
[C---:B------:R-:W-:Y:S01]  /*11cb0*/  HMMA.16816.F32 R112, R176.reuse, R146, R112 ;  /* 0x00000092b070723c */ /* 0x040fe20000001870 */
[C---:B------:R-:W-:Y:S03]  /*11cc0*/  FMUL.FTZ R121, R3.reuse, R121 ;  /* 0x0000007903797220 */ /* 0x040fe60000410000 */
[----:B------:R3:W-:Y:S01]  /*11cd0*/  MUFU.EX2 R184, R2 ;  /* 0x0000000200b87308 */ /* 0x0007e20000000800 */
[C---:B------:R-:W-:Y:S02]  /*11ce0*/  FMUL.FTZ R122, R0.reuse, R122 ;  /* 0x0000007a007a7220 */ /* 0x040fe40000410000 */
[C---:B------:R-:W-:Y:S01]  /*11cf0*/  FMUL.FTZ R123, R0.reuse, R123 ;  /* 0x0000007b007b7220 */ /* 0x040fe20000410000 */
[-C--:B--2---:R-:W-:Y:S01]  /*11d00*/  HMMA.16816.F32 R116, R176, R148.reuse, R116 ;  /* 0x00000094b074723c */ /* 0x084fe20000001874 */
[C---:B------:R-:W-:Y:S03]  /*11d10*/  FMUL.FTZ R124, R3.reuse, R124 ;  /* 0x0000007c037c7220 */ /* 0x040fe60000410000 */
[----:B------:R-:W-:Y:S02]  /*11d20*/  FMUL.FTZ R125, R3, R125 ;  /* 0x0000007d037d7220 */ /* 0x000fe40000410000 */
[----:B------:R1:W2:Y:S01]  /*11d30*/  MUFU.EX2 R190, R142 ;  /* 0x0000008e00be7308 */ /* 0x0002a20000000800 */
[C---:B------:R-:W-:Y:S01]  /*11d40*/  FMUL.FTZ R126, R0.reuse, R126 ;  /* 0x0000007e007e7220 */ /* 0x040fe20000410000 */
[C---:B------:R-:W-:Y:S01]  /*11d50*/  HMMA.16816.F32 R120, R180.reuse, R148, R120 ;  /* 0x00000094b478723c */ /* 0x040fe20000001878 */
[----:B------:R-:W-:Y:S03]  /*11d60*/  FMUL.FTZ R127, R0, R127 ;  /* 0x0000007f007f7220 */ /* 0x000fe60000410000 */
[----:B----4-:R-:W-:Y:S01]  /*11d70*/  F2FP.PACK_AB R141, R194, R195 ;  /* 0x000000c3c28d723e */ /* 0x010fe200000000ff */
[C---:B------:R-:W-:Y:S02]  /*11d80*/  FMUL.FTZ R128, R133.reuse, R128 ;  /* 0x0000008085807220 */ /* 0x040fe40000410000 */
[----:B------:R-:W-:Y:S01]  /*11d90*/  FMUL.FTZ R129, R133, R129 ;  /* 0x0000008185817220 */ /* 0x000fe20000410000 */
[-C--:B------:R-:W-:Y:S01]  /*11da0*/  HMMA.16816.F32 R124, R180, R150.reuse, R124 ;  /* 0x00000096b47c723c */ /* 0x080fe2000000187c */
[----:B------:R2:W4:Y:S03]  /*11db0*/  MUFU.EX2 R185, R143 ;  /* 0x0000008f00b97308 */ /* 0x0005260000000800 */
[----:B---3--:R-:W-:Y:S02]  /*11dc0*/  FFMA.FTZ R2, R206, c[0x0][0x23c], -R188 ;  /* 0x00008f00ce027a23 */ /* 0x008fe400000108bc */
[C---:B------:R-:W-:Y:S02]  /*11dd0*/  FMUL.FTZ R130, R132.reuse, R130 ;  /* 0x0000008284827220 */ /* 0x040fe40000410000 */
[C---:B------:R-:W-:Y:S03]  /*11de0*/  FMUL.FTZ R131, R132.reuse, R131 ;  /* 0x0000008384837220 */ /* 0x040fe60000410000 */
[----:B------:R3:W5:Y:S01]  /*11df0*/  MUFU.EX2 R139, R2 ;  /* 0x00000002008b7308 */ /* 0x0007620000000800 */
[----:B------:R-:W-:Y:S01]  /*11e00*/  FFMA.FTZ R132, R132, R250, R242 ;  /* 0x000000fa84847223 */ /* 0x000fe200000100f2 */
[----:B-1----:R-:W-:Y:S02]  /*11e10*/  F2FP.PACK_AB R142, R192, R193 ;  /* 0x000000c1c08e723e */ /* 0x002fe400000000ff */
[----:B------:R-:W-:Y:S01]  /*11e20*/  HMMA.16816.F32 R128, R176, R150, R128 ;  /* 0x00000096b080723c */ /* 0x000fe20000001880 */
[----:B------:R-:W-:Y:S02]  /*11e30*/  FFMA.FTZ R3, R3, R249, R236 ;  /* 0x000000f903037223 */ /* 0x000fe400000100ec */
[----:B------:R-:W-:Y:S04]  /*11e40*/  FFMA.FTZ R0, R0, R248, R232 ;  /* 0x000000f800007223 */ /* 0x000fe800000100e8 */
[----:B------:R-:W-:Y:S02]  /*11e50*/  F2FP.PACK_AB R176, R187, R189 ;  /* 0x000000bdbbb0723e */ /* 0x000fe400000000ff */
[----:B--2---:R-:W-:Y:S03]  /*11e60*/  F2FP.PACK_AB R143, R190, R191 ;  /* 0x000000bfbe8f723e */ /* 0x004fe600000000ff */
[----:B----4-:R-:W-:Y:S01]  /*11e70*/  F2FP.PACK_AB R178, R185, R186 ;  /* 0x000000bab9b2723e */ /* 0x010fe200000000ff */
[--C-:B---3--:R-:W-:Y:S01]  /*11e80*/  FFMA.FTZ R2, R207, c[0x0][0x23c], -R188.reuse ;  /* 0x00008f00cf027a23 */ /* 0x108fe200000108bc */
[----:B-----5:R-:W-:Y:S01]  /*11e90*/  F2FP.PACK_AB R177, R139, R184 ;  /* 0x000000b88bb1723e */ /* 0x020fe200000000ff */
[----:B------:R-:W-:Y:S01]  /*11ea0*/  FFMA.FTZ R188, R140, c[0x0][0x23c], -R188 ;  /* 0x00008f008cbc7a23 */ /* 0x000fe200000108bc */
[----:B------:R-:W-:Y:S01]  /*11eb0*/  F2FP.PACK_AB R140, R196, R197 ;  /* 0x000000c5c48c723e */ /* 0x000fe200000000ff */
[----:B------:R1:W-:Y:S06]  /*11ec0*/  MUFU.EX2 R138, R2 ;  /* 0x00000002008a7308 */ /* 0x0003ec0000000800 */
[-C--:B------:R-:W-:Y:S01]  /*11ed0*/  HMMA.16816.F32 R144, R140, R156.reuse, R4 ;  /* 0x0000009c8c90723c */ /* 0x080fe20000001804 */
[----:B------:R-:W2:Y:S03]  /*11ee0*/  LDSM.16.MT88.4 R4, [R214+0xa800] ;  /* 0x00a80000d604783b */ /* 0x000ea60000004200 */
[----:B------:R-:W3:Y:S01]  /*11ef0*/  MUFU.EX2 R188, R188 ;  /* 0x000000bc00bc7308 */ /* 0x000ee20000000800 */
[----:B-1----:R-:W-:Y:S01]  /*11f00*/  FADD.FTZ R2, R243, R132 ;  /* 0x00000084f3027221 */ /* 0x002fe20000010000 */
[----:B------:R-:W-:Y:S03]  /*11f10*/  MOV R132, R135 ;  /* 0x0000008700847202 */ /* 0x000fe60000000f00 */
[----:B------:R-:W-:Y:S04]  /*11f20*/  FADD.FTZ R2, R240, R2 ;  /* 0x00000002f0027221 */ /* 0x000fe80000010000 */
[----:B------:R-:W-:Y:S01]  /*11f30*/  FADD.FTZ R2, R241, R2 ;  /* 0x00000002f1027221 */ /* 0x000fe20000010000 */
[----:B---3--:R-:W-:Y:S03]  /*11f40*/  F2FP.PACK_AB R179, R188, R138 ;  /* 0x0000008abcb3723e */ /* 0x008fe600000000ff */
[----:B------:R-:W-:Y:S04]  /*11f50*/  FADD.FTZ R2, R195, R2 ;  /* 0x00000002c3027221 */ /* 0x000fe80000010000 */
[C---:B------:R-:W-:Y:S01]  /*11f60*/  HMMA.16816.F32 R148, R176.reuse, R156, R8 ;  /* 0x0000009cb094723c */ /* 0x040fe20000001808 */
[----:B------:R-:W1:Y:S07]  /*11f70*/  LDSM.16.MT88.4 R8, [R213+0xa800] ;  /* 0x00a80000d508783b */ /* 0x000e6e0000004200 */
[-C--:B------:R-:W-:Y:S01]  /*11f80*/  HMMA.16816.F32 R152, R176, R158.reuse, R12 ;  /* 0x0000009eb098723c */ /* 0x080fe2000000180c */
[----:B------:R-:W3:Y:S07]  /*11f90*/  LDSM.16.MT88.4 R12, [R209+0xb800] ;  /* 0x00b80000d10c783b */ /* 0x000eee0000004200 */
[C---:B------:R-:W-:Y:S01]  /*11fa0*/  HMMA.16816.F32 R156, R140.reuse, R158, R16 ;  /* 0x0000009e8c9c723c */ /* 0x040fe20000001810 */
[----:B------:R-:W4:Y:S07]  /*11fb0*/  LDSM.16.MT88.4 R16, [R211+0xb800] ;  /* 0x00b80000d310783b */ /* 0x000f2e0000004200 */
[-C--:B------:R-:W-:Y:S01]  /*11fc0*/  HMMA.16816.F32 R160, R140, R172.reuse, R20 ;  /* 0x000000ac8ca0723c */ /* 0x080fe20000001814 */
[----:B------:R-:W5:Y:S07]  /*11fd0*/  LDSM.16.MT88.4 R20, [R214+0xb800] ;  /* 0x00b80000d614783b */ /* 0x000f6e0000004200 */
[C---:B------:R-:W-:Y:S01]  /*11fe0*/  HMMA.16816.F32 R164, R176.reuse, R172, R24 ;  /* 0x000000acb0a4723c */ /* 0x040fe20000001818 */
[----:B------:R-:W1:Y:S07]  /*11ff0*/  LDSM.16.MT88.4 R24, [R213+0xb800] ;  /* 0x00b80000d518783b */ /* 0x000e6e0000004200 */
        /* <DEDUP_REMOVED lines=14> */
[----:B------:R-:W-:Y:S03]  /*120e0*/  FFMA.FTZ R6, R133, R251, R247 ;  /* 0x000000fb85067223 */ /* 0x000fe600000100f7 */
[----:B------:R-:W-:Y:S02]  /*120f0*/  FADD.FTZ R0, R184, R0 ;  /* 0x00000000b8007221 */ /* 0x000fe40000010000 */
[----:B------:R-:W-:Y:S02]  /*12100*/  FADD.FTZ R6, R246, R6 ;  /* 0x00000006f6067221 */ /* 0x000fe40000010000 */
[C---:B------:R-:W-:Y:S01]  /*12110*/  HMMA.16816.F32 R56, R176.reuse, R8, R56 ;  /* 0x00000008b038723c */ /* 0x040fe20000001838 */
[----:B------:R-:W-:Y:S03]  /*12120*/  FADD.FTZ R0, R139, R0 ;  /* 0x000000008b007221 */ /* 0x000fe60000010000 */
[----:B------:R-:W-:Y:S01]  /*12130*/  MOV R139, R137 ;  /* 0x00000089008b7202 */ /* 0x000fe20000000f00 */
[----:B------:R-:W-:Y:S02]  /*12140*/  FADD.FTZ R3, R244, R6 ;  /* 0x00000006f4037221 */ /* 0x000fe40000010000 */
[----:B------:R-:W-:Y:S01]  /*12150*/  FADD.FTZ R0, R138, R0 ;  /* 0x000000008a007221 */ /* 0x000fe20000010000 */
[-C--:B------:R-:W-:Y:S01]  /*12160*/  HMMA.16816.F32 R60, R176, R10.reuse, R60 ;  /* 0x0000000ab03c723c */ /* 0x080fe2000000183c */
[----:B------:R-:W-:Y:S03]  /*12170*/  FADD.FTZ R3, R245, R3 ;  /* 0x00000003f5037221 */ /* 0x000fe60000010000 */
[----:B------:R-:W-:Y:S01]  /*12180*/  FADD.FTZ R248, R188, R0 ;  /* 0x00000000bcf87221 */ /* 0x000fe20000010000 */
[----:B------:R-:W-:Y:S01]  /*12190*/  MOV R138, R134 ;  /* 0x00000086008a7202 */ /* 0x000fe20000000f00 */
[----:B------:R-:W-:Y:S02]  /*121a0*/  FADD.FTZ R3, R197, R3 ;  /* 0x00000003c5037221 */ /* 0x000fe40000010000 */
[C---:B------:R-:W-:Y:S04]  /*121b0*/  HMMA.16816.F32 R64, R140.reuse, R10, R64 ;  /* 0x0000000a8c40723c */ /* 0x040fe80000001840 */
        /* <DEDUP_REMOVED lines=9> */
[----:B------:R-:W-:Y:S01]  /*12250*/  FADD.FTZ R250, R190, R3 ;  /* 0x00000003befa7221 */ /* 0x000fe20000010000 */
[----:B------:R-:W-:Y:S01]  /*12260*/  MOV R3, R136 ;  /* 0x0000008800037202 */ /* 0x000fe20000000f00 */
[-C--:B------:R-:W-:Y:S01]  /*12270*/  HMMA.16816.F32 R76, R176, R14.reuse, R76 ;  /* 0x0000000eb04c723c */ /* 0x080fe2000000184c */
[----:B------:R-:W-:Y:S07]  /*12280*/  FADD.FTZ R249, R185, R2 ;  /* 0x00000002b9f97221 */ /* 0x000fee0000010000 */
[C---:B------:R-:W-:Y:S08]  /*12290*/  HMMA.16816.F32 R80, R140.reuse, R14, R80 ;  /* 0x0000000e8c50723c */ /* 0x040ff00000001850 */
[-C--:B----4-:R-:W-:Y:S08]  /*122a0*/  HMMA.16816.F32 R84, R140, R16.reuse, R84 ;  /* 0x000000108c54723c */ /* 0x090ff00000001854 */
[C---:B------:R-:W-:Y:S08]  /*122b0*/  HMMA.16816.F32 R88, R176.reuse, R16, R88 ;  /* 0x00000010b058723c */ /* 0x040ff00000001858 */
[-C--:B------:R-:W-:Y:S08]  /*122c0*/  HMMA.16816.F32 R92, R176, R18.reuse, R92 ;  /* 0x00000012b05c723c */ /* 0x080ff0000000185c */
[C---:B------:R-:W-:Y:S08]  /*122d0*/  HMMA.16816.F32 R96, R140.reuse, R18, R96 ;  /* 0x000000128c60723c */ /* 0x040ff00000001860 */
[-C--:B-----5:R-:W-:Y:S08]  /*122e0*/  HMMA.16816.F32 R100, R140, R20.reuse, R100 ;  /* 0x000000148c64723c */ /* 0x0a0ff00000001864 */
        /* <DEDUP_REMOVED lines=8> */
.L_x_1054:
[----:B------:R-:W1:Y:S01]  /*12370*/  SHFL.BFLY PT, R0, R251, 0x2, 0x1f ;  /* 0x0c401f00fb007f89 */ /* 0x000e6200000e0000 */
[----:B------:R-:W2:Y:S01]  /*12380*/  S2UR UR6, SR_CTAID.Y ;  /* 0x00000000000679c3 */ /* 0x000ea20000002600 */
[----:B------:R-:W-:Y:S01]  /*12390*/  UISETP.NE.AND UP4, UPT, UR11, -0x1, UPT ;  /* 0xffffffff0b00788c */ /* 0x000fe2000bf85270 */
[----:B------:R-:W-:Y:S01]  /*123a0*/  BSSY B0, `(.L_x_1058) ;  /* 0x00001b1000007945 */ /* 0x000fe20003800000 */
[----:B------:R-:W3:Y:S01]  /*123b0*/  SHFL.BFLY PT, R3, R250, 0x2, 0x1f ;  /* 0x0c401f00fa037f89 */ /* 0x000ee200000e0000 */
[----:B------:R-:W-:-:S02]  /*123c0*/  ULDC.64 UR4, c[0x0][0x1e8] ;  /* 0x00007a0000047ab9 */ /* 0x000fc40000000a00 */
[----:B------:R-:W-:Y:S01]  /*123d0*/  ULDC.U8 UR9, c[0x0][0x329] ;  /* 0x0000ca4000097ab9 */ /* 0x000fe20000000000 */
[----:B------:R-:W4:Y:S01]  /*123e0*/  SHFL.BFLY PT, R2, R249, 0x2, 0x1f ;  /* 0x0c401f00f9027f89 */ /* 0x000f2200000e0000 */
[----:B------:R-:W-:Y:S01]  /*123f0*/  UISETP.NE.AND UP1, UPT, UR9, URZ, UPT ;  /* 0x0000003f0900728c */ /* 0x000fe2000bf25270 */
[----:B------:R-:W5:Y:S01]  /*12400*/  S2UR UR10, SR_CTAID.Z ;  /* 0x00000000000a79c3 */ /* 0x000f620000002700 */
[----:B------:R-:W-:Y:S01]  /*12410*/  ULDC UR8, c[0x0][0x214] ;  /* 0x0000850000087ab9 */ /* 0x000fe20000000800 */
[----:B------:R-:W5:Y:S01]  /*12420*/  SHFL.BFLY PT, R4, R248, 0x2, 0x1f ;  /* 0x0c401f00f8047f89 */ /* 0x000f6200000e0000 */
[----:B------:R-:W-:Y:S02]  /*12430*/  @UP4 UIMAD.WIDE.U32 UR14, UR11, UR4, URZ ;  /* 0x000000040b0e42a5 */ /* 0x000fe4000f8e003f */
[----:B------:R-:W-:Y:S01]  /*12440*/  UMOV UR22, URZ ;  /* 0x0000003f00167c82 */ /* 0x000fe20008000000 */
[----:B------:R-:W5:Y:S01]  /*12450*/  S2R R141, SR_TID.X ;  /* 0x00000000008d7919 */ /* 0x000f620000002100 */
[----:B------:R-:W-:-:S02]  /*12460*/  @UP4 UIMAD UR7, UR11, UR5, UR15 ;  /* 0x000000050b0742a4 */ /* 0x000fc4000f8e020f */
[----:B------:R-:W-:Y:S02]  /*12470*/  UMOV UR23, URZ ;  /* 0x0000003f00177c82 */ /* 0x000fe40008000000 */
[----:B------:R-:W-:Y:S02]  /*12480*/  ULDC.64 UR4, c[0x0][0x1e0] ;  /* 0x0000780000047ab9 */ /* 0x000fe40000000a00 */
[----:B------:R-:W-:Y:S01]  /*12490*/  @UP1 ULDC UR15, c[0x0][0x210] ;  /* 0x00008400000f1ab9 */ /* 0x000fe20000000800 */
[----:B-1----:R-:W-:Y:S01]  /*124a0*/  FADD.FTZ R251, R0, R251 ;  /* 0x000000fb00fb7221 */ /* 0x002fe20000010000 */
[----:B--2---:R-:W-:Y:S02]  /*124b0*/  @!UP4 USHF.R.S32.HI UR13, URZ, 0x1f, UR6 ;  /* 0x0000001f3f0dc899 */ /* 0x004fe40008011406 */
[----:B------:R-:W-:Y:S01]  /*124c0*/  @!UP4 UIMAD.WIDE.U32 UR20, UR6, UR4, URZ ;  /* 0x000000040614c2a5 */ /* 0x000fe2000f8e003f */
[----:B---3--:R-:W-:Y:S01]  /*124d0*/  FADD.FTZ R250, R3, R250 ;  /* 0x000000fa03fa7221 */ /* 0x008fe20000010000 */
[----:B------:R-:W1:Y:S01]  /*124e0*/  SHFL.BFLY PT, R0, R251, 0x1, 0x1f ;  /* 0x0c201f00fb007f89 */ /* 0x000e6200000e0000 */
[----:B------:R-:W-:Y:S01]  /*124f0*/  @!UP4 UIMAD UR13, UR13, UR4, URZ ;  /* 0x000000040d0dc2a4 */ /* 0x000fe2000f8e023f */
[----:B----4-:R-:W-:-:S02]  /*12500*/  FADD.FTZ R249, R2, R249 ;  /* 0x000000f902f97221 */ /* 0x010fc40000010000 */
[----:B------:R-:W2:Y:S01]  /*12510*/  SHFL.BFLY PT, R3, R250, 0x1, 0x1f ;  /* 0x0c201f00fa037f89 */ /* 0x000ea200000e0000 */
[----:B------:R-:W-:Y:S01]  /*12520*/  ULDC.U8 UR4, c[0x0][0x328] ;  /* 0x0000ca0000047ab9 */ /* 0x000fe20000000000 */
[----:B-----5:R-:W-:Y:S01]  /*12530*/  FADD.FTZ R248, R4, R248 ;  /* 0x000000f804f87221 */ /* 0x020fe20000010000 */
[----:B------:R-:W-:Y:S01]  /*12540*/  UISETP.NE.AND UP3, UPT, UR4, URZ, UPT ;  /* 0x0000003f0400728c */ /* 0x000fe2000bf65270 */
[----:B------:R-:W3:Y:S01]  /*12550*/  SHFL.BFLY PT, R4, R249, 0x1, 0x1f ;  /* 0x0c201f00f9047f89 */ /* 0x000ee200000e0000 */
[----:B------:R-:W-:Y:S02]  /*12560*/  @!UP4 UIMAD UR13, UR6, UR5, UR13 ;  /* 0x00000005060dc2a4 */ /* 0x000fe4000f8e020d */
[----:B------:R-:W-:Y:S01]  /*12570*/  UISETP.NE.OR UP2, UPT, UR9, URZ, !UP3 ;  /* 0x0000003f0900728c */ /* 0x000fe2000df45670 */
[----:B------:R-:W4:Y:S01]  /*12580*/  SHFL.BFLY PT, R2, R248, 0x1, 0x1f ;  /* 0x0c201f00f8027f89 */ /* 0x000f2200000e0000 */
[----:B------:R-:W5:Y:S01]  /*12590*/  S2UR UR9, SR_CTAID.X ;  /* 0x00000000000979c3 */ /* 0x000f620000002500 */
[----:B------:R-:W-:-:S02]  /*125a0*/  ULDC UR5, c[0x0][0x234] ;  /* 0x00008d0000057ab9 */ /* 0x000fc40000000800 */
[----:B------:R-:W-:Y:S02]  /*125b0*/  @UP1 UIMAD UR15, UR15, UR8, URZ ;  /* 0x000000080f0f12a4 */ /* 0x000fe4000f8e023f */
[----:B------:R-:W-:Y:S02]  /*125c0*/  UISETP.NE.OR UP0, UPT, UR11, -0x1, UP2 ;  /* 0xffffffff0b00788c */ /* 0x000fe40009705670 */
[----:B------:R-:W-:Y:S02]  /*125d0*/  @!UP1 USEL UR15, UR8, UR5, !UP3 ;  /* 0x00000005080f9287 */ /* 0x000fe4000d800000 */
[----:B------:R-:W-:Y:S01]  /*125e0*/  ULDC UR4, c[0x0][0x1c0] ;  /* 0x0000700000047ab9 */ /* 0x000fe20000000800 */
[----:B-1----:R-:W-:Y:S01]  /*125f0*/  FADD.FTZ R251, R251, R0 ;  /* 0x00000000fbfb7221 */ /* 0x002fe20000010000 */
[----:B------:R-:W-:Y:S01]  /*12600*/  MOV R0, 0x3f800000 ;  /* 0x3f80000000007802 */ /* 0x000fe20000000f00 */
[----:B------:R-:W-:Y:S01]  /*12610*/  @UP1 UMOV UR16, 0x1 ;  /* 0x0000000100101882 */ /* 0x000fe20000000000 */
[----:B--2---:R-:W-:-:S02]  /*12620*/  FADD.FTZ R250, R250, R3 ;  /* 0x00000003fafa7221 */ /* 0x004fc40000010000 */
[----:B------:R-:W-:Y:S01]  /*12630*/  FSETP.NE.FTZ.AND P5, PT, R251, RZ, PT ;  /* 0x000000fffb00720b */ /* 0x000fe20003fb5000 */
[----:B------:R-:W-:Y:S01]  /*12640*/  @!UP1 UIMAD UR16, UR15, UR4, URZ ;  /* 0x000000040f1092a4 */ /* 0x000fe2000f8e023f */
[----:B------:R-:W-:Y:S01]  /*12650*/  MOV R3, 0x3f800000 ;  /* 0x3f80000000037802 */ /* 0x000fe20000000f00 */
[----:B------:R-:W-:Y:S01]  /*12660*/  @UP1 ULDC UR17, c[0x0][0x210] ;  /* 0x0000840000111ab9 */ /* 0x000fe20000000800 */
[----:B---3--:R-:W-:Y:S01]  /*12670*/  FADD.FTZ R249, R249, R4 ;  /* 0x00000004f9f97221 */ /* 0x008fe20000010000 */
[----:B------:R-:W-:Y:S01]  /*12680*/  FSETP.NE.FTZ.AND P4, PT, R250, RZ, PT ;  /* 0x000000fffa00720b */ /* 0x000fe20003f95000 */
[----:B------:R-:W-:Y:S01]  /*12690*/  UIMAD UR4, UR6, UR16, URZ ;  /* 0x00000010060472a4 */ /* 0x000fe2000f8e023f */
[----:B----4-:R-:W-:Y:S02]  /*126a0*/  FADD.FTZ R248, R248, R2 ;  /* 0x00000002f8f87221 */ /* 0x010fe40000010000 */
[----:B------:R-:W-:Y:S01]  /*126b0*/  FSETP.NE.FTZ.AND P3, PT, R249, RZ, PT ;  /* 0x000000fff900720b */ /* 0x000fe20003f75000 */
[----:B------:R-:W-:Y:S01]  /*126c0*/  @!UP1 UMOV UR17, 0x1 ;  /* 0x0000000100119882 */ /* 0x000fe20000000000 */
[----:B------:R-:W-:Y:S01]  /*126d0*/  MOV R2, 0x3f800000 ;  /* 0x3f80000000027802 */ /* 0x000fe20000000f00 */
[----:B------:R-:W-:Y:S01]  /*126e0*/  @!UP0 UIMAD UR11, UR6, UR8, URZ ;  /* 0x00000008060b82a4 */ /* 0x000fe2000f8e023f */
[----:B------:R-:W1:Y:S01]  /*126f0*/  @P5 MUFU.RCP R0, R251 ;  /* 0x000000fb00005308 */ /* 0x000e620000001000 */
[----:B------:R-:W-:Y:S01]  /*12700*/  FSETP.NE.FTZ.AND P0, PT, R248, RZ, PT ;  /* 0x000000fff800720b */ /* 0x000fe20003f15000 */
[----:B-----5:R-:W-:-:S02]  /*12710*/  UIMAD UR9, UR9, UR17, URZ ;  /* 0x00000011090972a4 */ /* 0x020fc4000f8e023f */
[----:B------:R-:W-:Y:S02]  /*12720*/  USEL UR4, UR4, URZ, UP2 ;  /* 0x0000003f04047287 */ /* 0x000fe40009000000 */
[----:B------:R-:W-:Y:S02]  /*12730*/  USHF.L.U32 UR9, UR9, 0x7, URZ ;  /* 0x0000000709097899 */ /* 0x000fe4000800063f */
[----:B------:R-:W2:Y:S01]  /*12740*/  @P4 MUFU.RCP R3, R250 ;  /* 0x000000fa00034308 */ /* 0x000ea20000001000 */
[----:B------:R-:W-:Y:S02]  /*12750*/  UIMAD UR15, UR10, UR15, UR4 ;  /* 0x0000000f0a0f72a4 */ /* 0x000fe4000f8e0204 */
[----:B------:R-:W-:Y:S02]  /*12760*/  @!UP2 UMOV UR22, UR11 ;  /* 0x0000000b0016ac82 */ /* 0x000fe40008000000 */
[----:B------:R-:W-:Y:S02]  /*12770*/  USHF.R.S32.HI UR4, URZ, 0x1f, UR9 ;  /* 0x0000001f3f047899 */ /* 0x000fe40008011409 */
[----:B------:R-:W-:Y:S01]  /*12780*/  @!UP2 USHF.R.S32.HI UR23, URZ, 0x1f, UR11 ;  /* 0x0000001f3f17a899 */ /* 0x000fe2000801140b */
[----:B------:R-:W3:Y:S01]  /*12790*/  @P3 MUFU.RCP R2, R249 ;  /* 0x000000f900023308 */ /* 0x000ee20000001000 */
[C---:B-1----:R-:W-:Y:S01]  /*127a0*/  FMUL.FTZ R144, R0.reuse, R144 ;  /* 0x0000009000907220 */ /* 0x042fe20000410000 */
[----:B------:R-:W-:Y:S01]  /*127b0*/  USHF.R.S32.HI UR5, URZ, 0x1f, UR15 ;  /* 0x0000001f3f057899 */ /* 0x000fe2000801140f */
[C---:B------:R-:W-:Y:S01]  /*127c0*/  FMUL.FTZ R6, R0.reuse, R145 ;  /* 0x0000009100067220 */ /* 0x040fe20000410000 */
[----:B------:R-:W-:Y:S01]  /*127d0*/  UIADD3 UR9, UP1, UP0, UR9, UR22, UR15 ;  /* 0x0000001609097290 */ /* 0x000fe2000f83e00f */
        /* <DEDUP_REMOVED lines=8> */
[C---:B------:R-:W-:Y:S01]  /*12860*/  FMUL.FTZ R172, R0.reuse, R172 ;  /* 0x000000ac00ac7220 */ /* 0x040fe20000410000 */
[----:B------:R-:W-:Y:S01]  /*12870*/  @!UP4 UMOV UR14, UR20 ;  /* 0x00000014000ecc82 */ /* 0x000fe20008000000 */
        /* <DEDUP_REMOVED lines=31> */
[----:B------:R-:W-:Y:S01]  /*12a70*/  FMUL.FTZ R129, R0, R129 ;  /* 0x0000008100817220 */ /* 0x000fe20000410000 */
[----:B------:R-:W-:Y:S01]  /*12a80*/  MOV R0, 0x3f800000 ;  /* 0x3f80000000007802 */ /* 0x000fe20000000f00 */
[----:B--2---:R-:W-:-:S02]  /*12a90*/  FMUL.FTZ R64, R3, R55 ;  /* 0x0000003703407220 */ /* 0x004fc40000410000 */
[----:B---3--:R-:W-:Y:S01]  /*12aa0*/  FMUL.FTZ R55, R2, R73 ;  /* 0x0000004902377220 */ /* 0x008fe20000410000 */
[----:B------:R-:W-:Y:S01]  /*12ab0*/  SHF.R.S32.HI R73, RZ, 0x1f, R141 ;  /* 0x0000001fff497819 */ /* 0x000fe2000001148d */
[C---:B------:R-:W-:Y:S01]  /*12ac0*/  FMUL.FTZ R21, R3.reuse, R39 ;  /* 0x0000002703157220 */ /* 0x040fe20000410000 */
[----:B------:R-:W1:Y:S01]  /*12ad0*/  @P0 MUFU.RCP R0, R248 ;  /* 0x000000f800000308 */ /* 0x000e620000001000 */
[----:B------:R-:W-:Y:S01]  /*12ae0*/  FMUL.FTZ R32, R3, R51 ;  /* 0x0000003303207220 */ /* 0x000fe20000410000 */
[----:B------:R-:W-:Y:S01]  /*12af0*/  LEA.HI R31, R73, R141, RZ, 0x2 ;  /* 0x0000008d491f7211 */ /* 0x000fe200078f10ff */
[----:B------:R-:W-:Y:S01]  /*12b00*/  FMUL.FTZ R37, R3, R67 ;  /* 0x0000004303257220 */ /* 0x000fe20000410000 */
[----:B------:R-:W-:Y:S01]  /*12b10*/  LEA.HI R84, R73, R141, RZ, 0x5 ;  /* 0x0000008d49547211 */ /* 0x000fe200078f28ff */
        /* <DEDUP_REMOVED lines=20> */
[----:B------:R-:W-:Y:S01]  /*12c60*/  FMUL.FTZ R71, R3, R71 ;  /* 0x0000004703477220 */ /* 0x000fe20000410000 */
[----:B------:R-:W-:Y:S01]  /*12c70*/  F2FP.PACK_AB R33, R117, R116 ;  /* 0x000000747521723e */ /* 0x000fe200000000ff */
[----:B------:R-:W-:-:S02]  /*12c80*/  FMUL.FTZ R82, R3, R82 ;  /* 0x0000005203527220 */ /* 0x000fc40000410000 */
[C---:B------:R-:W-:Y:S02]  /*12c90*/  FMUL.FTZ R52, R3.reuse, R83 ;  /* 0x0000005303347220 */ /* 0x040fe40000410000 */
        /* <DEDUP_REMOVED lines=11> */
[----:B------:R-:W-:Y:S01]  /*12d50*/  F2FP.PACK_AB R36, R115, R114 ;  /* 0x000000727324723e */ /* 0x000fe200000000ff */
[----:B------:R-:W-:-:S02]  /*12d60*/  FMUL.FTZ R130, R3, R130 ;  /* 0x0000008203827220 */ /* 0x000fc40000410000 */
[----:B------:R-:W-:Y:S01]  /*12d70*/  FMUL.FTZ R131, R3, R131 ;  /* 0x0000008303837220 */ /* 0x000fe20000410000 */
[----:B------:R-:W-:Y:S01]  /*12d80*/  SHF.R.S32.HI R3, RZ, 0x1f, R31 ;  /* 0x0000001fff037819 */ /* 0x000fe2000001141f */
[C---:B------:R-:W-:Y:S01]  /*12d90*/  FMUL.FTZ R148, R2.reuse, R148 ;  /* 0x0000009402947220 */ /* 0x040fe20000410000 */
[----:B------:R-:W-:Y:S01]  /*12da0*/  F2FP.PACK_AB R32, R119, R118 ;  /* 0x000000767720723e */ /* 0x000fe200000000ff */
        /* <DEDUP_REMOVED lines=48> */
[----:B------:R-:W-:Y:S01]  /*130b0*/  SHF.R.S32.HI R2, RZ, 0x2, R31 ;  /* 0x00000002ff027819 */ /* 0x000fe2000001141f */
[C---:B-1----:R-:W-:Y:S02]  /*130c0*/  FMUL.FTZ R59, R0.reuse, R59 ;  /* 0x0000003b003b7220 */ /* 0x042fe40000410000 */
[C---:B------:R-:W-:Y:S01]  /*130d0*/  FMUL.FTZ R58, R0.reuse, R58 ;  /* 0x0000003a003a7220 */ /* 0x040fe20000410000 */
[----:B------:R-:W-:Y:S01]  /*130e0*/  LEA.HI R3, R3, R2, RZ, 0x3 ;  /* 0x0000000203037211 */ /* 0x000fe200078f18ff */
[C---:B------:R-:W-:Y:S02]  /*130f0*/  FMUL.FTZ R26, R0.reuse, R42 ;  /* 0x0000002a001a7220 */ /* 0x040fe40000410000 */
        /* <DEDUP_REMOVED lines=90> */
[----:B-----5:R-:W-:-:S03]  /*136a0*/  IADD3 R8, R5, R2, RZ ;  /* 0x0000000205087210 */ /* 0x020fc60007ffe0ff */
        /* <DEDUP_REMOVED lines=128> */
.L_x_1059:
[----:B---34-:R-:W-:Y:S05]  /*13eb0*/  BSYNC B0 ;  /* 0x0000000000007941 */ /* 0x018fea0003800000 */
.L_x_1058:
[----:B--2---:R-:W2:Y:S04]  /*13ec0*/  LDL.LU.64 R12, [R1+0x28] ;  /* 0x00002800010c7983 */ /* 0x004ea80000300a00 */
[----:B------:R-:W3:Y:S01]  /*13ed0*/  S2R R8, SR_CTAID.Z ;  /* 0x0000000000087919 */ /* 0x000ee20000002700 */
[----:B------:R-:W-:Y:S02]  /*13ee0*/  USHF.R.S32.HI UR6, URZ, 0x1f, UR10 ;  /* 0x0000001f3f067899 */ /* 0x000fe4000801140a */
[----:B------:R-:W-:Y:S01]  /*13ef0*/  ULDC.64 UR4, c[0x0][0x1f0] ;  /* 0x00007c0000047ab9 */ /* 0x000fe20000000a00 */
[----:B------:R-:W4:Y:S04]  /*13f00*/  LDL.LU.64 R4, [R1+0x20] ;  /* 0x0000200001047983 */ /* 0x000f280000300a00 */
[----:B------:R1:W5:Y:S01]  /*13f10*/  LDL.64 R10, [R1+0x8] ;  /* 0x00000800010a7983 */ /* 0x0003620000100a00 */
[----:B------:R-:W-:Y:S01]  /*13f20*/  UIMAD UR4, UR6, UR4, URZ ;  /* 0x00000004060472a4 */ /* 0x000fe2000f8e023f */
[----:B------:R-:W-:Y:S03]  /*13f30*/  BSSY B0, `(.L_x_1060) ;  /* 0x0000011000007945 */ /* 0x000fe60003800000 */
[----:B------:R-:W-:Y:S01]  /*13f40*/  UIMAD UR4, UR10, UR5, UR4 ;  /* 0x000000050a0472a4 */ /* 0x000fe2000f8e0204 */
[----:B--2---:R-:W-:-:S04]  /*13f50*/  IADD3 R2, P0, R12, UR14, RZ ;  /* 0x0000000e0c027c10 */ /* 0x004fc8000ff1e0ff */
[----:B------:R-:W-:Y:S02]  /*13f60*/  IADD3.X R3, R13, UR7, RZ, P0, !PT ;  /* 0x000000070d037c10 */ /* 0x000fe400087fe4ff */
[----:B----4-:R-:W-:-:S03]  /*13f70*/  ISETP.GE.AND P0, PT, R4, UR12, PT ;  /* 0x0000000c04007c0c */ /* 0x010fc6000bf06270 */
[----:B---3--:R-:W-:-:S05]  /*13f80*/  IMAD.WIDE.U32 R8, R8, c[0x0][0x1f0], R2 ;  /* 0x00007c0008087a25 */ /* 0x008fca00078e0002 */
        /* <DEDUP_REMOVED lines=11> */
.L_x_1061:
[----:B-1----:R-:W-:Y:S05]  /*14040*/  BSYNC B0 ;  /* 0x0000000000007941 */ /* 0x002fea0003800000 */
.L_x_1060:
[----:B------:R-:W2:Y:S01]  /*14050*/  LDL.LU R0, [R1+0x40] ;  /* 0x0000400001007983 */ /* 0x000ea20000300800 */
[----:B------:R-:W-:Y:S01]  /*14060*/  BSSY B0, `(.L_x_1062) ;  /* 0x000000f000007945 */ /* 0x000fe20003800000 */
[----:B--2---:R-:W-:-:S13]  /*14070*/  ISETP.GE.AND P0, PT, R0, UR12, PT ;  /* 0x0000000c00007c0c */ /* 0x004fda000bf06270 */
        /* <DEDUP_REMOVED lines=13> */
.L_x_1063:
[----:B------:R-:W-:Y:S05]  /*14150*/  BSYNC B0 ;  /* 0x0000000000007941 */ /* 0x000fea0003800000 */
.L_x_1062:
        /* <DEDUP_REMOVED lines=16> */
.L_x_1065:
[----:B------:R-:W-:Y:S05]  /*14260*/  BSYNC B0 ;  /* 0x0000000000007941 */ /* 0x000fea0003800000 */
.L_x_1064:
        /* <DEDUP_REMOVED lines=16> */
.L_x_1067:
[----:B------:R-:W-:Y:S05]  /*14370*/  BSYNC B0 ;  /* 0x0000000000007941 */ /* 0x000fea0003800000 */
.L_x_1066:
        /* <DEDUP_REMOVED lines=16> */
.L_x_1069:
[----:B------:R-:W-:Y:S05]  /*14480*/  BSYNC B0 ;  /* 0x0000000000007941 */ /* 0x000fea0003800000 */
.L_x_1068:
        /* <DEDUP_REMOVED lines=16> */
.L_x_1071:
[----:B------:R-:W-:Y:S05]  /*14590*/  BSYNC B0 ;  /* 0x0000000000007941 */ /* 0x000fea0003800000 */
.L_x_1070:
        /* <DEDUP_REMOVED lines=16> */
.L_x_1073:
[----:B------:R-:W-:Y:S05]  /*146a0*/  BSYNC B0 ;  /* 0x0000000000007941 */ /* 0x000fea0003800000 */
.L_x_1072:
        /* <DEDUP_REMOVED lines=16> */
.L_x_1074:
        /* <DEDUP_REMOVED lines=13> */
.L_x_2390:


//--------------------- .text._ZN5flash16flash_fwd_kernelI23Flash_fwd_kernel_traitsILi128ELi128ELi32ELi4ELb0ELb0EN7cutlass6half_tE19Flash_kernel_traitsILi128ELi128ELi32ELi4ES3_EELb0ELb0ELb1ELb0ELb0ELb0ELb0ELb0EEEvNS_16Flash_fwd_paramsE --------------------------
	.section	.text._ZN5flash16flash_fwd_kernelI23Flash_fwd_kernel_traitsILi128ELi128ELi32ELi4ELb0ELb0EN7cutlass6half_tE19Flash_kernel_traitsILi128ELi128ELi32ELi4ES3_EELb0ELb0ELb1ELb0ELb0ELb0ELb0ELb0EEEvNS_16Flash_fwd_paramsE,"ax",@progbits
	.sectioninfo	@"SHI_REGISTERS=255"
	.align	128
        .global         _ZN5flash16flash_fwd_kernelI23Flash_fwd_kernel_traitsILi128ELi128ELi32ELi4ELb0ELb0EN7cutlass6half_tE19Flash_kernel_traitsILi128ELi128ELi32ELi4ES3_EELb0ELb0ELb1ELb0ELb0ELb0ELb0ELb0EEEvNS_16Flash_fwd_paramsE
        .type           _ZN5flash16flash_fwd_kernelI23Flash_fwd_kernel_traitsILi128ELi128ELi32ELi4ELb0ELb0EN7cutlass6half_tE19Flash_kernel_traitsILi128ELi128ELi32ELi4ES3_EELb0ELb0ELb1ELb0ELb0ELb0ELb0ELb0EEEvNS_16Flash_fwd_paramsE,@function
        .size           _ZN5flash16flash_fwd_kernelI23Flash_fwd_kernel_traitsILi128ELi128ELi32ELi4ELb0ELb0EN7cutlass6half_tE19Flash_kernel_traitsILi128ELi128ELi32ELi4ES3_EELb0ELb0ELb1ELb0ELb0ELb0ELb0ELb0EEEvNS_16Flash_fwd_paramsE,(.L_x_2391 - _ZN5flash16flash_fwd_kernelI23Flash_fwd_kernel_traitsILi128ELi128ELi32ELi4ELb0ELb0EN7cutlass6half_tE19Flash_kernel_traitsILi128ELi128ELi32ELi4ES3_EELb0ELb0ELb1ELb0ELb0ELb0ELb0ELb0EEEvNS_16Flash_fwd_paramsE)
        .other          _ZN5flash16flash_fwd_kernelI23Flash_fwd_kernel_traitsILi128ELi128ELi32ELi4ELb0ELb0EN7cutlass6half_tE19Flash_kernel_traitsILi128ELi128ELi32ELi4ES3_EELb0ELb0ELb1ELb0ELb0ELb0ELb0ELb0EEEvNS_16Flash_fwd_paramsE,@"STO_CUDA_ENTRY STV_DEFAULT"
_ZN5flash16flash_fwd_kernelI23Flash_fwd_kernel_traitsILi128ELi128ELi32ELi4ELb0ELb0EN7cutlass6half_tE19Flash_kernel_traitsILi128ELi128ELi32ELi4ES3_EELb0ELb0ELb1ELb0ELb0ELb0ELb0ELb0EEEvNS_16Flash_fwd_paramsE:
.text._ZN5flash16flash_fwd_kernelI23Flash_fwd_kernel_traitsILi128ELi128ELi32ELi4ELb0ELb0EN7cutlass6half_tE19Flash_kernel_traitsILi128ELi128ELi32ELi4ES3_EELb0ELb0ELb1ELb0ELb0ELb0ELb0ELb0EEEvNS_16Flash_fwd_paramsE:
        /* <DEDUP_REMOVED lines=56> */
.L_x_1075:
[----:B------:R-:W-:Y:S02]  /*0380*/  ULDC UR7, c[0x0][0x218] ;  /* 0x0000860000077ab9 */ /* 0x000fe40000000800 */
.L_x_1076:
        /* <DEDUP_REMOVED lines=49> */
[----:B------:R-:W-:Y:S01]  /*06a0*/  ULDC.64 UR4, c[0x0][0x1e0] ;  /* 0x0000780000047ab9 */ /* 0x000fe20000000a00 */
[----:B------:R-:W-:Y:S01]  /*06b0*/  LEA.HI R8, R8, R20, RZ, 0x3 ;  /* 0x0000001408087211 */ /* 0x000fe200078f18ff */
[----:B------:R-:W-:Y:S01]  /*06c0*/  USHF.R.S32.HI UR19, URZ, 0x1f, UR9 ;  /* 0x0000001f3f137899 */ /* 0x000fe20008011409 */
[----:B------:R-:W2:Y:S01]  /*06d0*/  S2R R6, SR_CTAID.X ;  /* 0x0000000000067919 */ /* 0x000ea20000002500 */
[----:B------:R-:W-:Y:S01]  /*06e0*/  ULDC UR8, c[0x0][0x234] ;  /* 0x00008d0000087ab9 */ /* 0x000fe20000000800 */
[----:B------:R-:W-:Y:S01]  /*06f0*/  LOP3.LUT R0, R8, 0xfffffff8, RZ, 0xc0, !PT ;  /* 0xfffffff808007812 */ /* 0x000fe200078ec0ff */
[----:B------:R-:W-:Y:S01]  /*0700*/  ULDC UR7, c[0x0][0x1c0] ;  /* 0x0000700000077ab9 */ /* 0x000fe20000000800 */
        /* <DEDUP_REMOVED lines=14> */
[----:B------:R-:W-:Y:S02]  /*07f0*/  ULDC.U8 UR4, c[0x0][0x328] ;  /* 0x0000ca0000047ab9 */ /* 0x000fe40000000000 */
[----:B------:R-:W-:Y:S01]  /*0800*/  UISETP.NE.AND UP2, UPT, UR4, URZ, UPT ;  /* 0x0000003f0400728c */ /* 0x000fe2000bf45270 */
[----:B--2---:R-:W-:Y:S01]  /*0810*/  IMAD.WIDE R6, R6, 0x80, R8 ;  /* 0x0000008006067825 */ /* 0x004fe200078e0208 */
[----:B------:R-:W-:-:S02]  /*0820*/  ULDC UR10, c[0x0][0x214] ;  /* 0x00008500000a7ab9 */ /* 0x000fc40000000800 */
[----:B------:R-:W-:Y:S02]  /*0830*/  ULDC.64 UR4, c[0x0][0x1f0] ;  /* 0x00007c0000047ab9 */ /* 0x000fe40000000a00 */
[----:B------:R-:W-:Y:S02]  /*0840*/  UIMAD UR4, UR19, UR4, URZ ;  /* 0x00000004130472a4 */ /* 0x000fe4000f8e023f */
[----:B------:R-:W-:Y:S02]  /*0850*/  UISETP.NE.OR UP3, UPT, UR13, URZ, !UP2 ;  /* 0x0000003f0d00728c */ /* 0x000fe4000d765670 */
[----:B------:R-:W-:Y:S02]  /*0860*/  @UP0 UMOV UR19, UR12 ;  /* 0x0000000c00130c82 */ /* 0x000fe40008000000 */
[----:B------:R-:W-:Y:S02]  /*0870*/  @UP1 ULDC UR12, c[0x0][0x210] ;  /* 0x00008400000c1ab9 */ /* 0x000fe40000000800 */
[----:B------:R-:W-:-:S02]  /*0880*/  @UP1 UIMAD UR12, UR12, UR10, URZ ;  /* 0x0000000a0c0c12a4 */ /* 0x000fc4000f8e023f */
[----:B------:R-:W-:Y:S02]  /*0890*/  @!UP1 USEL UR12, UR10, UR8, !UP2 ;  /* 0x000000080a0c9287 */ /* 0x000fe4000d000000 */
        /* <DEDUP_REMOVED lines=16> */
[----:B------:R-:W-:Y:S02]  /*09a0*/  UIMAD UR18, UR18, UR21, URZ ;  /* 0x00000015121272a4 */ /* 0x000fe4000f8e023f */
[----:B------:R-:W-:Y:S02]  /*09b0*/  UMOV UR24, URZ ;  /* 0x0000003f00187c82 */ /* 0x000fe40008000000 */
[----:B------:R-:W-:Y:S02]  /*09c0*/  @!UP3 UMOV UR24, UR22 ;  /* 0x000000160018bc82 */ /* 0x000fe40008000000 */
[----:B------:R-:W-:Y:S02]  /*09d0*/  UIMAD UR4, UR9, UR5, UR4 ;  /* 0x00000005090472a4 */ /* 0x000fe4000f8e0204 */
[----:B------:R-:W-:-:S02]  /*09e0*/  UMOV UR25, URZ ;  /* 0x0000003f00197c82 */ /* 0x000fc40008000000 */
[----:B------:R-:W-:Y:S02]  /*09f0*/  USHF.R.S32.HI UR7, URZ, 0x1f, UR12 ;  /* 0x0000001f3f077899 */ /* 0x000fe4000801140c */
        /* <DEDUP_REMOVED lines=17> */
.L_x_1079:
[----:B------:R-:W-:Y:S05]  /*0b10*/  BSYNC B0 ;  /* 0x0000000000007941 */ /* 0x000fea0003800000 */
.L_x_1078:
        /* <DEDUP_REMOVED lines=18> */
.L_x_1081:
[----:B------:R-:W-:Y:S05]  /*0c40*/  BSYNC B0 ;  /* 0x0000000000007941 */ /* 0x000fea0003800000 */
.L_x_1080:
        /* <DEDUP_REMOVED lines=18> */
.L_x_1083:
[----:B------:R-:W-:Y:S05]  /*0d70*/  BSYNC B0 ;  /* 0x0000000000007941 */ /* 0x000fea0003800000 */
.L_x_1082:
        /* <DEDUP_REMOVED lines=18> */
.L_x_1085:
[----:B------:R-:W-:Y:S05]  /*0ea0*/  BSYNC B0 ;  /* 0x0000000000007941 */ /* 0x000fea0003800000 */
.L_x_1084:
        /* <DEDUP_REMOVED lines=18> */
.L_x_1087:
[----:B------:R-:W-:Y:S05]  /*0fd0*/  BSYNC B0 ;  /* 0x0000000000007941 */ /* 0x000fea0003800000 */
.L_x_1086:
        /* <DEDUP_REMOVED lines=18> */
.L_x_1089:
[----:B------:R-:W-:Y:S05]  /*1100*/  BSYNC B0 ;  /* 0x0000000000007941 */ /* 0x000fea0003800000 */
.L_x_1088:
        /* <DEDUP_REMOVED lines=18> */
.L_x_1091:
[----:B------:R-:W-:Y:S05]  /*1230*/  BSYNC B0 ;  /* 0x0000000000007941 */ /* 0x000fea0003800000 */
.L_x_1090:
        /* <DEDUP_REMOVED lines=18> */
.L_x_1093:
[----:B------:R-:W-:Y:S05]  /*1360*/  BSYNC B0 ;  /* 0x0000000000007941 */ /* 0x000fea0003800000 */
.L_x_1092:
        /* <DEDUP_REMOVED lines=67> */
.L_x_1077:
        /* <DEDUP_REMOVED lines=33> */
.L_x_1094:
        /* <DEDUP_REMOVED lines=46> */
.L_x_1095:
[----:B------:R-:W-:Y:S01]  /*1c90*/  SHF.R.S32.HI R15, RZ, 0x1f, R20 ;  /* 0x0000001fff0f7819 */ /* 0x000fe20000011414 */
[----:B------:R-:W1:Y:S01]  /*1ca0*/  S2R R6, SR_CTAID.X ;  /* 0x0000000000067919 */ /* 0x000e620000002500 */
[----:B------:R-:W-:Y:S01]  /*1cb0*/  UIADD3 UR6, -UR18, UR20, URZ ;  /* 0x0000001412067290 */ /* 0x000fe2000fffe13f */
[----:B------:R-:W-:Y:S01]  /*1cc0*/  BSSY B0, `(.L_x_1096) ;  /* 0x000005d000007945 */ /* 0x000fe20003800000 */
[CC--:B------:R-:W-:Y:S01]  /*1cd0*/  LEA.HI R0, R15.reuse, R20.reuse, RZ, 0x3 ;  /* 0x000000140f007211 */ /* 0x0c0fe200078f18ff */
[----:B------:R-:W2:Y:S01]  /*1ce0*/  S2R R12, SR_CTAID.Z ;  /* 0x00000000000c7919 */ /* 0x000ea20000002700 */
[----:B------:R-:W-:Y:S01]  /*1cf0*/  LEA.HI R16, R15, R20, RZ, 0x4 ;  /* 0x000000140f107211 */ /* 0x000fe200078f20ff */
[----:B------:R-:W-:Y:S01]  /*1d00*/  ULDC.64 UR4, c[0x0][0x1a8] ;  /* 0x00006a0000047ab9 */ /* 0x000fe20000000a00 */
[----:B------:R-:W-:Y:S01]  /*1d10*/  SHF.R.S32.HI R10, RZ, 0x3, R0 ;  /* 0x00000003ff0a7819 */ /* 0x000fe20000011400 */
[----:B------:R-:W-:Y:S01]  /*1d20*/  UIMAD UR4, UR21, UR4, URZ ;  /* 0x00000004150472a4 */ /* 0x000fe2000f8e023f */
        /* <DEDUP_REMOVED lines=8> */
[----:B------:R-:W-:Y:S01]  /*1db0*/  IMAD.SHL.U32 R90, R17, 0x8, RZ ;  /* 0x00000008115a7824 */ /* 0x000fe200078e00ff */
[----:B------:R-:W-:Y:S01]  /*1dc0*/  UIMAD UR4, UR9, UR5, UR4 ;  /* 0x00000005090472a4 */ /* 0x000fe2000f8e0204 */
[----:B------:R-:W-:Y:S01]  /*1dd0*/  IMAD R14, R11, c[0x0][0x1a0], RZ ;  /* 0x000068000b0e7a24 */ /* 0x000fe200078e02ff */
[----:B------:R-:W-:-:S02]  /*1de0*/  SHF.R.S32.HI R4, RZ, 0x1f, R0 ;  /* 0x0000001fff047819 */ /* 0x000fc40000011400 */
[----:B------:R-:W-:Y:S01]  /*1df0*/  LOP3.LUT R3, R2, 0x38, R90, 0xf8, !PT ;  /* 0x0000003802037812 */ /* 0x000fe200078ef85a */
[----:B-1----:R-:W-:Y:S01]  /*1e00*/  IMAD.WIDE R30, R6, 0x80, R10 ;  /* 0x00000080061e7825 */ /* 0x002fe200078e020a */
[----:B------:R-:W-:Y:S02]  /*1e10*/  SHF.R.U32.HI R2, RZ, 0x3, R2 ;  /* 0x00000003ff027819 */ /* 0x000fe40000011602 */
[----:B------:R-:W-:Y:S01]  /*1e20*/  LEA.HI R19, R4, R0, RZ, 0x3 ;  /* 0x0000000004137211 */ /* 0x000fe200078f18ff */
[----:B------:R-:W-:Y:S01]  /*1e30*/  IMAD.SHL.U32 R4, R5, 0x8, RZ ;  /* 0x0000000805047824 */ /* 0x000fe200078e00ff */
[----:B------:R-:W-:Y:S01]  /*1e40*/  LOP3.LUT R3, R3, R2, RZ, 0x3c, !PT ;  /* 0x0000000203037212 */ /* 0x000fe200078e3cff */
[----:B------:R1:W-:Y:S01]  /*1e50*/  STL.64 [R1+0x28], R30 ;  /* 0x0000281e01007387 */ /* 0x0003e20000100a00 */
        /* <DEDUP_REMOVED lines=9> */
[----:B------:R1:W-:Y:S02]  /*1ef0*/  STL.64 [R1+0x20], R90 ;  /* 0x0000205a01007387 */ /* 0x0003e40000100a00 */
        /* <DEDUP_REMOVED lines=15> */
[C---:B------:R-:W-:Y:S02]  /*1ff0*/  IMAD R5, R8.reuse, c[0x0][0x1bc], R0 ;  /* 0x00006f0008057a24 */ /* 0x040fe400078e0200 */
        /* <DEDUP_REMOVED lines=41> */
.L_x_1097:
[----:B------:R-:W-:Y:S05]  /*2290*/  BSYNC B0 ;  /* 0x0000000000007941 */ /* 0x000fea0003800000 */
.L_x_1096:
        /* <DEDUP_REMOVED lines=29> */
.L_x_1099:
[----:B------:R-:W-:Y:S05]  /*2470*/  BSYNC B0 ;  /* 0x0000000000007941 */ /* 0x000fea0003800000 */
.L_x_1098:
        /* <DEDUP_REMOVED lines=29> */
.L_x_1101:
[----:B------:R-:W-:Y:S05]  /*2650*/  BSYNC B0 ;  /* 0x0000000000007941 */ /* 0x000fea0003800000 */
.L_x_1100:
        /* <DEDUP_REMOVED lines=29> */
.L_x_1103:
[----:B------:R-:W-:Y:S05]  /*2830*/  BSYNC B0 ;  /* 0x0000000000007941 */ /* 0x000fea0003800000 */
.L_x_1102:
        /* <DEDUP_REMOVED lines=29> */
.L_x_1105:
[----:B------:R-:W-:Y:S05]  /*2a10*/  BSYNC B0 ;  /* 0x0000000000007941 */ /* 0x000fea0003800000 */
.L_x_1104:
        /* <DEDUP_REMOVED lines=29> */
.L_x_1107:
[----:B------:R-:W-:Y:S05]  /*2bf0*/  BSYNC B0 ;  /* 0x0000000000007941 */ /* 0x000fea0003800000 */
.L_x_1106:
[----:B------:R-:W-:Y:S01]  /*2c00*/  IADD3 R2, R10, 0x60, RZ ;  /* 0x000000600a027810 */ /* 0x000fe20007ffe0ff */
[----:B------:R-:W-:Y:S03]  /*2c10*/  BSSY B0, `(.L_x_1108) ;  /* 0x000001d000007945 */ /* 0x000fe60003800000 */
[----:B------:R-:W-:Y:S01]  /*2c20*/  ISETP.GE.AND P0, PT, R2, UR6, PT ;  /* 0x0000000602007c0c */ /* 0x000fe2000bf06270 */
[----:B------:R3:W-:-:S12]  /*2c30*/  STL [R1+0x50], R2 ;  /* 0x0000500201007387 */ /* 0x0007d80000100800 */
[----:B------:R-:W-:Y:S05]  /*2c40*/  @P0 BRA `(.L_x_1109) ;  /* 0x0000019000000947 */ /* 0x000fea0003800000 */
[----:B------:R-:W-:Y:S02]  /*2c50*/  IADD3 R5, P0, R30, 0x60, RZ ;  /* 0x000000601e057810 */ /* 0x000fe40007f1e0ff */
[----:B------:R-:W-:Y:S02]  /*2c60*/  ISETP.GE.AND P1, PT, R90, c[0x0][0x220], PT ;  /* 0x000088005a007a0c */ /* 0x000fe40003f26270 */
[----:B------:R-:W-:Y:S01]  /*2c70*/  MOV R3, R9 ;  /* 0x0000000900037202 */ /* 0x000fe20000000f00 */
[----:B---3--:R-:W-:Y:S01]  /*2c80*/  IMAD.X R2, RZ, RZ, R31, P0 ;  /* 0x000000ffff027224 */ /* 0x008fe200000e061f */
        /* <DEDUP_REMOVED lines=21> */
.L_x_1109:
[----:B------:R-:W-:Y:S05]  /*2de0*/  BSYNC B0 ;  /* 0x0000000000007941 */ /* 0x000fea0003800000 */
.L_x_1108:
[----:B---3--:R-:W-:Y:S01]  /*2df0*/  IADD3 R2, R10, 0x70, RZ ;  /* 0x000000700a027810 */ /* 0x008fe20007ffe0ff */
        /* <DEDUP_REMOVED lines=8> */
[----:B------:R-:W-:Y:S02]  /*2e80*/  IADD3 R5, P0, R30, 0x70, RZ ;  /* 0x000000701e057810 */ /* 0x000fe40007f1e0ff */
[----:B------:R-:W-:Y:S02]  /*2e90*/  ISETP.GE.AND P1, PT, R90, c[0x0][0x220], PT ;  /* 0x000088005a007a0c */ /* 0x000fe40003f26270 */
[----:B------:R-:W-:Y:S01]  /*2ea0*/  MOV R3, R9 ;  /* 0x0000000900037202 */ /* 0x000fe20000000f00 */
[----:B---3--:R-:W-:Y:S01]  /*2eb0*/  IMAD.X R2, RZ, RZ, R31, P0 ;  /* 0x000000ffff027224 */ /* 0x008fe200000e061f */
        /* <DEDUP_REMOVED lines=21> */
.L_x_1111:
[----:B------:R-:W-:Y:S05]  /*3010*/  BSYNC B0 ;  /* 0x0000000000007941 */ /* 0x000fea0003800000 */
.L_x_1110:
        /* <DEDUP_REMOVED lines=11> */
[----:B--23--:R-:W-:Y:S01]  /*30d0*/  IMAD.WIDE.U32 R2, R87, UR21, R88 ;  /* 0x0000001557027c25 */ /* 0x00cfe2000f8e0058 */
        /* <DEDUP_REMOVED lines=20> */
.L_x_1113:
[----:B------:R-:W-:Y:S05]  /*3220*/  BSYNC B0 ;  /* 0x0000000000007941 */ /* 0x000fea0003800000 */
.L_x_1112:
[----:B------:R-:W-:Y:S01]  /*3230*/  ISETP.GE.AND P0, PT, R14, UR14, PT ;  /* 0x0000000e0e007c0c */ /* 0x000fe2000bf06270 */
[----:B------:R-:W-:Y:S01]  /*3240*/  ULDC UR9, c[0x0][0x19c] ;  /* 0x0000670000097ab9 */ /* 0x000fe20000000800 */
[----:B------:R-:W-:Y:S01]  /*3250*/  BSSY B0, `(.L_x_1114) ;  /* 0x000001a000007945 */ /* 0x000fe20003800000 */
[----:B------:R-:W-:Y:S02]  /*3260*/  ULDC.64 UR4, c[0x0][0x1a0] ;  /* 0x0000680000047ab9 */ /* 0x000fe40000000a00 */
[----:B------:R-:W-:Y:S02]  /*3270*/  USHF.L.U32 UR10, UR22, 0x4, URZ ;  /* 0x00000004160a7899 */ /* 0x000fe4000800063f */
[----:B------:R-:W-:Y:S02]  /*3280*/  USHF.L.U64.HI UR9, UR22, UR13, UR9 ;  /* 0x0000000d16097299 */ /* 0x000fe40008010209 */
[----:B------:R-:W-:Y:S02]  /*3290*/  USHF.L.U64.HI UR11, UR4, UR11, UR5 ;  /* 0x0000000b040b7299 */ /* 0x000fe40008010205 */
[----:B------:R-:W-:-:S02]  /*32a0*/  USHF.L.U32 UR12, UR4, 0x5, URZ ;  /* 0x00000005040c7899 */ /* 0x000fc4000800063f */
[----:B------:R-:W-:Y:S05]  /*32b0*/  @P0 BRA `(.L_x_1115) ;  /* 0x0000013000000947 */ /* 0x000fea0003800000 */
[----:B------:R-:W-:Y:S02]  /*32c0*/  ISETP.GE.AND P1, PT, R90, c[0x0][0x220], PT ;  /* 0x000088005a007a0c */ /* 0x000fe40003f26270 */
[----:B------:R-:W-:Y:S02]  /*32d0*/  IADD3 R5, P2, R2, UR10, RZ ;  /* 0x0000000a02057c10 */ /* 0x000fe4000ff5e0ff */
[----:B------:R-:W-:Y:S02]  /*32e0*/  ISETP.GE.AND P0, PT, R252, c[0x0][0x220], PT ;  /* 0x00008800fc007a0c */ /* 0x000fe40003f06270 */
[----:B------:R-:W-:-:S07]  /*32f0*/  IADD3.X R8, R8, UR9, RZ, P2, !PT ;  /* 0x0000000908087c10 */ /* 0x000fce00097fe4ff */
        /* <DEDUP_REMOVED lines=15> */
.L_x_1115:
[----:B------:R-:W-:Y:S05]  /*33f0*/  BSYNC B0 ;  /* 0x0000000000007941 */ /* 0x000fea0003800000 */
.L_x_1114:
[----:B------:R-:W0:Y:S01]  /*3400*/  LDGDEPBAR ;  /* 0x00000000000079af */ /* 0x000e220000000000 */
[----:B------:R-:W-:Y:S01]  /*3410*/  ISETP.GE.AND P0, PT, R10, UR14, PT ;  /* 0x0000000e0a007c0c */ /* 0x000fe2000bf06270 */
[----:B--2---:R-:W-:Y:S01]  /*3420*/  IMAD.MOV.U32 R6, RZ, RZ, R24 ;  /* 0x000000ffff067224 */ /* 0x004fe200078e0018 */
[----:B------:R-:W-:Y:S01]  /*3430*/  SHF.R.S32.HI R5, RZ, 0x1f, R15 ;  /* 0x0000001fff057819 */ /* 0x000fe2000001140f */
[----:B------:R-:W-:Y:S01]  /*3440*/  IMAD.MOV.U32 R7, RZ, RZ, R25 ;  /* 0x000000ffff077224 */ /* 0x000fe200078e0019 */
[----:B------:R-:W-:Y:S01]  /*3450*/  UIMAD UR5, UR11, UR21, URZ ;  /* 0x000000150b0572a4 */ /* 0x000fe2000f8e023f */
[----:B------:R-:W-:Y:S01]  /*3460*/  IMAD.MOV.U32 R6, RZ, RZ, R22 ;  /* 0x000000ffff067224 */ /* 0x000fe200078e0016 */
[----:B------:R-:W-:Y:S01]  /*3470*/  LEA.HI R5, R5, R15, RZ, 0x2 ;  /* 0x0000000f05057211 */ /* 0x000fe200078f10ff */
[----:B---3--:R-:W-:Y:S01]  /*3480*/  IMAD.U32 R2, RZ, RZ, UR21 ;  /* 0x00000015ff027e24 */ /* 0x008fe2000f8e00ff */
[----:B------:R-:W-:Y:S01]  /*3490*/  UIMAD UR5, UR25, UR12, UR5 ;  /* 0x0000000c190572a4 */ /* 0x000fe2000f8e0205 */
[----:B------:R-:W-:Y:S01]  /*34a0*/  IMAD.SHL.U32 R20, R20, 0x2, RZ ;  /* 0x0000000214147824 */ /* 0x000fe200078e00ff */
[----:B------:R-:W-:Y:S01]  /*34b0*/  SHF.R.S32.HI R93, RZ, 0x2, R5 ;  /* 0x00000002ff5d7819 */ /* 0x000fe20000011405 */
[----:B------:R2:W-:Y:S01]  /*34c0*/  STL.64 [R1+0x18], R6 ;  /* 0x0000180601007387 */ /* 0x0005e20000100a00 */
[----:B------:R-:W-:Y:S01]  /*34d0*/  IMAD.WIDE.U32 R2, R2, UR12, R6 ;  /* 0x0000000c02027c25 */ /* 0x000fe2000f8e0006 */
[----:B------:R-:W-:Y:S01]  /*34e0*/  BSSY B0, `(.L_x_1116) ;  /* 0x000001a000007945 */ /* 0x000fe20003800000 */
[----:B------:R-:W-:Y:S01]  /*34f0*/  LOP3.LUT R92, R20, 0x6, RZ, 0xc0, !PT ;  /* 0x00000006145c7812 */ /* 0x000fe200078ec0ff */
[----:B------:R2:W-:Y:S02]  /*3500*/  STL [R1+0x48], R93 ;  /* 0x0000485d01007387 */ /* 0x0005e40000100800 */
        /* <DEDUP_REMOVED lines=23> */
.L_x_1117:
[----:B------:R-:W-:Y:S05]  /*3680*/  BSYNC B0 ;  /* 0x0000000000007941 */ /* 0x000fea0003800000 */
.L_x_1116:
        /* <DEDUP_REMOVED lines=27> */
.L_x_1119:
[----:B------:R-:W-:Y:S05]  /*3840*/  BSYNC B0 ;  /* 0x0000000000007941 */ /* 0x000fea0003800000 */
.L_x_1118:
[----:B--2---:R-:W-:Y:S01]  /*3850*/  SHF.R.S32.HI R7, RZ, 0x4, R16 ;  /* 0x00000004ff077819 */ /* 0x004fe20000011410 */
[C---:B------:R-:W-:Y:S01]  /*3860*/  IMAD.SHL.U32 R6, R17.reuse, 0x40, RZ ;  /* 0x0000004011067824 */ /* 0x040fe200078e00ff */
[----:B------:R-:W-:Y:S01]  /*3870*/  R2P PR, R17, 0x6 ;  /* 0x0000000611007804 */ /* 0x000fe20000000000 */
[----:B-1----:R-:W-:Y:S01]  /*3880*/  IMAD.SHL.U32 R3, R18, 0x40, RZ ;  /* 0x0000004012037824 */ /* 0x002fe200078e00ff */
        /* <DEDUP_REMOVED lines=28> */
[----:B------:R-:W-:Y:S01]  /*3a50*/  LDSM.16.M88.4 R28, [R208+0x8800] ;  /* 0x00880000d01c783b */ /* 0x000fe20000000200 */
        /* <DEDUP_REMOVED lines=10> */
[----:B------:R-:W5:Y:S01]  /*3b00*/  LDSM.16.M88.4 R12, [R210] ;  /* 0x00000000d20c783b */ /* 0x000f620000000200 */
[----:B------:R-:W-:Y:S01]  /*3b10*/  SEL R2, R2, 0xffffffc0, !P2 ;  /* 0xffffffc002027807 */ /* 0x000fe20005000000 */
[----:B------:R-:W-:Y:S01]  /*3b20*/  IMAD.IADD R3, R93, 0x1, R3 ;  /* 0x000000015d037824 */ /* 0x000fe200078e0203 */
[C---:B------:R-:W-:Y:S01]  /*3b30*/  IADD3 R221, R219.reuse, 0x1000, RZ ;  /* 0x00001000dbdd7810 */ /* 0x040fe20007ffe0ff */
[----:B------:R-:W-:Y:S01]  /*3b40*/  LDSM.16.M88.4 R16, [R212+0x2000] ;  /* 0x00200000d410783b */ /* 0x000fe20000000200 */
[----:B------:R-:W-:Y:S01]  /*3b50*/  IADD3 R220, R219, 0x1800, RZ ;  /* 0x00001800dbdc7810 */ /* 0x000fe20007ffe0ff */
[----:B------:R-:W-:Y:S01]  /*3b60*/  IMAD.IADD R217, R208, 0x1, R2 ;  /* 0x00000001d0d97824 */ /* 0x000fe200078e0202 */
[----:B------:R-:W-:Y:S01]  /*3b70*/  IADD3 R7, R3, 0x8, RZ ;  /* 0x0000000803077810 */ /* 0x000fe20007ffe0ff */
[----:B------:R-:W3:Y:S01]  /*3b80*/  LDSM.16.M88.4 R36, [R219+0x800] ;  /* 0x00080000db24783b */ /* 0x000ee20000000200 */
[----:B------:R-:W-:Y:S01]  /*3b90*/  IMAD.IADD R215, R2, 0x1, R219 ;  /* 0x0000000102d77824 */ /* 0x000fe200078e02db */
[----:B------:R-:W-:-:S02]  /*3ba0*/  SHF.R.S32.HI R2, RZ, 0x1f, R84 ;  /* 0x0000001fff027819 */ /* 0x000fc40000011454 */
[----:B------:R-:W4:Y:S01]  /*3bb0*/  LDSM.16.M88.4 R32, [R219] ;  /* 0x00000000db20783b */ /* 0x000f220000000200 */
[----:B------:R-:W-:Y:S02]  /*3bc0*/  IADD3 R6, R3, 0x40, RZ ;  /* 0x0000004003067810 */ /* 0x000fe40007ffe0ff */
[----:B------:R-:W-:Y:S01]  /*3bd0*/  LEA.HI R2, R2, R84, RZ, 0x2 ;  /* 0x0000005402027211 */ /* 0x000fe200078f10ff */
[----:B------:R-:W3:Y:S03]  /*3be0*/  LDSM.16.M88.4 R24, [R212] ;  /* 0x00000000d418783b */ /* 0x000ee60000000200 */
[----:B------:R-:W-:Y:S01]  /*3bf0*/  LOP3.LUT R5, R2, 0xfffffffc, RZ, 0xc0, !PT ;  /* 0xfffffffc02057812 */ /* 0x000fe200078ec0ff */
[----:B------:R-:W-:Y:S01]  /*3c00*/  LDSM.16.M88.4 R56, [R217+0x8800] ;  /* 0x00880000d938783b */ /* 0x000fe20000000200 */
[----:B------:R-:W-:-:S03]  /*3c10*/  IMAD.U32 R2, RZ, RZ, UR21 ;  /* 0x00000015ff027e24 */ /* 0x000fc6000f8e00ff */
[----:B------:R-:W-:Y:S01]  /*3c20*/  LDSM.16.M88.4 R40, [R217+0x8000] ;  /* 0x00800000d928783b */ /* 0x000fe20000000200 */
[----:B------:R-:W-:Y:S02]  /*3c30*/  IMAD.IADD R5, R84, 0x1, -R5 ;  /* 0x0000000154057824 */ /* 0x000fe400078e0a05 */
[----:B------:R-:W-:-:S03]  /*3c40*/  IMAD R2, R2, 0x20, R92 ;  /* 0x0000002002027824 */ /* 0x000fc600078e025c */
[----:B------:R4:W-:Y:S01]  /*3c50*/  STL [R1+0x54], R5 ;  /* 0x0000540501007387 */ /* 0x0009e20000100800 */
[C---:B-1----:R-:W-:Y:S08]  /*3c60*/  HMMA.16816.F32 R48, R8.reuse, R28, RZ ;  /* 0x0000001c0830723c */ /* 0x042ff000000018ff */
[C---:B--2---:R-:W-:Y:S08]  /*3c70*/  HMMA.16816.F32 R60, R8.reuse, R22, RZ ;  /* 0x00000016083c723c */ /* 0x044ff000000018ff */
[----:B------:R-:W-:Y:S01]  /*3c80*/  HMMA.16816.F32 R52, R8, R20, RZ ;  /* 0x000000140834723c */ /* 0x000fe200000018ff */
[----:B----4-:R-:W-:-:S07]  /*3c90*/  IADD3 R5, R3, 0x48, RZ ;  /* 0x0000004803057810 */ /* 0x010fce0007ffe0ff */
[C---:B-----5:R-:W-:Y:S08]  /*3ca0*/  HMMA.16816.F32 R64, R12.reuse, R20, RZ ;  /* 0x000000140c40723c */ /* 0x060ff000000018ff */
[----:B------:R-:W-:Y:S01]  /*3cb0*/  HMMA.16816.F32 R68, R12, R22, RZ ;  /* 0x000000160c44723c */ /* 0x000fe200000018ff */
[----:B------:R-:W1:Y:S07]  /*3cc0*/  LDSM.16.M88.4 R20, [R218+0x2000] ;  /* 0x00200000da14783b */ /* 0x000e6e0000000200 */
[----:B------:R-:W-:Y:S08]  /*3cd0*/  HMMA.16816.F32 R44, R8, R30, RZ ;  /* 0x0000001e082c723c */ /* 0x000ff000000018ff */
[C---:B------:R-:W-:Y:S08]  /*3ce0*/  HMMA.16816.F32 R8, R12.reuse, R28, RZ ;  /* 0x0000001c0c08723c */ /* 0x040ff000000018ff */
[----:B------:R-:W-:Y:S01]  /*3cf0*/  HMMA.16816.F32 R28, R12, R30, RZ ;  /* 0x0000001e0c1c723c */ /* 0x000fe200000018ff */
[----:B------:R-:W2:Y:S07]  /*3d00*/  LDSM.16.M88.4 R12, [R218] ;  /* 0x00000000da0c783b */ /* 0x000eae0000000200 */
[C---:B---3--:R-:W-:Y:S08]  /*3d10*/  HMMA.16816.F32 R72, R16.reuse, R36, R48 ;  /* 0x000000241048723c */ /* 0x048ff00000001830 */
[C---:B------:R-:W-:Y:S08]  /*3d20*/  HMMA.16816.F32 R60, R16.reuse, R34, R60 ;  /* 0x00000022103c723c */ /* 0x040ff0000000183c */
[C---:B------:R-:W-:Y:S08]  /*3d30*/  HMMA.16816.F32 R76, R16.reuse, R32, R52 ;  /* 0x00000020104c723c */ /* 0x040ff00000001834 */
[----:B------:R-:W-:Y:S08]  /*3d40*/  HMMA.16816.F32 R52, R16, R38, R44 ;  /* 0x000000261034723c */ /* 0x000ff0000000182c */
[C---:B------:R-:W-:Y:S08]  /*3d50*/  HMMA.16816.F32 R48, R24.reuse, R32, R64 ;  /* 0x000000201830723c */ /* 0x040ff00000001840 */
[C---:B------:R-:W-:Y:S01]  /*3d60*/  HMMA.16816.F32 R44, R24.reuse, R36, R8 ;  /* 0x00000024182c723c */ /* 0x040fe20000001808 */
[----:B------:R-:W-:Y:S07]  /*3d70*/  LDSM.16.M88.4 R8, [R216+0x2000] ;  /* 0x00200000d808783b */ /* 0x000fee0000000200 */
[C---:B------:R-:W-:Y:S01]  /*3d80*/  HMMA.16816.F32 R16, R24.reuse, R34, R68 ;  /* 0x000000221810723c */ /* 0x040fe20000001844 */
[----:B------:R-:W3:Y:S07]  /*3d90*/  LDSM.16.M88.4 R32, [R215] ;  /* 0x00000000d720783b */ /* 0x000eee0000000200 */
[----:B------:R-:W-:Y:S01]  /*3da0*/  HMMA.16816.F32 R68, R24, R38, R28 ;  /* 0x000000261844723c */ /* 0x000fe2000000181c */
[----:B------:R-:W4:Y:S04]  /*3db0*/  LDSM.16.M88.4 R24, [R216] ;  /* 0x00000000d818783b */ /* 0x000f280000000200 */
[----:B------:R-:W5:Y:S03]  /*3dc0*/  LDSM.16.M88.4 R28, [R215+0x800] ;  /* 0x00080000d71c783b */ /* 0x000f660000000200 */
[C---:B-1----:R-:W-:Y:S08]  /*3dd0*/  HMMA.16816.F32 R80, R20.reuse, R56, R72 ;  /* 0x000000381450723c */ /* 0x042ff00000001848 */
[C---:B------:R-:W-:Y:S08]  /*3de0*/  HMMA.16816.F32 R72, R20.reuse, R42, R60 ;  /* 0x0000002a1448723c */ /* 0x040ff0000000183c */
[-C--:B------:R-:W-:Y:S08]  /*3df0*/  HMMA.16816.F32 R76, R20, R40.reuse, R76 ;  /* 0x00000028144c723c */ /* 0x080ff0000000184c */
[----:B--2---:R-:W-:Y:S01]  /*3e00*/  HMMA.16816.F32 R60, R12, R40, R48 ;  /* 0x000000280c3c723c */ /* 0x004fe20000001830 */
[----:B------:R-:W-:Y:S07]  /*3e10*/  LDSM.16.M88.4 R48, [R208+0x9800] ;  /* 0x00980000d030783b */ /* 0x000fee0000000200 */
[----:B------:R-:W-:Y:S01]  /*3e20*/  HMMA.16816.F32 R64, R20, R58, R52 ;  /* 0x0000003a1440723c */ /* 0x000fe20000001834 */
[----:B------:R-:W-:Y:S04]  /*3e30*/  LDSM.16.M88.4 R52, [R208+0x9000] ;  /* 0x00900000d034783b */ /* 0x000fe80000000200 */
[----:B------:R-:W1:Y:S03]  /*3e40*/  LDSM.16.M88.4 R20, [R210+0x6000] ;  /* 0x00600000d214783b */ /* 0x000e660000000200 */
[C---:B------:R-:W-:Y:S08]  /*3e50*/  HMMA.16816.F32 R36, R12.reuse, R56, R44 ;  /* 0x000000380c24723c */ /* 0x040ff0000000182c */
[C---:B------:R-:W-:Y:S08]  /*3e60*/  HMMA.16816.F32 R44, R12.reuse, R58, R68 ;  /* 0x0000003a0c2c723c */ /* 0x040ff00000001844 */
[----:B------:R-:W-:Y:S01]  /*3e70*/  HMMA.16816.F32 R40, R12, R42, R16 ;  /* 0x0000002a0c28723c */ /* 0x000fe20000001810 */
[----:B------:R-:W2:Y:S07]  /*3e80*/  LDSM.16.M88.4 R16, [R210+0x4000] ;  /* 0x00400000d210783b */ /* 0x000eae0000000200 */
[C---:B---3--:R-:W-:Y:S08]  /*3e90*/  HMMA.16816.F32 R56, R8.reuse, R34, R72 ;  /* 0x000000220838723c */ /* 0x048ff00000001848 */
[-C--:B------:R-:W-:Y:S08]  /*3ea0*/  HMMA.16816.F32 R12, R8, R32.reuse, R76 ;  /* 0x00000020080c723c */ /* 0x080ff0000000184c */
[----:B----4-:R-:W-:Y:S08]  /*3eb0*/  HMMA.16816.F32 R68, R24, R32, R60 ;  /* 0x000000201844723c */ /* 0x010ff0000000183c */
[C---:B-----5:R-:W-:Y:S08]  /*3ec0*/  HMMA.16816.F32 R76, R8.reuse, R28, R80 ;  /* 0x0000001c084c723c */ /* 0x060ff00000001850 */
[----:B------:R-:W-:Y:S01]  /*3ed0*/  HMMA.16816.F32 R72, R8, R30, R64 ;  /* 0x0000001e0848723c */ /* 0x000fe20000001840 */
[----:B------:R-:W-:Y:S07]  /*3ee0*/  LDSM.16.M88.4 R8, [R212+0x6000] ;  /* 0x00600000d408783b */ /* 0x000fee0000000200 */
[C---:B------:R-:W-:Y:S01]  /*3ef0*/  HMMA.16816.F32 R60, R24.reuse, R28, R36 ;  /* 0x0000001c183c723c */ /* 0x040fe20000001824 */
[----:B------:R-:W3:Y:S07]  /*3f00*/  LDSM.16.M88.4 R36, [R219+0x1000] ;  /* 0x00100000db24783b */ /* 0x000eee0000000200 */
[C---:B------:R-:W-:Y:S08]  /*3f10*/  HMMA.16816.F32 R44, R24.reuse, R30, R44 ;  /* 0x0000001e182c723c */ /* 0x040ff0000000182c */
[----:B------:R-:W-:Y:S01]  /*3f20*/  HMMA.16816.F32 R64, R24, R34, R40 ;  /* 0x000000221840723c */ /* 0x000fe20000001828 */
[----:B------:R-:W4:Y:S07]  /*3f30*/  LDSM.16.M88.4 R32, [R219+0x1800] ;  /* 0x00180000db20783b */ /* 0x000f2e0000000200 */
[C---:B-1----:R-:W-:Y:S08]  /*3f40*/  HMMA.16816.F32 R28, R20.reuse, R54, R56 ;  /* 0x00000036141c723c */ /* 0x042ff00000001838 */
[C---:B------:R-:W-:Y:S01]  /*3f50*/  HMMA.16816.F32 R40, R20.reuse, R52, R12 ;  /* 0x000000341428723c */ /* 0x040fe2000000180c */
[----:B------:R-:W1:Y:S07]  /*3f60*/  LDSM.16.M88.4 R12, [R212+0x4000] ;  /* 0x00400000d40c783b */ /* 0x000e6e0000000200 */
[C---:B------:R-:W-:Y:S08]  /*3f70*/  HMMA.16816.F32 R24, R20.reuse, R48, R76 ;  /* 0x000000301418723c */ /* 0x040ff0000000184c */
[----:B------:R-:W-:Y:S08]  /*3f80*/  HMMA.16816.F32 R20, R20, R50, R72 ;  /* 0x000000321414723c */ /* 0x000ff00000001848 */
[C---:B--2---:R-:W-:Y:S08]  /*3f90*/  HMMA.16816.F32 R56, R16.reuse, R52, R68 ;  /* 0x000000341038723c */ /* 0x044ff00000001844 */
[C---:B------:R-:W-:Y:S08]  /*3fa0*/  HMMA.16816.F32 R52, R16.reuse, R54, R64 ;  /* 0x000000361034723c */ /* 0x040ff00000001840 */
[C---:B------:R-:W-:Y:S08]  /*3fb0*/  HMMA.16816.F32 R60, R16.reuse, R48, R60 ;  /* 0x00000030103c723c */ /* 0x040ff0000000183c */
[----:B------:R-:W-:Y:S01]  /*3fc0*/  HMMA.16816.F32 R68, R16, R50, R44 ;  /* 0x000000321044723c */ /* 0x000fe2000000182c */
[----:B------:R-:W-:Y:S07]  /*3fd0*/  LDSM.16.M88.4 R16, [R218+0x6000] ;  /* 0x00600000da10783b */ /* 0x000fee0000000200 */
[C---:B---3--:R-:W-:Y:S01]  /*3fe0*/  HMMA.16816.F32 R72, R8.reuse, R38, R28 ;  /* 0x000000260848723c */ /* 0x048fe2000000181c */
[----:B------:R-:W2:Y:S07]  /*3ff0*/  LDSM.16.M88.4 R28, [R217+0x9000] ;  /* 0x00900000d91c783b */ /* 0x000eae0000000200 */
[C---:B------:R-:W-:Y:S01]  /*4000*/  HMMA.16816.F32 R64, R8.reuse, R36, R40 ;  /* 0x000000240840723c */ /* 0x040fe20000001828 */
[----:B------:R-:W-:Y:S07]  /*4010*/  LDSM.16.M88.4 R40, [R217+0x9800] ;  /* 0x00980000d928783b */ /* 0x000fee0000000200 */
[C---:B----4-:R-:W-:Y:S01]  /*4020*/  HMMA.16816.F32 R80, R8.reuse, R34, R20 ;  /* 0x000000220850723c */ /* 0x050fe20000001814 */
[----:B------:R-:W3:Y:S07]  /*4030*/  LDSM.16.M88.4 R20, [R218+0x4000] ;  /* 0x00400000da14783b */ /* 0x000eee0000000200 */
[----:B------:R-:W-:Y:S01]  /*4040*/  HMMA.16816.F32 R76, R8, R32, R24 ;  /* 0x00000020084c723c */ /* 0x000fe20000001818 */
[----:B------:R-:W-:Y:S04]  /*4050*/  LDSM.16.M88.4 R24, [R216+0x6000] ;  /* 0x00600000d818783b */ /* 0x000fe80000000200 */
[----:B------:R-:W-:Y:S03]  /*4060*/  LDSM.16.M88.4 R8, [R216+0x4000] ;  /* 0x00400000d808783b */ /* 0x000fe60000000200 */
[C---:B-1----:R-:W-:Y:S08]  /*4070*/  HMMA.16816.F32 R48, R12.reuse, R36, R56 ;  /* 0x000000240c30723c */ /* 0x042ff00000001838 */
[C---:B------:R-:W-:Y:S01]  /*4080*/  HMMA.16816.F32 R52, R12.reuse, R38, R52 ;  /* 0x000000260c34723c */ /* 0x040fe20000001834 */
[----:B------:R-:W1:Y:S07]  /*4090*/  LDSM.16.M88.4 R36, [R215+0x1000] ;  /* 0x00100000d724783b */ /* 0x000e6e0000000200 */
[C---:B------:R-:W-:Y:S08]  /*40a0*/  HMMA.16816.F32 R44, R12.reuse, R32, R60 ;  /* 0x000000200c2c723c */ /* 0x040ff0000000183c */
[----:B------:R-:W-:Y:S08]  /*40b0*/  HMMA.16816.F32 R68, R12, R34, R68 ;  /* 0x000000220c44723c */ /* 0x000ff00000001844 */
[-C--:B--2---:R-:W-:Y:S08]  /*40c0*/  HMMA.16816.F32 R12, R16, R28.reuse, R64 ;  /* 0x0000001c100c723c */ /* 0x084ff00000001840 */
[C---:B---3--:R-:W-:Y:S08]  /*40d0*/  HMMA.16816.F32 R32, R20.reuse, R28, R48 ;  /* 0x0000001c1420723c */ /* 0x048ff00000001830 */
[----:B------:R-:W-:Y:S08]  /*40e0*/  HMMA.16816.F32 R60, R20, R40, R44 ;  /* 0x00000028143c723c */ /* 0x000ff0000000182c */
[----:B-1----:R-:W-:Y:S07]  /*40f0*/  HMMA.16816.F32 R44, R24, R36, R12 ;  /* 0x00000024182c723c */ /* 0x002fee000000180c */
        /* <DEDUP_REMOVED lines=14> */
[----:B------:R-:W-:Y:S01]  /*41e0*/  ISETP.GE.AND P4, PT, R2, R231, PT ;  /* 0x000000e70200720c */ /* 0x000fe20003f86270 */
[----:B------:R-:W-:-:S04]  /*41f0*/  DEPBAR.LE SB0, 0x0 ;  /* 0x000080000000791a */ /* 0x000fc80000000000 */
[----:B------:R-:W-:Y:S01]  /*4200*/  IADD3 R6, R6, UR4, RZ ;  /* 0x0000000406067c10 */ /* 0x000fe2000fffe0ff */
[----:B------:R-:W-:Y:S01]  /*4210*/  HMMA.16816.F32 R56, R16, R40, R76 ;  /* 0x000000281038723c */ /* 0x000fe2000000184c */
[----:B------:R-:W-:Y:S02]  /*4220*/  IADD3 R5, R5, UR4, RZ ;  /* 0x0000000405057c10 */ /* 0x000fe4000fffe0ff */
[C---:B------:R-:W-:Y:S02]  /*4230*/  ISETP.LT.OR P4, PT, R2.reuse, R227, P4 ;  /* 0x000000e30200720c */ /* 0x040fe40002781670 */
[----:B------:R-:W-:Y:S02]  /*4240*/  IADD3 R3, R2, 0x1, RZ ;  /* 0x0000000102037810 */ /* 0x000fe40007ffe0ff */
[----:B------:R-:W-:Y:S01]  /*4250*/  IMNMX R229, R6, UR19, PT ;  /* 0x0000001306e57c17 */ /* 0x000fe2000b800200 */
[----:B------:R-:W-:Y:S01]  /*4260*/  HMMA.16816.F32 R32, R24, R38, R48 ;  /* 0x000000261820723c */ /* 0x000fe20000001830 */
[----:B------:R-:W-:-:S02]  /*4270*/  IMNMX R228, R5, UR19, PT ;  /* 0x0000001305e47c17 */ /* 0x000fc4000b800200 */
[----:B------:R-:W-:Y:S02]  /*4280*/  IADD3 R7, R7, UR4, RZ ;  /* 0x0000000407077c10 */ /* 0x000fe4000fffe0ff */
[CC--:B------:R-:W-:Y:S02]  /*4290*/  ISETP.GE.AND P2, PT, R3.reuse, R229.reuse, PT ;  /* 0x000000e50300720c */ /* 0x0c0fe40003f46270 */
[----:B------:R-:W-:Y:S01]  /*42a0*/  FSEL R77, R28, -INF , !P4 ;  /* 0xff8000001c4d7808 */ /* 0x000fe20006000000 */
[----:B------:R-:W-:Y:S01]  /*42b0*/  HMMA.16816.F32 R36, R8, R38, R52 ;  /* 0x000000260824723c */ /* 0x000fe20000001834 */
[-C--:B------:R-:W-:Y:S02]  /*42c0*/  ISETP.GE.AND P0, PT, R3, R228.reuse, PT ;  /* 0x000000e40300720c */ /* 0x080fe40003f06270 */
[C---:B------:R-:W-:Y:S02]  /*42d0*/  ISETP.GE.AND P1, PT, R2.reuse, R229, PT ;  /* 0x000000e50200720c */ /* 0x040fe40003f26270 */
[----:B------:R-:W-:-:S02]  /*42e0*/  ISETP.GE.AND P4, PT, R2, R228, PT ;  /* 0x000000e40200720c */ /* 0x000fc40003f86270 */
[----:B------:R-:W-:Y:S01]  /*42f0*/  IMNMX R230, R7, UR19, PT ;  /* 0x0000001307e67c17 */ /* 0x000fe2000b800200 */
[-C--:B------:R-:W-:Y:S01]  /*4300*/  HMMA.16816.F32 R16, R16, R42.reuse, R80 ;  /* 0x0000002a1010723c */ /* 0x080fe20000001850 */
[CC--:B------:R-:W-:Y:S02]  /*4310*/  ISETP.LT.OR P2, PT, R3.reuse, R225.reuse, P2 ;  /* 0x000000e10300720c */ /* 0x0c0fe40001741670 */
[CC--:B------:R-:W-:Y:S02]  /*4320*/  ISETP.LT.OR P0, PT, R3.reuse, R224.reuse, P0 ;  /* 0x000000e00300720c */ /* 0x0c0fe40000701670 */
[C---:B------:R-:W-:Y:S02]  /*4330*/  ISETP.LT.OR P1, PT, R2.reuse, R225, P1 ;  /* 0x000000e10200720c */ /* 0x040fe40000f21670 */
[----:B------:R-:W-:Y:S01]  /*4340*/  ISETP.LT.OR P4, PT, R2, R224, P4 ;  /* 0x000000e00200720c */ /* 0x000fe20002781670 */
[----:B------:R-:W-:Y:S01]  /*4350*/  HMMA.16816.F32 R20, R20, R42, R68 ;  /* 0x0000002a1414723c */ /* 0x000fe20000001844 */
[----:B------:R-:W-:-:S02]  /*4360*/  ISETP.GE.AND P6, PT, R3, R231, PT ;  /* 0x000000e70300720c */ /* 0x000fc40003fc6270 */
[-C--:B------:R-:W-:Y:S02]  /*4370*/  ISETP.GE.AND P5, PT, R3, R230.reuse, PT ;  /* 0x000000e60300720c */ /* 0x080fe40003fa6270 */
[----:B------:R-:W-:Y:S02]  /*4380*/  ISETP.GE.AND P3, PT, R2, R230, PT ;  /* 0x000000e60200720c */ /* 0x000fe40003f66270 */
[----:B------:R-:W-:Y:S02]  /*4390*/  FSEL R41, R44, -INF , !P1 ;  /* 0xff8000002c297808 */ /* 0x000fe40004800000 */
[----:B------:R-:W-:Y:S02]  /*43a0*/  FSEL R49, R46, -INF , !P4 ;  /* 0xff8000002e317808 */ /* 0x000fe40006000000 */
[----:B------:R-:W-:Y:S02]  /*43b0*/  FSEL R40, R45, -INF , !P2 ;  /* 0xff8000002d287808 */ /* 0x000fe40005000000 */
[----:B------:R-:W-:-:S02]  /*43c0*/  FSEL R48, R47, -INF , !P0 ;  /* 0xff8000002f307808 */ /* 0x000fc40004000000 */
[C---:B-1----:R-:W-:Y:S01]  /*43d0*/  HMMA.16816.F32 R44, R8.reuse, R12, R60 ;  /* 0x0000000c082c723c */ /* 0x042fe2000000183c */
[----:B------:R-:W-:Y:S01]  /*43e0*/  BAR.SYNC.DEFER_BLOCKING 0x0 ;  /* 0x0000000000007b1d */ /* 0x000fe20000010000 */
[C---:B------:R-:W-:Y:S02]  /*43f0*/  ISETP.LT.OR P6, PT, R3.reuse, R227, P6 ;  /* 0x000000e30300720c */ /* 0x040fe400037c1670 */
[-C--:B------:R-:W-:Y:S02]  /*4400*/  ISETP.LT.OR P5, PT, R3, R226.reuse, P5 ;  /* 0x000000e20300720c */ /* 0x080fe40002fa1670 */
[C---:B------:R-:W-:Y:S02]  /*4410*/  ISETP.LT.OR P3, PT, R2.reuse, R226, P3 ;  /* 0x000000e20200720c */ /* 0x040fe40001f61670 */
[C---:B------:R-:W-:Y:S01]  /*4420*/  IADD3 R3, R2.reuse, 0x8, RZ ;  /* 0x0000000802037810 */ /* 0x040fe20007ffe0ff */
[----:B------:R-:W-:Y:S01]  /*4430*/  HMMA.16816.F32 R8, R8, R14, R20 ;  /* 0x0000000e0808723c */ /* 0x000fe20000001814 */
[----:B------:R-:W-:-:S02]  /*4440*/  IADD3 R5, R2, 0x9, RZ ;  /* 0x0000000902057810 */ /* 0x000fc40007ffe0ff */
[----:B------:R-:W-:Y:S02]  /*4450*/  FSEL R79, R30, -INF , !P3 ;  /* 0xff8000001e4f7808 */ /* 0x000fe40005800000 */
[C---:B------:R-:W-:Y:S02]  /*4460*/  ISETP.GE.AND P3, PT, R3.reuse, R231, PT ;  /* 0x000000e70300720c */ /* 0x040fe40003f66270 */
[C---:B------:R-:W-:Y:S02]  /*4470*/  ISETP.GE.AND P1, PT, R3.reuse, R230, PT ;  /* 0x000000e60300720c */ /* 0x040fe40003f26270 */
[CC--:B------:R-:W-:Y:S02]  /*4480*/  ISETP.GE.AND P4, PT, R3.reuse, R229.reuse, PT ;  /* 0x000000e50300720c */ /* 0x0c0fe40003f86270 */
[----:B------:R-:W-:Y:S02]  /*4490*/  ISETP.GE.AND P2, PT, R3, R228, PT ;  /* 0x000000e40300720c */ /* 0x000fe40003f46270 */
[----:B------:R-:W-:-:S02]  /*44a0*/  ISETP.GE.AND P0, PT, R5, R229, PT ;  /* 0x000000e50500720c */ /* 0x000fc40003f06270 */
[----:B------:R-:W-:Y:S02]  /*44b0*/  FSEL R76, R29, -INF , !P6 ;  /* 0xff8000001d4c7808 */ /* 0x000fe40007000000 */
[----:B------:R-:W-:Y:S02]  /*44c0*/  FSEL R78, R31, -INF , !P5 ;  /* 0xff8000001f4e7808 */ /* 0x000fe40006800000 */
[C---:B------:R-:W-:Y:S01]  /*44d0*/  HMMA.16816.F32 R28, R24.reuse, R12, R56 ;  /* 0x0000000c181c723c */ /* 0x040fe20000001838 */
[C---:B------:R-:W-:Y:S02]  /*44e0*/  ISETP.LT.OR P3, PT, R3.reuse, R227, P3 ;  /* 0x000000e30300720c */ /* 0x040fe40001f61670 */
[C---:B------:R-:W-:Y:S02]  /*44f0*/  ISETP.LT.OR P1, PT, R3.reuse, R226, P1 ;  /* 0x000000e20300720c */ /* 0x040fe40000f21670 */
[CC--:B------:R-:W-:Y:S02]  /*4500*/  ISETP.LT.OR P4, PT, R3.reuse, R225.reuse, P4 ;  /* 0x000000e10300720c */ /* 0x0c0fe40002781670 */
[----:B------:R-:W-:Y:S01]  /*4510*/  ISETP.LT.OR P2, PT, R3, R224, P2 ;  /* 0x000000e00300720c */ /* 0x000fe20001741670 */
[----:B------:R-:W-:Y:S01]  /*4520*/  HMMA.16816.F32 R24, R24, R14, R16 ;  /* 0x0000000e1818723c */ /* 0x000fe20000001810 */
[----:B------:R-:W-:-:S02]  /*4530*/  ISETP.LT.OR P0, PT, R5, R225, P0 ;  /* 0x000000e10500720c */ /* 0x000fc40000701670 */
[----:B------:R-:W-:Y:S02]  /*4540*/  IADD3 R3, R2, 0x10, RZ ;  /* 0x0000001002037810 */ /* 0x000fe40007ffe0ff */
[----:B------:R-:W-:Y:S02]  /*4550*/  FSEL R61, R36, -INF , !P3 ;  /* 0xff800000243d7808 */ /* 0x000fe40005800000 */
[----:B------:R-:W-:Y:S02]  /*4560*/  FSEL R63, R38, -INF , !P1 ;  /* 0xff800000263f7808 */ /* 0x000fe40004800000 */
[----:B------:R-:W-:Y:S02]  /*4570*/  FSEL R32, R32, -INF , !P4 ;  /* 0xff80000020207808 */ /* 0x000fe40006000000 */
[----:B------:R-:W-:Y:S02]  /*4580*/  FSEL R34, R34, -INF , !P2 ;  /* 0xff80000022227808 */ /* 0x000fe40005000000 */
[----:B------:R-:W-:-:S02]  /*4590*/  FSEL R33, R33, -INF , !P0 ;  /* 0xff80000021217808 */ /* 0x000fc40004000000 */
[CC--:B------:R-:W-:Y:S02]  /*45a0*/  ISETP.GE.AND P6, PT, R5.reuse, R231.reuse, PT ;  /* 0x000000e70500720c */ /* 0x0c0fe40003fc6270 */
[C---:B------:R-:W-:Y:S02]  /*45b0*/  ISETP.GE.AND P5, PT, R5.reuse, R230, PT ;  /* 0x000000e60500720c */ /* 0x040fe40003fa6270 */
[----:B------:R-:W-:Y:S02]  /*45c0*/  ISETP.GE.AND P3, PT, R5, R228, PT ;  /* 0x000000e40500720c */ /* 0x000fe40003f66270 */
[C---:B------:R-:W-:Y:S02]  /*45d0*/  ISETP.GE.AND P1, PT, R3.reuse, R231, PT ;  /* 0x000000e70300720c */ /* 0x040fe40003f26270 */
[C---:B------:R-:W-:Y:S02]  /*45e0*/  ISETP.GE.AND P4, PT, R3.reuse, R230, PT ;  /* 0x000000e60300720c */ /* 0x040fe40003f86270 */
[----:B------:R-:W-:-:S02]  /*45f0*/  ISETP.GE.AND P2, PT, R3, R229, PT ;  /* 0x000000e50300720c */ /* 0x000fc40003f46270 */
[----:B------:R-:W-:Y:S02]  /*4600*/  ISETP.GE.AND P0, PT, R3, R228, PT ;  /* 0x000000e40300720c */ /* 0x000fe40003f06270 */
[CC--:B------:R-:W-:Y:S02]  /*4610*/  ISETP.LT.OR P6, PT, R5.reuse, R227.reuse, P6 ;  /* 0x000000e30500720c */ /* 0x0c0fe400037c1670 */
[C---:B------:R-:W-:Y:S02]  /*4620*/  ISETP.LT.OR P5, PT, R5.reuse, R226, P5 ;  /* 0x000000e20500720c */ /* 0x040fe40002fa1670 */
[----:B------:R-:W-:Y:S02]  /*4630*/  ISETP.LT.OR P3, PT, R5, R224, P3 ;  /* 0x000000e00500720c */ /* 0x000fe40001f61670 */
        /* <DEDUP_REMOVED lines=20> */
[----:B------:R-:W-:Y:S02]  /*4780*/  IADD3 R2, R2, 0x19, RZ ;  /* 0x0000001902027810 */ /* 0x000fe40007ffe0ff */
[----:B------:R-:W-:Y:S02]  /*4790*/  ISETP.LT.OR P0, PT, R3, R225, P0 ;  /* 0x000000e10300720c */ /* 0x000fe40000701670 */
[----:B------:R-:W-:Y:S02]  /*47a0*/  FSEL R131, R46, -INF , !P4 ;  /* 0xff8000002e837808 */ /* 0x000fe40006000000 */
[----:B------:R-:W-:Y:S02]  /*47b0*/  FSEL R16, R24, -INF , !P0 ;  /* 0xff80000018107808 */ /* 0x000fe40004000000 */
[----:B------:R-:W-:Y:S02]  /*47c0*/  ISETP.GE.AND P0, PT, R2, R228, PT ;  /* 0x000000e40200720c */ /* 0x000fe40003f06270 */
[----:B------:R-:W-:-:S02]  /*47d0*/  FSEL R28, R28, -INF , !P2 ;  /* 0xff8000001c1c7808 */ /* 0x000fc40005000000 */
[----:B------:R-:W-:Y:S02]  /*47e0*/  ISETP.LT.OR P0, PT, R2, R224, P0 ;  /* 0x000000e00200720c */ /* 0x000fe40000701670 */
[----:B------:R-:W-:Y:S02]  /*47f0*/  FSEL R118, R45, -INF , !P5 ;  /* 0xff8000002d767808 */ /* 0x000fe40006800000 */
[----:B------:R-:W-:Y:S02]  /*4800*/  FSEL R17, R27, -INF , !P0 ;  /* 0xff8000001b117808 */ /* 0x000fe40004000000 */
[----:B------:R-:W-:Y:S02]  /*4810*/  PLOP3.LUT P0, PT, PT, PT, UP0, 0x80, 0x0 ;  /* 0x000000000000781c */ /* 0x000fe40003f0f008 */
        /* <DEDUP_REMOVED lines=9> */
[CC--:B------:R-:W-:Y:S02]  /*48b0*/  ISETP.LT.OR P4, PT, R3.reuse, R227.reuse, P4 ;  /* 0x000000e30300720c */ /* 0x0c0fe40002781670 */
[C---:B------:R-:W-:Y:S02]  /*48c0*/  ISETP.LT.OR P2, PT, R3.reuse, R226, P2 ;  /* 0x000000e20300720c */ /* 0x040fe40001741670 */
[----:B------:R-:W-:Y:S02]  /*48d0*/  ISETP.LT.OR P5, PT, R3, R224, P5 ;  /* 0x000000e00300720c */ /* 0x000fe40002fa1670 */
[C---:B------:R-:W-:Y:S02]  /*48e0*/  ISETP.LT.OR P3, PT, R2.reuse, R227, P3 ;  /* 0x000000e30200720c */ /* 0x040fe40001f61670 */
[----:B------:R-:W-:-:S02]  /*48f0*/  ISETP.LT.OR P1, PT, R2, R226, P1 ;  /* 0x000000e20200720c */ /* 0x000fc40000f21670 */
[----:B------:R-:W-:Y:S02]  /*4900*/  ISETP.LT.OR P6, PT, R2, R225, P6 ;  /* 0x000000e10200720c */ /* 0x000fe400037c1670 */
[----:B------:R-:W-:Y:S02]  /*4910*/  LOP3.LUT R2, R85, R86, RZ, 0xfc, !PT ;  /* 0x0000005655027212 */ /* 0x000fe400078efcff */
[----:B------:R-:W-:Y:S02]  /*4920*/  FSEL R18, R26, -INF , !P5 ;  /* 0xff8000001a127808 */ /* 0x000fe40006800000 */
[----:B------:R-:W-:Y:S02]  /*4930*/  FSEL R15, R25, -INF , !P6 ;  /* 0xff800000190f7808 */ /* 0x000fe40007000000 */
[----:B------:R-:W-:Y:S02]  /*4940*/  FSEL R117, R8, -INF , !P4 ;  /* 0xff80000008757808 */ /* 0x000fe40006000000 */
[----:B------:R-:W-:-:S02]  /*4950*/  FSEL R119, R10, -INF , !P2 ;  /* 0xff8000000a777808 */ /* 0x000fc40005000000 */
[----:B------:R-:W-:Y:S02]  /*4960*/  FSEL R116, R9, -INF , !P3 ;  /* 0xff80000009747808 */ /* 0x000fe40005800000 */
        /* <DEDUP_REMOVED lines=14> */
[----:B------:R-:W-:Y:S02]  /*4a50*/  @!P2 LEA R8, P1, R6, c[0x0][0x168], 0x1 ;  /* 0x00005a000608aa11 */ /* 0x000fe400078208ff */
[----:B------:R-:W-:-:S02]  /*4a60*/  @!P3 LEA R10, P4, R3, c[0x0][0x168], 0x1 ;  /* 0x00005a00030aba11 */ /* 0x000fc400078808ff */
[----:B------:R-:W-:Y:S02]  /*4a70*/  IADD3.X R7, R5, UR9, RZ, P5, !PT ;  /* 0x0000000905077c10 */ /* 0x000fe4000affe4ff */
        /* <DEDUP_REMOVED lines=25> */
.L_x_1122:
[----:B------:R-:W-:Y:S05]  /*4c10*/  BSYNC B0 ;  /* 0x0000000000007941 */ /* 0x000fea0003800000 */
.L_x_1121:
[----:B------:R-:W0:Y:S02]  /*4c20*/  LDGDEPBAR ;  /* 0x00000000000079af */ /* 0x000e240000000000 */
.L_x_1120:
        /* <DEDUP_REMOVED lines=37> */
[----:B------:R-:W-:-:S05]  /*4e80*/  FMUL.FTZ R3, R134, c[0x0][0x23c] ;  /* 0x00008f0086037a20 */ /* 0x000fca0000410000 */
[----:B------:R-:W-:-:S05]  /*4e90*/  FSEL R3, R3, RZ, P1 ;  /* 0x000000ff03037208 */ /* 0x000fca0000800000 */
[--C-:B------:R-:W-:Y:S02]  /*4ea0*/  FFMA.FTZ R6, R41, c[0x0][0x23c], -R3.reuse ;  /* 0x00008f0029067a23 */ /* 0x100fe40000010803 */
[--C-:B-1----:R-:W-:Y:S02]  /*4eb0*/  FFMA.FTZ R8, R28, c[0x0][0x23c], -R3.reuse ;  /* 0x00008f001c087a23 */ /* 0x102fe40000010803 */
[----:B------:R1:W-:Y:S01]  /*4ec0*/  MUFU.EX2 R250, R6 ;  /* 0x0000000600fa7308 */ /* 0x0003e20000000800 */
[--C-:B------:R-:W-:Y:S01]  /*4ed0*/  FFMA.FTZ R9, R14, c[0x0][0x23c], -R3.reuse ;  /* 0x00008f000e097a23 */ /* 0x100fe20000010803 */
[----:B--2---:R-:W-:Y:S01]  /*4ee0*/  FMNMX.FTZ R137, R5, R137, !PT ;  /* 0x0000008905897209 */ /* 0x004fe20007810000 */
[----:B------:R-:W-:-:S05]  /*4ef0*/  FFMA.FTZ R5, R32, c[0x0][0x23c], -R3 ;  /* 0x00008f0020057a23 */ /* 0x000fca0000010803 */
[----:B------:R-:W-:Y:S01]  /*4f00*/  MUFU.EX2 R244, R8 ;  /* 0x0000000800f47308 */ /* 0x000fe20000000800 */
[----:B------:R-:W-:Y:S01]  /*4f10*/  FSETP.NEU.FTZ.AND P1, PT, R137, -INF , PT ;  /* 0xff8000008900780b */ /* 0x000fe20003f3d000 */
[----:B-1----:R-:W-:-:S06]  /*4f20*/  FFMA.FTZ R6, R40, c[0x0][0x23c], -R3 ;  /* 0x00008f0028067a23 */ /* 0x002fcc0000010803 */
[----:B------:R1:W2:Y:S08]  /*4f30*/  MUFU.EX2 R246, R9 ;  /* 0x0000000900f67308 */ /* 0x0002b00000000800 */
[----:B------:R3:W-:Y:S01]  /*4f40*/  MUFU.EX2 R249, R6 ;  /* 0x0000000600f97308 */ /* 0x0007e20000000800 */
[----:B-1----:R-:W-:-:S07]  /*4f50*/  FFMA.FTZ R9, R16, c[0x0][0x23c], -R3 ;  /* 0x00008f0010097a23 */ /* 0x002fce0000010803 */
[----:B------:R1:W-:Y:S01]  /*4f60*/  MUFU.EX2 R248, R5 ;  /* 0x0000000500f87308 */ /* 0x0003e20000000800 */
[----:B--2---:R-:W-:Y:S01]  /*4f70*/  F2FP.PACK_AB R124, R246, R244 ;  /* 0x000000f4f67c723e */ /* 0x004fe200000000ff */
[----:B---3--:R-:W-:-:S06]  /*4f80*/  FMUL.FTZ R6, R137, c[0x0][0x23c] ;  /* 0x00008f0089067a20 */ /* 0x008fcc0000410000 */
[----:B------:R2:W-:Y:S01]  /*4f90*/  MUFU.EX2 R245, R9 ;  /* 0x0000000900f57308 */ /* 0x0005e20000000800 */
[----:B------:R-:W-:Y:S01]  /*4fa0*/  FSEL R2, R6, RZ, P1 ;  /* 0x000000ff06027208 */ /* 0x000fe20000800000 */
[----:B-1----:R-:W-:-:S04]  /*4fb0*/  FFMA.FTZ R5, R33, c[0x0][0x23c], -R3 ;  /* 0x00008f0021057a23 */ /* 0x002fc80000010803 */
[--C-:B------:R-:W-:Y:S02]  /*4fc0*/  FFMA.FTZ R0, R48, c[0x0][0x23c], -R2.reuse ;  /* 0x00008f0030007a23 */ /* 0x100fe40000010802 */
[----:B------:R-:W-:Y:S01]  /*4fd0*/  FFMA.FTZ R3, R15, c[0x0][0x23c], -R3 ;  /* 0x00008f000f037a23 */ /* 0x000fe20000010803 */
[----:B------:R-:W1:Y:S01]  /*4fe0*/  MUFU.EX2 R251, R5 ;  /* 0x0000000500fb7308 */ /* 0x000e620000000800 */
[--C-:B------:R-:W-:Y:S01]  /*4ff0*/  FFMA.FTZ R4, R49, c[0x0][0x23c], -R2.reuse ;  /* 0x00008f0031047a23 */ /* 0x100fe20000010802 */
[----:B------:R-:W-:Y:S01]  /*5000*/  LDSM.16.MT88.4 R12, [R214+0xa800] ;  /* 0x00a80000d60c783b */ /* 0x000fe20000004200 */
[----:B--2---:R-:W-:-:S03]  /*5010*/  FFMA.FTZ R9, R30, c[0x0][0x23c], -R2 ;  /* 0x00008f001e097a23 */ /* 0x004fc60000010802 */
[----:B------:R-:W2:Y:S02]  /*5020*/  LDSM.16.MT88.4 R48, [R213+0xa000] ;  /* 0x00a00000d530783b */ /* 0x000ea40000004200 */
[----:B------:R3:W-:Y:S02]  /*5030*/  MUFU.EX2 R240, R0 ;  /* 0x0000000000f07308 */ /* 0x0007e40000000800 */
[----:B------:R-:W-:Y:S06]  /*5040*/  LDSM.16.MT88.4 R28, [R213+0xb800] ;  /* 0x00b80000d51c783b */ /* 0x000fec0000004200 */
[----:B------:R-:W-:Y:S01]  /*5050*/  MUFU.EX2 R236, R9 ;  /* 0x0000000900ec7308 */ /* 0x000fe20000000800 */
[----:B-1----:R-:W-:Y:S01]  /*5060*/  F2FP.PACK_AB R6, R251, R248 ;  /* 0x000000f8fb06723e */ /* 0x002fe200000000ff */
[----:B---3--:R-:W-:-:S06]  /*5070*/  FFMA.FTZ R0, R34, c[0x0][0x23c], -R2 ;  /* 0x00008f0022007a23 */ /* 0x008fcc0000010802 */
[----:B------:R-:W1:Y:S08]  /*5080*/  MUFU.EX2 R243, R3 ;  /* 0x0000000300f37308 */ /* 0x000e700000000800 */
[----:B------:R3:W-:Y:S08]  /*5090*/  MUFU.EX2 R241, R0 ;  /* 0x0000000000f17308 */ /* 0x0007f00000000800 */
[----:B------:R4:W5:Y:S01]  /*50a0*/  MUFU.EX2 R242, R4 ;  /* 0x0000000400f27308 */ /* 0x0009620000000800 */
[----:B-1----:R-:W-:Y:S01]  /*50b0*/  F2FP.PACK_AB R126, R243, R245 ;  /* 0x000000f5f37e723e */ /* 0x002fe200000000ff */
[----:B---3--:R-:W-:-:S02]  /*50c0*/  FFMA.FTZ R0, R35, c[0x0][0x23c], -R2 ;  /* 0x00008f0023007a23 */ /* 0x008fc40000010802 */
[----:B------:R-:W-:Y:S04]  /*50d0*/  LDSM.16.MT88.4 R32, [R211+0xb000] ;  /* 0x00b00000d320783b */ /* 0x000fe80000004200 */
[----:B------:R1:W3:Y:S01]  /*50e0*/  MUFU.EX2 R247, R0 ;  /* 0x0000000000f77308 */ /* 0x0002e20000000800 */
[----:B----4-:R-:W-:Y:S02]  /*50f0*/  F2FP.PACK_AB R4, R249, R250 ;  /* 0x000000faf904723e */ /* 0x010fe400000000ff */
[----:B-----5:R-:W-:Y:S02]  /*5100*/  F2FP.PACK_AB R5, R240, R242 ;  /* 0x000000f2f005723e */ /* 0x020fe400000000ff */
[----:B-1----:R-:W-:Y:S02]  /*5110*/  FMNMX.FTZ R0, R77, R76, !PT ;  /* 0x0000004c4d007209 */ /* 0x002fe40007810000 */
[----:B---3--:R-:W-:-:S02]  /*5120*/  F2FP.PACK_AB R7, R247, R241 ;  /* 0x000000f1f707723e */ /* 0x008fc400000000ff */
        /* <DEDUP_REMOVED lines=15> */
[----:B--2---:R-:W-:Y:S01]  /*5220*/  HMMA.16816.F32 R56, R4, R48, RZ ;  /* 0x000000300438723c */ /* 0x004fe200000018ff */
[----:B------:R-:W-:-:S04]  /*5230*/  FMNMX.FTZ R0, R129, R0, !PT ;  /* 0x0000000081007209 */ /* 0x000fc80007810000 */
[----:B------:R-:W-:-:S03]  /*5240*/  FMNMX.FTZ R0, R119, R0, !PT ;  /* 0x0000000077007209 */ /* 0x000fc60007810000 */
[C---:B------:R-:W-:Y:S01]  /*5250*/  HMMA.16816.F32 R72, R4.reuse, R52, RZ ;  /* 0x000000340448723c */ /* 0x040fe200000018ff */
        /* <DEDUP_REMOVED lines=12> */
[----:B------:R2:W-:Y:S01]  /*5320*/  MUFU.EX2 R238, R8 ;  /* 0x0000000800ee7308 */ /* 0x0005e20000000800 */
[----:B-1----:R-:W-:Y:S01]  /*5330*/  FMNMX.FTZ R0, R9, R0, !PT ;  /* 0x0000000009007209 */ /* 0x002fe20007810000 */
[----:B------:R-:W-:Y:S01]  /*5340*/  LDSM.16.MT88.4 R16, [R213+0xa800] ;  /* 0x00a80000d510783b */ /* 0x000fe20000004200 */
[----:B------:R-:W-:Y:S01]  /*5350*/  HMMA.16816.F32 R152, R4, R26, RZ ;  /* 0x0000001a0498723c */ /* 0x000fe200000018ff */
[----:B----4-:R-:W-:-:S04]  /*5360*/  FMNMX.FTZ R136, R3, R10, !PT ;  /* 0x0000000a03887209 */ /* 0x010fc80007810000 */
[----:B------:R1:W3:Y:S01]  /*5370*/  MUFU.EX2 R239, R2 ;  /* 0x0000000200ef7308 */ /* 0x0002e20000000800 */
[C---:B------:R-:W-:Y:S02]  /*5380*/  FSETP.NEU.FTZ.AND P1, PT, R136.reuse, -INF , PT ;  /* 0xff8000008800780b */ /* 0x040fe40003f3d000 */
[C---:B------:R-:W-:Y:S01]  /*5390*/  HMMA.16816.F32 R168, R4.reuse, R22, RZ ;  /* 0x0000001604a8723c */ /* 0x040fe200000018ff */
[----:B--2---:R-:W2:Y:S07]  /*53a0*/  SHFL.BFLY PT, R8, R0, 0x1, 0x1f ;  /* 0x0c201f0000087f89 */ /* 0x004eae00000e0000 */
[----:B------:R-:W-:Y:S01]  /*53b0*/  HMMA.16816.F32 R44, R4, R38, RZ ;  /* 0x00000026042c723c */ /* 0x000fe200000018ff */
[----:B-1----:R-:W-:Y:S01]  /*53c0*/  FMUL.FTZ R2, R136, c[0x0][0x23c] ;  /* 0x00008f0088027a20 */ /* 0x002fe20000410000 */
[----:B---3--:R-:W-:-:S06]  /*53d0*/  F2FP.PACK_AB R127, R239, R238 ;  /* 0x000000eeef7f723e */ /* 0x008fcc00000000ff */
[----:B------:R-:W-:Y:S01]  /*53e0*/  HMMA.16816.F32 R84, R4, R50, RZ ;  /* 0x000000320454723c */ /* 0x000fe200000018ff */
[----:B------:R-:W-:-:S05]  /*53f0*/  FSEL R2, R2, RZ, P1 ;  /* 0x000000ff02027208 */ /* 0x000fca0000800000 */
[--C-:B------:R-:W-:Y:S02]  /*5400*/  FFMA.FTZ R3, R77, c[0x0][0x23c], -R2.reuse ;  /* 0x00008f004d037a23 */ /* 0x100fe40000010802 */
[----:B------:R-:W-:Y:S02]  /*5410*/  HMMA.16816.F32 R100, R4, R34, RZ ;  /* 0x000000220464723c */ /* 0x000fe400000018ff */
[----:B------:R1:W-:Y:S01]  /*5420*/  MUFU.EX2 R235, R3 ;  /* 0x0000000300eb7308 */ /* 0x0003e20000000800 */
[----:B--2---:R-:W-:Y:S01]  /*5430*/  FMNMX.FTZ R135, R0, R8, !PT ;  /* 0x0000000800877209 */ /* 0x004fe20007810000 */
[----:B------:R-:W-:-:S04]  /*5440*/  FFMA.FTZ R0, R76, c[0x0][0x23c], -R2 ;  /* 0x00008f004c007a23 */ /* 0x000fc80000010802 */
[C---:B------:R-:W-:Y:S01]  /*5450*/  HMMA.16816.F32 R108, R4.reuse, R66, RZ ;  /* 0x00000042046c723c */ /* 0x040fe200000018ff */
[----:B------:R-:W-:Y:S01]  /*5460*/  FSETP.NEU.FTZ.AND P1, PT, R135, -INF , PT ;  /* 0xff8000008700780b */ /* 0x000fe20003f3d000 */
[----:B------:R2:W3:Y:S06]  /*5470*/  MUFU.EX2 R232, R0 ;  /* 0x0000000000e87308 */ /* 0x0004ec0000000800 */
[----:B------:R-:W-:Y:S01]  /*5480*/  HMMA.16816.F32 R4, R4, R70, RZ ;  /* 0x000000460404723c */ /* 0x000fe200000018ff */
[----:B-1----:R-:W-:-:S04]  /*5490*/  FFMA.FTZ R3, R61, c[0x0][0x23c], -R2 ;  /* 0x00008f003d037a23 */ /* 0x002fc80000010802 */
[----:B------:R1:W-:Y:S03]  /*54a0*/  MUFU.EX2 R233, R3 ;  /* 0x0000000300e97308 */ /* 0x0003e60000000800 */
[----:B------:R-:W-:Y:S01]  /*54b0*/  HMMA.16816.F32 R148, R124, R156, R148 ;  /* 0x0000009c7c94723c */ /* 0x000fe20000001894 */
[----:B--2---:R-:W-:-:S05]  /*54c0*/  FMUL.FTZ R0, R135, c[0x0][0x23c] ;  /* 0x00008f0087007a20 */ /* 0x004fca0000410000 */
[----:B------:R-:W-:Y:S02]  /*54d0*/  FSEL R0, R0, RZ, P1 ;  /* 0x000000ff00007208 */ /* 0x000fe40000800000 */
[----:B------:R-:W-:Y:S01]  /*54e0*/  HMMA.16816.F32 R164, R124, R172, R164 ;  /* 0x000000ac7ca4723c */ /* 0x000fe200000018a4 */
[----:B-1----:R-:W-:-:S07]  /*54f0*/  FFMA.FTZ R3, R60, c[0x0][0x23c], -R2 ;  /* 0x00008f003c037a23 */ /* 0x002fce0000010802 */
[C---:B------:R-:W-:Y:S01]  /*5500*/  HMMA.16816.F32 R40, R124.reuse, R12, R40 ;  /* 0x0000000c7c28723c */ /* 0x040fe20000001828 */
        /* <DEDUP_REMOVED lines=23> */
[----:B------:R-:W-:Y:S07]  /*5680*/  HMMA.16816.F32 R124, R124, R30, R4 ;  /* 0x0000001e7c7c723c */ /* 0x000fee0000001804 */
[----:B---3--:R-:W-:-:S02]  /*5690*/  F2FP.PACK_AB R4, R232, R235 ;  /* 0x000000ebe804723e */ /* 0x008fc400000000ff */
[----:B--2---:R-:W-:Y:S02]  /*56a0*/  F2FP.PACK_AB R6, R234, R233 ;  /* 0x000000e9ea06723e */ /* 0x004fe400000000ff */
[----:B----4-:R-:W-:Y:S02]  /*56b0*/  F2FP.PACK_AB R5, R206, R207 ;  /* 0x000000cfce05723e */ /* 0x010fe400000000ff */
[----:B-----5:R-:W-:Y:S01]  /*56c0*/  F2FP.PACK_AB R7, R205, R204 ;  /* 0x000000cccd07723e */ /* 0x020fe200000000ff */
[----:B-1----:R-:W-:-:S04]  /*56d0*/  FFMA.FTZ R3, R118, c[0x0][0x23c], -R2 ;  /* 0x00008f0076037a23 */ /* 0x002fc80000010802 */
[----:B------:R1:W-:Y:S02]  /*56e0*/  MUFU.EX2 R202, R3 ;  /* 0x0000000300ca7308 */ /* 0x0003e40000000800 */
[C---:B------:R-:W-:Y:S08]  /*56f0*/  HMMA.16816.F32 R144, R4.reuse, R24, RZ ;  /* 0x000000180490723c */ /* 0x040ff000000018ff */
[----:B------:R-:W-:Y:S01]  /*5700*/  HMMA.16816.F32 R196, R4, R26, RZ ;  /* 0x0000001a04c4723c */ /* 0x000fe200000018ff */
[----:B-1----:R-:W-:-:S02]  /*5710*/  FFMA.FTZ R3, R117, c[0x0][0x23c], -R2 ;  /* 0x00008f0075037a23 */ /* 0x002fc40000010802 */
[----:B------:R-:W-:-:S05]  /*5720*/  FFMA.FTZ R2, R116, c[0x0][0x23c], -R2 ;  /* 0x00008f0074027a23 */ /* 0x000fca0000010802 */
[C---:B------:R-:W-:Y:S01]  /*5730*/  HMMA.16816.F32 R160, R4.reuse, R20, RZ ;  /* 0x0000001404a0723c */ /* 0x040fe200000018ff */
[----:B------:R1:W-:Y:S07]  /*5740*/  MUFU.EX2 R201, R3 ;  /* 0x0000000300c97308 */ /* 0x0003ee0000000800 */
[C---:B------:R-:W-:Y:S01]  /*5750*/  HMMA.16816.F32 R192, R4.reuse, R22, RZ ;  /* 0x0000001604c0723c */ /* 0x040fe200000018ff */
[----:B------:R2:W3:Y:S07]  /*5760*/  MUFU.EX2 R200, R2 ;  /* 0x0000000200c87308 */ /* 0x0004ee0000000800 */
        /* <DEDUP_REMOVED lines=10> */
[----:B-1----:R-:W-:-:S02]  /*5810*/  FFMA.FTZ R2, R129, c[0x0][0x23c], -R0 ;  /* 0x00008f0081027a23 */ /* 0x002fc40000010800 */
[----:B--2---:R-:W-:-:S05]  /*5820*/  FADD.FTZ R3, R139, R3 ;  /* 0x000000038b037221 */ /* 0x004fca0000010000 */
[C---:B------:R-:W-:Y:S01]  /*5830*/  HMMA.16816.F32 R20, R4.reuse, R48, RZ ;  /* 0x000000300414723c */ /* 0x040fe200000018ff */
[----:B------:R1:W2:Y:S07]  /*5840*/  MUFU.EX2 R138, R2 ;  /* 0x00000002008a7308 */ /* 0x0002ae0000000800 */
[C---:B------:R-:W-:Y:S08]  /*5850*/  HMMA.16816.F32 R184, R4.reuse, R50, RZ ;  /* 0x0000003204b8723c */ /* 0x040ff000000018ff */
[----:B------:R-:W-:Y:S01]  /*5860*/  HMMA.16816.F32 R8, R4, R52, RZ ;  /* 0x000000340408723c */ /* 0x000fe200000018ff */
[--C-:B-1----:R-:W-:Y:S01]  /*5870*/  FFMA.FTZ R2, R119, c[0x0][0x23c], -R0.reuse ;  /* 0x00008f0077027a23 */ /* 0x102fe20000010800 */
[----:B--2---:R-:W-:Y:S01]  /*5880*/  F2FP.PACK_AB R129, R138, R139 ;  /* 0x0000008b8a81723e */ /* 0x004fe200000000ff */
[----:B------:R-:W-:Y:S01]  /*5890*/  FFMA.FTZ R0, R128, c[0x0][0x23c], -R0 ;  /* 0x00008f0080007a23 */ /* 0x000fe20000010800 */
[----:B------:R-:W-:Y:S01]  /*58a0*/  F2FP.PACK_AB R128, R202, R203 ;  /* 0x000000cbca80723e */ /* 0x000fe200000000ff */
[----:B------:R1:W2:Y:S01]  /*58b0*/  MUFU.EX2 R133, R2 ;  /* 0x0000000200857308 */ /* 0x0002a20000000800 */
[----:B------:R-:W-:-:S02]  /*58c0*/  FADD.FTZ R3, R138, R3 ;  /* 0x000000038a037221 */ /* 0x000fc40000010000 */
[C---:B------:R-:W-:Y:S05]  /*58d0*/  HMMA.16816.F32 R180, R4.reuse, R54, RZ ;  /* 0x0000003604b4723c */ /* 0x040fea00000018ff */
[----:B------:R3:W4:Y:S03]  /*58e0*/  MUFU.EX2 R132, R0 ;  /* 0x0000000000847308 */ /* 0x0007260000000800 */
[----:B------:R-:W-:Y:S01]  /*58f0*/  HMMA.16816.F32 R100, R4, R64, RZ ;  /* 0x000000400464723c */ /* 0x000fe200000018ff */
[----:B-1----:R-:W-:Y:S02]  /*5900*/  FADD.FTZ R2, R250, R249 ;  /* 0x000000f9fa027221 */ /* 0x002fe40000010000 */
[----:B--2---:R-:W-:-:S05]  /*5910*/  FADD.FTZ R3, R133, R3 ;  /* 0x0000000385037221 */ /* 0x004fca0000010000 */
[----:B------:R-:W-:Y:S01]  /*5920*/  HMMA.16816.F32 R140, R4, R66, RZ ;  /* 0x00000042048c723c */ /* 0x000fe200000018ff */
[----:B------:R-:W-:Y:S02]  /*5930*/  FADD.FTZ R2, R248, R2 ;  /* 0x00000002f8027221 */ /* 0x000fe40000010000 */
[----:B---3--:R-:W-:Y:S01]  /*5940*/  FADD.FTZ R0, R235, R232 ;  /* 0x000000e8eb007221 */ /* 0x008fe20000010000 */
[----:B----4-:R-:W-:Y:S01]  /*5950*/  F2FP.PACK_AB R131, R132, R133 ;  /* 0x000000858483723e */ /* 0x010fe200000000ff */
[----:B------:R-:W-:-:S03]  /*5960*/  FADD.FTZ R2, R251, R2 ;  /* 0x00000002fb027221 */ /* 0x000fc60000010000 */
[C---:B------:R-:W-:Y:S01]  /*5970*/  HMMA.16816.F32 R116, R4.reuse, R68, RZ ;  /* 0x000000440474723c */ /* 0x040fe200000018ff */
[----:B------:R-:W-:Y:S02]  /*5980*/  FADD.FTZ R0, R233, R0 ;  /* 0x00000000e9007221 */ /* 0x000fe40000010000 */
[----:B------:R-:W-:Y:S02]  /*5990*/  FADD.FTZ R2, R244, R2 ;  /* 0x00000002f4027221 */ /* 0x000fe40000010000 */
[----:B------:R-:W-:Y:S02]  /*59a0*/  FADD.FTZ R132, R132, R3 ;  /* 0x0000000384847221 */ /* 0x000fe40000010000 */
[----:B------:R-:W-:Y:S01]  /*59b0*/  FADD.FTZ R2, R246, R2 ;  /* 0x00000002f6027221 */ /* 0x000fe20000010000 */
[----:B------:R-:W-:Y:S03]  /*59c0*/  HMMA.16816.F32 R32, R4, R70, RZ ;  /* 0x000000460420723c */ /* 0x000fe600000018ff */
[----:B------:R-:W-:-:S04]  /*59d0*/  FADD.FTZ R2, R245, R2 ;  /* 0x00000002f5027221 */ /* 0x000fc80000010000 */
        /* <DEDUP_REMOVED lines=11> */
[C---:B------:R-:W-:Y:S01]  /*5a90*/  HMMA.16816.F32 R68, R128.reuse, R80, R8 ;  /* 0x000000508044723c */ /* 0x040fe20000001808 */
[----:B------:R-:W-:Y:S02]  /*5aa0*/  FADD.FTZ R240, R200, R4 ;  /* 0x00000004c8f07221 */ /* 0x000fe40000010000 */
[----:B------:R-:W-:Y:S02]  /*5ab0*/  FADD.FTZ R0, R238, R0 ;  /* 0x00000000ee007221 */ /* 0x000fe40000010000 */
[----:B------:R-:W-:Y:S01]  /*5ac0*/  FADD.FTZ R243, R243, R2 ;  /* 0x00000002f3f37221 */ /* 0x000fe20000010000 */
[----:B------:R1:W-:Y:S01]  /*5ad0*/  STL [R1+0xc], R240 ;  /* 0x00000cf001007387 */ /* 0x0003e20000100800 */
[----:B------:R-:W-:Y:S01]  /*5ae0*/  FADD.FTZ R133, R239, R0 ;  /* 0x00000000ef857221 */ /* 0x000fe20000010000 */
[C---:B------:R-:W-:Y:S04]  /*5af0*/  HMMA.16816.F32 R84, R128.reuse, R96, R84 ;  /* 0x000000608054723c */ /* 0x040fe80000001854 */
[----:B------:R1:W-:Y:S04]  /*5b00*/  STL [R1], R133 ;  /* 0x0000008501007387 */ /* 0x0003e80000100800 */
        /* <DEDUP_REMOVED lines=15> */
[----:B-1----:R-:W2:Y:S01]  /*5c00*/  LDL.64 R26, [R1+0x20] ;  /* 0x00002000011a7983 */ /* 0x002ea20000100a00 */
[----:B------:R-:W-:-:S04]  /*5c10*/  DEPBAR.LE SB0, 0x0 ;  /* 0x000080000000791a */ /* 0x000fc80000000000 */
[----:B------:R-:W3:Y:S01]  /*5c20*/  LDL.64 R6, [R1+0x18] ;  /* 0x0000180001067983 */ /* 0x000ee20000100a00 */
[----:B------:R-:W-:-:S03]  /*5c30*/  UIADD3 UR21, UR7, -0x2, URZ ;  /* 0xfffffffe07157890 */ /* 0x000fc6000fffe03f */
[----:B------:R-:W-:Y:S01]  /*5c40*/  BAR.SYNC.DEFER_BLOCKING 0x0 ;  /* 0x0000000000007b1d */ /* 0x000fe20000010000 */
[----:B------:R-:W-:Y:S01]  /*5c50*/  ISETP.GE.AND P2, PT, R252, c[0x0][0x220], PT ;  /* 0x00008800fc007a0c */ /* 0x000fe20003f46270 */
[----:B------:R-:W-:Y:S01]  /*5c60*/  USHF.R.S32.HI UR5, URZ, 0x1f, UR21 ;  /* 0x0000001f3f057899 */ /* 0x000fe20008011415 */
[----:B------:R-:W-:Y:S01]  /*5c70*/  IMAD.U32 R2, RZ, RZ, UR21 ;  /* 0x00000015ff027e24 */ /* 0x000fe2000f8e00ff */
[----:B------:R-:W-:Y:S02]  /*5c80*/  UIMAD UR4, UR11, UR21, URZ ;  /* 0x000000150b0472a4 */ /* 0x000fe4000f8e023f */
[----:B------:R-:W1:Y:S01]  /*5c90*/  S2R R249, SR_TID.X ;  /* 0x0000000000f97919 */ /* 0x000e620000002100 */
[----:B------:R-:W-:Y:S02]  /*5ca0*/  UISETP.GT.AND UP0, UPT, UR21, UR8, UPT ;  /* 0x000000081500728c */ /* 0x000fe4000bf04270 */
[----:B------:R-:W-:Y:S01]  /*5cb0*/  UIMAD UR4, UR5, UR12, UR4 ;  /* 0x0000000c050472a4 */ /* 0x000fe2000f8e0204 */
[----:B-1----:R-:W-:-:S05]  /*5cc0*/  IMAD.SHL.U32 R249, R249, 0x2, RZ ;  /* 0x00000002f9f97824 */ /* 0x002fca00078e00ff */
[----:B------:R-:W-:Y:S02]  /*5cd0*/  LOP3.LUT R249, R249, 0x6, RZ, 0xc0, !PT ;  /* 0x00000006f9f97812 */ /* 0x000fe400078ec0ff */
[----:B--2---:R-:W-:Y:S01]  /*5ce0*/  ISETP.GE.AND P3, PT, R26, c[0x0][0x220], PT ;  /* 0x000088001a007a0c */ /* 0x004fe20003f66270 */
[----:B---3--:R-:W-:-:S05]  /*5cf0*/  IMAD.WIDE.U32 R2, R2, UR12, R6 ;  /* 0x0000000c02027c25 */ /* 0x008fca000f8e0006 */
[----:B------:R-:W-:Y:S02]  /*5d00*/  IADD3 R3, R3, UR4, RZ ;  /* 0x0000000403037c10 */ /* 0x000fe4000fffe0ff */
[----:B------:R-:W-:-:S05]  /*5d10*/  IADD3 R0, P0, R2, UR14, RZ ;  /* 0x0000000e02007c10 */ /* 0x000fca000ff1e0ff */
[----:B------:R-:W-:Y:S01]  /*5d20*/  @P3 STS.128 [R223+0xa000], RZ ;  /* 0x00a000ffdf003388 */ /* 0x000fe20000000c00 */
[C---:B------:R-:W-:Y:S02]  /*5d30*/  @!P3 LEA R10, P5, R2.reuse, c[0x0][0x170], 0x1 ;  /* 0x00005c00020aba11 */ /* 0x040fe400078a08ff */
[----:B------:R-:W-:Y:S02]  /*5d40*/  @!P2 LEA R6, P1, R2, c[0x0][0x170], 0x1 ;  /* 0x00005c000206aa11 */ /* 0x000fe400078208ff */
[----:B------:R-:W-:Y:S02]  /*5d50*/  IADD3.X R5, R3, UR13, RZ, P0, !PT ;  /* 0x0000000d03057c10 */ /* 0x000fe400087fe4ff */
[----:B------:R-:W-:Y:S02]  /*5d60*/  @!P3 LEA R8, P4, R0, c[0x0][0x170], 0x1 ;  /* 0x00005c000008ba11 */ /* 0x000fe400078808ff */
[----:B------:R-:W-:Y:S02]  /*5d70*/  @!P3 LEA.HI.X R11, R2, c[0x0][0x174], R3, 0x1, P5 ;  /* 0x00005d00020bba11 */ /* 0x000fe400028f0c03 */
[----:B------:R-:W-:-:S02]  /*5d80*/  @!P2 LEA R4, P0, R0, c[0x0][0x170], 0x1 ;  /* 0x00005c000004aa11 */ /* 0x000fc400078008ff */
[----:B------:R-:W-:Y:S01]  /*5d90*/  @!P2 LEA.HI.X R7, R2, c[0x0][0x174], R3, 0x1, P1 ;  /* 0x00005d000207aa11 */ /* 0x000fe200008f0c03 */
[----:B------:R-:W-:Y:S01]  /*5da0*/  @!PT LDS RZ, [RZ] ;  /* 0x00000000fffff984 */ /* 0x000fe20000000800 */
[----:B------:R-:W-:Y:S01]  /*5db0*/  @!PT LDS RZ, [RZ] ;  /* 0x00000000fffff984 */ /* 0x000fe20000000800 */
[----:B------:R-:W-:Y:S01]  /*5dc0*/  @!PT LDS RZ, [RZ] ;  /* 0x00000000fffff984 */ /* 0x000fe20000000800 */
[----:B------:R1:W-:Y:S01]  /*5dd0*/  @!P3 LDGSTS.E.BYPASS.LTC128B.128 [R223+0xa000], [R10.64] ;  /* 0x0a0000000adfbfae */ /* 0x0003e2000b901d50 */
[C-C-:B------:R-:W-:Y:S02]  /*5de0*/  @!P3 LEA.HI.X R9, R0.reuse, c[0x0][0x174], R5.reuse, 0x1, P4 ;  /* 0x00005d000009ba11 */ /* 0x140fe400020f0c05 */
[----:B------:R-:W-:Y:S01]  /*5df0*/  @!P2 LEA.HI.X R5, R0, c[0x0][0x174], R5, 0x1, P0 ;  /* 0x00005d000005aa11 */ /* 0x000fe200000f0c05 */
[----:B------:R-:W-:Y:S01]  /*5e00*/  @P2 STS.128 [R223+0xb000], RZ ;  /* 0x00b000ffdf002388 */ /* 0x000fe20000000c00 */
[----:B------:R-:W-:-:S03]  /*5e10*/  IMAD.U32 R0, RZ, RZ, UR21 ;  /* 0x00000015ff007e24 */ /* 0x000fc6000f8e00ff */
[----:B------:R-:W-:Y:S01]  /*5e20*/  @!PT LDS RZ, [RZ] ;  /* 0x00000000fffff984 */ /* 0x000fe20000000800 */
[----:B------:R-:W-:Y:S01]  /*5e30*/  @!PT LDS RZ, [RZ] ;  /* 0x00000000fffff984 */ /* 0x000fe20000000800 */
[----:B------:R-:W-:Y:S01]  /*5e40*/  @!PT LDS RZ, [RZ] ;  /* 0x00000000fffff984 */ /* 0x000fe20000000800 */
[----:B------:R2:W-:Y:S01]  /*5e50*/  @!P2 LDGSTS.E.BYPASS.LTC128B.128 [R223+0xb000], [R6.64+0x80] ;  /* 0x0b00008006dfafae */ /* 0x0005e2000b901d50 */
[----:B------:R-:W-:-:S03]  /*5e60*/  IMAD R0, R0, 0x20, R249 ;  /* 0x0000002000007824 */ /* 0x000fc600078e02f9 */
[----:B------:R-:W-:Y:S02]  /*5e70*/  @P3 STS.128 [R223+0xa800], RZ ;  /* 0x00a800ffdf003388 */ /* 0x000fe40000000c00 */
[C---:B------:R-:W-:Y:S02]  /*5e80*/  ISETP.GE.AND P1, PT, R0.reuse, R229, PT ;  /* 0x000000e50000720c */ /* 0x040fe40003f26270 */
[----:B------:R-:W-:Y:S01]  /*5e90*/  @!PT LDS RZ, [RZ] ;  /* 0x00000000fffff984 */ /* 0x000fe20000000800 */
[----:B------:R-:W-:Y:S01]  /*5ea0*/  @!PT LDS RZ, [RZ] ;  /* 0x00000000fffff984 */ /* 0x000fe20000000800 */
[----:B------:R-:W-:Y:S01]  /*5eb0*/  @!PT LDS RZ, [RZ] ;  /* 0x00000000fffff984 */ /* 0x000fe20000000800 */
[----:B------:R1:W-:Y:S01]  /*5ec0*/  @!P3 LDGSTS.E.BYPASS.LTC128B.128 [R223+0xa800], [R8.64] ;  /* 0x0a80000008dfbfae */ /* 0x0003e2000b901d50 */
[C---:B------:R-:W-:Y:S02]  /*5ed0*/  ISETP.GE.AND P0, PT, R0.reuse, R228, PT ;  /* 0x000000e40000720c */ /* 0x040fe40003f06270 */
[C---:B------:R-:W-:Y:S01]  /*5ee0*/  ISETP.LT.OR P1, PT, R0.reuse, R225, P1 ;  /* 0x000000e10000720c */ /* 0x040fe20000f21670 */
[----:B------:R-:W-:Y:S01]  /*5ef0*/  @P2 STS.128 [R223+0xb800], RZ ;  /* 0x00b800ffdf002388 */ /* 0x000fe20000000c00 */
[C---:B------:R-:W-:Y:S02]  /*5f00*/  ISETP.LT.OR P0, PT, R0.reuse, R224, P0 ;  /* 0x000000e00000720c */ /* 0x040fe40000701670 */
[C---:B------:R-:W-:Y:S01]  /*5f10*/  IADD3 R2, R0.reuse, 0x1, RZ ;  /* 0x0000000100027810 */ /* 0x040fe20007ffe0ff */
[----:B------:R-:W-:Y:S01]  /*5f20*/  @!PT LDS RZ, [RZ] ;  /* 0x00000000fffff984 */ /* 0x000fe20000000800 */
[----:B------:R-:W-:Y:S01]  /*5f30*/  @!PT LDS RZ, [RZ] ;  /* 0x00000000fffff984 */ /* 0x000fe20000000800 */
[----:B------:R-:W-:Y:S01]  /*5f40*/  @!PT LDS RZ, [RZ] ;  /* 0x00000000fffff984 */ /* 0x000fe20000000800 */
[----:B------:R2:W-:Y:S01]  /*5f50*/  @!P2 LDGSTS.E.BYPASS.LTC128B.128 [R223+0xb800], [R4.64+0x80] ;  /* 0x0b80008004dfafae */ /* 0x0005e2000b901d50 */
[----:B------:R-:W-:-:S02]  /*5f60*/  IADD3 R3, R0, 0x8, RZ ;  /* 0x0000000800037810 */ /* 0x000fc40007ffe0ff */
[C---:B------:R-:W-:Y:S01]  /*5f70*/  ISETP.GE.AND P4, PT, R2.reuse, R229, PT ;  /* 0x000000e50200720c */ /* 0x040fe20003f86270 */
[----:B------:R-:W-:Y:S01]  /*5f80*/  LDSM.16.M88.4 R24, [R208+0x8000] ;  /* 0x00800000d018783b */ /* 0x000fe20000000200 */
[C---:B------:R-:W-:Y:S02]  /*5f90*/  ISETP.GE.AND P5, PT, R2.reuse, R231, PT ;  /* 0x000000e70200720c */ /* 0x040fe40003fa6270 */
[C---:B------:R-:W-:Y:S01]  /*5fa0*/  ISETP.LT.OR P4, PT, R2.reuse, R225, P4 ;  /* 0x000000e10200720c */ /* 0x040fe20002781670 */
[----:B------:R-:W-:Y:S01]  /*5fb0*/  LDSM.16.M88.4 R20, [R208+0x8800] ;  /* 0x00880000d014783b */ /* 0x000fe20000000200 */
[----:B------:R-:W-:Y:S02]  /*5fc0*/  ISETP.LT.OR P5, PT, R2, R227, P5 ;  /* 0x000000e30200720c */ /* 0x000fe40002fa1670 */
[C---:B------:R-:W-:Y:S01]  /*5fd0*/  ISETP.GE.AND P6, PT, R0.reuse, R231, PT ;  /* 0x000000e70000720c */ /* 0x040fe20003fc6270 */
[----:B------:R-:W3:Y:S03]  /*5fe0*/  LDSM.16.M88.4 R12, [R210] ;  /* 0x00000000d20c783b */ /* 0x000ee60000000200 */
[----:B------:R-:W-:Y:S01]  /*5ff0*/  ISETP.LT.OR P6, PT, R0, R227, P6 ;  /* 0x000000e30000720c */ /* 0x000fe200037c1670 */
[----:B------:R-:W-:Y:S04]  /*6000*/  LDSM.16.M88.4 R32, [R219] ;  /* 0x00000000db20783b */ /* 0x000fe80000000200 */
[----:B-1----:R-:W1:Y:S04]  /*6010*/  LDSM.16.M88.4 R8, [R210+0x2000] ;  /* 0x00200000d208783b */ /* 0x002e680000000200 */
[----:B------:R-:W-:Y:S04]  /*6020*/  LDSM.16.M88.4 R28, [R222] ;  /* 0x00000000de1c783b */ /* 0x000fe80000000200 */
[----:B--2---:R-:W2:Y:S04]  /*6030*/  LDSM.16.M88.4 R4, [R212+0x2000] ;  /* 0x00200000d404783b */ /* 0x004ea80000000200 */
[----:B------:R-:W4:Y:S04]  /*6040*/  LDSM.16.M88.4 R16, [R212] ;  /* 0x00000000d410783b */ /* 0x000f280000000200 */
[----:B------:R-:W0:Y:S01]  /*6050*/  LDGDEPBAR ;  /* 0x00000000000079af */ /* 0x000e220000000000 */
[-C--:B---3--:R-:W-:Y:S08]  /*6060*/  HMMA.16816.F32 R184, R12, R24.reuse, RZ ;  /* 0x000000180cb8723c */ /* 0x088ff000000018ff */
[C---:B-1----:R-:W-:Y:S08]  /*6070*/  HMMA.16816.F32 R180, R8.reuse, R24, RZ ;  /* 0x0000001808b4723c */ /* 0x042ff000000018ff */
[C---:B------:R-:W-:Y:S08]  /*6080*/  HMMA.16816.F32 R140, R8.reuse, R20, RZ ;  /* 0x00000014088c723c */ /* 0x040ff000000018ff */
[C---:B------:R-:W-:Y:S08]  /*6090*/  HMMA.16816.F32 R176, R8.reuse, R26, RZ ;  /* 0x0000001a08b0723c */ /* 0x040ff000000018ff */
[----:B------:R-:W-:Y:S08]  /*60a0*/  HMMA.16816.F32 R8, R8, R22, RZ ;  /* 0x000000160808723c */ /* 0x000ff000000018ff */
[C---:B------:R-:W-:Y:S01]  /*60b0*/  HMMA.16816.F32 R196, R12.reuse, R26, RZ ;  /* 0x0000001a0cc4723c */ /* 0x040fe200000018ff */
[----:B------:R-:W-:Y:S07]  /*60c0*/  LDSM.16.M88.4 R24, [R217+0x8800] ;  /* 0x00880000d918783b */ /* 0x000fee0000000200 */
[C---:B------:R-:W-:Y:S08]  /*60d0*/  HMMA.16816.F32 R192, R12.reuse, R20, RZ ;  /* 0x000000140cc0723c */ /* 0x040ff000000018ff */
[----:B------:R-:W-:Y:S01]  /*60e0*/  HMMA.16816.F32 R12, R12, R22, RZ ;  /* 0x000000160c0c723c */ /* 0x000fe200000018ff */
[----:B------:R-:W-:Y:S07]  /*60f0*/  LDSM.16.M88.4 R20, [R217+0x8000] ;  /* 0x00800000d914783b */ /* 0x000fee0000000200 */
[C---:B--2---:R-:W-:Y:S08]  /*6100*/  HMMA.16816.F32 R232, R4.reuse, R32, R180 ;  /* 0x0000002004e8723c */ /* 0x044ff000000018b4 */
[C---:B------:R-:W-:Y:S01]  /*6110*/  HMMA.16816.F32 R200, R4.reuse, R28, R140 ;  /* 0x0000001c04c8723c */ /* 0x040fe2000000188c */
[----:B------:R-:W-:Y:S07]  /*6120*/  LDSM.16.M88.4 R140, [R215] ;  /* 0x00000000d78c783b */ /* 0x000fee0000000200 */
[C---:B------:R-:W-:Y:S08]  /*6130*/  HMMA.16816.F32 R204, R4.reuse, R34, R176 ;  /* 0x0000002204cc723c */ /* 0x040ff000000018b0 */
[----:B------:R-:W-:Y:S01]  /*6140*/  HMMA.16816.F32 R188, R4, R30, R8 ;  /* 0x0000001e04bc723c */ /* 0x000fe20000001808 */
[----:B------:R-:W1:Y:S04]  /*6150*/  LDSM.16.M88.4 R4, [R218+0x2000] ;  /* 0x00200000da04783b */ /* 0x000e680000000200 */
[----:B------:R-:W2:Y:S03]  /*6160*/  LDSM.16.M88.4 R8, [R218] ;  /* 0x00000000da08783b */ /* 0x000ea60000000200 */
[C---:B----4-:R-:W-:Y:S08]  /*6170*/  HMMA.16816.F32 R184, R16.reuse, R32, R184 ;  /* 0x0000002010b8723c */ /* 0x050ff000000018b8 */
[C---:B------:R-:W-:Y:S08]  /*6180*/  HMMA.16816.F32 R180, R16.reuse, R28, R192 ;  /* 0x0000001c10b4723c */ /* 0x040ff000000018c0 */
[C---:B------:R-:W-:Y:S01]  /*6190*/  HMMA.16816.F32 R176, R16.reuse, R34, R196 ;  /* 0x0000002210b0723c */ /* 0x040fe200000018c4 */
[----:B------:R-:W-:Y:S07]  /*61a0*/  LDSM.16.M88.4 R32, [R215+0x800] ;  /* 0x00080000d720783b */ /* 0x000fee0000000200 */
[----:B------:R-:W-:Y:S01]  /*61b0*/  HMMA.16816.F32 R16, R16, R30, R12 ;  /* 0x0000001e1010723c */ /* 0x000fe2000000180c */
[----:B------:R-:W3:Y:S04]  /*61c0*/  LDSM.16.M88.4 R12, [R216+0x2000] ;  /* 0x00200000d80c783b */ /* 0x000ee80000000200 */
[----:B------:R-:W-:Y:S03]  /*61d0*/  LDSM.16.M88.4 R28, [R208+0x9000] ;  /* 0x00900000d01c783b */ /* 0x000fe60000000200 */
[C---:B-1----:R-:W-:Y:S08]  /*61e0*/  HMMA.16816.F32 R236, R4.reuse, R24, R200 ;  /* 0x0000001804ec723c */ /* 0x042ff000000018c8 */
[C---:B------:R-:W-:Y:S08]  /*61f0*/  HMMA.16816.F32 R204, R4.reuse, R22, R204 ;  /* 0x0000001604cc723c */ /* 0x040ff000000018cc */
[C---:B------:R-:W-:Y:S08]  /*6200*/  HMMA.16816.F32 R196, R4.reuse, R20, R232 ;  /* 0x0000001404c4723c */ /* 0x040ff000000018e8 */
[----:B------:R-:W-:Y:S01]  /*6210*/  HMMA.16816.F32 R200, R4, R26, R188 ;  /* 0x0000001a04c8723c */ /* 0x000fe200000018bc */
[----:B------:R-:W1:Y:S07]  /*6220*/  LDSM.16.M88.4 R4, [R216] ;  /* 0x00000000d804783b */ /* 0x000e6e0000000200 */
[C---:B--2---:R-:W-:Y:S08]  /*6230*/  HMMA.16816.F32 R188, R8.reuse, R24, R180 ;  /* 0x0000001808bc723c */ /* 0x044ff000000018b4 */
[C---:B------:R-:W-:Y:S08]  /*6240*/  HMMA.16816.F32 R232, R8.reuse, R20, R184 ;  /* 0x0000001408e8723c */ /* 0x040ff000000018b8 */
[C---:B------:R-:W-:Y:S08]  /*6250*/  HMMA.16816.F32 R192, R8.reuse, R22, R176 ;  /* 0x0000001608c0723c */ /* 0x040ff000000018b0 */
[----:B------:R-:W-:Y:S01]  /*6260*/  HMMA.16816.F32 R180, R8, R26, R16 ;  /* 0x0000001a08b4723c */ /* 0x000fe20000001810 */
[----:B------:R-:W2:Y:S04]  /*6270*/  LDSM.16.M88.4 R8, [R210+0x6000] ;  /* 0x00600000d208783b */ /* 0x000ea80000000200 */
[----:B------:R-:W4:Y:S03]  /*6280*/  LDSM.16.M88.4 R16, [R208+0x9800] ;  /* 0x00980000d010783b */ /* 0x000f260000000200 */
[C---:B---3--:R-:W-:Y:S08]  /*6290*/  HMMA.16816.F32 R24, R12.reuse, R142, R204 ;  /* 0x0000008e0c18723c */ /* 0x048ff000000018cc */
[C---:B------:R-:W-:Y:S08]  /*62a0*/  HMMA.16816.F32 R20, R12.reuse, R32, R236 ;  /* 0x000000200c14723c */ /* 0x040ff000000018ec */
[C---:B------:R-:W-:Y:S08]  /*62b0*/  HMMA.16816.F32 R176, R12.reuse, R140, R196 ;  /* 0x0000008c0cb0723c */ /* 0x040ff000000018c4 */
[----:B------:R-:W-:Y:S01]  /*62c0*/  HMMA.16816.F32 R184, R12, R34, R200 ;  /* 0x000000220cb8723c */ /* 0x000fe200000018c8 */
[----:B------:R-:W3:Y:S07]  /*62d0*/  LDSM.16.M88.4 R12, [R210+0x4000] ;  /* 0x00400000d20c783b */ /* 0x000eee0000000200 */
[C---:B-1----:R-:W-:Y:S08]  /*62e0*/  HMMA.16816.F32 R232, R4.reuse, R140, R232 ;  /* 0x0000008c04e8723c */ /* 0x042ff000000018e8 */
[C---:B------:R-:W-:Y:S08]  /*62f0*/  HMMA.16816.F32 R204, R4.reuse, R142, R192 ;  /* 0x0000008e04cc723c */ /* 0x040ff000000018c0 */
[C---:B------:R-:W-:Y:S08]  /*6300*/  HMMA.16816.F32 R140, R4.reuse, R32, R188 ;  /* 0x00000020048c723c */ /* 0x040ff000000018bc */
[----:B------:R-:W-:Y:S01]  /*6310*/  HMMA.16816.F32 R192, R4, R34, R180 ;  /* 0x0000002204c0723c */ /* 0x000fe200000018b4 */
[----:B------:R-:W-:Y:S07]  /*6320*/  LDSM.16.M88.4 R4, [R212+0x6000] ;  /* 0x00600000d404783b */ /* 0x000fee0000000200 */
[C---:B--2---:R-:W-:Y:S01]  /*6330*/  HMMA.16816.F32 R196, R8.reuse, R30, R24 ;  /* 0x0000001e08c4723c */ /* 0x044fe20000001818 */
[----:B------:R-:W1:Y:S07]  /*6340*/  LDSM.16.M88.4 R24, [R221] ;  /* 0x00000000dd18783b */ /* 0x000e6e0000000200 */
[C---:B----4-:R-:W-:Y:S01]  /*6350*/  HMMA.16816.F32 R188, R8.reuse, R16, R20 ;  /* 0x0000001008bc723c */ /* 0x050fe20000001814 */
[----:B------:R-:W2:Y:S07]  /*6360*/  LDSM.16.M88.4 R20, [R220] ;  /* 0x00000000dc14783b */ /* 0x000eae0000000200 */
[C---:B------:R-:W-:Y:S08]  /*6370*/  HMMA.16816.F32 R200, R8.reuse, R28, R176 ;  /* 0x0000001c08c8723c */ /* 0x040ff000000018b0 */
[----:B------:R-:W-:Y:S01]  /*6380*/  HMMA.16816.F32 R180, R8, R18, R184 ;  /* 0x0000001208b4723c */ /* 0x000fe200000018b8 */
[----:B------:R-:W4:Y:S07]  /*6390*/  LDSM.16.M88.4 R8, [R212+0x4000] ;  /* 0x00400000d408783b */ /* 0x000f2e0000000200 */
[C---:B---3--:R-:W-:Y:S08]  /*63a0*/  HMMA.16816.F32 R176, R12.reuse, R28, R232 ;  /* 0x0000001c0cb0723c */ /* 0x048ff000000018e8 */
[C---:B------:R-:W-:Y:S01]  /*63b0*/  HMMA.16816.F32 R32, R12.reuse, R30, R204 ;  /* 0x0000001e0c20723c */ /* 0x040fe200000018cc */
[----:B------:R-:W-:Y:S07]  /*63c0*/  LDSM.16.M88.4 R28, [R217+0x9000] ;  /* 0x00900000d91c783b */ /* 0x000fee0000000200 */
[C---:B------:R-:W-:Y:S08]  /*63d0*/  HMMA.16816.F32 R140, R12.reuse, R16, R140 ;  /* 0x000000100c8c723c */ /* 0x040ff0000000188c */
[----:B------:R-:W-:Y:S01]  /*63e0*/  HMMA.16816.F32 R12, R12, R18, R192 ;  /* 0x000000120c0c723c */ /* 0x000fe200000018c0 */
[----:B------:R-:W3:Y:S07]  /*63f0*/  LDSM.16.M88.4 R16, [R218+0x6000] ;  /* 0x00600000da10783b */ /* 0x000eee0000000200 */
[C---:B-1----:R-:W-:Y:S08]  /*6400*/  HMMA.16816.F32 R200, R4.reuse, R24, R200 ;  /* 0x0000001804c8723c */ /* 0x042ff000000018c8 */
[C---:B------:R-:W-:Y:S08]  /*6410*/  HMMA.16816.F32 R196, R4.reuse, R26, R196 ;  /* 0x0000001a04c4723c */ /* 0x040ff000000018c4 */
[C---:B--2---:R-:W-:Y:S08]  /*6420*/  HMMA.16816.F32 R204, R4.reuse, R20, R188 ;  /* 0x0000001404cc723c */ /* 0x044ff000000018bc */
[----:B------:R-:W-:Y:S01]  /*6430*/  HMMA.16816.F32 R192, R4, R22, R180 ;  /* 0x0000001604c0723c */ /* 0x000fe200000018b4 */
[----:B------:R-:W1:Y:S07]  /*6440*/  LDSM.16.M88.4 R4, [R218+0x4000] ;  /* 0x00400000da04783b */ /* 0x000e6e0000000200 */
[C---:B----4-:R-:W-:Y:S08]  /*6450*/  HMMA.16816.F32 R188, R8.reuse, R24, R176 ;  /* 0x0000001808bc723c */ /* 0x050ff000000018b0 */
[C---:B------:R-:W-:Y:S01]  /*6460*/  HMMA.16816.F32 R184, R8.reuse, R26, R32 ;  /* 0x0000001a08b8723c */ /* 0x040fe20000001820 */
[----:B------:R-:W2:Y:S07]  /*6470*/  LDSM.16.M88.4 R24, [R217+0x9800] ;  /* 0x00980000d918783b */ /* 0x000eae0000000200 */
[C---:B------:R-:W-:Y:S08]  /*6480*/  HMMA.16816.F32 R180, R8.reuse, R20, R140 ;  /* 0x0000001408b4723c */ /* 0x040ff0000000188c */
[----:B------:R-:W-:Y:S01]  /*6490*/  HMMA.16816.F32 R176, R8, R22, R12 ;  /* 0x0000001608b0723c */ /* 0x000fe2000000180c */
[----:B------:R-:W-:Y:S04]  /*64a0*/  LDSM.16.M88.4 R8, [R216+0x6000] ;  /* 0x00600000d808783b */ /* 0x000fe80000000200 */
[----:B------:R-:W4:Y:S03]  /*64b0*/  LDSM.16.M88.4 R20, [R215+0x1000] ;  /* 0x00100000d714783b */ /* 0x000f260000000200 */
[-C--:B---3--:R-:W-:Y:S01]  /*64c0*/  HMMA.16816.F32 R140, R16, R28.reuse, R200 ;  /* 0x0000001c108c723c */ /* 0x088fe200000018c8 */
[----:B------:R-:W3:Y:S07]  /*64d0*/  LDSM.16.M88.4 R12, [R216+0x4000] ;  /* 0x00400000d80c783b */ /* 0x000eee0000000200 */
[----:B-1----:R-:W-:Y:S08]  /*64e0*/  HMMA.16816.F32 R32, R4, R28, R188 ;  /* 0x0000001c0420723c */ /* 0x002ff000000018bc */
[-C--:B------:R-:W-:Y:S08]  /*64f0*/  HMMA.16816.F32 R196, R16, R30.reuse, R196 ;  /* 0x0000001e10c4723c */ /* 0x080ff000000018c4 */
[C---:B------:R-:W-:Y:S08]  /*6500*/  HMMA.16816.F32 R184, R4.reuse, R30, R184 ;  /* 0x0000001e04b8723c */ /* 0x040ff000000018b8 */
[C---:B--2---:R-:W-:Y:S08]  /*6510*/  HMMA.16816.F32 R180, R4.reuse, R24, R180 ;  /* 0x0000001804b4723c */ /* 0x044ff000000018b4 */
[----:B------:R-:W-:Y:S01]  /*6520*/  HMMA.16816.F32 R188, R4, R26, R176 ;  /* 0x0000001a04bc723c */ /* 0x000fe200000018b0 */
[----:B------:R-:W1:Y:S01]  /*6530*/  LDSM.16.M88.4 R4, [R215+0x1800] ;  /* 0x00180000d704783b */ /* 0x000e620000000200 */
[----:B------:R-:W-:-:S06]  /*6540*/  DEPBAR.LE SB0, 0x0 ;  /* 0x000080000000791a */ /* 0x000fcc0000000000 */
[C---:B------:R-:W-:Y:S08]  /*6550*/  HMMA.16816.F32 R204, R16.reuse, R24, R204 ;  /* 0x0000001810cc723c */ /* 0x040ff000000018cc */
[----:B------:R-:W-:Y:S08]  /*6560*/  HMMA.16816.F32 R192, R16, R26, R192 ;  /* 0x0000001a10c0723c */ /* 0x000ff000000018c0 */
[-C--:B----4-:R-:W-:Y:S08]  /*6570*/  HMMA.16816.F32 R16, R8, R20.reuse, R140 ;  /* 0x000000140810723c */ /* 0x090ff0000000188c */
[----:B---3--:R-:W-:Y:S08]  /*6580*/  HMMA.16816.F32 R32, R12, R20, R32 ;  /* 0x000000140c20723c */ /* 0x008ff00000001820 */
[-C--:B------:R-:W-:Y:S08]  /*6590*/  HMMA.16816.F32 R140, R8, R22.reuse, R196 ;  /* 0x00000016088c723c */ /* 0x080ff000000018c4 */
[----:B------:R-:W-:Y:S01]  /*65a0*/  FSEL R24, R16, -INF , !P1 ;  /* 0xff80000010187808 */ /* 0x000fe20004800000 */
[----:B------:R-:W-:Y:S01]  /*65b0*/  HMMA.16816.F32 R176, R12, R22, R184 ;  /* 0x000000160cb0723c */ /* 0x000fe200000018b8 */
[----:B------:R-:W-:Y:S01]  /*65c0*/  FSEL R26, R18, -INF , !P0 ;  /* 0xff800000121a7808 */ /* 0x000fe20004000000 */
[----:B------:R-:W-:Y:S01]  /*65d0*/  BAR.SYNC.DEFER_BLOCKING 0x0 ;  /* 0x0000000000007b1d */ /* 0x000fe20000010000 */
[----:B------:R-:W-:-:S02]  /*65e0*/  ISETP.GE.AND P1, PT, R2, R230, PT ;  /* 0x000000e60200720c */ /* 0x000fc40003f26270 */
[C---:B------:R-:W-:Y:S02]  /*65f0*/  ISETP.GE.AND P0, PT, R2.reuse, R228, PT ;  /* 0x000000e40200720c */ /* 0x040fe40003f06270 */
[C---:B------:R-:W-:Y:S01]  /*6600*/  ISETP.LT.OR P1, PT, R2.reuse, R226, P1 ;  /* 0x000000e20200720c */ /* 0x040fe20000f21670 */
[C---:B-1----:R-:W-:Y:S01]  /*6610*/  HMMA.16816.F32 R180, R12.reuse, R4, R180 ;  /* 0x000000040cb4723c */ /* 0x042fe200000018b4 */
[----:B------:R-:W-:Y:S02]  /*6620*/  ISETP.LT.OR P0, PT, R2, R224, P0 ;  /* 0x000000e00200720c */ /* 0x000fe40000701670 */
[----:B------:R-:W-:Y:S02]  /*6630*/  IADD3 R2, R0, 0x9, RZ ;  /* 0x0000000900027810 */ /* 0x000fe40007ffe0ff */
[----:B------:R-:W-:Y:S02]  /*6640*/  FSEL R31, R17, -INF , !P4 ;  /* 0xff800000111f7808 */ /* 0x000fe40006000000 */
[----:B------:R-:W-:Y:S01]  /*6650*/  FSEL R29, R19, -INF , !P0 ;  /* 0xff800000131d7808 */ /* 0x000fe20004000000 */
[----:B------:R-:W-:Y:S01]  /*6660*/  HMMA.16816.F32 R12, R12, R6, R188 ;  /* 0x000000060c0c723c */ /* 0x000fe200000018bc */
[----:B------:R-:W-:-:S02]  /*6670*/  FSEL R23, R33, -INF , !P5 ;  /* 0xff80000021177808 */ /* 0x000fc40006800000 */
[----:B------:R-:W-:Y:S02]  /*6680*/  FSEL R25, R35, -INF , !P1 ;  /* 0xff80000023197808 */ /* 0x000fe40004800000 */
[----:B------:R-:W-:Y:S02]  /*6690*/  ISETP.GE.AND P4, PT, R0, R230, PT ;  /* 0x000000e60000720c */ /* 0x000fe40003f86270 */
[CC--:B------:R-:W-:Y:S02]  /*66a0*/  ISETP.GE.AND P5, PT, R3.reuse, R229.reuse, PT ;  /* 0x000000e50300720c */ /* 0x0c0fe40003fa6270 */
[----:B------:R-:W-:Y:S02]  /*66b0*/  ISETP.GE.AND P0, PT, R3, R228, PT ;  /* 0x000000e40300720c */ /* 0x000fe40003f06270 */
[----:B------:R-:W-:Y:S02]  /*66c0*/  ISETP.GE.AND P1, PT, R2, R229, PT ;  /* 0x000000e50200720c */ /* 0x000fe40003f26270 */
[----:B------:R-:W-:-:S02]  /*66d0*/  ISETP.LT.OR P4, PT, R0, R226, P4 ;  /* 0x000000e20000720c */ /* 0x000fc40002781670 */
[CC--:B------:R-:W-:Y:S02]  /*66e0*/  ISETP.LT.OR P5, PT, R3.reuse, R225.reuse, P5 ;  /* 0x000000e10300720c */ /* 0x0c0fe40002fa1670 */
[----:B------:R-:W-:Y:S02]  /*66f0*/  ISETP.LT.OR P0, PT, R3, R224, P0 ;  /* 0x000000e00300720c */ /* 0x000fe40000701670 */
[----:B------:R-:W-:Y:S02]  /*6700*/  ISETP.LT.OR P1, PT, R2, R225, P1 ;  /* 0x000000e10200720c */ /* 0x000fe40000f21670 */
[----:B------:R-:W-:Y:S02]  /*6710*/  FSEL R16, R32, -INF , !P6 ;  /* 0xff80000020107808 */ /* 0x000fe40007000000 */
[----:B------:R-:W-:Y:S02]  /*6720*/  FSEL R19, R34, -INF , !P4 ;  /* 0xff80000022137808 */ /* 0x000fe40006000000 */
[----:B------:R-:W-:Y:S01]  /*6730*/  FSEL R27, R140, -INF , !P5 ;  /* 0xff8000008c1b7808 */ /* 0x000fe20006800000 */
[----:B------:R-:W-:Y:S01]  /*6740*/  HMMA.16816.F32 R32, R8, R4, R204 ;  /* 0x000000040820723c */ /* 0x000fe200000018cc */
[----:B------:R-:W-:-:S02]  /*6750*/  FSEL R28, R142, -INF , !P0 ;  /* 0xff8000008e1c7808 */ /* 0x000fc40004000000 */
[----:B------:R-:W-:Y:S02]  /*6760*/  FSEL R30, R141, -INF , !P1 ;  /* 0xff8000008d1e7808 */ /* 0x000fe40004800000 */
[CC--:B------:R-:W-:Y:S02]  /*6770*/  ISETP.GE.AND P6, PT, R3.reuse, R231.reuse, PT ;  /* 0x000000e70300720c */ /* 0x0c0fe40003fc6270 */
[----:B------:R-:W-:Y:S01]  /*6780*/  ISETP.GE.AND P4, PT, R3, R230, PT ;  /* 0x000000e60300720c */ /* 0x000fe20003f86270 */
[----:B------:R-:W-:Y:S01]  /*6790*/  HMMA.16816.F32 R8, R8, R6, R192 ;  /* 0x000000060808723c */ /* 0x000fe200000018c0 */
[C---:B------:R-:W-:Y:S02]  /*67a0*/  ISETP.GE.AND P5, PT, R2.reuse, R231, PT ;  /* 0x000000e70200720c */ /* 0x040fe40003fa6270 */
[C---:B------:R-:W-:Y:S02]  /*67b0*/  ISETP.GE.AND P0, PT, R2.reuse, R228, PT ;  /* 0x000000e40200720c */ /* 0x040fe40003f06270 */
[----:B------:R-:W-:-:S02]  /*67c0*/  ISETP.GE.AND P1, PT, R2, R230, PT ;  /* 0x000000e60200720c */ /* 0x000fc40003f26270 */
[CC--:B------:R-:W-:Y:S02]  /*67d0*/  ISETP.LT.OR P6, PT, R3.reuse, R227.reuse, P6 ;  /* 0x000000e30300720c */ /* 0x0c0fe400037c1670 */
[----:B------:R-:W-:Y:S02]  /*67e0*/  ISETP.LT.OR P4, PT, R3, R226, P4 ;  /* 0x000000e20300720c */ /* 0x000fe40002781670 */
[C---:B------:R-:W-:Y:S02]  /*67f0*/  ISETP.LT.OR P0, PT, R2.reuse, R224, P0 ;  /* 0x000000e00200720c */ /* 0x040fe40000701670 */
[C---:B------:R-:W-:Y:S02]  /*6800*/  ISETP.LT.OR P5, PT, R2.reuse, R227, P5 ;  /* 0x000000e30200720c */ /* 0x040fe40002fa1670 */
[----:B------:R-:W-:Y:S02]  /*6810*/  ISETP.LT.OR P1, PT, R2, R226, P1 ;  /* 0x000000e20200720c */ /* 0x000fe40000f21670 */
[----:B------:R-:W-:-:S02]  /*6820*/  IADD3 R3, R0, 0x10, RZ ;  /* 0x0000001000037810 */ /* 0x000fc40007ffe0ff */
[----:B------:R-:W-:Y:S02]  /*6830*/  IADD3 R2, R0, 0x11, RZ ;  /* 0x0000001100027810 */ /* 0x000fe40007ffe0ff */
[----:B------:R-:W-:Y:S02]  /*6840*/  FSEL R18, R176, -INF , !P6 ;  /* 0xff800000b0127808 */ /* 0x000fe40007000000 */
[----:B------:R-:W-:Y:S02]  /*6850*/  FSEL R17, R177, -INF , !P5 ;  /* 0xff800000b1117808 */ /* 0x000fe40006800000 */
[----:B------:R-:W-:Y:S02]  /*6860*/  FSEL R21, R179, -INF , !P1 ;  /* 0xff800000b3157808 */ /* 0x000fe40004800000 */
[C---:B------:R-:W-:Y:S02]  /*6870*/  ISETP.GE.AND P5, PT, R3.reuse, R231, PT ;  /* 0x000000e70300720c */ /* 0x040fe40003fa6270 */
[----:B------:R-:W-:-:S02]  /*6880*/  ISETP.GE.AND P1, PT, R3, R230, PT ;  /* 0x000000e60300720c */ /* 0x000fc40003f26270 */
[C---:B------:R-:W-:Y:S02]  /*6890*/  ISETP.GE.AND P6, PT, R2.reuse, R231, PT ;  /* 0x000000e70200720c */ /* 0x040fe40003fc6270 */
[CC--:B------:R-:W-:Y:S02]  /*68a0*/  ISETP.LT.OR P5, PT, R3.reuse, R227.reuse, P5 ;  /* 0x000000e30300720c */ /* 0x0c0fe40002fa1670 */
[----:B------:R-:W-:Y:S02]  /*68b0*/  ISETP.LT.OR P1, PT, R3, R226, P1 ;  /* 0x000000e20300720c */ /* 0x000fe40000f21670 */
[----:B------:R-:W-:Y:S02]  /*68c0*/  ISETP.LT.OR P6, PT, R2, R227, P6 ;  /* 0x000000e30200720c */ /* 0x000fe400037c1670 */
[----:B------:R-:W-:Y:S02]  /*68d0*/  FSEL R22, R143, -INF , !P0 ;  /* 0xff8000008f167808 */ /* 0x000fe40004000000 */
[----:B------:R-:W-:-:S02]  /*68e0*/  FSEL R180, R180, -INF , !P5 ;  /* 0xff800000b4b47808 */ /* 0x000fc40006800000 */
[----:B------:R-:W-:Y:S02]  /*68f0*/  FSEL R184, R182, -INF , !P1 ;  /* 0xff800000b6b87808 */ /* 0x000fe40004800000 */
[----:B------:R-:W-:Y:S02]  /*6900*/  FSEL R181, R181, -INF , !P6 ;  /* 0xff800000b5b57808 */ /* 0x000fe40007000000 */
[-C--:B------:R-:W-:Y:S02]  /*6910*/  ISETP.GE.AND P0, PT, R3, R229.reuse, PT ;  /* 0x000000e50300720c */ /* 0x080fe40003f06270 */
[C---:B------:R-:W-:Y:S02]  /*6920*/  ISETP.GE.AND P5, PT, R2.reuse, R230, PT ;  /* 0x000000e60200720c */ /* 0x040fe40003fa6270 */
[C---:B------:R-:W-:Y:S02]  /*6930*/  ISETP.GE.AND P1, PT, R2.reuse, R229, PT ;  /* 0x000000e50200720c */ /* 0x040fe40003f26270 */
[----:B------:R-:W-:-:S02]  /*6940*/  ISETP.GE.AND P6, PT, R2, R228, PT ;  /* 0x000000e40200720c */ /* 0x000fc40003fc6270 */
[-C--:B------:R-:W-:Y:S02]  /*6950*/  ISETP.LT.OR P0, PT, R3, R225.reuse, P0 ;  /* 0x000000e10300720c */ /* 0x080fe40000701670 */
[C---:B------:R-:W-:Y:S02]  /*6960*/  ISETP.LT.OR P5, PT, R2.reuse, R226, P5 ;  /* 0x000000e20200720c */ /* 0x040fe40002fa1670 */
[C---:B------:R-:W-:Y:S02]  /*6970*/  ISETP.LT.OR P1, PT, R2.reuse, R225, P1 ;  /* 0x000000e10200720c */ /* 0x040fe40000f21670 */
[----:B------:R-:W-:Y:S02]  /*6980*/  ISETP.LT.OR P6, PT, R2, R224, P6 ;  /* 0x000000e00200720c */ /* 0x000fe400037c1670 */
[----:B------:R-:W-:Y:S02]  /*6990*/  IADD3 R2, R0, 0x18, RZ ;  /* 0x0000001800027810 */ /* 0x000fe40007ffe0ff */
[----:B------:R-:W-:-:S02]  /*69a0*/  FSEL R182, R32, -INF , !P0 ;  /* 0xff80000020b67808 */ /* 0x000fc40004000000 */
[----:B------:R-:W-:Y:S02]  /*69b0*/  ISETP.GE.AND P0, PT, R2, R231, PT ;  /* 0x000000e70200720c */ /* 0x000fe40003f06270 */
[----:B------:R-:W-:Y:S02]  /*69c0*/  IADD3 R0, R0, 0x19, RZ ;  /* 0x0000001900007810 */ /* 0x000fe40007ffe0ff */
[----:B------:R-:W-:Y:S02]  /*69d0*/  ISETP.LT.OR P0, PT, R2, R227, P0 ;  /* 0x000000e30200720c */ /* 0x000fe40000701670 */
[----:B------:R-:W-:Y:S02]  /*69e0*/  FSEL R20, R178, -INF , !P4 ;  /* 0xff800000b2147808 */ /* 0x000fe40006000000 */
        /* <DEDUP_REMOVED lines=45> */
[----:B------:R-:W-:Y:S02]  /*6cc0*/  IADD3 R2, P5, R0, UR10, RZ ;  /* 0x0000000a00027c10 */ /* 0x000fe4000ffbe0ff */
[----:B---3--:R-:W-:Y:S02]  /*6cd0*/  LEA.HI.X R3, R4, R249, R3, 0x5, P1 ;  /* 0x000000f904037211 */ /* 0x008fe400008f2c03 */
[C---:B------:R-:W-:Y:S02]  /*6ce0*/  @!P3 LEA R8, P6, R0.reuse, c[0x0][0x168], 0x1 ;  /* 0x00005a000008ba11 */ /* 0x040fe400078c08ff */
[----:B------:R-:W-:Y:S02]  /*6cf0*/  @!P2 LEA R4, P1, R0, c[0x0][0x168], 0x1 ;  /* 0x00005a000004aa11 */ /* 0x000fe400078208ff */
[----:B------:R-:W-:Y:S02]  /*6d00*/  @!P3 LEA R6, P4, R2, c[0x0][0x168], 0x1 ;  /* 0x00005a000206ba11 */ /* 0x000fe400078808ff */
[----:B------:R-:W-:-:S02]  /*6d10*/  IADD3.X R10, R3, UR9, RZ, P5, !PT ;  /* 0x00000009030a7c10 */ /* 0x000fc4000affe4ff */
        /* <DEDUP_REMOVED lines=25> */
.L_x_1126:
[----:B------:R-:W-:Y:S05]  /*6eb0*/  BSYNC B0 ;  /* 0x0000000000007941 */ /* 0x000fea0003800000 */
.L_x_1125:
[----:B------:R-:W0:Y:S02]  /*6ec0*/  LDGDEPBAR ;  /* 0x00000000000079af */ /* 0x000e240000000000 */
.L_x_1124:
[----:B------:R-:W-:Y:S01]  /*6ed0*/  FMNMX.FTZ R0, R136, R16, !PT ;  /* 0x0000001088007209 */ /* 0x000fe20007810000 */
[----:B------:R-:W-:Y:S01]  /*6ee0*/  LDSM.16.MT88.4 R140, [R211+0xa000] ;  /* 0x00a00000d38c783b */ /* 0x000fe20000004200 */
[----:B------:R-:W-:Y:S02]  /*6ef0*/  FMNMX.FTZ R2, R135, R19, !PT ;  /* 0x0000001387027209 */ /* 0x000fe40007810000 */
[----:B------:R-:W-:Y:S01]  /*6f00*/  FMNMX.FTZ R0, R23, R0, !PT ;  /* 0x0000000017007209 */ /* 0x000fe20007810000 */
[----:B------:R-:W-:Y:S01]  /*6f10*/  LDSM.16.MT88.4 R32, [R211+0xb000] ;  /* 0x00b00000d320783b */ /* 0x000fe20000004200 */
        /* <DEDUP_REMOVED lines=14> */
[----:B-1----:R-:W1:Y:S01]  /*7000*/  SHFL.BFLY PT, R5, R0, 0x2, 0x1f ;  /* 0x0c401f0000057f89 */ /* 0x002e6200000e0000 */
[----:B------:R-:W-:-:S02]  /*7010*/  FMNMX.FTZ R4, R27, R2, !PT ;  /* 0x000000021b047209 */ /* 0x000fc40007810000 */
        /* <DEDUP_REMOVED lines=14> */
[----:B------:R-:W-:Y:S04]  /*7100*/  SHFL.BFLY PT, R9, R5, 0x2, 0x1f ;  /* 0x0c401f0005097f89 */ /* 0x000fe800000e0000 */
[----:B------:R-:W2:Y:S01]  /*7110*/  SHFL.BFLY PT, R8, R2, 0x1, 0x1f ;  /* 0x0c201f0002087f89 */ /* 0x000ea200000e0000 */
[----:B-1----:R-:W-:Y:S02]  /*7120*/  FMNMX.FTZ R239, R0, R7, !PT ;  /* 0x0000000700ef7209 */ /* 0x002fe40007810000 */
[----:B------:R-:W-:Y:S02]  /*7130*/  FMNMX.FTZ R0, R188, R3, !PT ;  /* 0x00000003bc007209 */ /* 0x000fe40007810000 */
[C---:B------:R-:W-:Y:S01]  /*7140*/  FSETP.NEU.FTZ.AND P6, PT, R239.reuse, -INF , PT ;  /* 0xff800000ef00780b */ /* 0x040fe20003fdd000 */
[----:B------:R-:W-:Y:S01]  /*7150*/  FMUL.FTZ R3, R239, c[0x0][0x23c] ;  /* 0x00008f00ef037a20 */ /* 0x000fe20000410000 */
[----:B------:R-:W-:-:S04]  /*7160*/  FMNMX.FTZ R0, R189, R0, !PT ;  /* 0x00000000bd007209 */ /* 0x000fc80007810000 */
[----:B------:R-:W-:Y:S02]  /*7170*/  FMNMX.FTZ R0, R191, R0, !PT ;  /* 0x00000000bf007209 */ /* 0x000fe40007810000 */
[----:B--2---:R-:W-:Y:S02]  /*7180*/  FMNMX.FTZ R238, R2, R8, !PT ;  /* 0x0000000802ee7209 */ /* 0x004fe40007810000 */
[----:B------:R-:W-:Y:S02]  /*7190*/  FMNMX.FTZ R4, R190, R0, !PT ;  /* 0x00000000be047209 */ /* 0x000fe40007810000 */
[----:B------:R-:W-:Y:S01]  /*71a0*/  FMNMX.FTZ R0, R5, R9, !PT ;  /* 0x0000000905007209 */ /* 0x000fe20007810000 */
[C---:B------:R-:W-:Y:S01]  /*71b0*/  FMUL.FTZ R2, R238.reuse, c[0x0][0x23c] ;  /* 0x00008f00ee027a20 */ /* 0x040fe20000410000 */
[----:B------:R-:W-:Y:S01]  /*71c0*/  FSETP.NEU.FTZ.AND P5, PT, R238, -INF , PT ;  /* 0xff800000ee00780b */ /* 0x000fe20003fbd000 */
[----:B------:R-:W1:Y:S01]  /*71d0*/  SHFL.BFLY PT, R6, R4, 0x2, 0x1f ;  /* 0x0c401f0004067f89 */ /* 0x000e6200000e0000 */
[----:B------:R-:W-:-:S02]  /*71e0*/  FSEL R3, R3, RZ, P6 ;  /* 0x000000ff03037208 */ /* 0x000fc40003000000 */
[----:B------:R-:W-:Y:S01]  /*71f0*/  FSEL R2, R2, RZ, P5 ;  /* 0x000000ff02027208 */ /* 0x000fe20002800000 */
[----:B------:R-:W2:Y:S02]  /*7200*/  SHFL.BFLY PT, R7, R0, 0x1, 0x1f ;  /* 0x0c201f0000077f89 */ /* 0x000ea400000e0000 */
[--C-:B------:R-:W-:Y:S02]  /*7210*/  FFMA.FTZ R23, R23, c[0x0][0x23c], -R3.reuse ;  /* 0x00008f0017177a23 */ /* 0x100fe40000010803 */
[--C-:B------:R-:W-:Y:S02]  /*7220*/  FFMA.FTZ R20, R20, c[0x0][0x23c], -R2.reuse ;  /* 0x00008f0014147a23 */ /* 0x100fe40000010802 */
[----:B------:R-:W-:Y:S01]  /*7230*/  FFMA.FTZ R21, R21, c[0x0][0x23c], -R2 ;  /* 0x00008f0015157a23 */ /* 0x000fe20000010802 */
[----:B------:R-:W-:Y:S01]  /*7240*/  MUFU.EX2 R249, R23 ;  /* 0x0000001700f97308 */ /* 0x000fe20000000800 */
[--C-:B------:R-:W-:Y:S02]  /*7250*/  FFMA.FTZ R16, R16, c[0x0][0x23c], -R3.reuse ;  /* 0x00008f0010107a23 */ /* 0x100fe40000010803 */
[----:B------:R-:W-:-:S02]  /*7260*/  FFMA.FTZ R18, R18, c[0x0][0x23c], -R3 ;  /* 0x00008f0012127a23 */ /* 0x000fc40000010803 */
[--C-:B------:R-:W-:Y:S02]  /*7270*/  FFMA.FTZ R19, R19, c[0x0][0x23c], -R2.reuse ;  /* 0x00008f0013137a23 */ /* 0x100fe40000010802 */
[----:B------:R-:W-:Y:S01]  /*7280*/  FFMA.FTZ R17, R17, c[0x0][0x23c], -R3 ;  /* 0x00008f0011117a23 */ /* 0x000fe20000010803 */
[----:B------:R-:W-:Y:S01]  /*7290*/  MUFU.EX2 R246, R20 ;  /* 0x0000001400f67308 */ /* 0x000fe20000000800 */
[----:B------:R-:W-:Y:S01]  /*72a0*/  FFMA.FTZ R25, R25, c[0x0][0x23c], -R2 ;  /* 0x00008f0019197a23 */ /* 0x000fe20000010802 */
[----:B-1----:R-:W-:-:S06]  /*72b0*/  FMNMX.FTZ R4, R4, R6, !PT ;  /* 0x0000000604047209 */ /* 0x002fcc0007810000 */
[----:B------:R-:W1:Y:S01]  /*72c0*/  MUFU.EX2 R247, R21 ;  /* 0x0000001500f77308 */ /* 0x000e620000000800 */
[----:B--2---:R-:W-:Y:S01]  /*72d0*/  FMNMX.FTZ R237, R0, R7, !PT ;  /* 0x0000000700ed7209 */ /* 0x004fe20007810000 */
[----:B------:R-:W2:Y:S03]  /*72e0*/  SHFL.BFLY PT, R5, R4, 0x1, 0x1f ;  /* 0x0c201f0004057f89 */ /* 0x000ea600000e0000 */
[C---:B------:R-:W-:Y:S01]  /*72f0*/  FSETP.NEU.FTZ.AND P4, PT, R237.reuse, -INF , PT ;  /* 0xff800000ed00780b */ /* 0x040fe20003f9d000 */
[----:B------:R-:W-:Y:S02]  /*7300*/  FMUL.FTZ R0, R237, c[0x0][0x23c] ;  /* 0x00008f00ed007a20 */ /* 0x000fe40000410000 */
[----:B------:R-:W3:Y:S03]  /*7310*/  MUFU.EX2 R250, R16 ;  /* 0x0000001000fa7308 */ /* 0x000ee60000000800 */
[----:B------:R-:W-:-:S05]  /*7320*/  FSEL R0, R0, RZ, P4 ;  /* 0x000000ff00007208 */ /* 0x000fca0002000000 */
[--C-:B------:R-:W-:Y:S01]  /*7330*/  FFMA.FTZ R24, R24, c[0x0][0x23c], -R0.reuse ;  /* 0x00008f0018187a23 */ /* 0x100fe20000010800 */
[----:B------:R4:W-:Y:S01]  /*7340*/  MUFU.EX2 R248, R18 ;  /* 0x0000001200f87308 */ /* 0x0009e20000000800 */
[--C-:B------:R-:W-:Y:S01]  /*7350*/  FFMA.FTZ R31, R31, c[0x0][0x23c], -R0.reuse ;  /* 0x00008f001f1f7a23 */ /* 0x100fe20000010800 */
[----:B-1----:R-:W-:Y:S01]  /*7360*/  F2FP.PACK_AB R11, R247, R246 ;  /* 0x000000f6f70b723e */ /* 0x002fe200000000ff */
[--C-:B------:R-:W-:Y:S02]  /*7370*/  FFMA.FTZ R27, R27, c[0x0][0x23c], -R0.reuse ;  /* 0x00008f001b1b7a23 */ /* 0x100fe40000010800 */
[----:B------:R-:W-:Y:S01]  /*7380*/  FFMA.FTZ R30, R30, c[0x0][0x23c], -R0 ;  /* 0x00008f001e1e7a23 */ /* 0x000fe20000010800 */
[----:B---3--:R-:W-:Y:S02]  /*7390*/  F2FP.PACK_AB R8, R249, R250 ;  /* 0x000000faf908723e */ /* 0x008fe400000000ff */
[----:B------:R1:W-:Y:S01]  /*73a0*/  MUFU.EX2 R245, R19 ;  /* 0x0000001300f57308 */ /* 0x0003e20000000800 */
[----:B--2---:R-:W-:-:S02]  /*73b0*/  FMNMX.FTZ R236, R4, R5, !PT ;  /* 0x0000000504ec7209 */ /* 0x004fc40007810000 */
[----:B------:R-:W-:Y:S02]  /*73c0*/  FSEL R4, R239, RZ, P6 ;  /* 0x000000ffef047208 */ /* 0x000fe40003000000 */
[C---:B------:R-:W-:Y:S01]  /*73d0*/  FSETP.NEU.FTZ.AND P1, PT, R236.reuse, -INF , PT ;  /* 0xff800000ec00780b */ /* 0x040fe20003f3d000 */
[----:B------:R-:W-:Y:S02]  /*73e0*/  FMUL.FTZ R12, R236, c[0x0][0x23c] ;  /* 0x00008f00ec0c7a20 */ /* 0x000fe40000410000 */
[----:B------:R-:W-:Y:S01]  /*73f0*/  FADD.FTZ R5, R136, -R4 ;  /* 0x8000000488057221 */ /* 0x000fe20000010000 */
[----:B------:R-:W-:Y:S01]  /*7400*/  FSEL R4, R238, RZ, P5 ;  /* 0x000000ffee047208 */ /* 0x000fe20002800000 */
[----:B------:R-:W2:Y:S01]  /*7410*/  MUFU.EX2 R251, R17 ;  /* 0x0000001100fb7308 */ /* 0x000ea20000000800 */
[----:B------:R-:W-:Y:S01]  /*7420*/  FSEL R12, R12, RZ, P1 ;  /* 0x000000ff0c0c7208 */ /* 0x000fe20000800000 */
[----:B------:R-:W-:Y:S01]  /*7430*/  FMUL.FTZ R5, R5, c[0x0][0x23c] ;  /* 0x00008f0005057a20 */ /* 0x000fe20000410000 */
[----:B----4-:R-:W-:Y:S01]  /*7440*/  MOV R18, R240 ;  /* 0x000000f000127202 */ /* 0x010fe20000000f00 */
[----:B------:R-:W-:-:S02]  /*7450*/  FADD.FTZ R4, R135, -R4 ;  /* 0x8000000487047221 */ /* 0x000fc40000010000 */
[--C-:B------:R-:W-:Y:S01]  /*7460*/  FFMA.FTZ R6, R22, c[0x0][0x23c], -R12.reuse ;  /* 0x00008f0016067a23 */ /* 0x100fe2000001080c */
[----:B-1----:R-:W-:Y:S01]  /*7470*/  MOV R19, R243 ;  /* 0x000000f300137202 */ /* 0x002fe20000000f00 */
[----:B------:R-:W-:Y:S01]  /*7480*/  FMUL.FTZ R15, R4, c[0x0][0x23c] ;  /* 0x00008f00040f7a20 */ /* 0x000fe20000410000 */
[----:B------:R-:W-:Y:S01]  /*7490*/  FSEL R4, R236, RZ, P1 ;  /* 0x000000ffec047208 */ /* 0x000fe20000800000 */
[----:B------:R-:W1:Y:S01]  /*74a0*/  LDSM.16.MT88.4 R20, [R209+0xa000] ;  /* 0x00a00000d114783b */ /* 0x000e620000004200 */
[----:B------:R3:W-:Y:S01]  /*74b0*/  MUFU.EX2 R234, R6 ;  /* 0x0000000600ea7308 */ /* 0x0007e20000000800 */
[----:B------:R-:W-:Y:S02]  /*74c0*/  FFMA.FTZ R26, R26, c[0x0][0x23c], -R12 ;  /* 0x00008f001a1a7a23 */ /* 0x000fe4000001080c */
[----:B------:R-:W-:Y:S02]  /*74d0*/  FADD.FTZ R4, R137, -R4 ;  /* 0x8000000489047221 */ /* 0x000fe40000010000 */
[----:B------:R-:W-:Y:S01]  /*74e0*/  LDSM.16.MT88.4 R136, [R214+0xa000] ;  /* 0x00a00000d688783b */ /* 0x000fe20000004200 */
[--C-:B------:R-:W-:Y:S01]  /*74f0*/  FFMA.FTZ R29, R29, c[0x0][0x23c], -R12.reuse ;  /* 0x00008f001d1d7a23 */ /* 0x100fe2000001080c */
[----:B--2---:R-:W-:Y:S01]  /*7500*/  F2FP.PACK_AB R10, R251, R248 ;  /* 0x000000f8fb0a723e */ /* 0x004fe200000000ff */
[----:B------:R2:W4:Y:S01]  /*7510*/  MUFU.EX2 R16, R5 ;  /* 0x0000000500107308 */ /* 0x0005220000000800 */
[----:B------:R-:W-:Y:S01]  /*7520*/  FFMA.FTZ R28, R28, c[0x0][0x23c], -R12 ;  /* 0x00008f001c1c7a23 */ /* 0x000fe2000001080c */
[----:B------:R-:W-:Y:S01]  /*7530*/  MOV R17, R132 ;  /* 0x0000008400117202 */ /* 0x000fe20000000f00 */
[----:B------:R-:W-:Y:S01]  /*7540*/  FMUL.FTZ R4, R4, c[0x0][0x23c] ;  /* 0x00008f0004047a20 */ /* 0x000fe20000410000 */
[----:B---3--:R-:W-:-:S04]  /*7550*/  FSEL R6, R237, RZ, P4 ;  /* 0x000000ffed067208 */ /* 0x008fc80002000000 */
[----:B------:R-:W3:Y:S01]  /*7560*/  MUFU.EX2 R244, R25 ;  /* 0x0000001900f47308 */ /* 0x000ee20000000800 */
[----:B--2---:R-:W-:-:S07]  /*7570*/  FADD.FTZ R5, R134, -R6 ;  /* 0x8000000686057221 */ /* 0x004fce0000010000 */
[----:B------:R-:W-:Y:S01]  /*7580*/  MUFU.EX2 R241, R24 ;  /* 0x0000001800f17308 */ /* 0x000fe20000000800 */
[-C--:B----4-:R-:W-:Y:S02]  /*7590*/  FMUL.FTZ R144, R144, R16.reuse ;  /* 0x0000001090907220 */ /* 0x090fe40000410000 */
[----:B------:R-:W-:Y:S02]  /*75a0*/  FMUL.FTZ R5, R5, c[0x0][0x23c] ;  /* 0x00008f0005057a20 */ /* 0x000fe40000410000 */
[-C--:B------:R-:W-:Y:S02]  /*75b0*/  FMUL.FTZ R145, R145, R16.reuse ;  /* 0x0000001091917220 */ /* 0x080fe40000410000 */
[-C--:B------:R-:W-:Y:S01]  /*75c0*/  FMUL.FTZ R116, R116, R16.reuse ;  /* 0x0000001074747220 */ /* 0x080fe20000410000 */
[----:B------:R-:W-:Y:S01]  /*75d0*/  MUFU.EX2 R240, R31 ;  /* 0x0000001f00f07308 */ /* 0x000fe20000000800 */
[----:B---3--:R-:W-:Y:S01]  /*75e0*/  F2FP.PACK_AB R9, R244, R245 ;  /* 0x000000f5f409723e */ /* 0x008fe200000000ff */
[----:B------:R-:W-:-:S02]  /*75f0*/  FMUL.FTZ R117, R117, R16 ;  /* 0x0000001075757220 */ /* 0x000fc40000410000 */
[-C--:B------:R-:W-:Y:S02]  /*7600*/  FMUL.FTZ R128, R128, R16.reuse ;  /* 0x0000001080807220 */ /* 0x080fe40000410000 */
[-C--:B------:R-:W-:Y:S02]  /*7610*/  FMUL.FTZ R129, R129, R16.reuse ;  /* 0x0000001081817220 */ /* 0x080fe40000410000 */
[----:B------:R-:W-:Y:S01]  /*7620*/  MUFU.EX2 R242, R27 ;  /* 0x0000001b00f27308 */ /* 0x000fe20000000800 */
[-C--:B------:R-:W-:Y:S02]  /*7630*/  FMUL.FTZ R156, R156, R16.reuse ;  /* 0x000000109c9c7220 */ /* 0x080fe40000410000 */
[-C--:B------:R-:W-:Y:S02]  /*7640*/  FMUL.FTZ R157, R157, R16.reuse ;  /* 0x000000109d9d7220 */ /* 0x080fe40000410000 */
[-C--:B------:R-:W-:Y:S02]  /*7650*/  FMUL.FTZ R160, R160, R16.reuse ;  /* 0x00000010a0a07220 */ /* 0x080fe40000410000 */
[-C--:B------:R-:W-:Y:S01]  /*7660*/  FMUL.FTZ R161, R161, R16.reuse ;  /* 0x00000010a1a17220 */ /* 0x080fe20000410000 */
[----:B------:R-:W2:Y:S01]  /*7670*/  MUFU.EX2 R243, R30 ;  /* 0x0000001e00f37308 */ /* 0x000ea20000000800 */
[----:B------:R-:W-:-:S02]  /*7680*/  FMUL.FTZ R36, R36, R16 ;  /* 0x0000001024247220 */ /* 0x000fc40000410000 */
[-C--:B------:R-:W-:Y:S02]  /*7690*/  FMUL.FTZ R37, R37, R16.reuse ;  /* 0x0000001025257220 */ /* 0x080fe40000410000 */
[-C--:B------:R-:W-:Y:S02]  /*76a0*/  FMUL.FTZ R52, R52, R16.reuse ;  /* 0x0000001034347220 */ /* 0x080fe40000410000 */
[-C--:B------:R-:W-:Y:S01]  /*76b0*/  FMUL.FTZ R53, R53, R16.reuse ;  /* 0x0000001035357220 */ /* 0x080fe20000410000 */
[----:B------:R3:W-:Y:S01]  /*76c0*/  MUFU.EX2 R232, R26 ;  /* 0x0000001a00e87308 */ /* 0x0007e20000000800 */
[-C--:B------:R-:W-:Y:S02]  /*76d0*/  FMUL.FTZ R68, R68, R16.reuse ;  /* 0x0000001044447220 */ /* 0x080fe40000410000 */
[-C--:B------:R-:W-:Y:S02]  /*76e0*/  FMUL.FTZ R69, R69, R16.reuse ;  /* 0x0000001045457220 */ /* 0x080fe40000410000 */
[----:B------:R-:W-:-:S02]  /*76f0*/  FMUL.FTZ R84, R84, R16 ;  /* 0x0000001054547220 */ /* 0x000fc40000410000 */
[----:B------:R-:W-:Y:S01]  /*7700*/  FMUL.FTZ R85, R85, R16 ;  /* 0x0000001055557220 */ /* 0x000fe20000410000 */
[----:B------:R-:W-:Y:S01]  /*7710*/  MUFU.EX2 R233, R29 ;  /* 0x0000001d00e97308 */ /* 0x000fe20000000800 */
[----:B--2---:R-:W-:Y:S01]  /*7720*/  F2FP.PACK_AB R6, R243, R242 ;  /* 0x000000f2f306723e */ /* 0x004fe200000000ff */
[-C--:B------:R-:W-:Y:S02]  /*7730*/  FMUL.FTZ R172, R172, R16.reuse ;  /* 0x00000010acac7220 */ /* 0x080fe40000410000 */
[-C--:B------:R-:W-:Y:S02]  /*7740*/  FMUL.FTZ R173, R173, R16.reuse ;  /* 0x00000010adad7220 */ /* 0x080fe40000410000 */
[-C--:B------:R-:W-:Y:S02]  /*7750*/  FMUL.FTZ R48, R48, R16.reuse ;  /* 0x0000001030307220 */ /* 0x080fe40000410000 */
[----:B------:R-:W2:Y:S01]  /*7760*/  MUFU.EX2 R235, R28 ;  /* 0x0000001c00eb7308 */ /* 0x000ea20000000800 */
[----:B---3--:R-:W3:Y:S01]  /*7770*/  LDSM.16.MT88.4 R24, [R213+0xb000] ;  /* 0x00b00000d518783b */ /* 0x008ee20000004200 */
[----:B------:R-:W-:-:S02]  /*7780*/  FMUL.FTZ R49, R49, R16 ;  /* 0x0000001031317220 */ /* 0x000fc40000410000 */
[-C--:B------:R-:W-:Y:S02]  /*7790*/  FMUL.FTZ R64, R64, R16.reuse ;  /* 0x0000001040407220 */ /* 0x080fe40000410000 */
[-C--:B------:R-:W-:Y:S02]  /*77a0*/  FMUL.FTZ R65, R65, R16.reuse ;  /* 0x0000001041417220 */ /* 0x080fe40000410000 */
[----:B------:R-:W4:Y:S01]  /*77b0*/  MUFU.EX2 R15, R15 ;  /* 0x0000000f000f7308 */ /* 0x000f220000000800 */
[-C--:B------:R-:W-:Y:S02]  /*77c0*/  FMUL.FTZ R80, R80, R16.reuse ;  /* 0x0000001050507220 */ /* 0x080fe40000410000 */
[-C--:B------:R-:W-:Y:S02]  /*77d0*/  FMUL.FTZ R81, R81, R16.reuse ;  /* 0x0000001051517220 */ /* 0x080fe40000410000 */
[-C--:B------:R-:W-:Y:S02]  /*77e0*/  FMUL.FTZ R96, R96, R16.reuse ;  /* 0x0000001060607220 */ /* 0x080fe40000410000 */
[-C--:B------:R-:W-:Y:S01]  /*77f0*/  FMUL.FTZ R97, R97, R16.reuse ;  /* 0x0000001061617220 */ /* 0x080fe20000410000 */
[----:B------:R5:W1:Y:S01]  /*7800*/  MUFU.EX2 R14, R5 ;  /* 0x00000005000e7308 */ /* 0x000a620000000800 */
[----:B--2---:R-:W-:Y:S01]  /*7810*/  F2FP.PACK_AB R7, R234, R235 ;  /* 0x000000ebea07723e */ /* 0x004fe200000000ff */
[----:B------:R-:W-:Y:S01]  /*7820*/  LDSM.16.MT88.4 R28, [R209+0xb000] ;  /* 0x00b00000d11c783b */ /* 0x000fe20000004200 */
[----:B------:R-:W-:-:S02]  /*7830*/  FMUL.FTZ R100, R100, R16 ;  /* 0x0000001064647220 */ /* 0x000fc40000410000 */
[-C--:B------:R-:W-:Y:S02]  /*7840*/  FMUL.FTZ R101, R101, R16.reuse ;  /* 0x0000001065657220 */ /* 0x080fe40000410000 */
[----:B------:R-:W-:Y:S01]  /*7850*/  FMUL.FTZ R112, R112, R16 ;  /* 0x0000001070707220 */ /* 0x000fe20000410000 */
[----:B------:R2:W2:Y:S01]  /*7860*/  MUFU.EX2 R13, R4 ;  /* 0x00000004000d7308 */ /* 0x0004a20000000800 */
[-C--:B----4-:R-:W-:Y:S02]  /*7870*/  FMUL.FTZ R146, R146, R15.reuse ;  /* 0x0000000f92927220 */ /* 0x090fe40000410000 */
        /* <DEDUP_REMOVED lines=11> */
[----:B---3--:R-:W-:Y:S01]  /*7930*/  HMMA.16816.F32 R116, R8, R24, R116 ;  /* 0x000000180874723c */ /* 0x008fe20000001874 */
        /* <DEDUP_REMOVED lines=8> */
[----:B------:R-:W-:Y:S01]  /*79c0*/  MOV R21, R133 ;  /* 0x0000008500157202 */ /* 0x000fe20000000f00 */
[----:B------:R-:W-:Y:S01]  /*79d0*/  HMMA.16816.F32 R200, R4, R136, R40 ;  /* 0x0000008804c8723c */ /* 0x000fe20000001828 */
[----:B------:R-:W1:Y:S01]  /*79e0*/  LDSM.16.MT88.4 R132, [R213+0xa000] ;  /* 0x00a00000d584783b */ /* 0x000e620000004200 */
[----:B------:R-:W-:-:S02]  /*79f0*/  FMUL.FTZ R164, R164, R14 ;  /* 0x0000000ea4a47220 */ /* 0x000fc40000410000 */
[-C--:B------:R-:W-:Y:S01]  /*7a00*/  FMUL.FTZ R165, R165, R14.reuse ;  /* 0x0000000ea5a57220 */ /* 0x080fe20000410000 */
[----:B------:R-:W2:Y:S01]  /*7a10*/  LDSM.16.MT88.4 R40, [R214+0xb000] ;  /* 0x00b00000d628783b */ /* 0x000ea20000004200 */
        /* <DEDUP_REMOVED lines=16> */
[----:B------:R-:W-:Y:S01]  /*7b20*/  FMUL.FTZ R59, R59, R13 ;  /* 0x0000000d3b3b7220 */ /* 0x000fe20000410000 */
[----:B------:R-:W-:Y:S01]  /*7b30*/  HMMA.16816.F32 R44, R4, R138, R44 ;  /* 0x0000008a042c723c */ /* 0x000fe2000000182c */
[-C--:B------:R-:W-:Y:S02]  /*7b40*/  FMUL.FTZ R60, R60, R14.reuse ;  /* 0x0000000e3c3c7220 */ /* 0x080fe40000410000 */
[-C--:B------:R-:W-:Y:S02]  /*7b50*/  FMUL.FTZ R61, R61, R14.reuse ;  /* 0x0000000e3d3d7220 */ /* 0x080fe40000410000 */
[----:B------:R-:W-:-:S02]  /*7b60*/  FMUL.FTZ R72, R72, R14 ;  /* 0x0000000e48487220 */ /* 0x000fc40000410000 */
[-C--:B------:R-:W-:Y:S01]  /*7b70*/  FMUL.FTZ R62, R62, R13.reuse ;  /* 0x0000000d3e3e7220 */ /* 0x080fe20000410000 */
        /* <DEDUP_REMOVED lines=9> */
[-C--:B------:R-:W-:Y:S02]  /*7c10*/  FMUL.FTZ R79, R79, R13.reuse ;  /* 0x0000000d4f4f7220 */ /* 0x080fe40000410000 */
[-C--:B------:R-:W-:Y:S01]  /*7c20*/  FMUL.FTZ R88, R88, R14.reuse ;  /* 0x0000000e58587220 */ /* 0x080fe20000410000 */
[----:B------:R-:W-:Y:S01]  /*7c30*/  HMMA.16816.F32 R72, R4, R28, R72 ;  /* 0x0000001c0448723c */ /* 0x000fe20000001848 */
[----:B------:R-:W-:Y:S02]  /*7c40*/  FMUL.FTZ R89, R89, R14 ;  /* 0x0000000e59597220 */ /* 0x000fe40000410000 */
        /* <DEDUP_REMOVED lines=18> */
[C---:B--2---:R-:W-:Y:S01]  /*7d70*/  HMMA.16816.F32 R104, R4.reuse, R40, R104 ;  /* 0x000000280468723c */ /* 0x044fe20000001868 */
        /* <DEDUP_REMOVED lines=14> */
[-C--:B------:R-:W-:Y:S01]  /*7e60*/  HMMA.16816.F32 R196, R4, R26.reuse, R124 ;  /* 0x0000001a04c4723c */ /* 0x080fe2000000187c */
[-C--:B------:R-:W-:Y:S02]  /*7e70*/  FMUL.FTZ R163, R163, R15.reuse ;  /* 0x0000000fa3a37220 */ /* 0x080fe40000410000 */
[-C--:B------:R-:W-:Y:S02]  /*7e80*/  FMUL.FTZ R38, R38, R15.reuse ;  /* 0x0000000f26267220 */ /* 0x080fe40000410000 */
[-C--:B------:R-:W-:Y:S02]  /*7e90*/  FMUL.FTZ R39, R39, R15.reuse ;  /* 0x0000000f27277220 */ /* 0x080fe40000410000 */
[----:B------:R-:W-:Y:S01]  /*7ea0*/  FFMA.FTZ R4, R180, c[0x0][0x23c], -R3 ;  /* 0x00008f00b4047a23 */ /* 0x000fe20000010803 */
[----:B------:R-:W-:Y:S01]  /*7eb0*/  HMMA.16816.F32 R24, R8, R26, R128 ;  /* 0x0000001a0818723c */ /* 0x000fe20000001880 */
[----:B------:R-:W-:-:S02]  /*7ec0*/  FMUL.FTZ R54, R54, R15 ;  /* 0x0000000f36367220 */ /* 0x000fc40000410000 */
[----:B------:R1:W-:Y:S01]  /*7ed0*/  MUFU.EX2 R205, R4 ;  /* 0x0000000400cd7308 */ /* 0x0003e20000000800 */
[-C--:B------:R-:W-:Y:S02]  /*7ee0*/  FMUL.FTZ R55, R55, R15.reuse ;  /* 0x0000000f37377220 */ /* 0x080fe40000410000 */
[-C--:B------:R-:W-:Y:S02]  /*7ef0*/  FMUL.FTZ R70, R70, R15.reuse ;  /* 0x0000000f46467220 */ /* 0x080fe40000410000 */
[-C--:B------:R-:W-:Y:S01]  /*7f00*/  FMUL.FTZ R71, R71, R15.reuse ;  /* 0x0000000f47477220 */ /* 0x080fe20000410000 */
[----:B------:R-:W-:Y:S01]  /*7f10*/  HMMA.16816.F32 R192, R8, R22, R156 ;  /* 0x0000001608c0723c */ /* 0x000fe2000000189c */
[-C--:B------:R-:W-:Y:S01]  /*7f20*/  FMUL.FTZ R86, R86, R15.reuse ;  /* 0x0000000f56567220 */ /* 0x080fe20000410000 */
[----:B------:R-:W-:Y:S01]  /*7f30*/  LDSM.16.MT88.4 R156, [R209+0xa800] ;  /* 0x00a80000d19c783b */ /* 0x000fe20000004200 */
[-C--:B------:R-:W-:Y:S02]  /*7f40*/  FMUL.FTZ R87, R87, R15.reuse ;  /* 0x0000000f57577220 */ /* 0x080fe40000410000 */
[----:B------:R-:W-:-:S02]  /*7f50*/  FMUL.FTZ R174, R174, R15 ;  /* 0x0000000faeae7220 */ /* 0x000fc40000410000 */
[-C--:B------:R-:W-:Y:S01]  /*7f60*/  FMUL.FTZ R175, R175, R15.reuse ;  /* 0x0000000fafaf7220 */ /* 0x080fe20000410000 */
[C---:B------:R-:W-:Y:S01]  /*7f70*/  HMMA.16816.F32 R160, R8.reuse, R140, R160 ;  /* 0x0000008c08a0723c */ /* 0x040fe200000018a0 */
[-C--:B------:R-:W-:Y:S02]  /*7f80*/  FMUL.FTZ R50, R50, R15.reuse ;  /* 0x0000000f32327220 */ /* 0x080fe40000410000 */
[----:B-1----:R-:W-:Y:S02]  /*7f90*/  FFMA.FTZ R4, R181, c[0x0][0x23c], -R3 ;  /* 0x00008f00b5047a23 */ /* 0x002fe40000010803 */
[-C--:B------:R-:W-:Y:S02]  /*7fa0*/  FMUL.FTZ R51, R51, R15.reuse ;  /* 0x0000000f33337220 */ /* 0x080fe40000410000 */
[----:B------:R-:W1:Y:S01]  /*7fb0*/  MUFU.EX2 R206, R4 ;  /* 0x0000000400ce7308 */ /* 0x000e620000000800 */
[-C--:B------:R-:W-:Y:S01]  /*7fc0*/  FMUL.FTZ R66, R66, R15.reuse ;  /* 0x0000000f42427220 */ /* 0x080fe20000410000 */
[----:B------:R-:W-:Y:S01]  /*7fd0*/  HMMA.16816.F32 R36, R8, R136, R36 ;  /* 0x000000880824723c */ /* 0x000fe20000001824 */
[----:B------:R-:W-:-:S02]  /*7fe0*/  FMUL.FTZ R67, R67, R15 ;  /* 0x0000000f43437220 */ /* 0x000fc40000410000 */
[-C--:B------:R-:W-:Y:S02]  /*7ff0*/  FMUL.FTZ R82, R82, R15.reuse ;  /* 0x0000000f52527220 */ /* 0x080fe40000410000 */
[-C--:B------:R-:W-:Y:S02]  /*8000*/  FMUL.FTZ R83, R83, R15.reuse ;  /* 0x0000000f53537220 */ /* 0x080fe40000410000 */
[-C--:B------:R-:W-:Y:S01]  /*8010*/  FMUL.FTZ R98, R98, R15.reuse ;  /* 0x0000000f62627220 */ /* 0x080fe20000410000 */
[C---:B------:R-:W-:Y:S01]  /*8020*/  HMMA.16816.F32 R52, R8.reuse, R132, R52 ;  /* 0x000000840834723c */ /* 0x040fe20000001834 */
[-C--:B------:R-:W-:Y:S02]  /*8030*/  FMUL.FTZ R99, R99, R15.reuse ;  /* 0x0000000f63637220 */ /* 0x080fe40000410000 */
[-C--:B------:R-:W-:Y:S02]  /*8040*/  FMUL.FTZ R102, R102, R15.reuse ;  /* 0x0000000f66667220 */ /* 0x080fe40000410000 */
[----:B------:R-:W-:Y:S01]  /*8050*/  FMUL.FTZ R103, R103, R15 ;  /* 0x0000000f67677220 */ /* 0x000fe20000410000 */
[----:B-1----:R-:W-:Y:S01]  /*8060*/  F2FP.PACK_AB R128, R206, R205 ;  /* 0x000000cdce80723e */ /* 0x002fe200000000ff */
[--C-:B------:R-:W-:Y:S01]  /*8070*/  FFMA.FTZ R4, R177, c[0x0][0x23c], -R3.reuse ;  /* 0x00008f00b1047a23 */ /* 0x100fe20000010803 */
[----:B------:R-:W-:Y:S01]  /*8080*/  HMMA.16816.F32 R68, R8, R28, R68 ;  /* 0x0000001c0844723c */ /* 0x000fe20000001844 */
[----:B------:R-:W-:-:S02]  /*8090*/  FFMA.FTZ R3, R176, c[0x0][0x23c], -R3 ;  /* 0x00008f00b0037a23 */ /* 0x000fc40000010803 */
[----:B------:R1:W-:Y:S01]  /*80a0*/  MUFU.EX2 R207, R4 ;  /* 0x0000000400cf7308 */ /* 0x0003e20000000800 */
[----:B------:R-:W-:Y:S02]  /*80b0*/  FMUL.FTZ R113, R113, R16 ;  /* 0x0000001071717220 */ /* 0x000fe40000410000 */
[-C--:B------:R-:W-:Y:S02]  /*80c0*/  FMUL.FTZ R114, R114, R15.reuse ;  /* 0x0000000f72727220 */ /* 0x080fe40000410000 */
[----:B------:R-:W-:Y:S01]  /*80d0*/  FMUL.FTZ R115, R115, R15 ;  /* 0x0000000f73737220 */ /* 0x000fe20000410000 */
[C---:B------:R-:W-:Y:S02]  /*80e0*/  HMMA.16816.F32 R84, R8.reuse, R32, R84 ;  /* 0x000000200854723c */ /* 0x040fe40000001854 */
[----:B------:R2:W3:Y:S06]  /*80f0*/  MUFU.EX2 R204, R3 ;  /* 0x0000000300cc7308 */ /* 0x0004ec0000000800 */
[C---:B------:R-:W-:Y:S01]  /*8100*/  HMMA.16816.F32 R140, R8.reuse, R142, R172 ;  /* 0x0000008e088c723c */ /* 0x040fe200000018ac */
[----:B------:R-:W-:Y:S04]  /*8110*/  LDSM.16.MT88.4 R172, [R211+0xa800] ;  /* 0x00a80000d3ac783b */ /* 0x000fe80000004200 */
[----:B-1----:R-:W1:Y:S03]  /*8120*/  LDSM.16.MT88.4 R4, [R213+0xb800] ;  /* 0x00b80000d504783b */ /* 0x002e660000004200 */
[----:B------:R-:W-:Y:S01]  /*8130*/  HMMA.16816.F32 R136, R8, R138, R48 ;  /* 0x0000008a0888723c */ /* 0x000fe20000001830 */
[----:B------:R-:W4:Y:S01]  /*8140*/  LDSM.16.MT88.4 R48, [R214+0xa800] ;  /* 0x00a80000d630783b */ /* 0x000f220000004200 */
[----:B--2---:R-:W-:Y:S01]  /*8150*/  FFMA.FTZ R3, R184, c[0x0][0x23c], -R2 ;  /* 0x00008f00b8037a23 */ /* 0x004fe20000010802 */
[----:B---3--:R-:W-:-:S03]  /*8160*/  F2FP.PACK_AB R130, R204, R207 ;  /* 0x000000cfcc82723e */ /* 0x008fc600000000ff */
[----:B------:R2:W-:Y:S02]  /*8170*/  MUFU.EX2 R181, R3 ;  /* 0x0000000300b57308 */ /* 0x0005e40000000800 */
[C---:B------:R-:W-:Y:S01]  /*8180*/  HMMA.16816.F32 R132, R8.reuse, R134, R64 ;  /* 0x000000860884723c */ /* 0x040fe20000001840 */
[----:B------:R-:W3:Y:S07]  /*8190*/  LDSM.16.MT88.4 R64, [R213+0xa800] ;  /* 0x00a80000d540783b */ /* 0x000eee0000004200 */
[----:B------:R-:W-:Y:S01]  /*81a0*/  HMMA.16816.F32 R28, R8, R30, R80 ;  /* 0x0000001e081c723c */ /* 0x000fe20000001850 */
[----:B------:R-:W5:Y:S01]  /*81b0*/  LDSM.16.MT88.4 R80, [R209+0xb800] ;  /* 0x00b80000d150783b */ /* 0x000f620000004200 */
[----:B--2---:R-:W-:-:S06]  /*81c0*/  FFMA.FTZ R3, R183, c[0x0][0x23c], -R2 ;  /* 0x00008f00b7037a23 */ /* 0x004fcc0000010802 */
[C---:B------:R-:W-:Y:S01]  /*81d0*/  HMMA.16816.F32 R32, R8.reuse, R34, R96 ;  /* 0x000000220820723c */ /* 0x040fe20000001860 */
[----:B------:R-:W2:Y:S01]  /*81e0*/  LDSM.16.MT88.4 R96, [R211+0xb800] ;  /* 0x00b80000d360783b */ /* 0x000ea20000004200 */
[----:B------:R1:W1:Y:S06]  /*81f0*/  MUFU.EX2 R183, R3 ;  /* 0x0000000300b77308 */ /* 0x00026c0000000800 */
[----:B------:R-:W-:Y:S01]  /*8200*/  HMMA.16816.F32 R100, R8, R40, R100 ;  /* 0x000000280864723c */ /* 0x000fe20000001864 */
[--C-:B-1----:R-:W-:Y:S01]  /*8210*/  FFMA.FTZ R3, R178, c[0x0][0x23c], -R2.reuse ;  /* 0x00008f00b2037a23 */ /* 0x102fe20000010802 */
[----:B------:R-:W-:Y:S01]  /*8220*/  F2FP.PACK_AB R129, R183, R181 ;  /* 0x000000b5b781723e */ /* 0x000fe200000000ff */
[----:B------:R-:W-:-:S02]  /*8230*/  FFMA.FTZ R2, R179, c[0x0][0x23c], -R2 ;  /* 0x00008f00b3027a23 */ /* 0x000fc40000010802 */
[----:B------:R1:W-:Y:S08]  /*8240*/  MUFU.EX2 R184, R3 ;  /* 0x0000000300b87308 */ /* 0x0003f00000000800 */
[----:B------:R2:W2:Y:S01]  /*8250*/  MUFU.EX2 R180, R2 ;  /* 0x0000000200b47308 */ /* 0x0004a20000000800 */
[----:B-1----:R-:W-:-:S05]  /*8260*/  MOV R3, R17 ;  /* 0x0000001100037202 */ /* 0x002fca0000000f00 */
[----:B------:R-:W-:Y:S02]  /*8270*/  FFMA.FTZ R3, R3, R15, R245 ;  /* 0x0000000f03037223 */ /* 0x000fe400000100f5 */
[----:B--2---:R-:W-:Y:S01]  /*8280*/  FFMA.FTZ R2, R182, c[0x0][0x23c], -R0 ;  /* 0x00008f00b6027a23 */ /* 0x004fe20000010800 */
[----:B------:R-:W-:Y:S01]  /*8290*/  F2FP.PACK_AB R131, R180, R184 ;  /* 0x000000b8b483723e */ /* 0x000fe200000000ff */
[----:B------:R-:W-:Y:S01]  /*82a0*/  FADD.FTZ R3, R244, R3 ;  /* 0x00000003f4037221 */ /* 0x000fe20000010000 */
[----:B------:R-:W-:Y:S01]  /*82b0*/  MOV R182, R21 ;  /* 0x0000001500b67202 */ /* 0x000fe20000000f00 */
[----:B------:R1:W-:Y:S01]  /*82c0*/  MUFU.EX2 R179, R2 ;  /* 0x0000000200b37308 */ /* 0x0003e20000000800 */
[----:B------:R-:W-:Y:S01]  /*82d0*/  HMMA.16816.F32 R20, R8, R42, R112 ;  /* 0x0000002a0814723c */ /* 0x000fe20000001870 */
[----:B------:R-:W-:Y:S01]  /*82e0*/  FADD.FTZ R3, R246, R3 ;  /* 0x00000003f6037221 */ /* 0x000fe20000010000 */
[----:B------:R-:W2:Y:S03]  /*82f0*/  LDSM.16.MT88.4 R112, [R214+0xb800] ;  /* 0x00b80000d670783b */ /* 0x000ea60000004200 */
[----:B------:R-:W-:-:S03]  /*8300*/  FADD.FTZ R3, R247, R3 ;  /* 0x00000003f7037221 */ /* 0x000fc60000010000 */
[----:B------:R-:W-:Y:S01]  /*8310*/  HMMA.16816.F32 R116, R128, R4, R116 ;  /* 0x000000048074723c */ /* 0x000fe20000001874 */
[----:B------:R-:W-:-:S04]  /*8320*/  FADD.FTZ R3, R181, R3 ;  /* 0x00000003b5037221 */ /* 0x000fc80000010000 */
[----:B------:R-:W-:Y:S02]  /*8330*/  FADD.FTZ R3, R183, R3 ;  /* 0x00000003b7037221 */ /* 0x000fe40000010000 */
[--C-:B-1----:R-:W-:Y:S01]  /*8340*/  FFMA.FTZ R2, R185, c[0x0][0x23c], -R0.reuse ;  /* 0x00008f00b9027a23 */ /* 0x102fe20000010800 */
[----:B------:R-:W-:Y:S01]  /*8350*/  MOV R185, R19 ;  /* 0x0000001300b97202 */ /* 0x000fe20000000f00 */
[----:B------:R-:W-:Y:S01]  /*8360*/  FADD.FTZ R3, R184, R3 ;  /* 0x00000003b8037221 */ /* 0x000fe20000010000 */
[C---:B------:R-:W-:Y:S01]  /*8370*/  HMMA.16816.F32 R144, R128.reuse, R156, R144 ;  /* 0x0000009c8090723c */ /* 0x040fe20000001890 */
[----:B------:R1:W1:Y:S07]  /*8380*/  MUFU.EX2 R178, R2 ;  /* 0x0000000200b27308 */ /* 0x00026e0000000800 */
[C---:B------:R-:W-:Y:S08]  /*8390*/  HMMA.16816.F32 R160, R128.reuse, R172, R160 ;  /* 0x000000ac80a0723c */ /* 0x040ff000000018a0 */
[C---:B----4-:R-:W-:Y:S01]  /*83a0*/  HMMA.16816.F32 R36, R128.reuse, R48, R36 ;  /* 0x000000308024723c */ /* 0x050fe20000001824 */
[--C-:B-1----:R-:W-:Y:S01]  /*83b0*/  FFMA.FTZ R2, R186, c[0x0][0x23c], -R0.reuse ;  /* 0x00008f00ba027a23 */ /* 0x102fe20000010800 */
[----:B------:R-:W-:Y:S01]  /*83c0*/  MOV R186, R18 ;  /* 0x0000001200ba7202 */ /* 0x000fe20000000f00 */
[----:B------:R-:W-:Y:S01]  /*83d0*/  FFMA.FTZ R0, R187, c[0x0][0x23c], -R0 ;  /* 0x00008f00bb007a23 */ /* 0x000fe20000010800 */
[----:B------:R-:W-:Y:S01]  /*83e0*/  F2FP.PACK_AB R124, R178, R179 ;  /* 0x000000b3b27c723e */ /* 0x000fe200000000ff */
[----:B------:R1:W-:Y:S02]  /*83f0*/  MUFU.EX2 R177, R2 ;  /* 0x0000000200b17308 */ /* 0x0003e40000000800 */
[----:B------:R-:W-:Y:S01]  /*8400*/  FFMA.FTZ R8, R186, R16, R250 ;  /* 0x00000010ba087223 */ /* 0x000fe200000100fa */
[----:B---3--:R-:W-:Y:S01]  /*8410*/  HMMA.16816.F32 R52, R128, R64, R52 ;  /* 0x000000408034723c */ /* 0x008fe20000001834 */
[----:B------:R-:W-:-:S04]  /*8420*/  FADD.FTZ R250, R180, R3 ;  /* 0x00000003b4fa7221 */ /* 0x000fc80000010000 */
[----:B------:R3:W4:Y:S03]  /*8430*/  MUFU.EX2 R176, R0 ;  /* 0x0000000000b07308 */ /* 0x0007260000000800 */
[----:B-----5:R-:W-:Y:S01]  /*8440*/  HMMA.16816.F32 R68, R128, R80, R68 ;  /* 0x000000508044723c */ /* 0x020fe20000001844 */
[----:B-1----:R-:W-:-:S07]  /*8450*/  FFMA.FTZ R2, R190, c[0x0][0x23c], -R12 ;  /* 0x00008f00be027a23 */ /* 0x002fce000001080c */
[----:B------:R-:W-:Y:S01]  /*8460*/  HMMA.16816.F32 R84, R128, R96, R84 ;  /* 0x000000608054723c */ /* 0x000fe20000001854 */
[----:B---3--:R-:W-:Y:S01]  /*8470*/  FFMA.FTZ R0, R188, c[0x0][0x23c], -R12 ;  /* 0x00008f00bc007a23 */ /* 0x008fe2000001080c */
[----:B----4-:R-:W-:-:S06]  /*8480*/  F2FP.PACK_AB R126, R176, R177 ;  /* 0x000000b1b07e723e */ /* 0x010fcc00000000ff */
[----:B--2---:R-:W-:Y:S01]  /*8490*/  HMMA.16816.F32 R100, R128, R112, R100 ;  /* 0x000000708064723c */ /* 0x004fe20000001864 */
[----:B------:R1:W-:Y:S02]  /*84a0*/  MUFU.EX2 R19, R0 ;  /* 0x0000000000137308 */ /* 0x0003e40000000800 */
[----:B-1----:R-:W-:-:S06]  /*84b0*/  FFMA.FTZ R0, R189, c[0x0][0x23c], -R12 ;  /* 0x00008f00bd007a23 */ /* 0x002fcc000001080c */
[----:B------:R1:W2:Y:S02]  /*84c0*/  MUFU.EX2 R18, R0 ;  /* 0x0000000000127308 */ /* 0x0002a40000000800 */
[----:B-1----:R-:W-:Y:S01]  /*84d0*/  FFMA.FTZ R0, R191, c[0x0][0x23c], -R12 ;  /* 0x00008f00bf007a23 */ /* 0x002fe2000001080c */
[----:B--2---:R-:W-:-:S05]  /*84e0*/  F2FP.PACK_AB R125, R18, R19 ;  /* 0x00000013127d723e */ /* 0x004fca00000000ff */
[----:B------:R1:W-:Y:S08]  /*84f0*/  MUFU.EX2 R12, R2 ;  /* 0x00000002000c7308 */ /* 0x0003f00000000800 */
[----:B------:R-:W2:Y:S01]  /*8500*/  MUFU.EX2 R17, R0 ;  /* 0x0000000000117308 */ /* 0x000ea20000000800 */
[----:B-1----:R-:W-:-:S04]  /*8510*/  FFMA.FTZ R2, R185, R14, R241 ;  /* 0x0000000eb9027223 */ /* 0x002fc800000100f1 */
[----:B------:R-:W-:Y:S01]  /*8520*/  FADD.FTZ R2, R240, R2 ;  /* 0x00000002f0027221 */ /* 0x000fe20000010000 */
[----:B--2---:R-:W-:Y:S01]  /*8530*/  F2FP.PACK_AB R127, R12, R17 ;  /* 0x000000110c7f723e */ /* 0x004fe200000000ff */
[----:B------:R-:W-:Y:S02]  /*8540*/  FFMA.FTZ R0, R182, R13, R232 ;  /* 0x0000000db6007223 */ /* 0x000fe400000100e8 */
[----:B------:R-:W-:Y:S02]  /*8550*/  FADD.FTZ R2, R242, R2 ;  /* 0x00000002f2027221 */ /* 0x000fe40000010000 */
[----:B------:R-:W-:Y:S02]  /*8560*/  FADD.FTZ R0, R233, R0 ;  /* 0x00000000e9007221 */ /* 0x000fe40000010000 */
[----:B------:R-:W-:Y:S01]  /*8570*/  HMMA.16816.F32 R120, R124, R4, R120 ;  /* 0x000000047c78723c */ /* 0x000fe20000001878 */
        /* <DEDUP_REMOVED lines=21> */
[----:B------:R-:W-:Y:S01]  /*86d0*/  FADD.FTZ R241, R12, R0 ;  /* 0x000000000cf17221 */ /* 0x000fe20000010000 */
[----:B------:R1:W-:Y:S04]  /*86e0*/  STL [R1+0xc], R245 ;  /* 0x00000cf501007387 */ /* 0x0003e80000100800 */
[----:B------:R1:W-:Y:S01]  /*86f0*/  STL [R1+0x8], R250 ;  /* 0x000008fa01007387 */ /* 0x0003e20000100800 */
[C---:B------:R-:W-:Y:S03]  /*8700*/  HMMA.16816.F32 R40, R124.reuse, R48, R200 ;  /* 0x000000307c28723c */ /* 0x040fe600000018c8 */
[----:B------:R1:W-:Y:S04]  /*8710*/  STL [R1+0x4], R249 ;  /* 0x000004f901007387 */ /* 0x0003e80000100800 */
[----:B------:R1:W-:Y:S01]  /*8720*/  STL [R1], R241 ;  /* 0x000000f101007387 */ /* 0x0003e20000100800 */
        /* <DEDUP_REMOVED lines=11> */
[C---:B------:R-:W-:Y:S07]  /*87e0*/  HMMA.16816.F32 R48, R128.reuse, R50, R136 ;  /* 0x000000328030723c */ /* 0x040fee0000001888 */
[----:B------:R-:W-:Y:S01]  /*87f0*/  MOV R136, R239 ;  /* 0x000000ef00887202 */ /* 0x000fe20000000f00 */
[----:B------:R-:W-:Y:S01]  /*8800*/  HMMA.16816.F32 R64, R128, R66, R132 ;  /* 0x000000428040723c */ /* 0x000fe20000001884 */
[----:B------:R-:W-:-:S06]  /*8810*/  MOV R137, R236 ;  /* 0x000000ec00897202 */ /* 0x000fcc0000000f00 */
[----:B------:R-:W-:Y:S01]  /*8820*/  MOV R135, R238 ;  /* 0x000000ee00877202 */ /* 0x000fe20000000f00 */
[----:B------:R-:W-:Y:S01]  /*8830*/  HMMA.16816.F32 R80, R128, R82, R28 ;  /* 0x000000528050723c */ /* 0x000fe2000000181c */
[----:B------:R-:W-:-:S07]  /*8840*/  MOV R134, R237 ;  /* 0x000000ed00867202 */ /* 0x000fce0000000f00 */
        /* <DEDUP_REMOVED lines=19> */
[----:B------:R-:W-:Y:S01]  /*8980*/  IMAD.U32 R3, RZ, RZ, UR5 ;  /* 0x00000005ff037e24 */ /* 0x000fe2000f8e00ff */
[----:B------:R-:W-:Y:S01]  /*8990*/  @P3 STS.128 [R223+0xa000], RZ ;  /* 0x00a000ffdf003388 */ /* 0x000fe20000000c00 */
[----:B--2---:R-:W-:-:S04]  /*89a0*/  LEA R0, P1, R0, R186, 0x5 ;  /* 0x000000ba00007211 */ /* 0x004fc800078228ff */
[----:B------:R-:W-:Y:S02]  /*89b0*/  IADD3 R2, P0, R0, UR14, RZ ;  /* 0x0000000e00027c10 */ /* 0x000fe4000ff1e0ff */
[----:B---3--:R-:W-:Y:S02]  /*89c0*/  LEA.HI.X R3, R4, R243, R3, 0x5, P1 ;  /* 0x000000f304037211 */ /* 0x008fe400008f2c03 */
[C---:B------:R-:W-:Y:S02]  /*89d0*/  @!P3 LEA R10, P5, R0.reuse, c[0x0][0x170], 0x1 ;  /* 0x00005c00000aba11 */ /* 0x040fe400078a08ff */
[----:B------:R-:W-:Y:S02]  /*89e0*/  @!P2 LEA R6, P1, R0, c[0x0][0x170], 0x1 ;  /* 0x00005c000006aa11 */ /* 0x000fe400078208ff */
[----:B------:R-:W-:Y:S02]  /*89f0*/  @!P3 LEA R8, P4, R2, c[0x0][0x170], 0x1 ;  /* 0x00005c000208ba11 */ /* 0x000fe400078808ff */
[----:B------:R-:W-:-:S02]  /*8a00*/  IADD3.X R5, R3, UR13, RZ, P0, !PT ;  /* 0x0000000d03057c10 */ /* 0x000fc400087fe4ff */
[--C-:B------:R-:W-:Y:S02]  /*8a10*/  @!P3 LEA.HI.X R11, R0, c[0x0][0x174], R3.reuse, 0x1, P5 ;  /* 0x00005d00000bba11 */ /* 0x100fe400028f0c03 */
[----:B------:R-:W-:Y:S02]  /*8a20*/  @!P2 LEA R4, P0, R2, c[0x0][0x170], 0x1 ;  /* 0x00005c000204aa11 */ /* 0x000fe400078008ff */
        /* <DEDUP_REMOVED lines=8> */
[----:B------:R-:W-:-:S03]  /*8ab0*/  PLOP3.LUT P0, PT, PT, PT, UP0, 0x80, 0x0 ;  /* 0x000000000000781c */ /* 0x000fc60003f0f008 */
        /* <DEDUP_REMOVED lines=14> */
[----:B------:R-:W-:Y:S04]  /*8ba0*/  LDSM.16.M88.4 R20, [R208+0x8800] ;  /* 0x00880000d014783b */ /* 0x000fe80000000200 */
[----:B------:R-:W-:Y:S04]  /*8bb0*/  LDSM.16.M88.4 R24, [R208+0x8000] ;  /* 0x00800000d018783b */ /* 0x000fe80000000200 */
[----:B------:R-:W-:Y:S04]  /*8bc0*/  LDSM.16.M88.4 R12, [R212+0x2000] ;  /* 0x00200000d40c783b */ /* 0x000fe80000000200 */
[----:B------:R-:W-:Y:S04]  /*8bd0*/  LDSM.16.M88.4 R32, [R222] ;  /* 0x00000000de20783b */ /* 0x000fe80000000200 */
[----:B-1----:R-:W1:Y:S04]  /*8be0*/  LDSM.16.M88.4 R8, [R210] ;  /* 0x00000000d208783b */ /* 0x002e680000000200 */
[----:B------:R-:W-:Y:S04]  /*8bf0*/  LDSM.16.M88.4 R28, [R219] ;  /* 0x00000000db1c783b */ /* 0x000fe80000000200 */
[----:B--2---:R-:W2:Y:S04]  /*8c00*/  LDSM.16.M88.4 R4, [R210+0x2000] ;  /* 0x00200000d204783b */ /* 0x004ea80000000200 */
[----:B------:R-:W3:Y:S04]  /*8c10*/  LDSM.16.M88.4 R16, [R212] ;  /* 0x00000000d410783b */ /* 0x000ee80000000200 */
[----:B------:R-:W0:Y:S01]  /*8c20*/  LDGDEPBAR ;  /* 0x00000000000079af */ /* 0x000e220000000000 */
[----:B-1----:R-:W-:Y:S08]  /*8c30*/  HMMA.16816.F32 R192, R8, R24, RZ ;  /* 0x0000001808c0723c */ /* 0x002ff000000018ff */
[C---:B--2---:R-:W-:Y:S08]  /*8c40*/  HMMA.16816.F32 R176, R4.reuse, R20, RZ ;  /* 0x0000001404b0723c */ /* 0x044ff000000018ff */
[C---:B------:R-:W-:Y:S08]  /*8c50*/  HMMA.16816.F32 R188, R4.reuse, R24, RZ ;  /* 0x0000001804bc723c */ /* 0x040ff000000018ff */
[C---:B------:R-:W-:Y:S08]  /*8c60*/  HMMA.16816.F32 R184, R4.reuse, R26, RZ ;  /* 0x0000001a04b8723c */ /* 0x040ff000000018ff */
[----:B------:R-:W-:Y:S01]  /*8c70*/  HMMA.16816.F32 R140, R4, R22, RZ ;  /* 0x00000016048c723c */ /* 0x000fe200000018ff */
[----:B------:R-:W-:Y:S07]  /*8c80*/  LDSM.16.M88.4 R4, [R218+0x2000] ;  /* 0x00200000da04783b */ /* 0x000fee0000000200 */
[C---:B------:R-:W-:Y:S01]  /*8c90*/  HMMA.16816.F32 R180, R8.reuse, R26, RZ ;  /* 0x0000001a08b4723c */ /* 0x040fe200000018ff */
[----:B------:R-:W-:Y:S07]  /*8ca0*/  LDSM.16.M88.4 R24, [R217+0x8000] ;  /* 0x00800000d918783b */ /* 0x000fee0000000200 */
[C---:B------:R-:W-:Y:S08]  /*8cb0*/  HMMA.16816.F32 R136, R8.reuse, R20, RZ ;  /* 0x000000140888723c */ /* 0x040ff000000018ff */
[----:B------:R-:W-:Y:S01]  /*8cc0*/  HMMA.16816.F32 R132, R8, R22, RZ ;  /* 0x000000160884723c */ /* 0x000fe200000018ff */
[----:B------:R-:W1:Y:S04]  /*8cd0*/  LDSM.16.M88.4 R20, [R217+0x8800] ;  /* 0x00880000d914783b */ /* 0x000e680000000200 */
[----:B------:R-:W2:Y:S03]  /*8ce0*/  LDSM.16.M88.4 R8, [R218] ;  /* 0x00000000da08783b */ /* 0x000ea60000000200 */
[C---:B------:R-:W-:Y:S08]  /*8cf0*/  HMMA.16816.F32 R200, R12.reuse, R32, R176 ;  /* 0x000000200cc8723c */ /* 0x040ff000000018b0 */
[C---:B------:R-:W-:Y:S08]  /*8d00*/  HMMA.16816.F32 R232, R12.reuse, R28, R188 ;  /* 0x0000001c0ce8723c */ /* 0x040ff000000018bc */
[C---:B------:R-:W-:Y:S08]  /*8d10*/  HMMA.16816.F32 R204, R12.reuse, R30, R184 ;  /* 0x0000001e0ccc723c */ /* 0x040ff000000018b8 */
[----:B------:R-:W-:Y:S01]  /*8d20*/  HMMA.16816.F32 R196, R12, R34, R140 ;  /* 0x000000220cc4723c */ /* 0x000fe2000000188c */
[----:B------:R-:W-:Y:S07]  /*8d30*/  LDSM.16.M88.4 R12, [R216+0x2000] ;  /* 0x00200000d80c783b */ /* 0x000fee0000000200 */
[C---:B---3--:R-:W-:Y:S08]  /*8d40*/  HMMA.16816.F32 R192, R16.reuse, R28, R192 ;  /* 0x0000001c10c0723c */ /* 0x048ff000000018c0 */
[C---:B------:R-:W-:Y:S01]  /*8d50*/  HMMA.16816.F32 R184, R16.reuse, R30, R180 ;  /* 0x0000001e10b8723c */ /* 0x040fe200000018b4 */
[----:B------:R-:W3:Y:S07]  /*8d60*/  LDSM.16.M88.4 R28, [R215+0x800] ;  /* 0x00080000d71c783b */ /* 0x000eee0000000200 */
[C---:B------:R-:W-:Y:S08]  /*8d70*/  HMMA.16816.F32 R188, R16.reuse, R32, R136 ;  /* 0x0000002010bc723c */ /* 0x040ff00000001888 */
[----:B------:R-:W-:Y:S01]  /*8d80*/  HMMA.16816.F32 R176, R16, R34, R132 ;  /* 0x0000002210b0723c */ /* 0x000fe20000001884 */
[----:B------:R-:W4:Y:S04]  /*8d90*/  LDSM.16.M88.4 R32, [R215] ;  /* 0x00000000d720783b */ /* 0x000f280000000200 */
[----:B------:R-:W5:Y:S03]  /*8da0*/  LDSM.16.M88.4 R16, [R216] ;  /* 0x00000000d810783b */ /* 0x000f660000000200 */
[C---:B-1----:R-:W-:Y:S08]  /*8db0*/  HMMA.16816.F32 R132, R4.reuse, R20, R200 ;  /* 0x000000140484723c */ /* 0x042ff000000018c8 */
[C---:B------:R-:W-:Y:S08]  /*8dc0*/  HMMA.16816.F32 R140, R4.reuse, R24, R232 ;  /* 0x00000018048c723c */ /* 0x040ff000000018e8 */
[C---:B------:R-:W-:Y:S08]  /*8dd0*/  HMMA.16816.F32 R136, R4.reuse, R26, R204 ;  /* 0x0000001a0488723c */ /* 0x040ff000000018cc */
[----:B------:R-:W-:Y:S01]  /*8de0*/  HMMA.16816.F32 R180, R4, R22, R196 ;  /* 0x0000001604b4723c */ /* 0x000fe200000018c4 */
[----:B------:R-:W-:Y:S07]  /*8df0*/  LDSM.16.M88.4 R4, [R210+0x6000] ;  /* 0x00600000d204783b */ /* 0x000fee0000000200 */
[C---:B--2---:R-:W-:Y:S08]  /*8e00*/  HMMA.16816.F32 R204, R8.reuse, R24, R192 ;  /* 0x0000001808cc723c */ /* 0x044ff000000018c0 */
[C---:B------:R-:W-:Y:S01]  /*8e10*/  HMMA.16816.F32 R200, R8.reuse, R26, R184 ;  /* 0x0000001a08c8723c */ /* 0x040fe200000018b8 */
[----:B------:R-:W-:Y:S07]  /*8e20*/  LDSM.16.M88.4 R24, [R208+0x9000] ;  /* 0x00900000d018783b */ /* 0x000fee0000000200 */
[C---:B------:R-:W-:Y:S08]  /*8e30*/  HMMA.16816.F32 R192, R8.reuse, R20, R188 ;  /* 0x0000001408c0723c */ /* 0x040ff000000018bc */
[----:B------:R-:W-:Y:S01]  /*8e40*/  HMMA.16816.F32 R184, R8, R22, R176 ;  /* 0x0000001608b8723c */ /* 0x000fe200000018b0 */
[----:B------:R-:W1:Y:S04]  /*8e50*/  LDSM.16.M88.4 R20, [R208+0x9800] ;  /* 0x00980000d014783b */ /* 0x000e680000000200 */
[----:B------:R-:W2:Y:S03]  /*8e60*/  LDSM.16.M88.4 R8, [R210+0x4000] ;  /* 0x00400000d208783b */ /* 0x000ea60000000200 */
[C---:B---3--:R-:W-:Y:S01]  /*8e70*/  HMMA.16816.F32 R188, R12.reuse, R28, R132 ;  /* 0x0000001c0cbc723c */ /* 0x048fe20000001884 */
[----:B------:R-:W-:Y:S07]  /*8e80*/  LDSM.16.M88.4 R132, [R221] ;  /* 0x00000000dd84783b */ /* 0x000fee0000000200 */
[C---:B----4-:R-:W-:Y:S08]  /*8e90*/  HMMA.16816.F32 R232, R12.reuse, R32, R140 ;  /* 0x000000200ce8723c */ /* 0x050ff0000000188c */
[C---:B------:R-:W-:Y:S08]  /*8ea0*/  HMMA.16816.F32 R196, R12.reuse, R34, R136 ;  /* 0x000000220cc4723c */ /* 0x040ff00000001888 */
[----:B------:R-:W-:Y:S01]  /*8eb0*/  HMMA.16816.F32 R180, R12, R30, R180 ;  /* 0x0000001e0cb4723c */ /* 0x000fe200000018b4 */
[----:B------:R-:W3:Y:S07]  /*8ec0*/  LDSM.16.M88.4 R12, [R212+0x6000] ;  /* 0x00600000d40c783b */ /* 0x000eee0000000200 */
[C---:B-----5:R-:W-:Y:S08]  /*8ed0*/  HMMA.16816.F32 R176, R16.reuse, R32, R204 ;  /* 0x0000002010b0723c */ /* 0x060ff000000018cc */
[C---:B------:R-:W-:Y:S01]  /*8ee0*/  HMMA.16816.F32 R140, R16.reuse, R34, R200 ;  /* 0x00000022108c723c */ /* 0x040fe200000018c8 */
[----:B------:R-:W4:Y:S07]  /*8ef0*/  LDSM.16.M88.4 R32, [R220] ;  /* 0x00000000dc20783b */ /* 0x000f2e0000000200 */
[C---:B------:R-:W-:Y:S08]  /*8f00*/  HMMA.16816.F32 R136, R16.reuse, R28, R192 ;  /* 0x0000001c1088723c */ /* 0x040ff000000018c0 */
[----:B------:R-:W-:Y:S01]  /*8f10*/  HMMA.16816.F32 R28, R16, R30, R184 ;  /* 0x0000001e101c723c */ /* 0x000fe200000018b8 */
[----:B------:R-:W5:Y:S07]  /*8f20*/  LDSM.16.M88.4 R16, [R212+0x4000] ;  /* 0x00400000d410783b */ /* 0x000f6e0000000200 */
        /* <DEDUP_REMOVED lines=8> */
[C---:B------:R-:W-:Y:S01]  /*8fb0*/  HMMA.16816.F32 R140, R8.reuse, R22, R28 ;  /* 0x00000016088c723c */ /* 0x040fe2000000181c */
[----:B------:R-:W1:Y:S07]  /*8fc0*/  LDSM.16.M88.4 R28, [R217+0x9000] ;  /* 0x00900000d91c783b */ /* 0x000e6e0000000200 */
[----:B------:R-:W-:Y:S08]  /*8fd0*/  HMMA.16816.F32 R176, R8, R20, R136 ;  /* 0x0000001408b0723c */ /* 0x000ff00000001888 */
[C---:B---3--:R-:W-:Y:S08]  /*8fe0*/  HMMA.16816.F32 R136, R12.reuse, R132, R200 ;  /* 0x000000840c88723c */ /* 0x048ff000000018c8 */
[C---:B------:R-:W-:Y:S08]  /*8ff0*/  HMMA.16816.F32 R20, R12.reuse, R134, R196 ;  /* 0x000000860c14723c */ /* 0x040ff000000018c4 */
[C---:B----4-:R-:W-:Y:S08]  /*9000*/  HMMA.16816.F32 R8, R12.reuse, R32, R192 ;  /* 0x000000200c08723c */ /* 0x050ff000000018c0 */
[----:B------:R-:W-:Y:S01]  /*9010*/  HMMA.16816.F32 R188, R12, R34, R188 ;  /* 0x000000220cbc723c */ /* 0x000fe200000018bc */
[----:B------:R-:W2:Y:S07]  /*9020*/  LDSM.16.M88.4 R12, [R218+0x4000] ;  /* 0x00400000da0c783b */ /* 0x000eae0000000200 */
[C---:B-----5:R-:W-:Y:S08]  /*9030*/  HMMA.16816.F32 R200, R16.reuse, R132, R184 ;  /* 0x0000008410c8723c */ /* 0x060ff000000018b8 */
[C---:B------:R-:W-:Y:S08]  /*9040*/  HMMA.16816.F32 R196, R16.reuse, R134, R180 ;  /* 0x0000008610c4723c */ /* 0x040ff000000018b4 */
[C---:B------:R-:W-:Y:S08]  /*9050*/  HMMA.16816.F32 R192, R16.reuse, R32, R176 ;  /* 0x0000002010c0723c */ /* 0x040ff000000018b0 */
[----:B------:R-:W-:Y:S01]  /*9060*/  HMMA.16816.F32 R184, R16, R34, R140 ;  /* 0x0000002210b8723c */ /* 0x000fe2000000188c */
[----:B------:R-:W-:Y:S07]  /*9070*/  LDSM.16.M88.4 R16, [R215+0x1800] ;  /* 0x00180000d710783b */ /* 0x000fee0000000200 */
[C---:B-1----:R-:W-:Y:S08]  /*9080*/  HMMA.16816.F32 R180, R4.reuse, R28, R136 ;  /* 0x0000001c04b4723c */ /* 0x042ff00000001888 */
[C---:B------:R-:W-:Y:S01]  /*9090*/  HMMA.16816.F32 R140, R4.reuse, R24, R8 ;  /* 0x00000018048c723c */ /* 0x040fe20000001808 */
[----:B------:R-:W1:Y:S07]  /*90a0*/  LDSM.16.M88.4 R8, [R216+0x6000] ;  /* 0x00600000d808783b */ /* 0x000e6e0000000200 */
[C---:B------:R-:W-:Y:S01]  /*90b0*/  HMMA.16816.F32 R176, R4.reuse, R30, R20 ;  /* 0x0000001e04b0723c */ /* 0x040fe20000001814 */
[----:B------:R-:W3:Y:S07]  /*90c0*/  LDSM.16.M88.4 R20, [R215+0x1000] ;  /* 0x00100000d714783b */ /* 0x000eee0000000200 */
[----:B------:R-:W-:Y:S01]  /*90d0*/  HMMA.16816.F32 R136, R4, R26, R188 ;  /* 0x0000001a0488723c */ /* 0x000fe200000018bc */
[----:B------:R-:W4:Y:S01]  /*90e0*/  LDSM.16.M88.4 R4, [R216+0x4000] ;  /* 0x00400000d804783b */ /* 0x000f220000000200 */
[----:B------:R-:W-:-:S06]  /*90f0*/  DEPBAR.LE SB0, 0x0 ;  /* 0x000080000000791a */ /* 0x000fcc0000000000 */
[C---:B--2---:R-:W-:Y:S08]  /*9100*/  HMMA.16816.F32 R132, R12.reuse, R28, R200 ;  /* 0x0000001c0c84723c */ /* 0x044ff000000018c8 */
[C---:B------:R-:W-:Y:S08]  /*9110*/  HMMA.16816.F32 R32, R12.reuse, R30, R196 ;  /* 0x0000001e0c20723c */ /* 0x040ff000000018c4 */
[C---:B------:R-:W-:Y:S08]  /*9120*/  HMMA.16816.F32 R28, R12.reuse, R24, R192 ;  /* 0x000000180c1c723c */ /* 0x040ff000000018c0 */
[----:B------:R-:W-:Y:S08]  /*9130*/  HMMA.16816.F32 R12, R12, R26, R184 ;  /* 0x0000001a0c0c723c */ /* 0x000ff000000018b8 */
[C---:B-1----:R-:W-:Y:S08]  /*9140*/  HMMA.16816.F32 R192, R8.reuse, R16, R140 ;  /* 0x0000001008c0723c */ /* 0x042ff0000000188c */
[C---:B---3--:R-:W-:Y:S08]  /*9150*/  HMMA.16816.F32 R184, R8.reuse, R20, R180 ;  /* 0x0000001408b8723c */ /* 0x048ff000000018b4 */
[C---:B------:R-:W-:Y:S08]  /*9160*/  HMMA.16816.F32 R176, R8.reuse, R22, R176 ;  /* 0x0000001608b0723c */ /* 0x040ff000000018b0 */
[----:B------:R-:W-:Y:S08]  /*9170*/  HMMA.16816.F32 R140, R8, R18, R136 ;  /* 0x00000012088c723c */ /* 0x000ff00000001888 */
[C---:B----4-:R-:W-:Y:S08]  /*9180*/  HMMA.16816.F32 R132, R4.reuse, R20, R132 ;  /* 0x000000140484723c */ /* 0x050ff00000001884 */
[C---:B------:R-:W-:Y:S08]  /*9190*/  HMMA.16816.F32 R32, R4.reuse, R22, R32 ;  /* 0x000000160420723c */ /* 0x040ff00000001820 */
[C---:B------:R-:W-:Y:S08]  /*91a0*/  HMMA.16816.F32 R28, R4.reuse, R16, R28 ;  /* 0x00000010041c723c */ /* 0x040ff0000000181c */
        /* <DEDUP_REMOVED lines=16> */
[----:B--2---:R-:W-:Y:S01]  /*92b0*/  IMAD.U32 R3, RZ, RZ, UR5 ;  /* 0x00000005ff037e24 */ /* 0x004fe2000f8e00ff */
[----:B------:R-:W-:-:S04]  /*92c0*/  LEA R0, P1, R0, R2, 0x5 ;  /* 0x0000000200007211 */ /* 0x000fc800078228ff */
        /* <DEDUP_REMOVED lines=31> */
.L_x_1129:
[----:B------:R-:W-:Y:S05]  /*94c0*/  BSYNC B0 ;  /* 0x0000000000007941 */ /* 0x000fea0003800000 */
.L_x_1128:
[----:B------:R-:W0:Y:S02]  /*94d0*/  LDGDEPBAR ;  /* 0x00000000000079af */ /* 0x000e240000000000 */
.L_x_1127:
[----:B------:R-:W2:Y:S01]  /*94e0*/  S2R R2, SR_TID.X ;  /* 0x0000000000027919 */ /* 0x000ea20000002100 */
[----:B------:R-:W-:Y:S02]  /*94f0*/  MOV R0, UR21 ;  /* 0x0000001500007c02 */ /* 0x000fe40008000f00 */
[----:B--2---:R-:W-:-:S04]  /*9500*/  SHF.L.U32 R2, R2, 0x1, RZ ;  /* 0x0000000102027819 */ /* 0x004fc800000006ff */
[----:B------:R-:W-:-:S04]  /*9510*/  LOP3.LUT R2, R2, 0x6, RZ, 0xc0, !PT ;  /* 0x0000000602027812 */ /* 0x000fc800078ec0ff */
[----:B------:R-:W-:-:S04]  /*9520*/  LEA R0, R0, R2, 0x5 ;  /* 0x0000000200007211 */ /* 0x000fc800078e28ff */
[C---:B------:R-:W-:Y:S02]  /*9530*/  ISETP.GE.AND P5, PT, R0.reuse, R231, PT ;  /* 0x000000e70000720c */ /* 0x040fe40003fa6270 */
[C---:B------:R-:W-:Y:S02]  /*9540*/  ISETP.GE.AND P4, PT, R0.reuse, R230, PT ;  /* 0x000000e60000720c */ /* 0x040fe40003f86270 */
[C---:B------:R-:W-:Y:S02]  /*9550*/  ISETP.LT.OR P5, PT, R0.reuse, R227, P5 ;  /* 0x000000e30000720c */ /* 0x040fe40002fa1670 */
[C---:B-1----:R-:W-:Y:S02]  /*9560*/  IADD3 R7, R0.reuse, 0x1, RZ ;  /* 0x0000000100077810 */ /* 0x042fe40007ffe0ff */
[----:B------:R-:W-:Y:S02]  /*9570*/  IADD3 R6, R0, 0x8, RZ ;  /* 0x0000000800067810 */ /* 0x000fe40007ffe0ff */
[----:B------:R-:W-:-:S02]  /*9580*/  FSEL R9, R132, -INF , !P5 ;  /* 0xff80000084097808 */ /* 0x000fc40006800000 */
[----:B------:R-:W-:Y:S02]  /*9590*/  ISETP.LT.OR P4, PT, R0, R226, P4 ;  /* 0x000000e20000720c */ /* 0x000fe40002781670 */
[C---:B------:R-:W-:Y:S02]  /*95a0*/  ISETP.GE.AND P1, PT, R7.reuse, R230, PT ;  /* 0x000000e60700720c */ /* 0x040fe40003f26270 */
[----:B------:R-:W-:Y:S02]  /*95b0*/  ISETP.GE.AND P5, PT, R6, R231, PT ;  /* 0x000000e70600720c */ /* 0x000fe40003fa6270 */
[----:B------:R-:W-:Y:S02]  /*95c0*/  IADD3 R5, R0, 0x9, RZ ;  /* 0x0000000900057810 */ /* 0x000fe40007ffe0ff */
[----:B------:R-:W-:Y:S02]  /*95d0*/  ISETP.LT.OR P1, PT, R7, R226, P1 ;  /* 0x000000e20700720c */ /* 0x000fe40000f21670 */
[----:B------:R-:W-:-:S02]  /*95e0*/  FSEL R10, R134, -INF , !P4 ;  /* 0xff800000860a7808 */ /* 0x000fc40006000000 */
[----:B------:R-:W-:Y:S02]  /*95f0*/  ISETP.LT.OR P5, PT, R6, R227, P5 ;  /* 0x000000e30600720c */ /* 0x000fe40002fa1670 */
[----:B------:R-:W-:Y:S02]  /*9600*/  ISETP.GE.AND P4, PT, R5, R231, PT ;  /* 0x000000e70500720c */ /* 0x000fe40003f86270 */
[----:B------:R-:W-:Y:S02]  /*9610*/  FSEL R17, R135, -INF , !P1 ;  /* 0xff80000087117808 */ /* 0x000fe40004800000 */
[----:B------:R-:W-:Y:S02]  /*9620*/  FSEL R15, R32, -INF , !P5 ;  /* 0xff800000200f7808 */ /* 0x000fe40006800000 */
[-C--:B------:R-:W-:Y:S02]  /*9630*/  ISETP.GE.AND P1, PT, R6, R230.reuse, PT ;  /* 0x000000e60600720c */ /* 0x080fe40003f26270 */
[----:B------:R-:W-:-:S02]  /*9640*/  ISETP.GE.AND P5, PT, R5, R230, PT ;  /* 0x000000e60500720c */ /* 0x000fc40003fa6270 */
[----:B------:R-:W-:Y:S02]  /*9650*/  ISETP.LT.OR P4, PT, R5, R227, P4 ;  /* 0x000000e30500720c */ /* 0x000fe40002781670 */
[----:B------:R-:W-:Y:S02]  /*9660*/  IADD3 R4, R0, 0x10, RZ ;  /* 0x0000001000047810 */ /* 0x000fe40007ffe0ff */
[----:B------:R-:W-:Y:S02]  /*9670*/  ISETP.GE.AND P6, PT, R7, R231, PT ;  /* 0x000000e70700720c */ /* 0x000fe40003fc6270 */
[-C--:B------:R-:W-:Y:S02]  /*9680*/  ISETP.LT.OR P1, PT, R6, R226.reuse, P1 ;  /* 0x000000e20600720c */ /* 0x080fe40000f21670 */
[----:B------:R-:W-:Y:S02]  /*9690*/  ISETP.LT.OR P5, PT, R5, R226, P5 ;  /* 0x000000e20500720c */ /* 0x000fe40002fa1670 */
[----:B------:R-:W-:-:S02]  /*96a0*/  FSEL R14, R33, -INF , !P4 ;  /* 0xff800000210e7808 */ /* 0x000fc40006000000 */
[----:B------:R-:W-:Y:S02]  /*96b0*/  ISETP.GE.AND P4, PT, R4, R231, PT ;  /* 0x000000e70400720c */ /* 0x000fe40003f86270 */
[-C--:B------:R-:W-:Y:S02]  /*96c0*/  ISETP.LT.OR P6, PT, R7, R227.reuse, P6 ;  /* 0x000000e30700720c */ /* 0x080fe400037c1670 */
[----:B------:R-:W-:Y:S02]  /*96d0*/  FSEL R16, R34, -INF , !P1 ;  /* 0xff80000022107808 */ /* 0x000fe40004800000 */
[----:B------:R-:W-:Y:S02]  /*96e0*/  FSEL R20, R35, -INF , !P5 ;  /* 0xff80000023147808 */ /* 0x000fe40006800000 */
[C---:B------:R-:W-:Y:S01]  /*96f0*/  ISETP.LT.OR P1, PT, R4.reuse, R227, P4 ;  /* 0x000000e30400720c */ /* 0x040fe20002721670 */
[----:B------:R-:W-:Y:S01]  /*9700*/  LDSM.16.MT88.4 R32, [R211+0xb000] ;  /* 0x00b00000d320783b */ /* 0x000fe20000004200 */
[----:B------:R-:W-:-:S02]  /*9710*/  ISETP.GE.AND P5, PT, R4, R230, PT ;  /* 0x000000e60400720c */ /* 0x000fc40003fa6270 */
[C---:B------:R-:W-:Y:S02]  /*9720*/  IADD3 R3, R0.reuse, 0x11, RZ ;  /* 0x0000001100037810 */ /* 0x040fe40007ffe0ff */
[----:B------:R-:W-:Y:S02]  /*9730*/  IADD3 R2, R0, 0x18, RZ ;  /* 0x0000001800027810 */ /* 0x000fe40007ffe0ff */
[----:B------:R-:W-:Y:S02]  /*9740*/  FSEL R13, R133, -INF , !P6 ;  /* 0xff800000850d7808 */ /* 0x000fe40007000000 */
[----:B------:R-:W-:Y:S02]  /*9750*/  FSEL R133, R28, -INF , !P1 ;  /* 0xff8000001c857808 */ /* 0x000fe40004800000 */
[----:B------:R-:W-:Y:S02]  /*9760*/  ISETP.LT.OR P5, PT, R4, R226, P5 ;  /* 0x000000e20400720c */ /* 0x000fe40002fa1670 */
[----:B------:R-:W-:-:S02]  /*9770*/  ISETP.GE.AND P1, PT, R3, R230, PT ;  /* 0x000000e60300720c */ /* 0x000fc40003f26270 */
[----:B------:R-:W-:Y:S02]  /*9780*/  ISETP.GE.AND P6, PT, R2, R231, PT ;  /* 0x000000e70200720c */ /* 0x000fe40003fc6270 */
[----:B------:R-:W-:Y:S02]  /*9790*/  FMNMX.FTZ R11, R239, R9, !PT ;  /* 0x00000009ef0b7209 */ /* 0x000fe40007810000 */
[----:B------:R-:W-:Y:S02]  /*97a0*/  FSEL R183, R30, -INF , !P5 ;  /* 0xff8000001eb77808 */ /* 0x000fe40006800000 */
[C---:B------:R-:W-:Y:S02]  /*97b0*/  ISETP.LT.OR P1, PT, R3.reuse, R226, P1 ;  /* 0x000000e20300720c */ /* 0x040fe40000f21670 */
[----:B------:R-:W-:Y:S02]  /*97c0*/  ISETP.LT.OR P5, PT, R2, R227, P6 ;  /* 0x000000e30200720c */ /* 0x000fe400037a1670 */
[----:B------:R-:W-:-:S02]  /*97d0*/  ISETP.GE.AND P4, PT, R3, R231, PT ;  /* 0x000000e70300720c */ /* 0x000fc40003f86270 */
[----:B------:R-:W-:Y:S02]  /*97e0*/  FMNMX.FTZ R11, R13, R11, !PT ;  /* 0x0000000b0d0b7209 */ /* 0x000fe40007810000 */
[----:B------:R-:W-:Y:S02]  /*97f0*/  FSEL R189, R31, -INF , !P1 ;  /* 0xff8000001fbd7808 */ /* 0x000fe40004800000 */
[----:B------:R-:W-:Y:S02]  /*9800*/  FSEL R132, R24, -INF , !P5 ;  /* 0xff80000018847808 */ /* 0x000fe40006800000 */
[C---:B------:R-:W-:Y:S02]  /*9810*/  ISETP.GE.AND P1, PT, R0.reuse, R229, PT ;  /* 0x000000e50000720c */ /* 0x040fe40003f26270 */
[----:B------:R-:W-:Y:S02]  /*9820*/  ISETP.GE.AND P5, PT, R0, R228, PT ;  /* 0x000000e40000720c */ /* 0x000fe40003fa6270 */
[----:B------:R-:W-:-:S02]  /*9830*/  ISETP.LT.OR P4, PT, R3, R227, P4 ;  /* 0x000000e30300720c */ /* 0x000fc40002781670 */
[----:B------:R-:W-:Y:S02]  /*9840*/  FMNMX.FTZ R11, R15, R11, !PT ;  /* 0x0000000b0f0b7209 */ /* 0x000fe40007810000 */
[C---:B------:R-:W-:Y:S02]  /*9850*/  IADD3 R8, R0.reuse, 0x19, RZ ;  /* 0x0000001900087810 */ /* 0x040fe40007ffe0ff */
[C---:B------:R-:W-:Y:S02]  /*9860*/  ISETP.LT.OR P1, PT, R0.reuse, R225, P1 ;  /* 0x000000e10000720c */ /* 0x040fe40000f21670 */
[----:B------:R-:W-:Y:S02]  /*9870*/  ISETP.LT.OR P5, PT, R0, R224, P5 ;  /* 0x000000e00000720c */ /* 0x000fe40002fa1670 */
[----:B------:R-:W-:Y:S02]  /*9880*/  FSEL R138, R29, -INF , !P4 ;  /* 0xff8000001d8a7808 */ /* 0x000fe40006000000 */
[----:B------:R-:W-:Y:S01]  /*9890*/  FMNMX.FTZ R0, R14, R11, !PT ;  /* 0x0000000b0e007209 */ /* 0x000fe20007810000 */
[----:B------:R-:W-:Y:S01]  /*98a0*/  LDSM.16.MT88.4 R28, [R209+0xb000] ;  /* 0x00b00000d11c783b */ /* 0x000fe20000004200 */
[----:B------:R-:W-:-:S02]  /*98b0*/  ISETP.GE.AND P4, PT, R8, R231, PT ;  /* 0x000000e70800720c */ /* 0x000fc40003f86270 */
[----:B------:R-:W-:Y:S02]  /*98c0*/  FMNMX.FTZ R0, R133, R0, !PT ;  /* 0x0000000085007209 */ /* 0x000fe40007810000 */
[----:B------:R-:W-:Y:S02]  /*98d0*/  ISETP.LT.OR P4, PT, R8, R227, P4 ;  /* 0x000000e30800720c */ /* 0x000fe40002781670 */
[----:B------:R-:W-:Y:S02]  /*98e0*/  FMNMX.FTZ R0, R138, R0, !PT ;  /* 0x000000008a007209 */ /* 0x000fe40007810000 */
[----:B------:R-:W-:Y:S02]  /*98f0*/  FSEL R180, R25, -INF , !P4 ;  /* 0xff80000019b47808 */ /* 0x000fe40006000000 */
[-C--:B------:R-:W-:Y:S02]  /*9900*/  ISETP.GE.AND P4, PT, R8, R230.reuse, PT ;  /* 0x000000e60800720c */ /* 0x080fe40003f86270 */
[----:B------:R-:W-:-:S02]  /*9910*/  ISETP.GE.AND P6, PT, R2, R230, PT ;  /* 0x000000e60200720c */ /* 0x000fc40003fc6270 */
[----:B------:R-:W-:Y:S02]  /*9920*/  FMNMX.FTZ R0, R132, R0, !PT ;  /* 0x0000000084007209 */ /* 0x000fe40007810000 */
[-C--:B------:R-:W-:Y:S02]  /*9930*/  ISETP.LT.OR P4, PT, R8, R226.reuse, P4 ;  /* 0x000000e20800720c */ /* 0x080fe40002781670 */
[----:B------:R-:W-:Y:S02]  /*9940*/  ISETP.LT.OR P6, PT, R2, R226, P6 ;  /* 0x000000e20200720c */ /* 0x000fe400037c1670 */
[----:B------:R-:W-:Y:S02]  /*9950*/  FMNMX.FTZ R0, R180, R0, !PT ;  /* 0x00000000b4007209 */ /* 0x000fe40007810000 */
[----:B------:R-:W-:Y:S02]  /*9960*/  FSEL R188, R27, -INF , !P4 ;  /* 0xff8000001bbc7808 */ /* 0x000fe40006000000 */
[----:B------:R-:W-:Y:S01]  /*9970*/  ISETP.GE.AND P4, PT, R7, R229, PT ;  /* 0x000000e50700720c */ /* 0x000fe20003f86270 */
[----:B------:R-:W1:Y:S01]  /*9980*/  SHFL.BFLY PT, R22, R0, 0x2, 0x1f ;  /* 0x0c401f0000167f89 */ /* 0x000e6200000e0000 */
[----:B------:R-:W-:-:S02]  /*9990*/  FSEL R181, R26, -INF , !P6 ;  /* 0xff8000001ab57808 */ /* 0x000fc40007000000 */
[C---:B------:R-:W-:Y:S02]  /*99a0*/  ISETP.GE.AND P6, PT, R6.reuse, R229, PT ;  /* 0x000000e50600720c */ /* 0x040fe40003fc6270 */
[-C--:B------:R-:W-:Y:S02]  /*99b0*/  ISETP.LT.OR P4, PT, R7, R225.reuse, P4 ;  /* 0x000000e10700720c */ /* 0x080fe40002781670 */
[----:B------:R-:W-:Y:S02]  /*99c0*/  ISETP.LT.OR P6, PT, R6, R225, P6 ;  /* 0x000000e10600720c */ /* 0x000fe400037c1670 */
[----:B------:R-:W-:Y:S02]  /*99d0*/  FSEL R19, R185, -INF , !P4 ;  /* 0xff800000b9137808 */ /* 0x000fe40006000000 */
[----:B------:R-:W-:Y:S02]  /*99e0*/  ISETP.GE.AND P4, PT, R4, R229, PT ;  /* 0x000000e50400720c */ /* 0x000fe40003f86270 */
[----:B------:R-:W-:-:S02]  /*99f0*/  FSEL R18, R176, -INF , !P6 ;  /* 0xff800000b0127808 */ /* 0x000fc40007000000 */
[----:B------:R-:W-:Y:S02]  /*9a00*/  FSEL R11, R184, -INF , !P1 ;  /* 0xff800000b80b7808 */ /* 0x000fe40004800000 */
[-C--:B------:R-:W-:Y:S02]  /*9a10*/  ISETP.GE.AND P6, PT, R3, R229.reuse, PT ;  /* 0x000000e50300720c */ /* 0x080fe40003fc6270 */
[----:B------:R-:W-:Y:S02]  /*9a20*/  ISETP.GE.AND P1, PT, R5, R229, PT ;  /* 0x000000e50500720c */ /* 0x000fe40003f26270 */
[-C--:B------:R-:W-:Y:S02]  /*9a30*/  ISETP.LT.OR P4, PT, R4, R225.reuse, P4 ;  /* 0x000000e10400720c */ /* 0x080fe40002781670 */
[-C--:B------:R-:W-:Y:S02]  /*9a40*/  ISETP.LT.OR P6, PT, R3, R225.reuse, P6 ;  /* 0x000000e10300720c */ /* 0x080fe400037c1670 */
[----:B------:R-:W-:-:S02]  /*9a50*/  ISETP.LT.OR P1, PT, R5, R225, P1 ;  /* 0x000000e10500720c */ /* 0x000fc40000f21670 */
[----:B------:R-:W-:Y:S02]  /*9a60*/  FSEL R182, R192, -INF , !P4 ;  /* 0xff800000c0b67808 */ /* 0x000fe40006000000 */
[----:B------:R-:W-:Y:S02]  /*9a70*/  ISETP.GE.AND P4, PT, R7, R228, PT ;  /* 0x000000e40700720c */ /* 0x000fe40003f86270 */
[----:B------:R-:W-:Y:S02]  /*9a80*/  FSEL R184, R193, -INF , !P6 ;  /* 0xff800000c1b87808 */ /* 0x000fe40007000000 */
[----:B------:R-:W-:Y:S02]  /*9a90*/  FSEL R21, R177, -INF , !P1 ;  /* 0xff800000b1157808 */ /* 0x000fe40004800000 */
[-C--:B------:R-:W-:Y:S02]  /*9aa0*/  ISETP.GE.AND P6, PT, R8, R229.reuse, PT ;  /* 0x000000e50800720c */ /* 0x080fe40003fc6270 */
[----:B------:R-:W-:-:S02]  /*9ab0*/  ISETP.GE.AND P1, PT, R2, R229, PT ;  /* 0x000000e50200720c */ /* 0x000fc40003f26270 */
[----:B------:R-:W-:Y:S02]  /*9ac0*/  ISETP.LT.OR P4, PT, R7, R224, P4 ;  /* 0x000000e00700720c */ /* 0x000fe40002781670 */
[----:B------:R-:W-:Y:S02]  /*9ad0*/  FMNMX.FTZ R12, R238, R10, !PT ;  /* 0x0000000aee0c7209 */ /* 0x000fe40007810000 */
[----:B------:R-:W-:Y:S02]  /*9ae0*/  FMNMX.FTZ R7, R237, R11, !PT ;  /* 0x0000000bed077209 */ /* 0x000fe40007810000 */
[-C--:B------:R-:W-:Y:S02]  /*9af0*/  ISETP.LT.OR P6, PT, R8, R225.reuse, P6 ;  /* 0x000000e10800720c */ /* 0x080fe400037c1670 */
[----:B------:R-:W-:Y:S02]  /*9b00*/  ISETP.LT.OR P1, PT, R2, R225, P1 ;  /* 0x000000e10200720c */ /* 0x000fe40000f21670 */
[----:B-1----:R-:W-:-:S02]  /*9b10*/  FMNMX.FTZ R0, R0, R22, !PT ;  /* 0x0000001600007209 */ /* 0x002fc40007810000 */
[----:B------:R-:W-:Y:S02]  /*9b20*/  FMNMX.FTZ R12, R17, R12, !PT ;  /* 0x0000000c110c7209 */ /* 0x000fe40007810000 */
[----:B------:R-:W-:Y:S01]  /*9b30*/  FMNMX.FTZ R7, R19, R7, !PT ;  /* 0x0000000713077209 */ /* 0x000fe20007810000 */
[----:B------:R-:W1:Y:S01]  /*9b40*/  SHFL.BFLY PT, R136, R0, 0x1, 0x1f ;  /* 0x0c201f0000887f89 */ /* 0x000e6200000e0000 */
[----:B------:R-:W-:Y:S02]  /*9b50*/  FSEL R191, R141, -INF , !P6 ;  /* 0xff8000008dbf7808 */ /* 0x000fe40007000000 */
[----:B------:R-:W-:Y:S02]  /*9b60*/  FSEL R190, R140, -INF , !P1 ;  /* 0xff8000008cbe7808 */ /* 0x000fe40004800000 */
[-C--:B------:R-:W-:Y:S02]  /*9b70*/  ISETP.GE.AND P6, PT, R5, R228.reuse, PT ;  /* 0x000000e40500720c */ /* 0x080fe40003fc6270 */
[----:B------:R-:W-:-:S02]  /*9b80*/  ISETP.GE.AND P1, PT, R6, R228, PT ;  /* 0x000000e40600720c */ /* 0x000fc40003f26270 */
[----:B------:R-:W-:Y:S02]  /*9b90*/  FMNMX.FTZ R12, R16, R12, !PT ;  /* 0x0000000c100c7209 */ /* 0x000fe40007810000 */
[----:B------:R-:W-:Y:S02]  /*9ba0*/  FMNMX.FTZ R7, R18, R7, !PT ;  /* 0x0000000712077209 */ /* 0x000fe40007810000 */
[-C--:B------:R-:W-:Y:S02]  /*9bb0*/  ISETP.LT.OR P6, PT, R5, R224.reuse, P6 ;  /* 0x000000e00500720c */ /* 0x080fe400037c1670 */
[----:B------:R-:W-:Y:S02]  /*9bc0*/  ISETP.LT.OR P1, PT, R6, R224, P1 ;  /* 0x000000e00600720c */ /* 0x000fe40000f21670 */
[----:B------:R-:W-:Y:S02]  /*9bd0*/  FSEL R5, R186, -INF , !P5 ;  /* 0xff800000ba057808 */ /* 0x000fe40006800000 */
[----:B------:R-:W-:-:S02]  /*9be0*/  FMNMX.FTZ R12, R20, R12, !PT ;  /* 0x0000000c140c7209 */ /* 0x000fc40007810000 */
[----:B------:R-:W-:Y:S02]  /*9bf0*/  FMNMX.FTZ R6, R21, R7, !PT ;  /* 0x0000000715067209 */ /* 0x000fe40007810000 */
[----:B------:R-:W-:Y:S02]  /*9c00*/  ISETP.GE.AND P5, PT, R4, R228, PT ;  /* 0x000000e40400720c */ /* 0x000fe40003fa6270 */
[----:B------:R-:W-:Y:S02]  /*9c10*/  FSEL R7, R187, -INF , !P4 ;  /* 0xff800000bb077808 */ /* 0x000fe40006000000 */
[----:B------:R-:W-:Y:S02]  /*9c20*/  FMNMX.FTZ R12, R183, R12, !PT ;  /* 0x0000000cb70c7209 */ /* 0x000fe40007810000 */
[----:B------:R-:W-:Y:S02]  /*9c30*/  FMNMX.FTZ R6, R182, R6, !PT ;  /* 0x00000006b6067209 */ /* 0x000fe40007810000 */
[----:B------:R-:W-:-:S02]  /*9c40*/  ISETP.GE.AND P4, PT, R3, R228, PT ;  /* 0x000000e40300720c */ /* 0x000fc40003f86270 */
[----:B------:R-:W-:Y:S02]  /*9c50*/  ISETP.LT.OR P5, PT, R4, R224, P5 ;  /* 0x000000e00400720c */ /* 0x000fe40002fa1670 */
[----:B------:R-:W-:Y:S02]  /*9c60*/  FMNMX.FTZ R4, R236, R5, !PT ;  /* 0x00000005ec047209 */ /* 0x000fe40007810000 */
[----:B------:R-:W-:Y:S02]  /*9c70*/  FMNMX.FTZ R12, R189, R12, !PT ;  /* 0x0000000cbd0c7209 */ /* 0x000fe40007810000 */
[----:B------:R-:W-:Y:S02]  /*9c80*/  FMNMX.FTZ R22, R184, R6, !PT ;  /* 0x00000006b8167209 */ /* 0x000fe40007810000 */
[----:B------:R-:W-:Y:S02]  /*9c90*/  ISETP.LT.OR P4, PT, R3, R224, P4 ;  /* 0x000000e00300720c */ /* 0x000fe40002781670 */
[----:B------:R-:W-:-:S02]  /*9ca0*/  FSEL R6, R178, -INF , !P1 ;  /* 0xff800000b2067808 */ /* 0x000fc40004800000 */
[----:B------:R-:W-:Y:S02]  /*9cb0*/  FMNMX.FTZ R3, R7, R4, !PT ;  /* 0x0000000407037209 */ /* 0x000fe40007810000 */
[----:B------:R-:W-:Y:S02]  /*9cc0*/  FMNMX.FTZ R135, R181, R12, !PT ;  /* 0x0000000cb5877209 */ /* 0x000fe40007810000 */
[----:B------:R-:W-:Y:S02]  /*9cd0*/  FSEL R4, R179, -INF , !P6 ;  /* 0xff800000b3047808 */ /* 0x000fe40007000000 */
[----:B------:R-:W-:Y:S01]  /*9ce0*/  FMNMX.FTZ R12, R6, R3, !PT ;  /* 0x00000003060c7209 */ /* 0x000fe20007810000 */
[----:B------:R-:W-:Y:S01]  /*9cf0*/  LDSM.16.MT88.4 R176, [R211+0xa000] ;  /* 0x00a00000d3b0783b */ /* 0x000fe20000004200 */
[----:B------:R-:W-:Y:S02]  /*9d00*/  ISETP.GE.AND P1, PT, R2, R228, PT ;  /* 0x000000e40200720c */ /* 0x000fe40003f26270 */
[----:B------:R-:W-:-:S02]  /*9d10*/  FSEL R185, R194, -INF , !P5 ;  /* 0xff800000c2b97808 */ /* 0x000fc40006800000 */
[----:B------:R-:W-:Y:S02]  /*9d20*/  FMNMX.FTZ R12, R4, R12, !PT ;  /* 0x0000000c040c7209 */ /* 0x000fe40007810000 */
[----:B------:R-:W-:Y:S02]  /*9d30*/  FSEL R186, R195, -INF , !P4 ;  /* 0xff800000c3ba7808 */ /* 0x000fe40006000000 */
[----:B-1----:R-:W-:Y:S02]  /*9d40*/  FMNMX.FTZ R136, R0, R136, !PT ;  /* 0x0000008800887209 */ /* 0x002fe40007810000 */
[----:B------:R-:W-:Y:S02]  /*9d50*/  ISETP.LT.OR P1, PT, R2, R224, P1 ;  /* 0x000000e00200720c */ /* 0x000fe40000f21670 */
[----:B------:R-:W-:Y:S02]  /*9d60*/  ISETP.GE.AND P4, PT, R8, R228, PT ;  /* 0x000000e40800720c */ /* 0x000fe40003f86270 */
[----:B------:R-:W-:Y:S01]  /*9d70*/  FMNMX.FTZ R0, R185, R12, !PT ;  /* 0x0000000cb9007209 */ /* 0x000fe20007810000 */
[----:B------:R-:W-:Y:S01]  /*9d80*/  FMUL.FTZ R12, R136, c[0x0][0x23c] ;  /* 0x00008f00880c7a20 */ /* 0x000fe20000410000 */
[----:B------:R-:W-:-:S02]  /*9d90*/  ISETP.LT.OR P4, PT, R8, R224, P4 ;  /* 0x000000e00800720c */ /* 0x000fc40002781670 */
[----:B------:R-:W-:Y:S02]  /*9da0*/  FSEL R192, R142, -INF , !P1 ;  /* 0xff8000008ec07808 */ /* 0x000fe40004800000 */
[----:B------:R-:W-:Y:S02]  /*9db0*/  FMNMX.FTZ R0, R186, R0, !PT ;  /* 0x00000000ba007209 */ /* 0x000fe40007810000 */
[----:B------:R-:W-:Y:S02]  /*9dc0*/  FMNMX.FTZ R22, R190, R22, !PT ;  /* 0x00000016be167209 */ /* 0x000fe40007810000 */
[----:B------:R-:W-:Y:S02]  /*9dd0*/  FSEL R187, R143, -INF , !P4 ;  /* 0xff8000008fbb7808 */ /* 0x000fe40006000000 */
[----:B------:R-:W-:Y:S01]  /*9de0*/  FMNMX.FTZ R0, R192, R0, !PT ;  /* 0x00000000c0007209 */ /* 0x000fe20007810000 */
[----:B------:R-:W-:Y:S01]  /*9df0*/  LDSM.16.MT88.4 R140, [R213+0xa000] ;  /* 0x00a00000d58c783b */ /* 0x000fe20000004200 */
[----:B------:R-:W-:-:S02]  /*9e00*/  FMNMX.FTZ R135, R188, R135, !PT ;  /* 0x00000087bc877209 */ /* 0x000fc40007810000 */
[----:B------:R-:W-:Y:S02]  /*9e10*/  FMNMX.FTZ R3, R191, R22, !PT ;  /* 0x00000016bf037209 */ /* 0x000fe40007810000 */
[----:B------:R-:W-:Y:S01]  /*9e20*/  FMNMX.FTZ R0, R187, R0, !PT ;  /* 0x00000000bb007209 */ /* 0x000fe20007810000 */
[----:B------:R-:W1:Y:S01]  /*9e30*/  SHFL.BFLY PT, R23, R135, 0x2, 0x1f ;  /* 0x0c401f0087177f89 */ /* 0x000e6200000e0000 */
[----:B------:R-:W-:-:S03]  /*9e40*/  FSETP.NEU.FTZ.AND P6, PT, R136, -INF , PT ;  /* 0xff8000008800780b */ /* 0x000fc60003fdd000 */
[----:B------:R-:W2:Y:S01]  /*9e50*/  SHFL.BFLY PT, R134, R3, 0x2, 0x1f ;  /* 0x0c401f0003867f89 */ /* 0x000ea200000e0000 */
[----:B------:R-:W-:-:S03]  /*9e60*/  FSEL R12, R12, RZ, P6 ;  /* 0x000000ff0c0c7208 */ /* 0x000fc60003000000 */
[----:B------:R-:W3:Y:S02]  /*9e70*/  SHFL.BFLY PT, R2, R0, 0x2, 0x1f ;  /* 0x0c401f0000027f89 */ /* 0x000ee400000e0000 */
[--C-:B------:R-:W-:Y:S02]  /*9e80*/  FFMA.FTZ R15, R15, c[0x0][0x23c], -R12.reuse ;  /* 0x00008f000f0f7a23 */ /* 0x100fe4000001080c */
[--C-:B------:R-:W-:Y:S02]  /*9e90*/  FFMA.FTZ R9, R9, c[0x0][0x23c], -R12.reuse ;  /* 0x00008f0009097a23 */ /* 0x100fe4000001080c */
[----:B------:R-:W-:Y:S01]  /*9ea0*/  MUFU.EX2 R233, R15 ;  /* 0x0000000f00e97308 */ /* 0x000fe20000000800 */
[--C-:B------:R-:W-:Y:S02]  /*9eb0*/  FFMA.FTZ R13, R13, c[0x0][0x23c], -R12.reuse ;  /* 0x00008f000d0d7a23 */ /* 0x100fe4000001080c */
[----:B------:R-:W-:-:S05]  /*9ec0*/  FFMA.FTZ R14, R14, c[0x0][0x23c], -R12 ;  /* 0x00008f000e0e7a23 */ /* 0x000fca000001080c */
[----:B------:R-:W-:Y:S01]  /*9ed0*/  MUFU.EX2 R235, R9 ;  /* 0x0000000900eb7308 */ /* 0x000fe20000000800 */
[----:B-1----:R-:W-:Y:S02]  /*9ee0*/  FMNMX.FTZ R135, R135, R23, !PT ;  /* 0x0000001787877209 */ /* 0x002fe40007810000 */
[----:B--2---:R-:W-:-:S03]  /*9ef0*/  FMNMX.FTZ R134, R134, R3, !PT ;  /* 0x0000000386867209 */ /* 0x004fc60007810000 */
[----:B------:R-:W1:Y:S02]  /*9f00*/  SHFL.BFLY PT, R22, R135, 0x1, 0x1f ;  /* 0x0c201f0087167f89 */ /* 0x000e6400000e0000 */
[----:B------:R-:W2:Y:S01]  /*9f10*/  MUFU.EX2 R234, R13 ;  /* 0x0000000d00ea7308 */ /* 0x000ea20000000800 */
[----:B---3--:R-:W-:Y:S01]  /*9f20*/  FMNMX.FTZ R0, R2, R0, !PT ;  /* 0x0000000002007209 */ /* 0x008fe20007810000 */
[----:B------:R-:W3:Y:S04]  /*9f30*/  SHFL.BFLY PT, R8, R134, 0x1, 0x1f ;  /* 0x0c201f0086087f89 */ /* 0x000ee800000e0000 */
[----:B------:R-:W4:Y:S02]  /*9f40*/  SHFL.BFLY PT, R137, R0, 0x1, 0x1f ;  /* 0x0c201f0000897f89 */ /* 0x000f2400000e0000 */
[----:B------:R-:W5:Y:S01]  /*9f50*/  MUFU.EX2 R240, R14 ;  /* 0x0000000e00f07308 */ /* 0x000f620000000800 */
[----:B-1----:R-:W-:-:S02]  /*9f60*/  FMNMX.FTZ R135, R135, R22, !PT ;  /* 0x0000001687877209 */ /* 0x002fc40007810000 */
[----:B---3--:R-:W-:-:S03]  /*9f70*/  FMNMX.FTZ R134, R134, R8, !PT ;  /* 0x0000000886867209 */ /* 0x008fc60007810000 */
[C---:B------:R-:W-:Y:S01]  /*9f80*/  FMUL.FTZ R3, R135.reuse, c[0x0][0x23c] ;  /* 0x00008f0087037a20 */ /* 0x040fe20000410000 */
[----:B------:R-:W-:Y:S02]  /*9f90*/  FSETP.NEU.FTZ.AND P5, PT, R135, -INF , PT ;  /* 0xff8000008700780b */ /* 0x000fe40003fbd000 */
[----:B----4-:R-:W-:Y:S01]  /*9fa0*/  FMNMX.FTZ R137, R0, R137, !PT ;  /* 0x0000008900897209 */ /* 0x010fe20007810000 */
[C---:B------:R-:W-:Y:S01]  /*9fb0*/  FMUL.FTZ R2, R134.reuse, c[0x0][0x23c] ;  /* 0x00008f0086027a20 */ /* 0x040fe20000410000 */
[----:B------:R-:W-:Y:S02]  /*9fc0*/  FSETP.NEU.FTZ.AND P4, PT, R134, -INF , PT ;  /* 0xff8000008600780b */ /* 0x000fe40003f9d000 */
[C---:B------:R-:W-:Y:S01]  /*9fd0*/  FSETP.NEU.FTZ.AND P1, PT, R137.reuse, -INF , PT ;  /* 0xff8000008900780b */ /* 0x040fe20003f3d000 */
[----:B------:R-:W-:Y:S01]  /*9fe0*/  FMUL.FTZ R0, R137, c[0x0][0x23c] ;  /* 0x00008f0089007a20 */ /* 0x000fe20000410000 */
[----:B------:R-:W-:Y:S02]  /*9ff0*/  FSEL R3, R3, RZ, P5 ;  /* 0x000000ff03037208 */ /* 0x000fe40002800000 */
[----:B------:R-:W-:-:S02]  /*a000*/  FSEL R2, R2, RZ, P4 ;  /* 0x000000ff02027208 */ /* 0x000fc40002000000 */
[----:B------:R-:W-:Y:S01]  /*a010*/  FSEL R0, R0, RZ, P1 ;  /* 0x000000ff00007208 */ /* 0x000fe20000800000 */
[--C-:B------:R-:W-:Y:S01]  /*a020*/  FFMA.FTZ R20, R20, c[0x0][0x23c], -R3.reuse ;  /* 0x00008f0014147a23 */ /* 0x100fe20000010803 */
[----:B--2---:R-:W-:Y:S01]  /*a030*/  F2FP.PACK_AB R8, R234, R235 ;  /* 0x000000ebea08723e */ /* 0x004fe200000000ff */
[----:B------:R-:W-:Y:S02]  /*a040*/  FFMA.FTZ R21, R21, c[0x0][0x23c], -R2 ;  /* 0x00008f0015157a23 */ /* 0x000fe40000010802 */
[--C-:B------:R-:W-:Y:S01]  /*a050*/  FFMA.FTZ R4, R4, c[0x0][0x23c], -R0.reuse ;  /* 0x00008f0004047a23 */ /* 0x100fe20000010800 */
[----:B------:R-:W-:Y:S01]  /*a060*/  MUFU.EX2 R232, R20 ;  /* 0x0000001400e87308 */ /* 0x000fe20000000800 */
[----:B------:R-:W-:Y:S02]  /*a070*/  FFMA.FTZ R5, R5, c[0x0][0x23c], -R0 ;  /* 0x00008f0005057a23 */ /* 0x000fe40000010800 */
[--C-:B------:R-:W-:Y:S02]  /*a080*/  FFMA.FTZ R16, R16, c[0x0][0x23c], -R3.reuse ;  /* 0x00008f0010107a23 */ /* 0x100fe40000010803 */
[----:B------:R-:W-:-:S02]  /*a090*/  FFMA.FTZ R10, R10, c[0x0][0x23c], -R3 ;  /* 0x00008f000a0a7a23 */ /* 0x000fc40000010803 */
[----:B------:R-:W-:Y:S01]  /*a0a0*/  FFMA.FTZ R17, R17, c[0x0][0x23c], -R3 ;  /* 0x00008f0011117a23 */ /* 0x000fe20000010803 */
[----:B------:R1:W-:Y:S01]  /*a0b0*/  MUFU.EX2 R204, R21 ;  /* 0x0000001500cc7308 */ /* 0x0003e20000000800 */
[----:B------:R-:W-:Y:S02]  /*a0c0*/  FFMA.FTZ R11, R11, c[0x0][0x23c], -R2 ;  /* 0x00008f000b0b7a23 */ /* 0x000fe40000010802 */
[----:B------:R-:W-:Y:S02]  /*a0d0*/  FFMA.FTZ R6, R6, c[0x0][0x23c], -R0 ;  /* 0x00008f0006067a23 */ /* 0x000fe40000010800 */
[--C-:B------:R-:W-:Y:S02]  /*a0e0*/  FFMA.FTZ R19, R19, c[0x0][0x23c], -R2.reuse ;  /* 0x00008f0013137a23 */ /* 0x100fe40000010802 */
[----:B------:R-:W-:Y:S01]  /*a0f0*/  FFMA.FTZ R18, R18, c[0x0][0x23c], -R2 ;  /* 0x00008f0012127a23 */ /* 0x000fe20000010802 */
[----:B------:R2:W-:Y:S01]  /*a100*/  MUFU.EX2 R195, R4 ;  /* 0x0000000400c37308 */ /* 0x0005e20000000800 */
[----:B------:R-:W-:Y:S01]  /*a110*/  FFMA.FTZ R7, R7, c[0x0][0x23c], -R0 ;  /* 0x00008f0007077a23 */ /* 0x000fe20000010800 */
[----:B-1----:R-:W1:Y:S06]  /*a120*/  LDSM.16.MT88.4 R20, [R209+0xa000] ;  /* 0x00a00000d114783b */ /* 0x002e6c0000004200 */
[----:B------:R3:W-:Y:S01]  /*a130*/  MUFU.EX2 R193, R5 ;  /* 0x0000000500c17308 */ /* 0x0007e20000000800 */
[----:B--2---:R-:W-:-:S07]  /*a140*/  FSEL R4, R135, RZ, P5 ;  /* 0x000000ff87047208 */ /* 0x004fce0002800000 */
[----:B------:R-:W-:Y:S01]  /*a150*/  MUFU.EX2 R207, R16 ;  /* 0x0000001000cf7308 */ /* 0x000fe20000000800 */
[----:B------:R-:W-:Y:S01]  /*a160*/  FADD.FTZ R4, R238, -R4 ;  /* 0x80000004ee047221 */ /* 0x000fe20000010000 */
[----:B---3--:R-:W-:-:S03]  /*a170*/  FSEL R5, R136, RZ, P6 ;  /* 0x000000ff88057208 */ /* 0x008fc60003000000 */
[----:B------:R-:W-:-:S03]  /*a180*/  FMUL.FTZ R15, R4, c[0x0][0x23c] ;  /* 0x00008f00040f7a20 */ /* 0x000fc60000410000 */
[----:B------:R5:W-:Y:S01]  /*a190*/  MUFU.EX2 R206, R10 ;  /* 0x0000000a00ce7308 */ /* 0x000be20000000800 */
[----:B------:R-:W-:Y:S01]  /*a1a0*/  FSEL R4, R137, RZ, P1 ;  /* 0x000000ff89047208 */ /* 0x000fe20000800000 */
[----:B------:R-:W-:-:S04]  /*a1b0*/  FADD.FTZ R5, R239, -R5 ;  /* 0x80000005ef057221 */ /* 0x000fc80000010000 */
[----:B------:R-:W-:Y:S02]  /*a1c0*/  FADD.FTZ R4, R236, -R4 ;  /* 0x80000004ec047221 */ /* 0x000fe40000010000 */
[----:B------:R-:W-:Y:S01]  /*a1d0*/  FMUL.FTZ R5, R5, c[0x0][0x23c] ;  /* 0x00008f0005057a20 */ /* 0x000fe20000410000 */
[----:B------:R-:W2:Y:S01]  /*a1e0*/  MUFU.EX2 R205, R17 ;  /* 0x0000001100cd7308 */ /* 0x000ea20000000800 */
[----:B------:R-:W-:Y:S01]  /*a1f0*/  FMUL.FTZ R4, R4, c[0x0][0x23c] ;  /* 0x00008f0004047a20 */ /* 0x000fe20000410000 */
[----:B-----5:R-:W-:-:S06]  /*a200*/  F2FP.PACK_AB R10, R240, R233 ;  /* 0x000000e9f00a723e */ /* 0x020fcc00000000ff */
[----:B------:R-:W3:Y:S08]  /*a210*/  MUFU.EX2 R16, R5 ;  /* 0x0000000500107308 */ /* 0x000ef00000000800 */
[----:B------:R-:W4:Y:S01]  /*a220*/  MUFU.EX2 R15, R15 ;  /* 0x0000000f000f7308 */ /* 0x000f220000000800 */
[----:B--2---:R-:W-:-:S07]  /*a230*/  F2FP.PACK_AB R9, R205, R206 ;  /* 0x000000cecd09723e */ /* 0x004fce00000000ff */
[----:B------:R2:W-:Y:S01]  /*a240*/  MUFU.EX2 R198, R11 ;  /* 0x0000000b00c67308 */ /* 0x0005e20000000800 */
[-C--:B---3--:R-:W-:Y:S02]  /*a250*/  FMUL.FTZ R144, R144, R16.reuse ;  /* 0x0000001090907220 */ /* 0x088fe40000410000 */
[-C--:B------:R-:W-:Y:S02]  /*a260*/  FMUL.FTZ R145, R145, R16.reuse ;  /* 0x0000001091917220 */ /* 0x080fe40000410000 */
[-C--:B------:R-:W-:Y:S02]  /*a270*/  FMUL.FTZ R156, R156, R16.reuse ;  /* 0x000000109c9c7220 */ /* 0x080fe40000410000 */
[----:B------:R-:W-:Y:S01]  /*a280*/  FMUL.FTZ R157, R157, R16 ;  /* 0x000000109d9d7220 */ /* 0x000fe20000410000 */
[----:B------:R3:W-:Y:S01]  /*a290*/  MUFU.EX2 R196, R6 ;  /* 0x0000000600c47308 */ /* 0x0007e20000000800 */
[-C--:B----4-:R-:W-:Y:S02]  /*a2a0*/  FMUL.FTZ R146, R146, R15.reuse ;  /* 0x0000000f92927220 */ /* 0x090fe40000410000 */
[----:B------:R-:W-:-:S02]  /*a2b0*/  FMUL.FTZ R147, R147, R15 ;  /* 0x0000000f93937220 */ /* 0x000fc40000410000 */
[-C--:B------:R-:W-:Y:S02]  /*a2c0*/  FMUL.FTZ R158, R158, R15.reuse ;  /* 0x0000000f9e9e7220 */ /* 0x080fe40000410000 */
[----:B------:R-:W-:Y:S01]  /*a2d0*/  FMUL.FTZ R159, R159, R15 ;  /* 0x0000000f9f9f7220 */ /* 0x000fe20000410000 */
[----:B--2---:R-:W-:Y:S01]  /*a2e0*/  F2FP.PACK_AB R11, R232, R207 ;  /* 0x000000cfe80b723e */ /* 0x004fe200000000ff */
[----:B------:R-:W-:Y:S01]  /*a2f0*/  MUFU.EX2 R197, R19 ;  /* 0x0000001300c57308 */ /* 0x000fe20000000800 */
[-C--:B------:R-:W-:Y:S02]  /*a300*/  FMUL.FTZ R160, R160, R16.reuse ;  /* 0x00000010a0a07220 */ /* 0x080fe40000410000 */
[----:B------:R-:W-:Y:S02]  /*a310*/  FMUL.FTZ R161, R161, R16 ;  /* 0x00000010a1a17220 */ /* 0x000fe40000410000 */
[-C--:B------:R-:W-:Y:S01]  /*a320*/  FMUL.FTZ R162, R162, R15.reuse ;  /* 0x0000000fa2a27220 */ /* 0x080fe20000410000 */
[----:B-1----:R-:W-:Y:S01]  /*a330*/  HMMA.16816.F32 R200, R8, R20, R144 ;  /* 0x0000001408c8723c */ /* 0x002fe20000001890 */
[----:B------:R-:W1:Y:S01]  /*a340*/  LDSM.16.MT88.4 R144, [R214+0xa000] ;  /* 0x00a00000d690783b */ /* 0x000e620000004200 */
[----:B---3--:R-:W-:Y:S01]  /*a350*/  FSEL R6, R134, RZ, P4 ;  /* 0x000000ff86067208 */ /* 0x008fe20002000000 */
[----:B------:R-:W2:Y:S01]  /*a360*/  MUFU.EX2 R199, R18 ;  /* 0x0000001200c77308 */ /* 0x000ea20000000800 */
[----:B------:R-:W-:-:S02]  /*a370*/  FMUL.FTZ R163, R163, R15 ;  /* 0x0000000fa3a37220 */ /* 0x000fc40000410000 */
[-C--:B------:R-:W-:Y:S02]  /*a380*/  FMUL.FTZ R116, R116, R16.reuse ;  /* 0x0000001074747220 */ /* 0x080fe40000410000 */
[----:B------:R-:W-:Y:S02]  /*a390*/  FADD.FTZ R5, R237, -R6 ;  /* 0x80000006ed057221 */ /* 0x000fe40000010000 */
[----:B------:R-:W-:Y:S01]  /*a3a0*/  FMUL.FTZ R117, R117, R16 ;  /* 0x0000001075757220 */ /* 0x000fe20000410000 */
[----:B------:R3:W4:Y:S01]  /*a3b0*/  MUFU.EX2 R194, R7 ;  /* 0x0000000700c27308 */ /* 0x0007220000000800 */
[----:B------:R-:W-:Y:S01]  /*a3c0*/  FMUL.FTZ R5, R5, c[0x0][0x23c] ;  /* 0x00008f0005057a20 */ /* 0x000fe20000410000 */
[----:B------:R-:W-:Y:S01]  /*a3d0*/  HMMA.16816.F32 R160, R8, R176, R160 ;  /* 0x000000b008a0723c */ /* 0x000fe200000018a0 */
[-C--:B------:R-:W-:Y:S02]  /*a3e0*/  FMUL.FTZ R118, R118, R15.reuse ;  /* 0x0000000f76767220 */ /* 0x080fe40000410000 */
[----:B------:R-:W-:-:S02]  /*a3f0*/  FMUL.FTZ R119, R119, R15 ;  /* 0x0000000f77777220 */ /* 0x000fc40000410000 */
[-C--:B------:R-:W-:Y:S01]  /*a400*/  FMUL.FTZ R172, R172, R16.reuse ;  /* 0x00000010acac7220 */ /* 0x080fe20000410000 */
[----:B------:R4:W5:Y:S01]  /*a410*/  MUFU.EX2 R14, R5 ;  /* 0x00000005000e7308 */ /* 0x0009620000000800 */
[----:B--2---:R-:W-:Y:S01]  /*a420*/  F2FP.PACK_AB R6, R204, R199 ;  /* 0x000000c7cc06723e */ /* 0x004fe200000000ff */
[----:B------:R-:W-:Y:S02]  /*a430*/  FMUL.FTZ R173, R173, R16 ;  /* 0x00000010adad7220 */ /* 0x000fe40000410000 */
[-C--:B------:R-:W-:Y:S01]  /*a440*/  FMUL.FTZ R174, R174, R15.reuse ;  /* 0x0000000faeae7220 */ /* 0x080fe20000410000 */
[----:B------:R-:W-:Y:S01]  /*a450*/  MOV R24, R200 ;  /* 0x000000c800187202 */ /* 0x000fe20000000f00 */
[----:B------:R-:W-:Y:S01]  /*a460*/  IMAD.MOV.U32 R19, RZ, RZ, R201 ;  /* 0x000000ffff137224 */ /* 0x000fe200078e00c9 */
[----:B------:R-:W-:Y:S01]  /*a470*/  MOV R18, R202 ;  /* 0x000000ca00127202 */ /* 0x000fe20000000f00 */
[----:B------:R2:W1:Y:S01]  /*a480*/  MUFU.EX2 R13, R4 ;  /* 0x00000004000d7308 */ /* 0x0004620000000800 */
[----:B---3--:R-:W-:Y:S01]  /*a490*/  F2FP.PACK_AB R7, R195, R196 ;  /* 0x000000c4c307723e */ /* 0x008fe200000000ff */
[----:B------:R-:W-:Y:S01]  /*a4a0*/  FMUL.FTZ R175, R175, R15 ;  /* 0x0000000fafaf7220 */ /* 0x000fe20000410000 */
[----:B------:R-:W-:Y:S01]  /*a4b0*/  MOV R17, R203 ;  /* 0x000000cb00117202 */ /* 0x000fe20000000f00 */
[----:B------:R-:W-:-:S02]  /*a4c0*/  FMUL.FTZ R128, R128, R16 ;  /* 0x0000001080807220 */ /* 0x000fc40000410000 */
[----:B------:R-:W-:Y:S01]  /*a4d0*/  FMUL.FTZ R129, R129, R16 ;  /* 0x0000001081817220 */ /* 0x000fe20000410000 */
[----:B----4-:R-:W-:Y:S01]  /*a4e0*/  F2FP.PACK_AB R5, R194, R193 ;  /* 0x000000c1c205723e */ /* 0x010fe200000000ff */
[-C--:B-----5:R-:W-:Y:S02]  /*a4f0*/  FMUL.FTZ R148, R148, R14.reuse ;  /* 0x0000000e94947220 */ /* 0x0a0fe40000410000 */
[-C--:B------:R-:W-:Y:S02]  /*a500*/  FMUL.FTZ R149, R149, R14.reuse ;  /* 0x0000000e95957220 */ /* 0x080fe40000410000 */
[-C--:B------:R-:W-:Y:S02]  /*a510*/  FMUL.FTZ R40, R40, R14.reuse ;  /* 0x0000000e28287220 */ /* 0x080fe40000410000 */
[----:B------:R-:W-:Y:S01]  /*a520*/  FMUL.FTZ R41, R41, R14 ;  /* 0x0000000e29297220 */ /* 0x000fe20000410000 */
[----:B--2---:R-:W-:Y:S01]  /*a530*/  F2FP.PACK_AB R4, R197, R198 ;  /* 0x000000c6c504723e */ /* 0x004fe200000000ff */
[----:B-1----:R-:W-:-:S02]  /*a540*/  FMUL.FTZ R150, R150, R13 ;  /* 0x0000000d96967220 */ /* 0x002fc40000410000 */
        /* <DEDUP_REMOVED lines=8> */
[----:B------:R-:W-:Y:S01]  /*a5d0*/  MOV R20, R24 ;  /* 0x0000001800147202 */ /* 0x000fe20000000f00 */
[-C--:B------:R-:W-:Y:S01]  /*a5e0*/  FMUL.FTZ R152, R152, R14.reuse ;  /* 0x0000000e98987220 */ /* 0x080fe20000410000 */
[----:B------:R-:W-:Y:S01]  /*a5f0*/  HMMA.16816.F32 R24, R4, R144, R40 ;  /* 0x000000900418723c */ /* 0x000fe20000001828 */
[----:B------:R-:W-:Y:S01]  /*a600*/  LDSM.16.MT88.4 R40, [R214+0xb000] ;  /* 0x00b00000d628783b */ /* 0x000fe20000004200 */
[----:B------:R-:W-:Y:S02]  /*a610*/  FMUL.FTZ R153, R153, R14 ;  /* 0x0000000e99997220 */ /* 0x000fe40000410000 */
[-C--:B------:R-:W-:Y:S02]  /*a620*/  FMUL.FTZ R154, R154, R13.reuse ;  /* 0x0000000d9a9a7220 */ /* 0x080fe40000410000 */
        /* <DEDUP_REMOVED lines=9> */
[C---:B------:R-:W-:Y:S01]  /*a6c0*/  HMMA.16816.F32 R164, R4.reuse, R176, R164 ;  /* 0x000000b004a4723c */ /* 0x040fe200000018a4 */
[----:B------:R-:W-:Y:S02]  /*a6d0*/  FMUL.FTZ R171, R171, R13 ;  /* 0x0000000dabab7220 */ /* 0x000fe40000410000 */
[----:B------:R-:W-:Y:S01]  /*a6e0*/  MOV R236, R25 ;  /* 0x0000001900ec7202 */ /* 0x000fe20000000f00 */
[----:B------:R-:W-:Y:S01]  /*a6f0*/  IMAD.MOV.U32 R203, RZ, RZ, R26 ;  /* 0x000000ffffcb7224 */ /* 0x000fe200078e001a */
[----:B------:R-:W-:Y:S01]  /*a700*/  MOV R202, R27 ;  /* 0x0000001b00ca7202 */ /* 0x000fe20000000f00 */
[----:B------:R-:W-:Y:S01]  /*a710*/  FMUL.FTZ R44, R44, R14 ;  /* 0x0000000e2c2c7220 */ /* 0x000fe20000410000 */
[----:B------:R-:W-:Y:S01]  /*a720*/  MOV R201, R24 ;  /* 0x0000001800c97202 */ /* 0x000fe20000000f00 */
[----:B------:R-:W-:Y:S01]  /*a730*/  FMUL.FTZ R45, R45, R14 ;  /* 0x0000000e2d2d7220 */ /* 0x000fe20000410000 */
[----:B------:R-:W1:Y:S01]  /*a740*/  LDSM.16.MT88.4 R24, [R213+0xb000] ;  /* 0x00b00000d518783b */ /* 0x000e620000004200 */
        /* <DEDUP_REMOVED lines=12> */
[-C--:B------:R-:W-:Y:S02]  /*a810*/  FMUL.FTZ R62, R62, R13.reuse ;  /* 0x0000000d3e3e7220 */ /* 0x080fe40000410000 */
        /* <DEDUP_REMOVED lines=15> */
[C---:B-1----:R-:W-:Y:S01]  /*a910*/  HMMA.16816.F32 R124, R4.reuse, R26, R124 ;  /* 0x0000001a047c723c */ /* 0x042fe2000000187c */
        /* <DEDUP_REMOVED lines=21> */
[----:B------:R-:W-:Y:S01]  /*aa70*/  IMAD.MOV.U32 R21, RZ, RZ, R127 ;  /* 0x000000ffff157224 */ /* 0x000fe200078e007f */
[----:B------:R-:W-:Y:S01]  /*aa80*/  HMMA.16816.F32 R104, R4, R40, R104 ;  /* 0x000000280468723c */ /* 0x000fe20000001868 */
[----:B------:R-:W-:Y:S01]  /*aa90*/  MOV R125, R250 ;  /* 0x000000fa007d7202 */ /* 0x000fe20000000f00 */
[----:B------:R-:W-:Y:S01]  /*aaa0*/  FMUL.FTZ R130, R130, R15 ;  /* 0x0000000f82827220 */ /* 0x000fe20000410000 */
[----:B------:R-:W-:Y:S01]  /*aab0*/  MOV R127, R245 ;  /* 0x000000f5007f7202 */ /* 0x000fe20000000f00 */
[----:B------:R-:W-:-:S02]  /*aac0*/  FMUL.FTZ R131, R131, R15 ;  /* 0x0000000f83837220 */ /* 0x000fc40000410000 */
[-C--:B------:R-:W-:Y:S02]  /*aad0*/  FMUL.FTZ R52, R52, R16.reuse ;  /* 0x0000001034347220 */ /* 0x080fe40000410000 */
        /* <DEDUP_REMOVED lines=9> */
[----:B------:R-:W-:Y:S01]  /*ab70*/  MOV R4, R124 ;  /* 0x0000007c00047202 */ /* 0x000fe20000000f00 */
[C---:B------:R-:W-:Y:S01]  /*ab80*/  HMMA.16816.F32 R248, R8.reuse, R22, R156 ;  /* 0x0000001608f8723c */ /* 0x040fe2000000189c */
[----:B------:R-:W-:Y:S01]  /*ab90*/  MOV R124, R202 ;  /* 0x000000ca007c7202 */ /* 0x000fe20000000f00 */
[----:B------:R-:W-:Y:S01]  /*aba0*/  IMAD.MOV.U32 R6, RZ, RZ, R236 ;  /* 0x000000ffff067224 */ /* 0x000fe200078e00ec */
[----:B------:R-:W-:Y:S01]  /*abb0*/  MOV R5, R201 ;  /* 0x000000c900057202 */ /* 0x000fe20000000f00 */
[-C--:B------:R-:W-:Y:S01]  /*abc0*/  FMUL.FTZ R36, R36, R16.reuse ;  /* 0x0000001024247220 */ /* 0x080fe20000410000 */
[----:B------:R-:W-:Y:S01]  /*abd0*/  MOV R7, R203 ;  /* 0x000000cb00077202 */ /* 0x000fe20000000f00 */
[----:B------:R-:W-:Y:S01]  /*abe0*/  FMUL.FTZ R37, R37, R16 ;  /* 0x0000001025257220 */ /* 0x000fe20000410000 */
[----:B------:R-:W-:Y:S01]  /*abf0*/  MOV R156, R4 ;  /* 0x00000004009c7202 */ /* 0x000fe20000000f00 */
[----:B------:R-:W-:Y:S01]  /*ac00*/  FFMA.FTZ R4, R133, c[0x0][0x23c], -R12 ;  /* 0x00008f0085047a23 */ /* 0x000fe2000001080c */
[----:B------:R-:W-:Y:S01]  /*ac10*/  MOV R159, R21 ;  /* 0x00000015009f7202 */ /* 0x000fe20000000f00 */
[----:B------:R-:W-:Y:S01]  /*ac20*/  IMAD.MOV.U32 R158, RZ, RZ, R139 ;  /* 0x000000ffff9e7224 */ /* 0x000fe200078e008b */
[----:B------:R-:W-:Y:S01]  /*ac30*/  MOV R157, R200 ;  /* 0x000000c8009d7202 */ /* 0x000fe20000000f00 */
[----:B------:R1:W-:Y:S01]  /*ac40*/  MUFU.EX2 R133, R4 ;  /* 0x0000000400857308 */ /* 0x0003e20000000800 */
        /* <DEDUP_REMOVED lines=9> */
[----:B-1----:R-:W-:Y:S01]  /*ace0*/  FFMA.FTZ R4, R138, c[0x0][0x23c], -R12 ;  /* 0x00008f008a047a23 */ /* 0x002fe2000001080c */
[C---:B------:R-:W-:Y:S01]  /*acf0*/  HMMA.16816.F32 R24, R8.reuse, R26, R128 ;  /* 0x0000001a0818723c */ /* 0x040fe20000001880 */
[-C--:B------:R-:W-:Y:S01]  /*ad00*/  FMUL.FTZ R69, R69, R16.reuse ;  /* 0x0000001045457220 */ /* 0x080fe20000410000 */
[----:B------:R-:W-:Y:S01]  /*ad10*/  MOV R175, R17 ;  /* 0x0000001100af7202 */ /* 0x000fe20000000f00 */
[----:B------:R-:W1:Y:S01]  /*ad20*/  MUFU.EX2 R139, R4 ;  /* 0x00000004008b7308 */ /* 0x000e620000000800 */
[----:B------:R-:W-:Y:S01]  /*ad30*/  FMUL.FTZ R70, R70, R15 ;  /* 0x0000000f46467220 */ /* 0x000fe20000410000 */
[----:B------:R-:W-:Y:S01]  /*ad40*/  MOV R178, R127 ;  /* 0x0000007f00b27202 */ /* 0x000fe20000000f00 */
        /* <DEDUP_REMOVED lines=8> */
[----:B------:R-:W-:Y:S01]  /*add0*/  FMUL.FTZ R85, R85, R16 ;  /* 0x0000001055557220 */ /* 0x000fe20000410000 */
[----:B-1----:R-:W-:Y:S01]  /*ade0*/  F2FP.PACK_AB R128, R139, R133 ;  /* 0x000000858b80723e */ /* 0x002fe200000000ff */
[----:B------:R-:W-:Y:S01]  /*adf0*/  FFMA.FTZ R4, R132, c[0x0][0x23c], -R12 ;  /* 0x00008f0084047a23 */ /* 0x000fe2000001080c */
[----:B------:R-:W-:Y:S01]  /*ae00*/  LDSM.16.MT88.4 R64, [R213+0xa800] ;  /* 0x00a80000d540783b */ /* 0x000fe20000004200 */
[----:B------:R-:W-:-:S02]  /*ae10*/  FMUL.FTZ R86, R86, R15 ;  /* 0x0000000f56567220 */ /* 0x000fc40000410000 */
[----:B------:R1:W-:Y:S01]  /*ae20*/  MUFU.EX2 R176, R4 ;  /* 0x0000000400b07308 */ /* 0x0003e20000000800 */
        /* <DEDUP_REMOVED lines=8> */
[----:B------:R-:W2:Y:S01]  /*aeb0*/  LDSM.16.MT88.4 R48, [R214+0xa800] ;  /* 0x00a80000d630783b */ /* 0x000ea20000004200 */
[----:B------:R-:W-:-:S02]  /*aec0*/  FMUL.FTZ R113, R113, R16 ;  /* 0x0000001071717220 */ /* 0x000fc40000410000 */
[-C--:B------:R-:W-:Y:S02]  /*aed0*/  FMUL.FTZ R114, R114, R15.reuse ;  /* 0x0000000f72727220 */ /* 0x080fe40000410000 */
[----:B-1----:R-:W-:Y:S01]  /*aee0*/  FFMA.FTZ R4, R180, c[0x0][0x23c], -R12 ;  /* 0x00008f00b4047a23 */ /* 0x002fe2000001080c */
[----:B------:R-:W-:Y:S01]  /*aef0*/  MOV R180, R156 ;  /* 0x0000009c00b47202 */ /* 0x000fe20000000f00 */
[-C--:B------:R-:W-:Y:S01]  /*af00*/  FMUL.FTZ R115, R115, R15.reuse ;  /* 0x0000000f73737220 */ /* 0x080fe20000410000 */
[----:B------:R-:W-:Y:S01]  /*af10*/  HMMA.16816.F32 R68, R8, R28, R68 ;  /* 0x0000001c0844723c */ /* 0x000fe20000001844 */
[----:B------:R1:W3:Y:S01]  /*af20*/  MUFU.EX2 R138, R4 ;  /* 0x00000004008a7308 */ /* 0x0002e20000000800 */
[-C--:B------:R-:W-:Y:S02]  /*af30*/  FMUL.FTZ R100, R100, R16.reuse ;  /* 0x0000001064647220 */ /* 0x080fe40000410000 */
[----:B------:R-:W-:Y:S02]  /*af40*/  FMUL.FTZ R101, R101, R16 ;  /* 0x0000001065657220 */ /* 0x000fe40000410000 */
[----:B------:R-:W-:-:S02]  /*af50*/  FMUL.FTZ R102, R102, R15 ;  /* 0x0000000f66667220 */ /* 0x000fc40000410000 */
[----:B------:R-:W-:Y:S01]  /*af60*/  HMMA.16816.F32 R140, R8, R30, R80 ;  /* 0x0000001e088c723c */ /* 0x000fe20000001850 */
[----:B------:R-:W4:Y:S01]  /*af70*/  LDSM.16.MT88.4 R80, [R209+0xb800] ;  /* 0x00b80000d150783b */ /* 0x000f220000004200 */
[----:B------:R-:W-:-:S06]  /*af80*/  FMUL.FTZ R103, R103, R15 ;  /* 0x0000000f67677220 */ /* 0x000fcc0000410000 */
[C---:B------:R-:W-:Y:S01]  /*af90*/  HMMA.16816.F32 R84, R8.reuse, R32, R84 ;  /* 0x000000200854723c */ /* 0x040fe20000001854 */
[----:B-1----:R-:W-:Y:S01]  /*afa0*/  FFMA.FTZ R4, R183, c[0x0][0x23c], -R3 ;  /* 0x00008f00b7047a23 */ /* 0x002fe20000010803 */
[----:B------:R-:W-:Y:S02]  /*afb0*/  MOV R183, R159 ;  /* 0x0000009f00b77202 */ /* 0x000fe40000000f00 */
[----:B------:R-:W-:Y:S01]  /*afc0*/  MOV R159, R7 ;  /* 0x00000007009f7202 */ /* 0x000fe20000000f00 */
[----:B------:R1:W-:Y:S01]  /*afd0*/  MUFU.EX2 R21, R4 ;  /* 0x0000000400157308 */ /* 0x0003e20000000800 */
[----:B------:R-:W-:Y:S02]  /*afe0*/  MOV R7, R125 ;  /* 0x0000007d00077202 */ /* 0x000fe40000000f00 */
[----:B------:R-:W-:Y:S01]  /*aff0*/  MOV R125, R19 ;  /* 0x00000013007d7202 */ /* 0x000fe20000000f00 */
[----:B------:R-:W-:Y:S01]  /*b000*/  HMMA.16816.F32 R32, R8, R34, R96 ;  /* 0x000000220820723c */ /* 0x000fe20000001860 */
[----:B---3--:R-:W-:Y:S01]  /*b010*/  F2FP.PACK_AB R130, R138, R176 ;  /* 0x000000b08a82723e */ /* 0x008fe200000000ff */
[----:B------:R-:W3:Y:S01]  /*b020*/  LDSM.16.MT88.4 R96, [R211+0xb800] ;  /* 0x00b80000d360783b */ /* 0x000ee20000004200 */
[----:B------:R-:W-:Y:S01]  /*b030*/  MOV R179, R7 ;  /* 0x0000000700b37202 */ /* 0x000fe20000000f00 */
[----:B------:R-:W-:-:S04]  /*b040*/  IMAD.MOV.U32 R173, RZ, RZ, R125 ;  /* 0x000000ffffad7224 */ /* 0x000fc800078e007d */
[----:B------:R-:W-:Y:S01]  /*b050*/  HMMA.16816.F32 R28, R8, R42, R112 ;  /* 0x0000002a081c723c */ /* 0x000fe20000001870 */
[----:B------:R-:W5:Y:S01]  /*b060*/  LDSM.16.MT88.4 R112, [R214+0xb800] ;  /* 0x00b80000d670783b */ /* 0x000f620000004200 */
[----:B-1----:R-:W-:-:S04]  /*b070*/  FFMA.FTZ R4, R189, c[0x0][0x23c], -R3 ;  /* 0x00008f00bd047a23 */ /* 0x002fc80000010803 */
[----:B------:R1:W1:Y:S02]  /*b080*/  MUFU.EX2 R23, R4 ;  /* 0x0000000400177308 */ /* 0x0002640000000800 */
[----:B------:R-:W-:Y:S07]  /*b090*/  HMMA.16816.F32 R100, R8, R40, R100 ;  /* 0x000000280864723c */ /* 0x000fee0000001864 */
[----:B------:R-:W-:Y:S02]  /*b0a0*/  FFMA.FTZ R11, R178, R16, R235 ;  /* 0x00000010b20b7223 */ /* 0x000fe400000100eb */
[----:B------:R-:W-:-:S02]  /*b0b0*/  FFMA.FTZ R8, R179, R15, R206 ;  /* 0x0000000fb3087223 */ /* 0x000fc400000100ce */
[----:B------:R-:W-:Y:S02]  /*b0c0*/  FADD.FTZ R11, R234, R11 ;  /* 0x0000000bea0b7221 */ /* 0x000fe40000010000 */
[----:B------:R-:W-:Y:S02]  /*b0d0*/  FADD.FTZ R10, R205, R8 ;  /* 0x00000008cd0a7221 */ /* 0x000fe40000010000 */
[--C-:B-1----:R-:W-:Y:S01]  /*b0e0*/  FFMA.FTZ R4, R181, c[0x0][0x23c], -R3.reuse ;  /* 0x00008f00b5047a23 */ /* 0x102fe20000010803 */
[----:B------:R-:W-:Y:S01]  /*b0f0*/  MOV R181, R157 ;  /* 0x0000009d00b57202 */ /* 0x000fe20000000f00 */
[----:B------:R-:W-:Y:S01]  /*b100*/  FFMA.FTZ R3, R188, c[0x0][0x23c], -R3 ;  /* 0x00008f00bc037a23 */ /* 0x000fe20000010803 */
[----:B------:R-:W-:Y:S01]  /*b110*/  MOV R157, R5 ;  /* 0x00000005009d7202 */ /* 0x000fe20000000f00 */
[----:B------:R-:W-:Y:S01]  /*b120*/  IMAD.MOV.U32 R5, RZ, RZ, R124 ;  /* 0x000000ffff057224 */ /* 0x000fe200078e007c */
[----:B------:R-:W-:Y:S01]  /*b130*/  MOV R124, R20 ;  /* 0x00000014007c7202 */ /* 0x000fe20000000f00 */
[----:B------:R1:W-:Y:S01]  /*b140*/  MUFU.EX2 R22, R3 ;  /* 0x0000000300167308 */ /* 0x0003e20000000800 */
[----:B------:R-:W-:-:S02]  /*b150*/  MOV R188, R157 ;  /* 0x0000009d00bc7202 */ /* 0x000fc40000000f00 */
[----:B------:R-:W-:Y:S02]  /*b160*/  MOV R172, R124 ;  /* 0x0000007c00ac7202 */ /* 0x000fe40000000f00 */
[----:B------:R-:W-:-:S03]  /*b170*/  F2FP.PACK_AB R129, R23, R21 ;  /* 0x000000151781723e */ /* 0x000fc600000000ff */
[----:B------:R-:W2:Y:S01]  /*b180*/  MUFU.EX2 R132, R4 ;  /* 0x0000000400847308 */ /* 0x000ea20000000800 */
[----:B-1----:R-:W-:Y:S02]  /*b190*/  FFMA.FTZ R3, R182, c[0x0][0x23c], -R2 ;  /* 0x00008f00b6037a23 */ /* 0x002fe40000010802 */
[----:B------:R-:W-:Y:S01]  /*b1a0*/  IMAD.MOV.U32 R182, RZ, RZ, R158 ;  /* 0x000000ffffb67224 */ /* 0x000fe200078e009e */
[----:B------:R-:W-:-:S04]  /*b1b0*/  MOV R158, R6 ;  /* 0x00000006009e7202 */ /* 0x000fc80000000f00 */
[----:B------:R1:W-:Y:S01]  /*b1c0*/  MUFU.EX2 R20, R3 ;  /* 0x0000000300147308 */ /* 0x0003e20000000800 */
[----:B------:R-:W-:Y:S01]  /*b1d0*/  MOV R6, R126 ;  /* 0x0000007e00067202 */ /* 0x000fe20000000f00 */
[----:B------:R-:W-:Y:S01]  /*b1e0*/  IMAD.MOV.U32 R126, RZ, RZ, R18 ;  /* 0x000000ffff7e7224 */ /* 0x000fe200078e0012 */
[----:B------:R-:W-:Y:S02]  /*b1f0*/  MOV R189, R158 ;  /* 0x0000009e00bd7202 */ /* 0x000fe40000000f00 */
[----:B--2---:R-:W-:Y:S02]  /*b200*/  F2FP.PACK_AB R131, R22, R132 ;  /* 0x000000841683723e */ /* 0x004fe400000000ff */
[----:B------:R-:W-:Y:S02]  /*b210*/  MOV R174, R126 ;  /* 0x0000007e00ae7202 */ /* 0x000fe40000000f00 */
[----:B------:R-:W-:-:S03]  /*b220*/  MOV R177, R6 ;  /* 0x0000000600b17202 */ /* 0x000fc60000000f00 */
[----:B------:R-:W-:Y:S01]  /*b230*/  HMMA.16816.F32 R36, R128, R48, R36 ;  /* 0x000000308024723c */ /* 0x000fe20000001824 */
[----:B-1----:R-:W-:-:S04]  /*b240*/  FFMA.FTZ R3, R184, c[0x0][0x23c], -R2 ;  /* 0x00008f00b8037a23 */ /* 0x002fc80000010802 */
[----:B------:R1:W2:Y:S03]  /*b250*/  MUFU.EX2 R19, R3 ;  /* 0x0000000300137308 */ /* 0x0002a60000000800 */
[C---:B------:R-:W-:Y:S08]  /*b260*/  HMMA.16816.F32 R52, R128.reuse, R64, R52 ;  /* 0x000000408034723c */ /* 0x040ff00000001834 */
[C---:B----4-:R-:W-:Y:S01]  /*b270*/  HMMA.16816.F32 R68, R128.reuse, R80, R68 ;  /* 0x000000508044723c */ /* 0x050fe20000001844 */
[--C-:B-1----:R-:W-:Y:S01]  /*b280*/  FFMA.FTZ R3, R190, c[0x0][0x23c], -R2.reuse ;  /* 0x00008f00be037a23 */ /* 0x102fe20000010802 */
[----:B------:R-:W-:Y:S01]  /*b290*/  MOV R190, R159 ;  /* 0x0000009f00be7202 */ /* 0x000fe20000000f00 */
[----:B------:R-:W-:Y:S01]  /*b2a0*/  FFMA.FTZ R2, R191, c[0x0][0x23c], -R2 ;  /* 0x00008f00bf027a23 */ /* 0x000fe20000010802 */
[----:B------:R-:W1:Y:S01]  /*b2b0*/  LDSM.16.MT88.4 R156, [R209+0xa800] ;  /* 0x00a80000d19c783b */ /* 0x000e620000004200 */
[----:B------:R-:W-:Y:S01]  /*b2c0*/  MOV R191, R5 ;  /* 0x0000000500bf7202 */ /* 0x000fe20000000f00 */
[----:B------:R-:W-:Y:S01]  /*b2d0*/  MUFU.EX2 R18, R3 ;  /* 0x0000000300127308 */ /* 0x000fe20000000800 */
[----:B--2---:R-:W-:Y:S01]  /*b2e0*/  F2FP.PACK_AB R124, R19, R20 ;  /* 0x00000014137c723e */ /* 0x004fe200000000ff */
[----:B------:R-:W2:Y:S01]  /*b2f0*/  LDSM.16.MT88.4 R4, [R213+0xb800] ;  /* 0x00b80000d504783b */ /* 0x000ea20000004200 */
[C---:B---3--:R-:W-:Y:S05]  /*b300*/  HMMA.16816.F32 R84, R128.reuse, R96, R84 ;  /* 0x000000608054723c */ /* 0x048fea0000001854 */
[----:B------:R3:W4:Y:S03]  /*b310*/  MUFU.EX2 R17, R2 ;  /* 0x0000000200117308 */ /* 0x0007260000000800 */
[----:B-----5:R-:W-:Y:S01]  /*b320*/  HMMA.16816.F32 R100, R128, R112, R100 ;  /* 0x000000708064723c */ /* 0x020fe20000001864 */
[----:B---3--:R-:W-:Y:S01]  /*b330*/  FFMA.FTZ R2, R185, c[0x0][0x23c], -R0 ;  /* 0x00008f00b9027a23 */ /* 0x008fe20000010800 */
[----:B----4-:R-:W-:-:S03]  /*b340*/  F2FP.PACK_AB R126, R17, R18 ;  /* 0x00000012117e723e */ /* 0x010fc600000000ff */
[----:B------:R3:W-:Y:S03]  /*b350*/  MUFU.EX2 R12, R2 ;  /* 0x00000002000c7308 */ /* 0x0007e60000000800 */
[----:B-1----:R-:W-:Y:S01]  /*b360*/  HMMA.16816.F32 R144, R128, R156, R172 ;  /* 0x0000009c8090723c */ /* 0x002fe200000018ac */
[----:B------:R-:W1:Y:S01]  /*b370*/  LDSM.16.MT88.4 R172, [R211+0xa800] ;  /* 0x00a80000d3ac783b */ /* 0x000e620000004200 */
[----:B---3--:R-:W-:-:S06]  /*b380*/  FFMA.FTZ R2, R186, c[0x0][0x23c], -R0 ;  /* 0x00008f00ba027a23 */ /* 0x008fcc0000010800 */
[----:B--2---:R-:W-:Y:S01]  /*b390*/  HMMA.16816.F32 R116, R128, R4, R116 ;  /* 0x000000048074723c */ /* 0x004fe20000001874 */
[----:B------:R2:W3:Y:S02]  /*b3a0*/  MUFU.EX2 R3, R2 ;  /* 0x0000000200037308 */ /* 0x0004e40000000800 */
[--C-:B--2---:R-:W-:Y:S01]  /*b3b0*/  FFMA.FTZ R2, R192, c[0x0][0x23c], -R0.reuse ;  /* 0x00008f00c0027a23 */ /* 0x104fe20000010800 */
[----:B---3--:R-:W-:Y:S01]  /*b3c0*/  F2FP.PACK_AB R125, R3, R12 ;  /* 0x0000000c037d723e */ /* 0x008fe200000000ff */
[----:B------:R-:W-:-:S04]  /*b3d0*/  FFMA.FTZ R0, R187, c[0x0][0x23c], -R0 ;  /* 0x00008f00bb007a23 */ /* 0x000fc80000010800 */
[----:B------:R-:W-:Y:S08]  /*b3e0*/  MUFU.EX2 R2, R2 ;  /* 0x0000000200027308 */ /* 0x000ff00000000800 */
[----:B------:R-:W2:Y:S01]  /*b3f0*/  MUFU.EX2 R0, R0 ;  /* 0x0000000000007308 */ /* 0x000ea20000000800 */
[----:B-1----:R-:W-:Y:S01]  /*b400*/  HMMA.16816.F32 R160, R128, R172, R160 ;  /* 0x000000ac80a0723c */ /* 0x002fe200000018a0 */
[----:B--2---:R-:W-:-:S07]  /*b410*/  F2FP.PACK_AB R127, R0, R2 ;  /* 0x00000002007f723e */ /* 0x004fce00000000ff */
[C---:B------:R-:W-:Y:S07]  /*b420*/  HMMA.16816.F32 R120, R124.reuse, R4, R120 ;  /* 0x000000047c78723c */ /* 0x040fee0000001878 */
[----:B------:R-:W-:Y:S01]  /*b430*/  FFMA.FTZ R5, R177, R14, R198 ;  /* 0x0000000eb1057223 */ /* 0x000fe200000100c6 */
[----:B------:R-:W-:Y:S01]  /*b440*/  HMMA.16816.F32 R148, R124, R156, R148 ;  /* 0x0000009c7c94723c */ /* 0x000fe20000001894 */
[----:B------:R-:W-:Y:S02]  /*b450*/  FFMA.FTZ R4, R241, R13, R193 ;  /* 0x0000000df1047223 */ /* 0x000fe400000100c1 */
[----:B------:R-:W-:-:S02]  /*b460*/  FADD.FTZ R9, R197, R5 ;  /* 0x00000005c5097221 */ /* 0x000fc40000010000 */
        /* <DEDUP_REMOVED lines=49> */
[----:B------:R1:W-:Y:S04]  /*b780*/  STL [R1], R244 ;  /* 0x000000f401007387 */ /* 0x0003e80000100800 */
[----:B------:R1:W-:Y:S01]  /*b790*/  STL [R1+0x4], R245 ;  /* 0x000004f501007387 */ /* 0x0003e20000100800 */
[----:B------:R-:W-:Y:S05]  /*b7a0*/  @!P0 BRA `(.L_x_1123) ;  /* 0x00005ba000008947 */ /* 0x000fea0003800000 */
[----:B------:R-:W2:Y:S01]  /*b7b0*/  LDL.64 R178, [R1+0x40] ;  /* 0x0000400001b27983 */ /* 0x000ea20000100a00 */
        /* <DEDUP_REMOVED lines=16> */
[----:B------:R-:W-:Y:S02]  /*b8c0*/  LEA.HI.X R3, R4, R243, R3, 0x5, P1 ;  /* 0x000000f304037211 */ /* 0x000fe400008f2c03 */
        /* <DEDUP_REMOVED lines=33> */
[----:B--2---:R-:W2:Y:S04]  /*bae0*/  LDSM.16.M88.4 R8, [R210] ;  /* 0x00000000d208783b */ /* 0x004ea80000000200 */
[----:B------:R-:W-:Y:S04]  /*baf0*/  LDSM.16.M88.4 R28, [R219] ;  /* 0x00000000db1c783b */ /* 0x000fe80000000200 */
[----:B---3--:R-:W3:Y:S04]  /*bb00*/  LDSM.16.M88.4 R4, [R210+0x2000] ;  /* 0x00200000d204783b */ /* 0x008ee80000000200 */
[----:B------:R-:W4:Y:S04]  /*bb10*/  LDSM.16.M88.4 R16, [R212] ;  /* 0x00000000d410783b */ /* 0x000f280000000200 */
[----:B------:R-:W0:Y:S01]  /*bb20*/  LDGDEPBAR ;  /* 0x00000000000079af */ /* 0x000e220000000000 */
[----:B--2---:R-:W-:Y:S08]  /*bb30*/  HMMA.16816.F32 R200, R8, R24, RZ ;  /* 0x0000001808c8723c */ /* 0x004ff000000018ff */
[C---:B---3--:R-:W-:Y:S08]  /*bb40*/  HMMA.16816.F32 R184, R4.reuse, R20, RZ ;  /* 0x0000001404b8723c */ /* 0x048ff000000018ff */
        /* <DEDUP_REMOVED lines=8> */
[----:B------:R-:W2:Y:S04]  /*bbd0*/  LDSM.16.M88.4 R20, [R217+0x8800] ;  /* 0x00880000d914783b */ /* 0x000ea80000000200 */
[----:B------:R-:W3:Y:S03]  /*bbe0*/  LDSM.16.M88.4 R8, [R218] ;  /* 0x00000000da08783b */ /* 0x000ee60000000200 */
[C---:B------:R-:W-:Y:S08]  /*bbf0*/  HMMA.16816.F32 R232, R12.reuse, R32, R184 ;  /* 0x000000200ce8723c */ /* 0x040ff000000018b8 */
[C---:B------:R-:W-:Y:S08]  /*bc00*/  HMMA.16816.F32 R240, R12.reuse, R28, R196 ;  /* 0x0000001c0cf0723c */ /* 0x040ff000000018c4 */
[C---:B------:R-:W-:Y:S08]  /*bc10*/  HMMA.16816.F32 R236, R12.reuse, R30, R192 ;  /* 0x0000001e0cec723c */ /* 0x040ff000000018c0 */
[----:B------:R-:W-:Y:S01]  /*bc20*/  HMMA.16816.F32 R204, R12, R34, R180 ;  /* 0x000000220ccc723c */ /* 0x000fe200000018b4 */
[----:B------:R-:W-:Y:S07]  /*bc30*/  LDSM.16.M88.4 R12, [R216+0x2000] ;  /* 0x00200000d80c783b */ /* 0x000fee0000000200 */
[C---:B----4-:R-:W-:Y:S08]  /*bc40*/  HMMA.16816.F32 R200, R16.reuse, R28, R200 ;  /* 0x0000001c10c8723c */ /* 0x050ff000000018c8 */
[C---:B------:R-:W-:Y:S01]  /*bc50*/  HMMA.16816.F32 R192, R16.reuse, R30, R188 ;  /* 0x0000001e10c0723c */ /* 0x040fe200000018bc */
[----:B------:R-:W4:Y:S07]  /*bc60*/  LDSM.16.M88.4 R28, [R215+0x800] ;  /* 0x00080000d71c783b */ /* 0x000f2e0000000200 */
[C---:B------:R-:W-:Y:S08]  /*bc70*/  HMMA.16816.F32 R196, R16.reuse, R32, R176 ;  /* 0x0000002010c4723c */ /* 0x040ff000000018b0 */
[----:B------:R-:W-:Y:S01]  /*bc80*/  HMMA.16816.F32 R184, R16, R34, R140 ;  /* 0x0000002210b8723c */ /* 0x000fe2000000188c */
[----:B------:R-:W5:Y:S04]  /*bc90*/  LDSM.16.M88.4 R32, [R215] ;  /* 0x00000000d720783b */ /* 0x000f680000000200 */
[----:B------:R-:W1:Y:S03]  /*bca0*/  LDSM.16.M88.4 R16, [R216] ;  /* 0x00000000d810783b */ /* 0x000e660000000200 */
[C---:B--2---:R-:W-:Y:S08]  /*bcb0*/  HMMA.16816.F32 R140, R4.reuse, R20, R232 ;  /* 0x00000014048c723c */ /* 0x044ff000000018e8 */
[C---:B------:R-:W-:Y:S08]  /*bcc0*/  HMMA.16816.F32 R180, R4.reuse, R24, R240 ;  /* 0x0000001804b4723c */ /* 0x040ff000000018f0 */
[C---:B------:R-:W-:Y:S08]  /*bcd0*/  HMMA.16816.F32 R176, R4.reuse, R26, R236 ;  /* 0x0000001a04b0723c */ /* 0x040ff000000018ec */
[----:B------:R-:W-:Y:S01]  /*bce0*/  HMMA.16816.F32 R188, R4, R22, R204 ;  /* 0x0000001604bc723c */ /* 0x000fe200000018cc */
[----:B------:R-:W-:Y:S07]  /*bcf0*/  LDSM.16.M88.4 R4, [R210+0x6000] ;  /* 0x00600000d204783b */ /* 0x000fee0000000200 */
[C---:B---3--:R-:W-:Y:S08]  /*bd00*/  HMMA.16816.F32 R236, R8.reuse, R24, R200 ;  /* 0x0000001808ec723c */ /* 0x048ff000000018c8 */
[C---:B------:R-:W-:Y:S01]  /*bd10*/  HMMA.16816.F32 R232, R8.reuse, R26, R192 ;  /* 0x0000001a08e8723c */ /* 0x040fe200000018c0 */
[----:B------:R-:W-:Y:S07]  /*bd20*/  LDSM.16.M88.4 R24, [R208+0x9000] ;  /* 0x00900000d018783b */ /* 0x000fee0000000200 */
[C---:B------:R-:W-:Y:S08]  /*bd30*/  HMMA.16816.F32 R200, R8.reuse, R20, R196 ;  /* 0x0000001408c8723c */ /* 0x040ff000000018c4 */
[----:B------:R-:W-:Y:S01]  /*bd40*/  HMMA.16816.F32 R192, R8, R22, R184 ;  /* 0x0000001608c0723c */ /* 0x000fe200000018b8 */
[----:B------:R-:W2:Y:S04]  /*bd50*/  LDSM.16.M88.4 R20, [R208+0x9800] ;  /* 0x00980000d014783b */ /* 0x000ea80000000200 */
[----:B------:R-:W3:Y:S03]  /*bd60*/  LDSM.16.M88.4 R8, [R210+0x4000] ;  /* 0x00400000d208783b */ /* 0x000ee60000000200 */
[C---:B----4-:R-:W-:Y:S01]  /*bd70*/  HMMA.16816.F32 R196, R12.reuse, R28, R140 ;  /* 0x0000001c0cc4723c */ /* 0x050fe2000000188c */
[----:B------:R-:W-:Y:S07]  /*bd80*/  LDSM.16.M88.4 R140, [R221] ;  /* 0x00000000dd8c783b */ /* 0x000fee0000000200 */
[C---:B-----5:R-:W-:Y:S08]  /*bd90*/  HMMA.16816.F32 R240, R12.reuse, R32, R180 ;  /* 0x000000200cf0723c */ /* 0x060ff000000018b4 */
[C---:B------:R-:W-:Y:S08]  /*bda0*/  HMMA.16816.F32 R204, R12.reuse, R34, R176 ;  /* 0x000000220ccc723c */ /* 0x040ff000000018b0 */
[----:B------:R-:W-:Y:S01]  /*bdb0*/  HMMA.16816.F32 R188, R12, R30, R188 ;  /* 0x0000001e0cbc723c */ /* 0x000fe200000018bc */
[----:B------:R-:W4:Y:S07]  /*bdc0*/  LDSM.16.M88.4 R12, [R212+0x6000] ;  /* 0x00600000d40c783b */ /* 0x000f2e0000000200 */
[C---:B-1----:R-:W-:Y:S08]  /*bdd0*/  HMMA.16816.F32 R184, R16.reuse, R32, R236 ;  /* 0x0000002010b8723c */ /* 0x042ff000000018ec */
[C---:B------:R-:W-:Y:S01]  /*bde0*/  HMMA.16816.F32 R180, R16.reuse, R34, R232 ;  /* 0x0000002210b4723c */ /* 0x040fe200000018e8 */
[----:B------:R-:W1:Y:S07]  /*bdf0*/  LDSM.16.M88.4 R32, [R220] ;  /* 0x00000000dc20783b */ /* 0x000e6e0000000200 */
[C---:B------:R-:W-:Y:S08]  /*be00*/  HMMA.16816.F32 R176, R16.reuse, R28, R200 ;  /* 0x0000001c10b0723c */ /* 0x040ff000000018c8 */
[----:B------:R-:W-:Y:S01]  /*be10*/  HMMA.16816.F32 R28, R16, R30, R192 ;  /* 0x0000001e101c723c */ /* 0x000fe200000018c0 */
[----:B------:R-:W5:Y:S07]  /*be20*/  LDSM.16.M88.4 R16, [R212+0x4000] ;  /* 0x00400000d410783b */ /* 0x000f6e0000000200 */
        /* <DEDUP_REMOVED lines=8> */
[C---:B------:R-:W-:Y:S01]  /*beb0*/  HMMA.16816.F32 R180, R8.reuse, R22, R28 ;  /* 0x0000001608b4723c */ /* 0x040fe2000000181c */
[----:B------:R-:W2:Y:S07]  /*bec0*/  LDSM.16.M88.4 R28, [R217+0x9000] ;  /* 0x00900000d91c783b */ /* 0x000eae0000000200 */
[----:B------:R-:W-:Y:S08]  /*bed0*/  HMMA.16816.F32 R184, R8, R20, R176 ;  /* 0x0000001408b8723c */ /* 0x000ff000000018b0 */
[C---:B----4-:R-:W-:Y:S08]  /*bee0*/  HMMA.16816.F32 R176, R12.reuse, R140, R232 ;  /* 0x0000008c0cb0723c */ /* 0x050ff000000018e8 */
[C---:B------:R-:W-:Y:S08]  /*bef0*/  HMMA.16816.F32 R20, R12.reuse, R142, R204 ;  /* 0x0000008e0c14723c */ /* 0x040ff000000018cc */
[C---:B-1----:R-:W-:Y:S08]  /*bf00*/  HMMA.16816.F32 R8, R12.reuse, R32, R200 ;  /* 0x000000200c08723c */ /* 0x042ff000000018c8 */
[----:B------:R-:W-:Y:S01]  /*bf10*/  HMMA.16816.F32 R196, R12, R34, R196 ;  /* 0x000000220cc4723c */ /* 0x000fe200000018c4 */
[----:B------:R-:W1:Y:S07]  /*bf20*/  LDSM.16.M88.4 R12, [R218+0x4000] ;  /* 0x00400000da0c783b */ /* 0x000e6e0000000200 */
[C---:B-----5:R-:W-:Y:S08]  /*bf30*/  HMMA.16816.F32 R232, R16.reuse, R140, R192 ;  /* 0x0000008c10e8723c */ /* 0x060ff000000018c0 */
        /* <DEDUP_REMOVED lines=8> */
[----:B------:R-:W2:Y:S07]  /*bfc0*/  LDSM.16.M88.4 R8, [R216+0x6000] ;  /* 0x00600000d808783b */ /* 0x000eae0000000200 */
[----:B------:R-:W-:Y:S01]  /*bfd0*/  HMMA.16816.F32 R176, R4, R26, R196 ;  /* 0x0000001a04b0723c */ /* 0x000fe200000018c4 */
[----:B------:R-:W3:Y:S01]  /*bfe0*/  LDSM.16.M88.4 R4, [R216+0x4000] ;  /* 0x00400000d804783b */ /* 0x000ee20000000200 */
[----:B------:R-:W-:-:S06]  /*bff0*/  DEPBAR.LE SB0, 0x0 ;  /* 0x000080000000791a */ /* 0x000fcc0000000000 */
[C---:B-1----:R-:W-:Y:S08]  /*c000*/  HMMA.16816.F32 R140, R12.reuse, R28, R232 ;  /* 0x0000001c0c8c723c */ /* 0x042ff000000018e8 */
[C---:B------:R-:W-:Y:S08]  /*c010*/  HMMA.16816.F32 R32, R12.reuse, R30, R204 ;  /* 0x0000001e0c20723c */ /* 0x040ff000000018cc */
[C---:B------:R-:W-:Y:S08]  /*c020*/  HMMA.16816.F32 R28, R12.reuse, R24, R200 ;  /* 0x000000180c1c723c */ /* 0x040ff000000018c8 */
[----:B------:R-:W-:Y:S08]  /*c030*/  HMMA.16816.F32 R12, R12, R26, R192 ;  /* 0x0000001a0c0c723c */ /* 0x000ff000000018c0 */
[C---:B--2---:R-:W-:Y:S08]  /*c040*/  HMMA.16816.F32 R196, R8.reuse, R22, R184 ;  /* 0x0000001608c4723c */ /* 0x044ff000000018b8 */
[C---:B------:R-:W-:Y:S08]  /*c050*/  HMMA.16816.F32 R188, R8.reuse, R20, R188 ;  /* 0x0000001408bc723c */ /* 0x040ff000000018bc */
[C---:B------:R-:W-:Y:S08]  /*c060*/  HMMA.16816.F32 R200, R8.reuse, R16, R180 ;  /* 0x0000001008c8723c */ /* 0x040ff000000018b4 */
[----:B------:R-:W-:Y:S08]  /*c070*/  HMMA.16816.F32 R184, R8, R18, R176 ;  /* 0x0000001208b8723c */ /* 0x000ff000000018b0 */
[C---:B---3--:R-:W-:Y:S08]  /*c080*/  HMMA.16816.F32 R140, R4.reuse, R20, R140 ;  /* 0x00000014048c723c */ /* 0x048ff0000000188c */
        /* <DEDUP_REMOVED lines=51> */
.L_x_1132:
[----:B------:R-:W-:Y:S05]  /*c3c0*/  BSYNC B0 ;  /* 0x0000000000007941 */ /* 0x000fea0003800000 */
.L_x_1131:
[----:B------:R-:W0:Y:S02]  /*c3d0*/  LDGDEPBAR ;  /* 0x00000000000079af */ /* 0x000e240000000000 */
.L_x_1130:
        /* <DEDUP_REMOVED lines=12> */
[----:B------:R-:W-:Y:S02]  /*c4a0*/  ISETP.GE.AND P1, PT, R8, R230, PT ;  /* 0x000000e60800720c */ /* 0x000fe40003f26270 */
        /* <DEDUP_REMOVED lines=12> */
[-C--:B------:R-:W-:Y:S02]  /*c570*/  ISETP.LT.OR P1, PT, R7, R226.reuse, P1 ;  /* 0x000000e20700720c */ /* 0x080fe40000f21670 */
[----:B------:R-:W-:Y:S02]  /*c580*/  ISETP.LT.OR P5, PT, R6, R226, P5 ;  /* 0x000000e20600720c */ /* 0x000fe40002fa1670 */
[----:B------:R-:W-:Y:S02]  /*c590*/  FSEL R15, R33, -INF , !P4 ;  /* 0xff800000210f7808 */ /* 0x000fe40006000000 */
[----:B------:R-:W-:-:S02]  /*c5a0*/  ISETP.GE.AND P6, PT, R8, R231, PT ;  /* 0x000000e70800720c */ /* 0x000fc40003fc6270 */
[----:B------:R-:W-:Y:S02]  /*c5b0*/  ISETP.GE.AND P4, PT, R5, R231, PT ;  /* 0x000000e70500720c */ /* 0x000fe40003f86270 */
[----:B------:R-:W-:Y:S02]  /*c5c0*/  IADD3 R4, R0, 0x11, RZ ;  /* 0x0000001100047810 */ /* 0x000fe40007ffe0ff */
[----:B------:R-:W-:Y:S02]  /*c5d0*/  FSEL R20, R34, -INF , !P1 ;  /* 0xff80000022147808 */ /* 0x000fe40004800000 */
[----:B------:R-:W-:Y:S02]  /*c5e0*/  FSEL R23, R35, -INF , !P5 ;  /* 0xff80000023177808 */ /* 0x000fe40006800000 */
[-C--:B------:R-:W-:Y:S01]  /*c5f0*/  ISETP.LT.OR P6, PT, R8, R227.reuse, P6 ;  /* 0x000000e30800720c */ /* 0x080fe200037c1670 */
[----:B------:R-:W-:Y:S01]  /*c600*/  LDSM.16.MT88.4 R32, [R211+0xb000] ;  /* 0x00b00000d320783b */ /* 0x000fe20000004200 */
[----:B------:R-:W-:-:S02]  /*c610*/  ISETP.LT.OR P1, PT, R5, R227, P4 ;  /* 0x000000e30500720c */ /* 0x000fc40002721670 */
[----:B------:R-:W-:Y:S02]  /*c620*/  ISETP.GE.AND P5, PT, R5, R230, PT ;  /* 0x000000e60500720c */ /* 0x000fe40003fa6270 */
[----:B------:R-:W-:Y:S02]  /*c630*/  IADD3 R3, R0, 0x18, RZ ;  /* 0x0000001800037810 */ /* 0x000fe40007ffe0ff */
[----:B------:R-:W-:Y:S02]  /*c640*/  ISETP.GE.AND P4, PT, R4, R231, PT ;  /* 0x000000e70400720c */ /* 0x000fe40003f86270 */
[----:B------:R-:W-:Y:S02]  /*c650*/  FSEL R17, R141, -INF , !P6 ;  /* 0xff8000008d117808 */ /* 0x000fe40007000000 */
[----:B------:R-:W-:Y:S01]  /*c660*/  FSEL R177, R28, -INF , !P1 ;  /* 0xff8000001cb17808 */ /* 0x000fe20004800000 */
[----:B------:R-:W-:Y:S01]  /*c670*/  LDSM.16.MT88.4 R140, [R211+0xa000] ;  /* 0x00a00000d38c783b */ /* 0x000fe20000004200 */
[----:B------:R-:W-:-:S02]  /*c680*/  ISETP.LT.OR P5, PT, R5, R226, P5 ;  /* 0x000000e20500720c */ /* 0x000fc40002fa1670 */
[C---:B------:R-:W-:Y:S02]  /*c690*/  ISETP.GE.AND P1, PT, R4.reuse, R230, PT ;  /* 0x000000e60400720c */ /* 0x040fe40003f26270 */
[----:B------:R-:W-:Y:S02]  /*c6a0*/  ISETP.GE.AND P6, PT, R3, R231, PT ;  /* 0x000000e70300720c */ /* 0x000fe40003fc6270 */
[----:B------:R-:W-:Y:S02]  /*c6b0*/  ISETP.LT.OR P4, PT, R4, R227, P4 ;  /* 0x000000e30400720c */ /* 0x000fe40002781670 */
[----:B------:R-:W-:Y:S02]  /*c6c0*/  FMNMX.FTZ R9, R136, R10, !PT ;  /* 0x0000000a88097209 */ /* 0x000fe40007810000 */
[----:B------:R-:W-:Y:S02]  /*c6d0*/  IADD3 R2, R0, 0x19, RZ ;  /* 0x0000001900027810 */ /* 0x000fe40007ffe0ff */
[----:B------:R-:W-:-:S02]  /*c6e0*/  FSEL R182, R30, -INF , !P5 ;  /* 0xff8000001eb67808 */ /* 0x000fc40006800000 */
[----:B------:R-:W-:Y:S02]  /*c6f0*/  ISETP.LT.OR P1, PT, R4, R226, P1 ;  /* 0x000000e20400720c */ /* 0x000fe40000f21670 */
[----:B------:R-:W-:Y:S02]  /*c700*/  ISETP.LT.OR P5, PT, R3, R227, P6 ;  /* 0x000000e30300720c */ /* 0x000fe400037a1670 */
[----:B------:R-:W-:Y:S02]  /*c710*/  FSEL R178, R29, -INF , !P4 ;  /* 0xff8000001db27808 */ /* 0x000fe40006000000 */
[----:B------:R-:W-:Y:S02]  /*c720*/  FMNMX.FTZ R9, R17, R9, !PT ;  /* 0x0000000911097209 */ /* 0x000fe40007810000 */
[----:B------:R-:W-:Y:S02]  /*c730*/  ISETP.GE.AND P4, PT, R2, R231, PT ;  /* 0x000000e70200720c */ /* 0x000fe40003f86270 */
[----:B------:R-:W-:-:S02]  /*c740*/  FSEL R192, R31, -INF , !P1 ;  /* 0xff8000001fc07808 */ /* 0x000fc40004800000 */
[----:B------:R-:W-:Y:S01]  /*c750*/  FSEL R176, R24, -INF , !P5 ;  /* 0xff80000018b07808 */ /* 0x000fe20006800000 */
[----:B------:R-:W-:Y:S01]  /*c760*/  LDSM.16.MT88.4 R28, [R209+0xb000] ;  /* 0x00b00000d11c783b */ /* 0x000fe20000004200 */
[C---:B------:R-:W-:Y:S02]  /*c770*/  ISETP.GE.AND P1, PT, R0.reuse, R229, PT ;  /* 0x000000e50000720c */ /* 0x040fe40003f26270 */
[----:B------:R-:W-:Y:S02]  /*c780*/  ISETP.GE.AND P5, PT, R0, R228, PT ;  /* 0x000000e40000720c */ /* 0x000fe40003fa6270 */
[----:B------:R-:W-:Y:S02]  /*c790*/  FMNMX.FTZ R9, R16, R9, !PT ;  /* 0x0000000910097209 */ /* 0x000fe40007810000 */
[----:B------:R-:W-:Y:S02]  /*c7a0*/  ISETP.LT.OR P4, PT, R2, R227, P4 ;  /* 0x000000e30200720c */ /* 0x000fe40002781670 */
[----:B------:R-:W-:-:S02]  /*c7b0*/  ISETP.LT.OR P1, PT, R0, R225, P1 ;  /* 0x000000e10000720c */ /* 0x000fc40000f21670 */
[----:B------:R-:W-:Y:S02]  /*c7c0*/  ISETP.LT.OR P5, PT, R0, R224, P5 ;  /* 0x000000e00000720c */ /* 0x000fe40002fa1670 */
[----:B------:R-:W-:Y:S02]  /*c7d0*/  FMNMX.FTZ R0, R15, R9, !PT ;  /* 0x000000090f007209 */ /* 0x000fe40007810000 */
[----:B------:R-:W-:Y:S02]  /*c7e0*/  FSEL R179, R25, -INF , !P4 ;  /* 0xff80000019b37808 */ /* 0x000fe40006000000 */
[----:B------:R-:W-:Y:S02]  /*c7f0*/  ISETP.GE.AND P4, PT, R2, R230, PT ;  /* 0x000000e60200720c */ /* 0x000fe40003f86270 */
[----:B------:R-:W-:Y:S02]  /*c800*/  FMNMX.FTZ R0, R177, R0, !PT ;  /* 0x00000000b1007209 */ /* 0x000fe40007810000 */
[----:B------:R-:W-:-:S02]  /*c810*/  ISETP.GE.AND P6, PT, R3, R230, PT ;  /* 0x000000e60300720c */ /* 0x000fc40003fc6270 */
[----:B------:R-:W-:Y:S02]  /*c820*/  ISETP.LT.OR P4, PT, R2, R226, P4 ;  /* 0x000000e20200720c */ /* 0x000fe40002781670 */
[----:B------:R-:W-:Y:S02]  /*c830*/  FMNMX.FTZ R0, R178, R0, !PT ;  /* 0x00000000b2007209 */ /* 0x000fe40007810000 */
[----:B------:R-:W-:Y:S02]  /*c840*/  ISETP.LT.OR P6, PT, R3, R226, P6 ;  /* 0x000000e20300720c */ /* 0x000fe400037c1670 */
[----:B------:R-:W-:Y:S02]  /*c850*/  FSEL R183, R27, -INF , !P4 ;  /* 0xff8000001bb77808 */ /* 0x000fe40006000000 */
[----:B------:R-:W-:Y:S02]  /*c860*/  ISETP.GE.AND P4, PT, R8, R229, PT ;  /* 0x000000e50800720c */ /* 0x000fe40003f86270 */
[----:B------:R-:W-:-:S02]  /*c870*/  FMNMX.FTZ R0, R176, R0, !PT ;  /* 0x00000000b0007209 */ /* 0x000fc40007810000 */
[----:B------:R-:W-:Y:S02]  /*c880*/  FSEL R180, R26, -INF , !P6 ;  /* 0xff8000001ab47808 */ /* 0x000fe40007000000 */
[----:B------:R-:W-:Y:S02]  /*c890*/  ISETP.GE.AND P6, PT, R7, R229, PT ;  /* 0x000000e50700720c */ /* 0x000fe40003fc6270 */
[-C--:B------:R-:W-:Y:S02]  /*c8a0*/  ISETP.LT.OR P4, PT, R8, R225.reuse, P4 ;  /* 0x000000e10800720c */ /* 0x080fe40002781670 */
[----:B------:R-:W-:Y:S02]  /*c8b0*/  FMNMX.FTZ R0, R179, R0, !PT ;  /* 0x00000000b3007209 */ /* 0x000fe40007810000 */
[----:B------:R-:W-:Y:S02]  /*c8c0*/  ISETP.LT.OR P6, PT, R7, R225, P6 ;  /* 0x000000e10700720c */ /* 0x000fe400037c1670 */
[----:B------:R-:W-:Y:S01]  /*c8d0*/  FSEL R19, R189, -INF , !P4 ;  /* 0xff800000bd137808 */ /* 0x000fe20006000000 */
[----:B------:R-:W1:Y:S01]  /*c8e0*/  SHFL.BFLY PT, R14, R0, 0x2, 0x1f ;  /* 0x0c401f00000e7f89 */ /* 0x000e6200000e0000 */
[----:B------:R-:W-:-:S02]  /*c8f0*/  ISETP.GE.AND P4, PT, R5, R229, PT ;  /* 0x000000e50500720c */ /* 0x000fc40003f86270 */
[----:B------:R-:W-:Y:S02]  /*c900*/  FSEL R18, R196, -INF , !P6 ;  /* 0xff800000c4127808 */ /* 0x000fe40007000000 */
[----:B------:R-:W-:Y:S02]  /*c910*/  ISETP.GE.AND P6, PT, R4, R229, PT ;  /* 0x000000e50400720c */ /* 0x000fe40003fc6270 */
[----:B------:R-:W-:Y:S02]  /*c920*/  ISETP.LT.OR P4, PT, R5, R225, P4 ;  /* 0x000000e10500720c */ /* 0x000fe40002781670 */
[----:B------:R-:W-:Y:S02]  /*c930*/  FSEL R12, R188, -INF , !P1 ;  /* 0xff800000bc0c7808 */ /* 0x000fe40004800000 */
[----:B------:R-:W-:Y:S02]  /*c940*/  ISETP.GE.AND P1, PT, R6, R229, PT ;  /* 0x000000e50600720c */ /* 0x000fe40003f26270 */
[----:B------:R-:W-:-:S02]  /*c950*/  ISETP.LT.OR P6, PT, R4, R225, P6 ;  /* 0x000000e10400720c */ /* 0x000fc400037c1670 */
[----:B------:R-:W-:Y:S02]  /*c960*/  FSEL R181, R200, -INF , !P4 ;  /* 0xff800000c8b57808 */ /* 0x000fe40006000000 */
[----:B------:R-:W-:Y:S02]  /*c970*/  ISETP.GE.AND P4, PT, R8, R228, PT ;  /* 0x000000e40800720c */ /* 0x000fe40003f86270 */
[----:B------:R-:W-:Y:S02]  /*c980*/  ISETP.LT.OR P1, PT, R6, R225, P1 ;  /* 0x000000e10600720c */ /* 0x000fe40000f21670 */
[----:B------:R-:W-:Y:S02]  /*c990*/  FSEL R188, R201, -INF , !P6 ;  /* 0xff800000c9bc7808 */ /* 0x000fe40007000000 */
[----:B------:R-:W-:Y:S02]  /*c9a0*/  ISETP.GE.AND P6, PT, R2, R229, PT ;  /* 0x000000e50200720c */ /* 0x000fe40003fc6270 */
[----:B------:R-:W-:-:S02]  /*c9b0*/  ISETP.LT.OR P4, PT, R8, R224, P4 ;  /* 0x000000e00800720c */ /* 0x000fc40002781670 */
[----:B------:R-:W-:Y:S02]  /*c9c0*/  FMNMX.FTZ R8, R134, R12, !PT ;  /* 0x0000000c86087209 */ /* 0x000fe40007810000 */
[----:B------:R-:W-:Y:S02]  /*c9d0*/  FSEL R22, R197, -INF , !P1 ;  /* 0xff800000c5167808 */ /* 0x000fe40004800000 */
[----:B------:R-:W-:Y:S02]  /*c9e0*/  ISETP.GE.AND P1, PT, R3, R229, PT ;  /* 0x000000e50300720c */ /* 0x000fe40003f26270 */
[-C--:B------:R-:W-:Y:S02]  /*c9f0*/  ISETP.LT.OR P6, PT, R2, R225.reuse, P6 ;  /* 0x000000e10200720c */ /* 0x080fe400037c1670 */
[----:B------:R-:W-:Y:S02]  /*ca00*/  FMNMX.FTZ R8, R19, R8, !PT ;  /* 0x0000000813087209 */ /* 0x000fe40007810000 */
[----:B------:R-:W-:-:S02]  /*ca10*/  ISETP.LT.OR P1, PT, R3, R225, P1 ;  /* 0x000000e10300720c */ /* 0x000fc40000f21670 */
[----:B------:R-:W-:Y:S02]  /*ca20*/  FSEL R185, R185, -INF , !P6 ;  /* 0xff800000b9b97808 */ /* 0x000fe40007000000 */
[----:B------:R-:W-:Y:S02]  /*ca30*/  ISETP.GE.AND P6, PT, R6, R228, PT ;  /* 0x000000e40600720c */ /* 0x000fe40003fc6270 */
[----:B------:R-:W-:Y:S02]  /*ca40*/  FMNMX.FTZ R11, R18, R8, !PT ;  /* 0x00000008120b7209 */ /* 0x000fe40007810000 */
[----:B------:R-:W-:Y:S02]  /*ca50*/  FSEL R189, R184, -INF , !P1 ;  /* 0xff800000b8bd7808 */ /* 0x000fe40004800000 */
[----:B------:R-:W-:Y:S02]  /*ca60*/  ISETP.GE.AND P1, PT, R7, R228, PT ;  /* 0x000000e40700720c */ /* 0x000fe40003f26270 */
[----:B-1----:R-:W-:-:S02]  /*ca70*/  FMNMX.FTZ R8, R0, R14, !PT ;  /* 0x0000000e00087209 */ /* 0x002fc40007810000 */
[-C--:B------:R-:W-:Y:S02]  /*ca80*/  ISETP.LT.OR P6, PT, R6, R224.reuse, P6 ;  /* 0x000000e00600720c */ /* 0x080fe400037c1670 */
[----:B------:R-:W-:Y:S01]  /*ca90*/  FMNMX.FTZ R0, R22, R11, !PT ;  /* 0x0000000b16007209 */ /* 0x000fe20007810000 */
[----:B------:R-:W1:Y:S01]  /*caa0*/  SHFL.BFLY PT, R26, R8, 0x1, 0x1f ;  /* 0x0c201f00081a7f89 */ /* 0x000e6200000e0000 */
[----:B------:R-:W-:Y:S02]  /*cab0*/  FMNMX.FTZ R9, R135, R13, !PT ;  /* 0x0000000d87097209 */ /* 0x000fe40007810000 */
[----:B------:R-:W-:Y:S02]  /*cac0*/  FSEL R6, R190, -INF , !P5 ;  /* 0xff800000be067808 */ /* 0x000fe40006800000 */
[----:B------:R-:W-:Y:S02]  /*cad0*/  ISETP.LT.OR P1, PT, R7, R224, P1 ;  /* 0x000000e00700720c */ /* 0x000fe40000f21670 */
[----:B------:R-:W-:-:S02]  /*cae0*/  FMNMX.FTZ R7, R181, R0, !PT ;  /* 0x00000000b5077209 */ /* 0x000fc40007810000 */
[----:B------:R-:W-:Y:S02]  /*caf0*/  FMNMX.FTZ R9, R21, R9, !PT ;  /* 0x0000000915097209 */ /* 0x000fe40007810000 */
[----:B------:R-:W-:Y:S02]  /*cb00*/  FSEL R14, R191, -INF , !P4 ;  /* 0xff800000bf0e7808 */ /* 0x000fe40006000000 */
[----:B------:R-:W-:Y:S02]  /*cb10*/  FMNMX.FTZ R0, R137, R6, !PT ;  /* 0x0000000689007209 */ /* 0x000fe40007810000 */
[----:B------:R-:W-:Y:S02]  /*cb20*/  ISETP.GE.AND P5, PT, R5, R228, PT ;  /* 0x000000e40500720c */ /* 0x000fe40003fa6270 */
[----:B------:R-:W-:Y:S02]  /*cb30*/  FMNMX.FTZ R9, R20, R9, !PT ;  /* 0x0000000914097209 */ /* 0x000fe40007810000 */
[----:B------:R-:W-:-:S02]  /*cb40*/  FSEL R11, R198, -INF , !P1 ;  /* 0xff800000c60b7808 */ /* 0x000fc40004800000 */
[----:B------:R-:W-:Y:S02]  /*cb50*/  FMNMX.FTZ R0, R14, R0, !PT ;  /* 0x000000000e007209 */ /* 0x000fe40007810000 */
[----:B------:R-:W-:Y:S02]  /*cb60*/  ISETP.GE.AND P4, PT, R4, R228, PT ;  /* 0x000000e40400720c */ /* 0x000fe40003f86270 */
[----:B------:R-:W-:Y:S02]  /*cb70*/  ISETP.LT.OR P5, PT, R5, R224, P5 ;  /* 0x000000e00500720c */ /* 0x000fe40002fa1670 */
[----:B------:R-:W-:Y:S02]  /*cb80*/  FMNMX.FTZ R5, R188, R7, !PT ;  /* 0x00000007bc057209 */ /* 0x000fe40007810000 */
[----:B------:R-:W-:Y:S02]  /*cb90*/  ISETP.GE.AND P1, PT, R3, R228, PT ;  /* 0x000000e40300720c */ /* 0x000fe40003f26270 */
[----:B------:R-:W-:-:S02]  /*cba0*/  FMNMX.FTZ R9, R23, R9, !PT ;  /* 0x0000000917097209 */ /* 0x000fc40007810000 */
[----:B------:R-:W-:Y:S02]  /*cbb0*/  FSEL R7, R199, -INF , !P6 ;  /* 0xff800000c7077808 */ /* 0x000fe40007000000 */
[----:B------:R-:W-:Y:S02]  /*cbc0*/  FMNMX.FTZ R0, R11, R0, !PT ;  /* 0x000000000b007209 */ /* 0x000fe40007810000 */
[-C--:B------:R-:W-:Y:S02]  /*cbd0*/  ISETP.LT.OR P4, PT, R4, R224.reuse, P4 ;  /* 0x000000e00400720c */ /* 0x080fe40002781670 */
[----:B------:R-:W-:Y:S02]  /*cbe0*/  ISETP.LT.OR P1, PT, R3, R224, P1 ;  /* 0x000000e00300720c */ /* 0x000fe40000f21670 */
[----:B------:R-:W-:Y:S02]  /*cbf0*/  FMNMX.FTZ R9, R182, R9, !PT ;  /* 0x00000009b6097209 */ /* 0x000fe40007810000 */
[----:B------:R-:W-:-:S02]  /*cc00*/  FSEL R184, R202, -INF , !P5 ;  /* 0xff800000cab87808 */ /* 0x000fc40006800000 */
[----:B------:R-:W-:Y:S02]  /*cc10*/  FMNMX.FTZ R3, R7, R0, !PT ;  /* 0x0000000007037209 */ /* 0x000fe40007810000 */
[----:B------:R-:W-:Y:S02]  /*cc20*/  FSEL R190, R203, -INF , !P4 ;  /* 0xff800000cbbe7808 */ /* 0x000fe40006000000 */
[----:B------:R-:W-:Y:S02]  /*cc30*/  ISETP.GE.AND P4, PT, R2, R228, PT ;  /* 0x000000e40200720c */ /* 0x000fe40003f86270 */
[----:B------:R-:W-:Y:S02]  /*cc40*/  FMNMX.FTZ R9, R192, R9, !PT ;  /* 0x00000009c0097209 */ /* 0x000fe40007810000 */
[----:B------:R-:W-:Y:S02]  /*cc50*/  FMNMX.FTZ R5, R189, R5, !PT ;  /* 0x00000005bd057209 */ /* 0x000fe40007810000 */
[----:B------:R-:W-:-:S02]  /*cc60*/  FMNMX.FTZ R3, R184, R3, !PT ;  /* 0x00000003b8037209 */ /* 0x000fc40007810000 */
[----:B------:R-:W-:Y:S02]  /*cc70*/  ISETP.LT.OR P4, PT, R2, R224, P4 ;  /* 0x000000e00200720c */ /* 0x000fe40002781670 */
[----:B------:R-:W-:Y:S02]  /*cc80*/  FMNMX.FTZ R9, R180, R9, !PT ;  /* 0x00000009b4097209 */ /* 0x000fe40007810000 */
[----:B------:R-:W-:Y:S02]  /*cc90*/  FMNMX.FTZ R5, R185, R5, !PT ;  /* 0x00000005b9057209 */ /* 0x000fe40007810000 */
[----:B------:R-:W-:Y:S02]  /*cca0*/  FSEL R186, R186, -INF , !P1 ;  /* 0xff800000baba7808 */ /* 0x000fe40004800000 */
[----:B------:R-:W-:Y:S01]  /*ccb0*/  FMNMX.FTZ R2, R190, R3, !PT ;  /* 0x00000003be027209 */ /* 0x000fe20007810000 */
[----:B------:R-:W2:Y:S01]  /*ccc0*/  SHFL.BFLY PT, R25, R5, 0x2, 0x1f ;  /* 0x0c401f0005197f89 */ /* 0x000ea200000e0000 */
[----:B------:R-:W-:-:S02]  /*ccd0*/  FMNMX.FTZ R9, R183, R9, !PT ;  /* 0x00000009b7097209 */ /* 0x000fc40007810000 */
[----:B------:R-:W-:Y:S02]  /*cce0*/  FSEL R187, R187, -INF , !P4 ;  /* 0xff800000bbbb7808 */ /* 0x000fe40006000000 */
[----:B------:R-:W-:Y:S01]  /*ccf0*/  FMNMX.FTZ R2, R186, R2, !PT ;  /* 0x00000002ba027209 */ /* 0x000fe20007810000 */
[----:B------:R-:W3:Y:S01]  /*cd00*/  SHFL.BFLY PT, R24, R9, 0x2, 0x1f ;  /* 0x0c401f0009187f89 */ /* 0x000ee200000e0000 */
[----:B-1----:R-:W-:Y:S02]  /*cd10*/  FMNMX.FTZ R239, R8, R26, !PT ;  /* 0x0000001a08ef7209 */ /* 0x002fe40007810000 */
[----:B------:R-:W-:Y:S02]  /*cd20*/  FMNMX.FTZ R4, R187, R2, !PT ;  /* 0x00000002bb047209 */ /* 0x000fe40007810000 */
[C---:B------:R-:W-:Y:S01]  /*cd30*/  FSETP.NEU.FTZ.AND P6, PT, R239.reuse, -INF , PT ;  /* 0xff800000ef00780b */ /* 0x040fe20003fdd000 */
[----:B------:R-:W-:Y:S02]  /*cd40*/  FMUL.FTZ R3, R239, c[0x0][0x23c] ;  /* 0x00008f00ef037a20 */ /* 0x000fe40000410000 */
[----:B------:R-:W1:Y:S03]  /*cd50*/  SHFL.BFLY PT, R8, R4, 0x2, 0x1f ;  /* 0x0c401f0004087f89 */ /* 0x000e6600000e0000 */
[----:B------:R-:W-:-:S05]  /*cd60*/  FSEL R3, R3, RZ, P6 ;  /* 0x000000ff03037208 */ /* 0x000fca0003000000 */
[--C-:B------:R-:W-:Y:S01]  /*cd70*/  FFMA.FTZ R15, R15, c[0x0][0x23c], -R3.reuse ;  /* 0x00008f000f0f7a23 */ /* 0x100fe20000010803 */
[----:B--2---:R-:W-:Y:S01]  /*cd80*/  FMNMX.FTZ R5, R5, R25, !PT ;  /* 0x0000001905057209 */ /* 0x004fe20007810000 */
[--C-:B------:R-:W-:Y:S02]  /*cd90*/  FFMA.FTZ R16, R16, c[0x0][0x23c], -R3.reuse ;  /* 0x00008f0010107a23 */ /* 0x100fe40000010803 */
[----:B------:R-:W-:Y:S01]  /*cda0*/  MUFU.EX2 R207, R15 ;  /* 0x0000000f00cf7308 */ /* 0x000fe20000000800 */
[--C-:B------:R-:W-:Y:S02]  /*cdb0*/  FFMA.FTZ R10, R10, c[0x0][0x23c], -R3.reuse ;  /* 0x00008f000a0a7a23 */ /* 0x100fe40000010803 */
[----:B------:R-:W-:Y:S01]  /*cdc0*/  FFMA.FTZ R17, R17, c[0x0][0x23c], -R3 ;  /* 0x00008f0011117a23 */ /* 0x000fe20000010803 */
[----:B---3--:R-:W-:Y:S02]  /*cdd0*/  FMNMX.FTZ R0, R9, R24, !PT ;  /* 0x0000001809007209 */ /* 0x008fe40007810000 */
[----:B------:R-:W2:Y:S02]  /*cde0*/  SHFL.BFLY PT, R9, R5, 0x1, 0x1f ;  /* 0x0c201f0005097f89 */ /* 0x000ea400000e0000 */
[----:B------:R-:W3:Y:S02]  /*cdf0*/  MUFU.EX2 R204, R16 ;  /* 0x0000001000cc7308 */ /* 0x000ee40000000800 */
[----:B------:R-:W4:Y:S01]  /*ce00*/  SHFL.BFLY PT, R24, R0, 0x1, 0x1f ;  /* 0x0c201f0000187f89 */ /* 0x000f2200000e0000 */
[----:B-1----:R-:W-:-:S05]  /*ce10*/  FMNMX.FTZ R4, R4, R8, !PT ;  /* 0x0000000804047209 */ /* 0x002fca0007810000 */
[----:B------:R3:W-:Y:S01]  /*ce20*/  MUFU.EX2 R206, R10 ;  /* 0x0000000a00ce7308 */ /* 0x0007e20000000800 */
[----:B------:R-:W1:Y:S07]  /*ce30*/  SHFL.BFLY PT, R8, R4, 0x1, 0x1f ;  /* 0x0c201f0004087f89 */ /* 0x000e6e00000e0000 */
[----:B------:R-:W5:Y:S01]  /*ce40*/  MUFU.EX2 R205, R17 ;  /* 0x0000001100cd7308 */ /* 0x000f620000000800 */
[----:B--2---:R-:W-:Y:S02]  /*ce50*/  FMNMX.FTZ R237, R5, R9, !PT ;  /* 0x0000000905ed7209 */ /* 0x004fe40007810000 */
[----:B---3--:R-:W-:-:S02]  /*ce60*/  F2FP.PACK_AB R10, R207, R204 ;  /* 0x000000cccf0a723e */ /* 0x008fc400000000ff */
[----:B----4-:R-:W-:Y:S01]  /*ce70*/  FMNMX.FTZ R238, R0, R24, !PT ;  /* 0x0000001800ee7209 */ /* 0x010fe20007810000 */
[C---:B------:R-:W-:Y:S01]  /*ce80*/  FMUL.FTZ R0, R237.reuse, c[0x0][0x23c] ;  /* 0x00008f00ed007a20 */ /* 0x040fe20000410000 */
[----:B------:R-:W-:Y:S01]  /*ce90*/  FSETP.NEU.FTZ.AND P4, PT, R237, -INF , PT ;  /* 0xff800000ed00780b */ /* 0x000fe20003f9d000 */
[----:B------:R-:W-:Y:S01]  /*cea0*/  LDSM.16.MT88.4 R24, [R213+0xb000] ;  /* 0x00b00000d518783b */ /* 0x000fe20000004200 */
[C---:B------:R-:W-:Y:S01]  /*ceb0*/  FSETP.NEU.FTZ.AND P5, PT, R238.reuse, -INF , PT ;  /* 0xff800000ee00780b */ /* 0x040fe20003fbd000 */
[----:B------:R-:W-:Y:S01]  /*cec0*/  FMUL.FTZ R2, R238, c[0x0][0x23c] ;  /* 0x00008f00ee027a20 */ /* 0x000fe20000410000 */
[----:B------:R-:W-:Y:S02]  /*ced0*/  FSEL R0, R0, RZ, P4 ;  /* 0x000000ff00007208 */ /* 0x000fe40002000000 */
[----:B-1----:R-:W-:Y:S02]  /*cee0*/  FMNMX.FTZ R236, R4, R8, !PT ;  /* 0x0000000804ec7209 */ /* 0x002fe40007810000 */
[----:B------:R-:W-:Y:S01]  /*cef0*/  FSEL R4, R239, RZ, P6 ;  /* 0x000000ffef047208 */ /* 0x000fe20003000000 */
[--C-:B------:R-:W-:Y:S01]  /*cf00*/  FFMA.FTZ R12, R12, c[0x0][0x23c], -R0.reuse ;  /* 0x00008f000c0c7a23 */ /* 0x100fe20000010800 */
[----:B------:R-:W-:Y:S01]  /*cf10*/  FSETP.NEU.FTZ.AND P1, PT, R236, -INF , PT ;  /* 0xff800000ec00780b */ /* 0x000fe20003f3d000 */
[----:B------:R-:W-:Y:S01]  /*cf20*/  FFMA.FTZ R19, R19, c[0x0][0x23c], -R0 ;  /* 0x00008f0013137a23 */ /* 0x000fe20000010800 */
[----:B------:R-:W-:Y:S01]  /*cf30*/  FSEL R2, R2, RZ, P5 ;  /* 0x000000ff02027208 */ /* 0x000fe20002800000 */
[----:B------:R-:W-:Y:S01]  /*cf40*/  FADD.FTZ R5, R136, -R4 ;  /* 0x8000000488057221 */ /* 0x000fe20000010000 */
[----:B------:R-:W-:Y:S01]  /*cf50*/  FSEL R4, R238, RZ, P5 ;  /* 0x000000ffee047208 */ /* 0x000fe20002800000 */
[----:B------:R1:W-:Y:S01]  /*cf60*/  MUFU.EX2 R197, R12 ;  /* 0x0000000c00c57308 */ /* 0x0003e20000000800 */
[----:B------:R-:W-:Y:S01]  /*cf70*/  FFMA.FTZ R18, R18, c[0x0][0x23c], -R0 ;  /* 0x00008f0012127a23 */ /* 0x000fe20000010800 */
[----:B-----5:R-:W-:Y:S01]  /*cf80*/  F2FP.PACK_AB R8, R205, R206 ;  /* 0x000000cecd08723e */ /* 0x020fe200000000ff */
[----:B------:R-:W-:-:S02]  /*cf90*/  FMUL.FTZ R5, R5, c[0x0][0x23c] ;  /* 0x00008f0005057a20 */ /* 0x000fc40000410000 */
[----:B------:R-:W-:Y:S02]  /*cfa0*/  FADD.FTZ R4, R135, -R4 ;  /* 0x8000000487047221 */ /* 0x000fe40000010000 */
[----:B------:R-:W-:Y:S01]  /*cfb0*/  FFMA.FTZ R13, R13, c[0x0][0x23c], -R2 ;  /* 0x00008f000d0d7a23 */ /* 0x000fe20000010802 */
[----:B------:R-:W2:Y:S01]  /*cfc0*/  MUFU.EX2 R16, R5 ;  /* 0x0000000500107308 */ /* 0x000ea20000000800 */
[----:B------:R-:W-:Y:S01]  /*cfd0*/  FMUL.FTZ R15, R4, c[0x0][0x23c] ;  /* 0x00008f00040f7a20 */ /* 0x000fe20000410000 */
[----:B------:R-:W-:Y:S01]  /*cfe0*/  FSEL R4, R236, RZ, P1 ;  /* 0x000000ffec047208 */ /* 0x000fe20000800000 */
[----:B------:R-:W-:Y:S02]  /*cff0*/  FFMA.FTZ R22, R22, c[0x0][0x23c], -R0 ;  /* 0x00008f0016167a23 */ /* 0x000fe40000010800 */
[----:B------:R-:W-:Y:S02]  /*d000*/  FFMA.FTZ R21, R21, c[0x0][0x23c], -R2 ;  /* 0x00008f0015157a23 */ /* 0x000fe40000010802 */
[----:B------:R-:W-:Y:S01]  /*d010*/  FADD.FTZ R4, R137, -R4 ;  /* 0x8000000489047221 */ /* 0x000fe20000010000 */
[----:B------:R-:W-:Y:S01]  /*d020*/  MUFU.EX2 R201, R13 ;  /* 0x0000000d00c97308 */ /* 0x000fe20000000800 */
[----:B-1----:R-:W-:Y:S01]  /*d030*/  FMUL.FTZ R12, R236, c[0x0][0x23c] ;  /* 0x00008f00ec0c7a20 */ /* 0x002fe20000410000 */
[----:B------:R-:W1:Y:S01]  /*d040*/  LDSM.16.MT88.4 R136, [R214+0xa000] ;  /* 0x00a00000d688783b */ /* 0x000e620000004200 */
[----:B------:R-:W-:-:S02]  /*d050*/  FMUL.FTZ R4, R4, c[0x0][0x23c] ;  /* 0x00008f0004047a20 */ /* 0x000fc40000410000 */
[--C-:B------:R-:W-:Y:S01]  /*d060*/  FFMA.FTZ R20, R20, c[0x0][0x23c], -R2.reuse ;  /* 0x00008f0014147a23 */ /* 0x100fe20000010802 */
[----:B------:R-:W-:Y:S01]  /*d070*/  FSEL R12, R12, RZ, P1 ;  /* 0x000000ff0c0c7208 */ /* 0x000fe20000800000 */
[----:B------:R-:W-:Y:S01]  /*d080*/  FFMA.FTZ R23, R23, c[0x0][0x23c], -R2 ;  /* 0x00008f0017177a23 */ /* 0x000fe20000010802 */
[----:B------:R-:W-:Y:S01]  /*d090*/  MUFU.EX2 R196, R19 ;  /* 0x0000001300c47308 */ /* 0x000fe20000000800 */
[----:B--2---:R-:W-:Y:S02]  /*d0a0*/  FMUL.FTZ R36, R36, R16 ;  /* 0x0000001024247220 */ /* 0x004fe40000410000 */
[--C-:B------:R-:W-:Y:S02]  /*d0b0*/  FFMA.FTZ R6, R6, c[0x0][0x23c], -R12.reuse ;  /* 0x00008f0006067a23 */ /* 0x100fe4000001080c */
[--C-:B------:R-:W-:Y:S02]  /*d0c0*/  FFMA.FTZ R14, R14, c[0x0][0x23c], -R12.reuse ;  /* 0x00008f000e0e7a23 */ /* 0x100fe4000001080c */
[--C-:B------:R-:W-:Y:S01]  /*d0d0*/  FFMA.FTZ R11, R11, c[0x0][0x23c], -R12.reuse ;  /* 0x00008f000b0b7a23 */ /* 0x100fe2000001080c */
[----:B------:R2:W-:Y:S01]  /*d0e0*/  MUFU.EX2 R191, R6 ;  /* 0x0000000600bf7308 */ /* 0x0005e20000000800 */
[----:B------:R-:W-:-:S02]  /*d0f0*/  FFMA.FTZ R7, R7, c[0x0][0x23c], -R12 ;  /* 0x00008f0007077a23 */ /* 0x000fc4000001080c */
[-C--:B------:R-:W-:Y:S02]  /*d100*/  FMUL.FTZ R37, R37, R16.reuse ;  /* 0x0000001025257220 */ /* 0x080fe40000410000 */
[-C--:B------:R-:W-:Y:S02]  /*d110*/  FMUL.FTZ R144, R144, R16.reuse ;  /* 0x0000001090907220 */ /* 0x080fe40000410000 */
[-C--:B------:R-:W-:Y:S01]  /*d120*/  FMUL.FTZ R145, R145, R16.reuse ;  /* 0x0000001091917220 */ /* 0x080fe20000410000 */
[----:B------:R-:W-:Y:S01]  /*d130*/  MUFU.EX2 R193, R14 ;  /* 0x0000000e00c17308 */ /* 0x000fe20000000800 */
[-C--:B------:R-:W-:Y:S02]  /*d140*/  FMUL.FTZ R48, R48, R16.reuse ;  /* 0x0000001030307220 */ /* 0x080fe40000410000 */
[-C--:B------:R-:W-:Y:S02]  /*d150*/  FMUL.FTZ R49, R49, R16.reuse ;  /* 0x0000001031317220 */ /* 0x080fe40000410000 */
[----:B------:R-:W-:-:S02]  /*d160*/  FMUL.FTZ R156, R156, R16 ;  /* 0x000000109c9c7220 */ /* 0x000fc40000410000 */
[-C--:B------:R-:W-:Y:S01]  /*d170*/  FMUL.FTZ R157, R157, R16.reuse ;  /* 0x000000109d9d7220 */ /* 0x080fe20000410000 */
[----:B--2---:R-:W-:Y:S01]  /*d180*/  FSEL R6, R237, RZ, P4 ;  /* 0x000000ffed067208 */ /* 0x004fe20002000000 */
[----:B------:R-:W-:Y:S01]  /*d190*/  MUFU.EX2 R198, R18 ;  /* 0x0000001200c67308 */ /* 0x000fe20000000800 */
[-C--:B------:R-:W-:Y:S02]  /*d1a0*/  FMUL.FTZ R52, R52, R16.reuse ;  /* 0x0000001034347220 */ /* 0x080fe40000410000 */
[----:B------:R-:W-:Y:S02]  /*d1b0*/  FMUL.FTZ R53, R53, R16 ;  /* 0x0000001035357220 */ /* 0x000fe40000410000 */
[----:B------:R-:W-:Y:S02]  /*d1c0*/  FADD.FTZ R5, R134, -R6 ;  /* 0x8000000686057221 */ /* 0x000fe40000010000 */
[----:B------:R-:W2:Y:S01]  /*d1d0*/  LDSM.16.MT88.4 R132, [R213+0xa000] ;  /* 0x00a00000d584783b */ /* 0x000ea20000004200 */
[----:B------:R-:W3:Y:S01]  /*d1e0*/  MUFU.EX2 R199, R22 ;  /* 0x0000001600c77308 */ /* 0x000ee20000000800 */
[----:B------:R-:W-:-:S02]  /*d1f0*/  FMUL.FTZ R5, R5, c[0x0][0x23c] ;  /* 0x00008f0005057a20 */ /* 0x000fc40000410000 */
[-C--:B------:R-:W-:Y:S02]  /*d200*/  FMUL.FTZ R160, R160, R16.reuse ;  /* 0x00000010a0a07220 */ /* 0x080fe40000410000 */
[-C--:B------:R-:W-:Y:S02]  /*d210*/  FMUL.FTZ R161, R161, R16.reuse ;  /* 0x00000010a1a17220 */ /* 0x080fe40000410000 */
[-C--:B------:R-:W-:Y:S01]  /*d220*/  FMUL.FTZ R172, R172, R16.reuse ;  /* 0x00000010acac7220 */ /* 0x080fe20000410000 */
[----:B------:R-:W-:Y:S01]  /*d230*/  MUFU.EX2 R195, R11 ;  /* 0x0000000b00c37308 */ /* 0x000fe20000000800 */
[-C--:B------:R-:W-:Y:S02]  /*d240*/  FMUL.FTZ R173, R173, R16.reuse ;  /* 0x00000010adad7220 */ /* 0x080fe40000410000 */
[-C--:B------:R-:W-:Y:S02]  /*d250*/  FMUL.FTZ R68, R68, R16.reuse ;  /* 0x0000001044447220 */ /* 0x080fe40000410000 */
[----:B------:R-:W-:-:S02]  /*d260*/  FMUL.FTZ R69, R69, R16 ;  /* 0x0000001045457220 */ /* 0x000fc40000410000 */
[----:B------:R-:W-:Y:S01]  /*d270*/  FMUL.FTZ R80, R80, R16 ;  /* 0x0000001050507220 */ /* 0x000fe20000410000 */
[----:B------:R-:W4:Y:S01]  /*d280*/  MUFU.EX2 R194, R7 ;  /* 0x0000000700c27308 */ /* 0x000f220000000800 */
[----:B---3--:R-:W-:Y:S01]  /*d290*/  F2FP.PACK_AB R6, R199, R198 ;  /* 0x000000c6c706723e */ /* 0x008fe200000000ff */
[-C--:B------:R-:W-:Y:S02]  /*d2a0*/  FMUL.FTZ R81, R81, R16.reuse ;  /* 0x0000001051517220 */ /* 0x080fe40000410000 */
[-C--:B------:R-:W-:Y:S02]  /*d2b0*/  FMUL.FTZ R84, R84, R16.reuse ;  /* 0x0000001054547220 */ /* 0x080fe40000410000 */
[-C--:B------:R-:W-:Y:S02]  /*d2c0*/  FMUL.FTZ R85, R85, R16.reuse ;  /* 0x0000001055557220 */ /* 0x080fe40000410000 */
[----:B------:R3:W5:Y:S01]  /*d2d0*/  MUFU.EX2 R14, R5 ;  /* 0x00000005000e7308 */ /* 0x0007620000000800 */
[----:B------:R-:W-:-:S02]  /*d2e0*/  FMUL.FTZ R64, R64, R16 ;  /* 0x0000001040407220 */ /* 0x000fc40000410000 */
[-C--:B------:R-:W-:Y:S02]  /*d2f0*/  FMUL.FTZ R65, R65, R16.reuse ;  /* 0x0000001041417220 */ /* 0x080fe40000410000 */
[-C--:B------:R-:W-:Y:S02]  /*d300*/  FMUL.FTZ R96, R96, R16.reuse ;  /* 0x0000001060607220 */ /* 0x080fe40000410000 */
[-C--:B------:R-:W-:Y:S01]  /*d310*/  FMUL.FTZ R97, R97, R16.reuse ;  /* 0x0000001061617220 */ /* 0x080fe20000410000 */
[----:B------:R1:W1:Y:S01]  /*d320*/  MUFU.EX2 R13, R4 ;  /* 0x00000004000d7308 */ /* 0x0002620000000800 */
[----:B----4-:R-:W-:Y:S01]  /*d330*/  F2FP.PACK_AB R7, R194, R195 ;  /* 0x000000c3c207723e */ /* 0x010fe200000000ff */
[-C--:B------:R-:W-:Y:S02]  /*d340*/  FMUL.FTZ R112, R112, R16.reuse ;  /* 0x0000001070707220 */ /* 0x080fe40000410000 */
[-C--:B------:R-:W-:Y:S02]  /*d350*/  FMUL.FTZ R113, R113, R16.reuse ;  /* 0x0000001071717220 */ /* 0x080fe40000410000 */
[----:B------:R-:W-:Y:S01]  /*d360*/  FMUL.FTZ R116, R116, R16 ;  /* 0x0000001074747220 */ /* 0x000fe20000410000 */
[----:B---3--:R-:W-:Y:S01]  /*d370*/  F2FP.PACK_AB R5, R193, R191 ;  /* 0x000000bfc105723e */ /* 0x008fe200000000ff */
[-C--:B-----5:R-:W-:Y:S01]  /*d380*/  FMUL.FTZ R40, R40, R14.reuse ;  /* 0x0000000e28287220 */ /* 0x0a0fe20000410000 */
[----:B------:R-:W3:Y:S01]  /*d390*/  MUFU.EX2 R200, R21 ;  /* 0x0000001500c87308 */ /* 0x000ee20000000800 */
[----:B------:R-:W-:-:S02]  /*d3a0*/  FMUL.FTZ R41, R41, R14 ;  /* 0x0000000e29297220 */ /* 0x000fc40000410000 */
[-C--:B------:R-:W-:Y:S02]  /*d3b0*/  FMUL.FTZ R148, R148, R14.reuse ;  /* 0x0000000e94947220 */ /* 0x080fe40000410000 */
[----:B------:R-:W-:Y:S01]  /*d3c0*/  FMUL.FTZ R149, R149, R14 ;  /* 0x0000000e95957220 */ /* 0x000fe20000410000 */
[----:B-1----:R-:W-:Y:S01]  /*d3d0*/  F2FP.PACK_AB R4, R196, R197 ;  /* 0x000000c5c404723e */ /* 0x002fe200000000ff */
[-C--:B------:R-:W-:Y:S01]  /*d3e0*/  FMUL.FTZ R42, R42, R13.reuse ;  /* 0x0000000d2a2a7220 */ /* 0x080fe20000410000 */
[----:B------:R-:W-:Y:S01]  /*d3f0*/  MUFU.EX2 R202, R20 ;  /* 0x0000001400ca7308 */ /* 0x000fe20000000800 */
[-C--:B------:R-:W-:Y:S02]  /*d400*/  FMUL.FTZ R43, R43, R13.reuse ;  /* 0x0000000d2b2b7220 */ /* 0x080fe40000410000 */
[-C--:B------:R-:W-:Y:S02]  /*d410*/  FMUL.FTZ R150, R150, R13.reuse ;  /* 0x0000000d96967220 */ /* 0x080fe40000410000 */
[----:B------:R-:W-:-:S02]  /*d420*/  FMUL.FTZ R151, R151, R13 ;  /* 0x0000000d97977220 */ /* 0x000fc40000410000 */
[-C--:B------:R-:W-:Y:S01]  /*d430*/  FMUL.FTZ R152, R152, R14.reuse ;  /* 0x0000000e98987220 */ /* 0x080fe20000410000 */
[----:B------:R1:W4:Y:S01]  /*d440*/  MUFU.EX2 R203, R23 ;  /* 0x0000001700cb7308 */ /* 0x0003220000000800 */
[----:B------:R-:W-:Y:S01]  /*d450*/  HMMA.16816.F32 R232, R4, R136, R40 ;  /* 0x0000008804e8723c */ /* 0x000fe20000001828 */
[----:B------:R-:W-:Y:S01]  /*d460*/  LDSM.16.MT88.4 R40, [R214+0xb000] ;  /* 0x00b00000d628783b */ /* 0x000fe20000004200 */
[-C--:B------:R-:W-:Y:S01]  /*d470*/  FMUL.FTZ R153, R153, R14.reuse ;  /* 0x0000000e99997220 */ /* 0x080fe20000410000 */
[----:B---3--:R-:W-:Y:S01]  /*d480*/  F2FP.PACK_AB R9, R200, R201 ;  /* 0x000000c9c809723e */ /* 0x008fe200000000ff */
[-C--:B------:R-:W-:Y:S02]  /*d490*/  FMUL.FTZ R154, R154, R13.reuse ;  /* 0x0000000d9a9a7220 */ /* 0x080fe40000410000 */
[----:B------:R-:W-:Y:S01]  /*d4a0*/  FMUL.FTZ R155, R155, R13 ;  /* 0x0000000d9b9b7220 */ /* 0x000fe20000410000 */
[----:B------:R-:W3:Y:S01]  /*d4b0*/  MUFU.EX2 R15, R15 ;  /* 0x0000000f000f7308 */ /* 0x000ee20000000800 */
[----:B------:R-:W-:-:S02]  /*d4c0*/  FMUL.FTZ R164, R164, R14 ;  /* 0x0000000ea4a47220 */ /* 0x000fc40000410000 */
[-C--:B------:R-:W-:Y:S02]  /*d4d0*/  FMUL.FTZ R165, R165, R14.reuse ;  /* 0x0000000ea5a57220 */ /* 0x080fe40000410000 */
[-C--:B------:R-:W-:Y:S02]  /*d4e0*/  FMUL.FTZ R166, R166, R13.reuse ;  /* 0x0000000da6a67220 */ /* 0x080fe40000410000 */
[-C--:B------:R-:W-:Y:S01]  /*d4f0*/  FMUL.FTZ R167, R167, R13.reuse ;  /* 0x0000000da7a77220 */ /* 0x080fe20000410000 */
[----:B-1----:R-:W1:Y:S01]  /*d500*/  LDSM.16.MT88.4 R20, [R209+0xa000] ;  /* 0x00a00000d114783b */ /* 0x002e620000004200 */
[----:B------:R-:W-:Y:S01]  /*d510*/  FMUL.FTZ R168, R168, R14 ;  /* 0x0000000ea8a87220 */ /* 0x000fe20000410000 */
[----:B----4-:R-:W-:Y:S01]  /*d520*/  F2FP.PACK_AB R11, R203, R202 ;  /* 0x000000cacb0b723e */ /* 0x010fe200000000ff */
[----:B------:R-:W-:Y:S02]  /*d530*/  FMUL.FTZ R169, R169, R14 ;  /* 0x0000000ea9a97220 */ /* 0x000fe40000410000 */
[-C--:B------:R-:W-:Y:S01]  /*d540*/  FMUL.FTZ R170, R170, R13.reuse ;  /* 0x0000000daaaa7220 */ /* 0x080fe20000410000 */
[----:B------:R-:W-:Y:S01]  /*d550*/  HMMA.16816.F32 R164, R4, R140, R164 ;  /* 0x0000008c04a4723c */ /* 0x000fe200000018a4 */
[----:B------:R-:W-:-:S02]  /*d560*/  FMUL.FTZ R171, R171, R13 ;  /* 0x0000000dabab7220 */ /* 0x000fc40000410000 */
        /* <DEDUP_REMOVED lines=16> */
[----:B--2---:R-:W-:Y:S01]  /*d670*/  HMMA.16816.F32 R56, R4, R132, R56 ;  /* 0x000000840438723c */ /* 0x004fe20000001838 */
        /* <DEDUP_REMOVED lines=39> */
[----:B------:R-:W-:Y:S01]  /*d8f0*/  FMUL.FTZ R127, R127, R13 ;  /* 0x0000000d7f7f7220 */ /* 0x000fe20000410000 */
[C---:B------:R-:W-:Y:S01]  /*d900*/  HMMA.16816.F32 R104, R4.reuse, R40, R104 ;  /* 0x000000280468723c */ /* 0x040fe20000001868 */
[-C--:B---3--:R-:W-:Y:S02]  /*d910*/  FMUL.FTZ R38, R38, R15.reuse ;  /* 0x0000000f26267220 */ /* 0x088fe40000410000 */
[-C--:B------:R-:W-:Y:S02]  /*d920*/  FMUL.FTZ R39, R39, R15.reuse ;  /* 0x0000000f27277220 */ /* 0x080fe40000410000 */
[-C--:B------:R-:W-:Y:S02]  /*d930*/  FMUL.FTZ R146, R146, R15.reuse ;  /* 0x0000000f92927220 */ /* 0x080fe40000410000 */
[-C--:B------:R-:W-:Y:S01]  /*d940*/  FMUL.FTZ R147, R147, R15.reuse ;  /* 0x0000000f93937220 */ /* 0x080fe20000410000 */
        /* <DEDUP_REMOVED lines=14> */
[----:B------:R-:W-:Y:S01]  /*da30*/  FFMA.FTZ R4, R177, c[0x0][0x23c], -R3 ;  /* 0x00008f00b1047a23 */ /* 0x000fe20000010803 */
[C---:B------:R-:W-:Y:S01]  /*da40*/  HMMA.16816.F32 R36, R8.reuse, R136, R36 ;  /* 0x000000880824723c */ /* 0x040fe20000001824 */
[----:B------:R-:W-:Y:S01]  /*da50*/  MOV R127, R246 ;  /* 0x000000f6007f7202 */ /* 0x000fe20000000f00 */
[----:B------:R-:W-:Y:S01]  /*da60*/  FMUL.FTZ R71, R71, R15 ;  /* 0x0000000f47477220 */ /* 0x000fe20000410000 */
[----:B------:R1:W-:Y:S01]  /*da70*/  MUFU.EX2 R136, R4 ;  /* 0x0000000400887308 */ /* 0x0003e20000000800 */
[----:B------:R-:W-:Y:S01]  /*da80*/  MOV R126, R245 ;  /* 0x000000f5007e7202 */ /* 0x000fe20000000f00 */
[-C--:B------:R-:W-:Y:S01]  /*da90*/  FMUL.FTZ R82, R82, R15.reuse ;  /* 0x0000000f52527220 */ /* 0x080fe20000410000 */
[----:B------:R-:W-:Y:S01]  /*daa0*/  MOV R125, R244 ;  /* 0x000000f4007d7202 */ /* 0x000fe20000000f00 */
[-C--:B------:R-:W-:Y:S01]  /*dab0*/  FMUL.FTZ R83, R83, R15.reuse ;  /* 0x0000000f53537220 */ /* 0x080fe20000410000 */
[----:B------:R-:W-:Y:S01]  /*dac0*/  HMMA.16816.F32 R144, R8, R20, R144 ;  /* 0x000000140890723c */ /* 0x000fe20000001890 */
[----:B------:R-:W-:Y:S01]  /*dad0*/  FMUL.FTZ R86, R86, R15 ;  /* 0x0000000f56567220 */ /* 0x000fe20000410000 */
[----:B------:R-:W-:Y:S01]  /*dae0*/  MOV R124, R17 ;  /* 0x00000011007c7202 */ /* 0x000fe20000000f00 */
[----:B------:R-:W-:-:S02]  /*daf0*/  FMUL.FTZ R87, R87, R15 ;  /* 0x0000000f57577220 */ /* 0x000fc40000410000 */
[----:B------:R-:W-:Y:S02]  /*db00*/  FMUL.FTZ R66, R66, R15 ;  /* 0x0000000f42427220 */ /* 0x000fe40000410000 */
[----:B------:R-:W-:Y:S01]  /*db10*/  MOV R20, R233 ;  /* 0x000000e900147202 */ /* 0x000fe20000000f00 */
[C---:B------:R-:W-:Y:S01]  /*db20*/  HMMA.16816.F32 R52, R8.reuse, R132, R52 ;  /* 0x000000840834723c */ /* 0x040fe20000001834 */
[----:B------:R-:W-:Y:S01]  /*db30*/  MOV R21, R247 ;  /* 0x000000f700157202 */ /* 0x000fe20000000f00 */
[-C--:B------:R-:W-:Y:S02]  /*db40*/  FMUL.FTZ R67, R67, R15.reuse ;  /* 0x0000000f43437220 */ /* 0x080fe40000410000 */
[----:B-1----:R-:W-:Y:S02]  /*db50*/  FFMA.FTZ R4, R178, c[0x0][0x23c], -R3 ;  /* 0x00008f00b2047a23 */ /* 0x002fe40000010803 */
[-C--:B------:R-:W-:Y:S02]  /*db60*/  FMUL.FTZ R98, R98, R15.reuse ;  /* 0x0000000f62627220 */ /* 0x080fe40000410000 */
[----:B------:R-:W-:Y:S01]  /*db70*/  HMMA.16816.F32 R232, R8, R138, R48 ;  /* 0x0000008a08e8723c */ /* 0x000fe20000001830 */
[----:B------:R1:W2:Y:S01]  /*db80*/  MUFU.EX2 R138, R4 ;  /* 0x00000004008a7308 */ /* 0x0002a20000000800 */
[-C--:B------:R-:W-:Y:S01]  /*db90*/  FMUL.FTZ R99, R99, R15.reuse ;  /* 0x0000000f63637220 */ /* 0x080fe20000410000 */
[----:B------:R-:W-:Y:S01]  /*dba0*/  LDSM.16.MT88.4 R48, [R214+0xa800] ;  /* 0x00a80000d630783b */ /* 0x000fe20000004200 */
[----:B------:R-:W-:-:S02]  /*dbb0*/  FMUL.FTZ R114, R114, R15 ;  /* 0x0000000f72727220 */ /* 0x000fc40000410000 */
[-C--:B------:R-:W-:Y:S02]  /*dbc0*/  FMUL.FTZ R115, R115, R15.reuse ;  /* 0x0000000f73737220 */ /* 0x080fe40000410000 */
[C---:B------:R-:W-:Y:S01]  /*dbd0*/  HMMA.16816.F32 R244, R8.reuse, R22, R156 ;  /* 0x0000001608f4723c */ /* 0x040fe2000000189c */
[----:B------:R-:W-:Y:S01]  /*dbe0*/  LDSM.16.MT88.4 R156, [R209+0xa800] ;  /* 0x00a80000d19c783b */ /* 0x000fe20000004200 */
[----:B------:R-:W-:Y:S02]  /*dbf0*/  FMUL.FTZ R117, R117, R16 ;  /* 0x0000001075757220 */ /* 0x000fe40000410000 */
[-C--:B------:R-:W-:Y:S02]  /*dc00*/  FMUL.FTZ R118, R118, R15.reuse ;  /* 0x0000000f76767220 */ /* 0x080fe40000410000 */
[----:B------:R-:W-:Y:S02]  /*dc10*/  FMUL.FTZ R119, R119, R15 ;  /* 0x0000000f77777220 */ /* 0x000fe40000410000 */
[----:B------:R-:W-:Y:S01]  /*dc20*/  HMMA.16816.F32 R160, R8, R140, R160 ;  /* 0x0000008c08a0723c */ /* 0x000fe200000018a0 */
[----:B-1----:R-:W-:-:S02]  /*dc30*/  FFMA.FTZ R4, R176, c[0x0][0x23c], -R3 ;  /* 0x00008f00b0047a23 */ /* 0x002fc40000010803 */
[----:B------:R-:W-:Y:S02]  /*dc40*/  FFMA.FTZ R3, R179, c[0x0][0x23c], -R3 ;  /* 0x00008f00b3037a23 */ /* 0x000fe40000010803 */
[----:B------:R1:W-:Y:S01]  /*dc50*/  MUFU.EX2 R139, R4 ;  /* 0x00000004008b7308 */ /* 0x0003e20000000800 */
[-C--:B------:R-:W-:Y:S02]  /*dc60*/  FMUL.FTZ R100, R100, R16.reuse ;  /* 0x0000001064647220 */ /* 0x080fe40000410000 */
[----:B------:R-:W-:Y:S01]  /*dc70*/  HMMA.16816.F32 R240, R8, R142, R172 ;  /* 0x0000008e08f0723c */ /* 0x000fe200000018ac */
[----:B------:R-:W-:Y:S01]  /*dc80*/  LDSM.16.MT88.4 R172, [R211+0xa800] ;  /* 0x00a80000d3ac783b */ /* 0x000fe20000004200 */
[----:B------:R-:W-:Y:S02]  /*dc90*/  FMUL.FTZ R101, R101, R16 ;  /* 0x0000001065657220 */ /* 0x000fe40000410000 */
[-C--:B------:R-:W-:Y:S01]  /*dca0*/  FMUL.FTZ R102, R102, R15.reuse ;  /* 0x0000000f66667220 */ /* 0x080fe20000410000 */
[----:B------:R3:W-:Y:S01]  /*dcb0*/  MUFU.EX2 R137, R3 ;  /* 0x0000000300897308 */ /* 0x0007e20000000800 */
[----:B------:R-:W-:-:S02]  /*dcc0*/  FMUL.FTZ R103, R103, R15 ;  /* 0x0000000f67677220 */ /* 0x000fc40000410000 */
[----:B------:R-:W-:Y:S01]  /*dcd0*/  HMMA.16816.F32 R68, R8, R28, R68 ;  /* 0x0000001c0844723c */ /* 0x000fe20000001844 */
[-C--:B------:R-:W-:Y:S02]  /*dce0*/  FMUL.FTZ R128, R128, R16.reuse ;  /* 0x0000001080807220 */ /* 0x080fe40000410000 */
[----:B------:R-:W-:Y:S01]  /*dcf0*/  FMUL.FTZ R129, R129, R16 ;  /* 0x0000001081817220 */ /* 0x000fe20000410000 */
[----:B-1----:R-:W1:Y:S01]  /*dd00*/  LDSM.16.MT88.4 R4, [R213+0xb800] ;  /* 0x00b80000d504783b */ /* 0x002e620000004200 */
[----:B------:R-:W-:-:S03]  /*dd10*/  FMUL.FTZ R130, R130, R15 ;  /* 0x0000000f82827220 */ /* 0x000fc60000410000 */
[C---:B------:R-:W-:Y:S01]  /*dd20*/  HMMA.16816.F32 R140, R8.reuse, R30, R80 ;  /* 0x0000001e088c723c */ /* 0x040fe20000001850 */
[----:B------:R-:W-:Y:S01]  /*dd30*/  LDSM.16.MT88.4 R80, [R209+0xb800] ;  /* 0x00b80000d150783b */ /* 0x000fe20000004200 */
[----:B------:R-:W-:Y:S02]  /*dd40*/  FMUL.FTZ R131, R131, R15 ;  /* 0x0000000f83837220 */ /* 0x000fe40000410000 */
[--C-:B---3--:R-:W-:Y:S01]  /*dd50*/  FFMA.FTZ R3, R182, c[0x0][0x23c], -R2.reuse ;  /* 0x00008f00b6037a23 */ /* 0x108fe20000010802 */
[----:B------:R-:W-:Y:S02]  /*dd60*/  MOV R182, R125 ;  /* 0x0000007d00b67202 */ /* 0x000fe40000000f00 */
[----:B------:R-:W-:Y:S01]  /*dd70*/  MOV R125, R20 ;  /* 0x00000014007d7202 */ /* 0x000fe20000000f00 */
[----:B------:R3:W-:Y:S01]  /*dd80*/  MUFU.EX2 R22, R3 ;  /* 0x0000000300167308 */ /* 0x0007e20000000800 */
[C---:B------:R-:W-:Y:S08]  /*dd90*/  HMMA.16816.F32 R84, R8.reuse, R32, R84 ;  /* 0x000000200854723c */ /* 0x040ff00000001854 */
[----:B------:R-:W-:Y:S01]  /*dda0*/  HMMA.16816.F32 R176, R8, R134, R64 ;  /* 0x0000008608b0723c */ /* 0x000fe20000001840 */
[----:B------:R-:W4:Y:S01]  /*ddb0*/  LDSM.16.MT88.4 R64, [R213+0xa800] ;  /* 0x00a80000d540783b */ /* 0x000f220000004200 */
[----:B---3--:R-:W-:-:S06]  /*ddc0*/  FFMA.FTZ R3, R192, c[0x0][0x23c], -R2 ;  /* 0x00008f00c0037a23 */ /* 0x008fcc0000010802 */
[C---:B------:R-:W-:Y:S01]  /*ddd0*/  HMMA.16816.F32 R32, R8.reuse, R34, R96 ;  /* 0x000000220820723c */ /* 0x040fe20000001860 */
[----:B------:R-:W3:Y:S01]  /*dde0*/  LDSM.16.MT88.4 R96, [R211+0xb800] ;  /* 0x00b80000d360783b */ /* 0x000ee20000004200 */
[----:B------:R-:W-:Y:S01]  /*ddf0*/  MOV R192, R126 ;  /* 0x0000007e00c07202 */ /* 0x000fe20000000f00 */
[----:B------:R5:W1:Y:S01]  /*de00*/  MUFU.EX2 R132, R3 ;  /* 0x0000000300847308 */ /* 0x000a620000000800 */
[----:B------:R-:W-:Y:S02]  /*de10*/  MOV R126, R19 ;  /* 0x00000013007e7202 */ /* 0x000fe40000000f00 */
[----:B------:R-:W-:Y:S02]  /*de20*/  MOV R135, R238 ;  /* 0x000000ee00877202 */ /* 0x000fe40000000f00 */
[----:B------:R-:W-:Y:S01]  /*de30*/  HMMA.16816.F32 R28, R8, R42, R112 ;  /* 0x0000002a081c723c */ /* 0x000fe20000001870 */
[----:B------:R-:W3:Y:S01]  /*de40*/  LDSM.16.MT88.4 R112, [R214+0xb800] ;  /* 0x00b80000d670783b */ /* 0x000ee20000004200 */
[----:B------:R-:W-:-:S05]  /*de50*/  MOV R134, R237 ;  /* 0x000000ed00867202 */ /* 0x000fca0000000f00 */
[----:B------:R-:W-:Y:S01]  /*de60*/  MOV R42, R126 ;  /* 0x0000007e002a7202 */ /* 0x000fe20000000f00 */
[C---:B------:R-:W-:Y:S01]  /*de70*/  HMMA.16816.F32 R116, R8.reuse, R24, R116 ;  /* 0x000000180874723c */ /* 0x040fe20000001874 */
[--C-:B-----5:R-:W-:Y:S01]  /*de80*/  FFMA.FTZ R3, R180, c[0x0][0x23c], -R2.reuse ;  /* 0x00008f00b4037a23 */ /* 0x120fe20000010802 */
[----:B------:R-:W-:Y:S01]  /*de90*/  MOV R180, R127 ;  /* 0x0000007f00b47202 */ /* 0x000fe20000000f00 */
[----:B------:R-:W-:Y:S01]  /*dea0*/  FFMA.FTZ R2, R183, c[0x0][0x23c], -R2 ;  /* 0x00008f00b7027a23 */ /* 0x000fe20000010802 */
[----:B------:R-:W-:Y:S01]  /*deb0*/  MOV R183, R21 ;  /* 0x0000001500b77202 */ /* 0x000fe20000000f00 */
[----:B------:R-:W-:Y:S01]  /*dec0*/  MUFU.EX2 R133, R3 ;  /* 0x0000000300857308 */ /* 0x000fe20000000800 */
[----:B------:R-:W-:Y:S02]  /*ded0*/  MOV R127, R18 ;  /* 0x00000012007f7202 */ /* 0x000fe40000000f00 */
[----:B------:R-:W-:Y:S02]  /*dee0*/  HMMA.16816.F32 R100, R8, R40, R100 ;  /* 0x000000280864723c */ /* 0x000fe40000001864 */
[----:B------:R-:W-:-:S03]  /*def0*/  MOV R43, R127 ;  /* 0x0000007f002b7202 */ /* 0x000fc60000000f00 */
[----:B------:R5:W4:Y:S02]  /*df00*/  MUFU.EX2 R23, R2 ;  /* 0x0000000200177308 */ /* 0x000b240000000800 */
[----:B------:R-:W-:Y:S01]  /*df10*/  MOV R40, R124 ;  /* 0x0000007c00287202 */ /* 0x000fe20000000f00 */
[----:B------:R-:W-:Y:S01]  /*df20*/  HMMA.16816.F32 R24, R8, R26, R128 ;  /* 0x0000001a0818723c */ /* 0x000fe20000001880 */
[----:B------:R-:W-:-:S06]  /*df30*/  MOV R41, R125 ;  /* 0x0000007d00297202 */ /* 0x000fcc0000000f00 */
[----:B--2---:R-:W-:Y:S01]  /*df40*/  F2FP.PACK_AB R128, R138, R136 ;  /* 0x000000888a80723e */ /* 0x004fe200000000ff */
[----:B------:R-:W-:Y:S01]  /*df50*/  FFMA.FTZ R11, R183, R16, R206 ;  /* 0x00000010b70b7223 */ /* 0x000fe200000100ce */
[----:B-1----:R-:W-:Y:S01]  /*df60*/  F2FP.PACK_AB R129, R132, R22 ;  /* 0x000000168481723e */ /* 0x002fe200000000ff */
[----:B------:R-:W-:Y:S01]  /*df70*/  FFMA.FTZ R8, R180, R15, R201 ;  /* 0x0000000fb4087223 */ /* 0x000fe200000100c9 */
[----:B------:R-:W-:Y:S01]  /*df80*/  F2FP.PACK_AB R130, R137, R139 ;  /* 0x0000008b8982723e */ /* 0x000fe200000000ff */
[----:B------:R-:W-:Y:S02]  /*df90*/  FADD.FTZ R11, R205, R11 ;  /* 0x0000000bcd0b7221 */ /* 0x000fe40000010000 */
[----:B-----5:R-:W-:Y:S01]  /*dfa0*/  FFMA.FTZ R2, R181, c[0x0][0x23c], -R0 ;  /* 0x00008f00b5027a23 */ /* 0x020fe20000010800 */
[----:B----4-:R-:W-:Y:S01]  /*dfb0*/  F2FP.PACK_AB R131, R23, R133 ;  /* 0x000000851783723e */ /* 0x010fe200000000ff */
[----:B------:R-:W-:Y:S02]  /*dfc0*/  FADD.FTZ R10, R200, R8 ;  /* 0x00000008c80a7221 */ /* 0x000fe40000010000 */
[----:B------:R1:W-:Y:S04]  /*dfd0*/  MUFU.EX2 R21, R2 ;  /* 0x0000000200157308 */ /* 0x0003e80000000800 */
[C---:B------:R-:W-:Y:S08]  /*dfe0*/  HMMA.16816.F32 R116, R128.reuse, R4, R116 ;  /* 0x000000048074723c */ /* 0x040ff00000001874 */
[----:B------:R-:W-:Y:S01]  /*dff0*/  HMMA.16816.F32 R144, R128, R156, R144 ;  /* 0x0000009c8090723c */ /* 0x000fe20000001890 */
[----:B-1----:R-:W-:-:S04]  /*e000*/  FFMA.FTZ R2, R188, c[0x0][0x23c], -R0 ;  /* 0x00008f00bc027a23 */ /* 0x002fc80000010800 */
[----:B------:R1:W2:Y:S03]  /*e010*/  MUFU.EX2 R20, R2 ;  /* 0x0000000200147308 */ /* 0x0002a60000000800 */
[C---:B------:R-:W-:Y:S08]  /*e020*/  HMMA.16816.F32 R160, R128.reuse, R172, R160 ;  /* 0x000000ac80a0723c */ /* 0x040ff000000018a0 */
[----:B------:R-:W-:Y:S01]  /*e030*/  HMMA.16816.F32 R36, R128, R48, R36 ;  /* 0x000000308024723c */ /* 0x000fe20000001824 */
[--C-:B-1----:R-:W-:Y:S01]  /*e040*/  FFMA.FTZ R2, R189, c[0x0][0x23c], -R0.reuse ;  /* 0x00008f00bd027a23 */ /* 0x102fe20000010800 */
[----:B--2---:R-:W-:Y:S01]  /*e050*/  F2FP.PACK_AB R124, R20, R21 ;  /* 0x00000015147c723e */ /* 0x004fe200000000ff */
[----:B------:R-:W-:-:S05]  /*e060*/  FFMA.FTZ R0, R185, c[0x0][0x23c], -R0 ;  /* 0x00008f00b9007a23 */ /* 0x000fca0000010800 */
[C---:B------:R-:W-:Y:S01]  /*e070*/  HMMA.16816.F32 R52, R128.reuse, R64, R52 ;  /* 0x000000408034723c */ /* 0x040fe20000001834 */
[----:B------:R1:W-:Y:S07]  /*e080*/  MUFU.EX2 R19, R2 ;  /* 0x0000000200137308 */ /* 0x0003ee0000000800 */
[C---:B------:R-:W-:Y:S01]  /*e090*/  HMMA.16816.F32 R68, R128.reuse, R80, R68 ;  /* 0x000000508044723c */ /* 0x040fe20000001844 */
[----:B------:R2:W4:Y:S07]  /*e0a0*/  MUFU.EX2 R18, R0 ;  /* 0x0000000000127308 */ /* 0x00052e0000000800 */
[----:B---3--:R-:W-:Y:S01]  /*e0b0*/  HMMA.16816.F32 R84, R128, R96, R84 ;  /* 0x000000608054723c */ /* 0x008fe20000001854 */
[----:B-1----:R-:W-:-:S06]  /*e0c0*/  FFMA.FTZ R2, R187, c[0x0][0x23c], -R12 ;  /* 0x00008f00bb027a23 */ /* 0x002fcc000001080c */
[----:B------:R-:W-:Y:S01]  /*e0d0*/  MUFU.EX2 R2, R2 ;  /* 0x0000000200027308 */ /* 0x000fe20000000800 */
[----:B------:R-:W-:Y:S01]  /*e0e0*/  HMMA.16816.F32 R100, R128, R112, R100 ;  /* 0x000000708064723c */ /* 0x000fe20000001864 */
[----:B--2---:R-:W-:Y:S01]  /*e0f0*/  FFMA.FTZ R0, R184, c[0x0][0x23c], -R12 ;  /* 0x00008f00b8007a23 */ /* 0x004fe2000001080c */
[----:B----4-:R-:W-:-:S05]  /*e100*/  F2FP.PACK_AB R126, R18, R19 ;  /* 0x00000013127e723e */ /* 0x010fca00000000ff */
[----:B------:R1:W-:Y:S02]  /*e110*/  MUFU.EX2 R17, R0 ;  /* 0x0000000000117308 */ /* 0x0003e40000000800 */
[----:B-1----:R-:W-:-:S06]  /*e120*/  FFMA.FTZ R0, R190, c[0x0][0x23c], -R12 ;  /* 0x00008f00be007a23 */ /* 0x002fcc000001080c */
[----:B------:R1:W2:Y:S02]  /*e130*/  MUFU.EX2 R3, R0 ;  /* 0x0000000000037308 */ /* 0x0002a40000000800 */
[----:B-1----:R-:W-:Y:S01]  /*e140*/  FFMA.FTZ R0, R186, c[0x0][0x23c], -R12 ;  /* 0x00008f00ba007a23 */ /* 0x002fe2000001080c */
[----:B--2---:R-:W-:-:S05]  /*e150*/  F2FP.PACK_AB R125, R3, R17 ;  /* 0x00000011037d723e */ /* 0x004fca00000000ff */
[----:B------:R-:W1:Y:S02]  /*e160*/  MUFU.EX2 R0, R0 ;  /* 0x0000000000007308 */ /* 0x000e640000000800 */
[----:B-1----:R-:W-:-:S07]  /*e170*/  F2FP.PACK_AB R127, R2, R0 ;  /* 0x00000000027f723e */ /* 0x002fce00000000ff */
        /* <DEDUP_REMOVED lines=36> */
[----:B------:R-:W-:Y:S01]  /*e3c0*/  FADD.FTZ R7, R136, R8 ;  /* 0x0000000888077221 */ /* 0x000fe20000010000 */
[----:B------:R-:W-:Y:S01]  /*e3d0*/  MOV R136, R239 ;  /* 0x000000ef00887202 */ /* 0x000fe20000000f00 */
        /* <DEDUP_REMOVED lines=12> */
[----:B------:R-:W-:Y:S01]  /*e4a0*/  MOV R137, R236 ;  /* 0x000000ec00897202 */ /* 0x000fe20000000f00 */
[----:B------:R-:W-:-:S02]  /*e4b0*/  FADD.FTZ R243, R23, R5 ;  /* 0x0000000517f37221 */ /* 0x000fc40000010000 */
[----:B------:R-:W-:Y:S01]  /*e4c0*/  FADD.FTZ R242, R18, R4 ;  /* 0x0000000412f27221 */ /* 0x000fe20000010000 */
[----:B------:R1:W-:Y:S01]  /*e4d0*/  STL [R1+0xc], R244 ;  /* 0x00000cf401007387 */ /* 0x0003e20000100800 */
[----:B------:R-:W-:-:S03]  /*e4e0*/  FADD.FTZ R241, R2, R3 ;  /* 0x0000000302f17221 */ /* 0x000fc60000010000 */
[----:B------:R1:W-:Y:S04]  /*e4f0*/  STL [R1+0x8], R243 ;  /* 0x000008f301007387 */ /* 0x0003e80000100800 */
[----:B------:R1:W-:Y:S04]  /*e500*/  STL [R1+0x4], R242 ;  /* 0x000004f201007387 */ /* 0x0003e80000100800 */
[----:B------:R1:W-:Y:S01]  /*e510*/  STL [R1], R241 ;  /* 0x000000f101007387 */ /* 0x0003e20000100800 */
[----:B------:R-:W-:Y:S05]  /*e520*/  @!P0 BRA `(.L_x_1123) ;  /* 0x00002e2000008947 */ /* 0x000fea0003800000 */
        /* <DEDUP_REMOVED lines=112> */
[----:B------:R-:W2:Y:S07]  /*ec30*/  LDSM.16.M88.4 R24, [R217+0x9800] ;  /* 0x00980000d918783b */ /* 0x000eae0000000200 */
[C---:B------:R-:W-:Y:S01]  /*ec40*/  HMMA.16816.F32 R140, R8.reuse, R22, R28 ;  /* 0x00000016088c723c */ /* 0x040fe2000000181c */
[----:B------:R-:W3:Y:S07]  /*ec50*/  LDSM.16.M88.4 R28, [R217+0x9000] ;  /* 0x00900000d91c783b */ /* 0x000eee0000000200 */
        /* <DEDUP_REMOVED lines=11> */
[C---:B--2---:R-:W-:Y:S01]  /*ed10*/  HMMA.16816.F32 R140, R4.reuse, R24, R8 ;  /* 0x00000018048c723c */ /* 0x044fe20000001808 */
[----:B------:R-:W2:Y:S07]  /*ed20*/  LDSM.16.M88.4 R8, [R216+0x6000] ;  /* 0x00600000d808783b */ /* 0x000eae0000000200 */
[C---:B---3--:R-:W-:Y:S08]  /*ed30*/  HMMA.16816.F32 R180, R4.reuse, R28, R136 ;  /* 0x0000001c04b4723c */ /* 0x048ff00000001888 */
[C---:B------:R-:W-:Y:S01]  /*ed40*/  HMMA.16816.F32 R176, R4.reuse, R30, R20 ;  /* 0x0000001e04b0723c */ /* 0x040fe20000001814 */
[----:B------:R-:W3:Y:S07]  /*ed50*/  LDSM.16.M88.4 R20, [R215+0x1000] ;  /* 0x00100000d714783b */ /* 0x000eee0000000200 */
[----:B------:R-:W-:Y:S01]  /*ed60*/  HMMA.16816.F32 R132, R4, R26, R188 ;  /* 0x0000001a0484723c */ /* 0x000fe200000018bc */
[----:B------:R-:W4:Y:S01]  /*ed70*/  LDSM.16.M88.4 R4, [R216+0x4000] ;  /* 0x00400000d804783b */ /* 0x000f220000000200 */
[----:B------:R-:W-:-:S06]  /*ed80*/  DEPBAR.LE SB0, 0x0 ;  /* 0x000080000000791a */ /* 0x000fcc0000000000 */
[C---:B-1----:R-:W-:Y:S08]  /*ed90*/  HMMA.16816.F32 R32, R12.reuse, R28, R200 ;  /* 0x0000001c0c20723c */ /* 0x042ff000000018c8 */
[C---:B------:R-:W-:Y:S08]  /*eda0*/  HMMA.16816.F32 R136, R12.reuse, R30, R196 ;  /* 0x0000001e0c88723c */ /* 0x040ff000000018c4 */
[C---:B------:R-:W-:Y:S08]  /*edb0*/  HMMA.16816.F32 R28, R12.reuse, R24, R192 ;  /* 0x000000180c1c723c */ /* 0x040ff000000018c0 */
[----:B------:R-:W-:Y:S08]  /*edc0*/  HMMA.16816.F32 R12, R12, R26, R184 ;  /* 0x0000001a0c0c723c */ /* 0x000ff000000018b8 */
[C---:B--2---:R-:W-:Y:S08]  /*edd0*/  HMMA.16816.F32 R188, R8.reuse, R16, R140 ;  /* 0x0000001008bc723c */ /* 0x044ff0000000188c */
        /* <DEDUP_REMOVED lines=55> */
.L_x_1135:
[----:B------:R-:W-:Y:S05]  /*f150*/  BSYNC B0 ;  /* 0x0000000000007941 */ /* 0x000fea0003800000 */
.L_x_1134:
[----:B------:R-:W0:Y:S02]  /*f160*/  LDGDEPBAR ;  /* 0x00000000000079af */ /* 0x000e240000000000 */
.L_x_1133:
[----:B------:R-:W2:Y:S01]  /*f170*/  S2R R2, SR_TID.X ;  /* 0x0000000000027919 */ /* 0x000ea20000002100 */
[----:B------:R-:W-:Y:S02]  /*f180*/  MOV R0, UR21 ;  /* 0x0000001500007c02 */ /* 0x000fe40008000f00 */
[----:B--2---:R-:W-:-:S04]  /*f190*/  SHF.L.U32 R2, R2, 0x1, RZ ;  /* 0x0000000102027819 */ /* 0x004fc800000006ff */
[----:B------:R-:W-:-:S04]  /*f1a0*/  LOP3.LUT R2, R2, 0x6, RZ, 0xc0, !PT ;  /* 0x0000000602027812 */ /* 0x000fc800078ec0ff */
[----:B------:R-:W-:-:S04]  /*f1b0*/  LEA R0, R0, R2, 0x5 ;  /* 0x0000000200007211 */ /* 0x000fc800078e28ff */
[C---:B------:R-:W-:Y:S02]  /*f1c0*/  ISETP.GE.AND P5, PT, R0.reuse, R231, PT ;  /* 0x000000e70000720c */ /* 0x040fe40003fa6270 */
[C---:B------:R-:W-:Y:S02]  /*f1d0*/  IADD3 R2, R0.reuse, 0x1, RZ ;  /* 0x0000000100027810 */ /* 0x040fe40007ffe0ff */
[----:B------:R-:W-:Y:S02]  /*f1e0*/  ISETP.LT.OR P5, PT, R0, R227, P5 ;  /* 0x000000e30000720c */ /* 0x000fe40002fa1670 */
[----:B------:R-:W-:Y:S02]  /*f1f0*/  ISETP.GE.AND P2, PT, R2, R231, PT ;  /* 0x000000e70200720c */ /* 0x000fe40003f46270 */
[----:B-1----:R-:W-:Y:S02]  /*f200*/  FSEL R6, R32, -INF , !P5 ;  /* 0xff80000020067808 */ /* 0x002fe40006800000 */
        /* <DEDUP_REMOVED lines=82> */
[----:B------:R-:W-:Y:S01]  /*f730*/  FMNMX.FTZ R12, R18, R12, !PT ;  /* 0x0000000c120c7209 */ /* 0x000fe20007810000 */
[----:B------:R-:W-:Y:S01]  /*f740*/  LDSM.16.MT88.4 R28, [R209+0xb000] ;  /* 0x00b00000d11c783b */ /* 0x000fe20000004200 */
        /* <DEDUP_REMOVED lines=12> */
[C---:B------:R-:W-:Y:S02]  /*f810*/  ISETP.GE.AND P4, PT, R3.reuse, R228, PT ;  /* 0x000000e40300720c */ /* 0x040fe40003f86270 */
[----:B------:R-:W-:Y:S02]  /*f820*/  FMNMX.FTZ R12, R14, R4, !PT ;  /* 0x000000040e0c7209 */ /* 0x000fe40007810000 */
[C---:B------:R-:W-:Y:S02]  /*f830*/  ISETP.LT.OR P6, PT, R3.reuse, R225, P6 ;  /* 0x000000e10300720c */ /* 0x040fe400037c1670 */
[----:B------:R-:W-:Y:S02]  /*f840*/  ISETP.LT.OR P4, PT, R3, R224, P4 ;  /* 0x000000e00300720c */ /* 0x000fe40002781670 */
[----:B-1----:R-:W-:-:S02]  /*f850*/  FMNMX.FTZ R3, R5, R22, !PT ;  /* 0x0000001605037209 */ /* 0x002fc40007810000 */
[----:B------:R-:W-:Y:S02]  /*f860*/  ISETP.GE.AND P5, PT, R2, R229, PT ;  /* 0x000000e50200720c */ /* 0x000fe40003fa6270 */
[----:B------:R-:W-:Y:S01]  /*f870*/  FSEL R180, R188, -INF , !P3 ;  /* 0xff800000bcb47808 */ /* 0x000fe20005800000 */
[----:B------:R-:W1:Y:S01]  /*f880*/  SHFL.BFLY PT, R23, R3, 0x1, 0x1f ;  /* 0x0c201f0003177f89 */ /* 0x000e6200000e0000 */
[----:B------:R-:W-:Y:S02]  /*f890*/  FMNMX.FTZ R5, R17, R12, !PT ;  /* 0x0000000c11057209 */ /* 0x000fe40007810000 */
[----:B------:R-:W-:Y:S02]  /*f8a0*/  FMNMX.FTZ R13, R181, R13, !PT ;  /* 0x0000000db50d7209 */ /* 0x000fe40007810000 */
[----:B------:R-:W-:Y:S02]  /*f8b0*/  ISETP.LT.OR P5, PT, R2, R225, P5 ;  /* 0x000000e10200720c */ /* 0x000fe40002fa1670 */
[----:B------:R-:W-:-:S02]  /*f8c0*/  FSEL R186, R189, -INF , !P6 ;  /* 0xff800000bdba7808 */ /* 0x000fc40007000000 */
[----:B------:R-:W-:Y:S02]  /*f8d0*/  FMNMX.FTZ R5, R180, R5, !PT ;  /* 0x00000005b4057209 */ /* 0x000fe40007810000 */
[----:B------:R-:W-:Y:S02]  /*f8e0*/  FMNMX.FTZ R12, R236, R16, !PT ;  /* 0x00000010ec0c7209 */ /* 0x000fe40007810000 */
[----:B------:R-:W-:Y:S02]  /*f8f0*/  FMNMX.FTZ R4, R185, R13, !PT ;  /* 0x0000000db9047209 */ /* 0x000fe40007810000 */
[----:B------:R-:W-:Y:S02]  /*f900*/  FSEL R187, R140, -INF , !P5 ;  /* 0xff8000008cbb7808 */ /* 0x000fe40006800000 */
[----:B------:R-:W-:Y:S01]  /*f910*/  FMNMX.FTZ R5, R186, R5, !PT ;  /* 0x00000005ba057209 */ /* 0x000fe20007810000 */
[----:B------:R-:W2:Y:S01]  /*f920*/  SHFL.BFLY PT, R22, R4, 0x2, 0x1f ;  /* 0x0c401f0004167f89 */ /* 0x000ea200000e0000 */
[----:B------:R-:W-:-:S02]  /*f930*/  FSEL R13, R178, -INF , !P2 ;  /* 0xff800000b20d7808 */ /* 0x000fc40005000000 */
[----:B------:R-:W-:Y:S02]  /*f940*/  FMNMX.FTZ R12, R21, R12, !PT ;  /* 0x0000000c150c7209 */ /* 0x000fe40007810000 */
[----:B------:R-:W-:Y:S02]  /*f950*/  FMNMX.FTZ R134, R187, R5, !PT ;  /* 0x00000005bb867209 */ /* 0x000fe40007810000 */
[C---:B------:R-:W-:Y:S02]  /*f960*/  ISETP.GE.AND P2, PT, R2.reuse, R228, PT ;  /* 0x000000e40200720c */ /* 0x040fe40003f46270 */
[----:B------:R-:W-:Y:S02]  /*f970*/  FSEL R5, R179, -INF , !P1 ;  /* 0xff800000b3057808 */ /* 0x000fe40004800000 */
[----:B------:R-:W-:Y:S01]  /*f980*/  FMNMX.FTZ R12, R13, R12, !PT ;  /* 0x0000000c0d0c7209 */ /* 0x000fe20007810000 */
[----:B------:R-:W-:Y:S01]  /*f990*/  LDSM.16.MT88.4 R176, [R211+0xa000] ;  /* 0x00a00000d3b0783b */ /* 0x000fe20000004200 */
[----:B------:R-:W-:-:S02]  /*f9a0*/  ISETP.LT.OR P2, PT, R2, R224, P2 ;  /* 0x000000e00200720c */ /* 0x000fc40001741670 */
[----:B------:R-:W-:Y:S02]  /*f9b0*/  FSEL R189, R190, -INF , !P0 ;  /* 0xff800000bebd7808 */ /* 0x000fe40004000000 */
[----:B------:R-:W-:Y:S02]  /*f9c0*/  FMNMX.FTZ R2, R5, R12, !PT ;  /* 0x0000000c05027209 */ /* 0x000fe40007810000 */
[C---:B------:R-:W-:Y:S02]  /*f9d0*/  ISETP.GE.AND P3, PT, R0.reuse, R229, PT ;  /* 0x000000e50000720c */ /* 0x040fe40003f66270 */
[----:B------:R-:W-:Y:S02]  /*f9e0*/  ISETP.GE.AND P0, PT, R0, R228, PT ;  /* 0x000000e40000720c */ /* 0x000fe40003f06270 */
[----:B------:R-:W-:Y:S02]  /*f9f0*/  FSEL R191, R191, -INF , !P4 ;  /* 0xff800000bfbf7808 */ /* 0x000fe40006000000 */
[----:B------:R-:W-:-:S02]  /*fa00*/  FMNMX.FTZ R2, R189, R2, !PT ;  /* 0x00000002bd027209 */ /* 0x000fc40007810000 */
[C---:B------:R-:W-:Y:S02]  /*fa10*/  ISETP.LT.OR P3, PT, R0.reuse, R225, P3 ;  /* 0x000000e10000720c */ /* 0x040fe40001f61670 */
[----:B------:R-:W-:Y:S02]  /*fa20*/  ISETP.LT.OR P0, PT, R0, R224, P0 ;  /* 0x000000e00000720c */ /* 0x000fe40000701670 */
[----:B------:R-:W-:Y:S02]  /*fa30*/  FSEL R192, R142, -INF , !P2 ;  /* 0xff8000008ec07808 */ /* 0x000fe40005000000 */
[----:B------:R-:W-:Y:S02]  /*fa40*/  FMNMX.FTZ R0, R191, R2, !PT ;  /* 0x00000002bf007209 */ /* 0x000fe40007810000 */
[----:B------:R-:W-:Y:S02]  /*fa50*/  FSEL R188, R141, -INF , !P3 ;  /* 0xff8000008dbc7808 */ /* 0x000fe40005800000 */
[----:B------:R-:W-:-:S02]  /*fa60*/  FSEL R190, R143, -INF , !P0 ;  /* 0xff8000008fbe7808 */ /* 0x000fc40004000000 */
[----:B------:R-:W-:Y:S01]  /*fa70*/  FMNMX.FTZ R0, R192, R0, !PT ;  /* 0x00000000c0007209 */ /* 0x000fe20007810000 */
[----:B------:R-:W-:Y:S01]  /*fa80*/  LDSM.16.MT88.4 R140, [R213+0xa000] ;  /* 0x00a00000d58c783b */ /* 0x000fe20000004200 */
[----:B------:R-:W-:Y:S02]  /*fa90*/  FMNMX.FTZ R134, R188, R134, !PT ;  /* 0x00000086bc867209 */ /* 0x000fe40007810000 */
[----:B------:R-:W-:Y:S02]  /*faa0*/  FMNMX.FTZ R0, R190, R0, !PT ;  /* 0x00000000be007209 */ /* 0x000fe40007810000 */
[----:B-1----:R-:W-:Y:S01]  /*fab0*/  FMNMX.FTZ R136, R3, R23, !PT ;  /* 0x0000001703887209 */ /* 0x002fe20007810000 */
[----:B------:R-:W1:Y:S01]  /*fac0*/  SHFL.BFLY PT, R24, R134, 0x2, 0x1f ;  /* 0x0c401f0086187f89 */ /* 0x000e6200000e0000 */
[----:B--2---:R-:W-:Y:S02]  /*fad0*/  FMNMX.FTZ R4, R4, R22, !PT ;  /* 0x0000001604047209 */ /* 0x004fe40007810000 */
[C---:B------:R-:W-:Y:S01]  /*fae0*/  FSETP.NEU.FTZ.AND P3, PT, R136.reuse, -INF , PT ;  /* 0xff8000008800780b */ /* 0x040fe20003f7d000 */
[----:B------:R-:W2:Y:S01]  /*faf0*/  SHFL.BFLY PT, R2, R0, 0x2, 0x1f ;  /* 0x0c401f0000027f89 */ /* 0x000ea200000e0000 */
[----:B------:R-:W-:-:S03]  /*fb00*/  FMUL.FTZ R12, R136, c[0x0][0x23c] ;  /* 0x00008f00880c7a20 */ /* 0x000fc60000410000 */
[----:B------:R-:W3:Y:S02]  /*fb10*/  SHFL.BFLY PT, R135, R4, 0x1, 0x1f ;  /* 0x0c201f0004877f89 */ /* 0x000ee400000e0000 */
[----:B------:R-:W-:-:S05]  /*fb20*/  FSEL R12, R12, RZ, P3 ;  /* 0x000000ff0c0c7208 */ /* 0x000fca0001800000 */
[--C-:B------:R-:W-:Y:S02]  /*fb30*/  FFMA.FTZ R6, R6, c[0x0][0x23c], -R12.reuse ;  /* 0x00008f0006067a23 */ /* 0x100fe4000001080c */
[--C-:B------:R-:W-:Y:S02]  /*fb40*/  FFMA.FTZ R10, R10, c[0x0][0x23c], -R12.reuse ;  /* 0x00008f000a0a7a23 */ /* 0x100fe4000001080c */
[----:B------:R4:W-:Y:S01]  /*fb50*/  MUFU.EX2 R235, R6 ;  /* 0x0000000600eb7308 */ /* 0x0009e20000000800 */
[--C-:B------:R-:W-:Y:S02]  /*fb60*/  FFMA.FTZ R9, R9, c[0x0][0x23c], -R12.reuse ;  /* 0x00008f0009097a23 */ /* 0x100fe4000001080c */
[----:B------:R-:W-:Y:S01]  /*fb70*/  FFMA.FTZ R7, R7, c[0x0][0x23c], -R12 ;  /* 0x00008f0007077a23 */ /* 0x000fe2000001080c */
[----:B-1----:R-:W-:-:S04]  /*fb80*/  FMNMX.FTZ R134, R24, R134, !PT ;  /* 0x0000008618867209 */ /* 0x002fc80007810000 */
[----:B------:R-:W-:Y:S01]  /*fb90*/  MUFU.EX2 R234, R10 ;  /* 0x0000000a00ea7308 */ /* 0x000fe20000000800 */
[----:B--2---:R-:W-:Y:S02]  /*fba0*/  FMNMX.FTZ R0, R2, R0, !PT ;  /* 0x0000000002007209 */ /* 0x004fe40007810000 */
[----:B---3--:R-:W-:-:S03]  /*fbb0*/  FMNMX.FTZ R135, R4, R135, !PT ;  /* 0x0000008704877209 */ /* 0x008fc60007810000 */
[----:B------:R-:W1:Y:S01]  /*fbc0*/  SHFL.BFLY PT, R137, R0, 0x1, 0x1f ;  /* 0x0c201f0000897f89 */ /* 0x000e6200000e0000 */
[----:B------:R-:W-:Y:S01]  /*fbd0*/  FSEL R4, R136, RZ, P3 ;  /* 0x000000ff88047208 */ /* 0x000fe20001800000 */
[----:B------:R-:W-:Y:S01]  /*fbe0*/  MUFU.EX2 R233, R9 ;  /* 0x0000000900e97308 */ /* 0x000fe20000000800 */
[C---:B------:R-:W-:Y:S01]  /*fbf0*/  FSETP.NEU.FTZ.AND P2, PT, R135.reuse, -INF , PT ;  /* 0xff8000008700780b */ /* 0x040fe20003f5d000 */
[----:B----4-:R-:W2:Y:S01]  /*fc00*/  SHFL.BFLY PT, R6, R134, 0x1, 0x1f ;  /* 0x0c201f0086067f89 */ /* 0x010ea200000e0000 */
[----:B------:R-:W-:-:S05]  /*fc10*/  FMUL.FTZ R3, R135, c[0x0][0x23c] ;  /* 0x00008f0087037a20 */ /* 0x000fca0000410000 */
[----:B------:R-:W-:Y:S01]  /*fc20*/  FSEL R3, R3, RZ, P2 ;  /* 0x000000ff03037208 */ /* 0x000fe20001000000 */
[----:B------:R-:W3:Y:S04]  /*fc30*/  MUFU.EX2 R240, R7 ;  /* 0x0000000700f07308 */ /* 0x000ee80000000800 */
[--C-:B------:R-:W-:Y:S02]  /*fc40*/  FFMA.FTZ R15, R15, c[0x0][0x23c], -R3.reuse ;  /* 0x00008f000f0f7a23 */ /* 0x100fe40000010803 */
[--C-:B------:R-:W-:Y:S02]  /*fc50*/  FFMA.FTZ R8, R8, c[0x0][0x23c], -R3.reuse ;  /* 0x00008f0008087a23 */ /* 0x100fe40000010803 */
[----:B------:R-:W-:Y:S01]  /*fc60*/  MUFU.EX2 R207, R15 ;  /* 0x0000000f00cf7308 */ /* 0x000fe20000000800 */
[----:B------:R-:W-:-:S02]  /*fc70*/  FFMA.FTZ R19, R19, c[0x0][0x23c], -R3 ;  /* 0x00008f0013137a23 */ /* 0x000fc40000010803 */
[----:B------:R-:W-:Y:S01]  /*fc80*/  FFMA.FTZ R18, R18, c[0x0][0x23c], -R3 ;  /* 0x00008f0012127a23 */ /* 0x000fe20000010803 */
[----:B-1----:R-:W-:-:S04]  /*fc90*/  FMNMX.FTZ R137, R0, R137, !PT ;  /* 0x0000008900897209 */ /* 0x002fc80007810000 */
[----:B------:R1:W-:Y:S01]  /*fca0*/  MUFU.EX2 R206, R8 ;  /* 0x0000000800ce7308 */ /* 0x0003e20000000800 */
[----:B--2---:R-:W-:Y:S01]  /*fcb0*/  FMNMX.FTZ R134, R134, R6, !PT ;  /* 0x0000000686867209 */ /* 0x004fe20007810000 */
[C---:B------:R-:W-:Y:S01]  /*fcc0*/  FMUL.FTZ R0, R137.reuse, c[0x0][0x23c] ;  /* 0x00008f0089007a20 */ /* 0x040fe20000410000 */
[----:B------:R-:W-:Y:S01]  /*fcd0*/  FSETP.NEU.FTZ.AND P0, PT, R137, -INF , PT ;  /* 0xff8000008900780b */ /* 0x000fe20003f1d000 */
[----:B------:R-:W-:Y:S01]  /*fce0*/  FADD.FTZ R6, R239, -R4 ;  /* 0x80000004ef067221 */ /* 0x000fe20000010000 */
[C---:B------:R-:W-:Y:S01]  /*fcf0*/  FSETP.NEU.FTZ.AND P1, PT, R134.reuse, -INF , PT ;  /* 0xff8000008600780b */ /* 0x040fe20003f3d000 */
[----:B------:R-:W-:Y:S01]  /*fd00*/  FMUL.FTZ R2, R134, c[0x0][0x23c] ;  /* 0x00008f0086027a20 */ /* 0x000fe20000410000 */
[----:B------:R-:W-:Y:S01]  /*fd10*/  FSEL R0, R0, RZ, P0 ;  /* 0x000000ff00007208 */ /* 0x000fe20000000000 */
[----:B------:R-:W-:Y:S01]  /*fd20*/  FMUL.FTZ R6, R6, c[0x0][0x23c] ;  /* 0x00008f0006067a20 */ /* 0x000fe20000410000 */
[----:B------:R-:W-:Y:S01]  /*fd30*/  FSEL R4, R135, RZ, P2 ;  /* 0x000000ff87047208 */ /* 0x000fe20001000000 */
[----:B------:R-:W2:Y:S01]  /*fd40*/  MUFU.EX2 R205, R19 ;  /* 0x0000001300cd7308 */ /* 0x000ea20000000800 */
[----:B------:R-:W-:Y:S01]  /*fd50*/  FSEL R2, R2, RZ, P1 ;  /* 0x000000ff02027208 */ /* 0x000fe20000800000 */
[----:B------:R-:W-:Y:S01]  /*fd60*/  FFMA.FTZ R21, R21, c[0x0][0x23c], -R0 ;  /* 0x00008f0015157a23 */ /* 0x000fe20000010800 */
[----:B---3--:R-:W-:Y:S01]  /*fd70*/  F2FP.PACK_AB R10, R240, R233 ;  /* 0x000000e9f00a723e */ /* 0x008fe200000000ff */
[----:B------:R-:W-:-:S02]  /*fd80*/  FADD.FTZ R4, R238, -R4 ;  /* 0x80000004ee047221 */ /* 0x000fc40000010000 */
[----:B------:R-:W-:Y:S01]  /*fd90*/  FFMA.FTZ R20, R20, c[0x0][0x23c], -R2 ;  /* 0x00008f0014147a23 */ /* 0x000fe20000010802 */
[----:B-1----:R-:W-:Y:S01]  /*fda0*/  F2FP.PACK_AB R8, R234, R235 ;  /* 0x000000ebea08723e */ /* 0x002fe200000000ff */
[----:B------:R-:W-:Y:S01]  /*fdb0*/  MUFU.EX2 R194, R21 ;  /* 0x0000001500c27308 */ /* 0x000fe20000000800 */
[----:B------:R-:W-:Y:S02]  /*fdc0*/  FFMA.FTZ R16, R16, c[0x0][0x23c], -R0 ;  /* 0x00008f0010107a23 */ /* 0x000fe40000010800 */
[----:B------:R-:W-:Y:S01]  /*fdd0*/  FMUL.FTZ R15, R4, c[0x0][0x23c] ;  /* 0x00008f00040f7a20 */ /* 0x000fe20000410000 */
[----:B------:R-:W-:Y:S01]  /*fde0*/  FSEL R4, R137, RZ, P0 ;  /* 0x000000ff89047208 */ /* 0x000fe20000000000 */
[----:B------:R-:W-:Y:S02]  /*fdf0*/  FFMA.FTZ R11, R11, c[0x0][0x23c], -R2 ;  /* 0x00008f000b0b7a23 */ /* 0x000fe40000010802 */
[----:B------:R-:W-:Y:S01]  /*fe00*/  FFMA.FTZ R5, R5, c[0x0][0x23c], -R0 ;  /* 0x00008f0005057a23 */ /* 0x000fe20000010800 */
[----:B------:R1:W-:Y:S01]  /*fe10*/  MUFU.EX2 R197, R20 ;  /* 0x0000001400c57308 */ /* 0x0003e20000000800 */
[----:B--2---:R-:W-:Y:S01]  /*fe20*/  F2FP.PACK_AB R9, R205, R206 ;  /* 0x000000cecd09723e */ /* 0x004fe200000000ff */
[----:B------:R-:W-:-:S02]  /*fe30*/  FADD.FTZ R4, R236, -R4 ;  /* 0x80000004ec047221 */ /* 0x000fc40000010000 */
[----:B------:R-:W-:Y:S02]  /*fe40*/  FFMA.FTZ R14, R14, c[0x0][0x23c], -R2 ;  /* 0x00008f000e0e7a23 */ /* 0x000fe40000010802 */
[----:B------:R-:W-:Y:S02]  /*fe50*/  FFMA.FTZ R13, R13, c[0x0][0x23c], -R0 ;  /* 0x00008f000d0d7a23 */ /* 0x000fe40000010800 */
[----:B------:R-:W-:Y:S01]  /*fe60*/  MUFU.EX2 R193, R16 ;  /* 0x0000001000c17308 */ /* 0x000fe20000000800 */
[----:B------:R-:W-:Y:S02]  /*fe70*/  FFMA.FTZ R17, R17, c[0x0][0x23c], -R2 ;  /* 0x00008f0011117a23 */ /* 0x000fe40000010802 */
[----:B------:R-:W-:Y:S01]  /*fe80*/  FMUL.FTZ R4, R4, c[0x0][0x23c] ;  /* 0x00008f0004047a20 */ /* 0x000fe20000410000 */
[----:B-1----:R-:W1:Y:S04]  /*fe90*/  LDSM.16.MT88.4 R20, [R209+0xa000] ;  /* 0x00a00000d114783b */ /* 0x002e680000004200 */
[----:B------:R-:W-:Y:S08]  /*fea0*/  MUFU.EX2 R232, R18 ;  /* 0x0000001200e87308 */ /* 0x000ff00000000800 */
[----:B------:R-:W2:Y:S08]  /*feb0*/  MUFU.EX2 R16, R6 ;  /* 0x0000000600107308 */ /* 0x000eb00000000800 */
[----:B------:R-:W3:Y:S08]  /*fec0*/  MUFU.EX2 R15, R15 ;  /* 0x0000000f000f7308 */ /* 0x000ef00000000800 */
[----:B------:R4:W-:Y:S01]  /*fed0*/  MUFU.EX2 R198, R11 ;  /* 0x0000000b00c67308 */ /* 0x0009e20000000800 */
[----:B--2---:R-:W-:-:S02]  /*fee0*/  FMUL.FTZ R144, R144, R16 ;  /* 0x0000001090907220 */ /* 0x004fc40000410000 */
[-C--:B------:R-:W-:Y:S02]  /*fef0*/  FMUL.FTZ R145, R145, R16.reuse ;  /* 0x0000001091917220 */ /* 0x080fe40000410000 */
[-C--:B------:R-:W-:Y:S02]  /*ff00*/  FMUL.FTZ R156, R156, R16.reuse ;  /* 0x000000109c9c7220 */ /* 0x080fe40000410000 */
[----:B------:R-:W-:Y:S01]  /*ff10*/  FMUL.FTZ R157, R157, R16 ;  /* 0x000000109d9d7220 */ /* 0x000fe20000410000 */
[----:B------:R2:W-:Y:S01]  /*ff20*/  MUFU.EX2 R195, R5 ;  /* 0x0000000500c37308 */ /* 0x0005e20000000800 */
[-C--:B---3--:R-:W-:Y:S02]  /*ff30*/  FMUL.FTZ R146, R146, R15.reuse ;  /* 0x0000000f92927220 */ /* 0x088fe40000410000 */
[-C--:B------:R-:W-:Y:S02]  /*ff40*/  FMUL.FTZ R147, R147, R15.reuse ;  /* 0x0000000f93937220 */ /* 0x080fe40000410000 */
[----:B------:R-:W-:-:S02]  /*ff50*/  FMUL.FTZ R158, R158, R15 ;  /* 0x0000000f9e9e7220 */ /* 0x000fc40000410000 */
[----:B------:R-:W-:Y:S01]  /*ff60*/  FMUL.FTZ R159, R159, R15 ;  /* 0x0000000f9f9f7220 */ /* 0x000fe20000410000 */
[----:B----4-:R-:W-:Y:S01]  /*ff70*/  F2FP.PACK_AB R11, R232, R207 ;  /* 0x000000cfe80b723e */ /* 0x010fe200000000ff */
[----:B------:R-:W-:Y:S01]  /*ff80*/  MUFU.EX2 R199, R14 ;  /* 0x0000000e00c77308 */ /* 0x000fe20000000800 */
[-C--:B------:R-:W-:Y:S02]  /*ff90*/  FMUL.FTZ R160, R160, R16.reuse ;  /* 0x00000010a0a07220 */ /* 0x080fe40000410000 */
[----:B------:R-:W-:Y:S02]  /*ffa0*/  FMUL.FTZ R161, R161, R16 ;  /* 0x00000010a1a17220 */ /* 0x000fe40000410000 */
[-C--:B------:R-:W-:Y:S01]  /*ffb0*/  FMUL.FTZ R162, R162, R15.reuse ;  /* 0x0000000fa2a27220 */ /* 0x080fe20000410000 */
[----:B-1----:R-:W-:Y:S01]  /*ffc0*/  HMMA.16816.F32 R248, R8, R20, R144 ;  /* 0x0000001408f8723c */ /* 0x002fe20000001890 */
[----:B------:R-:W1:Y:S01]  /*ffd0*/  LDSM.16.MT88.4 R144, [R214+0xa000] ;  /* 0x00a00000d690783b */ /* 0x000e620000004200 */
[----:B--2---:R-:W-:Y:S01]  /*ffe0*/  FSEL R5, R134, RZ, P1 ;  /* 0x000000ff86057208 */ /* 0x004fe20000800000 */
[----:B------:R-:W2:Y:S01]  /*fff0*/  MUFU.EX2 R196, R13 ;  /* 0x0000000d00c47308 */ /* 0x000ea20000000800 */
[----:B------:R-:W-:-:S02]  /*10000*/  FMUL.FTZ R163, R163, R15 ;  /* 0x0000000fa3a37220 */ /* 0x000fc40000410000 */
[-C--:B------:R-:W-:Y:S02]  /*10010*/  FMUL.FTZ R116, R116, R16.reuse ;  /* 0x0000001074747220 */ /* 0x080fe40000410000 */
[----:B------:R-:W-:Y:S02]  /*10020*/  FADD.FTZ R5, R237, -R5 ;  /* 0x80000005ed057221 */ /* 0x000fe40000010000 */
[----:B------:R-:W-:Y:S01]  /*10030*/  FMUL.FTZ R117, R117, R16 ;  /* 0x0000001075757220 */ /* 0x000fe20000410000 */
[----:B------:R-:W3:Y:S01]  /*10040*/  MUFU.EX2 R204, R17 ;  /* 0x0000001100cc7308 */ /* 0x000ee20000000800 */
[----:B------:R-:W-:Y:S01]  /*10050*/  FMUL.FTZ R5, R5, c[0x0][0x23c] ;  /* 0x00008f0005057a20 */ /* 0x000fe20000410000 */
[----:B------:R-:W-:Y:S01]  /*10060*/  HMMA.16816.F32 R160, R8, R176, R160 ;  /* 0x000000b008a0723c */ /* 0x000fe200000018a0 */
[-C--:B------:R-:W-:Y:S02]  /*10070*/  FMUL.FTZ R118, R118, R15.reuse ;  /* 0x0000000f76767220 */ /* 0x080fe40000410000 */
[----:B------:R-:W-:-:S02]  /*10080*/  FMUL.FTZ R119, R119, R15 ;  /* 0x0000000f77777220 */ /* 0x000fc40000410000 */
[----:B------:R-:W-:Y:S01]  /*10090*/  FMUL.FTZ R172, R172, R16 ;  /* 0x00000010acac7220 */ /* 0x000fe20000410000 */
[----:B------:R4:W5:Y:S01]  /*100a0*/  MUFU.EX2 R14, R5 ;  /* 0x00000005000e7308 */ /* 0x0009620000000800 */
[----:B--2---:R-:W-:Y:S01]  /*100b0*/  F2FP.PACK_AB R7, R195, R196 ;  /* 0x000000c4c307723e */ /* 0x004fe200000000ff */
[----:B------:R-:W-:Y:S02]  /*100c0*/  FMUL.FTZ R173, R173, R16 ;  /* 0x00000010adad7220 */ /* 0x000fe40000410000 */
[----:B------:R-:W-:Y:S01]  /*100d0*/  FMUL.FTZ R174, R174, R15 ;  /* 0x0000000faeae7220 */ /* 0x000fe20000410000 */
[----:B------:R-:W-:Y:S01]  /*100e0*/  MOV R236, R249 ;  /* 0x000000f900ec7202 */ /* 0x000fe20000000f00 */
[----:B------:R-:W-:Y:S01]  /*100f0*/  FMUL.FTZ R175, R175, R15 ;  /* 0x0000000fafaf7220 */ /* 0x000fe20000410000 */
[----:B------:R-:W-:Y:S01]  /*10100*/  MOV R203, R248 ;  /* 0x000000f800cb7202 */ /* 0x000fe20000000f00 */
[----:B------:R2:W1:Y:S01]  /*10110*/  MUFU.EX2 R13, R4 ;  /* 0x00000004000d7308 */ /* 0x0004620000000800 */
[----:B---3--:R-:W-:Y:S01]  /*10120*/  F2FP.PACK_AB R6, R204, R199 ;  /* 0x000000c7cc06723e */ /* 0x008fe200000000ff */
[----:B------:R-:W-:Y:S01]  /*10130*/  FMUL.FTZ R128, R128, R16 ;  /* 0x0000001080807220 */ /* 0x000fe20000410000 */
[----:B------:R-:W-:Y:S01]  /*10140*/  MOV R18, R250 ;  /* 0x000000fa00127202 */ /* 0x000fe20000000f00 */
[----:B------:R-:W-:Y:S01]  /*10150*/  FMUL.FTZ R129, R129, R16 ;  /* 0x0000001081817220 */ /* 0x000fe20000410000 */
[----:B------:R-:W-:Y:S01]  /*10160*/  MOV R17, R251 ;  /* 0x000000fb00117202 */ /* 0x000fe20000000f00 */
[----:B------:R-:W-:Y:S01]  /*10170*/  FMUL.FTZ R130, R130, R15 ;  /* 0x0000000f82827220 */ /* 0x000fe20000410000 */
[----:B----4-:R-:W-:Y:S01]  /*10180*/  F2FP.PACK_AB R5, R194, R193 ;  /* 0x000000c1c205723e */ /* 0x010fe200000000ff */
[----:B-----5:R-:W-:-:S02]  /*10190*/  FMUL.FTZ R40, R40, R14 ;  /* 0x0000000e28287220 */ /* 0x020fc40000410000 */
[-C--:B------:R-:W-:Y:S02]  /*101a0*/  FMUL.FTZ R41, R41, R14.reuse ;  /* 0x0000000e29297220 */ /* 0x080fe40000410000 */
[-C--:B------:R-:W-:Y:S02]  /*101b0*/  FMUL.FTZ R124, R124, R14.reuse ;  /* 0x0000000e7c7c7220 */ /* 0x080fe40000410000 */
[----:B------:R-:W-:Y:S01]  /*101c0*/  FMUL.FTZ R125, R125, R14 ;  /* 0x0000000e7d7d7220 */ /* 0x000fe20000410000 */
[----:B--2---:R-:W-:Y:S01]  /*101d0*/  F2FP.PACK_AB R4, R197, R198 ;  /* 0x000000c6c504723e */ /* 0x004fe200000000ff */
[-C--:B-1----:R-:W-:Y:S02]  /*101e0*/  FMUL.FTZ R42, R42, R13.reuse ;  /* 0x0000000d2a2a7220 */ /* 0x082fe40000410000 */
[-C--:B------:R-:W-:Y:S02]  /*101f0*/  FMUL.FTZ R43, R43, R13.reuse ;  /* 0x0000000d2b2b7220 */ /* 0x080fe40000410000 */
[----:B------:R-:W-:-:S02]  /*10200*/  FMUL.FTZ R126, R126, R13 ;  /* 0x0000000d7e7e7220 */ /* 0x000fc40000410000 */
[-C--:B------:R-:W-:Y:S02]  /*10210*/  FMUL.FTZ R127, R127, R13.reuse ;  /* 0x0000000d7f7f7220 */ /* 0x080fe40000410000 */
[-C--:B------:R-:W-:Y:S01]  /*10220*/  FMUL.FTZ R148, R148, R14.reuse ;  /* 0x0000000e94947220 */ /* 0x080fe20000410000 */
[----:B------:R-:W-:Y:S01]  /*10230*/  HMMA.16816.F32 R24, R4, R144, R40 ;  /* 0x000000900418723c */ /* 0x000fe20000001828 */
[----:B------:R-:W-:Y:S01]  /*10240*/  LDSM.16.MT88.4 R40, [R214+0xb000] ;  /* 0x00b00000d628783b */ /* 0x000fe20000004200 */
[-C--:B------:R-:W-:Y:S02]  /*10250*/  FMUL.FTZ R149, R149, R14.reuse ;  /* 0x0000000e95957220 */ /* 0x080fe40000410000 */
[-C--:B------:R-:W-:Y:S02]  /*10260*/  FMUL.FTZ R150, R150, R13.reuse ;  /* 0x0000000d96967220 */ /* 0x080fe40000410000 */
        /* <DEDUP_REMOVED lines=60> */
[----:B------:R-:W-:-:S02]  /*10630*/  FMUL.FTZ R105, R105, R14 ;  /* 0x0000000e69697220 */ /* 0x000fc40000410000 */
[-C--:B------:R-:W-:Y:S02]  /*10640*/  FMUL.FTZ R106, R106, R13.reuse ;  /* 0x0000000d6a6a7220 */ /* 0x080fe40000410000 */
[----:B------:R-:W-:Y:S02]  /*10650*/  FMUL.FTZ R107, R107, R13 ;  /* 0x0000000d6b6b7220 */ /* 0x000fe40000410000 */
[-C--:B------:R-:W-:Y:S01]  /*10660*/  FMUL.FTZ R108, R108, R14.reuse ;  /* 0x0000000e6c6c7220 */ /* 0x080fe20000410000 */
[C---:B------:R-:W-:Y:S01]  /*10670*/  HMMA.16816.F32 R88, R4.reuse, R32, R88 ;  /* 0x000000200458723c */ /* 0x040fe20000001858 */
[-C--:B------:R-:W-:Y:S01]  /*10680*/  FMUL.FTZ R109, R109, R14.reuse ;  /* 0x0000000e6d6d7220 */ /* 0x080fe20000410000 */
        /* <DEDUP_REMOVED lines=10> */
[----:B------:R-:W-:Y:S01]  /*10730*/  FMUL.FTZ R131, R131, R15 ;  /* 0x0000000f83837220 */ /* 0x000fe20000410000 */
[C---:B------:R-:W-:Y:S01]  /*10740*/  HMMA.16816.F32 R104, R4.reuse, R40, R104 ;  /* 0x000000280468723c */ /* 0x040fe20000001868 */
[----:B------:R-:W-:Y:S02]  /*10750*/  IMAD.MOV.U32 R127, RZ, RZ, R244 ;  /* 0x000000ffff7f7224 */ /* 0x000fe400078e00f4 */
[-C--:B------:R-:W-:Y:S02]  /*10760*/  FMUL.FTZ R52, R52, R16.reuse ;  /* 0x0000001034347220 */ /* 0x080fe40000410000 */
[----:B------:R-:W-:Y:S01]  /*10770*/  FMUL.FTZ R53, R53, R16 ;  /* 0x0000001035357220 */ /* 0x000fe20000410000 */
[----:B------:R-:W-:Y:S01]  /*10780*/  MOV R177, R127 ;  /* 0x0000007f00b17202 */ /* 0x000fe20000000f00 */
        /* <DEDUP_REMOVED lines=10> */
[----:B------:R-:W-:Y:S01]  /*10830*/  MOV R4, R248 ;  /* 0x000000f800047202 */ /* 0x000fe20000000f00 */
[C---:B------:R-:W-:Y:S01]  /*10840*/  HMMA.16816.F32 R116, R8.reuse, R24, R116 ;  /* 0x000000180874723c */ /* 0x040fe20000001874 */
[----:B------:R-:W-:Y:S01]  /*10850*/  MOV R5, R139 ;  /* 0x0000008b00057202 */ /* 0x000fe20000000f00 */
[-C--:B------:R-:W-:Y:S01]  /*10860*/  FMUL.FTZ R38, R38, R15.reuse ;  /* 0x0000000f26267220 */ /* 0x080fe20000410000 */
[----:B------:R-:W-:Y:S01]  /*10870*/  MOV R6, R202 ;  /* 0x000000ca00067202 */ /* 0x000fe20000000f00 */
[----:B------:R-:W-:Y:S01]  /*10880*/  FMUL.FTZ R39, R39, R15 ;  /* 0x0000000f27277220 */ /* 0x000fe20000410000 */
[----:B------:R-:W-:Y:S01]  /*10890*/  MOV R7, R201 ;  /* 0x000000c900077202 */ /* 0x000fe20000000f00 */
[-C--:B------:R-:W-:Y:S02]  /*108a0*/  FMUL.FTZ R48, R48, R16.reuse ;  /* 0x0000001030307220 */ /* 0x080fe40000410000 */
[----:B------:R-:W-:Y:S01]  /*108b0*/  HMMA.16816.F32 R248, R8, R22, R156 ;  /* 0x0000001608f8723c */ /* 0x000fe2000000189c */
[----:B------:R-:W-:-:S02]  /*108c0*/  FMUL.FTZ R49, R49, R16 ;  /* 0x0000001031317220 */ /* 0x000fc40000410000 */
[-C--:B------:R-:W-:Y:S02]  /*108d0*/  FMUL.FTZ R50, R50, R15.reuse ;  /* 0x0000000f32327220 */ /* 0x080fe40000410000 */
[----:B------:R-:W-:Y:S02]  /*108e0*/  FMUL.FTZ R51, R51, R15 ;  /* 0x0000000f33337220 */ /* 0x000fe40000410000 */
[----:B------:R-:W-:Y:S01]  /*108f0*/  MOV R158, R4 ;  /* 0x00000004009e7202 */ /* 0x000fe20000000f00 */
[----:B------:R-:W-:Y:S01]  /*10900*/  FFMA.FTZ R4, R133, c[0x0][0x23c], -R12 ;  /* 0x00008f0085047a23 */ /* 0x000fe2000001080c */
[----:B------:R-:W-:Y:S01]  /*10910*/  MOV R159, R21 ;  /* 0x00000015009f7202 */ /* 0x000fe20000000f00 */
[----:B------:R-:W-:Y:S01]  /*10920*/  HMMA.16816.F32 R244, R8, R178, R172 ;  /* 0x000000b208f4723c */ /* 0x000fe200000018ac */
[-C--:B------:R-:W-:Y:S01]  /*10930*/  FMUL.FTZ R68, R68, R16.reuse ;  /* 0x0000001044447220 */ /* 0x080fe20000410000 */
[----:B------:R1:W-:Y:S01]  /*10940*/  MUFU.EX2 R133, R4 ;  /* 0x0000000400857308 */ /* 0x0003e20000000800 */
[----:B------:R-:W-:-:S02]  /*10950*/  FMUL.FTZ R69, R69, R16 ;  /* 0x0000001045457220 */ /* 0x000fc40000410000 */
[-C--:B------:R-:W-:Y:S02]  /*10960*/  FMUL.FTZ R70, R70, R15.reuse ;  /* 0x0000000f46467220 */ /* 0x080fe40000410000 */
[----:B------:R-:W-:Y:S01]  /*10970*/  FMUL.FTZ R71, R71, R15 ;  /* 0x0000000f47477220 */ /* 0x000fe20000410000 */
[C---:B------:R-:W-:Y:S01]  /*10980*/  HMMA.16816.F32 R24, R8.reuse, R26, R128 ;  /* 0x0000001a0818723c */ /* 0x040fe20000001880 */
        /* <DEDUP_REMOVED lines=9> */
[----:B------:R-:W-:Y:S01]  /*10a20*/  HMMA.16816.F32 R52, R8, R140, R52 ;  /* 0x0000008c0834723c */ /* 0x000fe20000001834 */
[----:B-1----:R-:W-:-:S02]  /*10a30*/  FFMA.FTZ R4, R138, c[0x0][0x23c], -R12 ;  /* 0x00008f008a047a23 */ /* 0x002fc4000001080c */
[-C--:B------:R-:W-:Y:S02]  /*10a40*/  FMUL.FTZ R85, R85, R16.reuse ;  /* 0x0000001055557220 */ /* 0x080fe40000410000 */
[----:B------:R-:W1:Y:S01]  /*10a50*/  MUFU.EX2 R139, R4 ;  /* 0x00000004008b7308 */ /* 0x000e620000000800 */
[-C--:B------:R-:W-:Y:S02]  /*10a60*/  FMUL.FTZ R86, R86, R15.reuse ;  /* 0x0000000f56567220 */ /* 0x080fe40000410000 */
[-C--:B------:R-:W-:Y:S01]  /*10a70*/  FMUL.FTZ R87, R87, R15.reuse ;  /* 0x0000000f57577220 */ /* 0x080fe20000410000 */
[----:B------:R-:W-:Y:S01]  /*10a80*/  HMMA.16816.F32 R200, R8, R142, R64 ;  /* 0x0000008e08c8723c */ /* 0x000fe20000001840 */
[-C--:B------:R-:W-:Y:S01]  /*10a90*/  FMUL.FTZ R96, R96, R16.reuse ;  /* 0x0000001060607220 */ /* 0x080fe20000410000 */
[----:B------:R-:W-:Y:S01]  /*10aa0*/  LDSM.16.MT88.4 R64, [R213+0xa800] ;  /* 0x00a80000d540783b */ /* 0x000fe20000004200 */
[----:B------:R-:W-:Y:S02]  /*10ab0*/  FMUL.FTZ R97, R97, R16 ;  /* 0x0000001061617220 */ /* 0x000fe40000410000 */
[----:B------:R-:W-:-:S02]  /*10ac0*/  FMUL.FTZ R98, R98, R15 ;  /* 0x0000000f62627220 */ /* 0x000fc40000410000 */
[----:B------:R-:W-:Y:S01]  /*10ad0*/  FMUL.FTZ R99, R99, R15 ;  /* 0x0000000f63637220 */ /* 0x000fe20000410000 */
[C---:B------:R-:W-:Y:S01]  /*10ae0*/  HMMA.16816.F32 R36, R8.reuse, R144, R36 ;  /* 0x000000900824723c */ /* 0x040fe20000001824 */
[-C--:B------:R-:W-:Y:S02]  /*10af0*/  FMUL.FTZ R112, R112, R16.reuse ;  /* 0x0000001070707220 */ /* 0x080fe40000410000 */
[-C--:B------:R-:W-:Y:S01]  /*10b00*/  FMUL.FTZ R113, R113, R16.reuse ;  /* 0x0000001071717220 */ /* 0x080fe20000410000 */
[----:B-1----:R-:W-:Y:S01]  /*10b10*/  F2FP.PACK_AB R128, R139, R133 ;  /* 0x000000858b80723e */ /* 0x002fe200000000ff */
[----:B------:R-:W-:Y:S02]  /*10b20*/  FFMA.FTZ R4, R132, c[0x0][0x23c], -R12 ;  /* 0x00008f0084047a23 */ /* 0x000fe4000001080c */
[-C--:B------:R-:W-:Y:S01]  /*10b30*/  FMUL.FTZ R114, R114, R15.reuse ;  /* 0x0000000f72727220 */ /* 0x080fe20000410000 */
[----:B------:R-:W-:Y:S01]  /*10b40*/  HMMA.16816.F32 R236, R8, R146, R48 ;  /* 0x0000009208ec723c */ /* 0x000fe20000001830 */
[----:B------:R1:W-:Y:S01]  /*10b50*/  MUFU.EX2 R176, R4 ;  /* 0x0000000400b07308 */ /* 0x0003e20000000800 */
[----:B------:R-:W-:Y:S01]  /*10b60*/  FMUL.FTZ R115, R115, R15 ;  /* 0x0000000f73737220 */ /* 0x000fe20000410000 */
[----:B------:R-:W2:Y:S01]  /*10b70*/  LDSM.16.MT88.4 R48, [R214+0xa800] ;  /* 0x00a80000d630783b */ /* 0x000ea20000004200 */
[----:B------:R-:W-:-:S02]  /*10b80*/  FMUL.FTZ R100, R100, R16 ;  /* 0x0000001064647220 */ /* 0x000fc40000410000 */
[----:B------:R-:W-:Y:S02]  /*10b90*/  FMUL.FTZ R101, R101, R16 ;  /* 0x0000001065657220 */ /* 0x000fe40000410000 */
[----:B------:R-:W-:Y:S01]  /*10ba0*/  HMMA.16816.F32 R68, R8, R28, R68 ;  /* 0x0000001c0844723c */ /* 0x000fe20000001844 */
[-C--:B------:R-:W-:Y:S02]  /*10bb0*/  FMUL.FTZ R102, R102, R15.reuse ;  /* 0x0000000f66667220 */ /* 0x080fe40000410000 */
[----:B------:R-:W-:-:S05]  /*10bc0*/  FMUL.FTZ R103, R103, R15 ;  /* 0x0000000f67677220 */ /* 0x000fca0000410000 */
[C---:B------:R-:W-:Y:S01]  /*10bd0*/  HMMA.16816.F32 R140, R8.reuse, R30, R80 ;  /* 0x0000001e088c723c */ /* 0x040fe20000001850 */
[----:B-1----:R-:W-:Y:S01]  /*10be0*/  FFMA.FTZ R4, R184, c[0x0][0x23c], -R12 ;  /* 0x00008f00b8047a23 */ /* 0x002fe2000001080c */
[----:B------:R-:W-:Y:S01]  /*10bf0*/  MOV R184, R5 ;  /* 0x0000000500b87202 */ /* 0x000fe20000000f00 */
[----:B------:R-:W1:Y:S02]  /*10c00*/  LDSM.16.MT88.4 R80, [R209+0xb800] ;  /* 0x00b80000d150783b */ /* 0x000e640000004200 */
[----:B------:R3:W4:Y:S03]  /*10c10*/  MUFU.EX2 R138, R4 ;  /* 0x00000004008a7308 */ /* 0x0007260000000800 */
[C---:B------:R-:W-:Y:S08]  /*10c20*/  HMMA.16816.F32 R84, R8.reuse, R32, R84 ;  /* 0x000000200854723c */ /* 0x040ff00000001854 */
[----:B------:R-:W-:Y:S01]  /*10c30*/  HMMA.16816.F32 R32, R8, R34, R96 ;  /* 0x000000220820723c */ /* 0x000fe20000001860 */
[----:B------:R-:W5:Y:S01]  /*10c40*/  LDSM.16.MT88.4 R96, [R211+0xb800] ;  /* 0x00b80000d360783b */ /* 0x000f620000004200 */
[----:B---3--:R-:W-:Y:S01]  /*10c50*/  FFMA.FTZ R4, R182, c[0x0][0x23c], -R3 ;  /* 0x00008f00b6047a23 */ /* 0x008fe20000010803 */
[----:B------:R-:W-:-:S02]  /*10c60*/  MOV R182, R20 ;  /* 0x0000001400b67202 */ /* 0x000fc40000000f00 */
[----:B----4-:R-:W-:Y:S01]  /*10c70*/  F2FP.PACK_AB R130, R138, R176 ;  /* 0x000000b08a82723e */ /* 0x010fe200000000ff */
[----:B------:R3:W-:Y:S02]  /*10c80*/  MUFU.EX2 R21, R4 ;  /* 0x0000000400157308 */ /* 0x0007e40000000800 */
[C---:B------:R-:W-:Y:S01]  /*10c90*/  HMMA.16816.F32 R28, R8.reuse, R42, R112 ;  /* 0x0000002a081c723c */ /* 0x040fe20000001870 */
[----:B------:R-:W-:Y:S07]  /*10ca0*/  LDSM.16.MT88.4 R112, [R214+0xb800] ;  /* 0x00b80000d670783b */ /* 0x000fee0000004200 */
[----:B------:R-:W-:Y:S01]  /*10cb0*/  HMMA.16816.F32 R100, R8, R40, R100 ;  /* 0x000000280864723c */ /* 0x000fe20000001864 */
[----:B---3--:R-:W-:-:S02]  /*10cc0*/  FFMA.FTZ R4, R183, c[0x0][0x23c], -R3 ;  /* 0x00008f00b7047a23 */ /* 0x008fc40000010803 */
[----:B------:R-:W-:Y:S02]  /*10cd0*/  IMAD.MOV.U32 R183, RZ, RZ, R19 ;  /* 0x000000ffffb77224 */ /* 0x000fe400078e0013 */
[----:B------:R3:W4:Y:S02]  /*10ce0*/  MUFU.EX2 R23, R4 ;  /* 0x0000000400177308 */ /* 0x0007240000000800 */
[----:B------:R-:W-:Y:S02]  /*10cf0*/  FFMA.FTZ R11, R177, R16, R235 ;  /* 0x00000010b10b7223 */ /* 0x000fe400000100eb */
[----:B------:R-:W-:Y:S02]  /*10d00*/  FFMA.FTZ R8, R243, R15, R206 ;  /* 0x0000000ff3087223 */ /* 0x000fe400000100ce */
[----:B------:R-:W-:Y:S02]  /*10d10*/  FADD.FTZ R11, R234, R11 ;  /* 0x0000000bea0b7221 */ /* 0x000fe40000010000 */
[----:B------:R-:W-:-:S02]  /*10d20*/  FADD.FTZ R10, R205, R8 ;  /* 0x00000008cd0a7221 */ /* 0x000fc40000010000 */
[--C-:B---3--:R-:W-:Y:S01]  /*10d30*/  FFMA.FTZ R4, R181, c[0x0][0x23c], -R3.reuse ;  /* 0x00008f00b5047a23 */ /* 0x108fe20000010803 */
[----:B------:R-:W-:Y:S01]  /*10d40*/  MOV R181, R159 ;  /* 0x0000009f00b57202 */ /* 0x000fe20000000f00 */
[----:B------:R-:W-:Y:S01]  /*10d50*/  FFMA.FTZ R3, R185, c[0x0][0x23c], -R3 ;  /* 0x00008f00b9037a23 */ /* 0x000fe20000010803 */
[----:B----4-:R-:W-:Y:S01]  /*10d60*/  F2FP.PACK_AB R129, R23, R21 ;  /* 0x000000151781723e */ /* 0x010fe200000000ff */
[----:B------:R-:W-:Y:S01]  /*10d70*/  MUFU.EX2 R132, R4 ;  /* 0x0000000400847308 */ /* 0x000fe20000000800 */
[----:B------:R-:W-:-:S07]  /*10d80*/  MOV R185, R6 ;  /* 0x0000000600b97202 */ /* 0x000fce0000000f00 */
[----:B------:R3:W4:Y:S02]  /*10d90*/  MUFU.EX2 R22, R3 ;  /* 0x0000000300167308 */ /* 0x0007240000000800 */
[----:B---3--:R-:W-:Y:S01]  /*10da0*/  FFMA.FTZ R3, R180, c[0x0][0x23c], -R2 ;  /* 0x00008f00b4037a23 */ /* 0x008fe20000010802 */
[----:B------:R-:W-:Y:S02]  /*10db0*/  MOV R180, R158 ;  /* 0x0000009e00b47202 */ /* 0x000fe40000000f00 */
[----:B------:R-:W3:Y:S03]  /*10dc0*/  LDSM.16.MT88.4 R156, [R209+0xa800] ;  /* 0x00a80000d19c783b */ /* 0x000ee60000004200 */
[----:B------:R1:W-:Y:S01]  /*10dd0*/  MUFU.EX2 R20, R3 ;  /* 0x0000000300147308 */ /* 0x0003e20000000800 */
[----:B----4-:R-:W-:-:S07]  /*10de0*/  F2FP.PACK_AB R131, R22, R132 ;  /* 0x000000841683723e */ /* 0x010fce00000000ff */
[----:B--2---:R-:W-:Y:S01]  /*10df0*/  HMMA.16816.F32 R36, R128, R48, R36 ;  /* 0x000000308024723c */ /* 0x004fe20000001824 */
[----:B-1----:R-:W-:Y:S01]  /*10e00*/  FFMA.FTZ R3, R186, c[0x0][0x23c], -R2 ;  /* 0x00008f00ba037a23 */ /* 0x002fe20000010802 */
[----:B------:R-:W-:-:S06]  /*10e10*/  MOV R186, R7 ;  /* 0x0000000700ba7202 */ /* 0x000fcc0000000f00 */
[C---:B------:R-:W-:Y:S01]  /*10e20*/  HMMA.16816.F32 R52, R128.reuse, R64, R52 ;  /* 0x000000408034723c */ /* 0x040fe20000001834 */
[----:B------:R-:W1:Y:S01]  /*10e30*/  LDSM.16.MT88.4 R4, [R213+0xb800] ;  /* 0x00b80000d504783b */ /* 0x000e620000004200 */
[----:B------:R2:W4:Y:S06]  /*10e40*/  MUFU.EX2 R19, R3 ;  /* 0x0000000300137308 */ /* 0x00052c0000000800 */
[C---:B------:R-:W-:Y:S08]  /*10e50*/  HMMA.16816.F32 R68, R128.reuse, R80, R68 ;  /* 0x000000508044723c */ /* 0x040ff00000001844 */
[C---:B-----5:R-:W-:Y:S01]  /*10e60*/  HMMA.16816.F32 R84, R128.reuse, R96, R84 ;  /* 0x000000608054723c */ /* 0x060fe20000001854 */
[--C-:B--2---:R-:W-:Y:S01]  /*10e70*/  FFMA.FTZ R3, R187, c[0x0][0x23c], -R2.reuse ;  /* 0x00008f00bb037a23 */ /* 0x104fe20000010802 */
[----:B------:R-:W-:Y:S01]  /*10e80*/  MOV R187, R124 ;  /* 0x0000007c00bb7202 */ /* 0x000fe20000000f00 */
[----:B------:R-:W-:Y:S01]  /*10e90*/  FFMA.FTZ R2, R188, c[0x0][0x23c], -R2 ;  /* 0x00008f00bc027a23 */ /* 0x000fe20000010802 */
[----:B----4-:R-:W-:Y:S01]  /*10ea0*/  F2FP.PACK_AB R124, R19, R20 ;  /* 0x00000014137c723e */ /* 0x010fe200000000ff */
[----:B------:R-:W-:Y:S03]  /*10eb0*/  MUFU.EX2 R18, R3 ;  /* 0x0000000300127308 */ /* 0x000fe60000000800 */
[C---:B---3--:R-:W-:Y:S01]  /*10ec0*/  HMMA.16816.F32 R144, R128.reuse, R156, R172 ;  /* 0x0000009c8090723c */ /* 0x048fe200000018ac */
[----:B------:R-:W2:Y:S04]  /*10ed0*/  LDSM.16.MT88.4 R172, [R211+0xa800] ;  /* 0x00a80000d3ac783b */ /* 0x000ea80000004200 */
[----:B------:R3:W4:Y:S03]  /*10ee0*/  MUFU.EX2 R17, R2 ;  /* 0x0000000200117308 */ /* 0x0007260000000800 */
[C---:B------:R-:W-:Y:S08]  /*10ef0*/  HMMA.16816.F32 R100, R128.reuse, R112, R100 ;  /* 0x000000708064723c */ /* 0x040ff00000001864 */
[----:B-1----:R-:W-:Y:S01]  /*10f00*/  HMMA.16816.F32 R116, R128, R4, R116 ;  /* 0x000000048074723c */ /* 0x002fe20000001874 */
[----:B---3--:R-:W-:Y:S01]  /*10f10*/  FFMA.FTZ R2, R189, c[0x0][0x23c], -R0 ;  /* 0x00008f00bd027a23 */ /* 0x008fe20000010800 */
[----:B----4-:R-:W-:-:S03]  /*10f20*/  F2FP.PACK_AB R126, R17, R18 ;  /* 0x00000012117e723e */ /* 0x010fc600000000ff */
[----:B------:R1:W-:Y:S03]  /*10f30*/  MUFU.EX2 R12, R2 ;  /* 0x00000002000c7308 */ /* 0x0003e60000000800 */
[----:B--2---:R-:W-:Y:S01]  /*10f40*/  HMMA.16816.F32 R160, R128, R172, R160 ;  /* 0x000000ac80a0723c */ /* 0x004fe200000018a0 */
[----:B-1----:R-:W-:-:S04]  /*10f50*/  FFMA.FTZ R2, R191, c[0x0][0x23c], -R0 ;  /* 0x00008f00bf027a23 */ /* 0x002fc80000010800 */
[----:B------:R1:W2:Y:S02]  /*10f60*/  MUFU.EX2 R3, R2 ;  /* 0x0000000200037308 */ /* 0x0002a40000000800 */
[--C-:B-1----:R-:W-:Y:S01]  /*10f70*/  FFMA.FTZ R2, R192, c[0x0][0x23c], -R0.reuse ;  /* 0x00008f00c0027a23 */ /* 0x102fe20000010800 */
[----:B--2---:R-:W-:Y:S01]  /*10f80*/  F2FP.PACK_AB R125, R3, R12 ;  /* 0x0000000c037d723e */ /* 0x004fe200000000ff */
[----:B------:R-:W-:-:S04]  /*10f90*/  FFMA.FTZ R0, R190, c[0x0][0x23c], -R0 ;  /* 0x00008f00be007a23 */ /* 0x000fc80000010800 */
[----:B------:R-:W-:Y:S08]  /*10fa0*/  MUFU.EX2 R2, R2 ;  /* 0x0000000200027308 */ /* 0x000ff00000000800 */
        /* <DEDUP_REMOVED lines=57> */
[----:B------:R1:W-:Y:S02]  /*11340*/  STL [R1], R0 ;  /* 0x0000000001007387 */ /* 0x0003e40000100800 */
.L_x_1123:
[----:B-1----:R-:W-:-:S06]  /*11350*/  UISETP.GT.AND UP0, UPT, UR21, UR8, UPT ;  /* 0x000000081500728c */ /* 0x002fcc000bf04270 */
[----:B------:R-:W-:-:S13]  /*11360*/  PLOP3.LUT P0, PT, PT, PT, UP0, 0x80, 0x0 ;  /* 0x000000000000781c */ /* 0x000fda0003f0f008 */
[----:B------:R-:W-:Y:S05]  /*11370*/  @!P0 BRA `(.L_x_1136) ;  /* 0x00002d2000008947 */ /* 0x000fea0003800000 */
[----:B------:R-:W2:Y:S01]  /*11380*/  LDL.LU.64 R6, [R1+0x18] ;  /* 0x0000180001067983 */ /* 0x000ea20000300a00 */
[----:B------:R-:W-:Y:S01]  /*11390*/  IMAD.MOV.U32 R132, RZ, RZ, R135 ;  /* 0x000000ffff847224 */ /* 0x000fe200078e0087 */
[----:B------:R-:W-:Y:S01]  /*113a0*/  MOV R3, R136 ;  /* 0x0000008800037202 */ /* 0x000fe20000000f00 */
[----:B------:R-:W-:Y:S01]  /*113b0*/  IMAD.MOV.U32 R139, RZ, RZ, R137 ;  /* 0x000000ffff8b7224 */ /* 0x000fe200078e0089 */
[----:B------:R-:W2:Y:S01]  /*113c0*/  LDL.LU.64 R4, [R1+0x40] ;  /* 0x0000400001047983 */ /* 0x000ea20000300a00 */
[----:B------:R-:W-:-:S03]  /*113d0*/  MOV R138, R134 ;  /* 0x00000086008a7202 */ /* 0x000fc60000000f00 */
[----:B------:R-:W3:Y:S01]  /*113e0*/  LDL.64 R8, [R1+0x20] ;  /* 0x0000200001087983 */ /* 0x000ee20000100a00 */
[----:B------:R-:W-:Y:S01]  /*113f0*/  ISETP.GE.AND P4, PT, R252, c[0x0][0x220], PT ;  /* 0x00008800fc007a0c */ /* 0x000fe20003f86270 */
[----:B--2---:R-:W-:-:S05]  /*11400*/  IMAD.MOV.U32 R5, RZ, RZ, R7 ;  /* 0x000000ffff057224 */ /* 0x004fca00078e0007 */
[----:B------:R1:W-:Y:S01]  /*11410*/  STL.64 [R1+0x18], R4 ;  /* 0x0000180401007387 */ /* 0x0003e20000100a00 */
[----:B---3--:R-:W-:Y:S01]  /*11420*/  ISETP.GE.AND P5, PT, R8, c[0x0][0x220], PT ;  /* 0x0000880008007a0c */ /* 0x008fe20003fa6270 */
[----:B------:R-:W-:Y:S05]  /*11430*/  BRA `(.L_x_1137) ;  /* 0x000002e000007947 */ /* 0x000fea0003800000 */
.L_x_1139:
        /* <DEDUP_REMOVED lines=46> */
.L_x_1137:
[----:B------:R-:W2:Y:S01]  /*11720*/  LDL.64 R6, [R1+0x18] ;  /* 0x0000180001067983 */ /* 0x000ea20000100a00 */
[----:B------:R-:W-:Y:S04]  /*11730*/  DEPBAR.LE SB0, 0x0 ;  /* 0x000080000000791a */ /* 0x000fe80000000000 */
[----:B------:R-:W-:Y:S01]  /*11740*/  BAR.SYNC.DEFER_BLOCKING 0x0 ;  /* 0x0000000000007b1d */ /* 0x000fe20000010000 */
[----:B------:R-:W-:Y:S04]  /*11750*/  UIADD3 UR7, UR21, -0x1, URZ ;  /* 0xffffffff15077890 */ /* 0x000fe8000fffe03f */
        /* <DEDUP_REMOVED lines=18> */
[----:B------:R-:W-:Y:S01]  /*11880*/  @P4 STS.128 [R223+0xb000], RZ ;  /* 0x00b000ffdf004388 */ /* 0x000fe20000000c00 */
[----:B------:R-:W-:Y:S02]  /*11890*/  IADD3.X R5, R2, UR13, RZ, P0, !PT ;  /* 0x0000000d02057c10 */ /* 0x000fe400087fe4ff */
[C---:B------:R-:W-:Y:S02]  /*118a0*/  @!P4 LEA R6, P0, R0.reuse, c[0x0][0x170], 0x1 ;  /* 0x00005c000006ca11 */ /* 0x040fe400078008ff */
[----:B------:R-:W-:Y:S01]  /*118b0*/  @!PT LDS RZ, [RZ] ;  /* 0x00000000fffff984 */ /* 0x000fe20000000800 */
[----:B------:R-:W-:Y:S01]  /*118c0*/  @!PT LDS RZ, [RZ] ;  /* 0x00000000fffff984 */ /* 0x000fe20000000800 */
[----:B------:R-:W-:Y:S01]  /*118d0*/  @!PT LDS RZ, [RZ] ;  /* 0x00000000fffff984 */ /* 0x000fe20000000800 */
[----:B------:R2:W-:Y:S01]  /*118e0*/  @!P4 LDGSTS.E.BYPASS.LTC128B.128 [R223+0xb000], [R8.64+0x80] ;  /* 0x0b00008008dfcfae */ /* 0x0005e2000b901d50 */
[C-C-:B------:R-:W-:Y:S02]  /*118f0*/  @!P5 LEA.HI.X R11, R0.reuse, c[0x0][0x174], R5.reuse, 0x1, P2 ;  /* 0x00005d00000bda11 */ /* 0x140fe400010f0c05 */
[----:B------:R-:W-:Y:S02]  /*11900*/  @!P4 LEA.HI.X R7, R0, c[0x0][0x174], R5, 0x1, P0 ;  /* 0x00005d000007ca11 */ /* 0x000fe400000f0c05 */
[----:B------:R-:W-:Y:S01]  /*11910*/  @P5 STS.128 [R223+0xa800], RZ ;  /* 0x00a800ffdf005388 */ /* 0x000fe20000000c00 */
[----:B------:R-:W-:Y:S04]  /*11920*/  PLOP3.LUT P0, PT, PT, PT, UP0, 0x80, 0x0 ;  /* 0x000000000000781c */ /* 0x000fe80003f0f008 */
        /* <DEDUP_REMOVED lines=10> */
[----:B------:R-:W3:Y:S05]  /*119d0*/  LDSM.16.M88.4 R16, [R208+0x8000] ;  /* 0x00800000d010783b */ /* 0x000eea0000000200 */
[----:B------:R-:W2:Y:S05]  /*119e0*/  LDSM.16.M88.4 R28, [R210+0x2000] ;  /* 0x00200000d21c783b */ /* 0x000eaa0000000200 */
[----:B------:R-:W4:Y:S05]  /*119f0*/  LDSM.16.M88.4 R140, [R208+0x8800] ;  /* 0x00880000d08c783b */ /* 0x000f2a0000000200 */
[----:B------:R-:W0:Y:S05]  /*11a00*/  LDGDEPBAR ;  /* 0x00000000000079af */ /* 0x000e2a0000000000 */
[----:B------:R-:W-:Y:S05]  /*11a10*/  LDSM.16.M88.4 R176, [R212] ;  /* 0x00000000d4b0783b */ /* 0x000fea0000000200 */
[----:B------:R-:W5:Y:S05]  /*11a20*/  LDSM.16.M88.4 R180, [R219] ;  /* 0x00000000dbb4783b */ /* 0x000f6a0000000200 */
[----:B------:R-:W4:Y:S05]  /*11a30*/  LDSM.16.M88.4 R184, [R212+0x2000] ;  /* 0x00200000d4b8783b */ /* 0x000f2a0000000200 */
[----:B------:R-:W5:Y:S01]  /*11a40*/  LDSM.16.M88.4 R188, [R222] ;  /* 0x00000000debc783b */ /* 0x000f620000000200 */
[-C--:B---3--:R-:W-:Y:S04]  /*11a50*/  HMMA.16816.F32 R4, R32, R16.reuse, RZ ;  /* 0x000000102004723c */ /* 0x088fe800000018ff */
[----:B------:R-:W-:Y:S05]  /*11a60*/  LDSM.16.M88.4 R192, [R218] ;  /* 0x00000000dac0783b */ /* 0x000fea0000000200 */
[----:B------:R-:W3:Y:S01]  /*11a70*/  LDSM.16.M88.4 R196, [R217+0x8000] ;  /* 0x00800000d9c4783b */ /* 0x000ee20000000200 */
[C---:B--2---:R-:W-:Y:S04]  /*11a80*/  HMMA.16816.F32 R8, R28.reuse, R16, RZ ;  /* 0x000000101c08723c */ /* 0x044fe800000018ff */
[----:B------:R-:W2:Y:S04]  /*11a90*/  LDSM.16.M88.4 R200, [R218+0x2000] ;  /* 0x00200000dac8783b */ /* 0x000ea80000000200 */
[-C--:B-1----:R-:W-:Y:S01]  /*11aa0*/  HMMA.16816.F32 R12, R28, R18.reuse, RZ ;  /* 0x000000121c0c723c */ /* 0x082fe200000018ff */
[----:B------:R-:W-:Y:S07]  /*11ab0*/  LDSM.16.M88.4 R204, [R216+0x2000] ;  /* 0x00200000d8cc783b */ /* 0x000fee0000000200 */
[C---:B------:R-:W-:Y:S08]  /*11ac0*/  HMMA.16816.F32 R16, R32.reuse, R18, RZ ;  /* 0x000000122010723c */ /* 0x040ff000000018ff */
[-C--:B----4-:R-:W-:Y:S08]  /*11ad0*/  HMMA.16816.F32 R20, R32, R140.reuse, RZ ;  /* 0x0000008c2014723c */ /* 0x090ff000000018ff */
[C---:B------:R-:W-:Y:S08]  /*11ae0*/  HMMA.16816.F32 R24, R28.reuse, R140, RZ ;  /* 0x0000008c1c18723c */ /* 0x040ff000000018ff */
[-C--:B------:R-:W-:Y:S08]  /*11af0*/  HMMA.16816.F32 R28, R28, R142.reuse, RZ ;  /* 0x0000008e1c1c723c */ /* 0x080ff000000018ff */
[----:B------:R-:W-:Y:S01]  /*11b00*/  HMMA.16816.F32 R32, R32, R142, RZ ;  /* 0x0000008e2020723c */ /* 0x000fe200000018ff */
[----:B------:R-:W1:Y:S07]  /*11b10*/  LDSM.16.M88.4 R140, [R217+0x8800] ;  /* 0x00880000d98c783b */ /* 0x000e6e0000000200 */
[-C--:B-----5:R-:W-:Y:S08]  /*11b20*/  HMMA.16816.F32 R4, R176, R180.reuse, R4 ;  /* 0x000000b4b004723c */ /* 0x0a0ff00000001804 */
[C---:B------:R-:W-:Y:S08]  /*11b30*/  HMMA.16816.F32 R8, R184.reuse, R180, R8 ;  /* 0x000000b4b808723c */ /* 0x040ff00000001808 */
        /* <DEDUP_REMOVED lines=10> */
[-C--:B---3--:R-:W-:Y:S08]  /*11be0*/  HMMA.16816.F32 R4, R192, R196.reuse, R4 ;  /* 0x000000c4c004723c */ /* 0x088ff00000001804 */
[C---:B--2---:R-:W-:Y:S08]  /*11bf0*/  HMMA.16816.F32 R8, R200.reuse, R196, R8 ;  /* 0x000000c4c808723c */ /* 0x044ff00000001808 */
[-C--:B------:R-:W-:Y:S08]  /*11c00*/  HMMA.16816.F32 R12, R200, R198.reuse, R12 ;  /* 0x000000c6c80c723c */ /* 0x080ff0000000180c */
[C---:B------:R-:W-:Y:S01]  /*11c10*/  HMMA.16816.F32 R16, R192.reuse, R198, R16 ;  /* 0x000000c6c010723c */ /* 0x040fe20000001810 */
[----:B------:R-:W2:Y:S07]  /*11c20*/  LDSM.16.M88.4 R196, [R208+0x9000] ;  /* 0x00900000d0c4783b */ /* 0x000eae0000000200 */
[-C--:B-1----:R-:W-:Y:S08]  /*11c30*/  HMMA.16816.F32 R20, R192, R140.reuse, R20 ;  /* 0x0000008cc014723c */ /* 0x082ff00000001814 */
[C---:B------:R-:W-:Y:S08]  /*11c40*/  HMMA.16816.F32 R24, R200.reuse, R140, R24 ;  /* 0x0000008cc818723c */ /* 0x040ff00000001818 */
[-C--:B------:R-:W-:Y:S01]  /*11c50*/  HMMA.16816.F32 R28, R200, R142.reuse, R28 ;  /* 0x0000008ec81c723c */ /* 0x080fe2000000181c */
[----:B------:R-:W1:Y:S07]  /*11c60*/  LDSM.16.M88.4 R200, [R210+0x6000] ;  /* 0x00600000d2c8783b */ /* 0x000e6e0000000200 */
        /* <DEDUP_REMOVED lines=57> */
.L_x_1138:
        /* <DEDUP_REMOVED lines=8> */
[C---:B-1----:R-:W-:Y:S02]  /*12080*/  IADD3 R135, R0.reuse, 0x1, RZ ;  /* 0x0000000100877810 */ /* 0x042fe40007ffe0ff */
[C---:B------:R-:W-:Y:S02]  /*12090*/  ISETP.GE.AND P3, PT, R0.reuse, R227, PT ;  /* 0x000000e30000720c */ /* 0x040fe40003f66270 */
[C---:B------:R-:W-:Y:S02]  /*120a0*/  ISETP.GE.AND P0, PT, R135.reuse, R226, PT ;  /* 0x000000e28700720c */ /* 0x040fe40003f06270 */
[C---:B------:R-:W-:Y:S02]  /*120b0*/  IADD3 R134, R0.reuse, 0x8, RZ ;  /* 0x0000000800867810 */ /* 0x040fe40007ffe0ff */
[C---:B------:R-:W-:Y:S02]  /*120c0*/  IADD3 R133, R0.reuse, 0x9, RZ ;  /* 0x0000000900857810 */ /* 0x040fe40007ffe0ff */
[----:B------:R-:W-:Y:S02]  /*120d0*/  ISETP.GE.OR P3, PT, R0, R231, !P3 ;  /* 0x000000e70000720c */ /* 0x000fe40005f66670 */
[C---:B------:R-:W-:Y:S02]  /*120e0*/  ISETP.GE.AND P2, PT, R135.reuse, R227, PT ;  /* 0x000000e38700720c */ /* 0x040fe40003f46270 */
[----:B------:R-:W-:Y:S02]  /*120f0*/  ISETP.GE.OR P0, PT, R135, R230, !P0 ;  /* 0x000000e68700720c */ /* 0x000fe40004706670 */
[----:B------:R-:W-:Y:S02]  /*12100*/  FSEL R137, R4, -INF , !P3 ;  /* 0xff80000004897808 */ /* 0x000fe40005800000 */
[----:B------:R-:W-:Y:S02]  /*12110*/  FSEL R7, R7, -INF , !P0 ;  /* 0xff80000007077808 */ /* 0x000fe40004000000 */
[-C--:B------:R-:W-:Y:S02]  /*12120*/  ISETP.GE.AND P0, PT, R133, R226.reuse, PT ;  /* 0x000000e28500720c */ /* 0x080fe40003f06270 */
[----:B------:R-:W-:Y:S02]  /*12130*/  ISETP.GE.OR P2, PT, R135, R231, !P2 ;  /* 0x000000e78700720c */ /* 0x000fe40005746670 */
[-C--:B------:R-:W-:Y:S02]  /*12140*/  ISETP.GE.AND P3, PT, R134, R227.reuse, PT ;  /* 0x000000e38600720c */ /* 0x080fe40003f66270 */
[----:B------:R-:W-:Y:S02]  /*12150*/  ISETP.GE.AND P1, PT, R0, R226, PT ;  /* 0x000000e20000720c */ /* 0x000fe40003f26270 */
[----:B------:R-:W-:Y:S02]  /*12160*/  FSEL R142, R5, -INF , !P2 ;  /* 0xff800000058e7808 */ /* 0x000fe40005000000 */
[C---:B------:R-:W-:Y:S02]  /*12170*/  ISETP.GE.AND P2, PT, R133.reuse, R227, PT ;  /* 0x000000e38500720c */ /* 0x040fe40003f46270 */
[----:B------:R-:W-:Y:S02]  /*12180*/  ISETP.GE.OR P3, PT, R134, R231, !P3 ;  /* 0x000000e78600720c */ /* 0x000fe40005f66670 */
[-C--:B------:R-:W-:Y:S02]  /*12190*/  ISETP.GE.OR P0, PT, R133, R230.reuse, !P0 ;  /* 0x000000e68500720c */ /* 0x080fe40004706670 */
[C---:B------:R-:W-:Y:S02]  /*121a0*/  IADD3 R4, R0.reuse, 0x10, RZ ;  /* 0x0000001000047810 */ /* 0x040fe40007ffe0ff */
[----:B------:R-:W-:Y:S02]  /*121b0*/  FMNMX.FTZ R136, R137, R3, !PT ;  /* 0x0000000389887209 */ /* 0x000fe40007810000 */
[----:B------:R-:W-:Y:S02]  /*121c0*/  ISETP.GE.OR P1, PT, R0, R230, !P1 ;  /* 0x000000e60000720c */ /* 0x000fe40004f26670 */
[----:B------:R-:W-:Y:S02]  /*121d0*/  ISETP.GE.OR P2, PT, R133, R231, !P2 ;  /* 0x000000e78500720c */ /* 0x000fe40005746670 */
[----:B------:R-:W-:Y:S02]  /*121e0*/  FSEL R16, R16, -INF , !P3 ;  /* 0xff80000010107808 */ /* 0x000fe40005800000 */
[----:B------:R-:W-:Y:S02]  /*121f0*/  FSEL R19, R19, -INF , !P0 ;  /* 0xff80000013137808 */ /* 0x000fe40004000000 */
[----:B------:R-:W-:Y:S02]  /*12200*/  IADD3 R2, R0, 0x11, RZ ;  /* 0x0000001100027810 */ /* 0x000fe40007ffe0ff */
[----:B------:R-:W-:Y:S02]  /*12210*/  ISETP.GE.AND P0, PT, R4, R227, PT ;  /* 0x000000e30400720c */ /* 0x000fe40003f06270 */
[----:B------:R-:W-:Y:S02]  /*12220*/  FMNMX.FTZ R136, R142, R136, !PT ;  /* 0x000000888e887209 */ /* 0x000fe40007810000 */
[----:B------:R-:W-:Y:S02]  /*12230*/  ISETP.GE.OR P0, PT, R4, R231, !P0 ;  /* 0x000000e70400720c */ /* 0x000fe40004706670 */
[----:B------:R-:W-:Y:S02]  /*12240*/  FSEL R143, R6, -INF , !P1 ;  /* 0xff800000068f7808 */ /* 0x000fe40004800000 */
[----:B------:R-:W-:Y:S02]  /*12250*/  IADD3 R6, R0, 0x18, RZ ;  /* 0x0000001800067810 */ /* 0x000fe40007ffe0ff */
[----:B------:R-:W-:Y:S02]  /*12260*/  FSEL R17, R17, -INF , !P2 ;  /* 0xff80000011117808 */ /* 0x000fe40005000000 */
[-C--:B------:R-:W-:Y:S02]  /*12270*/  ISETP.GE.AND P6, PT, R2, R227.reuse, PT ;  /* 0x000000e30200720c */ /* 0x080fe40003fc6270 */
[----:B------:R-:W-:Y:S02]  /*12280*/  FMNMX.FTZ R136, R16, R136, !PT ;  /* 0x0000008810887209 */ /* 0x000fe40007810000 */
[----:B------:R-:W-:Y:S02]  /*12290*/  FSEL R189, R20, -INF , !P0 ;  /* 0xff80000014bd7808 */ /* 0x000fe40004000000 */
[----:B------:R-:W-:Y:S02]  /*122a0*/  IADD3 R5, R0, 0x19, RZ ;  /* 0x0000001900057810 */ /* 0x000fe40007ffe0ff */
[----:B------:R-:W-:Y:S02]  /*122b0*/  ISETP.GE.AND P3, PT, R6, R227, PT ;  /* 0x000000e30600720c */ /* 0x000fe40003f66270 */
[----:B------:R-:W-:Y:S02]  /*122c0*/  ISETP.GE.OR P6, PT, R2, R231, !P6 ;  /* 0x000000e70200720c */ /* 0x000fe400077c6670 */
[----:B------:R-:W-:Y:S02]  /*122d0*/  FMNMX.FTZ R136, R17, R136, !PT ;  /* 0x0000008811887209 */ /* 0x000fe40007810000 */
[----:B------:R-:W-:Y:S02]  /*122e0*/  FSEL R190, R21, -INF , !P6 ;  /* 0xff80000015be7808 */ /* 0x000fe40007000000 */
[----:B------:R-:W-:Y:S02]  /*122f0*/  FMNMX.FTZ R136, R189, R136, !PT ;  /* 0x00000088bd887209 */ /* 0x000fe40007810000 */
[C---:B------:R-:W-:Y:S02]  /*12300*/  ISETP.GE.AND P2, PT, R5.reuse, R227, PT ;  /* 0x000000e30500720c */ /* 0x040fe40003f46270 */
[-C--:B------:R-:W-:Y:S02]  /*12310*/  ISETP.GE.OR P3, PT, R6, R231.reuse, !P3 ;  /* 0x000000e70600720c */ /* 0x080fe40005f66670 */
[----:B------:R-:W-:Y:S02]  /*12320*/  FMNMX.FTZ R136, R190, R136, !PT ;  /* 0x00000088be887209 */ /* 0x000fe40007810000 */
[----:B------:R-:W-:Y:S02]  /*12330*/  FSEL R194, R32, -INF , !P3 ;  /* 0xff80000020c27808 */ /* 0x000fe40005800000 */
[----:B------:R-:W-:Y:S02]  /*12340*/  ISETP.GE.OR P2, PT, R5, R231, !P2 ;  /* 0x000000e70500720c */ /* 0x000fe40005746670 */
[----:B------:R-:W-:Y:S02]  /*12350*/  FMNMX.FTZ R136, R194, R136, !PT ;  /* 0x00000088c2887209 */ /* 0x000fe40007810000 */
[----:B------:R-:W-:Y:S02]  /*12360*/  FSEL R193, R33, -INF , !P2 ;  /* 0xff80000021c17808 */ /* 0x000fe40005000000 */
[C---:B------:R-:W-:Y:S02]  /*12370*/  ISETP.GE.AND P1, PT, R134.reuse, R226, PT ;  /* 0x000000e28600720c */ /* 0x040fe40003f26270 */
[----:B------:R-:W-:Y:S02]  /*12380*/  FMNMX.FTZ R136, R193, R136, !PT ;  /* 0x00000088c1887209 */ /* 0x000fe40007810000 */
[----:B------:R-:W-:Y:S02]  /*12390*/  FMNMX.FTZ R20, R143, R132, !PT ;  /* 0x000000848f147209 */ /* 0x000fe40007810000 */
[----:B------:R-:W-:Y:S01]  /*123a0*/  ISETP.GE.OR P1, PT, R134, R230, !P1 ;  /* 0x000000e68600720c */ /* 0x000fe20004f26670 */
[----:B------:R-:W1:Y:S01]  /*123b0*/  SHFL.BFLY PT, R21, R136, 0x2, 0x1f ;  /* 0x0c401f0088157f89 */ /* 0x000e6200000e0000 */
[----:B------:R-:W-:Y:S02]  /*123c0*/  FMNMX.FTZ R20, R7, R20, !PT ;  /* 0x0000001407147209 */ /* 0x000fe40007810000 */
[----:B------:R-:W-:Y:S02]  /*123d0*/  FSEL R18, R18, -INF , !P1 ;  /* 0xff80000012127808 */ /* 0x000fe40004800000 */
[-C--:B------:R-:W-:Y:S02]  /*123e0*/  ISETP.GE.AND P1, PT, R4, R226.reuse, PT ;  /* 0x000000e20400720c */ /* 0x080fe40003f26270 */
[----:B------:R-:W-:Y:S02]  /*123f0*/  ISETP.GE.AND P0, PT, R2, R226, PT ;  /* 0x000000e20200720c */ /* 0x000fe40003f06270 */
[----:B------:R-:W-:Y:S02]  /*12400*/  ISETP.GE.OR P1, PT, R4, R230, !P1 ;  /* 0x000000e60400720c */ /* 0x000fe40004f26670 */
[----:B------:R-:W-:Y:S02]  /*12410*/  FMNMX.FTZ R20, R18, R20, !PT ;  /* 0x0000001412147209 */ /* 0x000fe40007810000 */
[----:B------:R-:W-:Y:S02]  /*12420*/  FSEL R191, R22, -INF , !P1 ;  /* 0xff80000016bf7808 */ /* 0x000fe40004800000 */
[----:B------:R-:W-:Y:S02]  /*12430*/  ISETP.GE.OR P0, PT, R2, R230, !P0 ;  /* 0x000000e60200720c */ /* 0x000fe40004706670 */
[C---:B------:R-:W-:Y:S02]  /*12440*/  ISETP.GE.AND P3, PT, R6.reuse, R226, PT ;  /* 0x000000e20600720c */ /* 0x040fe40003f66270 */
[----:B------:R-:W-:Y:S02]  /*12450*/  FMNMX.FTZ R20, R19, R20, !PT ;  /* 0x0000001413147209 */ /* 0x000fe40007810000 */
[----:B------:R-:W-:Y:S02]  /*12460*/  FSEL R192, R23, -INF , !P0 ;  /* 0xff80000017c07808 */ /* 0x000fe40004000000 */
[----:B------:R-:W-:Y:S02]  /*12470*/  FMNMX.FTZ R20, R191, R20, !PT ;  /* 0x00000014bf147209 */ /* 0x000fe40007810000 */
[C---:B------:R-:W-:Y:S02]  /*12480*/  ISETP.GE.AND P0, PT, R5.reuse, R226, PT ;  /* 0x000000e20500720c */ /* 0x040fe40003f06270 */
[----:B------:R-:W-:Y:S02]  /*12490*/  ISETP.GE.OR P3, PT, R6, R230, !P3 ;  /* 0x000000e60600720c */ /* 0x000fe40005f66670 */
[----:B------:R-:W-:Y:S02]  /*124a0*/  FMNMX.FTZ R20, R192, R20, !PT ;  /* 0x00000014c0147209 */ /* 0x000fe40007810000 */
[----:B------:R-:W-:Y:S02]  /*124b0*/  ISETP.GE.OR P0, PT, R5, R230, !P0 ;  /* 0x000000e60500720c */ /* 0x000fe40004706670 */
[----:B------:R-:W-:Y:S02]  /*124c0*/  FSEL R196, R34, -INF , !P3 ;  /* 0xff80000022c47808 */ /* 0x000fe40005800000 */
[C---:B------:R-:W-:Y:S02]  /*124d0*/  ISETP.GE.AND P1, PT, R0.reuse, R225, PT ;  /* 0x000000e10000720c */ /* 0x040fe40003f26270 */
[----:B------:R-:W-:Y:S02]  /*124e0*/  ISETP.GE.AND P2, PT, R0, R224, PT ;  /* 0x000000e00000720c */ /* 0x000fe40003f46270 */
[----:B------:R-:W-:Y:S02]  /*124f0*/  FSEL R195, R35, -INF , !P0 ;  /* 0xff80000023c37808 */ /* 0x000fe40004000000 */
[----:B-1----:R-:W-:Y:S02]  /*12500*/  FMNMX.FTZ R136, R136, R21, !PT ;  /* 0x0000001588887209 */ /* 0x002fe40007810000 */
[C---:B------:R-:W-:Y:S02]  /*12510*/  ISETP.GE.OR P1, PT, R0.reuse, R229, !P1 ;  /* 0x000000e50000720c */ /* 0x040fe40004f26670 */
[----:B------:R-:W-:Y:S02]  /*12520*/  ISETP.GE.OR P2, PT, R0, R228, !P2 ;  /* 0x000000e40000720c */ /* 0x000fe40005746670 */
[----:B------:R-:W-:Y:S02]  /*12530*/  FMNMX.FTZ R0, R196, R20, !PT ;  /* 0x00000014c4007209 */ /* 0x000fe40007810000 */
[C---:B------:R-:W-:Y:S01]  /*12540*/  ISETP.GE.AND P3, PT, R135.reuse, R225, PT ;  /* 0x000000e18700720c */ /* 0x040fe20003f66270 */
[----:B------:R-:W1:Y:S01]  /*12550*/  SHFL.BFLY PT, R20, R136, 0x1, 0x1f ;  /* 0x0c201f0088147f89 */ /* 0x000e6200000e0000 */
[----:B------:R-:W-:Y:S02]  /*12560*/  ISETP.GE.AND P0, PT, R135, R224, PT ;  /* 0x000000e08700720c */ /* 0x000fe40003f06270 */
[----:B------:R-:W-:Y:S02]  /*12570*/  FMNMX.FTZ R0, R195, R0, !PT ;  /* 0x00000000c3007209 */ /* 0x000fe40007810000 */
[C---:B------:R-:W-:Y:S02]  /*12580*/  ISETP.GE.OR P3, PT, R135.reuse, R229, !P3 ;  /* 0x000000e58700720c */ /* 0x040fe40005f66670 */
[----:B------:R-:W-:Y:S02]  /*12590*/  ISETP.GE.OR P0, PT, R135, R228, !P0 ;  /* 0x000000e48700720c */ /* 0x000fe40004706670 */
[----:B------:R-:W2:Y:S01]  /*125a0*/  SHFL.BFLY PT, R135, R0, 0x2, 0x1f ;  /* 0x0c401f0000877f89 */ /* 0x000ea200000e0000 */
[----:B------:R-:W-:Y:S02]  /*125b0*/  FSEL R9, R9, -INF , !P3 ;  /* 0xff80000009097808 */ /* 0x000fe40005800000 */
[C---:B------:R-:W-:Y:S02]  /*125c0*/  ISETP.GE.AND P3, PT, R133.reuse, R225, PT ;  /* 0x000000e18500720c */ /* 0x040fe40003f66270 */
[----:B------:R-:W-:Y:S02]  /*125d0*/  FSEL R10, R10, -INF , !P2 ;  /* 0xff8000000a0a7808 */ /* 0x000fe40005000000 */
[----:B------:R-:W-:Y:S02]  /*125e0*/  ISETP.GE.OR P3, PT, R133, R229, !P3 ;  /* 0x000000e58500720c */ /* 0x000fe40005f66670 */
[-C--:B------:R-:W-:Y:S02]  /*125f0*/  ISETP.GE.AND P2, PT, R4, R225.reuse, PT ;  /* 0x000000e10400720c */ /* 0x080fe40003f46270 */
[----:B------:R-:W-:Y:S02]  /*12600*/  FSEL R13, R13, -INF , !P3 ;  /* 0xff8000000d0d7808 */ /* 0x000fe40005800000 */
[----:B------:R-:W-:Y:S02]  /*12610*/  ISETP.GE.AND P3, PT, R2, R225, PT ;  /* 0x000000e10200720c */ /* 0x000fe40003f66270 */
[----:B-1----:R-:W-:Y:S02]  /*12620*/  FMNMX.FTZ R136, R136, R20, !PT ;  /* 0x0000001488887209 */ /* 0x002fe40007810000 */
[----:B------:R-:W-:Y:S02]  /*12630*/  ISETP.GE.OR P3, PT, R2, R229, !P3 ;  /* 0x000000e50200720c */ /* 0x000fe40005f66670 */
[----:B------:R-:W-:Y:S01]  /*12640*/  FSEL R8, R8, -INF , !P1 ;  /* 0xff80000008087808 */ /* 0x000fe20004800000 */
[----:B------:R-:W-:Y:S01]  /*12650*/  FMUL.FTZ R141, R136, c[0x0][0x23c] ;  /* 0x00008f00888d7a20 */ /* 0x000fe20000410000 */
[----:B------:R-:W-:Y:S02]  /*12660*/  FSEL R198, R25, -INF , !P3 ;  /* 0xff80000019c67808 */ /* 0x000fe40005800000 */
[C---:B------:R-:W-:Y:S02]  /*12670*/  ISETP.GE.AND P3, PT, R5.reuse, R225, PT ;  /* 0x000000e10500720c */ /* 0x040fe40003f66270 */
[----:B--2---:R-:W-:Y:S02]  /*12680*/  FMNMX.FTZ R135, R0, R135, !PT ;  /* 0x0000008700877209 */ /* 0x004fe40007810000 */
[-C--:B------:R-:W-:Y:S02]  /*12690*/  ISETP.GE.OR P3, PT, R5, R229.reuse, !P3 ;  /* 0x000000e50500720c */ /* 0x080fe40005f66670 */
[----:B------:R-:W-:Y:S01]  /*126a0*/  ISETP.GE.OR P2, PT, R4, R229, !P2 ;  /* 0x000000e50400720c */ /* 0x000fe20005746670 */
[----:B------:R-:W1:Y:S01]  /*126b0*/  SHFL.BFLY PT, R21, R135, 0x1, 0x1f ;  /* 0x0c201f0087157f89 */ /* 0x000e6200000e0000 */
[----:B------:R-:W-:Y:S02]  /*126c0*/  FSEL R234, R29, -INF , !P3 ;  /* 0xff8000001dea7808 */ /* 0x000fe40005800000 */
[----:B------:R-:W-:Y:S02]  /*126d0*/  FSETP.NEU.FTZ.AND P3, PT, R136, -INF , PT ;  /* 0xff8000008800780b */ /* 0x000fe40003f7d000 */
[CC--:B------:R-:W-:Y:S02]  /*126e0*/  ISETP.GE.AND P6, PT, R134.reuse, R225.reuse, PT ;  /* 0x000000e18600720c */ /* 0x0c0fe40003fc6270 */
[C---:B------:R-:W-:Y:S02]  /*126f0*/  ISETP.GE.AND P1, PT, R134.reuse, R224, PT ;  /* 0x000000e08600720c */ /* 0x040fe40003f26270 */
[----:B------:R-:W-:Y:S02]  /*12700*/  FSEL R141, R141, RZ, P3 ;  /* 0x000000ff8d8d7208 */ /* 0x000fe40001800000 */
[----:B------:R-:W-:Y:S02]  /*12710*/  ISETP.GE.OR P1, PT, R134, R228, !P1 ;  /* 0x000000e48600720c */ /* 0x000fe40004f26670 */
[----:B------:R-:W-:Y:S01]  /*12720*/  FSEL R11, R11, -INF , !P0 ;  /* 0xff8000000b0b7808 */ /* 0x000fe20004000000 */
[--C-:B------:R-:W-:Y:S01]  /*12730*/  FFMA.FTZ R142, R142, c[0x0][0x23c], -R141.reuse ;  /* 0x00008f008e8e7a23 */ /* 0x100fe2000001088d */
[-C--:B------:R-:W-:Y:S01]  /*12740*/  ISETP.GE.AND P0, PT, R133, R224.reuse, PT ;  /* 0x000000e08500720c */ /* 0x080fe20003f06270 */
[--C-:B------:R-:W-:Y:S01]  /*12750*/  FFMA.FTZ R137, R137, c[0x0][0x23c], -R141.reuse ;  /* 0x00008f0089897a23 */ /* 0x100fe2000001088d */
[----:B------:R-:W-:Y:S01]  /*12760*/  FSEL R197, R24, -INF , !P2 ;  /* 0xff80000018c57808 */ /* 0x000fe20005000000 */
[----:B------:R2:W-:Y:S01]  /*12770*/  MUFU.EX2 R252, R142 ;  /* 0x0000008e00fc7308 */ /* 0x0005e20000000800 */
[----:B------:R-:W-:Y:S01]  /*12780*/  ISETP.GE.AND P2, PT, R6, R225, PT ;  /* 0x000000e10600720c */ /* 0x000fe20003f46270 */
[--C-:B------:R-:W-:Y:S01]  /*12790*/  FFMA.FTZ R16, R16, c[0x0][0x23c], -R141.reuse ;  /* 0x00008f0010107a23 */ /* 0x100fe2000001088d */
[----:B------:R-:W-:Y:S01]  /*127a0*/  FMNMX.FTZ R0, R10, R139, !PT ;  /* 0x0000008b0a007209 */ /* 0x000fe20007810000 */
[----:B------:R-:W-:Y:S01]  /*127b0*/  FFMA.FTZ R17, R17, c[0x0][0x23c], -R141 ;  /* 0x00008f0011117a23 */ /* 0x000fe2000001088d */
[-C--:B------:R-:W-:Y:S02]  /*127c0*/  ISETP.GE.OR P6, PT, R134, R229.reuse, !P6 ;  /* 0x000000e58600720c */ /* 0x080fe400077c6670 */
[----:B------:R-:W-:Y:S02]  /*127d0*/  ISETP.GE.OR P2, PT, R6, R229, !P2 ;  /* 0x000000e50600720c */ /* 0x000fe40005746670 */
[----:B------:R-:W-:Y:S01]  /*127e0*/  FSEL R12, R12, -INF , !P6 ;  /* 0xff8000000c0c7808 */ /* 0x000fe20007000000 */
[----:B------:R-:W-:Y:S01]  /*127f0*/  MUFU.EX2 R176, R137 ;  /* 0x0000008900b07308 */ /* 0x000fe20000000800 */
[----:B------:R-:W-:Y:S02]  /*12800*/  ISETP.GE.AND P6, PT, R4, R224, PT ;  /* 0x000000e00400720c */ /* 0x000fe40003fc6270 */
[----:B------:R-:W-:Y:S02]  /*12810*/  ISETP.GE.OR P0, PT, R133, R228, !P0 ;  /* 0x000000e48500720c */ /* 0x000fe40004706670 */
[----:B------:R-:W-:Y:S02]  /*12820*/  FSEL R14, R14, -INF , !P1 ;  /* 0xff8000000e0e7808 */ /* 0x000fe40004800000 */
[----:B------:R-:W-:Y:S02]  /*12830*/  FMNMX.FTZ R0, R11, R0, !PT ;  /* 0x000000000b007209 */ /* 0x000fe40007810000 */
[----:B------:R-:W-:Y:S01]  /*12840*/  ISETP.GE.OR P6, PT, R4, R228, !P6 ;  /* 0x000000e40400720c */ /* 0x000fe200077c6670 */
[----:B------:R-:W-:Y:S01]  /*12850*/  MUFU.EX2 R250, R16 ;  /* 0x0000001000fa7308 */ /* 0x000fe20000000800 */
[----:B------:R-:W-:Y:S02]  /*12860*/  FSEL R199, R28, -INF , !P2 ;  /* 0xff8000001cc77808 */ /* 0x000fe40005000000 */
[----:B------:R-:W-:Y:S02]  /*12870*/  ISETP.GE.AND P2, PT, R2, R224, PT ;  /* 0x000000e00200720c */ /* 0x000fe40003f46270 */
[----:B------:R-:W-:Y:S02]  /*12880*/  FSEL R15, R15, -INF , !P0 ;  /* 0xff8000000f0f7808 */ /* 0x000fe40004000000 */
[----:B------:R-:W-:Y:S02]  /*12890*/  FMNMX.FTZ R0, R14, R0, !PT ;  /* 0x000000000e007209 */ /* 0x000fe40007810000 */
[----:B------:R-:W-:Y:S01]  /*128a0*/  FSEL R235, R26, -INF , !P6 ;  /* 0xff8000001aeb7808 */ /* 0x000fe20007000000 */
[----:B------:R-:W3:Y:S01]  /*128b0*/  MUFU.EX2 R251, R17 ;  /* 0x0000001100fb7308 */ /* 0x000ee20000000800 */
        /* <DEDUP_REMOVED lines=8> */
[----:B------:R-:W-:Y:S02]  /*12940*/  FSEL R237, R30, -INF , !P1 ;  /* 0xff8000001eed7808 */ /* 0x000fe40004800000 */
[----:B------:R-:W-:Y:S02]  /*12950*/  ISETP.GE.OR P0, PT, R5, R228, !P0 ;  /* 0x000000e40500720c */ /* 0x000fe40004706670 */
[----:B-1----:R-:W-:Y:S02]  /*12960*/  FMNMX.FTZ R135, R135, R21, !PT ;  /* 0x0000001587877209 */ /* 0x002fe40007810000 */
[----:B------:R-:W-:Y:S01]  /*12970*/  FMNMX.FTZ R0, R237, R0, !PT ;  /* 0x00000000ed007209 */ /* 0x000fe20007810000 */
[----:B------:R-:W-:Y:S01]  /*12980*/  LDSM.16.MT88.4 R20, [R209+0xa000] ;  /* 0x00a00000d114783b */ /* 0x000fe20000004200 */
[----:B------:R-:W-:Y:S01]  /*12990*/  FSEL R140, R31, -INF , !P0 ;  /* 0xff8000001f8c7808 */ /* 0x000fe20004000000 */
[C---:B------:R-:W-:Y:S01]  /*129a0*/  FMUL.FTZ R2, R135.reuse, c[0x0][0x23c] ;  /* 0x00008f0087027a20 */ /* 0x040fe20000410000 */
[----:B------:R-:W-:Y:S02]  /*129b0*/  FSETP.NEU.FTZ.AND P2, PT, R135, -INF , PT ;  /* 0xff8000008700780b */ /* 0x000fe40003f5d000 */
[----:B------:R-:W-:Y:S02]  /*129c0*/  FMNMX.FTZ R0, R140, R0, !PT ;  /* 0x000000008c007209 */ /* 0x000fe40007810000 */
[----:B--2---:R-:W-:Y:S02]  /*129d0*/  FSEL R142, R2, RZ, P2 ;  /* 0x000000ff028e7208 */ /* 0x004fe40001000000 */
[----:B------:R-:W-:Y:S01]  /*129e0*/  FMNMX.FTZ R134, R8, R138, !PT ;  /* 0x0000008a08867209 */ /* 0x000fe20007810000 */
[----:B------:R-:W1:Y:S01]  /*129f0*/  SHFL.BFLY PT, R2, R0, 0x2, 0x1f ;  /* 0x0c401f0000027f89 */ /* 0x000e6200000e0000 */
[----:B---3--:R-:W-:Y:S01]  /*12a00*/  F2FP.PACK_AB R178, R251, R250 ;  /* 0x000000fafbb2723e */ /* 0x008fe200000000ff */
[--C-:B------:R-:W-:Y:S01]  /*12a10*/  FFMA.FTZ R143, R143, c[0x0][0x23c], -R142.reuse ;  /* 0x00008f008f8f7a23 */ /* 0x100fe2000001088e */
[----:B------:R-:W-:Y:S01]  /*12a20*/  FMNMX.FTZ R134, R9, R134, !PT ;  /* 0x0000008609867209 */ /* 0x000fe20007810000 */
[--C-:B------:R-:W-:Y:S02]  /*12a30*/  FFMA.FTZ R7, R7, c[0x0][0x23c], -R142.reuse ;  /* 0x00008f0007077a23 */ /* 0x100fe4000001088e */
[----:B------:R-:W-:Y:S01]  /*12a40*/  MUFU.EX2 R248, R143 ;  /* 0x0000008f00f87308 */ /* 0x000fe20000000800 */
[----:B------:R-:W-:Y:S01]  /*12a50*/  FMNMX.FTZ R134, R12, R134, !PT ;  /* 0x000000860c867209 */ /* 0x000fe20007810000 */
[--C-:B------:R-:W-:Y:S02]  /*12a60*/  FFMA.FTZ R18, R18, c[0x0][0x23c], -R142.reuse ;  /* 0x00008f0012127a23 */ /* 0x100fe4000001088e */
[----:B------:R-:W-:Y:S01]  /*12a70*/  FFMA.FTZ R19, R19, c[0x0][0x23c], -R142 ;  /* 0x00008f0013137a23 */ /* 0x000fe2000001088e */
[----:B------:R-:W-:Y:S04]  /*12a80*/  FMNMX.FTZ R134, R13, R134, !PT ;  /* 0x000000860d867209 */ /* 0x000fe80007810000 */
[----:B------:R-:W-:Y:S01]  /*12a90*/  FMNMX.FTZ R134, R197, R134, !PT ;  /* 0x00000086c5867209 */ /* 0x000fe20007810000 */
[----:B------:R-:W2:Y:S03]  /*12aa0*/  MUFU.EX2 R249, R7 ;  /* 0x0000000700f97308 */ /* 0x000ea60000000800 */
[----:B------:R-:W-:Y:S04]  /*12ab0*/  FMNMX.FTZ R134, R198, R134, !PT ;  /* 0x00000086c6867209 */ /* 0x000fe80007810000 */
[----:B------:R-:W-:Y:S02]  /*12ac0*/  FMNMX.FTZ R134, R199, R134, !PT ;  /* 0x00000086c7867209 */ /* 0x000fe40007810000 */
[----:B-1----:R-:W-:Y:S01]  /*12ad0*/  FMNMX.FTZ R0, R0, R2, !PT ;  /* 0x0000000200007209 */ /* 0x002fe20007810000 */
[----:B------:R-:W-:Y:S01]  /*12ae0*/  MUFU.EX2 R246, R18 ;  /* 0x0000001200f67308 */ /* 0x000fe20000000800 */
[----:B------:R-:W-:Y:S03]  /*12af0*/  FMNMX.FTZ R134, R234, R134, !PT ;  /* 0x00000086ea867209 */ /* 0x000fe60007810000 */
[----:B------:R-:W1:Y:S06]  /*12b00*/  SHFL.BFLY PT, R2, R0, 0x1, 0x1f ;  /* 0x0c201f0000027f89 */ /* 0x000e6c00000e0000 */
[----:B------:R-:W3:Y:S02]  /*12b10*/  MUFU.EX2 R247, R19 ;  /* 0x0000001300f77308 */ /* 0x000ee40000000800 */
[----:B------:R-:W4:Y:S01]  /*12b20*/  SHFL.BFLY PT, R4, R134, 0x2, 0x1f ;  /* 0x0c401f0086047f89 */ /* 0x000f2200000e0000 */
[----:B--2---:R-:W-:Y:S02]  /*12b30*/  F2FP.PACK_AB R177, R249, R248 ;  /* 0x000000f8f9b1723e */ /* 0x004fe400000000ff */
[----:B-1----:R-:W-:Y:S02]  /*12b40*/  FMNMX.FTZ R137, R0, R2, !PT ;  /* 0x0000000200897209 */ /* 0x002fe40007810000 */
[----:B------:R-:W-:Y:S02]  /*12b50*/  FSEL R0, R136, RZ, P3 ;  /* 0x000000ff88007208 */ /* 0x000fe40001800000 */
[----:B------:R-:W-:Y:S01]  /*12b60*/  FSEL R2, R135, RZ, P2 ;  /* 0x000000ff87027208 */ /* 0x000fe20001000000 */
[C---:B------:R-:W-:Y:S01]  /*12b70*/  FMUL.FTZ R188, R137.reuse, c[0x0][0x23c] ;  /* 0x00008f0089bc7a20 */ /* 0x040fe20000410000 */
[----:B------:R-:W-:Y:S01]  /*12b80*/  FSETP.NEU.FTZ.AND P0, PT, R137, -INF , PT ;  /* 0xff8000008900780b */ /* 0x000fe20003f1d000 */
[----:B------:R-:W-:Y:S01]  /*12b90*/  FADD.FTZ R0, -R0, R3 ;  /* 0x0000000300007221 */ /* 0x000fe20000010100 */
[----:B----4-:R-:W-:Y:S02]  /*12ba0*/  FMNMX.FTZ R134, R134, R4, !PT ;  /* 0x0000000486867209 */ /* 0x010fe40007810000 */
[----:B------:R-:W-:Y:S01]  /*12bb0*/  FSEL R188, R188, RZ, P0 ;  /* 0x000000ffbcbc7208 */ /* 0x000fe20000000000 */
[----:B------:R-:W-:Y:S01]  /*12bc0*/  FMUL.FTZ R0, R0, c[0x0][0x23c] ;  /* 0x00008f0000007a20 */ /* 0x000fe20000410000 */
[----:B---3--:R-:W-:Y:S01]  /*12bd0*/  F2FP.PACK_AB R179, R247, R246 ;  /* 0x000000f6f7b3723e */ /* 0x008fe200000000ff */
[----:B------:R-:W1:Y:S02]  /*12be0*/  SHFL.BFLY PT, R4, R134, 0x1, 0x1f ;  /* 0x0c201f0086047f89 */ /* 0x000e6400000e0000 */
        /* <DEDUP_REMOVED lines=38> */
[----:B------:R-:W-:Y:S01]  /*12e50*/  MOV R138, R176 ;  /* 0x000000b0008a7202 */ /* 0x000fe20000000f00 */
[----:B------:R-:W-:Y:S01]  /*12e60*/  FMUL.FTZ R0, R0, c[0x0][0x23c] ;  /* 0x00008f0000007a20 */ /* 0x000fe20000410000 */
[----:B------:R-:W-:Y:S01]  /*12e70*/  MUFU.EX2 R243, R12 ;  /* 0x0000000c00f37308 */ /* 0x000fe20000000800 */
[----:B------:R-:W-:Y:S01]  /*12e80*/  FMUL.FTZ R7, R132, R147 ;  /* 0x0000009384077220 */ /* 0x000fe20000410000 */
[----:B------:R-:W-:Y:S01]  /*12e90*/  F2FP.PACK_AB R176, R252, R138 ;  /* 0x0000008afcb0723e */ /* 0x000fe200000000ff */
[----:B------:R-:W1:Y:S01]  /*12ea0*/  LDSM.16.MT88.4 R144, [R214+0xa000] ;  /* 0x00a00000d690783b */ /* 0x000e620000004200 */
[C---:B------:R-:W-:Y:S01]  /*12eb0*/  FMUL.FTZ R18, R132.reuse, R158 ;  /* 0x0000009e84127220 */ /* 0x040fe20000410000 */
[----:B------:R-:W-:Y:S01]  /*12ec0*/  PLOP3.LUT P0, PT, PT, PT, UP0, 0x80, 0x0 ;  /* 0x000000000000781c */ /* 0x000fe20003f0f008 */
[C---:B------:R-:W-:Y:S02]  /*12ed0*/  FMUL.FTZ R19, R132.reuse, R159 ;  /* 0x0000009f84137220 */ /* 0x040fe40000410000 */
[C---:B------:R-:W-:Y:S01]  /*12ee0*/  FMUL.FTZ R34, R132.reuse, R174 ;  /* 0x000000ae84227220 */ /* 0x040fe20000410000 */
[-C--:B------:R-:W-:Y:S01]  /*12ef0*/  HMMA.16816.F32 R4, R176, R20.reuse, R4 ;  /* 0x00000014b004723c */ /* 0x080fe20000001804 */
        /* <DEDUP_REMOVED lines=20> */
[----:B----4-:R-:W-:Y:S01]  /*13040*/  FMUL.FTZ R8, R3, R148 ;  /* 0x0000009403087220 */ /* 0x010fe20000410000 */
[----:B---3--:R-:W-:Y:S01]  /*13050*/  F2FP.PACK_AB R182, R245, R243 ;  /* 0x000000f3f5b6723e */ /* 0x008fe200000000ff */
[C---:B------:R-:W-:Y:S02]  /*13060*/  FMUL.FTZ R9, R3.reuse, R149 ;  /* 0x0000009503097220 */ /* 0x040fe40000410000 */
[C---:B------:R-:W-:Y:S02]  /*13070*/  FMUL.FTZ R12, R3.reuse, R152 ;  /* 0x00000098030c7220 */ /* 0x040fe40000410000 */
[C---:B------:R-:W-:Y:S03]  /*13080*/  FMUL.FTZ R13, R3.reuse, R153 ;  /* 0x00000099030d7220 */ /* 0x040fe60000410000 */
        /* <DEDUP_REMOVED lines=12> */
[C---:B------:R-:W-:Y:S02]  /*13150*/  FMUL.FTZ R56, R3.reuse, R56 ;  /* 0x0000003803387220 */ /* 0x040fe40000410000 */
        /* <DEDUP_REMOVED lines=18> */
[C---:B------:R-:W-:Y:S02]  /*13280*/  FMUL.FTZ R43, R0.reuse, R43 ;  /* 0x0000002b002b7220 */ /* 0x040fe40000410000 */
[----:B------:R-:W-:Y:S02]  /*13290*/  FMUL.FTZ R46, R0, R46 ;  /* 0x0000002e002e7220 */ /* 0x000fe40000410000 */
[C---:B------:R-:W-:Y:S04]  /*132a0*/  FMUL.FTZ R22, R132.reuse, R162 ;  /* 0x000000a284167220 */ /* 0x040fe80000410000 */
[----:B------:R-:W-:Y:S02]  /*132b0*/  FMUL.FTZ R23, R132, R163 ;  /* 0x000000a384177220 */ /* 0x000fe40000410000 */
[C---:B------:R-:W-:Y:S02]  /*132c0*/  FMUL.FTZ R47, R0.reuse, R47 ;  /* 0x0000002f002f7220 */ /* 0x040fe40000410000 */
[C---:B------:R-:W-:Y:S02]  /*132d0*/  FMUL.FTZ R58, R0.reuse, R58 ;  /* 0x0000003a003a7220 */ /* 0x040fe40000410000 */
[----:B------:R-:W-:Y:S01]  /*132e0*/  FMUL.FTZ R59, R0, R59 ;  /* 0x0000003b003b7220 */ /* 0x000fe20000410000 */
[-C--:B------:R-:W-:Y:S01]  /*132f0*/  HMMA.16816.F32 R20, R176, R184.reuse, R20 ;  /* 0x000000b8b014723c */ /* 0x080fe20000001814 */
[C---:B------:R-:W-:Y:S02]  /*13300*/  FMUL.FTZ R60, R3.reuse, R60 ;  /* 0x0000003c033c7220 */ /* 0x040fe40000410000 */
[--C-:B--2---:R-:W-:Y:S02]  /*13310*/  FFMA.FTZ R2, R192, c[0x0][0x23c], -R142.reuse ;  /* 0x00008f00c0027a23 */ /* 0x104fe4000001088e */
[----:B------:R-:W-:Y:S02]  /*13320*/  FMUL.FTZ R61, R3, R61 ;  /* 0x0000003d033d7220 */ /* 0x000fe40000410000 */
[----:B------:R2:W4:Y:S01]  /*13330*/  MUFU.EX2 R206, R2 ;  /* 0x0000000200ce7308 */ /* 0x0005220000000800 */
[C---:B------:R-:W-:Y:S01]  /*13340*/  HMMA.16816.F32 R24, R180.reuse, R184, R24 ;  /* 0x000000b8b418723c */ /* 0x040fe20000001818 */
[C---:B------:R-:W-:Y:S03]  /*13350*/  FMUL.FTZ R62, R0.reuse, R62 ;  /* 0x0000003e003e7220 */ /* 0x040fe60000410000 */
[----:B------:R-:W-:Y:S02]  /*13360*/  FMUL.FTZ R63, R0, R63 ;  /* 0x0000003f003f7220 */ /* 0x000fe40000410000 */
[C---:B------:R-:W-:Y:S02]  /*13370*/  FMUL.FTZ R67, R132.reuse, R67 ;  /* 0x0000004384437220 */ /* 0x040fe40000410000 */
[-C--:B------:R-:W-:Y:S01]  /*13380*/  HMMA.16816.F32 R28, R180, R186.reuse, R28 ;  /* 0x000000bab41c723c */ /* 0x080fe2000000181c */
[C---:B------:R-:W-:Y:S03]  /*13390*/  FMUL.FTZ R68, R133.reuse, R68 ;  /* 0x0000004485447220 */ /* 0x040fe60000410000 */
[----:B------:R-:W-:Y:S02]  /*133a0*/  FMUL.FTZ R69, R133, R69 ;  /* 0x0000004585457220 */ /* 0x000fe40000410000 */
[C---:B------:R-:W-:Y:S02]  /*133b0*/  FMUL.FTZ R70, R132.reuse, R70 ;  /* 0x0000004684467220 */ /* 0x040fe40000410000 */
[C---:B------:R-:W-:Y:S01]  /*133c0*/  HMMA.16816.F32 R32, R176.reuse, R186, R32 ;  /* 0x000000bab020723c */ /* 0x040fe20000001820 */
[----:B------:R-:W-:Y:S03]  /*133d0*/  LDSM.16.MT88.4 R184, [R213+0xa800] ;  /* 0x00a80000d5b8783b */ /* 0x000fe60000004200 */
[----:B------:R-:W-:Y:S02]  /*133e0*/  FMUL.FTZ R71, R132, R71 ;  /* 0x0000004784477220 */ /* 0x000fe40000410000 */
[----:B------:R-:W-:Y:S02]  /*133f0*/  FMUL.FTZ R72, R3, R72 ;  /* 0x0000004803487220 */ /* 0x000fe40000410000 */
[-C--:B-1----:R-:W-:Y:S01]  /*13400*/  HMMA.16816.F32 R36, R176, R144.reuse, R36 ;  /* 0x00000090b024723c */ /* 0x082fe20000001824 */
[--C-:B--2---:R-:W-:Y:S03]  /*13410*/  FFMA.FTZ R2, R194, c[0x0][0x23c], -R141.reuse ;  /* 0x00008f00c2027a23 */ /* 0x104fe6000001088d */
[----:B------:R-:W-:Y:S01]  /*13420*/  FFMA.FTZ R141, R193, c[0x0][0x23c], -R141 ;  /* 0x00008f00c18d7a23 */ /* 0x000fe2000001088d */
[----:B------:R1:W-:Y:S01]  /*13430*/  MUFU.EX2 R205, R2 ;  /* 0x0000000200cd7308 */ /* 0x0003e20000000800 */
[C---:B------:R-:W-:Y:S02]  /*13440*/  FMUL.FTZ R73, R3.reuse, R73 ;  /* 0x0000004903497220 */ /* 0x040fe40000410000 */
[C---:B------:R-:W-:Y:S01]  /*13450*/  HMMA.16816.F32 R40, R180.reuse, R144, R40 ;  /* 0x00000090b428723c */ /* 0x040fe20000001828 */
[C---:B------:R-:W-:Y:S03]  /*13460*/  FMUL.FTZ R74, R0.reuse, R74 ;  /* 0x0000004a004a7220 */ /* 0x040fe60000410000 */
[C---:B------:R-:W-:Y:S02]  /*13470*/  FMUL.FTZ R75, R0.reuse, R75 ;  /* 0x0000004b004b7220 */ /* 0x040fe40000410000 */
[C---:B------:R-:W-:Y:S01]  /*13480*/  FMUL.FTZ R76, R3.reuse, R76 ;  /* 0x0000004c034c7220 */ /* 0x040fe20000410000 */
[----:B------:R4:W2:Y:S01]  /*13490*/  MUFU.EX2 R204, R141 ;  /* 0x0000008d00cc7308 */ /* 0x0008a20000000800 */
[-C--:B------:R-:W-:Y:S01]  /*134a0*/  HMMA.16816.F32 R44, R180, R146.reuse, R44 ;  /* 0x00000092b42c723c */ /* 0x080fe2000000182c */
[----:B------:R-:W-:Y:S03]  /*134b0*/  FMUL.FTZ R77, R3, R77 ;  /* 0x0000004d034d7220 */ /* 0x000fe60000410000 */
[C---:B------:R-:W-:Y:S02]  /*134c0*/  FMUL.FTZ R78, R0.reuse, R78 ;  /* 0x0000004e004e7220 */ /* 0x040fe40000410000 */
[----:B------:R-:W-:Y:S02]  /*134d0*/  FMUL.FTZ R79, R0, R79 ;  /* 0x0000004f004f7220 */ /* 0x000fe40000410000 */
[C---:B------:R-:W-:Y:S01]  /*134e0*/  HMMA.16816.F32 R48, R176.reuse, R146, R48 ;  /* 0x00000092b030723c */ /* 0x040fe20000001830 */
[----:B------:R-:W5:Y:S03]  /*134f0*/  LDSM.16.MT88.4 R144, [R209+0xb000] ;  /* 0x00b00000d190783b */ /* 0x000f660000004200 */
[----:B------:R-:W-:Y:S02]  /*13500*/  FMUL.FTZ R80, R133, R80 ;  /* 0x0000005085507220 */ /* 0x000fe40000410000 */
[--C-:B-1----:R-:W-:Y:S02]  /*13510*/  FFMA.FTZ R2, R196, c[0x0][0x23c], -R142.reuse ;  /* 0x00008f00c4027a23 */ /* 0x102fe4000001088e */
[-C--:B---3--:R-:W-:Y:S01]  /*13520*/  HMMA.16816.F32 R52, R176, R148.reuse, R52 ;  /* 0x00000094b034723c */ /* 0x088fe20000001834 */
[----:B------:R-:W-:Y:S01]  /*13530*/  FFMA.FTZ R142, R195, c[0x0][0x23c], -R142 ;  /* 0x00008f00c38e7a23 */ /* 0x000fe2000001088e */
[----:B------:R1:W-:Y:S01]  /*13540*/  MUFU.EX2 R203, R2 ;  /* 0x0000000200cb7308 */ /* 0x0003e20000000800 */
[----:B------:R-:W-:Y:S01]  /*13550*/  LDSM.16.MT88.4 R192, [R211+0xb800] ;  /* 0x00b80000d3c0783b */ /* 0x000fe20000004200 */
[C---:B------:R-:W-:Y:S02]  /*13560*/  FMUL.FTZ R81, R133.reuse, R81 ;  /* 0x0000005185517220 */ /* 0x040fe40000410000 */
[----:B------:R-:W-:Y:S01]  /*13570*/  FMUL.FTZ R82, R132, R82 ;  /* 0x0000005284527220 */ /* 0x000fe20000410000 */
[----:B----4-:R-:W-:Y:S01]  /*13580*/  F2FP.PACK_AB R141, R206, R207 ;  /* 0x000000cfce8d723e */ /* 0x010fe200000000ff */
[C---:B------:R-:W-:Y:S01]  /*13590*/  HMMA.16816.F32 R56, R180.reuse, R148, R56 ;  /* 0x00000094b438723c */ /* 0x040fe20000001838 */
[C---:B------:R-:W-:Y:S03]  /*135a0*/  FMUL.FTZ R83, R132.reuse, R83 ;  /* 0x0000005384537220 */ /* 0x040fe60000410000 */
[C---:B------:R-:W-:Y:S01]  /*135b0*/  FMUL.FTZ R84, R133.reuse, R84 ;  /* 0x0000005485547220 */ /* 0x040fe20000410000 */
[----:B------:R2:W3:Y:S01]  /*135c0*/  MUFU.EX2 R202, R142 ;  /* 0x0000008e00ca7308 */ /* 0x0004e20000000800 */
[----:B------:R-:W-:Y:S02]  /*135d0*/  FMUL.FTZ R85, R133, R85 ;  /* 0x0000005585557220 */ /* 0x000fe40000410000 */
[-C--:B------:R-:W-:Y:S01]  /*135e0*/  HMMA.16816.F32 R60, R180, R150.reuse, R60 ;  /* 0x00000096b43c723c */ /* 0x080fe2000000183c */
[C---:B------:R-:W-:Y:S03]  /*135f0*/  FMUL.FTZ R86, R132.reuse, R86 ;  /* 0x0000005684567220 */ /* 0x040fe60000410000 */
[----:B------:R-:W-:Y:S02]  /*13600*/  FMUL.FTZ R87, R132, R87 ;  /* 0x0000005784577220 */ /* 0x000fe40000410000 */
[----:B------:R-:W-:Y:S02]  /*13610*/  FMUL.FTZ R88, R3, R88 ;  /* 0x0000005803587220 */ /* 0x000fe40000410000 */
[C---:B------:R-:W-:Y:S01]  /*13620*/  HMMA.16816.F32 R64, R176.reuse, R150, R64 ;  /* 0x00000096b040723c */ /* 0x040fe20000001840 */
[----:B------:R-:W4:Y:S03]  /*13630*/  LDSM.16.MT88.4 R148, [R211+0xb000] ;  /* 0x00b00000d394783b */ /* 0x000f260000004200 */
[--C-:B-1----:R-:W-:Y:S02]  /*13640*/  FFMA.FTZ R2, R197, c[0x0][0x23c], -R143.reuse ;  /* 0x00008f00c5027a23 */ /* 0x102fe4000001088f */
[C---:B------:R-:W-:Y:S02]  /*13650*/  FMUL.FTZ R89, R3.reuse, R89 ;  /* 0x0000005903597220 */ /* 0x040fe40000410000 */
[----:B------:R1:W-:Y:S01]  /*13660*/  MUFU.EX2 R201, R2 ;  /* 0x0000000200c97308 */ /* 0x0003e20000000800 */
[-C--:B-----5:R-:W-:Y:S03]  /*13670*/  HMMA.16816.F32 R68, R176, R144.reuse, R68 ;  /* 0x00000090b044723c */ /* 0x0a0fe60000001844 */
[----:B------:R-:W-:Y:S01]  /*13680*/  FMUL.FTZ R90, R0, R90 ;  /* 0x0000005a005a7220 */ /* 0x000fe20000410000 */
[----:B--2---:R-:W-:Y:S01]  /*13690*/  F2FP.PACK_AB R142, R204, R205 ;  /* 0x000000cdcc8e723e */ /* 0x004fe200000000ff */
[C---:B------:R-:W-:Y:S02]  /*136a0*/  FMUL.FTZ R91, R0.reuse, R91 ;  /* 0x0000005b005b7220 */ /* 0x040fe40000410000 */
        /* <DEDUP_REMOVED lines=13> */
[----:B------:R2:W5:Y:S01]  /*13780*/  MUFU.EX2 R200, R2 ;  /* 0x0000000200c87308 */ /* 0x0005620000000800 */
[C---:B------:R-:W-:Y:S02]  /*13790*/  FMUL.FTZ R104, R3.reuse, R104 ;  /* 0x0000006803687220 */ /* 0x040fe40000410000 */
[-C--:B----4-:R-:W-:Y:S01]  /*137a0*/  HMMA.16816.F32 R84, R176, R148.reuse, R84 ;  /* 0x00000094b054723c */ /* 0x090fe20000001854 */
[C---:B------:R-:W-:Y:S03]  /*137b0*/  FMUL.FTZ R105, R3.reuse, R105 ;  /* 0x0000006903697220 */ /* 0x040fe60000410000 */
[C---:B------:R-:W-:Y:S02]  /*137c0*/  FMUL.FTZ R106, R0.reuse, R106 ;  /* 0x0000006a006a7220 */ /* 0x040fe40000410000 */
[C---:B------:R-:W-:Y:S02]  /*137d0*/  FMUL.FTZ R107, R0.reuse, R107 ;  /* 0x0000006b006b7220 */ /* 0x040fe40000410000 */
[C---:B------:R-:W-:Y:S01]  /*137e0*/  HMMA.16816.F32 R88, R180.reuse, R148, R88 ;  /* 0x00000094b458723c */ /* 0x040fe20000001858 */
[C---:B------:R-:W-:Y:S03]  /*137f0*/  FMUL.FTZ R108, R3.reuse, R108 ;  /* 0x0000006c036c7220 */ /* 0x040fe60000410000 */
[C---:B------:R-:W-:Y:S02]  /*13800*/  FMUL.FTZ R109, R3.reuse, R109 ;  /* 0x0000006d036d7220 */ /* 0x040fe40000410000 */
[C---:B------:R-:W-:Y:S02]  /*13810*/  FMUL.FTZ R110, R0.reuse, R110 ;  /* 0x0000006e006e7220 */ /* 0x040fe40000410000 */
[-C--:B------:R-:W-:Y:S01]  /*13820*/  HMMA.16816.F32 R92, R180, R150.reuse, R92 ;  /* 0x00000096b45c723c */ /* 0x080fe2000000185c */
[----:B------:R-:W-:Y:S03]  /*13830*/  FMUL.FTZ R111, R0, R111 ;  /* 0x0000006f006f7220 */ /* 0x000fe60000410000 */
[----:B------:R-:W-:Y:S02]  /*13840*/  FMUL.FTZ R120, R3, R120 ;  /* 0x0000007803787220 */ /* 0x000fe40000410000 */
[--C-:B--2---:R-:W-:Y:S02]  /*13850*/  FFMA.FTZ R2, R199, c[0x0][0x23c], -R143.reuse ;  /* 0x00008f00c7027a23 */ /* 0x104fe4000001088f */
[C---:B------:R-:W-:Y:S01]  /*13860*/  HMMA.16816.F32 R96, R176.reuse, R150, R96 ;  /* 0x00000096b060723c */ /* 0x040fe20000001860 */
[----:B------:R-:W-:Y:S01]  /*13870*/  FFMA.FTZ R143, R234, c[0x0][0x23c], -R143 ;  /* 0x00008f00ea8f7a23 */ /* 0x000fe2000001088f */
[----:B------:R2:W-:Y:S01]  /*13880*/  MUFU.EX2 R199, R2 ;  /* 0x0000000200c77308 */ /* 0x0005e20000000800 */
[----:B------:R-:W4:Y:S01]  /*13890*/  LDL.LU R234, [R1] ;  /* 0x0000000001ea7983 */ /* 0x000f220000300800 */
[C---:B------:R-:W-:Y:S02]  /*138a0*/  FMUL.FTZ R100, R133.reuse, R100 ;  /* 0x0000006485647220 */ /* 0x040fe40000410000 */
[----:B------:R-:W-:Y:S01]  /*138b0*/  FMUL.FTZ R101, R133, R101 ;  /* 0x0000006585657220 */ /* 0x000fe20000410000 */
[----:B------:R-:W5:Y:S01]  /*138c0*/  LDSM.16.MT88.4 R148, [R213+0xb000] ;  /* 0x00b00000d594783b */ /* 0x000f620000004200 */
[C---:B------:R-:W-:Y:S04]  /*138d0*/  FMUL.FTZ R102, R132.reuse, R102 ;  /* 0x0000006684667220 */ /* 0x040fe80000410000 */
[----:B------:R-:W-:Y:S01]  /*138e0*/  FMUL.FTZ R103, R132, R103 ;  /* 0x0000006784677220 */ /* 0x000fe20000410000 */
[----:B------:R3:W3:Y:S01]  /*138f0*/  MUFU.EX2 R198, R143 ;  /* 0x0000008f00c67308 */ /* 0x0006e20000000800 */
[C---:B------:R-:W-:Y:S02]  /*13900*/  FMUL.FTZ R121, R3.reuse, R121 ;  /* 0x0000007903797220 */ /* 0x040fe40000410000 */
[C---:B------:R-:W-:Y:S02]  /*13910*/  FMUL.FTZ R122, R0.reuse, R122 ;  /* 0x0000007a007a7220 */ /* 0x040fe40000410000 */
[C---:B------:R-:W-:Y:S01]  /*13920*/  FMUL.FTZ R123, R0.reuse, R123 ;  /* 0x0000007b007b7220 */ /* 0x040fe20000410000 */
[-C--:B-1----:R-:W-:Y:S01]  /*13930*/  HMMA.16816.F32 R100, R176, R144.reuse, R100 ;  /* 0x00000090b064723c */ /* 0x082fe20000001864 */
[C---:B------:R-:W-:Y:S02]  /*13940*/  FMUL.FTZ R124, R3.reuse, R124 ;  /* 0x0000007c037c7220 */ /* 0x040fe40000410000 */
[----:B------:R-:W-:Y:S02]  /*13950*/  FMUL.FTZ R125, R3, R125 ;  /* 0x0000007d037d7220 */ /* 0x000fe40000410000 */
[C---:B------:R-:W-:Y:S02]  /*13960*/  FMUL.FTZ R126, R0.reuse, R126 ;  /* 0x0000007e007e7220 */ /* 0x040fe40000410000 */
[--C-:B--2---:R-:W-:Y:S01]  /*13970*/  FFMA.FTZ R2, R235, c[0x0][0x23c], -R188.reuse ;  /* 0x00008f00eb027a23 */ /* 0x104fe200000108bc */
[C---:B------:R-:W-:Y:S01]  /*13980*/  HMMA.16816.F32 R104, R180.reuse, R144, R104 ;  /* 0x00000090b468723c */ /* 0x040fe20000001868 */
[----:B------:R-:W2:Y:S02]  /*13990*/  LDL.LU R235, [R1+0x4] ;  /* 0x0000040001eb7983 */ /* 0x000ea40000300800 */
[----:B------:R1:W-:Y:S01]  /*139a0*/  MUFU.EX2 R197, R2 ;  /* 0x0000000200c57308 */ /* 0x0003e20000000800 */
[----:B------:R-:W-:Y:S02]  /*139b0*/  FMUL.FTZ R127, R0, R127 ;  /* 0x0000007f007f7220 */ /* 0x000fe40000410000 */
[C---:B------:R-:W-:Y:S02]  /*139c0*/  FMUL.FTZ R112, R133.reuse, R112 ;  /* 0x0000007085707220 */ /* 0x040fe40000410000 */
[-C--:B------:R-:W-:Y:S01]  /*139d0*/  HMMA.16816.F32 R108, R180, R146.reuse, R108 ;  /* 0x00000092b46c723c */ /* 0x080fe2000000186c */
[C---:B------:R-:W-:Y:S03]  /*139e0*/  FMUL.FTZ R113, R133.reuse, R113 ;  /* 0x0000007185717220 */ /* 0x040fe60000410000 */
[----:B------:R-:W-:Y:S01]  /*139f0*/  FMUL.FTZ R114, R132, R114 ;  /* 0x0000007284727220 */ /* 0x000fe20000410000 */
[----:B---3--:R-:W-:Y:S01]  /*13a00*/  F2FP.PACK_AB R143, R202, R203 ;  /* 0x000000cbca8f723e */ /* 0x008fe200000000ff */
[C---:B------:R-:W-:Y:S02]  /*13a10*/  FMUL.FTZ R115, R132.reuse, R115 ;  /* 0x0000007384737220 */ /* 0x040fe40000410000 */
[C---:B------:R-:W-:Y:S04]  /*13a20*/  FMUL.FTZ R116, R133.reuse, R116 ;  /* 0x0000007485747220 */ /* 0x040fe80000410000 */
[C---:B------:R-:W-:Y:S01]  /*13a30*/  FMUL.FTZ R117, R133.reuse, R117 ;  /* 0x0000007585757220 */ /* 0x040fe20000410000 */
[C---:B------:R-:W-:Y:S01]  /*13a40*/  HMMA.16816.F32 R112, R176.reuse, R146, R112 ;  /* 0x00000092b070723c */ /* 0x040fe20000001870 */
[C---:B------:R-:W-:Y:S02]  /*13a50*/  FMUL.FTZ R118, R132.reuse, R118 ;  /* 0x0000007684767220 */ /* 0x040fe40000410000 */
[----:B------:R-:W-:Y:S02]  /*13a60*/  FMUL.FTZ R119, R132, R119 ;  /* 0x0000007784777220 */ /* 0x000fe40000410000 */
[C---:B------:R-:W-:Y:S02]  /*13a70*/  FMUL.FTZ R128, R133.reuse, R128 ;  /* 0x0000008085807220 */ /* 0x040fe40000410000 */
[--C-:B-1----:R-:W-:Y:S02]  /*13a80*/  FFMA.FTZ R2, R236, c[0x0][0x23c], -R188.reuse ;  /* 0x00008f00ec027a23 */ /* 0x102fe400000108bc */
[----:B------:R-:W3:Y:S01]  /*13a90*/  LDL.LU R236, [R1+0x8] ;  /* 0x0000080001ec7983 */ /* 0x000ee20000300800 */
[-C--:B-----5:R-:W-:Y:S01]  /*13aa0*/  HMMA.16816.F32 R116, R176, R148.reuse, R116 ;  /* 0x00000094b074723c */ /* 0x0a0fe20000001874 */
[----:B------:R1:W5:Y:S01]  /*13ab0*/  MUFU.EX2 R196, R2 ;  /* 0x0000000200c47308 */ /* 0x0003620000000800 */
[----:B------:R-:W-:Y:S02]  /*13ac0*/  FMUL.FTZ R129, R133, R129 ;  /* 0x0000008185817220 */ /* 0x000fe40000410000 */
[C---:B------:R-:W-:Y:S02]  /*13ad0*/  FMUL.FTZ R130, R132.reuse, R130 ;  /* 0x0000008284827220 */ /* 0x040fe40000410000 */
[----:B------:R-:W-:Y:S02]  /*13ae0*/  FMUL.FTZ R131, R132, R131 ;  /* 0x0000008384837220 */ /* 0x000fe40000410000 */
[C---:B------:R-:W-:Y:S08]  /*13af0*/  HMMA.16816.F32 R120, R180.reuse, R148, R120 ;  /* 0x00000094b478723c */ /* 0x040ff00000001878 */
[-C--:B------:R-:W-:Y:S01]  /*13b00*/  HMMA.16816.F32 R124, R180, R150.reuse, R124 ;  /* 0x00000096b47c723c */ /* 0x080fe2000000187c */
[----:B------:R-:W5:Y:S07]  /*13b10*/  LDSM.16.MT88.4 R180, [R214+0xa800] ;  /* 0x00a80000d6b4783b */ /* 0x000f6e0000004200 */
[----:B------:R-:W-:Y:S01]  /*13b20*/  HMMA.16816.F32 R128, R176, R150, R128 ;  /* 0x00000096b080723c */ /* 0x000fe20000001880 */
[--C-:B-1----:R-:W-:Y:S02]  /*13b30*/  FFMA.FTZ R2, R237, c[0x0][0x23c], -R188.reuse ;  /* 0x00008f00ed027a23 */ /* 0x102fe400000108bc */
[----:B------:R-:W3:Y:S01]  /*13b40*/  LDL.LU R237, [R1+0xc] ;  /* 0x00000c0001ed7983 */ /* 0x000ee20000300800 */
[----:B------:R-:W-:Y:S01]  /*13b50*/  FFMA.FTZ R188, R140, c[0x0][0x23c], -R188 ;  /* 0x00008f008cbc7a23 */ /* 0x000fe200000108bc */
[----:B------:R1:W-:Y:S01]  /*13b60*/  MUFU.EX2 R139, R2 ;  /* 0x00000002008b7308 */ /* 0x0003e20000000800 */
[----:B------:R-:W-:Y:S02]  /*13b70*/  F2FP.PACK_AB R140, R232, R233 ;  /* 0x000000e9e88c723e */ /* 0x000fe400000000ff */
[----:B------:R-:W-:Y:S04]  /*13b80*/  F2FP.PACK_AB R176, R200, R201 ;  /* 0x000000c9c8b0723e */ /* 0x000fe800000000ff */
[----:B------:R-:W-:Y:S01]  /*13b90*/  F2FP.PACK_AB R178, R198, R199 ;  /* 0x000000c7c6b2723e */ /* 0x000fe200000000ff */
[-C--:B------:R-:W-:Y:S01]  /*13ba0*/  HMMA.16816.F32 R144, R140, R156.reuse, R4 ;  /* 0x0000009c8c90723c */ /* 0x080fe20000001804 */
[----:B-----5:R-:W-:Y:S01]  /*13bb0*/  F2FP.PACK_AB R177, R196, R197 ;  /* 0x000000c5c4b1723e */ /* 0x020fe200000000ff */
[----:B------:R-:W-:Y:S01]  /*13bc0*/  LDSM.16.MT88.4 R4, [R214+0xb800] ;  /* 0x00b80000d604783b */ /* 0x000fe20000004200 */
[----:B-1----:R-:W-:Y:S02]  /*13bd0*/  MOV R2, R138 ;  /* 0x0000008a00027202 */ /* 0x002fe40000000f00 */
[----:B------:R-:W1:Y:S02]  /*13be0*/  MUFU.EX2 R138, R188 ;  /* 0x000000bc008a7308 */ /* 0x000e640000000800 */
[----:B-1----:R-:W-:Y:S03]  /*13bf0*/  F2FP.PACK_AB R179, R138, R139 ;  /* 0x0000008b8ab3723e */ /* 0x002fe600000000ff */
[----:B------:R-:W1:Y:S04]  /*13c00*/  LDSM.16.MT88.4 R188, [R209+0xb800] ;  /* 0x00b80000d1bc783b */ /* 0x000e680000004200 */
[C---:B------:R-:W-:Y:S04]  /*13c10*/  HMMA.16816.F32 R148, R176.reuse, R156, R8 ;  /* 0x0000009cb094723c */ /* 0x040fe80000001808 */
[----:B------:R-:W5:Y:S04]  /*13c20*/  LDSM.16.MT88.4 R8, [R213+0xb800] ;  /* 0x00b80000d508783b */ /* 0x000f680000004200 */
        /* <DEDUP_REMOVED lines=15> */
[C---:B------:R-:W-:Y:S08]  /*13d20*/  HMMA.16816.F32 R72, R176.reuse, R188, R72 ;  /* 0x000000bcb048723c */ /* 0x040ff00000001848 */
[-C--:B------:R-:W-:Y:S08]  /*13d30*/  HMMA.16816.F32 R76, R176, R190.reuse, R76 ;  /* 0x000000beb04c723c */ /* 0x080ff0000000184c */
[C---:B------:R-:W-:Y:S08]  /*13d40*/  HMMA.16816.F32 R80, R140.reuse, R190, R80 ;  /* 0x000000be8c50723c */ /* 0x040ff00000001850 */
[-C--:B------:R-:W-:Y:S01]  /*13d50*/  HMMA.16816.F32 R84, R140, R192.reuse, R84 ;  /* 0x000000c08c54723c */ /* 0x080fe20000001854 */
[----:B----4-:R-:W-:Y:S07]  /*13d60*/  FFMA.FTZ R0, R0, R234, R238 ;  /* 0x000000ea00007223 */ /* 0x010fee00000100ee */
[C---:B------:R-:W-:Y:S08]  /*13d70*/  HMMA.16816.F32 R88, R176.reuse, R192, R88 ;  /* 0x000000c0b058723c */ /* 0x040ff00000001858 */
[-C--:B------:R-:W-:Y:S08]  /*13d80*/  HMMA.16816.F32 R92, R176, R194.reuse, R92 ;  /* 0x000000c2b05c723c */ /* 0x080ff0000000185c */
[C---:B------:R-:W-:Y:S08]  /*13d90*/  HMMA.16816.F32 R96, R140.reuse, R194, R96 ;  /* 0x000000c28c60723c */ /* 0x040ff00000001860 */
[-C--:B------:R-:W-:Y:S01]  /*13da0*/  HMMA.16816.F32 R100, R140, R4.reuse, R100 ;  /* 0x000000048c64723c */ /* 0x080fe20000001864 */
[----:B--2---:R-:W-:Y:S07]  /*13db0*/  FFMA.FTZ R3, R3, R235, R242 ;  /* 0x000000eb03037223 */ /* 0x004fee00000100f2 */
[C---:B------:R-:W-:Y:S07]  /*13dc0*/  HMMA.16816.F32 R104, R176.reuse, R4, R104 ;  /* 0x00000004b068723c */ /* 0x040fee0000001868 */
[----:B------:R-:W-:Y:S01]  /*13dd0*/  FADD.FTZ R5, R244, R3 ;  /* 0x00000003f4057221 */ /* 0x000fe20000010000 */
[-C--:B------:R-:W-:Y:S01]  /*13de0*/  HMMA.16816.F32 R108, R176, R6.reuse, R108 ;  /* 0x00000006b06c723c */ /* 0x080fe2000000186c */
[----:B------:R-:W-:Y:S03]  /*13df0*/  FADD.FTZ R4, R239, R0 ;  /* 0x00000000ef047221 */ /* 0x000fe60000010000 */
[----:B------:R-:W-:Y:S02]  /*13e00*/  FADD.FTZ R0, R243, R5 ;  /* 0x00000005f3007221 */ /* 0x000fe40000010000 */
[----:B------:R-:W-:Y:S02]  /*13e10*/  FADD.FTZ R4, R240, R4 ;  /* 0x00000004f0047221 */ /* 0x000fe40000010000 */
[----:B------:R-:W-:Y:S01]  /*13e20*/  FADD.FTZ R5, R245, R0 ;  /* 0x00000000f5057221 */ /* 0x000fe20000010000 */
[C---:B------:R-:W-:Y:S03]  /*13e30*/  HMMA.16816.F32 R112, R140.reuse, R6, R112 ;  /* 0x000000068c70723c */ /* 0x040fe60000001870 */
[----:B------:R-:W-:Y:S02]  /*13e40*/  FADD.FTZ R0, R241, R4 ;  /* 0x00000004f1007221 */ /* 0x000fe40000010000 */
[----:B---3--:R-:W-:Y:S02]  /*13e50*/  FFMA.FTZ R132, R132, R236, R248 ;  /* 0x000000ec84847223 */ /* 0x008fe400000100f8 */
[----:B------:R-:W-:Y:S01]  /*13e60*/  FADD.FTZ R4, R201, R5 ;  /* 0x00000005c9047221 */ /* 0x000fe20000010000 */
[-C--:B-----5:R-:W-:Y:S01]  /*13e70*/  HMMA.16816.F32 R116, R140, R8.reuse, R116 ;  /* 0x000000088c74723c */ /* 0x0a0fe20000001874 */
[----:B------:R-:W-:Y:S04]  /*13e80*/  FADD.FTZ R0, R197, R0 ;  /* 0x00000000c5007221 */ /* 0x000fe80000010000 */
[----:B------:R-:W-:Y:S03]  /*13e90*/  FADD.FTZ R0, R196, R0 ;  /* 0x00000000c4007221 */ /* 0x000fe60000010000 */
[C---:B------:R-:W-:Y:S01]  /*13ea0*/  HMMA.16816.F32 R120, R176.reuse, R8, R120 ;  /* 0x00000008b078723c */ /* 0x040fe20000001878 */
[----:B------:R-:W-:Y:S03]  /*13eb0*/  FADD.FTZ R0, R139, R0 ;  /* 0x000000008b007221 */ /* 0x000fe60000010000 */
[----:B------:R-:W-:Y:S01]  /*13ec0*/  MOV R139, R137 ;  /* 0x00000089008b7202 */ /* 0x000fe20000000f00 */
[----:B------:R-:W-:Y:S01]  /*13ed0*/  FADD.FTZ R0, R138, R0 ;  /* 0x000000008a007221 */ /* 0x000fe20000010000 */
[----:B------:R-:W-:Y:S02]  /*13ee0*/  MOV R138, R134 ;  /* 0x00000086008a7202 */ /* 0x000fe40000000f00 */
[-C--:B------:R-:W-:Y:S01]  /*13ef0*/  HMMA.16816.F32 R124, R176, R10.reuse, R124 ;  /* 0x0000000ab07c723c */ /* 0x080fe2000000187c */
[----:B------:R-:W-:Y:S07]  /*13f00*/  FFMA.FTZ R6, R133, R237, R2 ;  /* 0x000000ed85067223 */ /* 0x000fee0000010002 */
[----:B------:R-:W-:Y:S01]  /*13f10*/  HMMA.16816.F32 R128, R140, R10, R128 ;  /* 0x0000000a8c80723c */ /* 0x000fe20000001880 */
[----:B------:R-:W-:Y:S03]  /*13f20*/  FADD.FTZ R6, R252, R6 ;  /* 0x00000006fc067221 */ /* 0x000fe60000010000 */
        /* <DEDUP_REMOVED lines=15> */
[----:B------:R-:W-:Y:S01]  /*14020*/  FADD.FTZ R2, R199, R2 ;  /* 0x00000002c7027221 */ /* 0x000fe20000010000 */
[----:B------:R-:W-:Y:S03]  /*14030*/  STL [R1+0xc], R4 ;  /* 0x00000c0401007387 */ /* 0x000fe60000100800 */
[----:B------:R-:W-:Y:S01]  /*14040*/  FADD.FTZ R2, R198, R2 ;  /* 0x00000002c6027221 */ /* 0x000fe20000010000 */
[----:B------:R1:W-:Y:S04]  /*14050*/  STL [R1+0x8], R3 ;  /* 0x0000080301007387 */ /* 0x0003e80000100800 */
[----:B------:R2:W-:Y:S04]  /*14060*/  STL [R1+0x4], R2 ;  /* 0x0000040201007387 */ /* 0x0005e80000100800 */
[----:B------:R2:W-:Y:S01]  /*14070*/  STL [R1], R0 ;  /* 0x0000000001007387 */ /* 0x0005e20000100800 */
[----:B-1----:R-:W-:Y:S01]  /*14080*/  MOV R3, R136 ;  /* 0x0000008800037202 */ /* 0x002fe20000000f00 */
[----:B--2---:R-:W-:-:S05]  /*14090*/  @P0 BRA `(.L_x_1137) ;  /* 0xffffd68000000947 */ /* 0x004fca000383ffff */
.L_x_1136:
[----:B------:R-:W2:Y:S04]  /*140a0*/  LDL.LU R2, [R1+0xc] ;  /* 0x00000c0001027983 */ /* 0x000ea80000300800 */
[----:B------:R-:W1:Y:S01]  /*140b0*/  S2R R178, SR_TID.X ;  /* 0x0000000000b27919 */ /* 0x000e620000002100 */
[----:B------:R-:W3:Y:S01]  /*140c0*/  S2UR UR7, SR_CTAID.Y ;  /* 0x00000000000779c3 */ /* 0x000ee20000002600 */
[----:B------:R-:W-:-:S02]  /*140d0*/  UISETP.NE.AND UP4, UPT, UR15, -0x1, UPT ;  /* 0xffffffff0f00788c */ /* 0x000fc4000bf85270 */
[----:B------:R-:W4:Y:S01]  /*140e0*/  LDL.LU R7, [R1+0x8] ;  /* 0x0000080001077983 */ /* 0x000f220000300800 */
[----:B------:R-:W-:-:S03]  /*140f0*/  ULDC.64 UR4, c[0x0][0x1e8] ;  /* 0x00007a0000047ab9 */ /* 0x000fc60000000a00 */
[----:B------:R-:W5:Y:S04]  /*14100*/  LDL.LU R6, [R1+0x4] ;  /* 0x0000040001067983 */ /* 0x000f680000300800 */
[----:B------:R-:W5:Y:S01]  /*14110*/  LDL.LU R5, [R1] ;  /* 0x0000000001057983 */ /* 0x000f620000300800 */
        /* <DEDUP_REMOVED lines=48> */
[----:B-----5:R-:W3:Y:S01]  /*14420*/  SHFL.BFLY PT, R4, R6, 0x2, 0x1f ;  /* 0x0c401f0006047f89 */ /* 0x020ee200000e0000 */
[----:B-1----:R-:W-:-:S03]  /*14430*/  FADD.FTZ R0, R0, R2 ;  /* 0x0000000200007221 */ /* 0x002fc60000010000 */
[----:B------:R-:W1:Y:S04]  /*14440*/  SHFL.BFLY PT, R2, R5, 0x2, 0x1f ;  /* 0x0c401f0005027f89 */ /* 0x000e6800000e0000 */
[----:B------:R-:W4:Y:S01]  /*14450*/  SHFL.BFLY PT, R133, R0, 0x1, 0x1f ;  /* 0x0c201f0000857f89 */ /* 0x000f2200000e0000 */
[----:B--2---:R-:W-:Y:S02]  /*14460*/  FADD.FTZ R3, R3, R7 ;  /* 0x0000000703037221 */ /* 0x004fe40000010000 */
[----:B---3--:R-:W-:-:S03]  /*14470*/  FADD.FTZ R4, R4, R6 ;  /* 0x0000000604047221 */ /* 0x008fc60000010000 */
[----:B------:R-:W2:Y:S04]  /*14480*/  SHFL.BFLY PT, R132, R3, 0x1, 0x1f ;  /* 0x0c201f0003847f89 */ /* 0x000ea800000e0000 */
[----:B------:R-:W3:Y:S01]  /*14490*/  SHFL.BFLY PT, R7, R4, 0x1, 0x1f ;  /* 0x0c201f0004077f89 */ /* 0x000ee200000e0000 */
[----:B-1----:R-:W-:Y:S01]  /*144a0*/  FADD.FTZ R2, R2, R5 ;  /* 0x0000000502027221 */ /* 0x002fe20000010000 */
[----:B------:R-:W-:Y:S01]  /*144b0*/  LOP3.LUT R5, R29, 0x3ffffffc, RZ, 0xc0, !PT ;  /* 0x3ffffffc1d057812 */ /* 0x000fe200078ec0ff */
[----:B----4-:R-:W-:-:S03]  /*144c0*/  FADD.FTZ R133, R0, R133 ;  /* 0x0000008500857221 */ /* 0x010fc60000010000 */
[----:B------:R-:W1:Y:S01]  /*144d0*/  SHFL.BFLY PT, R6, R2, 0x1, 0x1f ;  /* 0x0c201f0002067f89 */ /* 0x000e6200000e0000 */
[----:B------:R-:W-:Y:S02]  /*144e0*/  MOV R0, 0x3f800000 ;  /* 0x3f80000000007802 */ /* 0x000fe40000000f00 */
[----:B------:R-:W-:Y:S02]  /*144f0*/  IADD3 R5, -R5, R178, RZ ;  /* 0x000000b205057210 */ /* 0x000fe40007ffe1ff */
[----:B------:R-:W-:Y:S01]  /*14500*/  FSETP.NE.FTZ.AND P5, PT, R133, RZ, PT ;  /* 0x000000ff8500720b */ /* 0x000fe20003fb5000 */
[----:B--2---:R-:W-:Y:S01]  /*14510*/  FADD.FTZ R132, R3, R132 ;  /* 0x0000008403847221 */ /* 0x004fe20000010000 */
[----:B------:R-:W-:Y:S02]  /*14520*/  MOV R3, 0x3f800000 ;  /* 0x3f80000000037802 */ /* 0x000fe40000000f00 */
[----:B------:R-:W-:Y:S01]  /*14530*/  LEA R176, R8, R5, 0x9 ;  /* 0x0000000508b07211 */ /* 0x000fe200078e48ff */
[----:B---3--:R-:W-:Y:S01]  /*14540*/  FADD.FTZ R139, R4, R7 ;  /* 0x00000007048b7221 */ /* 0x008fe20000010000 */
[----:B------:R-:W-:-:S04]  /*14550*/  FSETP.NE.FTZ.AND P4, PT, R132, RZ, PT ;  /* 0x000000ff8400720b */ /* 0x000fc80003f95000 */
[----:B------:R-:W-:-:S03]  /*14560*/  FSETP.NE.FTZ.AND P3, PT, R139, RZ, PT ;  /* 0x000000ff8b00720b */ /* 0x000fc60003f75000 */
[----:B------:R-:W2:Y:S01]  /*14570*/  @P5 MUFU.RCP R0, R133 ;  /* 0x0000008500005308 */ /* 0x000ea20000001000 */
[----:B-1----:R-:W-:Y:S01]  /*14580*/  FADD.FTZ R138, R2, R6 ;  /* 0x00000006028a7221 */ /* 0x002fe20000010000 */
[----:B------:R-:W-:-:S06]  /*14590*/  MOV R2, 0x3f800000 ;  /* 0x3f80000000027802 */ /* 0x000fcc0000000f00 */
[----:B------:R-:W1:Y:S01]  /*145a0*/  @P4 MUFU.RCP R3, R132 ;  /* 0x0000008400034308 */ /* 0x000e620000001000 */
[----:B------:R-:W-:-:S07]  /*145b0*/  FSETP.NE.FTZ.AND P0, PT, R138, RZ, PT ;  /* 0x000000ff8a00720b */ /* 0x000fce0003f15000 */
[----:B------:R-:W3:Y:S01]  /*145c0*/  @P3 MUFU.RCP R2, R139 ;  /* 0x0000008b00023308 */ /* 0x000ee20000001000 */
[C---:B--2---:R-:W-:Y:S02]  /*145d0*/  FMUL.FTZ R140, R0.reuse, R48 ;  /* 0x00000030008c7220 */ /* 0x044fe40000410000 */
        /* <DEDUP_REMOVED lines=18> */
[----:B------:R-:W-:Y:S01]  /*14700*/  FMUL.FTZ R143, R0, R64 ;  /* 0x00000040008f7220 */ /* 0x000fe20000410000 */
[----:B------:R-:W-:Y:S01]  /*14710*/  F2FP.PACK_AB R19, R48, R140 ;  /* 0x0000008c3013723e */ /* 0x000fe200000000ff */
[----:B------:R-:W-:Y:S01]  /*14720*/  FMUL.FTZ R142, R0, R65 ;  /* 0x00000041008e7220 */ /* 0x000fe20000410000 */
        /* <DEDUP_REMOVED lines=18> */
[----:B------:R-:W-:Y:S01]  /*14850*/  FMUL.FTZ R129, R0, R129 ;  /* 0x0000008100817220 */ /* 0x000fe20000410000 */
[----:B------:R-:W-:Y:S01]  /*14860*/  MOV R0, 0x3f800000 ;  /* 0x3f80000000007802 */ /* 0x000fe20000000f00 */
[C---:B-1----:R-:W-:Y:S02]  /*14870*/  FMUL.FTZ R18, R3.reuse, R38 ;  /* 0x0000002603127220 */ /* 0x042fe40000410000 */
[C---:B------:R-:W-:Y:S02]  /*14880*/  FMUL.FTZ R21, R3.reuse, R39 ;  /* 0x0000002703157220 */ /* 0x040fe40000410000 */
[C---:B------:R-:W-:Y:S01]  /*14890*/  FMUL.FTZ R31, R3.reuse, R50 ;  /* 0x00000032031f7220 */ /* 0x040fe20000410000 */
[----:B------:R-:W1:Y:S01]  /*148a0*/  @P0 MUFU.RCP R0, R138 ;  /* 0x0000008a00000308 */ /* 0x000e620000001000 */
[----:B------:R-:W-:Y:S01]  /*148b0*/  FMUL.FTZ R32, R3, R54 ;  /* 0x0000003603207220 */ /* 0x000fe20000410000 */
[----:B------:R-:W-:Y:S01]  /*148c0*/  F2FP.PACK_AB R21, R21, R18 ;  /* 0x000000121515723e */ /* 0x000fe200000000ff */
[----:B------:R-:W-:-:S02]  /*148d0*/  FMUL.FTZ R36, R3, R66 ;  /* 0x0000004203247220 */ /* 0x000fc40000410000 */
[C---:B------:R-:W-:Y:S02]  /*148e0*/  FMUL.FTZ R146, R3.reuse, R146 ;  /* 0x0000009203927220 */ /* 0x040fe40000410000 */
[C---:B------:R-:W-:Y:S02]  /*148f0*/  FMUL.FTZ R5, R3.reuse, R147 ;  /* 0x0000009303057220 */ /* 0x040fe40000410000 */
        /* <DEDUP_REMOVED lines=15> */
[----:B------:R-:W-:-:S02]  /*149f0*/  FMUL.FTZ R71, R3, R71 ;  /* 0x0000004703477220 */ /* 0x000fc40000410000 */
[C---:B------:R-:W-:Y:S02]  /*14a00*/  FMUL.FTZ R82, R3.reuse, R82 ;  /* 0x0000005203527220 */ /* 0x040fe40000410000 */
[C---:B------:R-:W-:Y:S02]  /*14a10*/  FMUL.FTZ R83, R3.reuse, R83 ;  /* 0x0000005303537220 */ /* 0x040fe40000410000 */
[C---:B------:R-:W-:Y:S02]  /*14a20*/  FMUL.FTZ R86, R3.reuse, R86 ;  /* 0x0000005603567220 */ /* 0x040fe40000410000 */
        /* <DEDUP_REMOVED lines=12> */
[----:B------:R-:W-:Y:S01]  /*14af0*/  FMUL.FTZ R131, R3, R131 ;  /* 0x0000008303837220 */ /* 0x000fe20000410000 */
[----:B------:R-:W-:Y:S01]  /*14b00*/  SHF.R.S32.HI R3, RZ, 0x1f, R29 ;  /* 0x0000001fff037819 */ /* 0x000fe2000001141d */
[C---:B---3--:R-:W-:Y:S01]  /*14b10*/  FMUL.FTZ R148, R2.reuse, R148 ;  /* 0x0000009402947220 */ /* 0x048fe20000410000 */
        /* <DEDUP_REMOVED lines=23> */
[C---:B------:R-:W-:Y:S01]  /*14c90*/  FMUL.FTZ R28, R2.reuse, R61 ;  /* 0x0000003d021c7220 */ /* 0x040fe20000410000 */
[----:B------:R-:W-:Y:S01]  /*14ca0*/  F2FP.PACK_AB R44, R97, R96 ;  /* 0x00000060612c723e */ /* 0x000fe200000000ff */
[----:B------:R-:W-:-:S02]  /*14cb0*/  FMUL.FTZ R72, R2, R72 ;  /* 0x0000004802487220 */ /* 0x000fc40000410000 */
        /* <DEDUP_REMOVED lines=20> */
[C---:B-1----:R-:W-:Y:S02]  /*14e00*/  FMUL.FTZ R151, R0.reuse, R151 ;  /* 0x0000009700977220 */ /* 0x042fe40000410000 */
        /* <DEDUP_REMOVED lines=60> */
[----:B------:R-:W-:-:S02]  /*151d0*/  SHF.L.U32 R0, R3, 0x6, RZ ;  /* 0x0000000603007819 */ /* 0x000fc400000006ff */
[----:B------:R-:W-:Y:S02]  /*151e0*/  F2FP.PACK_AB R37, R107, R37 ;  /* 0x000000256b25723e */ /* 0x000fe400000000ff */
[----:B------:R-:W-:Y:S02]  /*151f0*/  LOP3.LUT R0, R0, 0x1c0, RZ, 0xc0, !PT ;  /* 0x000001c000007812 */ /* 0x000fe400078ec0ff */
[----:B------:R-:W-:Y:S02]  /*15200*/  F2FP.PACK_AB R33, R111, R33 ;  /* 0x000000216f21723e */ /* 0x000fe400000000ff */
[----:B------:R-:W-:Y:S02]  /*15210*/  LEA.HI R0, R0, R0, RZ, 0x1d ;  /* 0x0000000000007211 */ /* 0x000fe400078fe8ff */
[----:B------:R-:W-:Y:S02]  /*15220*/  F2FP.PACK_AB R32, R117, R116 ;  /* 0x000000747520723e */ /* 0x000fe400000000ff */
[----:B------:R-:W-:-:S02]  /*15230*/  LEA R0, R176, R0, 0x1 ;  /* 0x00000000b0007211 */ /* 0x000fc400078e08ff */
[----:B------:R-:W-:Y:S02]  /*15240*/  F2FP.PACK_AB R28, R129, R128 ;  /* 0x00000080811c723e */ /* 0x000fe400000000ff */
[----:B------:R-:W-:Y:S02]  /*15250*/  SHF.L.U32 R0, R0, 0x1, RZ ;  /* 0x0000000100007819 */ /* 0x000fe400000006ff */
[----:B------:R-:W-:Y:S02]  /*15260*/  F2FP.PACK_AB R27, R131, R130 ;  /* 0x00000082831b723e */ /* 0x000fe400000000ff */
[C---:B------:R-:W-:Y:S01]  /*15270*/  IADD3 R2, R0.reuse, -0x10, RZ ;  /* 0xfffffff000027810 */ /* 0x040fe20007ffe0ff */
[----:B------:R1:W-:Y:S01]  /*15280*/  STS [R0+0x400], R5 ;  /* 0x0004000500007388 */ /* 0x0003e20000000800 */
[----:B------:R-:W-:Y:S02]  /*15290*/  @P1 IADD3 R2, R0, 0x10, RZ ;  /* 0x0000001000021810 */ /* 0x000fe40007ffe0ff */
[----:B------:R-:W-:Y:S01]  /*152a0*/  R2P PR, R3, 0x6 ;  /* 0x0000000603007804 */ /* 0x000fe20000000000 */
[----:B------:R-:W-:Y:S01]  /*152b0*/  STS [R0], R6 ;  /* 0x0000000600007388 */ /* 0x000fe20000000800 */
[----:B------:R-:W-:-:S02]  /*152c0*/  MOV R3, 0x20 ;  /* 0x0000002000037802 */ /* 0x000fc40000000f00 */
[----:B------:R-:W-:Y:S01]  /*152d0*/  F2FP.PACK_AB R30, R121, R120 ;  /* 0x00000078791e723e */ /* 0x000fe200000000ff */
[----:B------:R2:W-:Y:S01]  /*152e0*/  STS [R2], R4 ;  /* 0x0000000402007388 */ /* 0x0005e20000000800 */
[----:B------:R-:W-:Y:S02]  /*152f0*/  SEL R3, R3, 0xffffffe0, !P1 ;  /* 0xffffffe003037807 */ /* 0x000fe40004800000 */
[----:B------:R-:W-:Y:S01]  /*15300*/  F2FP.PACK_AB R29, R123, R29 ;  /* 0x0000001d7b1d723e */ /* 0x000fe200000000ff */
[----:B------:R3:W-:Y:S01]  /*15310*/  STS [R2+0x400], R7 ;  /* 0x0004000702007388 */ /* 0x0007e20000000800 */
[----:B------:R-:W-:Y:S02]  /*15320*/  F2FP.PACK_AB R26, R125, R124 ;  /* 0x0000007c7d1a723e */ /* 0x000fe400000000ff */
[----:B------:R-:W-:Y:S01]  /*15330*/  F2FP.PACK_AB R67, R127, R67 ;  /* 0x000000437f43723e */ /* 0x000fe200000000ff */
        /* <DEDUP_REMOVED lines=106> */
[----:B------:R-:W3:Y:S02]  /*159e0*/  LDL.LU R179, [R1+0x54] ;  /* 0x0000540001b37983 */ /* 0x000ee40000300800 */
        /* <DEDUP_REMOVED lines=32> */
.L_x_1141:
[----:B---34-:R-:W-:Y:S05]  /*15bf0*/  BSYNC B0 ;  /* 0x0000000000007941 */ /* 0x018fea0003800000 */
.L_x_1140:
        /* <DEDUP_REMOVED lines=31> */
.L_x_1143:
[----:B---3--:R-:W-:Y:S05]  /*15df0*/  BSYNC B0 ;  /* 0x0000000000007941 */ /* 0x008fea0003800000 */
.L_x_1142:
        /* <DEDUP_REMOVED lines=18> */
.L_x_1145:
[----:B------:R-:W-:Y:S05]  /*15f20*/  BSYNC B0 ;  /* 0x0000000000007941 */ /* 0x000fea0003800000 */
.L_x_1144:
        /* <DEDUP_REMOVED lines=18> */
.L_x_1147:
[----:B------:R-:W-:Y:S05]  /*16050*/  BSYNC B0 ;  /* 0x0000000000007941 */ /* 0x000fea0003800000 */
.L_x_1146:
        /* <DEDUP_REMOVED lines=18> */
.L_x_1149:
[----:B------:R-:W-:Y:S05]  /*16180*/  BSYNC B0 ;  /* 0x0000000000007941 */ /* 0x000fea0003800000 */
.L_x_1148:
        /* <DEDUP_REMOVED lines=18> */
.L_x_1151:
[----:B------:R-:W-:Y:S05]  /*162b0*/  BSYNC B0 ;  /* 0x0000000000007941 */ /* 0x000fea0003800000 */
.L_x_1150:
        /* <DEDUP_REMOVED lines=18> */
.L_x_1153:
[----:B------:R-:W-:Y:S05]  /*163e0*/  BSYNC B0 ;  /* 0x0000000000007941 */ /* 0x000fea0003800000 */
.L_x_1152:
[----:B------:R-:W2:Y:S01]  /*163f0*/  LDL.LU R0, [R1+0x50] ;  /* 0x0000500001007983 */ /* 0x000ea20000300800 */
[----:B------:R-:W-:Y:S01]  /*16400*/  BSSY B0, `(.L_x_1154) ;  /* 0x0000011000007945 */ /* 0x000fe20003800000 */
[----:B--2---:R-:W-:-:S13]  /*16410*/  ISETP.GE.AND P0, PT, R0, UR6, PT ;  /* 0x0000000600007c0c */ /* 0x004fda000bf06270 */
        /* <DEDUP_REMOVED lines=15> */
.L_x_1155:
[----:B------:R-:W-:Y:S05]  /*16510*/  BSYNC B0 ;  /* 0x0000000000007941 */ /* 0x000fea0003800000 */
.L_x_1154:
[----:B------:R-:W2:Y:S02]  /*16520*/  LDL.LU R0, [R1+0x4c] ;  /* 0x00004c0001007983 */ /* 0x000ea40000300800 */
[----:B--2---:R-:W-:-:S13]  /*16530*/  ISETP.GE.AND P0, PT, R0, UR6, PT ;  /* 0x0000000600007c0c */ /* 0x004fda000bf06270 */
        /* <DEDUP_REMOVED lines=17> */
.L_x_1156:
        /* <DEDUP_REMOVED lines=11> */
.L_x_2391:


//--------------------- .text._ZN5flash16flash_fwd_kernelI23Flash_fwd_kernel_traitsILi128ELi128ELi32ELi4ELb0ELb0EN7cutlass6half_tE19Flash_kernel_traitsILi128ELi128ELi32ELi4ES3_EELb0ELb0ELb1ELb1ELb0ELb0ELb0ELb0EEEvNS_16Flash_fwd_paramsE --------------------------
	.section	.text._ZN5flash16flash_fwd_kernelI23Flash_fwd_kernel_traitsILi128ELi128ELi32ELi4ELb0ELb0EN7cutlass6half_tE19Flash_kernel_traitsILi128ELi128ELi32ELi4ES3_EELb0ELb0ELb1ELb1ELb0ELb0ELb0ELb0EEEvNS_16Flash_fwd_paramsE,"ax",@progbits
	.sectioninfo	@"SHI_REGISTERS=255"
	.align	128
        .global         _ZN5flash16flash_fwd_kernelI23Flash_fwd_kernel_traitsILi128ELi128ELi32ELi4ELb0ELb0EN7cutlass6half_tE19Flash_kernel_traitsILi128ELi128ELi32ELi4ES3_EELb0ELb0ELb1ELb1ELb0ELb0ELb0ELb0EEEvNS_16Flash_fwd_paramsE
        .type           _ZN5flash16flash_fwd_kernelI23Flash_fwd_kernel_traitsILi128ELi128ELi32ELi4ELb0ELb0EN7cutlass6half_tE19Flash_kernel_traitsILi128ELi128ELi32ELi4ES3_EELb0ELb0ELb1ELb1ELb0ELb0ELb0ELb0EEEvNS_16Flash_fwd_paramsE,@function
        .size           _ZN5flash16flash_fwd_kernelI23Flash_fwd_kernel_traitsILi128ELi128ELi32ELi4ELb0ELb0EN7cutlass6half_tE19Flash_kernel_traitsILi128ELi128ELi32ELi4ES3_EELb0ELb0ELb1ELb1ELb0ELb0ELb0ELb0EEEvNS_16Flash_fwd_paramsE,(.L_x_2392 - _ZN5flash16flash_fwd_kernelI23Flash_fwd_kernel_traitsILi128ELi128ELi32ELi4ELb0ELb0EN7cutlass6half_tE19Flash_kernel_traitsILi128ELi128ELi32ELi4ES3_EELb0ELb0ELb1ELb1ELb0ELb0ELb0ELb0EEEvNS_16Flash_fwd_paramsE)
        .other          _ZN5flash16flash_fwd_kernelI23Flash_fwd_kernel_traitsILi128ELi128ELi32ELi4ELb0ELb0EN7cutlass6half_tE19Flash_kernel_traitsILi128ELi128ELi32ELi4ES3_EELb0ELb0ELb1ELb1ELb0ELb0ELb0ELb0EEEvNS_16Flash_fwd_paramsE,@"STO_CUDA_ENTRY STV_DEFAULT"
_ZN5flash16flash_fwd_kernelI23Flash_fwd_kernel_traitsILi128ELi128ELi32ELi4ELb0ELb0EN7cutlass6half_tE19Flash_kernel_traitsILi128ELi128ELi32ELi4ES3_EELb0ELb0ELb1ELb1ELb0ELb0ELb0ELb0EEEvNS_16Flash_fwd_paramsE:
.text._ZN5flash16flash_fwd_kernelI23Flash_fwd_kernel_traitsILi128ELi128ELi32ELi4ELb0ELb0EN7cutlass6half_tE19Flash_kernel_traitsILi128ELi128ELi32ELi4ES3_EELb0ELb0ELb1ELb1ELb0ELb0ELb0ELb0EEEvNS_16Flash_fwd_paramsE:
        /* <DEDUP_REMOVED lines=56> */
.L_x_1157:
[----:B------:R-:W-:Y:S02]  /*0380*/  ULDC UR6, c[0x0][0x218] ;  /* 0x0000860000067ab9 */ /* 0x000fe40000000800 */
.L_x_1158:
        /* <DEDUP_REMOVED lines=47> */
[----:B------:R-:W-:Y:S01]  /*0680*/  ULDC.U8 UR13, c[0x0][0x329] ;  /* 0x0000ca40000d7ab9 */ /* 0x000fe20000000000 */
[----:B------:R-:W1:Y:S01]  /*0690*/  S2R R12, SR_CTAID.Z ;  /* 0x00000000000c7919 */ /* 0x000e620000002700 */
[----:B------:R-:W-:Y:S01]  /*06a0*/  ULDC.64 UR4, c[0x0][0x1e0] ;  /* 0x0000780000047ab9 */ /* 0x000fe20000000a00 */
[----:B------:R-:W-:Y:S01]  /*06b0*/  LEA.HI R8, R8, R20, RZ, 0x3 ;  /* 0x0000001408087211 */ /* 0x000fe200078f18ff */
[----:B------:R-:W-:Y:S01]  /*06c0*/  UISETP.NE.AND UP1, UPT, UR13, URZ, UPT ;  /* 0x0000003f0d00728c */ /* 0x000fe2000bf25270 */
[----:B------:R-:W2:Y:S01]  /*06d0*/  S2R R6, SR_CTAID.X ;  /* 0x0000000000067919 */ /* 0x000ea20000002500 */
[----:B------:R-:W-:Y:S01]  /*06e0*/  ULDC.64 UR6, c[0x0][0x1e8] ;  /* 0x00007a0000067ab9 */ /* 0x000fe20000000a00 */
[----:B------:R-:W-:Y:S01]  /*06f0*/  LOP3.LUT R0, R8, 0xfffffff8, RZ, 0xc0, !PT ;  /* 0xfffffff808007812 */ /* 0x000fe200078ec0ff */
[----:B------:R-:W-:Y:S01]  /*0700*/  USHF.R.S32.HI UR16, URZ, 0x1f, UR12 ;  /* 0x0000001f3f107899 */ /* 0x000fe2000801140c */
        /* <DEDUP_REMOVED lines=10> */
[----:B------:R-:W-:Y:S02]  /*07b0*/  UISETP.NE.AND UP2, UPT, UR4, URZ, UPT ;  /* 0x0000003f0400728c */ /* 0x000fe4000bf45270 */
[----:B------:R-:W-:Y:S01]  /*07c0*/  @UP0 UIMAD UR7, UR15, UR7, UR9 ;  /* 0x000000070f0702a4 */ /* 0x000fe2000f8e0209 */
[----:B------:R-:W-:Y:S01]  /*07d0*/  IADD3 R23, R14, 0x40, RZ ;  /* 0x000000400e177810 */ /* 0x000fe20007ffe0ff */
[----:B------:R-:W-:Y:S02]  /*07e0*/  UISETP.NE.OR UP3, UPT, UR13, URZ, !UP2 ;  /* 0x0000003f0d00728c */ /* 0x000fe4000d765670 */
[----:B------:R-:W-:Y:S02]  /*07f0*/  ULDC UR10, c[0x0][0x214] ;  /* 0x00008500000a7ab9 */ /* 0x000fe40000000800 */
[----:B------:R-:W-:Y:S01]  /*0800*/  @UP0 UMOV UR13, UR8 ;  /* 0x00000008000d0c82 */ /* 0x000fe20008000000 */
[----:B--2---:R-:W-:Y:S01]  /*0810*/  IMAD.WIDE R6, R6, 0x80, R8 ;  /* 0x0000008006067825 */ /* 0x004fe200078e0208 */
[----:B------:R-:W-:-:S02]  /*0820*/  @UP1 ULDC UR8, c[0x0][0x210] ;  /* 0x0000840000081ab9 */ /* 0x000fc40000000800 */
[----:B------:R-:W-:Y:S02]  /*0830*/  ULDC UR9, c[0x0][0x234] ;  /* 0x00008d0000097ab9 */ /* 0x000fe40000000800 */
[----:B------:R-:W-:Y:S02]  /*0840*/  @!UP0 UIMAD UR14, UR11, UR5, UR14 ;  /* 0x000000050b0e82a4 */ /* 0x000fe4000f8e020e */
[----:B------:R-:W-:Y:S02]  /*0850*/  @UP1 UIMAD UR8, UR8, UR10, URZ ;  /* 0x0000000a080812a4 */ /* 0x000fe4000f8e023f */
[----:B------:R-:W-:Y:S02]  /*0860*/  ULDC.64 UR4, c[0x0][0x1f0] ;  /* 0x00007c0000047ab9 */ /* 0x000fe40000000a00 */
[----:B------:R-:W-:Y:S02]  /*0870*/  @!UP1 USEL UR8, UR10, UR9, !UP2 ;  /* 0x000000090a089287 */ /* 0x000fe4000d000000 */
[----:B------:R-:W-:-:S02]  /*0880*/  ULDC UR6, c[0x0][0x1c0] ;  /* 0x0000700000067ab9 */ /* 0x000fc40000000800 */
[----:B------:R-:W-:Y:S02]  /*0890*/  UIMAD UR4, UR16, UR4, URZ ;  /* 0x00000004100472a4 */ /* 0x000fe4000f8e023f */
[----:B------:R-:W-:Y:S02]  /*08a0*/  @!UP0 UMOV UR13, UR24 ;  /* 0x00000018000d8c82 */ /* 0x000fe40008000000 */
[----:B------:R-:W-:Y:S01]  /*08b0*/  @UP1 UMOV UR16, 0x1 ;  /* 0x0000000100101882 */ /* 0x000fe20000000000 */
[----:B------:R-:W-:Y:S01]  /*08c0*/  IADD3 R2, P0, R14, UR13, RZ ;  /* 0x0000000d0e027c10 */ /* 0x000fe2000ff1e0ff */
[----:B------:R-:W-:Y:S02]  /*08d0*/  @!UP1 UIMAD UR16, UR8, UR6, URZ ;  /* 0x00000006081092a4 */ /* 0x000fe4000f8e023f */
[----:B------:R-:W-:Y:S02]  /*08e0*/  @!UP0 UIADD3 UR7, UR25, UR14, URZ ;  /* 0x0000000e19078290 */ /* 0x000fe4000fffe03f */
        /* <DEDUP_REMOVED lines=34> */
.L_x_1161:
[----:B------:R-:W-:Y:S05]  /*0b10*/  BSYNC B0 ;  /* 0x0000000000007941 */ /* 0x000fea0003800000 */
.L_x_1160:
        /* <DEDUP_REMOVED lines=18> */
.L_x_1163:
[----:B------:R-:W-:Y:S05]  /*0c40*/  BSYNC B0 ;  /* 0x0000000000007941 */ /* 0x000fea0003800000 */
.L_x_1162:
        /* <DEDUP_REMOVED lines=18> */
.L_x_1165:
[----:B------:R-:W-:Y:S05]  /*0d70*/  BSYNC B0 ;  /* 0x0000000000007941 */ /* 0x000fea0003800000 */
.L_x_1164:
        /* <DEDUP_REMOVED lines=18> */
.L_x_1167:
[----:B------:R-:W-:Y:S05]  /*0ea0*/  BSYNC B0 ;  /* 0x0000000000007941 */ /* 0x000fea0003800000 */
.L_x_1166:
        /* <DEDUP_REMOVED lines=18> */
.L_x_1169:
[----:B------:R-:W-:Y:S05]  /*0fd0*/  BSYNC B0 ;  /* 0x0000000000007941 */ /* 0x000fea0003800000 */
.L_x_1168:
        /* <DEDUP_REMOVED lines=18> */
.L_x_1171:
[----:B------:R-:W-:Y:S05]  /*1100*/  BSYNC B0 ;  /* 0x0000000000007941 */ /* 0x000fea0003800000 */
.L_x_1170:
        /* <DEDUP_REMOVED lines=18> */
.L_x_1173:
[----:B------:R-:W-:Y:S05]  /*1230*/  BSYNC B0 ;  /* 0x0000000000007941 */ /* 0x000fea0003800000 */
.L_x_1172:
        /* <DEDUP_REMOVED lines=18> */
.L_x_1175:
[----:B------:R-:W-:Y:S05]  /*1360*/  BSYNC B0 ;  /* 0x0000000000007941 */ /* 0x000fea0003800000 */
.L_x_1174:
        /* <DEDUP_REMOVED lines=67> */
.L_x_1159:
[----:B-1----:R-:W-:Y:S02]  /*17a0*/  UISETP.NE.AND UP0, UPT, UR15, -0x1, UPT ;  /* 0xffffffff0f00788c */ /* 0x002fe4000bf05270 */
[----:B------:R-:W-:Y:S02]  /*17b0*/  UISETP.NE.AND UP1, UPT, UR14, -0x1, UPT ;  /* 0xffffffff0e00788c */ /* 0x000fe4000bf25270 */
[----:B------:R-:W-:Y:S02]  /*17c0*/  ULDC.64 UR4, c[0x0][0x190] ;  /* 0x0000640000047ab9 */ /* 0x000fe40000000a00 */
[----:B------:R-:W-:Y:S02]  /*17d0*/  ULDC.64 UR16, c[0x0][0x178] ;  /* 0x00005e0000107ab9 */ /* 0x000fe40000000a00 */
[----:B------:R-:W-:-:S03]  /*17e0*/  PLOP3.LUT P0, PT, PT, PT, UP1, 0x80, 0x0 ;  /* 0x000000000000781c */ /* 0x000fc60003f0f018 */
[----:B------:R-:W-:Y:S02]  /*17f0*/  @!UP0 USHF.R.S32.HI UR10, URZ, 0x1f, UR11 ;  /* 0x0000001f3f0a8899 */ /* 0x000fe4000801140b */
[----:B------:R-:W-:Y:S02]  /*1800*/  @UP0 UIMAD.WIDE.U32 UR24, UR15, UR4, URZ ;  /* 0x000000040f1802a5 */ /* 0x000fe4000f8e003f */
[----:B------:R-:W-:Y:S02]  /*1810*/  @!UP0 UIMAD UR10, UR10, UR16, URZ ;  /* 0x000000100a0a82a4 */ /* 0x000fe4000f8e023f */
[----:B------:R-:W-:Y:S02]  /*1820*/  @UP1 UIADD3 UR23, UR9, UR14, URZ ;  /* 0x0000000e09171290 */ /* 0x000fe4000fffe03f */
[----:B------:R-:W-:Y:S02]  /*1830*/  @UP0 UIMAD UR6, UR15, UR5, UR25 ;  /* 0x000000050f0602a4 */ /* 0x000fe4000f8e0219 */
[----:B------:R-:W-:-:S02]  /*1840*/  @!UP0 UIMAD UR10, UR11, UR17, UR10 ;  /* 0x000000110b0a82a4 */ /* 0x000fc4000f8e020a */
[----:B------:R-:W-:Y:S02]  /*1850*/  ULDC.64 UR4, c[0x0][0x198] ;  /* 0x0000660000047ab9 */ /* 0x000fe40000000a00 */
[----:B------:R-:W-:Y:S02]  /*1860*/  @!UP0 UIMAD.WIDE.U32 UR28, UR11, UR16, URZ ;  /* 0x000000100b1c82a5 */ /* 0x000fe4000f8e003f */
[----:B------:R-:W-:Y:S02]  /*1870*/  @UP1 UIMAD.WIDE.U32 UR26, UR23, UR4, URZ ;  /* 0x00000004171a12a5 */ /* 0x000fe4000f8e003f */
[----:B------:R-:W-:Y:S02]  /*1880*/  @!UP0 UIADD3 UR6, UR29, UR10, URZ ;  /* 0x0000000a1d068290 */ /* 0x000fe4000fffe03f */
[----:B------:R-:W-:Y:S02]  /*1890*/  @UP1 UIMAD UR16, UR23, UR5, UR27 ;  /* 0x00000005171012a4 */ /* 0x000fe4000f8e021b */
[----:B------:R-:W-:-:S02]  /*18a0*/  @UP0 UMOV UR10, UR24 ;  /* 0x00000018000a0c82 */ /* 0x000fc40008000000 */
[----:B------:R-:W-:Y:S02]  /*18b0*/  USHF.R.S32.HI UR27, URZ, 0x1f, UR12 ;  /* 0x0000001f3f1b7899 */ /* 0x000fe4000801140c */
        /* <DEDUP_REMOVED lines=15> */
.L_x_1176:
        /* <DEDUP_REMOVED lines=45> */
.L_x_1177:
[----:B------:R-:W-:Y:S01]  /*1c80*/  SHF.R.S32.HI R15, RZ, 0x1f, R20 ;  /* 0x0000001fff0f7819 */ /* 0x000fe20000011414 */
[----:B------:R-:W1:Y:S01]  /*1c90*/  S2R R6, SR_CTAID.X ;  /* 0x0000000000067919 */ /* 0x000e620000002500 */
[----:B------:R-:W-:Y:S01]  /*1ca0*/  ULDC.64 UR4, c[0x0][0x1a8] ;  /* 0x00006a0000047ab9 */ /* 0x000fe20000000a00 */
[----:B------:R-:W-:Y:S01]  /*1cb0*/  BSSY B0, `(.L_x_1178) ;  /* 0x000005d000007945 */ /* 0x000fe20003800000 */
[CC--:B------:R-:W-:Y:S01]  /*1cc0*/  LEA.HI R0, R15.reuse, R20.reuse, RZ, 0x3 ;  /* 0x000000140f007211 */ /* 0x0c0fe200078f18ff */
[----:B------:R-:W2:Y:S01]  /*1cd0*/  S2R R12, SR_CTAID.Z ;  /* 0x00000000000c7919 */ /* 0x000ea20000002700 */
[CC--:B------:R-:W-:Y:S01]  /*1ce0*/  LEA.HI R16, R15.reuse, R20.reuse, RZ, 0x4 ;  /* 0x000000140f107211 */ /* 0x0c0fe200078f20ff */
[----:B------:R-:W-:Y:S01]  /*1cf0*/  UIMAD UR4, UR27, UR4, URZ ;  /* 0x000000041b0472a4 */ /* 0x000fe2000f8e023f */
[----:B------:R-:W-:Y:S02]  /*1d00*/  SHF.R.S32.HI R10, RZ, 0x3, R0 ;  /* 0x00000003ff0a7819 */ /* 0x000fe40000011400 */
        /* <DEDUP_REMOVED lines=87> */
.L_x_1179:
[----:B------:R-:W-:Y:S05]  /*2280*/  BSYNC B0 ;  /* 0x0000000000007941 */ /* 0x000fea0003800000 */
.L_x_1178:
        /* <DEDUP_REMOVED lines=29> */
.L_x_1181:
[----:B------:R-:W-:Y:S05]  /*2460*/  BSYNC B0 ;  /* 0x0000000000007941 */ /* 0x000fea0003800000 */
.L_x_1180:
        /* <DEDUP_REMOVED lines=29> */
.L_x_1183:
[----:B------:R-:W-:Y:S05]  /*2640*/  BSYNC B0 ;  /* 0x0000000000007941 */ /* 0x000fea0003800000 */
.L_x_1182:
        /* <DEDUP_REMOVED lines=29> */
.L_x_1185:
[----:B------:R-:W-:Y:S05]  /*2820*/  BSYNC B0 ;  /* 0x0000000000007941 */ /* 0x000fea0003800000 */
.L_x_1184:
        /* <DEDUP_REMOVED lines=29> */
.L_x_1187:
[----:B------:R-:W-:Y:S05]  /*2a00*/  BSYNC B0 ;  /* 0x0000000000007941 */ /* 0x000fea0003800000 */
.L_x_1186:
        /* <DEDUP_REMOVED lines=29> */
.L_x_1189:
[----:B------:R-:W-:Y:S05]  /*2be0*/  BSYNC B0 ;  /* 0x0000000000007941 */ /* 0x000fea0003800000 */
.L_x_1188:
        /* <DEDUP_REMOVED lines=30> */
.L_x_1191:
[----:B------:R-:W-:Y:S05]  /*2dd0*/  BSYNC B0 ;  /* 0x0000000000007941 */ /* 0x000fea0003800000 */
.L_x_1190:
        /* <DEDUP_REMOVED lines=34> */
.L_x_1193:
[----:B------:R-:W-:Y:S05]  /*3000*/  BSYNC B0 ;  /* 0x0000000000007941 */ /* 0x000fea0003800000 */
.L_x_1192:
        /* <DEDUP_REMOVED lines=32> */
.L_x_1195:
[----:B------:R-:W-:Y:S05]  /*3210*/  BSYNC B0 ;  /* 0x0000000000007941 */ /* 0x000fea0003800000 */
.L_x_1194:
        /* <DEDUP_REMOVED lines=25> */
.L_x_1197:
[----:B------:R-:W-:Y:S05]  /*33b0*/  BSYNC B0 ;  /* 0x0000000000007941 */ /* 0x000fea0003800000 */
.L_x_1196:
[----:B------:R-:W-:Y:S01]  /*33c0*/  ULDC.64 UR4, c[0x0][0x318] ;  /* 0x0000c60000047ab9 */ /* 0x000fe20000000a00 */
[----:B------:R-:W0:Y:S01]  /*33d0*/  LDGDEPBAR ;  /* 0x00000000000079af */ /* 0x000e220000000000 */
[----:B------:R-:W-:Y:S01]  /*33e0*/  UISETP.NE.U32.AND UP1, UPT, URZ, UR4, UPT ;  /* 0x000000043f00728c */ /* 0x000fe2000bf25070 */
[----:B--2---:R-:W-:Y:S02]  /*33f0*/  IMAD.MOV.U32 R6, RZ, RZ, R24 ;  /* 0x000000ffff067224 */ /* 0x004fe400078e0018 */
        /* <DEDUP_REMOVED lines=16> */
[----:B---3--:R-:W-:Y:S01]  /*3500*/  IMAD.U32 R2, RZ, RZ, UR26 ;  /* 0x0000001aff027e24 */ /* 0x008fe2000f8e00ff */
[----:B------:R-:W-:Y:S01]  /*3510*/  ISETP.GE.AND P1, PT, R10, UR14, PT ;  /* 0x0000000e0a007c0c */ /* 0x000fe2000bf26270 */
[----:B------:R-:W-:-:S03]  /*3520*/  ULDC.64 UR4, c[0x0][0x1a0] ;  /* 0x0000680000047ab9 */ /* 0x000fc60000000a00 */
[----:B------:R-:W-:-:S05]  /*3530*/  MOV R3, UR27 ;  /* 0x0000001b00037c02 */ /* 0x000fca0008000f00 */
[----:B------:R2:W3:Y:S01]  /*3540*/  @P0 LDG.E R2, [R2.64] ;  /* 0x0000001202020981 */ /* 0x0004e2000c1e1900 */
[----:B------:R-:W-:Y:S01]  /*3550*/  SHF.R.S32.HI R5, RZ, 0x1f, R15 ;  /* 0x0000001fff057819 */ /* 0x000fe2000001140f */
[----:B------:R-:W-:Y:S01]  /*3560*/  USHF.L.U64.HI UR11, UR4, UR25, UR5 ;  /* 0x00000019040b7299 */ /* 0x000fe20008010205 */
[----:B------:R-:W-:Y:S01]  /*3570*/  MOV R6, R22 ;  /* 0x0000001600067202 */ /* 0x000fe20000000f00 */
[----:B------:R-:W-:Y:S01]  /*3580*/  BAR.SYNC.DEFER_BLOCKING 0x0 ;  /* 0x0000000000007b1d */ /* 0x000fe20000010000 */
[----:B------:R-:W-:Y:S01]  /*3590*/  LEA.HI R5, R5, R15, RZ, 0x2 ;  /* 0x0000000f05057211 */ /* 0x000fe200078f10ff */
[----:B------:R-:W-:Y:S01]  /*35a0*/  USHF.L.U32 UR12, UR4, 0x5, URZ ;  /* 0x00000005040c7899 */ /* 0x000fe2000800063f */
[----:B------:R-:W-:Y:S01]  /*35b0*/  IMAD.SHL.U32 R20, R20, 0x2, RZ ;  /* 0x0000000214147824 */ /* 0x000fe200078e00ff */
[----:B------:R-:W-:Y:S01]  /*35c0*/  UIMAD UR5, UR11, UR17, URZ ;  /* 0x000000110b0572a4 */ /* 0x000fe2000f8e023f */
[----:B------:R-:W-:Y:S01]  /*35d0*/  SHF.R.S32.HI R101, RZ, 0x2, R5 ;  /* 0x00000002ff657819 */ /* 0x000fe20000011405 */
[----:B------:R1:W-:Y:S01]  /*35e0*/  STL.64 [R1+0x40], R6 ;  /* 0x0000400601007387 */ /* 0x0003e20000100a00 */
[----:B------:R-:W-:Y:S01]  /*35f0*/  BSSY B0, `(.L_x_1198) ;  /* 0x0000020000007945 */ /* 0x000fe20003800000 */
[----:B------:R-:W-:Y:S01]  /*3600*/  UIMAD UR5, UR16, UR12, UR5 ;  /* 0x0000000c100572a4 */ /* 0x000fe2000f8e0205 */
[----:B------:R-:W-:Y:S01]  /*3610*/  LOP3.LUT R100, R20, 0x6, RZ, 0xc0, !PT ;  /* 0x0000000614647812 */ /* 0x000fe200078ec0ff */
[----:B------:R1:W-:Y:S01]  /*3620*/  STL [R1+0x58], R101 ;  /* 0x0000586501007387 */ /* 0x0003e20000100800 */
[----:B------:R-:W-:Y:S01]  /*3630*/  UMOV UR16, URZ ;  /* 0x0000003f00107c82 */ /* 0x000fe20008000000 */
[----:B--2---:R-:W3:Y:S02]  /*3640*/  @P0 MUFU.RCP R3, c[0x0][0x238] ;  /* 0x00008e0000030b08 */ /* 0x004ee40000001000 */
[----:B------:R1:W-:Y:S04]  /*3650*/  @P1 STS.128 [R223+0xa000], RZ ;  /* 0x00a000ffdf001388 */ /* 0x0003e80000000c00 */
[----:B------:R1:W-:Y:S01]  /*3660*/  @P1 STS.128 [R223+0xb000], RZ ;  /* 0x00b000ffdf001388 */ /* 0x0003e20000000c00 */
[----:B---3--:R-:W-:-:S04]  /*3670*/  @P0 FMUL.FTZ R2, R2, R3 ;  /* 0x0000000302020220 */ /* 0x008fc80000410000 */
[----:B------:R2:W3:Y:S02]  /*3680*/  @P0 R2UR UR26, R2 ;  /* 0x00000000021a03c2 */ /* 0x0004e400000e0000 */
[----:B--2---:R-:W-:Y:S01]  /*3690*/  IMAD.U32 R2, RZ, RZ, UR17 ;  /* 0x00000011ff027e24 */ /* 0x004fe2000f8e00ff */
[----:B---3--:R-:W-:-:S03]  /*36a0*/  @UP1 UMOV UR16, UR26 ;  /* 0x0000001a00101c82 */ /* 0x008fc60008000000 */
[----:B------:R-:W-:-:S05]  /*36b0*/  IMAD.WIDE.U32 R2, R2, UR12, R6 ;  /* 0x0000000c02027c25 */ /* 0x000fca000f8e0006 */
[----:B------:R-:W-:Y:S01]  /*36c0*/  IADD3 R8, R3, UR5, RZ ;  /* 0x0000000503087c10 */ /* 0x000fe2000fffe0ff */
        /* <DEDUP_REMOVED lines=18> */
.L_x_1199:
[----:B-1----:R-:W-:Y:S05]  /*37f0*/  BSYNC B0 ;  /* 0x0000000000007941 */ /* 0x002fea0003800000 */
.L_x_1198:
        /* <DEDUP_REMOVED lines=27> */
.L_x_1201:
[----:B------:R-:W-:Y:S05]  /*39b0*/  BSYNC B0 ;  /* 0x0000000000007941 */ /* 0x000fea0003800000 */
.L_x_1200:
[----:B------:R-:W-:Y:S01]  /*39c0*/  SHF.R.S32.HI R7, RZ, 0x4, R16 ;  /* 0x00000004ff077819 */ /* 0x000fe20000011410 */
[C---:B------:R-:W-:Y:S01]  /*39d0*/  IMAD.SHL.U32 R6, R17.reuse, 0x40, RZ ;  /* 0x0000004011067824 */ /* 0x040fe200078e00ff */
[----:B------:R-:W-:Y:S01]  /*39e0*/  R2P PR, R17, 0x6 ;  /* 0x0000000611007804 */ /* 0x000fe20000000000 */
[----:B--2---:R-:W-:Y:S01]  /*39f0*/  IMAD.SHL.U32 R3, R18, 0x40, RZ ;  /* 0x0000004012037824 */ /* 0x004fe200078e00ff */
        /* <DEDUP_REMOVED lines=29> */
[----:B------:R-:W2:Y:S01]  /*3bd0*/  LDSM.16.M88.4 R8, [R210+0x2000] ;  /* 0x00200000d208783b */ /* 0x000ea20000000200 */
[----:B------:R-:W-:Y:S01]  /*3be0*/  @P1 IADD3 R219, R2, -0x20, RZ ;  /* 0xffffffe002db1810 */ /* 0x000fe20007ffe0ff */
[----:B------:R-:W-:-:S02]  /*3bf0*/  IMAD.MOV.U32 R2, RZ, RZ, 0x40 ;  /* 0x00000040ff027424 */ /* 0x000fc400078e00ff */
[----:B------:R-:W3:Y:S01]  /*3c00*/  LDSM.16.M88.4 R24, [R208+0x8800] ;  /* 0x00880000d018783b */ /* 0x000ee20000000200 */
[C---:B------:R-:W-:Y:S01]  /*3c10*/  IMAD R218, R0.reuse, 0x2, R210 ;  /* 0x0000000200da7824 */ /* 0x040fe200078e02d2 */
[----:B------:R-:W-:Y:S01]  /*3c20*/  IADD3 R222, R219, 0x800, RZ ;  /* 0x00000800dbde7810 */ /* 0x000fe20007ffe0ff */
[----:B------:R-:W-:Y:S01]  /*3c30*/  IMAD R216, R0, 0x2, R212 ;  /* 0x0000000200d87824 */ /* 0x000fe200078e02d4 */
[----:B------:R-:W5:Y:S01]  /*3c40*/  LDSM.16.M88.4 R12, [R210] ;  /* 0x00000000d20c783b */ /* 0x000f620000000200 */
[----:B------:R-:W-:Y:S01]  /*3c50*/  SEL R2, R2, 0xffffffc0, !P2 ;  /* 0xffffffc002027807 */ /* 0x000fe20005000000 */
[----:B------:R-:W-:Y:S01]  /*3c60*/  IMAD.IADD R3, R101, 0x1, R3 ;  /* 0x0000000165037824 */ /* 0x000fe200078e0203 */
[C---:B------:R-:W-:Y:S01]  /*3c70*/  IADD3 R221, R219.reuse, 0x1000, RZ ;  /* 0x00001000dbdd7810 */ /* 0x040fe20007ffe0ff */
[----:B------:R-:W-:Y:S01]  /*3c80*/  LDSM.16.M88.4 R40, [R219] ;  /* 0x00000000db28783b */ /* 0x000fe20000000200 */
[----:B------:R-:W-:Y:S01]  /*3c90*/  IADD3 R220, R219, 0x1800, RZ ;  /* 0x00001800dbdc7810 */ /* 0x000fe20007ffe0ff */
[----:B------:R-:W-:Y:S01]  /*3ca0*/  IMAD.IADD R217, R208, 0x1, R2 ;  /* 0x00000001d0d97824 */ /* 0x000fe200078e0202 */
[----:B------:R-:W-:Y:S01]  /*3cb0*/  IADD3 R226, R3, UR4, RZ ;  /* 0x0000000403e27c10 */ /* 0x000fe2000fffe0ff */
[----:B------:R-:W1:Y:S01]  /*3cc0*/  LDSM.16.M88.4 R16, [R212+0x2000] ;  /* 0x00200000d410783b */ /* 0x000e620000000200 */
[----:B------:R-:W-:-:S02]  /*3cd0*/  IMAD.IADD R215, R2, 0x1, R219 ;  /* 0x0000000102d77824 */ /* 0x000fc400078e02db */
[----:B------:R-:W-:Y:S01]  /*3ce0*/  IMAD.U32 R2, RZ, RZ, UR17 ;  /* 0x00000011ff027e24 */ /* 0x000fe2000f8e00ff */
[----:B------:R-:W4:Y:S03]  /*3cf0*/  LDSM.16.M88.4 R36, [R219+0x800] ;  /* 0x00080000db24783b */ /* 0x000f260000000200 */
[----:B------:R-:W-:Y:S01]  /*3d00*/  IMAD R2, R2, 0x20, R100 ;  /* 0x0000002002027824 */ /* 0x000fe200078e0264 */
[----:B------:R-:W1:Y:S03]  /*3d10*/  LDSM.16.M88.4 R20, [R212] ;  /* 0x00000000d414783b */ /* 0x000e660000000200 */
[----:B------:R-:W-:Y:S01]  /*3d20*/  IMAD.IADD R5, R226, 0x1, -R2 ;  /* 0x00000001e2057824 */ /* 0x000fe200078e0a02 */
[----:B------:R-:W-:Y:S04]  /*3d30*/  LDSM.16.M88.4 R56, [R217+0x8000] ;  /* 0x00800000d938783b */ /* 0x000fe80000000200 */
[----:B------:R-:W1:Y:S01]  /*3d40*/  LDSM.16.M88.4 R32, [R218+0x2000] ;  /* 0x00200000da20783b */ /* 0x000e620000000200 */
[----:B------:R-:W-:-:S03]  /*3d50*/  IABS R5, R5 ;  /* 0x0000000500057213 */ /* 0x000fc60000000000 */
[----:B------:R-:W1:Y:S02]  /*3d60*/  LDSM.16.M88.4 R60, [R217+0x8800] ;  /* 0x00880000d93c783b */ /* 0x000e640000000200 */
[----:B------:R-:W-:Y:S01]  /*3d70*/  IMAD.MOV.U32 R6, RZ, RZ, R5 ;  /* 0x000000ffff067224 */ /* 0x000fe200078e0005 */
[C---:B--2---:R-:W-:Y:S01]  /*3d80*/  HMMA.16816.F32 R44, R8.reuse, R28, RZ ;  /* 0x0000001c082c723c */ /* 0x044fe200000018ff */
[----:B------:R-:W-:Y:S04]  /*3d90*/  LDSM.16.M88.4 R88, [R215] ;  /* 0x00000000d758783b */ /* 0x000fe80000000200 */
[----:B------:R-:W-:Y:S03]  /*3da0*/  LDSM.16.M88.4 R84, [R215+0x800] ;  /* 0x00080000d754783b */ /* 0x000fe60000000200 */
[C---:B---3--:R-:W-:Y:S01]  /*3db0*/  HMMA.16816.F32 R48, R8.reuse, R24, RZ ;  /* 0x000000180830723c */ /* 0x048fe200000018ff */
[----:B------:R-:W-:Y:S07]  /*3dc0*/  LDSM.16.M88.4 R80, [R208+0x9000] ;  /* 0x00900000d050783b */ /* 0x000fee0000000200 */
[C---:B------:R-:W-:Y:S08]  /*3dd0*/  HMMA.16816.F32 R52, R8.reuse, R30, RZ ;  /* 0x0000001e0834723c */ /* 0x040ff000000018ff */
[----:B------:R-:W-:Y:S08]  /*3de0*/  HMMA.16816.F32 R72, R8, R26, RZ ;  /* 0x0000001a0848723c */ /* 0x000ff000000018ff */
[C---:B-----5:R-:W-:Y:S08]  /*3df0*/  HMMA.16816.F32 R68, R12.reuse, R28, RZ ;  /* 0x0000001c0c44723c */ /* 0x060ff000000018ff */
[C---:B------:R-:W-:Y:S01]  /*3e00*/  HMMA.16816.F32 R76, R12.reuse, R30, RZ ;  /* 0x0000001e0c4c723c */ /* 0x040fe200000018ff */
[----:B------:R-:W-:Y:S07]  /*3e10*/  LDSM.16.M88.4 R28, [R216+0x2000] ;  /* 0x00200000d81c783b */ /* 0x000fee0000000200 */
[----:B------:R-:W-:Y:S08]  /*3e20*/  HMMA.16816.F32 R64, R12, R24, RZ ;  /* 0x000000180c40723c */ /* 0x000ff000000018ff */
[----:B-1----:R-:W-:Y:S08]  /*3e30*/  HMMA.16816.F32 R8, R16, R40, R44 ;  /* 0x000000281008723c */ /* 0x002ff0000000182c */
[----:B------:R-:W-:Y:S01]  /*3e40*/  HMMA.16816.F32 R24, R12, R26, RZ ;  /* 0x0000001a0c18723c */ /* 0x000fe200000018ff */
[----:B------:R-:W1:Y:S07]  /*3e50*/  LDSM.16.M88.4 R12, [R218] ;  /* 0x00000000da0c783b */ /* 0x000e6e0000000200 */
[C---:B----4-:R-:W-:Y:S08]  /*3e60*/  HMMA.16816.F32 R44, R16.reuse, R36, R48 ;  /* 0x00000024102c723c */ /* 0x050ff00000001830 */
[C---:B------:R-:W-:Y:S08]  /*3e70*/  HMMA.16816.F32 R48, R16.reuse, R42, R52 ;  /* 0x0000002a1030723c */ /* 0x040ff00000001834 */
[----:B------:R-:W-:Y:S08]  /*3e80*/  HMMA.16816.F32 R72, R16, R38, R72 ;  /* 0x000000261048723c */ /* 0x000ff00000001848 */
[C---:B------:R-:W-:Y:S08]  /*3e90*/  HMMA.16816.F32 R52, R20.reuse, R40, R68 ;  /* 0x000000281434723c */ /* 0x040ff00000001844 */
[C---:B------:R-:W-:Y:S01]  /*3ea0*/  HMMA.16816.F32 R40, R20.reuse, R42, R76 ;  /* 0x0000002a1428723c */ /* 0x040fe2000000184c */
[----:B------:R-:W-:Y:S07]  /*3eb0*/  LDSM.16.M88.4 R76, [R208+0x9800] ;  /* 0x00980000d04c783b */ /* 0x000fee0000000200 */
[C---:B------:R-:W-:Y:S08]  /*3ec0*/  HMMA.16816.F32 R92, R20.reuse, R36, R64 ;  /* 0x00000024145c723c */ /* 0x040ff00000001840 */
[----:B------:R-:W-:Y:S01]  /*3ed0*/  HMMA.16816.F32 R20, R20, R38, R24 ;  /* 0x000000261414723c */ /* 0x000fe20000001818 */
[----:B------:R-:W-:Y:S07]  /*3ee0*/  LDSM.16.M88.4 R24, [R210+0x6000] ;  /* 0x00600000d218783b */ /* 0x000fee0000000200 */
[C---:B------:R-:W-:Y:S01]  /*3ef0*/  HMMA.16816.F32 R16, R32.reuse, R56, R8 ;  /* 0x000000382010723c */ /* 0x040fe20000001808 */
[----:B------:R-:W2:Y:S07]  /*3f00*/  LDSM.16.M88.4 R8, [R216] ;  /* 0x00000000d808783b */ /* 0x000eae0000000200 */
[C---:B------:R-:W-:Y:S01]  /*3f10*/  HMMA.16816.F32 R36, R32.reuse, R58, R48 ;  /* 0x0000003a2024723c */ /* 0x040fe20000001830 */
[----:B------:R-:W-:Y:S07]  /*3f20*/  LDSM.16.M88.4 R48, [R219+0x1000] ;  /* 0x00100000db30783b */ /* 0x000fee0000000200 */
[C---:B------:R-:W-:Y:S08]  /*3f30*/  HMMA.16816.F32 R44, R32.reuse, R60, R44 ;  /* 0x0000003c202c723c */ /* 0x040ff0000000182c */
[----:B------:R-:W-:Y:S08]  /*3f40*/  HMMA.16816.F32 R68, R32, R62, R72 ;  /* 0x0000003e2044723c */ /* 0x000ff00000001848 */
[C---:B-1----:R-:W-:Y:S01]  /*3f50*/  HMMA.16816.F32 R72, R12.reuse, R56, R52 ;  /* 0x000000380c48723c */ /* 0x042fe20000001834 */
[----:B------:R-:W-:Y:S07]  /*3f60*/  LDSM.16.M88.4 R52, [R219+0x1800] ;  /* 0x00180000db34783b */ /* 0x000fee0000000200 */
[C---:B------:R-:W-:Y:S08]  /*3f70*/  HMMA.16816.F32 R64, R12.reuse, R58, R40 ;  /* 0x0000003a0c40723c */ /* 0x040ff00000001828 */
[C---:B------:R-:W-:Y:S08]  /*3f80*/  HMMA.16816.F32 R56, R12.reuse, R60, R92 ;  /* 0x0000003c0c38723c */ /* 0x040ff0000000185c */
[----:B------:R-:W-:Y:S01]  /*3f90*/  HMMA.16816.F32 R40, R12, R62, R20 ;  /* 0x0000003e0c28723c */ /* 0x000fe20000001814 */
[----:B------:R-:W-:Y:S07]  /*3fa0*/  LDSM.16.M88.4 R20, [R212+0x6000] ;  /* 0x00600000d414783b */ /* 0x000fee0000000200 */
[C---:B------:R-:W-:Y:S01]  /*3fb0*/  HMMA.16816.F32 R32, R28.reuse, R88, R16 ;  /* 0x000000581c20723c */ /* 0x040fe20000001810 */
[----:B------:R-:W1:Y:S07]  /*3fc0*/  LDSM.16.M88.4 R16, [R210+0x4000] ;  /* 0x00400000d210783b */ /* 0x000e6e0000000200 */
[C---:B------:R-:W-:Y:S08]  /*3fd0*/  HMMA.16816.F32 R12, R28.reuse, R90, R36 ;  /* 0x0000005a1c0c723c */ /* 0x040ff00000001824 */
[C---:B------:R-:W-:Y:S08]  /*3fe0*/  HMMA.16816.F32 R36, R28.reuse, R84, R44 ;  /* 0x000000541c24723c */ /* 0x040ff0000000182c */
[----:B------:R-:W-:Y:S08]  /*3ff0*/  HMMA.16816.F32 R60, R28, R86, R68 ;  /* 0x000000561c3c723c */ /* 0x000ff00000001844 */
[C---:B--2---:R-:W-:Y:S08]  /*4000*/  HMMA.16816.F32 R72, R8.reuse, R88, R72 ;  /* 0x000000580848723c */ /* 0x044ff00000001848 */
[C---:B------:R-:W-:Y:S08]  /*4010*/  HMMA.16816.F32 R68, R8.reuse, R90, R64 ;  /* 0x0000005a0844723c */ /* 0x040ff00000001840 */
[C---:B------:R-:W-:Y:S08]  /*4020*/  HMMA.16816.F32 R64, R8.reuse, R84, R56 ;  /* 0x000000540840723c */ /* 0x040ff00000001838 */
[----:B------:R-:W-:Y:S01]  /*4030*/  HMMA.16816.F32 R56, R8, R86, R40 ;  /* 0x000000560838723c */ /* 0x000fe20000001828 */
[----:B------:R-:W-:Y:S04]  /*4040*/  LDSM.16.M88.4 R8, [R218+0x6000] ;  /* 0x00600000da08783b */ /* 0x000fe80000000200 */
[----:B------:R-:W-:Y:S03]  /*4050*/  LDSM.16.M88.4 R84, [R217+0x9800] ;  /* 0x00980000d954783b */ /* 0x000fe60000000200 */
[C---:B------:R-:W-:Y:S08]  /*4060*/  HMMA.16816.F32 R44, R24.reuse, R80, R32 ;  /* 0x00000050182c723c */ /* 0x040ff00000001820 */
[C---:B------:R-:W-:Y:S01]  /*4070*/  HMMA.16816.F32 R28, R24.reuse, R82, R12 ;  /* 0x00000052181c723c */ /* 0x040fe2000000180c */
[----:B------:R-:W2:Y:S07]  /*4080*/  LDSM.16.M88.4 R12, [R212+0x4000] ;  /* 0x00400000d40c783b */ /* 0x000eae0000000200 */
[C---:B------:R-:W-:Y:S01]  /*4090*/  HMMA.16816.F32 R32, R24.reuse, R76, R36 ;  /* 0x0000004c1820723c */ /* 0x040fe20000001824 */
[----:B------:R-:W3:Y:S07]  /*40a0*/  LDSM.16.M88.4 R36, [R217+0x9000] ;  /* 0x00900000d924783b */ /* 0x000eee0000000200 */
[----:B------:R-:W-:Y:S08]  /*40b0*/  HMMA.16816.F32 R40, R24, R78, R60 ;  /* 0x0000004e1828723c */ /* 0x000ff0000000183c */
[C---:B-1----:R-:W-:Y:S08]  /*40c0*/  HMMA.16816.F32 R60, R16.reuse, R80, R72 ;  /* 0x00000050103c723c */ /* 0x042ff00000001848 */
[C---:B------:R-:W-:Y:S08]  /*40d0*/  HMMA.16816.F32 R64, R16.reuse, R76, R64 ;  /* 0x0000004c1040723c */ /* 0x040ff00000001840 */
[C---:B------:R-:W-:Y:S08]  /*40e0*/  HMMA.16816.F32 R56, R16.reuse, R78, R56 ;  /* 0x0000004e1038723c */ /* 0x040ff00000001838 */
[----:B------:R-:W-:Y:S01]  /*40f0*/  HMMA.16816.F32 R68, R16, R82, R68 ;  /* 0x000000521044723c */ /* 0x000fe20000001844 */
[----:B------:R-:W1:Y:S07]  /*4100*/  LDSM.16.M88.4 R16, [R218+0x4000] ;  /* 0x00400000da10783b */ /* 0x000e6e0000000200 */
[C---:B------:R-:W-:Y:S08]  /*4110*/  HMMA.16816.F32 R44, R20.reuse, R48, R44 ;  /* 0x00000030142c723c */ /* 0x040ff0000000182c */
        /* <DEDUP_REMOVED lines=8> */
[----:B------:R-:W2:Y:S03]  /*41a0*/  LDSM.16.M88.4 R48, [R216+0x6000] ;  /* 0x00600000d830783b */ /* 0x000ea60000000200 */
[C---:B---3--:R-:W-:Y:S01]  /*41b0*/  HMMA.16816.F32 R52, R8.reuse, R36, R44 ;  /* 0x000000240834723c */ /* 0x048fe2000000182c */
[----:B------:R-:W3:Y:S07]  /*41c0*/  LDSM.16.M88.4 R44, [R216+0x4000] ;  /* 0x00400000d82c783b */ /* 0x000eee0000000200 */
[C---:B------:R-:W-:Y:S08]  /*41d0*/  HMMA.16816.F32 R56, R8.reuse, R38, R28 ;  /* 0x000000260838723c */ /* 0x040ff0000000181c */
[C---:B------:R-:W-:Y:S01]  /*41e0*/  HMMA.16816.F32 R68, R8.reuse, R84, R24 ;  /* 0x000000540844723c */ /* 0x040fe20000001818 */
[----:B------:R4:W-:Y:S07]  /*41f0*/  I2F R25, R6 ;  /* 0x0000000600197306 */ /* 0x0009ee0000201400 */
[----:B------:R-:W-:Y:S07]  /*4200*/  HMMA.16816.F32 R72, R8, R86, R20 ;  /* 0x000000560848723c */ /* 0x000fee0000001814 */
[C---:B------:R-:W-:Y:S01]  /*4210*/  IADD3 R9, R3.reuse, 0x8, RZ ;  /* 0x0000000803097810 */ /* 0x040fe20007ffe0ff */
[----:B-1----:R-:W-:Y:S01]  /*4220*/  HMMA.16816.F32 R20, R16, R36, R32 ;  /* 0x000000241014723c */ /* 0x002fe20000001820 */
[----:B------:R-:W-:-:S02]  /*4230*/  IADD3 R10, R3, 0x40, RZ ;  /* 0x00000040030a7810 */ /* 0x000fc40007ffe0ff */
[----:B------:R-:W-:Y:S02]  /*4240*/  IADD3 R225, R9, UR4, RZ ;  /* 0x0000000409e17c10 */ /* 0x000fe4000fffe0ff */
[----:B------:R-:W-:Y:S02]  /*4250*/  IADD3 R224, R10, UR4, RZ ;  /* 0x000000040ae07c10 */ /* 0x000fe4000fffe0ff */
[----:B------:R-:W-:Y:S01]  /*4260*/  IADD3 R11, R3, 0x48, RZ ;  /* 0x00000048030b7810 */ /* 0x000fe20007ffe0ff */
[--C-:B------:R-:W-:Y:S01]  /*4270*/  IMAD.IADD R7, R225, 0x1, -R2.reuse ;  /* 0x00000001e1077824 */ /* 0x100fe200078e0a02 */
[----:B------:R-:W-:Y:S02]  /*4280*/  HMMA.16816.F32 R36, R16, R38, R40 ;  /* 0x000000261024723c */ /* 0x000fe40000001828 */
[----:B------:R-:W-:Y:S01]  /*4290*/  IADD3 R231, R11, UR4, RZ ;  /* 0x000000040be77c10 */ /* 0x000fe2000fffe0ff */
[----:B------:R-:W-:Y:S01]  /*42a0*/  ULDC UR4, c[0x0][0x2e8] ;  /* 0x0000ba0000047ab9 */ /* 0x000fe20000000800 */
[----:B------:R-:W-:Y:S01]  /*42b0*/  IABS R5, R7 ;  /* 0x0000000700057213 */ /* 0x000fe20000000000 */
[----:B------:R-:W-:Y:S01]  /*42c0*/  IMAD.IADD R7, R224, 0x1, -R2 ;  /* 0x00000001e0077824 */ /* 0x000fe200078e0a02 */
[----:B------:R-:W-:-:S02]  /*42d0*/  UIADD3 UR4, UR22, UR4, URZ ;  /* 0x0000000416047290 */ /* 0x000fc4000fffe03f */
[-C--:B--2---:R-:W-:Y:S01]  /*42e0*/  HMMA.16816.F32 R32, R48, R12.reuse, R52 ;  /* 0x0000000c3020723c */ /* 0x084fe20000001834 */
[----:B----4-:R-:W-:Y:S01]  /*42f0*/  IMAD.MOV.U32 R6, RZ, RZ, R5 ;  /* 0x000000ffff067224 */ /* 0x010fe200078e0005 */
[----:B------:R-:W-:Y:S02]  /*4300*/  IABS R5, R7 ;  /* 0x0000000700057213 */ /* 0x000fe40000000000 */
[----:B------:R-:W-:Y:S01]  /*4310*/  IADD3 R10, R10, UR4, RZ ;  /* 0x000000040a0a7c10 */ /* 0x000fe2000fffe0ff */
[----:B------:R1:W2:Y:S01]  /*4320*/  I2F R24, R6 ;  /* 0x0000000600187306 */ /* 0x0002a20000201400 */
[----:B------:R-:W-:Y:S01]  /*4330*/  IADD3 R9, R9, UR4, RZ ;  /* 0x0000000409097c10 */ /* 0x000fe2000fffe0ff */
[----:B------:R-:W-:Y:S01]  /*4340*/  IMAD.MOV.U32 R7, RZ, RZ, R5 ;  /* 0x000000ffff077224 */ /* 0x000fe200078e0005 */
[----:B------:R-:W-:Y:S01]  /*4350*/  IADD3 R5, R2, 0x1, RZ ;  /* 0x0000000102057810 */ /* 0x000fe20007ffe0ff */
[----:B---3--:R-:W-:Y:S01]  /*4360*/  HMMA.16816.F32 R28, R44, R12, R20 ;  /* 0x0000000c2c1c723c */ /* 0x008fe20000001814 */
[----:B------:R-:W-:-:S02]  /*4370*/  IADD3 R11, R11, UR4, RZ ;  /* 0x000000040b0b7c10 */ /* 0x000fc4000fffe0ff */
[----:B------:R-:W-:Y:S01]  /*4380*/  IMNMX R233, R10, UR21, PT ;  /* 0x000000150ae97c17 */ /* 0x000fe2000b800200 */
[--C-:B------:R-:W-:Y:S01]  /*4390*/  IMAD.IADD R8, R226, 0x1, -R5.reuse ;  /* 0x00000001e2087824 */ /* 0x100fe200078e0a05 */
[----:B------:R3:W4:Y:S01]  /*43a0*/  I2F R20, R7 ;  /* 0x0000000700147306 */ /* 0x0007220000201400 */
[----:B------:R-:W-:Y:S01]  /*43b0*/  IMNMX R234, R9, UR21, PT ;  /* 0x0000001509ea7c17 */ /* 0x000fe2000b800200 */
[C---:B------:R-:W-:Y:S01]  /*43c0*/  IMAD.IADD R13, R224.reuse, 0x1, -R5 ;  /* 0x00000001e00d7824 */ /* 0x040fe200078e0a05 */
[----:B------:R-:W-:Y:S01]  /*43d0*/  HMMA.16816.F32 R60, R16, R84, R60 ;  /* 0x00000054103c723c */ /* 0x000fe2000000183c */
[----:B------:R-:W-:Y:S02]  /*43e0*/  IMNMX R232, R11, UR21, PT ;  /* 0x000000150be87c17 */ /* 0x000fe4000b800200 */
[----:B------:R-:W-:Y:S01]  /*43f0*/  IADD3 R9, R224, -c[0x0][0x2e4], RZ ;  /* 0x8000b900e0097a10 */ /* 0x000fe20007ffe0ff */
[C---:B-1----:R-:W-:Y:S01]  /*4400*/  IMAD.IADD R6, R231.reuse, 0x1, -R2 ;  /* 0x00000001e7067824 */ /* 0x042fe200078e0a02 */
[----:B------:R-:W-:-:S02]  /*4410*/  IADD3 R11, R231, -c[0x0][0x2e4], RZ ;  /* 0x8000b900e70b7a10 */ /* 0x000fc40007ffe0ff */
[----:B------:R-:W-:Y:S01]  /*4420*/  IMNMX R228, RZ, R9, !PT ;  /* 0x00000009ffe47217 */ /* 0x000fe20007800200 */
[----:B------:R-:W-:Y:S01]  /*4430*/  HMMA.16816.F32 R84, R16, R86, R64 ;  /* 0x000000561054723c */ /* 0x000fe20000001840 */
[----:B------:R-:W-:Y:S02]  /*4440*/  IABS R6, R6 ;  /* 0x0000000600067213 */ /* 0x000fe40000000000 */
[----:B------:R-:W-:Y:S02]  /*4450*/  IMNMX R227, RZ, R11, !PT ;  /* 0x0000000bffe37217 */ /* 0x000fe40007800200 */
[----:B------:R-:W-:Y:S01]  /*4460*/  ISETP.GE.AND P4, PT, R5, R234, PT ;  /* 0x000000ea0500720c */ /* 0x000fe20003f86270 */
[----:B---3--:R-:W-:Y:S01]  /*4470*/  IMAD.MOV.U32 R7, RZ, RZ, R6 ;  /* 0x000000ffff077224 */ /* 0x008fe200078e0006 */
[----:B------:R-:W-:Y:S01]  /*4480*/  IABS R6, R8 ;  /* 0x0000000800067213 */ /* 0x000fe20000000000 */
[-C--:B------:R-:W-:Y:S01]  /*4490*/  HMMA.16816.F32 R64, R48, R14.reuse, R56 ;  /* 0x0000000e3040723c */ /* 0x080fe20000001838 */
[----:B------:R-:W-:Y:S01]  /*44a0*/  IADD3 R8, R3, UR4, RZ ;  /* 0x0000000403087c10 */ /* 0x000fe2000fffe0ff */
[----:B--2---:R-:W-:Y:S01]  /*44b0*/  FFMA.FTZ R16, R24, -UR16, R30 ;  /* 0x8000001018107c23 */ /* 0x004fe2000801001e */
[----:B------:R-:W-:Y:S01]  /*44c0*/  IADD3 R3, R2, 0x8, RZ ;  /* 0x0000000802037810 */ /* 0x000fe20007ffe0ff */
[----:B----4-:R-:W-:Y:S01]  /*44d0*/  FFMA.FTZ R24, R20, -UR16, R32 ;  /* 0x8000001014187c23 */ /* 0x010fe20008010020 */
[----:B------:R-:W1:Y:S01]  /*44e0*/  I2F R6, R6 ;  /* 0x0000000600067306 */ /* 0x000e620000201400 */
[----:B------:R-:W-:Y:S01]  /*44f0*/  IMNMX R235, R8, UR21, PT ;  /* 0x0000001508eb7c17 */ /* 0x000fe2000b800200 */
[----:B------:R-:W2:Y:S01]  /*4500*/  LDSM.16.M88.4 R20, [R215+0x1800] ;  /* 0x00180000d714783b */ /* 0x000ea20000000200 */
[C---:B------:R-:W-:Y:S01]  /*4510*/  IMAD.IADD R12, R226.reuse, 0x1, -R3 ;  /* 0x00000001e20c7824 */ /* 0x040fe200078e0a03 */
[----:B------:R-:W-:Y:S01]  /*4520*/  IADD3 R8, R226, -c[0x0][0x2e4], RZ ;  /* 0x8000b900e2087a10 */ /* 0x000fe20007ffe0ff */
[----:B------:R-:W-:Y:S01]  /*4530*/  HMMA.16816.F32 R36, R44, R14, R36 ;  /* 0x0000000e2c24723c */ /* 0x000fe20000001824 */
[----:B------:R-:W-:Y:S01]  /*4540*/  ISETP.GE.AND P0, PT, R5, R235, PT ;  /* 0x000000eb0500720c */ /* 0x000fe20003f06270 */
[----:B------:R-:W-:Y:S01]  /*4550*/  FFMA.FTZ R25, R25, -UR16, R28 ;  /* 0x8000001019197c23 */ /* 0x000fe2000801001c */
[----:B------:R-:W-:Y:S01]  /*4560*/  IMNMX R230, RZ, R8, !PT ;  /* 0x00000008ffe67217 */ /* 0x000fe20007800200 */
[----:B------:R-:W3:Y:S01]  /*4570*/  I2F R7, R7 ;  /* 0x0000000700077306 */ /* 0x000ee20000201400 */
[----:B------:R-:W-:Y:S01]  /*4580*/  IABS R10, R12 ;  /* 0x0000000c000a7213 */ /* 0x000fe20000000000 */
[C---:B------:R-:W-:Y:S01]  /*4590*/  IMAD.IADD R12, R225.reuse, 0x1, -R5 ;  /* 0x00000001e10c7824 */ /* 0x040fe200078e0a05 */
[----:B------:R-:W-:Y:S01]  /*45a0*/  IADD3 R8, R225, -c[0x0][0x2e4], RZ ;  /* 0x8000b900e1087a10 */ /* 0x000fe20007ffe0ff */
[----:B------:R-:W-:-:S04]  /*45b0*/  DEPBAR.LE SB0, 0x0 ;  /* 0x000080000000791a */ /* 0x000fc80000000000 */
[----:B-1----:R-:W-:Y:S01]  /*45c0*/  FFMA.FTZ R17, R6, -UR16, R29 ;  /* 0x8000001006117c23 */ /* 0x002fe2000801001d */
[----:B------:R-:W-:Y:S01]  /*45d0*/  IADD3 R6, R2, 0x9, RZ ;  /* 0x0000000902067810 */ /* 0x000fe20007ffe0ff */
[----:B------:R1:W-:Y:S01]  /*45e0*/  I2F R18, R10 ;  /* 0x0000000a00127306 */ /* 0x0003e20000201400 */
[----:B------:R-:W-:Y:S02]  /*45f0*/  IMNMX R229, RZ, R8, !PT ;  /* 0x00000008ffe57217 */ /* 0x000fe40007800200 */
[----:B------:R-:W-:Y:S01]  /*4600*/  IABS R8, R12 ;  /* 0x0000000c00087213 */ /* 0x000fe20000000000 */
[----:B------:R-:W-:Y:S01]  /*4610*/  IMAD.IADD R14, R226, 0x1, -R6 ;  /* 0x00000001e20e7824 */ /* 0x000fe200078e0a06 */
[----:B------:R-:W-:Y:S01]  /*4620*/  IABS R9, R13 ;  /* 0x0000000d00097213 */ /* 0x000fe20000000000 */
[----:B---3--:R-:W-:Y:S01]  /*4630*/  FFMA.FTZ R19, R7, -UR16, R34 ;  /* 0x8000001007137c23 */ /* 0x008fe20008010022 */
[C---:B------:R-:W-:Y:S01]  /*4640*/  ISETP.GE.AND P2, PT, R5.reuse, R233, PT ;  /* 0x000000e90500720c */ /* 0x040fe20003f46270 */
[----:B------:R3:W4:Y:S01]  /*4650*/  I2F R13, R8 ;  /* 0x00000008000d7306 */ /* 0x0007220000201400 */
[----:B------:R-:W-:-:S02]  /*4660*/  ISETP.GE.AND P6, PT, R5, R232, PT ;  /* 0x000000e80500720c */ /* 0x000fc40003fc6270 */
[C---:B------:R-:W-:Y:S02]  /*4670*/  ISETP.LT.OR P0, PT, R5.reuse, R230, P0 ;  /* 0x000000e60500720c */ /* 0x040fe40000701670 */
[C---:B------:R-:W-:Y:S02]  /*4680*/  ISETP.LT.OR P4, PT, R5.reuse, R229, P4 ;  /* 0x000000e50500720c */ /* 0x040fe40002781670 */
[----:B------:R-:W-:Y:S01]  /*4690*/  ISETP.LT.OR P2, PT, R5, R228, P2 ;  /* 0x000000e40500720c */ /* 0x000fe20001741670 */
[----:B-1----:R-:W-:Y:S01]  /*46a0*/  IMAD.IADD R10, R231, 0x1, -R3 ;  /* 0x00000001e70a7824 */ /* 0x002fe200078e0a03 */
[----:B------:R-:W-:Y:S02]  /*46b0*/  ISETP.LT.OR P6, PT, R5, R227, P6 ;  /* 0x000000e30500720c */ /* 0x000fe400037c1670 */
[----:B------:R-:W-:Y:S02]  /*46c0*/  IABS R12, R14 ;  /* 0x0000000e000c7213 */ /* 0x000fe40000000000 */
[----:B------:R-:W-:-:S02]  /*46d0*/  ISETP.GE.AND P3, PT, R2, R235, PT ;  /* 0x000000eb0200720c */ /* 0x000fc40003f66270 */
[C---:B------:R-:W-:Y:S01]  /*46e0*/  ISETP.GE.AND P1, PT, R2.reuse, R234, PT ;  /* 0x000000ea0200720c */ /* 0x040fe20003f26270 */
[----:B---3--:R-:W-:Y:S01]  /*46f0*/  IMAD.IADD R8, R231, 0x1, -R5 ;  /* 0x00000001e7087824 */ /* 0x008fe200078e0a05 */
[C---:B------:R-:W-:Y:S01]  /*4700*/  ISETP.LT.OR P3, PT, R2.reuse, R230, P3 ;  /* 0x000000e60200720c */ /* 0x040fe20001f61670 */
[----:B------:R-:W-:Y:S01]  /*4710*/  IMAD.MOV.U32 R5, RZ, RZ, R9 ;  /* 0x000000ffff057224 */ /* 0x000fe200078e0009 */
[----:B------:R-:W-:Y:S01]  /*4720*/  ISETP.LT.OR P1, PT, R2, R229, P1 ;  /* 0x000000e50200720c */ /* 0x000fe20000f21670 */
[----:B------:R-:W-:Y:S01]  /*4730*/  IMAD.IADD R9, R224, 0x1, -R3 ;  /* 0x00000001e0097824 */ /* 0x000fe200078e0a03 */
[----:B------:R-:W-:Y:S01]  /*4740*/  IABS R8, R8 ;  /* 0x0000000800087213 */ /* 0x000fe20000000000 */
[----:B------:R1:W3:Y:S01]  /*4750*/  I2F R14, R5 ;  /* 0x00000005000e7306 */ /* 0x0002e20000201400 */
[----:B------:R-:W-:Y:S01]  /*4760*/  FSEL R130, R25, -INF , !P3 ;  /* 0xff80000019827808 */ /* 0x000fe20005800000 */
[----:B--2---:R-:W-:Y:S01]  /*4770*/  HMMA.16816.F32 R52, R44, R20, R60 ;  /* 0x000000142c34723c */ /* 0x004fe2000000183c */
[----:B------:R-:W-:Y:S01]  /*4780*/  FSEL R131, R16, -INF , !P1 ;  /* 0xff80000010837808 */ /* 0x000fe20004800000 */
[----:B----4-:R-:W-:Y:S01]  /*4790*/  FFMA.FTZ R13, R13, -UR16, R31 ;  /* 0x800000100d0d7c23 */ /* 0x010fe2000801001f */
[----:B------:R-:W-:-:S02]  /*47a0*/  ISETP.GE.AND P3, PT, R2, R233, PT ;  /* 0x000000e90200720c */ /* 0x000fc40003f66270 */
[C---:B------:R-:W-:Y:S01]  /*47b0*/  ISETP.GE.AND P1, PT, R2.reuse, R232, PT ;  /* 0x000000e80200720c */ /* 0x040fe20003f26270 */
[----:B------:R-:W2:Y:S01]  /*47c0*/  I2F R15, R8 ;  /* 0x00000008000f7306 */ /* 0x000ea20000201400 */
[C---:B------:R-:W-:Y:S01]  /*47d0*/  ISETP.LT.OR P3, PT, R2.reuse, R228, P3 ;  /* 0x000000e40200720c */ /* 0x040fe20001f61670 */
[----:B------:R-:W-:Y:S01]  /*47e0*/  HMMA.16816.F32 R56, R48, R20, R68 ;  /* 0x000000143038723c */ /* 0x000fe20000001844 */
[----:B------:R-:W-:Y:S02]  /*47f0*/  ISETP.LT.OR P1, PT, R2, R227, P1 ;  /* 0x000000e30200720c */ /* 0x000fe40000f21670 */
[----:B------:R-:W-:Y:S02]  /*4800*/  FSEL R42, R24, -INF , !P3 ;  /* 0xff800000182a7808 */ /* 0x000fe40005800000 */
[----:B------:R-:W-:Y:S01]  /*4810*/  FSEL R43, R19, -INF , !P1 ;  /* 0xff800000132b7808 */ /* 0x000fe20004800000 */
[----:B-1----:R-:W-:Y:S01]  /*4820*/  IMAD.IADD R5, R225, 0x1, -R3 ;  /* 0x00000001e1057824 */ /* 0x002fe200078e0a03 */
[----:B------:R-:W-:Y:S01]  /*4830*/  FSEL R119, R17, -INF , !P0 ;  /* 0xff80000011777808 */ /* 0x000fe20004000000 */
[----:B---3--:R-:W-:Y:S01]  /*4840*/  FFMA.FTZ R16, R14, -UR16, R33 ;  /* 0x800000100e107c23 */ /* 0x008fe20008010021 */
[----:B------:R-:W-:Y:S01]  /*4850*/  IADD3 R7, R2, 0x10, RZ ;  /* 0x0000001002077810 */ /* 0x000fe20007ffe0ff */
[----:B------:R-:W-:Y:S01]  /*4860*/  HMMA.16816.F32 R24, R44, R22, R84 ;  /* 0x000000162c18723c */ /* 0x000fe20000001854 */
[----:B------:R-:W-:-:S02]  /*4870*/  IABS R5, R5 ;  /* 0x0000000500057213 */ /* 0x000fc40000000000 */
[----:B------:R-:W-:Y:S01]  /*4880*/  ISETP.GE.AND P5, PT, R3, R235, PT ;  /* 0x000000eb0300720c */ /* 0x000fe20003fa6270 */
[----:B--2---:R-:W-:Y:S01]  /*4890*/  FFMA.FTZ R14, R15, -UR16, R35 ;  /* 0x800000100f0e7c23 */ /* 0x004fe20008010023 */
[C---:B------:R-:W-:Y:S01]  /*48a0*/  ISETP.GE.AND P3, PT, R3.reuse, R234, PT ;  /* 0x000000ea0300720c */ /* 0x040fe20003f66270 */
[----:B------:R-:W-:Y:S01]  /*48b0*/  IMAD.MOV.U32 R8, RZ, RZ, R5 ;  /* 0x000000ffff087224 */ /* 0x000fe200078e0005 */
[----:B------:R-:W-:Y:S01]  /*48c0*/  IABS R5, R9 ;  /* 0x0000000900057213 */ /* 0x000fe20000000000 */
[----:B------:R-:W-:Y:S01]  /*48d0*/  FFMA.FTZ R15, R18, -UR16, R36 ;  /* 0x80000010120f7c23 */ /* 0x000fe20008010024 */
[C---:B------:R-:W-:Y:S01]  /*48e0*/  ISETP.GE.AND P1, PT, R3.reuse, R233, PT ;  /* 0x000000e90300720c */ /* 0x040fe20003f26270 */
[----:B------:R1:W2:Y:S01]  /*48f0*/  I2F R11, R8 ;  /* 0x00000008000b7306 */ /* 0x0002a20000201400 */
[C---:B------:R-:W-:Y:S02]  /*4900*/  ISETP.GE.AND P0, PT, R3.reuse, R232, PT ;  /* 0x000000e80300720c */ /* 0x040fe40003f06270 */
[----:B------:R-:W-:-:S02]  /*4910*/  ISETP.LT.OR P5, PT, R3, R230, P5 ;  /* 0x000000e60300720c */ /* 0x000fc40002fa1670 */
[C---:B------:R-:W-:Y:S02]  /*4920*/  ISETP.LT.OR P3, PT, R3.reuse, R229, P3 ;  /* 0x000000e50300720c */ /* 0x040fe40001f61670 */
[C---:B------:R-:W-:Y:S01]  /*4930*/  ISETP.LT.OR P1, PT, R3.reuse, R228, P1 ;  /* 0x000000e40300720c */ /* 0x040fe20000f21670 */
[----:B------:R-:W-:Y:S01]  /*4940*/  BAR.SYNC.DEFER_BLOCKING 0x0 ;  /* 0x0000000000007b1d */ /* 0x000fe20000010000 */
[----:B------:R-:W-:Y:S01]  /*4950*/  ISETP.LT.OR P0, PT, R3, R227, P0 ;  /* 0x000000e30300720c */ /* 0x000fe20000701670 */
[----:B------:R-:W-:Y:S01]  /*4960*/  IMAD.IADD R3, R226, 0x1, -R7 ;  /* 0x00000001e2037824 */ /* 0x000fe200078e0a07 */
[----:B------:R-:W-:Y:S02]  /*4970*/  FSEL R118, R13, -INF , !P4 ;  /* 0xff8000000d767808 */ /* 0x000fe40006000000 */
[----:B------:R-:W-:Y:S02]  /*4980*/  FSEL R34, R16, -INF , !P2 ;  /* 0xff80000010227808 */ /* 0x000fe40005000000 */
[----:B------:R-:W-:Y:S01]  /*4990*/  IABS R3, R3 ;  /* 0x0000000300037213 */ /* 0x000fe20000000000 */
[----:B-1----:R-:W-:Y:S01]  /*49a0*/  IMAD.MOV.U32 R8, RZ, RZ, R5 ;  /* 0x000000ffff087224 */ /* 0x002fe200078e0005 */
[----:B------:R-:W-:Y:S01]  /*49b0*/  IABS R5, R10 ;  /* 0x0000000a00057213 */ /* 0x000fe20000000000 */
[----:B------:R-:W-:Y:S01]  /*49c0*/  IMAD.IADD R10, R224, 0x1, -R6 ;  /* 0x00000001e00a7824 */ /* 0x000fe200078e0a06 */
[----:B------:R1:W-:Y:S01]  /*49d0*/  I2F R21, R3 ;  /* 0x0000000300157306 */ /* 0x0003e20000201400 */
[----:B--2---:R-:W-:Y:S01]  /*49e0*/  FFMA.FTZ R18, R11, -UR16, R38 ;  /* 0x800000100b127c23 */ /* 0x004fe20008010026 */
[----:B------:R-:W-:-:S02]  /*49f0*/  FSEL R41, R14, -INF , !P6 ;  /* 0xff8000000e297808 */ /* 0x000fc40007000000 */
[----:B------:R-:W-:Y:S02]  /*4a00*/  FSEL R103, R15, -INF , !P5 ;  /* 0xff8000000f677808 */ /* 0x000fe40006800000 */
[C---:B------:R-:W-:Y:S02]  /*4a10*/  ISETP.GE.AND P4, PT, R6.reuse, R235, PT ;  /* 0x000000eb0600720c */ /* 0x040fe40003f86270 */
[----:B------:R-:W2:Y:S01]  /*4a20*/  I2F R8, R8 ;  /* 0x0000000800087306 */ /* 0x000ea20000201400 */
[C---:B------:R-:W-:Y:S02]  /*4a30*/  ISETP.GE.AND P2, PT, R6.reuse, R234, PT ;  /* 0x000000ea0600720c */ /* 0x040fe40003f46270 */
[C---:B------:R-:W-:Y:S02]  /*4a40*/  ISETP.GE.AND P6, PT, R6.reuse, R233, PT ;  /* 0x000000e90600720c */ /* 0x040fe40003fc6270 */
[C---:B------:R-:W-:Y:S02]  /*4a50*/  ISETP.GE.AND P5, PT, R6.reuse, R232, PT ;  /* 0x000000e80600720c */ /* 0x040fe40003fa6270 */
[----:B------:R-:W-:Y:S01]  /*4a60*/  ISETP.LT.OR P4, PT, R6, R230, P4 ;  /* 0x000000e60600720c */ /* 0x000fe20002781670 */
[----:B------:R3:W4:Y:S01]  /*4a70*/  I2F R9, R5 ;  /* 0x0000000500097306 */ /* 0x0007220000201400 */
[----:B-1----:R-:W-:-:S02]  /*4a80*/  IADD3 R3, R2, 0x18, RZ ;  /* 0x0000001802037810 */ /* 0x002fc40007ffe0ff */
[C---:B------:R-:W-:Y:S02]  /*4a90*/  ISETP.LT.OR P2, PT, R6.reuse, R229, P2 ;  /* 0x000000e50600720c */ /* 0x040fe40001741670 */
[C---:B------:R-:W-:Y:S02]  /*4aa0*/  ISETP.LT.OR P6, PT, R6.reuse, R228, P6 ;  /* 0x000000e40600720c */ /* 0x040fe400037c1670 */
[----:B------:R-:W-:Y:S01]  /*4ab0*/  ISETP.LT.OR P5, PT, R6, R227, P5 ;  /* 0x000000e30600720c */ /* 0x000fe20002fa1670 */
[----:B--2---:R-:W-:Y:S01]  /*4ac0*/  FFMA.FTZ R20, R8, -UR16, R64 ;  /* 0x8000001008147c23 */ /* 0x004fe20008010040 */
[----:B------:R-:W-:Y:S02]  /*4ad0*/  FSEL R117, R18, -INF , !P3 ;  /* 0xff80000012757808 */ /* 0x000fe40005800000 */
[----:B------:R-:W-:Y:S02]  /*4ae0*/  ISETP.GE.AND P3, PT, R7, R235, PT ;  /* 0x000000eb0700720c */ /* 0x000fe40003f66270 */
[----:B------:R-:W-:-:S02]  /*4af0*/  FSEL R31, R20, -INF , !P1 ;  /* 0xff800000141f7808 */ /* 0x000fc40004800000 */
[C---:B------:R-:W-:Y:S01]  /*4b00*/  ISETP.GE.AND P1, PT, R7.reuse, R234, PT ;  /* 0x000000ea0700720c */ /* 0x040fe20003f26270 */
[----:B---3--:R-:W-:Y:S01]  /*4b10*/  IMAD.MOV.U32 R5, RZ, RZ, R12 ;  /* 0x000000ffff057224 */ /* 0x008fe200078e000c */
[----:B------:R-:W-:Y:S01]  /*4b20*/  ISETP.LT.OR P3, PT, R7, R230, P3 ;  /* 0x000000e60700720c */ /* 0x000fe20001f61670 */
[----:B----4-:R-:W-:Y:S01]  /*4b30*/  FFMA.FTZ R19, R9, -UR16, R66 ;  /* 0x8000001009137c23 */ /* 0x010fe20008010042 */
[----:B------:R-:W-:Y:S01]  /*4b40*/  ISETP.LT.OR P1, PT, R7, R229, P1 ;  /* 0x000000e50700720c */ /* 0x000fe20000f21670 */
[----:B------:R1:W-:Y:S03]  /*4b50*/  I2F R17, R5 ;  /* 0x0000000500117306 */ /* 0x0003e60000201400 */
[----:B------:R-:W-:Y:S02]  /*4b60*/  FSEL R40, R19, -INF , !P0 ;  /* 0xff80000013287808 */ /* 0x000fe40004000000 */
[----:B------:R-:W-:-:S04]  /*4b70*/  ISETP.GE.AND P0, PT, R7, R233, PT ;  /* 0x000000e90700720c */ /* 0x000fc80003f06270 */
[----:B------:R-:W-:Y:S01]  /*4b80*/  ISETP.LT.OR P0, PT, R7, R228, P0 ;  /* 0x000000e40700720c */ /* 0x000fe20000701670 */
[----:B-1----:R-:W-:-:S05]  /*4b90*/  IMAD.IADD R5, R225, 0x1, -R6 ;  /* 0x00000001e1057824 */ /* 0x002fca00078e0a06 */
[----:B------:R-:W-:Y:S02]  /*4ba0*/  IABS R8, R5 ;  /* 0x0000000500087213 */ /* 0x000fe40000000000 */
[C---:B------:R-:W-:Y:S02]  /*4bb0*/  IADD3 R5, R2.reuse, 0x11, RZ ;  /* 0x0000001102057810 */ /* 0x040fe40007ffe0ff */
[----:B------:R-:W-:Y:S01]  /*4bc0*/  IADD3 R2, R2, 0x19, RZ ;  /* 0x0000001902027810 */ /* 0x000fe20007ffe0ff */
[----:B------:R-:W-:Y:S01]  /*4bd0*/  IMAD.MOV.U32 R9, RZ, RZ, R8 ;  /* 0x000000ffff097224 */ /* 0x000fe200078e0008 */
[----:B------:R-:W-:Y:S01]  /*4be0*/  IABS R8, R10 ;  /* 0x0000000a00087213 */ /* 0x000fe20000000000 */
[C---:B------:R-:W-:Y:S02]  /*4bf0*/  IMAD.IADD R11, R226.reuse, 0x1, -R5 ;  /* 0x00000001e20b7824 */ /* 0x040fe400078e0a05 */
[----:B------:R-:W-:Y:S01]  /*4c00*/  IMAD.IADD R10, R226, 0x1, -R3 ;  /* 0x00000001e20a7824 */ /* 0x000fe200078e0a03 */
[----:B------:R1:W2:Y:S04]  /*4c10*/  I2F R12, R9 ;  /* 0x00000009000c7306 */ /* 0x0002a80000201400 */
[----:B------:R-:W-:Y:S01]  /*4c20*/  IABS R10, R10 ;  /* 0x0000000a000a7213 */ /* 0x000fe20000000000 */
[----:B-1----:R-:W-:Y:S01]  /*4c30*/  IMAD.MOV.U32 R9, RZ, RZ, R8 ;  /* 0x000000ffff097224 */ /* 0x002fe200078e0008 */
[----:B------:R-:W-:Y:S01]  /*4c40*/  IABS R8, R11 ;  /* 0x0000000b00087213 */ /* 0x000fe20000000000 */
[----:B--2---:R-:W-:-:S02]  /*4c50*/  FFMA.FTZ R14, R12, -UR16, R39 ;  /* 0x800000100c0e7c23 */ /* 0x004fc40008010027 */
[----:B------:R-:W-:Y:S01]  /*4c60*/  FFMA.FTZ R11, R17, -UR16, R37 ;  /* 0x80000010110b7c23 */ /* 0x000fe20008010025 */
[----:B------:R1:W-:Y:S02]  /*4c70*/  I2F R16, R8 ;  /* 0x0000000800107306 */ /* 0x0003e40000201400 */
[----:B------:R-:W-:Y:S02]  /*4c80*/  FSEL R102, R14, -INF , !P2 ;  /* 0xff8000000e667808 */ /* 0x000fe40005000000 */
[----:B------:R-:W-:Y:S02]  /*4c90*/  FSEL R101, R11, -INF , !P4 ;  /* 0xff8000000b657808 */ /* 0x000fe40006000000 */
[----:B------:R-:W-:Y:S02]  /*4ca0*/  ISETP.GE.AND P4, PT, R7, R232, PT ;  /* 0x000000e80700720c */ /* 0x000fe40003f86270 */
[----:B------:R-:W2:Y:S01]  /*4cb0*/  I2F R9, R9 ;  /* 0x0000000900097306 */ /* 0x000ea20000201400 */
[----:B------:R-:W-:-:S02]  /*4cc0*/  ISETP.GE.AND P2, PT, R5, R235, PT ;  /* 0x000000eb0500720c */ /* 0x000fc40003f46270 */
[----:B------:R-:W-:Y:S02]  /*4cd0*/  ISETP.LT.OR P4, PT, R7, R227, P4 ;  /* 0x000000e30700720c */ /* 0x000fe40002781670 */
[----:B------:R-:W-:Y:S01]  /*4ce0*/  ISETP.LT.OR P2, PT, R5, R230, P2 ;  /* 0x000000e60500720c */ /* 0x000fe20001741670 */
[----:B-1----:R-:W-:Y:S02]  /*4cf0*/  IMAD.IADD R8, R231, 0x1, -R6 ;  /* 0x00000001e7087824 */ /* 0x002fe400078e0a06 */
[----:B------:R-:W-:Y:S02]  /*4d00*/  IMAD.MOV.U32 R6, RZ, RZ, R10 ;  /* 0x000000ffff067224 */ /* 0x000fe400078e000a */
[----:B------:R-:W-:Y:S01]  /*4d10*/  IMAD.IADD R10, R224, 0x1, -R7 ;  /* 0x00000001e00a7824 */ /* 0x000fe200078e0a07 */
[----:B------:R-:W-:Y:S01]  /*4d20*/  IABS R8, R8 ;  /* 0x0000000800087213 */ /* 0x000fe20000000000 */
[----:B------:R1:W-:Y:S01]  /*4d30*/  I2F R32, R6 ;  /* 0x0000000600207306 */ /* 0x0003e20000201400 */
[----:B--2---:R-:W-:-:S02]  /*4d40*/  FFMA.FTZ R15, R9, -UR16, R65 ;  /* 0x80000010090f7c23 */ /* 0x004fc40008010041 */
[--C-:B------:R-:W-:Y:S02]  /*4d50*/  IMAD.IADD R9, R225, 0x1, -R7.reuse ;  /* 0x00000001e1097824 */ /* 0x100fe400078e0a07 */
[----:B------:R-:W-:Y:S01]  /*4d60*/  IMAD.IADD R7, R231, 0x1, -R7 ;  /* 0x00000001e7077824 */ /* 0x000fe200078e0a07 */
[----:B------:R-:W-:Y:S02]  /*4d70*/  FSEL R28, R15, -INF , !P6 ;  /* 0xff8000000f1c7808 */ /* 0x000fe40007000000 */
[----:B------:R2:W3:Y:S01]  /*4d80*/  I2F R12, R8 ;  /* 0x00000008000c7306 */ /* 0x0004e20000201400 */
[C---:B------:R-:W-:Y:S02]  /*4d90*/  ISETP.GE.AND P6, PT, R5.reuse, R234, PT ;  /* 0x000000ea0500720c */ /* 0x040fe40003fc6270 */
[----:B------:R-:W-:Y:S02]  /*4da0*/  IABS R7, R7 ;  /* 0x0000000700077213 */ /* 0x000fe40000000000 */
[----:B------:R-:W-:Y:S01]  /*4db0*/  ISETP.LT.OR P6, PT, R5, R229, P6 ;  /* 0x000000e50500720c */ /* 0x000fe200037c1670 */
[----:B-1----:R-:W-:-:S02]  /*4dc0*/  IMAD.IADD R6, R226, 0x1, -R2 ;  /* 0x00000001e2067824 */ /* 0x002fc400078e0a02 */
[----:B------:R-:W-:Y:S03]  /*4dd0*/  I2F R14, R7 ;  /* 0x00000007000e7306 */ /* 0x000fe60000201400 */
[----:B------:R-:W-:-:S05]  /*4de0*/  IABS R6, R6 ;  /* 0x0000000600067213 */ /* 0x000fca0000000000 */
[----:B--2---:R-:W-:Y:S01]  /*4df0*/  IMAD.MOV.U32 R8, RZ, RZ, R6 ;  /* 0x000000ffff087224 */ /* 0x004fe200078e0006 */
[----:B------:R-:W-:Y:S01]  /*4e00*/  IABS R6, R9 ;  /* 0x0000000900067213 */ /* 0x000fe20000000000 */
[----:B------:R-:W-:Y:S02]  /*4e10*/  IMAD.IADD R9, R231, 0x1, -R5 ;  /* 0x00000001e7097824 */ /* 0x000fe400078e0a05 */
[----:B------:R1:W-:Y:S08]  /*4e20*/  I2F R33, R8 ;  /* 0x0000000800217306 */ /* 0x0003f00000201400 */
[----:B------:R2:W-:Y:S01]  /*4e30*/  I2F R13, R6 ;  /* 0x00000006000d7306 */ /* 0x0005e20000201400 */
[----:B-1----:R-:W-:Y:S01]  /*4e40*/  IABS R8, R10 ;  /* 0x0000000a00087213 */ /* 0x002fe20000000000 */
[----:B---3--:R-:W-:-:S02]  /*4e50*/  FFMA.FTZ R10, R12, -UR16, R67 ;  /* 0x800000100c0a7c23 */ /* 0x008fc40008010043 */
[----:B------:R-:W-:-:S03]  /*4e60*/  FFMA.FTZ R12, R21, -UR16, R52 ;  /* 0x80000010150c7c23 */ /* 0x000fc60008010034 */
[----:B------:R-:W-:Y:S01]  /*4e70*/  FSEL R29, R10, -INF , !P5 ;  /* 0xff8000000a1d7808 */ /* 0x000fe20006800000 */
[----:B------:R-:W-:Y:S01]  /*4e80*/  IMAD.IADD R10, R225, 0x1, -R2 ;  /* 0x00000001e10a7824 */ /* 0x000fe200078e0a02 */
[----:B------:R-:W-:Y:S01]  /*4e90*/  FSEL R129, R12, -INF , !P3 ;  /* 0xff8000000c817808 */ /* 0x000fe20005800000 */
[----:B--2---:R-:W-:Y:S01]  /*4ea0*/  IMAD.MOV.U32 R6, RZ, RZ, R8 ;  /* 0x000000ffff067224 */ /* 0x004fe200078e0008 */
[C---:B------:R-:W-:Y:S01]  /*4eb0*/  ISETP.GE.AND P5, PT, R5.reuse, R233, PT ;  /* 0x000000e90500720c */ /* 0x040fe20003fa6270 */
[----:B------:R-:W-:Y:S01]  /*4ec0*/  IMAD.IADD R8, R224, 0x1, -R5 ;  /* 0x00000001e0087824 */ /* 0x000fe200078e0a05 */
[C---:B------:R-:W-:Y:S01]  /*4ed0*/  ISETP.GE.AND P3, PT, R5.reuse, R232, PT ;  /* 0x000000e80500720c */ /* 0x040fe20003f66270 */
[----:B------:R1:W2:Y:S01]  /*4ee0*/  I2F R11, R6 ;  /* 0x00000006000b7306 */ /* 0x0002a20000201400 */
[C---:B------:R-:W-:Y:S01]  /*4ef0*/  ISETP.LT.OR P5, PT, R5.reuse, R228, P5 ;  /* 0x000000e40500720c */ /* 0x040fe20002fa1670 */
[----:B------:R-:W-:Y:S01]  /*4f00*/  FFMA.FTZ R12, R16, -UR16, R53 ;  /* 0x80000010100c7c23 */ /* 0x000fe20008010035 */
[----:B------:R-:W-:Y:S01]  /*4f10*/  ISETP.LT.OR P3, PT, R5, R227, P3 ;  /* 0x000000e30500720c */ /* 0x000fe20001f61670 */
[----:B------:R-:W-:Y:S03]  /*4f20*/  HMMA.16816.F32 R16, R48, R22, R72 ;  /* 0x000000163010723c */ /* 0x000fe60000001848 */
[----:B------:R-:W-:-:S02]  /*4f30*/  FSEL R116, R12, -INF , !P2 ;  /* 0xff8000000c747808 */ /* 0x000fc40005000000 */
[----:B------:R-:W-:-:S04]  /*4f40*/  ISETP.GE.AND P2, PT, R3, R232, PT ;  /* 0x000000e80300720c */ /* 0x000fc80003f46270 */
[----:B------:R-:W-:Y:S01]  /*4f50*/  ISETP.LT.OR P2, PT, R3, R227, P2 ;  /* 0x000000e30300720c */ /* 0x000fe20001741670 */
[C---:B-1----:R-:W-:Y:S02]  /*4f60*/  IMAD.IADD R6, R225.reuse, 0x1, -R5 ;  /* 0x00000001e1067824 */ /* 0x042fe400078e0a05 */
[----:B------:R-:W-:-:S03]  /*4f70*/  IMAD.IADD R5, R225, 0x1, -R3 ;  /* 0x00000001e1057824 */ /* 0x000fc600078e0a03 */
[----:B------:R-:W-:Y:S02]  /*4f80*/  IABS R6, R6 ;  /* 0x0000000600067213 */ /* 0x000fe40000000000 */
[----:B------:R-:W-:-:S03]  /*4f90*/  IABS R5, R5 ;  /* 0x0000000500057213 */ /* 0x000fc60000000000 */
[----:B------:R-:W-:Y:S01]  /*4fa0*/  IMAD.MOV.U32 R7, RZ, RZ, R6 ;  /* 0x000000ffff077224 */ /* 0x000fe200078e0006 */
[----:B------:R-:W-:Y:S01]  /*4fb0*/  IABS R6, R8 ;  /* 0x0000000800067213 */ /* 0x000fe20000000000 */
[----:B------:R-:W-:Y:S02]  /*4fc0*/  IMAD.IADD R8, R231, 0x1, -R3 ;  /* 0x00000001e7087824 */ /* 0x000fe400078e0a03 */
[----:B------:R1:W-:Y:S08]  /*4fd0*/  I2F R20, R7 ;  /* 0x0000000700147306 */ /* 0x0003f00000201400 */
[----:B------:R3:W4:Y:S01]  /*4fe0*/  I2F R15, R6 ;  /* 0x00000006000f7306 */ /* 0x0007220000201400 */
[----:B-1----:R-:W-:Y:S01]  /*4ff0*/  IABS R7, R9 ;  /* 0x0000000900077213 */ /* 0x002fe20000000000 */
[----:B--2---:R-:W-:-:S02]  /*5000*/  FFMA.FTZ R9, R11, -UR16, R56 ;  /* 0x800000100b097c23 */ /* 0x004fc40008010038 */
[----:B------:R-:W-:-:S04]  /*5010*/  FFMA.FTZ R11, R14, -UR16, R58 ;  /* 0x800000100e0b7c23 */ /* 0x000fc8000801003a */
[----:B------:R1:W2:Y:S01]  /*5020*/  I2F R21, R7 ;  /* 0x0000000700157306 */ /* 0x0002a20000201400 */
[----:B------:R-:W-:Y:S01]  /*5030*/  FSEL R30, R9, -INF , !P0 ;  /* 0xff800000091e7808 */ /* 0x000fe20004000000 */
[----:B---3--:R-:W-:Y:S01]  /*5040*/  FFMA.FTZ R6, R13, -UR16, R54 ;  /* 0x800000100d067c23 */ /* 0x008fe20008010036 */
[----:B------:R-:W-:Y:S01]  /*5050*/  FSEL R44, R11, -INF , !P4 ;  /* 0xff8000000b2c7808 */ /* 0x000fe20006000000 */
[----:B----4-:R-:W-:Y:S01]  /*5060*/  FFMA.FTZ R9, R15, -UR16, R57 ;  /* 0x800000100f097c23 */ /* 0x010fe20008010039 */
[C---:B------:R-:W-:Y:S02]  /*5070*/  ISETP.GE.AND P0, PT, R3.reuse, R234, PT ;  /* 0x000000ea0300720c */ /* 0x040fe40003f06270 */
[----:B------:R-:W-:Y:S01]  /*5080*/  FSEL R128, R6, -INF , !P1 ;  /* 0xff80000006807808 */ /* 0x000fe20004800000 */
[----:B------:R-:W-:Y:S01]  /*5090*/  IMAD.MOV.U32 R6, RZ, RZ, R5 ;  /* 0x000000ffff067224 */ /* 0x000fe200078e0005 */
[C---:B------:R-:W-:Y:S02]  /*50a0*/  ISETP.GE.AND P1, PT, R3.reuse, R235, PT ;  /* 0x000000eb0300720c */ /* 0x040fe40003f26270 */
[C---:B------:R-:W-:Y:S01]  /*50b0*/  ISETP.GE.AND P4, PT, R3.reuse, R233, PT ;  /* 0x000000e90300720c */ /* 0x040fe20003f86270 */
[----:B------:R3:W-:Y:S01]  /*50c0*/  I2F R14, R6 ;  /* 0x00000006000e7306 */ /* 0x0007e20000201400 */
[C---:B------:R-:W-:Y:S01]  /*50d0*/  ISETP.LT.OR P1, PT, R3.reuse, R230, P1 ;  /* 0x000000e60300720c */ /* 0x040fe20000f21670 */
[----:B-1----:R-:W-:Y:S01]  /*50e0*/  IMAD.IADD R7, R224, 0x1, -R3 ;  /* 0x00000001e0077824 */ /* 0x002fe200078e0a03 */
[----:B------:R-:W-:-:S02]  /*50f0*/  ISETP.LT.OR P0, PT, R3, R229, P0 ;  /* 0x000000e50300720c */ /* 0x000fc40000701670 */
[----:B------:R-:W-:Y:S02]  /*5100*/  ISETP.LT.OR P4, PT, R3, R228, P4 ;  /* 0x000000e40300720c */ /* 0x000fe40002781670 */
[----:B------:R-:W-:Y:S01]  /*5110*/  IABS R5, R7 ;  /* 0x0000000700057213 */ /* 0x000fe20000000000 */
[----:B------:R-:W-:Y:S01]  /*5120*/  FFMA.FTZ R7, R20, -UR16, R55 ;  /* 0x8000001014077c23 */ /* 0x000fe20008010037 */
[----:B------:R-:W-:Y:S02]  /*5130*/  IABS R3, R10 ;  /* 0x0000000a00037213 */ /* 0x000fe40000000000 */
[----:B------:R-:W-:Y:S02]  /*5140*/  FSEL R20, R9, -INF , !P5 ;  /* 0xff80000009147808 */ /* 0x000fe40006800000 */
[----:B------:R-:W-:Y:S01]  /*5150*/  FSEL R87, R7, -INF , !P6 ;  /* 0xff80000007577808 */ /* 0x000fe20007000000 */
[----:B------:R-:W-:Y:S01]  /*5160*/  FFMA.FTZ R7, R32, -UR16, R24 ;  /* 0x8000001020077c23 */ /* 0x000fe20008010018 */
[C---:B------:R-:W-:Y:S01]  /*5170*/  ISETP.GE.AND P6, PT, R2.reuse, R235, PT ;  /* 0x000000eb0200720c */ /* 0x040fe20003fc6270 */
[----:B---3--:R-:W-:Y:S01]  /*5180*/  IMAD.MOV.U32 R6, RZ, RZ, R5 ;  /* 0x000000ffff067224 */ /* 0x008fe200078e0005 */
[----:B------:R-:W-:Y:S01]  /*5190*/  IABS R5, R8 ;  /* 0x0000000800057213 */ /* 0x000fe20000000000 */
[----:B--2---:R-:W-:Y:S01]  /*51a0*/  FFMA.FTZ R8, R21, -UR16, R59 ;  /* 0x8000001015087c23 */ /* 0x004fe2000801003b */
[----:B------:R-:W-:Y:S01]  /*51b0*/  FSEL R85, R7, -INF , !P1 ;  /* 0xff80000007557808 */ /* 0x000fe20004800000 */
[----:B------:R1:W2:Y:S01]  /*51c0*/  I2F R13, R6 ;  /* 0x00000006000d7306 */ /* 0x0002a20000201400 */
[----:B------:R-:W-:-:S02]  /*51d0*/  ISETP.GE.AND P5, PT, R2, R234, PT ;  /* 0x000000ea0200720c */ /* 0x000fc40003fa6270 */
[----:B------:R-:W-:Y:S02]  /*51e0*/  FSEL R21, R8, -INF , !P3 ;  /* 0xff80000008157808 */ /* 0x000fe40005800000 */
[C---:B------:R-:W-:Y:S02]  /*51f0*/  ISETP.GE.AND P3, PT, R2.reuse, R233, PT ;  /* 0x000000e90200720c */ /* 0x040fe40003f66270 */
[C---:B------:R-:W-:Y:S01]  /*5200*/  ISETP.GE.AND P1, PT, R2.reuse, R232, PT ;  /* 0x000000e80200720c */ /* 0x040fe20003f26270 */
[----:B------:R3:W4:Y:S01]  /*5210*/  I2F R10, R5 ;  /* 0x00000005000a7306 */ /* 0x0007220000201400 */
[C---:B------:R-:W-:Y:S02]  /*5220*/  ISETP.LT.OR P6, PT, R2.reuse, R230, P6 ;  /* 0x000000e60200720c */ /* 0x040fe400037c1670 */
[C---:B------:R-:W-:Y:S02]  /*5230*/  ISETP.LT.OR P5, PT, R2.reuse, R229, P5 ;  /* 0x000000e50200720c */ /* 0x040fe40002fa1670 */
[----:B------:R-:W-:-:S02]  /*5240*/  ISETP.LT.OR P3, PT, R2, R228, P3 ;  /* 0x000000e40200720c */ /* 0x000fc40001f61670 */
[----:B------:R-:W-:Y:S01]  /*5250*/  ISETP.LT.OR P1, PT, R2, R227, P1 ;  /* 0x000000e30200720c */ /* 0x000fe20000f21670 */
[----:B-1----:R-:W-:Y:S02]  /*5260*/  IMAD.IADD R6, R224, 0x1, -R2 ;  /* 0x00000001e0067824 */ /* 0x002fe400078e0a02 */
[----:B--2---:R-:W-:-:S05]  /*5270*/  FFMA.FTZ R8, R13, -UR16, R16 ;  /* 0x800000100d087c23 */ /* 0x004fca0008010010 */
[----:B------:R-:W-:Y:S01]  /*5280*/  FSEL R15, R8, -INF , !P4 ;  /* 0xff800000080f7808 */ /* 0x000fe20006000000 */
[----:B---3--:R-:W-:Y:S01]  /*5290*/  IMAD.MOV.U32 R5, RZ, RZ, R3 ;  /* 0x000000ffff057224 */ /* 0x008fe200078e0003 */
[----:B------:R-:W-:Y:S01]  /*52a0*/  IABS R3, R6 ;  /* 0x0000000600037213 */ /* 0x000fe20000000000 */
[----:B------:R-:W-:Y:S01]  /*52b0*/  IMAD.IADD R6, R231, 0x1, -R2 ;  /* 0x00000001e7067824 */ /* 0x000fe200078e0a02 */
[----:B------:R-:W-:Y:S01]  /*52c0*/  LOP3.LUT R2, R97, R98, RZ, 0xfc, !PT ;  /* 0x0000006261027212 */ /* 0x000fe200078efcff */
[----:B------:R1:W2:Y:S02]  /*52d0*/  I2F R12, R5 ;  /* 0x00000005000c7306 */ /* 0x0002a40000201400 */
[----:B-1----:R-:W-:Y:S01]  /*52e0*/  IMAD.MOV.U32 R5, RZ, RZ, R3 ;  /* 0x000000ffff057224 */ /* 0x002fe200078e0003 */
[----:B------:R-:W-:Y:S01]  /*52f0*/  IABS R3, R6 ;  /* 0x0000000600037213 */ /* 0x000fe20000000000 */
[----:B----4-:R-:W-:-:S04]  /*5300*/  FFMA.FTZ R6, R10, -UR16, R18 ;  /* 0x800000100a067c23 */ /* 0x010fc80008010012 */
[----:B------:R-:W1:Y:S01]  /*5310*/  I2F R11, R5 ;  /* 0x00000005000b7306 */ /* 0x000e620000201400 */
[----:B------:R-:W-:Y:S02]  /*5320*/  FFMA.FTZ R10, R33, -UR16, R25 ;  /* 0x80000010210a7c23 */ /* 0x000fe40008010019 */
[----:B--2---:R-:W-:-:S03]  /*5330*/  FFMA.FTZ R9, R12, -UR16, R27 ;  /* 0x800000100c097c23 */ /* 0x004fc6000801001b */
[----:B------:R-:W-:Y:S02]  /*5340*/  FSEL R84, R10, -INF , !P6 ;  /* 0xff8000000a547808 */ /* 0x000fe40007000000 */
[----:B------:R2:W3:Y:S01]  /*5350*/  I2F R5, R3 ;  /* 0x0000000300057306 */ /* 0x0004e20000201400 */
[----:B------:R-:W-:Y:S01]  /*5360*/  FSEL R100, R9, -INF , !P5 ;  /* 0xff80000009647808 */ /* 0x000fe20006800000 */
[----:B-1----:R-:W-:Y:S01]  /*5370*/  FFMA.FTZ R7, R11, -UR16, R17 ;  /* 0x800000100b077c23 */ /* 0x002fe20008010011 */
[----:B------:R-:W-:Y:S01]  /*5380*/  FSEL R17, R6, -INF , !P2 ;  /* 0xff80000006117808 */ /* 0x000fe20005000000 */
[----:B--2---:R-:W-:-:S03]  /*5390*/  FFMA.FTZ R3, R14, -UR16, R26 ;  /* 0x800000100e037c23 */ /* 0x004fc6000801001a */
[----:B------:R-:W-:Y:S01]  /*53a0*/  FSEL R14, R7, -INF , !P3 ;  /* 0xff800000070e7808 */ /* 0x000fe20005800000 */
[----:B---3--:R-:W-:Y:S01]  /*53b0*/  FFMA.FTZ R5, R5, -UR16, R19 ;  /* 0x8000001005057c23 */ /* 0x008fe20008010013 */
        /* <DEDUP_REMOVED lines=44> */
.L_x_1204:
[----:B------:R-:W-:Y:S05]  /*5680*/  BSYNC B0 ;  /* 0x0000000000007941 */ /* 0x000fea0003800000 */
.L_x_1203:
[----:B------:R-:W0:Y:S02]  /*5690*/  LDGDEPBAR ;  /* 0x00000000000079af */ /* 0x000e240000000000 */
.L_x_1202:
        /* <DEDUP_REMOVED lines=48> */
[----:B------:R1:W2:Y:S01]  /*59a0*/  MUFU.EX2 R135, R9 ;  /* 0x0000000900877308 */ /* 0x0002a20000000800 */
[----:B------:R-:W3:Y:S07]  /*59b0*/  LDSM.16.MT88.4 R32, [R209+0xa000] ;  /* 0x00a00000d120783b */ /* 0x000eee0000004200 */
[----:B------:R4:W-:Y:S01]  /*59c0*/  MUFU.EX2 R138, R6 ;  /* 0x00000006008a7308 */ /* 0x0009e20000000800 */
[----:B-1----:R-:W-:-:S07]  /*59d0*/  FFMA.FTZ R9, R15, c[0x0][0x23c], -R3 ;  /* 0x00008f000f097a23 */ /* 0x002fce0000010803 */
[----:B------:R1:W-:Y:S01]  /*59e0*/  MUFU.EX2 R139, R5 ;  /* 0x00000005008b7308 */ /* 0x0003e20000000800 */
[----:B--2---:R-:W-:Y:S01]  /*59f0*/  F2FP.PACK_AB R124, R135, R252 ;  /* 0x000000fc877c723e */ /* 0x004fe200000000ff */
[----:B----4-:R-:W-:-:S06]  /*5a00*/  FMUL.FTZ R6, R137, c[0x0][0x23c] ;  /* 0x00008f0089067a20 */ /* 0x010fcc0000410000 */
        /* <DEDUP_REMOVED lines=8> */
[----:B--2---:R-:W-:-:S05]  /*5a90*/  FFMA.FTZ R9, R44, c[0x0][0x23c], -R2 ;  /* 0x00008f002c097a23 */ /* 0x004fca0000010802 */
[----:B------:R2:W-:Y:S08]  /*5aa0*/  MUFU.EX2 R248, R0 ;  /* 0x0000000000f87308 */ /* 0x0005f00000000800 */
[----:B------:R-:W-:Y:S01]  /*5ab0*/  MUFU.EX2 R244, R9 ;  /* 0x0000000900f47308 */ /* 0x000fe20000000800 */
[----:B-1----:R-:W-:Y:S01]  /*5ac0*/  F2FP.PACK_AB R6, R11, R139 ;  /* 0x0000008b0b06723e */ /* 0x002fe200000000ff */
[----:B--2---:R-:W-:-:S06]  /*5ad0*/  FFMA.FTZ R0, R40, c[0x0][0x23c], -R2 ;  /* 0x00008f0028007a23 */ /* 0x004fcc0000010802 */
[----:B------:R-:W1:Y:S08]  /*5ae0*/  MUFU.EX2 R251, R3 ;  /* 0x0000000300fb7308 */ /* 0x000e700000000800 */
[----:B------:R2:W-:Y:S08]  /*5af0*/  MUFU.EX2 R249, R0 ;  /* 0x0000000000f97308 */ /* 0x0005f00000000800 */
[----:B------:R4:W5:Y:S01]  /*5b00*/  MUFU.EX2 R250, R4 ;  /* 0x0000000400fa7308 */ /* 0x0009620000000800 */
[----:B-1----:R-:W-:Y:S01]  /*5b10*/  F2FP.PACK_AB R126, R251, R140 ;  /* 0x0000008cfb7e723e */ /* 0x002fe200000000ff */
[----:B--2---:R-:W-:-:S02]  /*5b20*/  FFMA.FTZ R0, R29, c[0x0][0x23c], -R2 ;  /* 0x00008f001d007a23 */ /* 0x004fc40000010802 */
[----:B------:R-:W-:Y:S04]  /*5b30*/  LDSM.16.MT88.4 R28, [R213+0xb800] ;  /* 0x00b80000d51c783b */ /* 0x000fe80000004200 */
[----:B------:R1:W2:Y:S01]  /*5b40*/  MUFU.EX2 R133, R0 ;  /* 0x0000000000857308 */ /* 0x0002a20000000800 */
[----:B----4-:R-:W-:Y:S02]  /*5b50*/  F2FP.PACK_AB R4, R138, R132 ;  /* 0x000000848a04723e */ /* 0x010fe400000000ff */
[----:B-----5:R-:W-:Y:S02]  /*5b60*/  F2FP.PACK_AB R5, R248, R250 ;  /* 0x000000faf805723e */ /* 0x020fe400000000ff */
[----:B-1----:R-:W-:Y:S02]  /*5b70*/  FMNMX.FTZ R0, R130, R119, !PT ;  /* 0x0000007782007209 */ /* 0x002fe40007810000 */
[----:B--2---:R-:W-:-:S02]  /*5b80*/  F2FP.PACK_AB R7, R133, R249 ;  /* 0x000000f98507723e */ /* 0x004fc400000000ff */
[----:B------:R-:W-:-:S04]  /*5b90*/  FMNMX.FTZ R0, R103, R0, !PT ;  /* 0x0000000067007209 */ /* 0x000fc80007810000 */
[----:B------:R-:W-:Y:S01]  /*5ba0*/  FMNMX.FTZ R0, R101, R0, !PT ;  /* 0x0000000065007209 */ /* 0x000fe20007810000 */
[----:B---3--:R-:W-:Y:S03]  /*5bb0*/  HMMA.16816.F32 R148, R4, R32, RZ ;  /* 0x000000200494723c */ /* 0x008fe600000018ff */
        /* <DEDUP_REMOVED lines=43> */
[--C-:B------:R-:W-:Y:S01]  /*5e70*/  FFMA.FTZ R3, R130, c[0x0][0x23c], -R2.reuse ;  /* 0x00008f0082037a23 */ /* 0x100fe20000010802 */
[----:B------:R-:W-:Y:S01]  /*5e80*/  MOV R130, R135 ;  /* 0x0000008700827202 */ /* 0x000fe20000000f00 */
[----:B------:R-:W-:Y:S02]  /*5e90*/  HMMA.16816.F32 R92, R4, R50, RZ ;  /* 0x00000032045c723c */ /* 0x000fe400000018ff */
[----:B------:R1:W-:Y:S01]  /*5ea0*/  MUFU.EX2 R243, R3 ;  /* 0x0000000300f37308 */ /* 0x0003e20000000800 */
[----:B--2---:R-:W-:Y:S01]  /*5eb0*/  FMNMX.FTZ R135, R0, R8, !PT ;  /* 0x0000000800877209 */ /* 0x004fe20007810000 */
[----:B------:R-:W-:-:S03]  /*5ec0*/  FFMA.FTZ R0, R119, c[0x0][0x23c], -R2 ;  /* 0x00008f0077007a23 */ /* 0x000fc60000010802 */
[----:B------:R-:W-:Y:S01]  /*5ed0*/  FSETP.NEU.FTZ.AND P1, PT, R135, -INF , PT ;  /* 0xff8000008700780b */ /* 0x000fe20003f3d000 */
[C---:B------:R-:W-:Y:S02]  /*5ee0*/  HMMA.16816.F32 R108, R4.reuse, R70, RZ ;  /* 0x00000046046c723c */ /* 0x040fe400000018ff */
        /* <DEDUP_REMOVED lines=32> */
[----:B-1----:R-:W-:Y:S01]  /*60f0*/  FFMA.FTZ R3, R129, c[0x0][0x23c], -R2 ;  /* 0x00008f0081037a23 */ /* 0x002fe20000010802 */
[----:B------:R-:W-:-:S03]  /*6100*/  MOV R129, R139 ;  /* 0x0000008b00817202 */ /* 0x000fc60000000f00 */
[----:B------:R1:W-:Y:S03]  /*6110*/  MUFU.EX2 R207, R3 ;  /* 0x0000000300cf7308 */ /* 0x0003e60000000800 */
[----:B------:R-:W-:Y:S07]  /*6120*/  HMMA.16816.F32 R124, R124, R30, R4 ;  /* 0x0000001e7c7c723c */ /* 0x000fee0000001804 */
[----:B---3--:R-:W-:-:S02]  /*6130*/  F2FP.PACK_AB R4, R240, R243 ;  /* 0x000000f3f004723e */ /* 0x008fc400000000ff */
[----:B--2---:R-:W-:Y:S02]  /*6140*/  F2FP.PACK_AB R6, R242, R241 ;  /* 0x000000f1f206723e */ /* 0x004fe400000000ff */
[----:B----4-:R-:W-:Y:S01]  /*6150*/  F2FP.PACK_AB R5, R238, R239 ;  /* 0x000000efee05723e */ /* 0x010fe200000000ff */
[----:B-1----:R-:W-:Y:S01]  /*6160*/  FFMA.FTZ R3, R116, c[0x0][0x23c], -R2 ;  /* 0x00008f0074037a23 */ /* 0x002fe20000010802 */
[----:B-----5:R-:W-:-:S03]  /*6170*/  F2FP.PACK_AB R7, R237, R236 ;  /* 0x000000eced07723e */ /* 0x020fc600000000ff */
[----:B------:R1:W2:Y:S04]  /*6180*/  MUFU.EX2 R206, R3 ;  /* 0x0000000300ce7308 */ /* 0x0002a80000000800 */
[C---:B------:R-:W-:Y:S08]  /*6190*/  HMMA.16816.F32 R144, R4.reuse, R32, RZ ;  /* 0x000000200490723c */ /* 0x040ff000000018ff */
[----:B------:R-:W-:Y:S01]  /*61a0*/  HMMA.16816.F32 R200, R4, R34, RZ ;  /* 0x0000002204c8723c */ /* 0x000fe200000018ff */
[----:B-1----:R-:W-:-:S02]  /*61b0*/  FFMA.FTZ R3, R85, c[0x0][0x23c], -R2 ;  /* 0x00008f0055037a23 */ /* 0x002fc40000010802 */
[----:B------:R-:W-:-:S05]  /*61c0*/  FFMA.FTZ R2, R84, c[0x0][0x23c], -R2 ;  /* 0x00008f0054027a23 */ /* 0x000fca0000010802 */
[C---:B------:R-:W-:Y:S01]  /*61d0*/  HMMA.16816.F32 R32, R4.reuse, R36, RZ ;  /* 0x000000240420723c */ /* 0x040fe200000018ff */
[----:B------:R1:W-:Y:S06]  /*61e0*/  MUFU.EX2 R205, R3 ;  /* 0x0000000300cd7308 */ /* 0x0003ec0000000800 */
[----:B------:R-:W-:Y:S01]  /*61f0*/  MOV R37, R138 ;  /* 0x0000008a00257202 */ /* 0x000fe20000000f00 */
[C---:B------:R-:W-:Y:S01]  /*6200*/  HMMA.16816.F32 R160, R4.reuse, R24, RZ ;  /* 0x0000001804a0723c */ /* 0x040fe200000018ff */
[----:B------:R3:W-:Y:S07]  /*6210*/  MUFU.EX2 R204, R2 ;  /* 0x0000000200cc7308 */ /* 0x0007ee0000000800 */
[----:B------:R-:W-:Y:S01]  /*6220*/  HMMA.16816.F32 R196, R4, R26, RZ ;  /* 0x0000001a04c4723c */ /* 0x000fe200000018ff */
[----:B-1----:R-:W-:-:S07]  /*6230*/  IMAD.MOV.U32 R3, RZ, RZ, R133 ;  /* 0x000000ffff037224 */ /* 0x002fce00078e0085 */
[----:B------:R-:W-:Y:S01]  /*6240*/  HMMA.16816.F32 R24, R4, R52, RZ ;  /* 0x000000340418723c */ /* 0x000fe200000018ff */
[----:B---3--:R-:W-:Y:S01]  /*6250*/  FFMA.FTZ R2, R128, c[0x0][0x23c], -R0 ;  /* 0x00008f0080027a23 */ /* 0x008fe20000010800 */
[----:B--2---:R-:W-:-:S03]  /*6260*/  F2FP.PACK_AB R128, R206, R207 ;  /* 0x000000cfce80723e */ /* 0x004fc600000000ff */
[----:B------:R1:W-:Y:S02]  /*6270*/  MUFU.EX2 R139, R2 ;  /* 0x00000002008b7308 */ /* 0x0003e40000000800 */
[----:B------:R-:W-:Y:S01]  /*6280*/  MOV R53, R11 ;  /* 0x0000000b00357202 */ /* 0x000fe20000000f00 */
[C---:B------:R-:W-:Y:S08]  /*6290*/  HMMA.16816.F32 R192, R4.reuse, R38, RZ ;  /* 0x0000002604c0723c */ /* 0x040ff000000018ff */
[----:B------:R-:W-:Y:S01]  /*62a0*/  HMMA.16816.F32 R188, R4, R54, RZ ;  /* 0x0000003604bc723c */ /* 0x000fe200000018ff */
[----:B-1----:R-:W-:-:S07]  /*62b0*/  FFMA.FTZ R2, R87, c[0x0][0x23c], -R0 ;  /* 0x00008f0057027a23 */ /* 0x002fce0000010800 */
[C---:B------:R-:W-:Y:S01]  /*62c0*/  HMMA.16816.F32 R8, R4.reuse, R64, RZ ;  /* 0x000000400408723c */ /* 0x040fe200000018ff */
[----:B------:R1:W2:Y:S07]  /*62d0*/  MUFU.EX2 R138, R2 ;  /* 0x00000002008a7308 */ /* 0x0002ae0000000800 */
[C---:B------:R-:W-:Y:S08]  /*62e0*/  HMMA.16816.F32 R184, R4.reuse, R66, RZ ;  /* 0x0000004204b8723c */ /* 0x040ff000000018ff */
[----:B------:R-:W-:Y:S01]  /*62f0*/  HMMA.16816.F32 R180, R4, R50, RZ ;  /* 0x0000003204b4723c */ /* 0x000fe200000018ff */
[----:B-1----:R-:W-:-:S02]  /*6300*/  FFMA.FTZ R2, R86, c[0x0][0x23c], -R0 ;  /* 0x00008f0056027a23 */ /* 0x002fc40000010800 */
[----:B------:R-:W-:Y:S02]  /*6310*/  FFMA.FTZ R0, R100, c[0x0][0x23c], -R0 ;  /* 0x00008f0064007a23 */ /* 0x000fe40000010800 */
[----:B------:R1:W-:Y:S03]  /*6320*/  MUFU.EX2 R133, R2 ;  /* 0x0000000200857308 */ /* 0x0003e60000000800 */
[C---:B------:R-:W-:Y:S08]  /*6330*/  HMMA.16816.F32 R84, R4.reuse, R48, RZ ;  /* 0x000000300454723c */ /* 0x040ff000000018ff */
[----:B------:R-:W-:Y:S01]  /*6340*/  HMMA.16816.F32 R100, R4, R68, RZ ;  /* 0x000000440464723c */ /* 0x000fe200000018ff */
[----:B-1----:R-:W-:-:S02]  /*6350*/  MOV R2, R132 ;  /* 0x0000008400027202 */ /* 0x002fc40000000f00 */
[----:B------:R1:W3:Y:S05]  /*6360*/  MUFU.EX2 R132, R0 ;  /* 0x0000000000847308 */ /* 0x0002ea0000000800 */
[C---:B------:R-:W-:Y:S08]  /*6370*/  HMMA.16816.F32 R176, R4.reuse, R70, RZ ;  /* 0x0000004604b0723c */ /* 0x040ff000000018ff */
[----:B------:R-:W-:Y:S01]  /*6380*/  HMMA.16816.F32 R116, R4, R80, RZ ;  /* 0x000000500474723c */ /* 0x000fe200000018ff */
[----:B-1----:R-:W-:-:S07]  /*6390*/  FADD.FTZ R0, R243, R240 ;  /* 0x000000f0f3007221 */ /* 0x002fce0000010000 */
[----:B------:R-:W-:Y:S01]  /*63a0*/  HMMA.16816.F32 R140, R4, R82, RZ ;  /* 0x00000052048c723c */ /* 0x000fe200000018ff */
[----:B------:R-:W-:-:S06]  /*63b0*/  FADD.FTZ R0, R241, R0 ;  /* 0x00000000f1007221 */ /* 0x000fcc0000010000 */
[----:B------:R-:W-:Y:S01]  /*63c0*/  MOV R4, R129 ;  /* 0x0000008100047202 */ /* 0x000fe20000000f00 */
[----:B------:R-:W-:Y:S01]  /*63d0*/  IMAD.MOV.U32 R6, RZ, RZ, R130 ;  /* 0x000000ffff067224 */ /* 0x000fe200078e0082 */
[----:B------:R-:W-:Y:S01]  /*63e0*/  MOV R7, R131 ;  /* 0x0000008300077202 */ /* 0x000fe20000000f00 */
[----:B------:R-:W-:Y:S01]  /*63f0*/  IMAD.MOV.U32 R5, RZ, RZ, R37 ;  /* 0x000000ffff057224 */ /* 0x000fe200078e0025 */
[----:B--2---:R-:W-:Y:S02]  /*6400*/  F2FP.PACK_AB R129, R138, R139 ;  /* 0x0000008b8a81723e */ /* 0x004fe400000000ff */
[----:B------:R-:W-:Y:S01]  /*6410*/  F2FP.PACK_AB R130, R204, R205 ;  /* 0x000000cdcc82723e */ /* 0x000fe200000000ff */
[----:B------:R-:W-:Y:S01]  /*6420*/  FADD.FTZ R2, R2, R5 ;  /* 0x0000000502027221 */ /* 0x000fe20000010000 */
[----:B---3--:R-:W-:Y:S01]  /*6430*/  F2FP.PACK_AB R131, R132, R133 ;  /* 0x000000858483723e */ /* 0x008fe200000000ff */
[----:B------:R-:W-:Y:S02]  /*6440*/  FADD.FTZ R5, R250, R248 ;  /* 0x000000f8fa057221 */ /* 0x000fe40000010000 */
[----:B------:R-:W-:-:S02]  /*6450*/  FADD.FTZ R2, R4, R2 ;  /* 0x0000000204027221 */ /* 0x000fc40000010000 */
[----:B------:R-:W-:Y:S02]  /*6460*/  FADD.FTZ R5, R249, R5 ;  /* 0x00000005f9057221 */ /* 0x000fe40000010000 */
[----:B------:R-:W-:Y:S01]  /*6470*/  HMMA.16816.F32 R36, R128, R12, R32 ;  /* 0x0000000c8024723c */ /* 0x000fe20000001820 */
[----:B------:R-:W-:-:S04]  /*6480*/  FADD.FTZ R4, R242, R0 ;  /* 0x00000000f2047221 */ /* 0x000fc80000010000 */
[----:B------:R-:W-:Y:S02]  /*6490*/  FADD.FTZ R4, R207, R4 ;  /* 0x00000004cf047221 */ /* 0x000fe40000010000 */
[----:B------:R-:W-:Y:S01]  /*64a0*/  MOV R35, R3 ;  /* 0x0000000300237202 */ /* 0x000fe20000000f00 */
[----:B------:R-:W-:Y:S01]  /*64b0*/  FADD.FTZ R3, R239, R238 ;  /* 0x000000eeef037221 */ /* 0x000fe20000010000 */
[----:B------:R-:W-:Y:S01]  /*64c0*/  MOV R34, R53 ;  /* 0x0000003500227202 */ /* 0x000fe20000000f00 */
        /* <DEDUP_REMOVED lines=22> */
[----:B------:R-:W-:Y:S01]  /*6630*/  FADD.FTZ R249, R251, R2 ;  /* 0x00000002fbf97221 */ /* 0x000fe20000010000 */
[----:B------:R1:W-:Y:S01]  /*6640*/  STL [R1+0xc], R245 ;  /* 0x00000cf501007387 */ /* 0x0003e20000100800 */
[----:B------:R-:W-:-:S03]  /*6650*/  FADD.FTZ R248, R247, R0 ;  /* 0x00000000f7f87221 */ /* 0x000fc60000010000 */
[----:B------:R1:W-:Y:S02]  /*6660*/  STL [R1+0x8], R244 ;  /* 0x000008f401007387 */ /* 0x0003e40000100800 */
[C---:B------:R-:W-:Y:S02]  /*6670*/  HMMA.16816.F32 R68, R128.reuse, R20, R8 ;  /* 0x000000148044723c */ /* 0x040fe40000001808 */
[----:B------:R1:W-:Y:S04]  /*6680*/  STL [R1+0x4], R249 ;  /* 0x000004f901007387 */ /* 0x0003e80000100800 */
[----:B------:R1:W-:Y:S02]  /*6690*/  STL [R1], R248 ;  /* 0x000000f801007387 */ /* 0x0003e40000100800 */
        /* <DEDUP_REMOVED lines=12> */
[----:B------:R-:W3:Y:S04]  /*6760*/  LDL R35, [R1+0x10] ;  /* 0x0000100001237983 */ /* 0x000ee80000100800 */
[----:B------:R-:W4:Y:S01]  /*6770*/  LDL.64 R6, [R1+0x40] ;  /* 0x0000400001067983 */ /* 0x000f220000100a00 */
[----:B------:R-:W-:-:S03]  /*6780*/  UIADD3 UR17, UR7, -0x2, URZ ;  /* 0xfffffffe07117890 */ /* 0x000fc6000fffe03f */
[----:B------:R-:W1:Y:S01]  /*6790*/  S2R R250, SR_TID.X ;  /* 0x0000000000fa7919 */ /* 0x000e620000002100 */
[----:B------:R-:W-:Y:S02]  /*67a0*/  USHF.R.S32.HI UR5, URZ, 0x1f, UR17 ;  /* 0x0000001f3f057899 */ /* 0x000fe40008011411 */
[----:B------:R-:W-:Y:S01]  /*67b0*/  UIMAD UR4, UR11, UR17, URZ ;  /* 0x000000110b0472a4 */ /* 0x000fe2000f8e023f */
[----:B------:R-:W-:Y:S01]  /*67c0*/  IMAD.U32 R2, RZ, RZ, UR17 ;  /* 0x00000011ff027e24 */ /* 0x000fe2000f8e00ff */
[----:B------:R-:W-:Y:S02]  /*67d0*/  UISETP.GT.AND UP0, UPT, UR17, UR8, UPT ;  /* 0x000000081100728c */ /* 0x000fe4000bf04270 */
[----:B------:R-:W-:Y:S01]  /*67e0*/  UIMAD UR4, UR5, UR12, UR4 ;  /* 0x0000000c050472a4 */ /* 0x000fe2000f8e0204 */
[----:B-1----:R-:W-:-:S05]  /*67f0*/  IMAD.SHL.U32 R250, R250, 0x2, RZ ;  /* 0x00000002fafa7824 */ /* 0x002fca00078e00ff */
[----:B------:R-:W-:Y:S01]  /*6800*/  LOP3.LUT R250, R250, 0x6, RZ, 0xc0, !PT ;  /* 0x00000006fafa7812 */ /* 0x000fe200078ec0ff */
[----:B------:R-:W-:Y:S01]  /*6810*/  BAR.SYNC.DEFER_BLOCKING 0x0 ;  /* 0x0000000000007b1d */ /* 0x000fe20000010000 */
[----:B--2---:R-:W-:Y:S02]  /*6820*/  ISETP.GE.AND P3, PT, R32, c[0x0][0x220], PT ;  /* 0x0000880020007a0c */ /* 0x004fe40003f66270 */
[----:B---3--:R-:W-:Y:S01]  /*6830*/  ISETP.GE.AND P2, PT, R35, c[0x0][0x220], PT ;  /* 0x0000880023007a0c */ /* 0x008fe20003f46270 */
[----:B----4-:R-:W-:-:S10]  /*6840*/  IMAD.WIDE.U32 R2, R2, UR12, R6 ;  /* 0x0000000c02027c25 */ /* 0x010fd4000f8e0006 */
[----:B------:R-:W-:Y:S01]  /*6850*/  @P3 STS.128 [R223+0xa000], RZ ;  /* 0x00a000ffdf003388 */ /* 0x000fe20000000c00 */
[----:B------:R-:W-:Y:S02]  /*6860*/  IADD3 R3, R3, UR4, RZ ;  /* 0x0000000403037c10 */ /* 0x000fe4000fffe0ff */
[C---:B------:R-:W-:Y:S02]  /*6870*/  IADD3 R0, P0, R2.reuse, UR14, RZ ;  /* 0x0000000e02007c10 */ /* 0x040fe4000ff1e0ff */
[C---:B------:R-:W-:Y:S02]  /*6880*/  @!P3 LEA R10, P5, R2.reuse, c[0x0][0x170], 0x1 ;  /* 0x00005c00020aba11 */ /* 0x040fe400078a08ff */
[----:B------:R-:W-:Y:S02]  /*6890*/  @!P2 LEA R6, P1, R2, c[0x0][0x170], 0x1 ;  /* 0x00005c000206aa11 */ /* 0x000fe400078208ff */
[----:B------:R-:W-:Y:S02]  /*68a0*/  IADD3.X R5, R3, UR13, RZ, P0, !PT ;  /* 0x0000000d03057c10 */ /* 0x000fe400087fe4ff */
[----:B------:R-:W-:-:S02]  /*68b0*/  @!P3 LEA R8, P4, R0, c[0x0][0x170], 0x1 ;  /* 0x00005c000008ba11 */ /* 0x000fc400078808ff */
        /* <DEDUP_REMOVED lines=16> */
[----:B------:R-:W-:Y:S01]  /*69c0*/  @P3 STS.128 [R223+0xa800], RZ ;  /* 0x00a800ffdf003388 */ /* 0x000fe20000000c00 */
[--C-:B------:R-:W-:Y:S01]  /*69d0*/  IMAD.IADD R2, R226, 0x1, -R0.reuse ;  /* 0x00000001e2027824 */ /* 0x100fe200078e0a00 */
[C---:B------:R-:W-:Y:S02]  /*69e0*/  ISETP.GE.AND P0, PT, R0.reuse, R235, PT ;  /* 0x000000eb0000720c */ /* 0x040fe40003f06270 */
[----:B------:R-:W-:Y:S01]  /*69f0*/  @!PT LDS RZ, [RZ] ;  /* 0x00000000fffff984 */ /* 0x000fe20000000800 */
[----:B------:R-:W-:Y:S01]  /*6a00*/  @!PT LDS RZ, [RZ] ;  /* 0x00000000fffff984 */ /* 0x000fe20000000800 */
[----:B------:R-:W-:Y:S01]  /*6a10*/  @!PT LDS RZ, [RZ] ;  /* 0x00000000fffff984 */ /* 0x000fe20000000800 */
[----:B------:R1:W-:Y:S01]  /*6a20*/  @!P3 LDGSTS.E.BYPASS.LTC128B.128 [R223+0xa800], [R8.64] ;  /* 0x0a80000008dfbfae */ /* 0x0003e2000b901d52 */
[C---:B------:R-:W-:Y:S02]  /*6a30*/  ISETP.GE.AND P6, PT, R0.reuse, R234, PT ;  /* 0x000000ea0000720c */ /* 0x040fe40003fc6270 */
[----:B------:R-:W-:Y:S01]  /*6a40*/  IABS R3, R2 ;  /* 0x0000000200037213 */ /* 0x000fe20000000000 */
[----:B------:R-:W-:Y:S01]  /*6a50*/  @P2 STS.128 [R223+0xb800], RZ ;  /* 0x00b800ffdf002388 */ /* 0x000fe20000000c00 */
[----:B------:R-:W-:Y:S01]  /*6a60*/  IMAD.IADD R2, R225, 0x1, -R0 ;  /* 0x00000001e1027824 */ /* 0x000fe200078e0a00 */
[----:B------:R-:W-:-:S02]  /*6a70*/  ISETP.LT.OR P0, PT, R0, R230, P0 ;  /* 0x000000e60000720c */ /* 0x000fc40000701670 */
[----:B------:R-:W-:Y:S01]  /*6a80*/  @!PT LDS RZ, [RZ] ;  /* 0x00000000fffff984 */ /* 0x000fe20000000800 */
[----:B------:R-:W-:Y:S01]  /*6a90*/  @!PT LDS RZ, [RZ] ;  /* 0x00000000fffff984 */ /* 0x000fe20000000800 */
[----:B------:R-:W-:Y:S01]  /*6aa0*/  @!PT LDS RZ, [RZ] ;  /* 0x00000000fffff984 */ /* 0x000fe20000000800 */
[----:B------:R2:W-:Y:S01]  /*6ab0*/  @!P2 LDGSTS.E.BYPASS.LTC128B.128 [R223+0xb800], [R4.64+0x80] ;  /* 0x0b80008004dfafae */ /* 0x0005e2000b901d52 */
[----:B------:R-:W-:Y:S02]  /*6ac0*/  ISETP.LT.OR P6, PT, R0, R229, P6 ;  /* 0x000000e50000720c */ /* 0x000fe400037c1670 */
[----:B------:R-:W-:Y:S01]  /*6ad0*/  IABS R2, R2 ;  /* 0x0000000200027213 */ /* 0x000fe20000000000 */
[----:B------:R-:W-:Y:S04]  /*6ae0*/  LDSM.16.M88.4 R24, [R208+0x8800] ;  /* 0x00880000d018783b */ /* 0x000fe80000000200 */
[----:B------:R-:W-:Y:S04]  /*6af0*/  LDSM.16.M88.4 R20, [R208+0x8000] ;  /* 0x00800000d014783b */ /* 0x000fe80000000200 */
[----:B------:R-:W-:Y:S04]  /*6b00*/  LDSM.16.M88.4 R32, [R222] ;  /* 0x00000000de20783b */ /* 0x000fe80000000200 */
[----:B------:R-:W3:Y:S04]  /*6b10*/  LDSM.16.M88.4 R12, [R210] ;  /* 0x00000000d20c783b */ /* 0x000ee80000000200 */
[----:B-1----:R-:W1:Y:S04]  /*6b20*/  LDSM.16.M88.4 R8, [R210+0x2000] ;  /* 0x00200000d208783b */ /* 0x002e680000000200 */
[----:B------:R-:W-:Y:S04]  /*6b30*/  LDSM.16.M88.4 R28, [R219] ;  /* 0x00000000db1c783b */ /* 0x000fe80000000200 */
[----:B--2---:R-:W2:Y:S04]  /*6b40*/  LDSM.16.M88.4 R4, [R212+0x2000] ;  /* 0x00200000d404783b */ /* 0x004ea80000000200 */
[----:B------:R-:W0:Y:S01]  /*6b50*/  LDGDEPBAR ;  /* 0x00000000000079af */ /* 0x000e220000000000 */
[----:B---3--:R-:W-:Y:S08]  /*6b60*/  HMMA.16816.F32 R184, R12, R20, RZ ;  /* 0x000000140cb8723c */ /* 0x008ff000000018ff */
[C---:B-1----:R-:W-:Y:S08]  /*6b70*/  HMMA.16816.F32 R180, R8.reuse, R26, RZ ;  /* 0x0000001a08b4723c */ /* 0x042ff000000018ff */
[C---:B------:R-:W-:Y:S08]  /*6b80*/  HMMA.16816.F32 R16, R8.reuse, R24, RZ ;  /* 0x000000180810723c */ /* 0x040ff000000018ff */
[C---:B------:R-:W-:Y:S08]  /*6b90*/  HMMA.16816.F32 R140, R8.reuse, R22, RZ ;  /* 0x00000016088c723c */ /* 0x040ff000000018ff */
[----:B------:R-:W-:Y:S01]  /*6ba0*/  HMMA.16816.F32 R176, R8, R20, RZ ;  /* 0x0000001408b0723c */ /* 0x000fe200000018ff */
[----:B------:R-:W1:Y:S07]  /*6bb0*/  LDSM.16.M88.4 R8, [R212] ;  /* 0x00000000d408783b */ /* 0x000e6e0000000200 */
[----:B--2---:R-:W-:Y:S08]  /*6bc0*/  HMMA.16816.F32 R204, R4, R34, R180 ;  /* 0x0000002204cc723c */ /* 0x004ff000000018b4 */
[C---:B------:R-:W-:Y:S08]  /*6bd0*/  HMMA.16816.F32 R180, R12.reuse, R22, RZ ;  /* 0x000000160cb4723c */ /* 0x040ff000000018ff */
[----:B------:R-:W-:Y:S08]  /*6be0*/  HMMA.16816.F32 R20, R12, R24, RZ ;  /* 0x000000180c14723c */ /* 0x000ff000000018ff */
[C---:B------:R-:W-:Y:S01]  /*6bf0*/  HMMA.16816.F32 R236, R4.reuse, R32, R16 ;  /* 0x0000002004ec723c */ /* 0x040fe20000001810 */
[----:B------:R-:W-:Y:S07]  /*6c00*/  LDSM.16.M88.4 R16, [R218+0x2000] ;  /* 0x00200000da10783b */ /* 0x000fee0000000200 */
[----:B------:R-:W-:Y:S01]  /*6c10*/  HMMA.16816.F32 R240, R4, R30, R140 ;  /* 0x0000001e04f0723c */ /* 0x000fe2000000188c */
[----:B------:R-:W2:Y:S07]  /*6c20*/  LDSM.16.M88.4 R140, [R217+0x8800] ;  /* 0x00880000d98c783b */ /* 0x000eae0000000200 */
[----:B------:R-:W-:Y:S01]  /*6c30*/  HMMA.16816.F32 R12, R12, R26, RZ ;  /* 0x0000001a0c0c723c */ /* 0x000fe200000018ff */
[----:B------:R-:W-:Y:S07]  /*6c40*/  LDSM.16.M88.4 R24, [R215+0x800] ;  /* 0x00080000d718783b */ /* 0x000fee0000000200 */
[-C--:B------:R-:W-:Y:S01]  /*6c50*/  HMMA.16816.F32 R196, R4, R28.reuse, R176 ;  /* 0x0000001c04c4723c */ /* 0x080fe200000018b0 */
[----:B------:R-:W3:Y:S04]  /*6c60*/  LDSM.16.M88.4 R176, [R217+0x8000] ;  /* 0x00800000d9b0783b */ /* 0x000ee80000000200 */
[----:B------:R-:W4:Y:S03]  /*6c70*/  LDSM.16.M88.4 R4, [R218] ;  /* 0x00000000da04783b */ /* 0x000f260000000200 */
[C---:B-1----:R-:W-:Y:S08]  /*6c80*/  HMMA.16816.F32 R192, R8.reuse, R28, R184 ;  /* 0x0000001c08c0723c */ /* 0x042ff000000018b8 */
[C---:B------:R-:W-:Y:S01]  /*6c90*/  HMMA.16816.F32 R200, R8.reuse, R32, R20 ;  /* 0x0000002008c8723c */ /* 0x040fe20000001814 */
[----:B------:R-:W-:Y:S07]  /*6ca0*/  LDSM.16.M88.4 R20, [R215] ;  /* 0x00000000d714783b */ /* 0x000fee0000000200 */
[C---:B------:R-:W-:Y:S08]  /*6cb0*/  HMMA.16816.F32 R188, R8.reuse, R30, R180 ;  /* 0x0000001e08bc723c */ /* 0x040ff000000018b4 */
[----:B------:R-:W-:Y:S01]  /*6cc0*/  HMMA.16816.F32 R184, R8, R34, R12 ;  /* 0x0000002208b8723c */ /* 0x000fe2000000180c */
[----:B------:R-:W1:Y:S04]  /*6cd0*/  LDSM.16.M88.4 R8, [R216+0x2000] ;  /* 0x00200000d808783b */ /* 0x000e680000000200 */
[----:B------:R-:W5:Y:S03]  /*6ce0*/  LDSM.16.M88.4 R12, [R216] ;  /* 0x00000000d80c783b */ /* 0x000f660000000200 */
        /* <DEDUP_REMOVED lines=8> */
[----:B------:R-:W-:Y:S07]  /*6d70*/  LDSM.16.M88.4 R4, [R210+0x6000] ;  /* 0x00600000d204783b */ /* 0x000fee0000000200 */
[C---:B-1----:R-:W-:Y:S01]  /*6d80*/  HMMA.16816.F32 R200, R8.reuse, R24, R28 ;  /* 0x0000001808c8723c */ /* 0x042fe2000000181c */
[----:B------:R-:W1:Y:S07]  /*6d90*/  LDSM.16.M88.4 R28, [R208+0x9000] ;  /* 0x00900000d01c783b */ /* 0x000e6e0000000200 */
[C---:B------:R-:W-:Y:S08]  /*6da0*/  HMMA.16816.F32 R236, R8.reuse, R20, R180 ;  /* 0x0000001408ec723c */ /* 0x040ff000000018b4 */
[C---:B------:R-:W-:Y:S01]  /*6db0*/  HMMA.16816.F32 R204, R8.reuse, R22, R32 ;  /* 0x0000001608cc723c */ /* 0x040fe20000001820 */
[----:B------:R-:W-:Y:S07]  /*6dc0*/  LDSM.16.M88.4 R32, [R221] ;  /* 0x00000000dd20783b */ /* 0x000fee0000000200 */
[----:B------:R-:W-:Y:S01]  /*6dd0*/  HMMA.16816.F32 R180, R8, R26, R16 ;  /* 0x0000001a08b4723c */ /* 0x000fe20000001810 */
[----:B------:R-:W2:Y:S04]  /*6de0*/  LDSM.16.M88.4 R16, [R208+0x9800] ;  /* 0x00980000d010783b */ /* 0x000ea80000000200 */
[----:B------:R-:W3:Y:S03]  /*6df0*/  LDSM.16.M88.4 R8, [R210+0x4000] ;  /* 0x00400000d208783b */ /* 0x000ee60000000200 */
[C---:B-----5:R-:W-:Y:S08]  /*6e00*/  HMMA.16816.F32 R184, R12.reuse, R22, R176 ;  /* 0x000000160cb8723c */ /* 0x060ff000000018b0 */
[C---:B------:R-:W-:Y:S01]  /*6e10*/  HMMA.16816.F32 R188, R12.reuse, R20, R196 ;  /* 0x000000140cbc723c */ /* 0x040fe200000018c4 */
[----:B------:R-:W-:Y:S07]  /*6e20*/  LDSM.16.M88.4 R20, [R220] ;  /* 0x00000000dc14783b */ /* 0x000fee0000000200 */
[C---:B------:R-:W-:Y:S08]  /*6e30*/  HMMA.16816.F32 R176, R12.reuse, R24, R192 ;  /* 0x000000180cb0723c */ /* 0x040ff000000018c0 */
[----:B------:R-:W-:Y:S01]  /*6e40*/  HMMA.16816.F32 R140, R12, R26, R140 ;  /* 0x0000001a0c8c723c */ /* 0x000fe2000000188c */
[----:B------:R-:W4:Y:S07]  /*6e50*/  LDSM.16.M88.4 R12, [R212+0x6000] ;  /* 0x00600000d40c783b */ /* 0x000f2e0000000200 */
[C---:B-1----:R-:W-:Y:S08]  /*6e60*/  HMMA.16816.F32 R24, R4.reuse, R28, R236 ;  /* 0x0000001c0418723c */ /* 0x042ff000000018ec */
[C---:B------:R-:W-:Y:S08]  /*6e70*/  HMMA.16816.F32 R192, R4.reuse, R30, R204 ;  /* 0x0000001e04c0723c */ /* 0x040ff000000018cc */
[----:B--2---:R-:W-:Y:S08]  /*6e80*/  HMMA.16816.F32 R236, R4, R16, R200 ;  /* 0x0000001004ec723c */ /* 0x004ff000000018c8 */
[----:B---3--:R-:W-:Y:S08]  /*6e90*/  HMMA.16816.F32 R204, R8, R30, R184 ;  /* 0x0000001e08cc723c */ /* 0x008ff000000018b8 */
[----:B------:R-:W-:Y:S01]  /*6ea0*/  HMMA.16816.F32 R200, R4, R18, R180 ;  /* 0x0000001204c8723c */ /* 0x000fe200000018b4 */
[----:B------:R-:W-:Y:S07]  /*6eb0*/  LDSM.16.M88.4 R4, [R218+0x6000] ;  /* 0x00600000da04783b */ /* 0x000fee0000000200 */
[C---:B------:R-:W-:Y:S01]  /*6ec0*/  HMMA.16816.F32 R188, R8.reuse, R28, R188 ;  /* 0x0000001c08bc723c */ /* 0x040fe200000018bc */
[----:B------:R-:W-:Y:S07]  /*6ed0*/  LDSM.16.M88.4 R28, [R217+0x9800] ;  /* 0x00980000d91c783b */ /* 0x000fee0000000200 */
[C---:B------:R-:W-:Y:S08]  /*6ee0*/  HMMA.16816.F32 R196, R8.reuse, R16, R176 ;  /* 0x0000001008c4723c */ /* 0x040ff000000018b0 */
[----:B------:R-:W-:Y:S01]  /*6ef0*/  HMMA.16816.F32 R184, R8, R18, R140 ;  /* 0x0000001208b8723c */ /* 0x000fe2000000188c */
[----:B------:R-:W1:Y:S07]  /*6f00*/  LDSM.16.M88.4 R8, [R212+0x4000] ;  /* 0x00400000d408783b */ /* 0x000e6e0000000200 */
[C---:B----4-:R-:W-:Y:S01]  /*6f10*/  HMMA.16816.F32 R140, R12.reuse, R32, R24 ;  /* 0x000000200c8c723c */ /* 0x050fe20000001818 */
[----:B------:R-:W2:Y:S07]  /*6f20*/  LDSM.16.M88.4 R24, [R217+0x9000] ;  /* 0x00900000d918783b */ /* 0x000eae0000000200 */
        /* <DEDUP_REMOVED lines=10> */
[----:B------:R-:W1:Y:S07]  /*6fd0*/  LDSM.16.M88.4 R16, [R215+0x1000] ;  /* 0x00100000d710783b */ /* 0x000e6e0000000200 */
[C---:B------:R-:W-:Y:S08]  /*6fe0*/  HMMA.16816.F32 R184, R4.reuse, R24, R140 ;  /* 0x0000001804b8723c */ /* 0x040ff0000000188c */
[C---:B------:R-:W-:Y:S08]  /*6ff0*/  HMMA.16816.F32 R204, R4.reuse, R28, R180 ;  /* 0x0000001c04cc723c */ /* 0x040ff000000018b4 */
[----:B------:R-:W-:Y:S01]  /*7000*/  HMMA.16816.F32 R236, R4, R30, R176 ;  /* 0x0000001e04ec723c */ /* 0x000fe200000018b0 */
[----:B------:R-:W2:Y:S07]  /*7010*/  LDSM.16.M88.4 R4, [R216+0x6000] ;  /* 0x00600000d804783b */ /* 0x000eae0000000200 */
[C---:B---3--:R-:W-:Y:S01]  /*7020*/  HMMA.16816.F32 R20, R12.reuse, R24, R188 ;  /* 0x000000180c14723c */ /* 0x048fe200000018bc */
[----:B------:R3:W4:Y:S07]  /*7030*/  I2F R24, R3 ;  /* 0x0000000300187306 */ /* 0x00072e0000201400 */
[C---:B------:R-:W-:Y:S08]  /*7040*/  HMMA.16816.F32 R32, R12.reuse, R26, R32 ;  /* 0x0000001a0c20723c */ /* 0x040ff00000001820 */
[----:B------:R-:W-:Y:S01]  /*7050*/  HMMA.16816.F32 R192, R12, R28, R192 ;  /* 0x0000001c0cc0723c */ /* 0x000fe200000018c0 */
[----:B---3--:R-:W-:-:S05]  /*7060*/  IMAD.IADD R3, R224, 0x1, -R0 ;  /* 0x00000001e0037824 */ /* 0x008fca00078e0a00 */
[----:B------:R-:W-:Y:S02]  /*7070*/  IABS R3, R3 ;  /* 0x0000000300037213 */ /* 0x000fe40000000000 */
[----:B-1----:R-:W-:Y:S01]  /*7080*/  HMMA.16816.F32 R140, R8, R16, R20 ;  /* 0x00000010088c723c */ /* 0x002fe20000001814 */
[----:B------:R1:W3:Y:S07]  /*7090*/  I2F R20, R2 ;  /* 0x0000000200147306 */ /* 0x0002ee0000201400 */
[----:B------:R-:W-:Y:S08]  /*70a0*/  HMMA.16816.F32 R200, R12, R30, R200 ;  /* 0x0000001e0cc8723c */ /* 0x000ff000000018c8 */
[----:B--2---:R-:W-:Y:S01]  /*70b0*/  HMMA.16816.F32 R176, R4, R16, R184 ;  /* 0x0000001004b0723c */ /* 0x004fe200000018b8 */
[----:B-1----:R-:W-:Y:S01]  /*70c0*/  IMAD.IADD R2, R231, 0x1, -R0 ;  /* 0x00000001e7027824 */ /* 0x002fe200078e0a00 */
[----:B------:R-:W1:Y:S04]  /*70d0*/  I2F R16, R3 ;  /* 0x0000000300107306 */ /* 0x000e680000201400 */
[----:B------:R-:W-:-:S02]  /*70e0*/  IABS R2, R2 ;  /* 0x0000000200027213 */ /* 0x000fc40000000000 */
[----:B------:R-:W-:Y:S01]  /*70f0*/  HMMA.16816.F32 R196, R4, R18, R196 ;  /* 0x0000001204c4723c */ /* 0x000fe200000018c4 */
[----:B----4-:R-:W-:Y:S01]  /*7100*/  FFMA.FTZ R14, R24, -UR16, R140 ;  /* 0x80000010180e7c23 */ /* 0x010fe2000801008c */
[----:B------:R2:W4:Y:S01]  /*7110*/  I2F R12, R2 ;  /* 0x00000002000c7306 */ /* 0x0005220000201400 */
[----:B---3--:R-:W-:-:S03]  /*7120*/  FFMA.FTZ R17, R20, -UR16, R142 ;  /* 0x8000001014117c23 */ /* 0x008fc6000801008e */
[----:B------:R-:W-:Y:S02]  /*7130*/  FSEL R185, R14, -INF , !P0 ;  /* 0xff8000000eb97808 */ /* 0x000fe40004000000 */
[----:B------:R-:W-:Y:S01]  /*7140*/  HMMA.16816.F32 R180, R8, R18, R32 ;  /* 0x0000001208b4723c */ /* 0x000fe20000001820 */
[----:B------:R-:W-:Y:S02]  /*7150*/  FSEL R188, R17, -INF , !P6 ;  /* 0xff80000011bc7808 */ /* 0x000fe40007000000 */
[----:B------:R-:W-:-:S04]  /*7160*/  ISETP.GE.AND P6, PT, R0, R233, PT ;  /* 0x000000e90000720c */ /* 0x000fc80003fc6270 */
[----:B------:R-:W-:Y:S01]  /*7170*/  ISETP.LT.OR P6, PT, R0, R228, P6 ;  /* 0x000000e40000720c */ /* 0x000fe200037c1670 */
[----:B-1----:R-:W-:Y:S01]  /*7180*/  FFMA.FTZ R18, R16, -UR16, R176 ;  /* 0x8000001010127c23 */ /* 0x002fe200080100b0 */
[----:B--2---:R-:W-:Y:S01]  /*7190*/  IADD3 R2, R0, 0x1, RZ ;  /* 0x0000000100027810 */ /* 0x004fe20007ffe0ff */
[----:B----4-:R-:W-:-:S03]  /*71a0*/  FFMA.FTZ R19, R12, -UR16, R178 ;  /* 0x800000100c137c23 */ /* 0x010fc600080100b2 */
[----:B------:R-:W-:Y:S01]  /*71b0*/  FSEL R187, R18, -INF , !P6 ;  /* 0xff80000012bb7808 */ /* 0x000fe20007000000 */
[--C-:B------:R-:W-:Y:S01]  /*71c0*/  IMAD.IADD R3, R226, 0x1, -R2.reuse ;  /* 0x00000001e2037824 */ /* 0x100fe200078e0a02 */
[C---:B------:R-:W-:Y:S01]  /*71d0*/  ISETP.GE.AND P5, PT, R2.reuse, R235, PT ;  /* 0x000000eb0200720c */ /* 0x040fe20003fa6270 */
[--C-:B------:R-:W-:Y:S01]  /*71e0*/  IMAD.IADD R13, R225, 0x1, -R2.reuse ;  /* 0x00000001e10d7824 */ /* 0x100fe200078e0a02 */
[C---:B------:R-:W-:Y:S02]  /*71f0*/  ISETP.GE.AND P4, PT, R2.reuse, R234, PT ;  /* 0x000000ea0200720c */ /* 0x040fe40003f86270 */
[----:B------:R-:W-:Y:S02]  /*7200*/  IABS R3, R3 ;  /* 0x0000000300037213 */ /* 0x000fe40000000000 */
[C---:B------:R-:W-:Y:S02]  /*7210*/  ISETP.GE.AND P1, PT, R2.reuse, R233, PT ;  /* 0x000000e90200720c */ /* 0x040fe40003f26270 */
[----:B------:R-:W-:Y:S01]  /*7220*/  ISETP.GE.AND P0, PT, R2, R232, PT ;  /* 0x000000e80200720c */ /* 0x000fe20003f06270 */
[----:B------:R-:W-:Y:S01]  /*7230*/  IMAD.MOV.U32 R12, RZ, RZ, R3 ;  /* 0x000000ffff0c7224 */ /* 0x000fe200078e0003 */
[----:B------:R-:W-:Y:S01]  /*7240*/  IABS R3, R13 ;  /* 0x0000000d00037213 */ /* 0x000fe20000000000 */
[----:B------:R-:W-:Y:S01]  /*7250*/  IMAD.IADD R13, R224, 0x1, -R2 ;  /* 0x00000001e00d7824 */ /* 0x000fe200078e0a02 */
[C---:B------:R-:W-:Y:S01]  /*7260*/  ISETP.LT.OR P5, PT, R2.reuse, R230, P5 ;  /* 0x000000e60200720c */ /* 0x040fe20002fa1670 */
[----:B------:R1:W2:Y:S01]  /*7270*/  I2F R15, R12 ;  /* 0x0000000c000f7306 */ /* 0x0002a20000201400 */
[----:B------:R-:W-:-:S02]  /*7280*/  ISETP.LT.OR P4, PT, R2, R229, P4 ;  /* 0x000000e50200720c */ /* 0x000fc40002781670 */
[C---:B------:R-:W-:Y:S02]  /*7290*/  ISETP.LT.OR P1, PT, R2.reuse, R228, P1 ;  /* 0x000000e40200720c */ /* 0x040fe40000f21670 */
[----:B------:R-:W-:Y:S02]  /*72a0*/  ISETP.LT.OR P0, PT, R2, R227, P0 ;  /* 0x000000e30200720c */ /* 0x000fe40000701670 */
[----:B------:R-:W-:-:S04]  /*72b0*/  ISETP.GE.AND P6, PT, R0, R232, PT ;  /* 0x000000e80000720c */ /* 0x000fc80003fc6270 */
[----:B------:R-:W-:-:S04]  /*72c0*/  ISETP.LT.OR P6, PT, R0, R227, P6 ;  /* 0x000000e30000720c */ /* 0x000fc800037c1670 */
[----:B------:R-:W-:Y:S01]  /*72d0*/  FSEL R186, R19, -INF , !P6 ;  /* 0xff80000013ba7808 */ /* 0x000fe20007000000 */
[----:B-1----:R-:W-:Y:S01]  /*72e0*/  IMAD.MOV.U32 R12, RZ, RZ, R3 ;  /* 0x000000ffff0c7224 */ /* 0x002fe200078e0003 */
[----:B------:R-:W-:Y:S01]  /*72f0*/  IABS R3, R13 ;  /* 0x0000000d00037213 */ /* 0x000fe20000000000 */
[----:B--2---:R-:W-:Y:S02]  /*7300*/  FFMA.FTZ R16, R15, -UR16, R141 ;  /* 0x800000100f107c23 */ /* 0x004fe4000801008d */
[----:B------:R1:W2:Y:S03]  /*7310*/  I2F R14, R12 ;  /* 0x0000000c000e7306 */ /* 0x0002a60000201400 */
[----:B------:R-:W-:-:S05]  /*7320*/  FSEL R133, R16, -INF , !P5 ;  /* 0xff80000010857808 */ /* 0x000fca0006800000 */
[----:B------:R3:W4:Y:S01]  /*7330*/  I2F R13, R3 ;  /* 0x00000003000d7306 */ /* 0x0007220000201400 */
[----:B-1----:R-:W-:Y:S01]  /*7340*/  IMAD.IADD R12, R231, 0x1, -R2 ;  /* 0x00000001e70c7824 */ /* 0x002fe200078e0a02 */
[----:B------:R-:W-:Y:S01]  /*7350*/  IADD3 R2, R0, 0x8, RZ ;  /* 0x0000000800027810 */ /* 0x000fe20007ffe0ff */
[----:B--2---:R-:W-:-:S03]  /*7360*/  FFMA.FTZ R15, R14, -UR16, R143 ;  /* 0x800000100e0f7c23 */ /* 0x004fc6000801008f */
[----:B------:R-:W-:Y:S01]  /*7370*/  IABS R12, R12 ;  /* 0x0000000c000c7213 */ /* 0x000fe20000000000 */
[--C-:B------:R-:W-:Y:S01]  /*7380*/  IMAD.IADD R14, R224, 0x1, -R2.reuse ;  /* 0x00000001e00e7824 */ /* 0x100fe200078e0a02 */
[----:B------:R-:W-:Y:S01]  /*7390*/  FSEL R139, R15, -INF , !P4 ;  /* 0xff8000000f8b7808 */ /* 0x000fe20006000000 */
[--C-:B---3--:R-:W-:Y:S01]  /*73a0*/  IMAD.IADD R3, R226, 0x1, -R2.reuse ;  /* 0x00000001e2037824 */ /* 0x108fe200078e0a02 */
[----:B------:R1:W2:Y:S01]  /*73b0*/  I2F R23, R12 ;  /* 0x0000000c00177306 */ /* 0x0002a20000201400 */
[----:B----4-:R-:W-:Y:S01]  /*73c0*/  FFMA.FTZ R18, R13, -UR16, R177 ;  /* 0x800000100d127c23 */ /* 0x010fe200080100b1 */
[----:B------:R-:W-:Y:S01]  /*73d0*/  ISETP.GE.AND P6, PT, R2, R235, PT ;  /* 0x000000eb0200720c */ /* 0x000fe20003fc6270 */
[----:B------:R-:W-:Y:S01]  /*73e0*/  IMAD.IADD R17, R231, 0x1, -R2 ;  /* 0x00000001e7117824 */ /* 0x000fe200078e0a02 */
[----:B------:R-:W-:Y:S02]  /*73f0*/  IABS R3, R3 ;  /* 0x0000000300037213 */ /* 0x000fe40000000000 */
[----:B------:R-:W-:-:S02]  /*7400*/  FSEL R184, R18, -INF , !P1 ;  /* 0xff80000012b87808 */ /* 0x000fc40004800000 */
[----:B------:R-:W3:Y:S01]  /*7410*/  I2F R20, R3 ;  /* 0x0000000300147306 */ /* 0x000ee20000201400 */
[C---:B------:R-:W-:Y:S02]  /*7420*/  ISETP.GE.AND P5, PT, R2.reuse, R234, PT ;  /* 0x000000ea0200720c */ /* 0x040fe40003fa6270 */
[C---:B------:R-:W-:Y:S02]  /*7430*/  ISETP.GE.AND P4, PT, R2.reuse, R233, PT ;  /* 0x000000e90200720c */ /* 0x040fe40003f86270 */
[C---:B------:R-:W-:Y:S02]  /*7440*/  ISETP.GE.AND P1, PT, R2.reuse, R232, PT ;  /* 0x000000e80200720c */ /* 0x040fe40003f26270 */
[C---:B------:R-:W-:Y:S01]  /*7450*/  ISETP.LT.OR P6, PT, R2.reuse, R230, P6 ;  /* 0x000000e60200720c */ /* 0x040fe200037c1670 */
[----:B-1----:R-:W-:Y:S01]  /*7460*/  IMAD.IADD R12, R225, 0x1, -R2 ;  /* 0x00000001e10c7824 */ /* 0x002fe200078e0a02 */
[C---:B------:R-:W-:Y:S01]  /*7470*/  ISETP.LT.OR P5, PT, R2.reuse, R229, P5 ;  /* 0x000000e50200720c */ /* 0x040fe20002fa1670 */
[----:B--2---:R-:W-:Y:S01]  /*7480*/  FFMA.FTZ R19, R23, -UR16, R179 ;  /* 0x8000001017137c23 */ /* 0x004fe200080100b3 */
[----:B------:R-:W-:-:S02]  /*7490*/  ISETP.LT.OR P4, PT, R2, R228, P4 ;  /* 0x000000e40200720c */ /* 0x000fc40002781670 */
[----:B------:R-:W-:Y:S02]  /*74a0*/  IABS R12, R12 ;  /* 0x0000000c000c7213 */ /* 0x000fe40000000000 */
[----:B------:R-:W-:Y:S01]  /*74b0*/  ISETP.LT.OR P1, PT, R2, R227, P1 ;  /* 0x000000e30200720c */ /* 0x000fe20000f21670 */
[----:B---3--:R-:W-:Y:S01]  /*74c0*/  FFMA.FTZ R20, R20, -UR16, R180 ;  /* 0x8000001014147c23 */ /* 0x008fe200080100b4 */
[----:B------:R-:W-:Y:S01]  /*74d0*/  IADD3 R3, R0, 0x9, RZ ;  /* 0x0000000900037810 */ /* 0x000fe20007ffe0ff */
[----:B------:R-:W-:Y:S01]  /*74e0*/  IMAD.MOV.U32 R13, RZ, RZ, R12 ;  /* 0x000000ffff0d7224 */ /* 0x000fe200078e000c */
[----:B------:R-:W-:Y:S02]  /*74f0*/  IABS R12, R14 ;  /* 0x0000000e000c7213 */ /* 0x000fe40000000000 */
[----:B------:R-:W-:Y:S01]  /*7500*/  FSEL R30, R20, -INF , !P6 ;  /* 0xff800000141e7808 */ /* 0x000fe20007000000 */
[----:B------:R1:W2:Y:S01]  /*7510*/  I2F R22, R13 ;  /* 0x0000000d00167306 */ /* 0x0002a20000201400 */
[----:B------:R-:W-:Y:S01]  /*7520*/  IMAD.IADD R18, R226, 0x1, -R3 ;  /* 0x00000001e2127824 */ /* 0x000fe200078e0a03 */
[----:B------:R-:W-:Y:S01]  /*7530*/  FSEL R138, R19, -INF , !P0 ;  /* 0xff800000138a7808 */ /* 0x000fe20004000000 */
[----:B------:R-:W-:Y:S01]  /*7540*/  IMAD.MOV.U32 R16, RZ, RZ, R12 ;  /* 0x000000ffff107224 */ /* 0x000fe200078e000c */
[----:B------:R-:W-:-:S02]  /*7550*/  ISETP.GE.AND P0, PT, R3, R235, PT ;  /* 0x000000eb0300720c */ /* 0x000fc40003f06270 */
[----:B------:R-:W-:Y:S01]  /*7560*/  IABS R2, R18 ;  /* 0x0000001200027213 */ /* 0x000fe20000000000 */
[----:B------:R-:W-:Y:S01]  /*7570*/  IMAD.IADD R18, R224, 0x1, -R3 ;  /* 0x00000001e0127824 */ /* 0x000fe200078e0a03 */
[----:B------:R3:W4:Y:S01]  /*7580*/  I2F R21, R16 ;  /* 0x0000001000157306 */ /* 0x0007220000201400 */
[C---:B------:R-:W-:Y:S02]  /*7590*/  ISETP.GE.AND P6, PT, R3.reuse, R234, PT ;  /* 0x000000ea0300720c */ /* 0x040fe40003fc6270 */
[C---:B------:R-:W-:Y:S02]  /*75a0*/  ISETP.LT.OR P0, PT, R3.reuse, R230, P0 ;  /* 0x000000e60300720c */ /* 0x040fe40000701670 */
[----:B------:R-:W-:Y:S01]  /*75b0*/  ISETP.LT.OR P6, PT, R3, R229, P6 ;  /* 0x000000e50300720c */ /* 0x000fe200037c1670 */
[----:B-1----:R-:W1:Y:S01]  /*75c0*/  LDSM.16.M88.4 R12, [R215+0x1800] ;  /* 0x00180000d70c783b */ /* 0x002e620000000200 */
[----:B--2---:R-:W-:Y:S01]  /*75d0*/  FFMA.FTZ R22, R22, -UR16, R182 ;  /* 0x8000001016167c23 */ /* 0x004fe200080100b6 */
[----:B------:R-:W-:-:S04]  /*75e0*/  DEPBAR.LE SB0, 0x0 ;  /* 0x000080000000791a */ /* 0x000fc80000000000 */
[----:B------:R-:W-:Y:S02]  /*75f0*/  FSEL R31, R22, -INF , !P5 ;  /* 0xff800000161f7808 */ /* 0x000fe40006800000 */
[----:B---3--:R-:W-:Y:S01]  /*7600*/  IABS R16, R17 ;  /* 0x0000001100107213 */ /* 0x008fe20000000000 */
[----:B------:R-:W-:Y:S01]  /*7610*/  IMAD.MOV.U32 R17, RZ, RZ, R2 ;  /* 0x000000ffff117224 */ /* 0x000fe200078e0002 */
[----:B------:R-:W-:Y:S01]  /*7620*/  IADD3 R2, R0, 0x10, RZ ;  /* 0x0000001000027810 */ /* 0x000fe20007ffe0ff */
[----:B----4-:R-:W-:Y:S01]  /*7630*/  FFMA.FTZ R21, R21, -UR16, R196 ;  /* 0x8000001015157c23 */ /* 0x010fe200080100c4 */
[----:B------:R2:W-:Y:S01]  /*7640*/  I2F R25, R16 ;  /* 0x0000001000197306 */ /* 0x0005e20000201400 */
[----:B------:R-:W-:Y:S02]  /*7650*/  ISETP.GE.AND P5, PT, R3, R233, PT ;  /* 0x000000e90300720c */ /* 0x000fe40003fa6270 */
[----:B------:R-:W-:Y:S01]  /*7660*/  IMAD.IADD R19, R226, 0x1, -R2 ;  /* 0x00000001e2137824 */ /* 0x000fe200078e0a02 */
[----:B------:R-:W-:Y:S01]  /*7670*/  FSEL R132, R21, -INF , !P4 ;  /* 0xff80000015847808 */ /* 0x000fe20006000000 */
[----:B------:R-:W-:Y:S01]  /*7680*/  BAR.SYNC.DEFER_BLOCKING 0x0 ;  /* 0x0000000000007b1d */ /* 0x000fe20000010000 */
[----:B------:R-:W-:-:S02]  /*7690*/  ISETP.GE.AND P4, PT, R3, R232, PT ;  /* 0x000000e80300720c */ /* 0x000fc40003f86270 */
[C---:B------:R-:W-:Y:S02]  /*76a0*/  ISETP.LT.OR P5, PT, R3.reuse, R228, P5 ;  /* 0x000000e40300720c */ /* 0x040fe40002fa1670 */
[----:B------:R-:W-:Y:S01]  /*76b0*/  ISETP.LT.OR P4, PT, R3, R227, P4 ;  /* 0x000000e30300720c */ /* 0x000fe20002781670 */
[----:B------:R3:W4:Y:S01]  /*76c0*/  I2F R24, R17 ;  /* 0x0000001100187306 */ /* 0x0007220000201400 */
[----:B--2---:R-:W-:-:S05]  /*76d0*/  IMAD.IADD R16, R225, 0x1, -R3 ;  /* 0x00000001e1107824 */ /* 0x004fca00078e0a03 */
[----:B------:R-:W-:-:S05]  /*76e0*/  IABS R16, R16 ;  /* 0x0000001000107213 */ /* 0x000fca0000000000 */
[----:B---3--:R-:W-:Y:S01]  /*76f0*/  IMAD.MOV.U32 R17, RZ, RZ, R16 ;  /* 0x000000ffff117224 */ /* 0x008fe200078e0010 */
[----:B------:R-:W-:Y:S01]  /*7700*/  IABS R16, R18 ;  /* 0x0000001200107213 */ /* 0x000fe20000000000 */
[----:B------:R-:W-:Y:S01]  /*7710*/  IMAD.IADD R18, R231, 0x1, -R3 ;  /* 0x00000001e7127824 */ /* 0x000fe200078e0a03 */
[----:B-1----:R-:W-:Y:S01]  /*7720*/  HMMA.16816.F32 R32, R8, R12, R192 ;  /* 0x0000000c0820723c */ /* 0x002fe200000018c0 */
[----:B------:R1:W2:Y:S01]  /*7730*/  I2F R23, R17 ;  /* 0x0000001100177306 */ /* 0x0002a20000201400 */
[----:B------:R-:W-:-:S06]  /*7740*/  IMAD.IADD R3, R225, 0x1, -R2 ;  /* 0x00000001e1037824 */ /* 0x000fcc00078e0a02 */
[C---:B------:R-:W-:Y:S07]  /*7750*/  HMMA.16816.F32 R140, R4.reuse, R12, R204 ;  /* 0x0000000c048c723c */ /* 0x040fee00000018cc */
[----:B------:R-:W-:Y:S01]  /*7760*/  IABS R12, R3 ;  /* 0x00000003000c7213 */ /* 0x000fe20000000000 */
[----:B------:R-:W-:Y:S01]  /*7770*/  HMMA.16816.F32 R176, R4, R14, R236 ;  /* 0x0000000e04b0723c */ /* 0x000fe200000018ec */
[----:B-1----:R-:W-:Y:S01]  /*7780*/  IMAD.MOV.U32 R17, RZ, RZ, R16 ;  /* 0x000000ffff117224 */ /* 0x002fe200078e0010 */
[----:B------:R-:W-:Y:S01]  /*7790*/  IABS R16, R18 ;  /* 0x0000001200107213 */ /* 0x000fe20000000000 */
[----:B----4-:R-:W-:Y:S01]  /*77a0*/  FFMA.FTZ R18, R24, -UR16, R181 ;  /* 0x8000001018127c23 */ /* 0x010fe200080100b5 */
[----:B------:R-:W-:Y:S01]  /*77b0*/  IADD3 R3, R0, 0x11, RZ ;  /* 0x0000001100037810 */ /* 0x000fe20007ffe0ff */
[----:B------:R1:W3:Y:S01]  /*77c0*/  I2F R20, R17 ;  /* 0x0000001100147306 */ /* 0x0002e20000201400 */
[----:B--2---:R-:W-:-:S03]  /*77d0*/  FFMA.FTZ R21, R23, -UR16, R183 ;  /* 0x8000001017157c23 */ /* 0x004fc600080100b7 */
[----:B------:R-:W-:Y:S02]  /*77e0*/  IMAD.IADD R4, R224, 0x1, -R3 ;  /* 0x00000001e0047824 */ /* 0x000fe400078e0a03 */
[----:B------:R-:W-:Y:S02]  /*77f0*/  FSEL R27, R21, -INF , !P6 ;  /* 0xff800000151b7808 */ /* 0x000fe40007000000 */
[C---:B------:R-:W-:Y:S02]  /*7800*/  ISETP.GE.AND P6, PT, R2.reuse, R233, PT ;  /* 0x000000e90200720c */ /* 0x040fe40003fc6270 */
[----:B------:R-:W-:Y:S02]  /*7810*/  IABS R4, R4 ;  /* 0x0000000400047213 */ /* 0x000fe40000000000 */
[----:B------:R-:W-:Y:S01]  /*7820*/  ISETP.LT.OR P6, PT, R2, R228, P6 ;  /* 0x000000e40200720c */ /* 0x000fe200037c1670 */
[----:B-1----:R-:W-:Y:S01]  /*7830*/  IMAD.MOV.U32 R17, RZ, RZ, R16 ;  /* 0x000000ffff117224 */ /* 0x002fe200078e0010 */
[----:B------:R-:W-:Y:S01]  /*7840*/  IABS R16, R19 ;  /* 0x0000001300107213 */ /* 0x000fe20000000000 */
[----:B---3--:R-:W-:-:S02]  /*7850*/  FFMA.FTZ R19, R20, -UR16, R197 ;  /* 0x8000001014137c23 */ /* 0x008fc400080100c5 */
[----:B------:R1:W2:Y:S02]  /*7860*/  I2F R26, R17 ;  /* 0x00000011001a7306 */ /* 0x0002a40000201400 */
[----:B------:R-:W-:Y:S01]  /*7870*/  IMAD.MOV.U32 R13, RZ, RZ, R16 ;  /* 0x000000ffff0d7224 */ /* 0x000fe200078e0010 */
[----:B------:R-:W-:Y:S01]  /*7880*/  FSEL R28, R19, -INF , !P5 ;  /* 0xff800000131c7808 */ /* 0x000fe20006800000 */
[----:B------:R-:W-:Y:S01]  /*7890*/  IMAD.IADD R16, R224, 0x1, -R2 ;  /* 0x00000001e0107824 */ /* 0x000fe200078e0a02 */
[----:B------:R-:W-:-:S03]  /*78a0*/  ISETP.GE.AND P5, PT, R2, R232, PT ;  /* 0x000000e80200720c */ /* 0x000fc60003fa6270 */
[----:B------:R3:W4:Y:S01]  /*78b0*/  I2F R22, R13 ;  /* 0x0000000d00167306 */ /* 0x0007220000201400 */
[----:B------:R-:W-:Y:S01]  /*78c0*/  ISETP.LT.OR P5, PT, R2, R227, P5 ;  /* 0x000000e30200720c */ /* 0x000fe20002fa1670 */
[----:B-1----:R-:W-:Y:S01]  /*78d0*/  FFMA.FTZ R17, R25, -UR16, R198 ;  /* 0x8000001019117c23 */ /* 0x002fe200080100c6 */
[----:B------:R-:W-:Y:S01]  /*78e0*/  FSEL R25, R18, -INF , !P0 ;  /* 0xff80000012197808 */ /* 0x000fe20004000000 */
[----:B--2---:R-:W-:Y:S01]  /*78f0*/  FFMA.FTZ R6, R26, -UR16, R199 ;  /* 0x800000101a067c23 */ /* 0x004fe200080100c7 */
[C---:B------:R-:W-:Y:S02]  /*7900*/  ISETP.GE.AND P0, PT, R2.reuse, R234, PT ;  /* 0x000000ea0200720c */ /* 0x040fe40003f06270 */
[----:B------:R-:W-:Y:S02]  /*7910*/  FSEL R29, R17, -INF , !P1 ;  /* 0xff800000111d7808 */ /* 0x000fe40004800000 */
[C---:B------:R-:W-:Y:S01]  /*7920*/  ISETP.GE.AND P1, PT, R2.reuse, R235, PT ;  /* 0x000000eb0200720c */ /* 0x040fe20003f26270 */
[----:B---3--:R-:W-:Y:S01]  /*7930*/  IMAD.MOV.U32 R13, RZ, RZ, R12 ;  /* 0x000000ffff0d7224 */ /* 0x008fe200078e000c */
[----:B------:R-:W-:Y:S01]  /*7940*/  IABS R12, R16 ;  /* 0x00000010000c7213 */ /* 0x000fe20000000000 */
[----:B------:R-:W-:Y:S01]  /*7950*/  IMAD.IADD R16, R231, 0x1, -R2 ;  /* 0x00000001e7107824 */ /* 0x000fe200078e0a02 */
[C---:B------:R-:W-:Y:S01]  /*7960*/  ISETP.LT.OR P1, PT, R2.reuse, R230, P1 ;  /* 0x000000e60200720c */ /* 0x040fe20000f21670 */
[----:B------:R1:W-:Y:S01]  /*7970*/  I2F R20, R13 ;  /* 0x0000000d00147306 */ /* 0x0003e20000201400 */
[----:B------:R-:W-:Y:S01]  /*7980*/  ISETP.LT.OR P0, PT, R2, R229, P0 ;  /* 0x000000e50200720c */ /* 0x000fe20000701670 */
[--C-:B------:R-:W-:Y:S01]  /*7990*/  IMAD.IADD R2, R225, 0x1, -R3.reuse ;  /* 0x00000001e1027824 */ /* 0x100fe200078e0a03 */
[----:B------:R-:W-:Y:S01]  /*79a0*/  FSEL R26, R6, -INF , !P4 ;  /* 0xff800000061a7808 */ /* 0x000fe20006000000 */
[----:B------:R-:W-:Y:S01]  /*79b0*/  IMAD.IADD R6, R231, 0x1, -R3 ;  /* 0x00000001e7067824 */ /* 0x000fe200078e0a03 */
[----:B------:R-:W-:Y:S01]  /*79c0*/  ISETP.GE.AND P4, PT, R3, R235, PT ;  /* 0x000000eb0300720c */ /* 0x000fe20003f86270 */
[----:B----4-:R-:W-:Y:S01]  /*79d0*/  FFMA.FTZ R7, R22, -UR16, R32 ;  /* 0x8000001016077c23 */ /* 0x010fe20008010020 */
[----:B------:R-:W-:-:S02]  /*79e0*/  IABS R2, R2 ;  /* 0x0000000200027213 */ /* 0x000fc40000000000 */
[----:B------:R-:W-:Y:S02]  /*79f0*/  ISETP.LT.OR P4, PT, R3, R230, P4 ;  /* 0x000000e60300720c */ /* 0x000fe40002781670 */
[----:B------:R-:W-:Y:S01]  /*7a00*/  FSEL R182, R7, -INF , !P1 ;  /* 0xff80000007b67808 */ /* 0x000fe20004800000 */
[----:B------:R-:W-:Y:S01]  /*7a10*/  IMAD.MOV.U32 R5, RZ, RZ, R2 ;  /* 0x000000ffff057224 */ /* 0x000fe200078e0002 */
[----:B------:R-:W-:Y:S02]  /*7a20*/  IADD3 R2, R0, 0x18, RZ ;  /* 0x0000001800027810 */ /* 0x000fe40007ffe0ff */
[C---:B------:R-:W-:Y:S01]  /*7a30*/  ISETP.GE.AND P1, PT, R3.reuse, R234, PT ;  /* 0x000000ea0300720c */ /* 0x040fe20003f26270 */
[----:B-1----:R-:W-:Y:S01]  /*7a40*/  IMAD.MOV.U32 R13, RZ, RZ, R12 ;  /* 0x000000ffff0d7224 */ /* 0x002fe200078e000c */
[----:B------:R-:W-:Y:S01]  /*7a50*/  IABS R12, R16 ;  /* 0x00000010000c7213 */ /* 0x000fe20000000000 */
[----:B------:R-:W-:Y:S01]  /*7a60*/  IMAD.IADD R16, R226, 0x1, -R3 ;  /* 0x00000001e2107824 */ /* 0x000fe200078e0a03 */
[----:B------:R-:W-:Y:S01]  /*7a70*/  ISETP.LT.OR P1, PT, R3, R229, P1 ;  /* 0x000000e50300720c */ /* 0x000fe20000f21670 */
[----:B------:R1:W2:Y:S01]  /*7a80*/  I2F R17, R13 ;  /* 0x0000000d00117306 */ /* 0x0002a20000201400 */
[----:B------:R-:W-:Y:S01]  /*7a90*/  IADD3 R0, R0, 0x19, RZ ;  /* 0x0000001900007810 */ /* 0x000fe20007ffe0ff */
[----:B-1----:R-:W-:Y:S01]  /*7aa0*/  IMAD.MOV.U32 R13, RZ, RZ, R12 ;  /* 0x000000ffff0d7224 */ /* 0x002fe200078e000c */
[----:B------:R-:W-:-:S05]  /*7ab0*/  IABS R12, R16 ;  /* 0x00000010000c7213 */ /* 0x000fca0000000000 */
[----:B------:R1:W-:Y:S08]  /*7ac0*/  I2F R16, R5 ;  /* 0x0000000500107306 */ /* 0x0003f00000201400 */
[----:B------:R2:W-:Y:S01]  /*7ad0*/  I2F R24, R13 ;  /* 0x0000000d00187306 */ /* 0x0005e20000201400 */
[----:B-1----:R-:W-:Y:S01]  /*7ae0*/  IMAD.MOV.U32 R5, RZ, RZ, R4 ;  /* 0x000000ffff057224 */ /* 0x002fe200078e0004 */
[----:B------:R-:W-:-:S06]  /*7af0*/  IABS R4, R6 ;  /* 0x0000000600047213 */ /* 0x000fcc0000000000 */
[----:B------:R1:W3:Y:S01]  /*7b00*/  I2F R18, R12 ;  /* 0x0000000c00127306 */ /* 0x0002e20000201400 */
[----:B------:R-:W-:Y:S02]  /*7b10*/  IMAD.IADD R6, R226, 0x1, -R2 ;  /* 0x00000001e2067824 */ /* 0x000fe400078e0a02 */
[----:B--2---:R-:W-:-:S05]  /*7b20*/  FFMA.FTZ R13, R17, -UR16, R140 ;  /* 0x80000010110d7c23 */ /* 0x004fca000801008c */
[----:B------:R2:W4:Y:S01]  /*7b30*/  I2F R7, R5 ;  /* 0x0000000500077306 */ /* 0x0005220000201400 */
[----:B------:R-:W-:Y:S02]  /*7b40*/  FSEL R189, R13, -INF , !P6 ;  /* 0xff8000000dbd7808 */ /* 0x000fe40007000000 */
[----:B------:R-:W-:Y:S01]  /*7b50*/  ISETP.GE.AND P6, PT, R3, R232, PT ;  /* 0x000000e80300720c */ /* 0x000fe20003fc6270 */
[----:B-1----:R-:W-:-:S03]  /*7b60*/  FFMA.FTZ R12, R20, -UR16, R34 ;  /* 0x80000010140c7c23 */ /* 0x002fc60008010022 */
[C---:B------:R-:W-:Y:S01]  /*7b70*/  ISETP.LT.OR P6, PT, R3.reuse, R227, P6 ;  /* 0x000000e30300720c */ /* 0x040fe200037c1670 */
[----:B------:R-:W-:Y:S01]  /*7b80*/  HMMA.16816.F32 R20, R8, R14, R200 ;  /* 0x0000000e0814723c */ /* 0x000fe200000018c8 */
[----:B------:R-:W-:Y:S02]  /*7b90*/  FSEL R183, R12, -INF , !P0 ;  /* 0xff8000000cb77808 */ /* 0x000fe40004000000 */
[C---:B------:R-:W-:Y:S01]  /*7ba0*/  ISETP.GE.AND P0, PT, R3.reuse, R233, PT ;  /* 0x000000e90300720c */ /* 0x040fe20003f06270 */
[----:B--2---:R-:W-:Y:S01]  /*7bb0*/  IMAD.MOV.U32 R5, RZ, RZ, R4 ;  /* 0x000000ffff057224 */ /* 0x004fe200078e0004 */
[----:B------:R-:W-:Y:S01]  /*7bc0*/  IABS R4, R6 ;  /* 0x0000000600047213 */ /* 0x000fe20000000000 */
[----:B---3--:R-:W-:Y:S01]  /*7bd0*/  FFMA.FTZ R6, R18, -UR16, R33 ;  /* 0x8000001012067c23 */ /* 0x008fe20008010021 */
[----:B------:R-:W-:Y:S01]  /*7be0*/  ISETP.LT.OR P0, PT, R3, R228, P0 ;  /* 0x000000e40300720c */ /* 0x000fe20000701670 */
[----:B------:R1:W2:Y:S01]  /*7bf0*/  I2F R19, R5 ;  /* 0x0000000500137306 */ /* 0x0002a20000201400 */
[----:B------:R-:W-:-:S02]  /*7c00*/  FFMA.FTZ R8, R16, -UR16, R35 ;  /* 0x8000001010087c23 */ /* 0x000fc40008010023 */
[----:B----4-:R-:W-:Y:S01]  /*7c10*/  FFMA.FTZ R7, R7, -UR16, R141 ;  /* 0x8000001007077c23 */ /* 0x010fe2000801008d */
[----:B------:R-:W-:Y:S02]  /*7c20*/  FSEL R141, R6, -INF , !P4 ;  /* 0xff800000068d7808 */ /* 0x000fe40006000000 */
[----:B------:R-:W-:Y:S02]  /*7c30*/  FSEL R180, R8, -INF , !P1 ;  /* 0xff80000008b47808 */ /* 0x000fe40004800000 */
[----:B------:R3:W4:Y:S01]  /*7c40*/  I2F R17, R4 ;  /* 0x0000000400117306 */ /* 0x0007220000201400 */
[----:B------:R-:W-:Y:S02]  /*7c50*/  FSEL R181, R7, -INF , !P0 ;  /* 0xff80000007b57808 */ /* 0x000fe40004000000 */
[C---:B------:R-:W-:Y:S02]  /*7c60*/  ISETP.GE.AND P4, PT, R2.reuse, R234, PT ;  /* 0x000000ea0200720c */ /* 0x040fe40003f86270 */
[----:B------:R-:W-:-:S02]  /*7c70*/  ISETP.GE.AND P1, PT, R2, R233, PT ;  /* 0x000000e90200720c */ /* 0x000fc40003f26270 */
[C---:B------:R-:W-:Y:S01]  /*7c80*/  ISETP.GE.AND P0, PT, R2.reuse, R232, PT ;  /* 0x000000e80200720c */ /* 0x040fe20003f06270 */
[----:B-1----:R-:W-:Y:S01]  /*7c90*/  IMAD.IADD R5, R225, 0x1, -R2 ;  /* 0x00000001e1057824 */ /* 0x002fe200078e0a02 */
[C---:B------:R-:W-:Y:S01]  /*7ca0*/  ISETP.LT.OR P4, PT, R2.reuse, R229, P4 ;  /* 0x000000e50200720c */ /* 0x040fe20002781670 */
[----:B--2---:R-:W-:Y:S01]  /*7cb0*/  FFMA.FTZ R6, R19, -UR16, R143 ;  /* 0x8000001013067c23 */ /* 0x004fe2000801008f */
[----:B------:R-:W-:Y:S02]  /*7cc0*/  ISETP.LT.OR P1, PT, R2, R228, P1 ;  /* 0x000000e40200720c */ /* 0x000fe40000f21670 */
[----:B------:R-:W-:Y:S01]  /*7cd0*/  IABS R3, R5 ;  /* 0x0000000500037213 */ /* 0x000fe20000000000 */
[----:B------:R-:W-:Y:S01]  /*7ce0*/  FFMA.FTZ R5, R24, -UR16, R142 ;  /* 0x8000001018057c23 */ /* 0x000fe2000801008e */
[----:B------:R-:W-:Y:S01]  /*7cf0*/  ISETP.LT.OR P0, PT, R2, R227, P0 ;  /* 0x000000e30200720c */ /* 0x000fe20000701670 */
[----:B---3--:R-:W-:Y:S01]  /*7d00*/  IMAD.IADD R4, R224, 0x1, -R2 ;  /* 0x00000001e0047824 */ /* 0x008fe200078e0a02 */
[----:B------:R1:W-:Y:S01]  /*7d10*/  I2F R13, R3 ;  /* 0x00000003000d7306 */ /* 0x0003e20000201400 */
[----:B----4-:R-:W-:Y:S01]  /*7d20*/  FFMA.FTZ R9, R17, -UR16, R20 ;  /* 0x8000001011097c23 */ /* 0x010fe20008010014 */
[----:B------:R-:W-:Y:S01]  /*7d30*/  FSEL R190, R5, -INF , !P5 ;  /* 0xff80000005be7808 */ /* 0x000fe20006800000 */
[----:B------:R-:W-:Y:S01]  /*7d40*/  IMAD.IADD R5, R226, 0x1, -R0 ;  /* 0x00000001e2057824 */ /* 0x000fe200078e0a00 */
[----:B------:R-:W-:-:S02]  /*7d50*/  IABS R4, R4 ;  /* 0x0000000400047213 */ /* 0x000fc40000000000 */
[C---:B------:R-:W-:Y:S02]  /*7d60*/  ISETP.GE.AND P5, PT, R2.reuse, R235, PT ;  /* 0x000000eb0200720c */ /* 0x040fe40003fa6270 */
[----:B------:R-:W2:Y:S02]  /*7d70*/  I2F R12, R4 ;  /* 0x00000004000c7306 */ /* 0x000ea40000201400 */
[----:B------:R-:W-:-:S04]  /*7d80*/  ISETP.LT.OR P5, PT, R2, R230, P5 ;  /* 0x000000e60200720c */ /* 0x000fc80002fa1670 */
[----:B------:R-:W-:Y:S01]  /*7d90*/  FSEL R19, R9, -INF , !P5 ;  /* 0xff80000009137808 */ /* 0x000fe20006800000 */
[----:B-1----:R-:W-:Y:S01]  /*7da0*/  IMAD.IADD R3, R231, 0x1, -R2 ;  /* 0x00000001e7037824 */ /* 0x002fe200078e0a02 */
[----:B------:R-:W-:Y:S01]  /*7db0*/  ISETP.GE.AND P5, PT, R0, R234, PT ;  /* 0x000000ea0000720c */ /* 0x000fe20003fa6270 */
[----:B------:R-:W-:-:S03]  /*7dc0*/  IMAD.IADD R2, R224, 0x1, -R0 ;  /* 0x00000001e0027824 */ /* 0x000fc600078e0a00 */
[----:B------:R-:W-:Y:S02]  /*7dd0*/  IABS R3, R3 ;  /* 0x0000000300037213 */ /* 0x000fe40000000000 */
[----:B------:R-:W-:Y:S01]  /*7de0*/  IABS R2, R2 ;  /* 0x0000000200027213 */ /* 0x000fe20000000000 */
[----:B--2---:R-:W-:Y:S01]  /*7df0*/  FFMA.FTZ R7, R12, -UR16, R176 ;  /* 0x800000100c077c23 */ /* 0x004fe200080100b0 */
[C---:B------:R-:W-:Y:S01]  /*7e00*/  ISETP.LT.OR P5, PT, R0.reuse, R229, P5 ;  /* 0x000000e50000720c */ /* 0x040fe20002fa1670 */
        /* <DEDUP_REMOVED lines=10> */
[----:B------:R-:W-:Y:S01]  /*7eb0*/  ISETP.LT.OR P4, PT, R0, R228, P4 ;  /* 0x000000e40000720c */ /* 0x000fe20002781670 */
[----:B-1----:R-:W-:Y:S02]  /*7ec0*/  IMAD.IADD R4, R225, 0x1, -R0 ;  /* 0x00000001e1047824 */ /* 0x002fe400078e0a00 */
[----:B--2---:R-:W-:Y:S01]  /*7ed0*/  FFMA.FTZ R10, R10, -UR16, R178 ;  /* 0x800000100a0a7c23 */ /* 0x004fe200080100b2 */
[----:B------:R-:W-:-:S02]  /*7ee0*/  FSEL R178, R6, -INF , !P6 ;  /* 0xff80000006b27808 */ /* 0x000fc40007000000 */
[----:B------:R-:W-:Y:S02]  /*7ef0*/  IABS R4, R4 ;  /* 0x0000000400047213 */ /* 0x000fe40000000000 */
[C---:B------:R-:W-:Y:S01]  /*7f00*/  ISETP.GE.AND P6, PT, R0.reuse, R235, PT ;  /* 0x000000eb0000720c */ /* 0x040fe20003fc6270 */
[----:B---3--:R-:W-:Y:S02]  /*7f10*/  FFMA.FTZ R5, R11, -UR16, R21 ;  /* 0x800000100b057c23 */ /* 0x008fe40008010015 */
[----:B------:R-:W-:Y:S01]  /*7f20*/  IMAD.MOV.U32 R3, RZ, RZ, R4 ;  /* 0x000000ffff037224 */ /* 0x000fe200078e0004 */
[----:B------:R-:W-:Y:S01]  /*7f30*/  ISETP.LT.OR P6, PT, R0, R230, P6 ;  /* 0x000000e60000720c */ /* 0x000fe200037c1670 */
[----:B------:R-:W-:Y:S02]  /*7f40*/  IMAD.IADD R4, R231, 0x1, -R0 ;  /* 0x00000001e7047824 */ /* 0x000fe400078e0a00 */
[----:B------:R1:W2:Y:S01]  /*7f50*/  I2F R8, R3 ;  /* 0x0000000300087306 */ /* 0x0002a20000201400 */
[----:B------:R-:W-:Y:S01]  /*7f60*/  FSEL R17, R5, -INF , !P6 ;  /* 0xff80000005117808 */ /* 0x000fe20007000000 */
[----:B-1----:R-:W-:Y:S01]  /*7f70*/  IMAD.MOV.U32 R3, RZ, RZ, R2 ;  /* 0x000000ffff037224 */ /* 0x002fe200078e0002 */
[----:B------:R-:W-:Y:S01]  /*7f80*/  IABS R2, R4 ;  /* 0x0000000400027213 */ /* 0x000fe20000000000 */
[----:B--2---:R-:W-:-:S04]  /*7f90*/  FFMA.FTZ R4, R8, -UR16, R23 ;  /* 0x8000001008047c23 */ /* 0x004fc80008010017 */
[----:B------:R-:W1:Y:S01]  /*7fa0*/  I2F R3, R3 ;  /* 0x0000000300037306 */ /* 0x000e620000201400 */
[----:B------:R-:W-:-:S07]  /*7fb0*/  FSEL R18, R4, -INF , !P5 ;  /* 0xff80000004127808 */ /* 0x000fce0006800000 */
[----:B------:R-:W2:Y:S01]  /*7fc0*/  I2F R2, R2 ;  /* 0x0000000200027306 */ /* 0x000ea20000201400 */
[----:B-1----:R-:W-:Y:S01]  /*7fd0*/  FFMA.FTZ R3, R3, -UR16, R177 ;  /* 0x8000001003037c23 */ /* 0x002fe200080100b1 */
[----:B------:R-:W-:Y:S02]  /*7fe0*/  FSEL R177, R10, -INF , !P0 ;  /* 0xff8000000ab17808 */ /* 0x000fe40004000000 */
[----:B------:R-:W-:Y:S02]  /*7ff0*/  PLOP3.LUT P0, PT, PT, PT, UP0, 0x80, 0x0 ;  /* 0x000000000000781c */ /* 0x000fe40003f0f008 */
[----:B------:R-:W-:Y:S01]  /*8000*/  FSEL R142, R3, -INF , !P4 ;  /* 0xff800000038e7808 */ /* 0x000fe20006000000 */
[----:B--2---:R-:W-:-:S05]  /*8010*/  FFMA.FTZ R0, R2, -UR16, R179 ;  /* 0x8000001002007c23 */ /* 0x004fca00080100b3 */
[----:B------:R-:W-:-:S05]  /*8020*/  FSEL R176, R0, -INF , !P1 ;  /* 0xff80000000b07808 */ /* 0x000fca0004800000 */
[----:B------:R-:W-:Y:S05]  /*8030*/  @!P0 BRA `(.L_x_1206) ;  /* 0x0000030000008947 */ /* 0x000fea0003800000 */
[----:B------:R-:W2:Y:S04]  /*8040*/  LDL.64 R246, [R1+0x38] ;  /* 0x0000380001f67983 */ /* 0x000ea80000100a00 */
        /* <DEDUP_REMOVED lines=45> */
.L_x_1208:
[----:B------:R-:W-:Y:S05]  /*8320*/  BSYNC B0 ;  /* 0x0000000000007941 */ /* 0x000fea0003800000 */
.L_x_1207:
[----:B------:R-:W0:Y:S02]  /*8330*/  LDGDEPBAR ;  /* 0x00000000000079af */ /* 0x000e240000000000 */
.L_x_1206:
        /* <DEDUP_REMOVED lines=22> */
[----:B------:R-:W-:Y:S02]  /*84a0*/  FMNMX.FTZ R3, R28, R4, !PT ;  /* 0x000000041c037209 */ /* 0x000fe40007810000 */
[----:B------:R-:W-:Y:S01]  /*84b0*/  MOV R247, R249 ;  /* 0x000000f900f77202 */ /* 0x000fe20000000f00 */
[----:B------:R-:W2:Y:S01]  /*84c0*/  SHFL.BFLY PT, R6, R2, 0x2, 0x1f ;  /* 0x0c401f0002067f89 */ /* 0x000ea200000e0000 */
[----:B------:R-:W-:Y:S02]  /*84d0*/  FMNMX.FTZ R4, R189, R3, !PT ;  /* 0x00000003bd047209 */ /* 0x000fe40007810000 */
[----:B------:R-:W-:Y:S02]  /*84e0*/  FMNMX.FTZ R3, R137, R186, !PT ;  /* 0x000000ba89037209 */ /* 0x000fe40007810000 */
[----:B------:R-:W-:-:S02]  /*84f0*/  FMNMX.FTZ R4, R181, R4, !PT ;  /* 0x00000004b5047209 */ /* 0x000fc40007810000 */
        /* <DEDUP_REMOVED lines=8> */
[----:B------:R-:W-:Y:S01]  /*8580*/  SHFL.BFLY PT, R8, R5, 0x2, 0x1f ;  /* 0x0c401f0005087f89 */ /* 0x000fe200000e0000 */
[----:B-1----:R-:W-:Y:S02]  /*8590*/  FMNMX.FTZ R239, R0, R7, !PT ;  /* 0x0000000700ef7209 */ /* 0x002fe40007810000 */
[----:B------:R-:W-:Y:S01]  /*85a0*/  FMNMX.FTZ R0, R190, R3, !PT ;  /* 0x00000003be007209 */ /* 0x000fe20007810000 */
[----:B------:R-:W1:Y:S01]  /*85b0*/  SHFL.BFLY PT, R7, R2, 0x1, 0x1f ;  /* 0x0c201f0002077f89 */ /* 0x000e6200000e0000 */
[C---:B------:R-:W-:Y:S01]  /*85c0*/  FSETP.NEU.FTZ.AND P6, PT, R239.reuse, -INF , PT ;  /* 0xff800000ef00780b */ /* 0x040fe20003fdd000 */
[----:B------:R-:W-:Y:S01]  /*85d0*/  FMUL.FTZ R3, R239, c[0x0][0x23c] ;  /* 0x00008f00ef037a20 */ /* 0x000fe20000410000 */
[----:B------:R-:W-:-:S04]  /*85e0*/  FMNMX.FTZ R0, R178, R0, !PT ;  /* 0x00000000b2007209 */ /* 0x000fc80007810000 */
[----:B------:R-:W-:Y:S02]  /*85f0*/  FMNMX.FTZ R0, R177, R0, !PT ;  /* 0x00000000b1007209 */ /* 0x000fe40007810000 */
[----:B------:R-:W-:Y:S02]  /*8600*/  FSEL R3, R3, RZ, P6 ;  /* 0x000000ff03037208 */ /* 0x000fe40003000000 */
[----:B------:R-:W-:-:S03]  /*8610*/  FMNMX.FTZ R4, R176, R0, !PT ;  /* 0x00000000b0047209 */ /* 0x000fc60007810000 */
[----:B------:R-:W-:Y:S02]  /*8620*/  FFMA.FTZ R0, R185, c[0x0][0x23c], -R3 ;  /* 0x00008f00b9007a23 */ /* 0x000fe40000010803 */
[----:B------:R-:W2:Y:S02]  /*8630*/  SHFL.BFLY PT, R6, R4, 0x2, 0x1f ;  /* 0x0c401f0004067f89 */ /* 0x000ea400000e0000 */
[----:B------:R3:W4:Y:S01]  /*8640*/  MUFU.EX2 R11, R0 ;  /* 0x00000000000b7308 */ /* 0x0007220000000800 */
[----:B-1----:R-:W-:-:S04]  /*8650*/  FMNMX.FTZ R238, R2, R7, !PT ;  /* 0x0000000702ee7209 */ /* 0x002fc80007810000 */
[C---:B------:R-:W-:Y:S01]  /*8660*/  FSETP.NEU.FTZ.AND P5, PT, R238.reuse, -INF , PT ;  /* 0xff800000ee00780b */ /* 0x040fe20003fbd000 */
[----:B------:R-:W-:Y:S01]  /*8670*/  FMUL.FTZ R2, R238, c[0x0][0x23c] ;  /* 0x00008f00ee027a20 */ /* 0x000fe20000410000 */
[----:B---3--:R-:W-:Y:S01]  /*8680*/  FMNMX.FTZ R0, R5, R8, !PT ;  /* 0x0000000805007209 */ /* 0x008fe20007810000 */
[----:B------:R-:W-:-:S03]  /*8690*/  FFMA.FTZ R5, R133, c[0x0][0x23c], -R3 ;  /* 0x00008f0085057a23 */ /* 0x000fc60000010803 */
[----:B------:R-:W-:Y:S01]  /*86a0*/  FSEL R2, R2, RZ, P5 ;  /* 0x000000ff02027208 */ /* 0x000fe20002800000 */
[----:B------:R-:W1:Y:S01]  /*86b0*/  SHFL.BFLY PT, R8, R0, 0x1, 0x1f ;  /* 0x0c201f0000087f89 */ /* 0x000e6200000e0000 */
[----:B--2---:R-:W-:Y:S01]  /*86c0*/  FMNMX.FTZ R4, R4, R6, !PT ;  /* 0x0000000604047209 */ /* 0x004fe20007810000 */
[----:B------:R2:W-:Y:S04]  /*86d0*/  MUFU.EX2 R185, R5 ;  /* 0x0000000500b97308 */ /* 0x0005e80000000800 */
[----:B------:R-:W3:Y:S01]  /*86e0*/  SHFL.BFLY PT, R6, R4, 0x1, 0x1f ;  /* 0x0c201f0004067f89 */ /* 0x000ee200000e0000 */
[----:B--2---:R-:W-:-:S04]  /*86f0*/  FFMA.FTZ R5, R30, c[0x0][0x23c], -R3 ;  /* 0x00008f001e057a23 */ /* 0x004fc80000010803 */
[----:B------:R2:W-:Y:S01]  /*8700*/  MUFU.EX2 R179, R5 ;  /* 0x0000000500b37308 */ /* 0x0005e20000000800 */
[----:B-1----:R-:W-:Y:S01]  /*8710*/  FMNMX.FTZ R237, R0, R8, !PT ;  /* 0x0000000800ed7209 */ /* 0x002fe20007810000 */
[----:B------:R-:W-:Y:S01]  /*8720*/  FFMA.FTZ R0, R139, c[0x0][0x23c], -R2 ;  /* 0x00008f008b007a23 */ /* 0x000fe20000010802 */
[----:B------:R-:W-:Y:S02]  /*8730*/  MOV R139, R245 ;  /* 0x000000f5008b7202 */ /* 0x000fe40000000f00 */
[----:B------:R-:W-:-:S03]  /*8740*/  FSETP.NEU.FTZ.AND P4, PT, R237, -INF , PT ;  /* 0xff800000ed00780b */ /* 0x000fc60003f9d000 */
[----:B------:R1:W5:Y:S01]  /*8750*/  MUFU.EX2 R10, R0 ;  /* 0x00000000000a7308 */ /* 0x0003620000000800 */
[----:B---3--:R-:W-:Y:S02]  /*8760*/  FMNMX.FTZ R236, R4, R6, !PT ;  /* 0x0000000604ec7209 */ /* 0x008fe40007810000 */
[----:B------:R-:W-:Y:S02]  /*8770*/  FSEL R6, R237, RZ, P4 ;  /* 0x000000ffed067208 */ /* 0x000fe40002000000 */
[C---:B------:R-:W-:Y:S01]  /*8780*/  FSETP.NEU.FTZ.AND P1, PT, R236.reuse, -INF , PT ;  /* 0xff800000ec00780b */ /* 0x040fe20003f3d000 */
[----:B------:R-:W-:Y:S02]  /*8790*/  FMUL.FTZ R12, R236, c[0x0][0x23c] ;  /* 0x00008f00ec0c7a20 */ /* 0x000fe40000410000 */
[----:B--2---:R-:W-:-:S03]  /*87a0*/  FFMA.FTZ R5, R25, c[0x0][0x23c], -R3 ;  /* 0x00008f0019057a23 */ /* 0x004fc60000010803 */
[----:B------:R-:W-:Y:S01]  /*87b0*/  FSEL R12, R12, RZ, P1 ;  /* 0x000000ff0c0c7208 */ /* 0x000fe20000800000 */
[----:B------:R2:W-:Y:S01]  /*87c0*/  MUFU.EX2 R9, R5 ;  /* 0x0000000500097308 */ /* 0x0005e20000000800 */
[----:B-1----:R-:W-:-:S05]  /*87d0*/  FMUL.FTZ R0, R237, c[0x0][0x23c] ;  /* 0x00008f00ed007a20 */ /* 0x002fca0000410000 */
[----:B------:R-:W-:-:S05]  /*87e0*/  FSEL R0, R0, RZ, P4 ;  /* 0x000000ff00007208 */ /* 0x000fca0002000000 */
[----:B------:R-:W-:Y:S02]  /*87f0*/  FFMA.FTZ R4, R184, c[0x0][0x23c], -R0 ;  /* 0x00008f00b8047a23 */ /* 0x000fe40000010800 */
[----:B--2---:R-:W-:Y:S01]  /*8800*/  FFMA.FTZ R5, R188, c[0x0][0x23c], -R2 ;  /* 0x00008f00bc057a23 */ /* 0x004fe20000010802 */
[----:B------:R-:W-:Y:S01]  /*8810*/  MOV R188, R248 ;  /* 0x000000f800bc7202 */ /* 0x000fe20000000f00 */
[----:B------:R1:W-:Y:S08]  /*8820*/  MUFU.EX2 R252, R4 ;  /* 0x0000000400fc7308 */ /* 0x0003f00000000800 */
[----:B------:R2:W-:Y:S01]  /*8830*/  MUFU.EX2 R246, R5 ;  /* 0x0000000500f67308 */ /* 0x0005e20000000800 */
[----:B-1----:R-:W-:Y:S01]  /*8840*/  FFMA.FTZ R4, R132, c[0x0][0x23c], -R0 ;  /* 0x00008f0084047a23 */ /* 0x002fe20000010800 */
[----:B----4-:R-:W-:-:S06]  /*8850*/  MOV R132, R11 ;  /* 0x0000000b00847202 */ /* 0x010fcc0000000f00 */
[----:B------:R1:W-:Y:S01]  /*8860*/  MUFU.EX2 R133, R4 ;  /* 0x0000000400857308 */ /* 0x0003e20000000800 */
[----:B--2---:R-:W-:-:S07]  /*8870*/  FFMA.FTZ R5, R31, c[0x0][0x23c], -R2 ;  /* 0x00008f001f057a23 */ /* 0x004fce0000010802 */
[----:B------:R2:W3:Y:S01]  /*8880*/  MUFU.EX2 R8, R5 ;  /* 0x0000000500087308 */ /* 0x0004e20000000800 */
[----:B-1----:R-:W-:-:S07]  /*8890*/  FFMA.FTZ R4, R28, c[0x0][0x23c], -R0 ;  /* 0x00008f001c047a23 */ /* 0x002fce0000010800 */
[----:B------:R1:W-:Y:S01]  /*88a0*/  MUFU.EX2 R191, R4 ;  /* 0x0000000400bf7308 */ /* 0x0003e20000000800 */
[----:B--2---:R-:W-:-:S07]  /*88b0*/  FFMA.FTZ R5, R27, c[0x0][0x23c], -R2 ;  /* 0x00008f001b057a23 */ /* 0x004fce0000010802 */
[----:B------:R2:W4:Y:S01]  /*88c0*/  MUFU.EX2 R7, R5 ;  /* 0x0000000500077308 */ /* 0x0005220000000800 */
[----:B-1----:R-:W-:-:S07]  /*88d0*/  FFMA.FTZ R4, R186, c[0x0][0x23c], -R12 ;  /* 0x00008f00ba047a23 */ /* 0x002fce000001080c */
[----:B------:R1:W-:Y:S01]  /*88e0*/  MUFU.EX2 R249, R4 ;  /* 0x0000000400f97308 */ /* 0x0003e20000000800 */
[----:B--2---:R-:W-:Y:S01]  /*88f0*/  FFMA.FTZ R5, R187, c[0x0][0x23c], -R0 ;  /* 0x00008f00bb057a23 */ /* 0x004fe20000010800 */
[----:B-----5:R-:W-:-:S06]  /*8900*/  MOV R187, R10 ;  /* 0x0000000a00bb7202 */ /* 0x020fcc0000000f00 */
[----:B------:R2:W-:Y:S01]  /*8910*/  MUFU.EX2 R245, R5 ;  /* 0x0000000500f57308 */ /* 0x0005e20000000800 */
[----:B-1----:R-:W-:Y:S01]  /*8920*/  FFMA.FTZ R4, R138, c[0x0][0x23c], -R12 ;  /* 0x00008f008a047a23 */ /* 0x002fe2000001080c */
[----:B---3--:R-:W-:Y:S02]  /*8930*/  MOV R138, R8 ;  /* 0x00000008008a7202 */ /* 0x008fe40000000f00 */
[----:B------:R-:W-:-:S04]  /*8940*/  F2FP.PACK_AB R8, R185, R132 ;  /* 0x00000084b908723e */ /* 0x000fc800000000ff */
[----:B------:R1:W-:Y:S01]  /*8950*/  MUFU.EX2 R251, R4 ;  /* 0x0000000400fb7308 */ /* 0x0003e20000000800 */
[----:B--2---:R-:W-:Y:S02]  /*8960*/  FFMA.FTZ R5, R29, c[0x0][0x23c], -R12 ;  /* 0x00008f001d057a23 */ /* 0x004fe4000001080c */
[----:B------:R-:W2:Y:S05]  /*8970*/  LDSM.16.MT88.4 R28, [R213+0xa000] ;  /* 0x00a00000d51c783b */ /* 0x000eaa0000004200 */
[----:B------:R3:W-:Y:S01]  /*8980*/  MUFU.EX2 R250, R5 ;  /* 0x0000000500fa7308 */ /* 0x0007e20000000800 */
[----:B-1----:R-:W-:-:S05]  /*8990*/  FSEL R4, R239, RZ, P6 ;  /* 0x000000ffef047208 */ /* 0x002fca0003000000 */
[----:B------:R-:W-:Y:S01]  /*89a0*/  FADD.FTZ R4, R136, -R4 ;  /* 0x8000000488047221 */ /* 0x000fe20000010000 */
[----:B----4-:R-:W-:Y:S02]  /*89b0*/  MOV R136, R7 ;  /* 0x0000000700887202 */ /* 0x010fe40000000f00 */
[----:B---3--:R-:W-:Y:S01]  /*89c0*/  FSEL R5, R238, RZ, P5 ;  /* 0x000000ffee057208 */ /* 0x008fe20002800000 */
[----:B------:R-:W-:Y:S01]  /*89d0*/  FMUL.FTZ R16, R4, c[0x0][0x23c] ;  /* 0x00008f0004107a20 */ /* 0x000fe20000410000 */
[----:B------:R-:W-:-:S03]  /*89e0*/  F2FP.PACK_AB R11, R136, R138 ;  /* 0x0000008a880b723e */ /* 0x000fc600000000ff */
[----:B------:R-:W-:Y:S01]  /*89f0*/  FADD.FTZ R4, R135, -R5 ;  /* 0x8000000587047221 */ /* 0x000fe20000010000 */
[----:B------:R-:W-:Y:S01]  /*8a00*/  MOV R135, R9 ;  /* 0x0000000900877202 */ /* 0x000fe20000000f00 */
[----:B------:R-:W-:Y:S01]  /*8a10*/  FADD.FTZ R5, R134, -R6 ;  /* 0x8000000686057221 */ /* 0x000fe20000010000 */
[----:B------:R-:W1:Y:S01]  /*8a20*/  MUFU.EX2 R16, R16 ;  /* 0x0000001000107308 */ /* 0x000e620000000800 */
[----:B------:R-:W-:Y:S01]  /*8a30*/  FMUL.FTZ R15, R4, c[0x0][0x23c] ;  /* 0x00008f00040f7a20 */ /* 0x000fe20000410000 */
[----:B------:R-:W-:Y:S01]  /*8a40*/  FSEL R4, R236, RZ, P1 ;  /* 0x000000ffec047208 */ /* 0x000fe20000800000 */
[----:B------:R-:W-:Y:S01]  /*8a50*/  FMUL.FTZ R5, R5, c[0x0][0x23c] ;  /* 0x00008f0005057a20 */ /* 0x000fe20000410000 */
[----:B------:R-:W-:Y:S02]  /*8a60*/  F2FP.PACK_AB R9, R187, R246 ;  /* 0x000000f6bb09723e */ /* 0x000fe400000000ff */
[----:B------:R-:W-:Y:S01]  /*8a70*/  F2FP.PACK_AB R10, R135, R179 ;  /* 0x000000b3870a723e */ /* 0x000fe200000000ff */
[----:B------:R-:W-:Y:S01]  /*8a80*/  FADD.FTZ R4, R137, -R4 ;  /* 0x8000000489047221 */ /* 0x000fe20000010000 */
[----:B------:R-:W3:Y:S01]  /*8a90*/  MUFU.EX2 R15, R15 ;  /* 0x0000000f000f7308 */ /* 0x000ee20000000800 */
[----:B------:R-:W-:-:S02]  /*8aa0*/  F2FP.PACK_AB R6, R191, R133 ;  /* 0x00000085bf06723e */ /* 0x000fc400000000ff */
[----:B------:R-:W-:-:S05]  /*8ab0*/  FMUL.FTZ R4, R4, c[0x0][0x23c] ;  /* 0x00008f0004047a20 */ /* 0x000fca0000410000 */
[----:B------:R4:W5:Y:S01]  /*8ac0*/  MUFU.EX2 R13, R4 ;  /* 0x00000004000d7308 */ /* 0x0009620000000800 */
[-C--:B-1----:R-:W-:Y:S02]  /*8ad0*/  FMUL.FTZ R144, R144, R16.reuse ;  /* 0x0000001090907220 */ /* 0x082fe40000410000 */
[-C--:B------:R-:W-:Y:S02]  /*8ae0*/  FMUL.FTZ R145, R145, R16.reuse ;  /* 0x0000001091917220 */ /* 0x080fe40000410000 */
[-C--:B------:R-:W-:Y:S02]  /*8af0*/  FMUL.FTZ R156, R156, R16.reuse ;  /* 0x000000109c9c7220 */ /* 0x080fe40000410000 */
[----:B------:R-:W-:Y:S01]  /*8b00*/  FMUL.FTZ R157, R157, R16 ;  /* 0x000000109d9d7220 */ /* 0x000fe20000410000 */
[----:B------:R1:W1:Y:S01]  /*8b10*/  MUFU.EX2 R14, R5 ;  /* 0x00000005000e7308 */ /* 0x0002620000000800 */
[-C--:B---3--:R-:W-:Y:S02]  /*8b20*/  FMUL.FTZ R146, R146, R15.reuse ;  /* 0x0000000f92927220 */ /* 0x088fe40000410000 */
[----:B------:R-:W-:-:S02]  /*8b30*/  FMUL.FTZ R147, R147, R15 ;  /* 0x0000000f93937220 */ /* 0x000fc40000410000 */
[-C--:B------:R-:W-:Y:S02]  /*8b40*/  FMUL.FTZ R158, R158, R15.reuse ;  /* 0x0000000f9e9e7220 */ /* 0x080fe40000410000 */
[----:B------:R-:W-:Y:S02]  /*8b50*/  FMUL.FTZ R159, R159, R15 ;  /* 0x0000000f9f9f7220 */ /* 0x000fe40000410000 */
[----:B----4-:R-:W-:Y:S01]  /*8b60*/  FFMA.FTZ R4, R26, c[0x0][0x23c], -R12 ;  /* 0x00008f001a047a23 */ /* 0x010fe2000001080c */
[----:B------:R-:W-:Y:S01]  /*8b70*/  HMMA.16816.F32 R144, R8, R20, R144 ;  /* 0x000000140890723c */ /* 0x000fe20000001890 */
[-C--:B-----5:R-:W-:Y:S01]  /*8b80*/  FMUL.FTZ R150, R150, R13.reuse ;  /* 0x0000000d96967220 */ /* 0x0a0fe20000410000 */
[----:B------:R-:W-:Y:S01]  /*8b90*/  LDSM.16.MT88.4 R24, [R209+0xb000] ;  /* 0x00b00000d118783b */ /* 0x000fe20000004200 */
[----:B------:R3:W4:Y:S01]  /*8ba0*/  MUFU.EX2 R248, R4 ;  /* 0x0000000400f87308 */ /* 0x0007220000000800 */
[----:B------:R-:W-:Y:S01]  /*8bb0*/  FMUL.FTZ R151, R151, R13 ;  /* 0x0000000d97977220 */ /* 0x000fe20000410000 */
[----:B-1----:R-:W-:Y:S01]  /*8bc0*/  F2FP.PACK_AB R5, R251, R249 ;  /* 0x000000f9fb05723e */ /* 0x002fe200000000ff */
[----:B------:R-:W-:-:S02]  /*8bd0*/  FMUL.FTZ R148, R148, R14 ;  /* 0x0000000e94947220 */ /* 0x000fc40000410000 */
[----:B------:R-:W-:Y:S01]  /*8be0*/  HMMA.16816.F32 R240, R8, R22, R156 ;  /* 0x0000001608f0723c */ /* 0x000fe2000000189c */
[-C--:B------:R-:W-:Y:S02]  /*8bf0*/  FMUL.FTZ R149, R149, R14.reuse ;  /* 0x0000000e95957220 */ /* 0x080fe40000410000 */
[-C--:B------:R-:W-:Y:S02]  /*8c00*/  FMUL.FTZ R152, R152, R14.reuse ;  /* 0x0000000e98987220 */ /* 0x080fe40000410000 */
[----:B------:R-:W-:Y:S02]  /*8c10*/  FMUL.FTZ R153, R153, R14 ;  /* 0x0000000e99997220 */ /* 0x000fe40000410000 */
[----:B------:R-:W-:Y:S01]  /*8c20*/  FMUL.FTZ R154, R154, R13 ;  /* 0x0000000d9a9a7220 */ /* 0x000fe20000410000 */
[----:B------:R-:W-:Y:S01]  /*8c30*/  MOV R158, R245 ;  /* 0x000000f5009e7202 */ /* 0x000fe20000000f00 */
[----:B------:R-:W-:Y:S01]  /*8c40*/  FMUL.FTZ R155, R155, R13 ;  /* 0x0000000d9b9b7220 */ /* 0x000fe20000410000 */
[----:B------:R-:W-:Y:S01]  /*8c50*/  MOV R157, R246 ;  /* 0x000000f6009d7202 */ /* 0x000fe20000000f00 */
[-C--:B------:R-:W-:Y:S01]  /*8c60*/  FMUL.FTZ R40, R40, R14.reuse ;  /* 0x0000000e28287220 */ /* 0x080fe20000410000 */
[----:B---3--:R-:W-:Y:S01]  /*8c70*/  F2FP.PACK_AB R4, R252, R245 ;  /* 0x000000f5fc04723e */ /* 0x008fe200000000ff */
[----:B------:R-:W-:Y:S01]  /*8c80*/  FMUL.FTZ R41, R41, R14 ;  /* 0x0000000e29297220 */ /* 0x000fe20000410000 */
[----:B----4-:R-:W-:Y:S01]  /*8c90*/  F2FP.PACK_AB R7, R248, R250 ;  /* 0x000000faf807723e */ /* 0x010fe200000000ff */
[----:B------:R-:W-:Y:S01]  /*8ca0*/  FMUL.FTZ R44, R44, R14 ;  /* 0x0000000e2c2c7220 */ /* 0x000fe20000410000 */
[----:B------:R-:W-:Y:S01]  /*8cb0*/  MOV R159, R244 ;  /* 0x000000f4009f7202 */ /* 0x000fe20000000f00 */
[----:B------:R-:W-:Y:S01]  /*8cc0*/  FMUL.FTZ R42, R42, R13 ;  /* 0x0000000d2a2a7220 */ /* 0x000fe20000410000 */
[----:B------:R-:W-:Y:S01]  /*8cd0*/  MOV R156, R247 ;  /* 0x000000f7009c7202 */ /* 0x000fe20000000f00 */
[----:B------:R-:W-:-:S02]  /*8ce0*/  FMUL.FTZ R43, R43, R13 ;  /* 0x0000000d2b2b7220 */ /* 0x000fc40000410000 */
[C---:B------:R-:W-:Y:S01]  /*8cf0*/  HMMA.16816.F32 R148, R4.reuse, R20, R148 ;  /* 0x000000140494723c */ /* 0x040fe20000001894 */
[-C--:B------:R-:W-:Y:S02]  /*8d00*/  FMUL.FTZ R45, R45, R14.reuse ;  /* 0x0000000e2d2d7220 */ /* 0x080fe40000410000 */
[-C--:B------:R-:W-:Y:S02]  /*8d10*/  FMUL.FTZ R56, R56, R14.reuse ;  /* 0x0000000e38387220 */ /* 0x080fe40000410000 */
[----:B------:R-:W-:Y:S02]  /*8d20*/  FMUL.FTZ R57, R57, R14 ;  /* 0x0000000e39397220 */ /* 0x000fe40000410000 */
[-C--:B------:R-:W-:Y:S01]  /*8d30*/  FMUL.FTZ R46, R46, R13.reuse ;  /* 0x0000000d2e2e7220 */ /* 0x080fe20000410000 */
[----:B------:R-:W-:Y:S01]  /*8d40*/  HMMA.16816.F32 R152, R4, R22, R152 ;  /* 0x000000160498723c */ /* 0x000fe20000001898 */
[----:B------:R-:W1:Y:S01]  /*8d50*/  LDSM.16.MT88.4 R20, [R214+0xa000] ;  /* 0x00a00000d614783b */ /* 0x000e620000004200 */
[----:B------:R-:W-:-:S02]  /*8d60*/  FMUL.FTZ R47, R47, R13 ;  /* 0x0000000d2f2f7220 */ /* 0x000fc40000410000 */
[-C--:B------:R-:W-:Y:S02]  /*8d70*/  FMUL.FTZ R58, R58, R13.reuse ;  /* 0x0000000d3a3a7220 */ /* 0x080fe40000410000 */
[-C--:B------:R-:W-:Y:S02]  /*8d80*/  FMUL.FTZ R59, R59, R13.reuse ;  /* 0x0000000d3b3b7220 */ /* 0x080fe40000410000 */
[-C--:B------:R-:W-:Y:S02]  /*8d90*/  FMUL.FTZ R164, R164, R14.reuse ;  /* 0x0000000ea4a47220 */ /* 0x080fe40000410000 */
[----:B------:R-:W-:Y:S02]  /*8da0*/  FMUL.FTZ R165, R165, R14 ;  /* 0x0000000ea5a57220 */ /* 0x000fe40000410000 */
[-C--:B------:R-:W-:Y:S01]  /*8db0*/  FMUL.FTZ R166, R166, R13.reuse ;  /* 0x0000000da6a67220 */ /* 0x080fe20000410000 */
[----:B--2---:R-:W-:Y:S01]  /*8dc0*/  HMMA.16816.F32 R196, R4, R28, R56 ;  /* 0x0000001c04c4723c */ /* 0x004fe20000001838 */
[----:B------:R-:W-:Y:S01]  /*8dd0*/  LDSM.16.MT88.4 R56, [R213+0xb000] ;  /* 0x00b00000d538783b */ /* 0x000fe20000004200 */
        /* <DEDUP_REMOVED lines=19> */
[----:B-1----:R-:W-:Y:S01]  /*8f10*/  HMMA.16816.F32 R204, R4, R20, R40 ;  /* 0x0000001404cc723c */ /* 0x002fe20000001828 */
[----:B------:R-:W1:Y:S01]  /*8f20*/  LDSM.16.MT88.4 R40, [R211+0xb000] ;  /* 0x00b00000d328783b */ /* 0x000e620000004200 */
[-C--:B------:R-:W-:Y:S02]  /*8f30*/  FMUL.FTZ R78, R78, R13.reuse ;  /* 0x0000000d4e4e7220 */ /* 0x080fe40000410000 */
[----:B------:R-:W-:Y:S02]  /*8f40*/  FMUL.FTZ R79, R79, R13 ;  /* 0x0000000d4f4f7220 */ /* 0x000fe40000410000 */
[----:B------:R-:W-:-:S02]  /*8f50*/  FMUL.FTZ R89, R89, R14 ;  /* 0x0000000e59597220 */ /* 0x000fc40000410000 */
[C---:B------:R-:W-:Y:S01]  /*8f60*/  HMMA.16816.F32 R200, R4.reuse, R22, R44 ;  /* 0x0000001604c8723c */ /* 0x040fe2000000182c */
[----:B------:R-:W2:Y:S01]  /*8f70*/  LDSM.16.MT88.4 R44, [R214+0xb000] ;  /* 0x00b00000d62c783b */ /* 0x000ea20000004200 */
[-C--:B------:R-:W-:Y:S02]  /*8f80*/  FMUL.FTZ R92, R92, R14.reuse ;  /* 0x0000000e5c5c7220 */ /* 0x080fe40000410000 */
[----:B------:R-:W-:Y:S02]  /*8f90*/  FMUL.FTZ R93, R93, R14 ;  /* 0x0000000e5d5d7220 */ /* 0x000fe40000410000 */
        /* <DEDUP_REMOVED lines=11> */
[-C--:B------:R-:W-:Y:S02]  /*9050*/  FMUL.FTZ R109, R109, R14.reuse ;  /* 0x0000000e6d6d7220 */ /* 0x080fe40000410000 */
[-C--:B------:R-:W-:Y:S02]  /*9060*/  FMUL.FTZ R110, R110, R13.reuse ;  /* 0x0000000d6e6e7220 */ /* 0x080fe40000410000 */
[-C--:B------:R-:W-:Y:S02]  /*9070*/  FMUL.FTZ R111, R111, R13.reuse ;  /* 0x0000000d6f6f7220 */ /* 0x080fe40000410000 */
[-C--:B------:R-:W-:Y:S02]  /*9080*/  FMUL.FTZ R120, R120, R14.reuse ;  /* 0x0000000e78787220 */ /* 0x080fe40000410000 */
[----:B------:R-:W-:Y:S01]  /*9090*/  FMUL.FTZ R121, R121, R14 ;  /* 0x0000000e79797220 */ /* 0x000fe20000410000 */
[----:B-1----:R-:W-:Y:S01]  /*90a0*/  HMMA.16816.F32 R88, R4, R40, R88 ;  /* 0x000000280458723c */ /* 0x002fe20000001858 */
[----:B------:R-:W-:-:S02]  /*90b0*/  FMUL.FTZ R122, R122, R13 ;  /* 0x0000000d7a7a7220 */ /* 0x000fc40000410000 */
[-C--:B------:R-:W-:Y:S02]  /*90c0*/  FMUL.FTZ R123, R123, R13.reuse ;  /* 0x0000000d7b7b7220 */ /* 0x080fe40000410000 */
[-C--:B------:R-:W-:Y:S02]  /*90d0*/  FMUL.FTZ R124, R124, R14.reuse ;  /* 0x0000000e7c7c7220 */ /* 0x080fe40000410000 */
[----:B------:R-:W-:Y:S01]  /*90e0*/  FMUL.FTZ R125, R125, R14 ;  /* 0x0000000e7d7d7220 */ /* 0x000fe20000410000 */
[----:B------:R-:W-:Y:S01]  /*90f0*/  HMMA.16816.F32 R92, R4, R42, R92 ;  /* 0x0000002a045c723c */ /* 0x000fe2000000185c */
[-C--:B------:R-:W-:Y:S02]  /*9100*/  FMUL.FTZ R126, R126, R13.reuse ;  /* 0x0000000d7e7e7220 */ /* 0x080fe40000410000 */
[----:B------:R-:W-:Y:S02]  /*9110*/  FMUL.FTZ R127, R127, R13 ;  /* 0x0000000d7f7f7220 */ /* 0x000fe40000410000 */
[----:B------:R-:W-:-:S02]  /*9120*/  FMUL.FTZ R172, R172, R16 ;  /* 0x00000010acac7220 */ /* 0x000fc40000410000 */
        /* <DEDUP_REMOVED lines=16> */
[----:B------:R-:W-:Y:S01]  /*9230*/  HMMA.16816.F32 R192, R4, R58, R124 ;  /* 0x0000003a04c0723c */ /* 0x000fe2000000187c */
[-C--:B------:R-:W-:Y:S02]  /*9240*/  FMUL.FTZ R50, R50, R15.reuse ;  /* 0x0000000f32327220 */ /* 0x080fe40000410000 */
[----:B------:R-:W-:Y:S02]  /*9250*/  FMUL.FTZ R51, R51, R15 ;  /* 0x0000000f33337220 */ /* 0x000fe40000410000 */
[----:B------:R-:W-:Y:S02]  /*9260*/  FMUL.FTZ R52, R52, R16 ;  /* 0x0000001034347220 */ /* 0x000fe40000410000 */
[--C-:B------:R-:W-:Y:S01]  /*9270*/  FFMA.FTZ R4, R182, c[0x0][0x23c], -R3.reuse ;  /* 0x00008f00b6047a23 */ /* 0x100fe20000010803 */
[----:B------:R-:W-:Y:S01]  /*9280*/  MOV R126, R188 ;  /* 0x000000bc007e7202 */ /* 0x000fe20000000f00 */
[-C--:B------:R-:W-:Y:S01]  /*9290*/  FMUL.FTZ R53, R53, R16.reuse ;  /* 0x0000001035357220 */ /* 0x080fe20000410000 */
[----:B------:R-:W-:Y:S01]  /*92a0*/  MOV R6, R187 ;  /* 0x000000bb00067202 */ /* 0x000fe20000000f00 */
[----:B------:R1:W-:Y:S01]  /*92b0*/  MUFU.EX2 R245, R4 ;  /* 0x0000000400f57308 */ /* 0x0003e20000000800 */
[----:B------:R-:W-:Y:S01]  /*92c0*/  MOV R5, R185 ;  /* 0x000000b900057202 */ /* 0x000fe20000000f00 */
[----:B------:R-:W-:Y:S01]  /*92d0*/  FMUL.FTZ R54, R54, R15 ;  /* 0x0000000f36367220 */ /* 0x000fe20000410000 */
[C---:B------:R-:W-:Y:S01]  /*92e0*/  HMMA.16816.F32 R184, R8.reuse, R34, R172 ;  /* 0x0000002208b8723c */ /* 0x040fe200000018ac */
        /* <DEDUP_REMOVED lines=11> */
[----:B------:R-:W-:Y:S01]  /*93a0*/  FMUL.FTZ R68, R68, R16 ;  /* 0x0000001044447220 */ /* 0x000fe20000410000 */
[----:B------:R-:W-:Y:S01]  /*93b0*/  MOV R174, R135 ;  /* 0x0000008700ae7202 */ /* 0x000fe20000000f00 */
[----:B-1----:R-:W-:-:S02]  /*93c0*/  FFMA.FTZ R4, R141, c[0x0][0x23c], -R3 ;  /* 0x00008f008d047a23 */ /* 0x002fc40000010803 */
[----:B------:R-:W-:Y:S01]  /*93d0*/  FMUL.FTZ R69, R69, R16 ;  /* 0x0000001045457220 */ /* 0x000fe20000410000 */
[----:B------:R-:W-:Y:S01]  /*93e0*/  MOV R33, R138 ;  /* 0x0000008a00217202 */ /* 0x000fe20000000f00 */
[----:B------:R1:W-:Y:S01]  /*93f0*/  MUFU.EX2 R246, R4 ;  /* 0x0000000400f67308 */ /* 0x0003e20000000800 */
[-C--:B------:R-:W-:Y:S01]  /*9400*/  FMUL.FTZ R70, R70, R15.reuse ;  /* 0x0000000f46467220 */ /* 0x080fe20000410000 */
[----:B------:R-:W-:Y:S01]  /*9410*/  MOV R32, R132 ;  /* 0x0000008400207202 */ /* 0x000fe20000000f00 */
[----:B------:R-:W-:Y:S01]  /*9420*/  FMUL.FTZ R71, R71, R15 ;  /* 0x0000000f47477220 */ /* 0x000fe20000410000 */
[----:B------:R-:W-:Y:S01]  /*9430*/  HMMA.16816.F32 R36, R8, R20, R36 ;  /* 0x000000140824723c */ /* 0x000fe20000001824 */
[-C--:B------:R-:W-:Y:S01]  /*9440*/  FMUL.FTZ R80, R80, R16.reuse ;  /* 0x0000001050507220 */ /* 0x080fe20000410000 */
[----:B------:R-:W-:Y:S01]  /*9450*/  MOV R125, R33 ;  /* 0x00000021007d7202 */ /* 0x000fe20000000f00 */
[----:B------:R-:W-:Y:S02]  /*9460*/  FMUL.FTZ R81, R81, R16 ;  /* 0x0000001051517220 */ /* 0x000fe40000410000 */
[----:B------:R-:W-:-:S02]  /*9470*/  FMUL.FTZ R82, R82, R15 ;  /* 0x0000000f52527220 */ /* 0x000fc40000410000 */
[----:B------:R-:W-:Y:S01]  /*9480*/  FMUL.FTZ R83, R83, R15 ;  /* 0x0000000f53537220 */ /* 0x000fe20000410000 */
[----:B------:R-:W-:Y:S01]  /*9490*/  MOV R21, R5 ;  /* 0x0000000500157202 */ /* 0x000fe20000000f00 */
[----:B------:R-:W-:Y:S01]  /*94a0*/  FMUL.FTZ R84, R84, R16 ;  /* 0x0000001054547220 */ /* 0x000fe20000410000 */
[----:B------:R-:W-:Y:S01]  /*94b0*/  MOV R20, R6 ;  /* 0x0000000600147202 */ /* 0x000fe20000000f00 */
[----:B------:R-:W-:Y:S01]  /*94c0*/  FMUL.FTZ R85, R85, R16 ;  /* 0x0000001055557220 */ /* 0x000fe20000410000 */
[----:B------:R-:W-:Y:S01]  /*94d0*/  MOV R6, R156 ;  /* 0x0000009c00067202 */ /* 0x000fe20000000f00 */
[--C-:B-1----:R-:W-:Y:S01]  /*94e0*/  FFMA.FTZ R4, R19, c[0x0][0x23c], -R3.reuse ;  /* 0x00008f0013047a23 */ /* 0x102fe20000010803 */
[----:B------:R-:W-:Y:S01]  /*94f0*/  HMMA.16816.F32 R136, R8, R22, R48 ;  /* 0x000000160888723c */ /* 0x000fe20000001830 */
[----:B------:R-:W-:Y:S01]  /*9500*/  FFMA.FTZ R3, R17, c[0x0][0x23c], -R3 ;  /* 0x00008f0011037a23 */ /* 0x000fe20000010803 */
[----:B------:R-:W-:Y:S01]  /*9510*/  LDSM.16.MT88.4 R48, [R214+0xa800] ;  /* 0x00a80000d630783b */ /* 0x000fe20000004200 */
[-C--:B------:R-:W-:Y:S01]  /*9520*/  FMUL.FTZ R86, R86, R15.reuse ;  /* 0x0000000f56567220 */ /* 0x080fe20000410000 */
[----:B------:R-:W-:Y:S01]  /*9530*/  MUFU.EX2 R247, R4 ;  /* 0x0000000400f77308 */ /* 0x000fe20000000800 */
[----:B------:R-:W-:-:S02]  /*9540*/  FMUL.FTZ R87, R87, R15 ;  /* 0x0000000f57577220 */ /* 0x000fc40000410000 */
[-C--:B------:R-:W-:Y:S01]  /*9550*/  FMUL.FTZ R96, R96, R16.reuse ;  /* 0x0000001060607220 */ /* 0x080fe20000410000 */
[C---:B------:R-:W-:Y:S01]  /*9560*/  HMMA.16816.F32 R52, R8.reuse, R28, R52 ;  /* 0x0000001c0834723c */ /* 0x040fe20000001834 */
[-C--:B------:R-:W-:Y:S02]  /*9570*/  FMUL.FTZ R97, R97, R16.reuse ;  /* 0x0000001061617220 */ /* 0x080fe40000410000 */
[-C--:B------:R-:W-:Y:S01]  /*9580*/  FMUL.FTZ R98, R98, R15.reuse ;  /* 0x0000000f62627220 */ /* 0x080fe20000410000 */
[----:B------:R1:W-:Y:S01]  /*9590*/  MUFU.EX2 R244, R3 ;  /* 0x0000000300f47308 */ /* 0x0003e20000000800 */
[-C--:B------:R-:W-:Y:S02]  /*95a0*/  FMUL.FTZ R99, R99, R15.reuse ;  /* 0x0000000f63637220 */ /* 0x080fe40000410000 */
[-C--:B------:R-:W-:Y:S01]  /*95b0*/  FMUL.FTZ R100, R100, R16.reuse ;  /* 0x0000001064647220 */ /* 0x080fe20000410000 */
[----:B------:R-:W-:Y:S01]  /*95c0*/  HMMA.16816.F32 R132, R8, R30, R64 ;  /* 0x0000001e0884723c */ /* 0x000fe20000001840 */
[----:B------:R-:W-:Y:S01]  /*95d0*/  FMUL.FTZ R101, R101, R16 ;  /* 0x0000001065657220 */ /* 0x000fe20000410000 */
[----:B------:R-:W-:Y:S01]  /*95e0*/  LDSM.16.MT88.4 R64, [R213+0xa800] ;  /* 0x00a80000d540783b */ /* 0x000fe20000004200 */
[----:B------:R-:W-:-:S02]  /*95f0*/  FMUL.FTZ R102, R102, R15 ;  /* 0x0000000f66667220 */ /* 0x000fc40000410000 */
[-C--:B------:R-:W-:Y:S02]  /*9600*/  FMUL.FTZ R103, R103, R15.reuse ;  /* 0x0000000f67677220 */ /* 0x080fe40000410000 */
[-C--:B------:R-:W-:Y:S01]  /*9610*/  FMUL.FTZ R112, R112, R16.reuse ;  /* 0x0000001070707220 */ /* 0x080fe20000410000 */
[C---:B------:R-:W-:Y:S01]  /*9620*/  HMMA.16816.F32 R68, R8.reuse, R24, R68 ;  /* 0x000000180844723c */ /* 0x040fe20000001844 */
[-C--:B------:R-:W-:Y:S02]  /*9630*/  FMUL.FTZ R113, R113, R16.reuse ;  /* 0x0000001071717220 */ /* 0x080fe40000410000 */
[-C--:B------:R-:W-:Y:S02]  /*9640*/  FMUL.FTZ R114, R114, R15.reuse ;  /* 0x0000000f72727220 */ /* 0x080fe40000410000 */
[----:B-1----:R-:W-:Y:S02]  /*9650*/  FFMA.FTZ R3, R183, c[0x0][0x23c], -R2 ;  /* 0x00008f00b7037a23 */ /* 0x002fe40000010802 */
[----:B------:R-:W-:Y:S01]  /*9660*/  FMUL.FTZ R115, R115, R15 ;  /* 0x0000000f73737220 */ /* 0x000fe20000410000 */
[----:B------:R-:W-:Y:S01]  /*9670*/  HMMA.16816.F32 R84, R8, R40, R84 ;  /* 0x000000280854723c */ /* 0x000fe20000001854 */
[----:B------:R1:W-:Y:S01]  /*9680*/  MUFU.EX2 R183, R3 ;  /* 0x0000000300b77308 */ /* 0x0003e20000000800 */
[----:B------:R-:W-:-:S02]  /*9690*/  FMUL.FTZ R116, R116, R16 ;  /* 0x0000001074747220 */ /* 0x000fc40000410000 */
[-C--:B------:R-:W-:Y:S02]  /*96a0*/  FMUL.FTZ R117, R117, R16.reuse ;  /* 0x0000001075757220 */ /* 0x080fe40000410000 */
        /* <DEDUP_REMOVED lines=8> */
[----:B------:R-:W-:Y:S01]  /*9730*/  HMMA.16816.F32 R100, R8, R44, R100 ;  /* 0x0000002c0864723c */ /* 0x000fe20000001864 */
[----:B-1----:R-:W-:-:S04]  /*9740*/  FFMA.FTZ R3, R180, c[0x0][0x23c], -R2 ;  /* 0x00008f00b4037a23 */ /* 0x002fc80000010802 */
[----:B------:R1:W-:Y:S03]  /*9750*/  MUFU.EX2 R188, R3 ;  /* 0x0000000300bc7308 */ /* 0x0003e60000000800 */
[----:B------:R-:W-:Y:S01]  /*9760*/  HMMA.16816.F32 R116, R8, R56, R116 ;  /* 0x000000380874723c */ /* 0x000fe20000001874 */
[--C-:B-1----:R-:W-:Y:S02]  /*9770*/  FFMA.FTZ R3, R140, c[0x0][0x23c], -R2.reuse ;  /* 0x00008f008c037a23 */ /* 0x102fe40000010802 */
[----:B------:R-:W-:Y:S02]  /*9780*/  FFMA.FTZ R2, R18, c[0x0][0x23c], -R2 ;  /* 0x00008f0012027a23 */ /* 0x000fe40000010802 */
[----:B------:R-:W-:Y:S08]  /*9790*/  MUFU.EX2 R191, R3 ;  /* 0x0000000300bf7308 */ /* 0x000ff00000000800 */
[----:B------:R1:W-:Y:S02]  /*97a0*/  MUFU.EX2 R182, R2 ;  /* 0x0000000200b67308 */ /* 0x0003e40000000800 */
[----:B-1----:R-:W-:Y:S01]  /*97b0*/  FFMA.FTZ R2, R189, c[0x0][0x23c], -R0 ;  /* 0x00008f00bd027a23 */ /* 0x002fe20000010800 */
[----:B------:R-:W-:-:S02]  /*97c0*/  MOV R189, R124 ;  /* 0x0000007c00bd7202 */ /* 0x000fc40000000f00 */
[----:B------:R-:W-:-:S03]  /*97d0*/  MOV R124, R126 ;  /* 0x0000007e007c7202 */ /* 0x000fc60000000f00 */
[----:B------:R1:W-:Y:S01]  /*97e0*/  MUFU.EX2 R180, R2 ;  /* 0x0000000200b47308 */ /* 0x0003e20000000800 */
[----:B------:R-:W-:Y:S02]  /*97f0*/  MOV R126, R127 ;  /* 0x0000007f007e7202 */ /* 0x000fe40000000f00 */
[----:B------:R-:W-:Y:S02]  /*9800*/  MOV R5, R124 ;  /* 0x0000007c00057202 */ /* 0x000fe40000000f00 */
[----:B------:R-:W-:Y:S02]  /*9810*/  MOV R127, R32 ;  /* 0x00000020007f7202 */ /* 0x000fe40000000f00 */
[----:B------:R-:W-:Y:S01]  /*9820*/  HMMA.16816.F32 R32, R8, R26, R80 ;  /* 0x0000001a0820723c */ /* 0x000fe20000001850 */
[----:B------:R-:W-:Y:S01]  /*9830*/  MOV R124, R159 ;  /* 0x0000009f007c7202 */ /* 0x000fe20000000f00 */
[----:B------:R-:W-:Y:S03]  /*9840*/  LDSM.16.MT88.4 R80, [R209+0xb800] ;  /* 0x00b80000d150783b */ /* 0x000fe60000004200 */
[----:B------:R-:W-:-:S03]  /*9850*/  MOV R3, R124 ;  /* 0x0000007c00037202 */ /* 0x000fc60000000f00 */
[----:B------:R-:W-:Y:S01]  /*9860*/  HMMA.16816.F32 R24, R8, R46, R112 ;  /* 0x0000002e0818723c */ /* 0x000fe20000001870 */
[--C-:B-1----:R-:W-:Y:S01]  /*9870*/  FFMA.FTZ R2, R181, c[0x0][0x23c], -R0.reuse ;  /* 0x00008f00b5027a23 */ /* 0x102fe20000010800 */
[----:B------:R-:W-:Y:S01]  /*9880*/  MOV R181, R175 ;  /* 0x000000af00b57202 */ /* 0x000fe20000000f00 */
[----:B------:R-:W-:Y:S01]  /*9890*/  LDSM.16.MT88.4 R112, [R214+0xb800] ;  /* 0x00b80000d670783b */ /* 0x000fe20000004200 */
[----:B------:R-:W-:Y:S02]  /*98a0*/  MOV R175, R179 ;  /* 0x000000b300af7202 */ /* 0x000fe40000000f00 */
[----:B------:R1:W2:Y:S02]  /*98b0*/  MUFU.EX2 R179, R2 ;  /* 0x0000000200b37308 */ /* 0x0002a40000000800 */
[--C-:B-1----:R-:W-:Y:S01]  /*98c0*/  FFMA.FTZ R2, R143, c[0x0][0x23c], -R0.reuse ;  /* 0x00008f008f027a23 */ /* 0x102fe20000010800 */
[----:B--2---:R-:W-:Y:S01]  /*98d0*/  F2FP.PACK_AB R124, R179, R180 ;  /* 0x000000b4b37c723e */ /* 0x004fe200000000ff */
[----:B------:R-:W-:Y:S01]  /*98e0*/  FFMA.FTZ R0, R142, c[0x0][0x23c], -R0 ;  /* 0x00008f008e007a23 */ /* 0x000fe20000010800 */
[----:B------:R-:W-:-:S03]  /*98f0*/  MOV R142, R7 ;  /* 0x00000007008e7202 */ /* 0x000fc60000000f00 */
[----:B------:R1:W-:Y:S01]  /*9900*/  MUFU.EX2 R141, R2 ;  /* 0x00000002008d7308 */ /* 0x0003e20000000800 */
[----:B------:R-:W-:Y:S02]  /*9910*/  MOV R7, R158 ;  /* 0x0000009e00077202 */ /* 0x000fe40000000f00 */
[----:B------:R-:W-:-:S05]  /*9920*/  MOV R143, R174 ;  /* 0x000000ae008f7202 */ /* 0x000fca0000000f00 */
[----:B------:R2:W-:Y:S01]  /*9930*/  MUFU.EX2 R140, R0 ;  /* 0x00000000008c7308 */ /* 0x0005e20000000800 */
[--C-:B-1----:R-:W-:Y:S01]  /*9940*/  FFMA.FTZ R2, R176, c[0x0][0x23c], -R12.reuse ;  /* 0x00008f00b0027a23 */ /* 0x102fe2000001080c */
[----:B------:R-:W-:Y:S01]  /*9950*/  MOV R176, R21 ;  /* 0x0000001500b07202 */ /* 0x000fe20000000f00 */
[--C-:B--2---:R-:W-:Y:S01]  /*9960*/  FFMA.FTZ R0, R190, c[0x0][0x23c], -R12.reuse ;  /* 0x00008f00be007a23 */ /* 0x104fe2000001080c */
[----:B------:R-:W-:Y:S02]  /*9970*/  MOV R190, R125 ;  /* 0x0000007d00be7202 */ /* 0x000fe40000000f00 */
[----:B------:R-:W-:Y:S02]  /*9980*/  MOV R125, R157 ;  /* 0x0000009d007d7202 */ /* 0x000fe40000000f00 */
[----:B------:R1:W-:Y:S01]  /*9990*/  MUFU.EX2 R19, R0 ;  /* 0x0000000000137308 */ /* 0x0003e20000000800 */
[----:B------:R-:W2:Y:S01]  /*99a0*/  LDSM.16.MT88.4 R156, [R209+0xa800] ;  /* 0x00a80000d19c783b */ /* 0x000ea20000004200 */
[----:B-1----:R-:W-:Y:S01]  /*99b0*/  FFMA.FTZ R0, R178, c[0x0][0x23c], -R12 ;  /* 0x00008f00b2007a23 */ /* 0x002fe2000001080c */
[----:B------:R-:W-:-:S02]  /*99c0*/  MOV R178, R175 ;  /* 0x000000af00b27202 */ /* 0x000fc40000000f00 */
[----:B------:R-:W-:Y:S03]  /*99d0*/  LDSM.16.MT88.4 R172, [R211+0xa800] ;  /* 0x00a80000d3ac783b */ /* 0x000fe60000004200 */
[----:B------:R1:W3:Y:S02]  /*99e0*/  MUFU.EX2 R18, R0 ;  /* 0x0000000000127308 */ /* 0x0002e40000000800 */
[----:B-1----:R-:W-:Y:S01]  /*99f0*/  FFMA.FTZ R0, R177, c[0x0][0x23c], -R12 ;  /* 0x00008f00b1007a23 */ /* 0x002fe2000001080c */
[----:B------:R-:W-:-:S05]  /*9a00*/  MOV R177, R20 ;  /* 0x0000001400b17202 */ /* 0x000fca0000000f00 */
[----:B------:R1:W-:Y:S01]  /*9a10*/  MUFU.EX2 R12, R2 ;  /* 0x00000002000c7308 */ /* 0x0003e20000000800 */
[----:B------:R-:W-:Y:S07]  /*9a20*/  HMMA.16816.F32 R20, R8, R58, R128 ;  /* 0x0000003a0814723c */ /* 0x000fee0000001880 */
[----:B------:R4:W5:Y:S01]  /*9a30*/  MUFU.EX2 R17, R0 ;  /* 0x0000000000117308 */ /* 0x0009620000000800 */
[----:B------:R-:W-:Y:S02]  /*9a40*/  MOV R11, R7 ;  /* 0x00000007000b7202 */ /* 0x000fe40000000f00 */
[----:B------:R-:W-:-:S02]  /*9a50*/  MOV R10, R125 ;  /* 0x0000007d000a7202 */ /* 0x000fc40000000f00 */
[----:B------:R-:W-:Y:S02]  /*9a60*/  MOV R9, R126 ;  /* 0x0000007e00097202 */ /* 0x000fe40000000f00 */
[----:B------:R-:W-:Y:S01]  /*9a70*/  MOV R8, R127 ;  /* 0x0000007f00087202 */ /* 0x000fe20000000f00 */
[----:B------:R-:W-:Y:S01]  /*9a80*/  FFMA.FTZ R3, R3, R15, R10 ;  /* 0x0000000f03037223 */ /* 0x000fe2000001000a */
[----:B-1----:R-:W-:Y:S02]  /*9a90*/  MOV R2, R6 ;  /* 0x0000000600027202 */ /* 0x002fe40000000f00 */
[----:B------:R-:W-:Y:S01]  /*9aa0*/  F2FP.PACK_AB R128, R246, R245 ;  /* 0x000000f5f680723e */ /* 0x000fe200000000ff */
[----:B------:R-:W-:Y:S01]  /*9ab0*/  FFMA.FTZ R8, R9, R16, R8 ;  /* 0x0000001009087223 */ /* 0x000fe20000010008 */
[----:B------:R-:W-:Y:S01]  /*9ac0*/  F2FP.PACK_AB R129, R188, R183 ;  /* 0x000000b7bc81723e */ /* 0x000fe200000000ff */
[----:B------:R-:W-:Y:S01]  /*9ad0*/  FFMA.FTZ R2, R2, R14, R11 ;  /* 0x0000000e02027223 */ /* 0x000fe2000001000b */
[----:B------:R-:W-:Y:S01]  /*9ae0*/  F2FP.PACK_AB R130, R244, R247 ;  /* 0x000000f7f482723e */ /* 0x000fe200000000ff */
[----:B------:R-:W-:Y:S01]  /*9af0*/  FADD.FTZ R3, R177, R3 ;  /* 0x00000003b1037221 */ /* 0x000fe20000010000 */
[----:B----4-:R-:W-:Y:S01]  /*9b00*/  MOV R0, R5 ;  /* 0x0000000500007202 */ /* 0x010fe20000000f00 */
[----:B------:R-:W-:Y:S01]  /*9b10*/  FADD.FTZ R2, R252, R2 ;  /* 0x00000002fc027221 */ /* 0x000fe20000010000 */
[----:B------:R-:W1:Y:S01]  /*9b20*/  LDSM.16.MT88.4 R4, [R213+0xb800] ;  /* 0x00b80000d504783b */ /* 0x000e620000004200 */
[----:B------:R-:W-:Y:S01]  /*9b30*/  F2FP.PACK_AB R131, R182, R191 ;  /* 0x000000bfb683723e */ /* 0x000fe200000000ff */
[----:B------:R-:W-:Y:S01]  /*9b40*/  FADD.FTZ R3, R190, R3 ;  /* 0x00000003be037221 */ /* 0x000fe20000010000 */
[----:B---3--:R-:W-:Y:S01]  /*9b50*/  F2FP.PACK_AB R125, R18, R19 ;  /* 0x00000013127d723e */ /* 0x008fe200000000ff */
[----:B------:R-:W-:Y:S01]  /*9b60*/  FFMA.FTZ R0, R0, R13, R249 ;  /* 0x0000000d00007223 */ /* 0x000fe200000100f9 */
[----:B------:R-:W-:Y:S01]  /*9b70*/  F2FP.PACK_AB R126, R140, R141 ;  /* 0x0000008d8c7e723e */ /* 0x000fe200000000ff */
[----:B------:R-:W-:Y:S01]  /*9b80*/  FADD.FTZ R2, R142, R2 ;  /* 0x000000028e027221 */ /* 0x000fe20000010000 */
[----:B-----5:R-:W-:Y:S01]  /*9b90*/  F2FP.PACK_AB R127, R12, R17 ;  /* 0x000000110c7f723e */ /* 0x020fe200000000ff */
        /* <DEDUP_REMOVED lines=17> */
[----:B------:R-:W-:-:S06]  /*9cb0*/  FADD.FTZ R0, R17, R0 ;  /* 0x0000000011007221 */ /* 0x000fcc0000010000 */
[----:B------:R-:W-:Y:S01]  /*9cc0*/  FADD.FTZ R242, R140, R2 ;  /* 0x000000028cf27221 */ /* 0x000fe20000010000 */
[----:B-1----:R-:W-:Y:S01]  /*9cd0*/  HMMA.16816.F32 R120, R124, R4, R120 ;  /* 0x000000047c78723c */ /* 0x002fe20000001878 */
[----:B------:R-:W-:-:S07]  /*9ce0*/  FADD.FTZ R240, R12, R0 ;  /* 0x000000000cf07221 */ /* 0x000fce0000010000 */
[C---:B------:R-:W-:Y:S07]  /*9cf0*/  HMMA.16816.F32 R116, R128.reuse, R4, R116 ;  /* 0x000000048074723c */ /* 0x040fee0000001874 */
[----:B------:R-:W-:Y:S01]  /*9d00*/  FADD.FTZ R4, R176, R8 ;  /* 0x00000008b0047221 */ /* 0x000fe20000010000 */
[----:B------:R-:W-:Y:S03]  /*9d10*/  HMMA.16816.F32 R160, R128, R172, R160 ;  /* 0x000000ac80a0723c */ /* 0x000fe600000018a0 */
        /* <DEDUP_REMOVED lines=8> */
[----:B------:R-:W-:Y:S01]  /*9da0*/  HMMA.16816.F32 R40, R124, R48, R204 ;  /* 0x000000307c28723c */ /* 0x000fe200000018cc */
[----:B------:R-:W-:-:S03]  /*9db0*/  FADD.FTZ R244, R182, R3 ;  /* 0x00000003b6f47221 */ /* 0x000fc60000010000 */
        /* <DEDUP_REMOVED lines=38> */
[----:B------:R-:W-:Y:S01]  /*a020*/  ULDC.64 UR4, c[0x0][0x1a0] ;  /* 0x0000680000047ab9 */ /* 0x000fe20000000a00 */
[----:B------:R-:W1:Y:S01]  /*a030*/  S2R R243, SR_TID.X ;  /* 0x0000000000f37919 */ /* 0x000e620000002100 */
        /* <DEDUP_REMOVED lines=8> */
[----:B-1----:R-:W-:-:S05]  /*a0c0*/  IMAD.SHL.U32 R243, R243, 0x2, RZ ;  /* 0x00000002f3f37824 */ /* 0x002fca00078e00ff */
[----:B------:R-:W-:Y:S02]  /*a0d0*/  LOP3.LUT R243, R243, 0x6, RZ, 0xc0, !PT ;  /* 0x00000006f3f37812 */ /* 0x000fe400078ec0ff */
        /* <DEDUP_REMOVED lines=14> */
[C-C-:B------:R-:W-:Y:S01]  /*a1c0*/  @!P3 LEA.HI.X R9, R2.reuse, c[0x0][0x174], R5.reuse, 0x1, P4 ;  /* 0x00005d000209ba11 */ /* 0x140fe200020f0c05 */
[----:B------:R-:W-:Y:S01]  /*a1d0*/  IMAD.U32 R0, RZ, RZ, UR17 ;  /* 0x00000011ff007e24 */ /* 0x000fe2000f8e00ff */
[----:B------:R-:W-:Y:S01]  /*a1e0*/  @!P2 LEA.HI.X R5, R2, c[0x0][0x174], R5, 0x1, P0 ;  /* 0x00005d000205aa11 */ /* 0x000fe200000f0c05 */
[----:B------:R-:W-:Y:S02]  /*a1f0*/  @P2 STS.128 [R223+0xb000], RZ ;  /* 0x00b000ffdf002388 */ /* 0x000fe40000000c00 */
[----:B------:R-:W-:-:S02]  /*a200*/  IMAD R0, R0, 0x20, R243 ;  /* 0x0000002000007824 */ /* 0x000fc400078e02f3 */
[----:B------:R-:W-:Y:S01]  /*a210*/  @!PT LDS RZ, [RZ] ;  /* 0x00000000fffff984 */ /* 0x000fe20000000800 */
[----:B------:R-:W-:Y:S01]  /*a220*/  @!PT LDS RZ, [RZ] ;  /* 0x00000000fffff984 */ /* 0x000fe20000000800 */
[----:B------:R-:W-:Y:S01]  /*a230*/  @!PT LDS RZ, [RZ] ;  /* 0x00000000fffff984 */ /* 0x000fe20000000800 */
[----:B------:R2:W-:Y:S02]  /*a240*/  @!P2 LDGSTS.E.BYPASS.LTC128B.128 [R223+0xb000], [R6.64+0x80] ;  /* 0x0b00008006dfafae */ /* 0x0005e4000b901d52 */
[--C-:B------:R-:W-:Y:S01]  /*a250*/  IMAD.IADD R2, R226, 0x1, -R0.reuse ;  /* 0x00000001e2027824 */ /* 0x100fe200078e0a00 */
[C---:B------:R-:W-:Y:S01]  /*a260*/  ISETP.GE.AND P0, PT, R0.reuse, R235, PT ;  /* 0x000000eb0000720c */ /* 0x040fe20003f06270 */
[----:B------:R-:W-:Y:S01]  /*a270*/  @P3 STS.128 [R223+0xa800], RZ ;  /* 0x00a800ffdf003388 */ /* 0x000fe20000000c00 */
[C---:B------:R-:W-:Y:S02]  /*a280*/  ISETP.GE.AND P6, PT, R0.reuse, R234, PT ;  /* 0x000000ea0000720c */ /* 0x040fe40003fc6270 */
[----:B------:R-:W-:Y:S01]  /*a290*/  IABS R3, R2 ;  /* 0x0000000200037213 */ /* 0x000fe20000000000 */
[----:B------:R-:W-:Y:S01]  /*a2a0*/  @!PT LDS RZ, [RZ] ;  /* 0x00000000fffff984 */ /* 0x000fe20000000800 */
[----:B------:R-:W-:Y:S01]  /*a2b0*/  @!PT LDS RZ, [RZ] ;  /* 0x00000000fffff984 */ /* 0x000fe20000000800 */
[----:B------:R-:W-:Y:S01]  /*a2c0*/  @!PT LDS RZ, [RZ] ;  /* 0x00000000fffff984 */ /* 0x000fe20000000800 */
[----:B------:R1:W-:Y:S01]  /*a2d0*/  @!P3 LDGSTS.E.BYPASS.LTC128B.128 [R223+0xa800], [R8.64] ;  /* 0x0a80000008dfbfae */ /* 0x0003e2000b901d52 */
[----:B------:R-:W-:Y:S01]  /*a2e0*/  IMAD.IADD R2, R225, 0x1, -R0 ;  /* 0x00000001e1027824 */ /* 0x000fe200078e0a00 */
[----:B------:R-:W-:-:S02]  /*a2f0*/  ISETP.LT.OR P0, PT, R0, R230, P0 ;  /* 0x000000e60000720c */ /* 0x000fc40000701670 */
[----:B------:R-:W-:Y:S01]  /*a300*/  @P2 STS.128 [R223+0xb800], RZ ;  /* 0x00b800ffdf002388 */ /* 0x000fe20000000c00 */
[----:B------:R-:W-:Y:S02]  /*a310*/  ISETP.LT.OR P6, PT, R0, R229, P6 ;  /* 0x000000e50000720c */ /* 0x000fe400037c1670 */
[----:B------:R-:W-:Y:S01]  /*a320*/  IABS R2, R2 ;  /* 0x0000000200027213 */ /* 0x000fe20000000000 */
[----:B------:R-:W-:Y:S01]  /*a330*/  @!PT LDS RZ, [RZ] ;  /* 0x00000000fffff984 */ /* 0x000fe20000000800 */
[----:B------:R-:W-:Y:S01]  /*a340*/  @!PT LDS RZ, [RZ] ;  /* 0x00000000fffff984 */ /* 0x000fe20000000800 */
[----:B------:R-:W-:Y:S01]  /*a350*/  @!PT LDS RZ, [RZ] ;  /* 0x00000000fffff984 */ /* 0x000fe20000000800 */
[----:B------:R2:W-:Y:S04]  /*a360*/  @!P2 LDGSTS.E.BYPASS.LTC128B.128 [R223+0xb800], [R4.64+0x80] ;  /* 0x0b80008004dfafae */ /* 0x0005e8000b901d52 */
        /* <DEDUP_REMOVED lines=183> */
[----:B------:R-:W-:Y:S01]  /*aee0*/  BAR.SYNC.DEFER_BLOCKING 0x0 ;  /* 0x0000000000007b1d */ /* 0x000fe20000010000 */
[----:B------:R-:W-:Y:S01]  /*aef0*/  ISETP.GE.AND P5, PT, R3, R233, PT ;  /* 0x000000e90300720c */ /* 0x000fe20003fa6270 */
[----:B------:R-:W-:Y:S01]  /*af00*/  IMAD.IADD R19, R226, 0x1, -R2 ;  /* 0x00000001e2137824 */ /* 0x000fe200078e0a02 */
[----:B------:R-:W-:-:S02]  /*af10*/  FSEL R138, R21, -INF , !P4 ;  /* 0xff800000158a7808 */ /* 0x000fc40006000000 */
[C---:B------:R-:W-:Y:S02]  /*af20*/  ISETP.GE.AND P4, PT, R3.reuse, R232, PT ;  /* 0x000000e80300720c */ /* 0x040fe40003f86270 */
[----:B------:R3:W4:Y:S01]  /*af30*/  I2F R24, R17 ;  /* 0x0000001100187306 */ /* 0x0007220000201400 */
[C---:B------:R-:W-:Y:S02]  /*af40*/  ISETP.LT.OR P5, PT, R3.reuse, R228, P5 ;  /* 0x000000e40300720c */ /* 0x040fe40002fa1670 */
[----:B------:R-:W-:Y:S01]  /*af50*/  ISETP.LT.OR P4, PT, R3, R227, P4 ;  /* 0x000000e30300720c */ /* 0x000fe20002781670 */
        /* <DEDUP_REMOVED lines=8> */
[----:B------:R-:W-:Y:S07]  /*afe0*/  HMMA.16816.F32 R132, R4, R12, R196 ;  /* 0x0000000c0484723c */ /* 0x000fee00000018c4 */
[----:B------:R-:W-:Y:S01]  /*aff0*/  IABS R12, R3 ;  /* 0x00000003000c7213 */ /* 0x000fe20000000000 */
[----:B-1----:R-:W-:Y:S01]  /*b000*/  IMAD.MOV.U32 R17, RZ, RZ, R16 ;  /* 0x000000ffff117224 */ /* 0x002fe200078e0010 */
[----:B------:R-:W-:Y:S01]  /*b010*/  IABS R16, R18 ;  /* 0x0000001200107213 */ /* 0x000fe20000000000 */
[----:B----4-:R-:W-:Y:S01]  /*b020*/  FFMA.FTZ R18, R24, -UR16, R141 ;  /* 0x8000001018127c23 */ /* 0x010fe2000801008d */
[----:B------:R-:W-:Y:S01]  /*b030*/  IADD3 R3, R0, 0x11, RZ ;  /* 0x0000001100037810 */ /* 0x000fe20007ffe0ff */
[----:B------:R1:W3:Y:S01]  /*b040*/  I2F R20, R17 ;  /* 0x0000001100147306 */ /* 0x0002e20000201400 */
[----:B--2---:R-:W-:-:S02]  /*b050*/  FFMA.FTZ R21, R23, -UR16, R143 ;  /* 0x8000001017157c23 */ /* 0x004fc4000801008f */
[----:B------:R-:W-:Y:S03]  /*b060*/  HMMA.16816.F32 R140, R4, R14, R200 ;  /* 0x0000000e048c723c */ /* 0x000fe600000018c8 */
[----:B------:R-:W-:Y:S02]  /*b070*/  FSEL R27, R21, -INF , !P6 ;  /* 0xff800000151b7808 */ /* 0x000fe40007000000 */
[----:B------:R-:W-:Y:S02]  /*b080*/  ISETP.GE.AND P6, PT, R2, R233, PT ;  /* 0x000000e90200720c */ /* 0x000fe40003fc6270 */
[----:B------:R-:W-:Y:S02]  /*b090*/  IMAD.IADD R4, R224, 0x1, -R3 ;  /* 0x00000001e0047824 */ /* 0x000fe400078e0a03 */
[----:B------:R-:W-:-:S03]  /*b0a0*/  ISETP.LT.OR P6, PT, R2, R228, P6 ;  /* 0x000000e40200720c */ /* 0x000fc600037c1670 */
[----:B------:R-:W-:Y:S01]  /*b0b0*/  IABS R4, R4 ;  /* 0x0000000400047213 */ /* 0x000fe20000000000 */
[----:B-1----:R-:W-:Y:S01]  /*b0c0*/  IMAD.MOV.U32 R17, RZ, RZ, R16 ;  /* 0x000000ffff117224 */ /* 0x002fe200078e0010 */
[----:B------:R-:W-:Y:S01]  /*b0d0*/  IABS R16, R19 ;  /* 0x0000001300107213 */ /* 0x000fe20000000000 */
[----:B---3--:R-:W-:Y:S02]  /*b0e0*/  FFMA.FTZ R19, R20, -UR16, R189 ;  /* 0x8000001014137c23 */ /* 0x008fe400080100bd */
        /* <DEDUP_REMOVED lines=80> */
[-C--:B------:R-:W-:Y:S02]  /*b5f0*/  ISETP.GE.AND P5, PT, R2, R235.reuse, PT ;  /* 0x000000eb0200720c */ /* 0x080fe40003fa6270 */
[----:B------:R-:W2:Y:S01]  /*b600*/  I2F R12, R4 ;  /* 0x00000004000c7306 */ /* 0x000ea20000201400 */
[----:B------:R-:W-:Y:S02]  /*b610*/  FSEL R190, R6, -INF , !P6 ;  /* 0xff80000006be7808 */ /* 0x000fe40007000000 */
[----:B------:R-:W-:Y:S02]  /*b620*/  ISETP.LT.OR P5, PT, R2, R230, P5 ;  /* 0x000000e60200720c */ /* 0x000fe40002fa1670 */
[C---:B------:R-:W-:Y:S02]  /*b630*/  ISETP.GE.AND P6, PT, R0.reuse, R235, PT ;  /* 0x000000eb0000720c */ /* 0x040fe40003fc6270 */
[----:B------:R-:W-:Y:S01]  /*b640*/  FSEL R19, R9, -INF , !P5 ;  /* 0xff80000009137808 */ /* 0x000fe20006800000 */
[----:B-1----:R-:W-:Y:S01]  /*b650*/  IMAD.IADD R3, R231, 0x1, -R2 ;  /* 0x00000001e7037824 */ /* 0x002fe200078e0a02 */
[----:B------:R-:W-:Y:S01]  /*b660*/  ISETP.GE.AND P5, PT, R0, R234, PT ;  /* 0x000000ea0000720c */ /* 0x000fe20003fa6270 */
[----:B------:R-:W-:Y:S01]  /*b670*/  IMAD.IADD R2, R224, 0x1, -R0 ;  /* 0x00000001e0027824 */ /* 0x000fe200078e0a00 */
[----:B------:R-:W-:-:S02]  /*b680*/  ISETP.LT.OR P6, PT, R0, R230, P6 ;  /* 0x000000e60000720c */ /* 0x000fc400037c1670 */
        /* <DEDUP_REMOVED lines=16> */
[----:B--2---:R-:W-:-:S03]  /*b790*/  FFMA.FTZ R10, R10, -UR16, R142 ;  /* 0x800000100a0a7c23 */ /* 0x004fc6000801008e */
[----:B------:R-:W-:Y:S02]  /*b7a0*/  IABS R4, R4 ;  /* 0x0000000400047213 */ /* 0x000fe40000000000 */
[----:B------:R-:W-:Y:S01]  /*b7b0*/  FSEL R189, R10, -INF , !P0 ;  /* 0xff8000000abd7808 */ /* 0x000fe20004000000 */
[----:B---3--:R-:W-:Y:S01]  /*b7c0*/  FFMA.FTZ R5, R11, -UR16, R21 ;  /* 0x800000100b057c23 */ /* 0x008fe20008010015 */
[----:B------:R-:W-:Y:S01]  /*b7d0*/  PLOP3.LUT P0, PT, PT, PT, UP0, 0x80, 0x0 ;  /* 0x000000000000781c */ /* 0x000fe20003f0f008 */
[----:B------:R-:W-:Y:S02]  /*b7e0*/  IMAD.MOV.U32 R3, RZ, RZ, R4 ;  /* 0x000000ffff037224 */ /* 0x000fe400078e0004 */
[----:B------:R-:W-:Y:S01]  /*b7f0*/  IMAD.IADD R4, R231, 0x1, -R0 ;  /* 0x00000001e7047824 */ /* 0x000fe200078e0a00 */
[----:B------:R-:W-:Y:S01]  /*b800*/  FSEL R17, R5, -INF , !P6 ;  /* 0xff80000005117808 */ /* 0x000fe20007000000 */
[----:B------:R1:W2:Y:S02]  /*b810*/  I2F R8, R3 ;  /* 0x0000000300087306 */ /* 0x0002a40000201400 */
[----:B-1----:R-:W-:Y:S01]  /*b820*/  IMAD.MOV.U32 R3, RZ, RZ, R2 ;  /* 0x000000ffff037224 */ /* 0x002fe200078e0002 */
[----:B------:R-:W-:Y:S01]  /*b830*/  IABS R2, R4 ;  /* 0x0000000400027213 */ /* 0x000fe20000000000 */
[----:B--2---:R-:W-:-:S04]  /*b840*/  FFMA.FTZ R4, R8, -UR16, R23 ;  /* 0x8000001008047c23 */ /* 0x004fc80008010017 */
[----:B------:R-:W1:Y:S01]  /*b850*/  I2F R3, R3 ;  /* 0x0000000300037306 */ /* 0x000e620000201400 */
[----:B------:R-:W-:-:S07]  /*b860*/  FSEL R18, R4, -INF , !P5 ;  /* 0xff80000004127808 */ /* 0x000fce0006800000 */
[----:B------:R-:W2:Y:S01]  /*b870*/  I2F R2, R2 ;  /* 0x0000000200027306 */ /* 0x000ea20000201400 */
[----:B-1----:R-:W-:-:S05]  /*b880*/  FFMA.FTZ R3, R3, -UR16, R141 ;  /* 0x8000001003037c23 */ /* 0x002fca000801008d */
[----:B------:R-:W-:Y:S01]  /*b890*/  FSEL R183, R3, -INF , !P4 ;  /* 0xff80000003b77808 */ /* 0x000fe20006000000 */
[----:B--2---:R-:W-:-:S05]  /*b8a0*/  FFMA.FTZ R0, R2, -UR16, R143 ;  /* 0x8000001002007c23 */ /* 0x004fca000801008f */
        /* <DEDUP_REMOVED lines=48> */
.L_x_1211:
[----:B------:R-:W-:Y:S05]  /*bbb0*/  BSYNC B0 ;  /* 0x0000000000007941 */ /* 0x000fea0003800000 */
.L_x_1210:
[----:B------:R-:W0:Y:S02]  /*bbc0*/  LDGDEPBAR ;  /* 0x00000000000079af */ /* 0x000e240000000000 */
.L_x_1209:
        /* <DEDUP_REMOVED lines=23> */
[----:B------:R-:W-:Y:S02]  /*bd40*/  MOV R24, R242 ;  /* 0x000000f200187202 */ /* 0x000fe40000000f00 */
        /* <DEDUP_REMOVED lines=8> */
[----:B-1----:R-:W-:Y:S01]  /*bdd0*/  FMNMX.FTZ R136, R136, R4, !PT ;  /* 0x0000000488887209 */ /* 0x002fe20007810000 */
[----:B------:R-:W1:Y:S01]  /*bde0*/  SHFL.BFLY PT, R134, R3, 0x2, 0x1f ;  /* 0x0c401f0003867f89 */ /* 0x000e6200000e0000 */
[----:B------:R-:W-:-:S02]  /*bdf0*/  FMNMX.FTZ R2, R197, R2, !PT ;  /* 0x00000002c5027209 */ /* 0x000fc40007810000 */
[----:B------:R-:W-:Y:S01]  /*be00*/  MOV R32, R241 ;  /* 0x000000f100207202 */ /* 0x000fe20000000f00 */
[----:B------:R-:W2:Y:S01]  /*be10*/  SHFL.BFLY PT, R4, R0, 0x2, 0x1f ;  /* 0x0c401f0000047f89 */ /* 0x000ea200000e0000 */
[----:B------:R-:W-:Y:S02]  /*be20*/  FMNMX.FTZ R2, R190, R2, !PT ;  /* 0x00000002be027209 */ /* 0x000fe40007810000 */
[----:B------:R-:W-:Y:S01]  /*be30*/  MOV R33, R240 ;  /* 0x000000f000217202 */ /* 0x000fe20000000f00 */
[----:B------:R-:W3:Y:S01]  /*be40*/  SHFL.BFLY PT, R5, R136, 0x1, 0x1f ;  /* 0x0c201f0088057f89 */ /* 0x000ee200000e0000 */
[----:B------:R-:W-:Y:S02]  /*be50*/  FMNMX.FTZ R2, R189, R2, !PT ;  /* 0x00000002bd027209 */ /* 0x000fe40007810000 */
[----:B------:R-:W-:Y:S02]  /*be60*/  MOV R192, R24 ;  /* 0x0000001800c07202 */ /* 0x000fe40000000f00 */
[----:B------:R-:W-:-:S05]  /*be70*/  FMNMX.FTZ R2, R188, R2, !PT ;  /* 0x00000002bc027209 */ /* 0x000fca0007810000 */
[----:B------:R-:W4:Y:S01]  /*be80*/  SHFL.BFLY PT, R137, R2, 0x2, 0x1f ;  /* 0x0c401f0002897f89 */ /* 0x000f2200000e0000 */
[----:B-1----:R-:W-:Y:S02]  /*be90*/  FMNMX.FTZ R134, R134, R3, !PT ;  /* 0x0000000386867209 */ /* 0x002fe40007810000 */
[----:B--2---:R-:W-:Y:S02]  /*bea0*/  FMNMX.FTZ R0, R0, R4, !PT ;  /* 0x0000000400007209 */ /* 0x004fe40007810000 */
[----:B---3--:R-:W-:-:S03]  /*beb0*/  FMNMX.FTZ R136, R136, R5, !PT ;  /* 0x0000000588887209 */ /* 0x008fc60007810000 */
[----:B------:R-:W1:Y:S01]  /*bec0*/  SHFL.BFLY PT, R135, R0, 0x1, 0x1f ;  /* 0x0c201f0000877f89 */ /* 0x000e6200000e0000 */
[C---:B------:R-:W-:Y:S01]  /*bed0*/  FSETP.NEU.FTZ.AND P6, PT, R136.reuse, -INF , PT ;  /* 0xff8000008800780b */ /* 0x040fe20003fdd000 */
[----:B------:R-:W-:Y:S02]  /*bee0*/  FMUL.FTZ R12, R136, c[0x0][0x23c] ;  /* 0x00008f00880c7a20 */ /* 0x000fe40000410000 */
[----:B------:R-:W2:Y:S03]  /*bef0*/  SHFL.BFLY PT, R5, R134, 0x1, 0x1f ;  /* 0x0c201f0086057f89 */ /* 0x000ea600000e0000 */
[----:B------:R-:W-:Y:S02]  /*bf00*/  FSEL R12, R12, RZ, P6 ;  /* 0x000000ff0c0c7208 */ /* 0x000fe40003000000 */
[----:B----4-:R-:W-:-:S03]  /*bf10*/  FMNMX.FTZ R137, R137, R2, !PT ;  /* 0x0000000289897209 */ /* 0x010fc60007810000 */
[--C-:B------:R-:W-:Y:S02]  /*bf20*/  FFMA.FTZ R3, R176, c[0x0][0x23c], -R12.reuse ;  /* 0x00008f00b0037a23 */ /* 0x100fe4000001080c */
[--C-:B------:R-:W-:Y:S02]  /*bf30*/  FFMA.FTZ R4, R178, c[0x0][0x23c], -R12.reuse ;  /* 0x00008f00b2047a23 */ /* 0x100fe4000001080c */
[----:B------:R3:W-:Y:S01]  /*bf40*/  MUFU.EX2 R6, R3 ;  /* 0x0000000300067308 */ /* 0x0007e20000000800 */
[----:B-1----:R-:W-:Y:S01]  /*bf50*/  FMNMX.FTZ R135, R0, R135, !PT ;  /* 0x0000008700877209 */ /* 0x002fe20007810000 */
[----:B------:R-:W-:-:S06]  /*bf60*/  FFMA.FTZ R0, R29, c[0x0][0x23c], -R12 ;  /* 0x00008f001d007a23 */ /* 0x000fcc000001080c */
[----:B------:R1:W-:Y:S01]  /*bf70*/  MUFU.EX2 R35, R4 ;  /* 0x0000000400237308 */ /* 0x0003e20000000800 */
[C---:B------:R-:W-:Y:S02]  /*bf80*/  FSETP.NEU.FTZ.AND P5, PT, R135.reuse, -INF , PT ;  /* 0xff8000008700780b */ /* 0x040fe40003fbd000 */
[----:B--2---:R-:W-:Y:S01]  /*bf90*/  FMNMX.FTZ R134, R134, R5, !PT ;  /* 0x0000000586867209 */ /* 0x004fe20007810000 */
[----:B---3--:R-:W-:-:S04]  /*bfa0*/  FMUL.FTZ R3, R135, c[0x0][0x23c] ;  /* 0x00008f0087037a20 */ /* 0x008fc80000410000 */
[----:B------:R2:W3:Y:S01]  /*bfb0*/  MUFU.EX2 R7, R0 ;  /* 0x0000000000077308 */ /* 0x0004e20000000800 */
[C---:B------:R-:W-:Y:S01]  /*bfc0*/  FMUL.FTZ R2, R134.reuse, c[0x0][0x23c] ;  /* 0x00008f0086027a20 */ /* 0x040fe20000410000 */
[----:B------:R-:W-:Y:S02]  /*bfd0*/  FSETP.NEU.FTZ.AND P4, PT, R134, -INF , PT ;  /* 0xff8000008600780b */ /* 0x000fe40003f9d000 */
[----:B------:R-:W-:Y:S02]  /*bfe0*/  FSEL R3, R3, RZ, P5 ;  /* 0x000000ff03037208 */ /* 0x000fe40002800000 */
[----:B------:R-:W-:Y:S01]  /*bff0*/  FSEL R2, R2, RZ, P4 ;  /* 0x000000ff02027208 */ /* 0x000fe20002000000 */
[----:B-1----:R-:W1:Y:S01]  /*c000*/  SHFL.BFLY PT, R4, R137, 0x1, 0x1f ;  /* 0x0c201f0089047f89 */ /* 0x002e6200000e0000 */
[----:B--2---:R-:W-:-:S04]  /*c010*/  FFMA.FTZ R0, R25, c[0x0][0x23c], -R12 ;  /* 0x00008f0019007a23 */ /* 0x004fc8000001080c */
[----:B------:R2:W4:Y:S01]  /*c020*/  MUFU.EX2 R34, R0 ;  /* 0x0000000000227308 */ /* 0x0005220000000800 */
[----:B-1----:R-:W-:Y:S01]  /*c030*/  FMNMX.FTZ R137, R137, R4, !PT ;  /* 0x0000000489897209 */ /* 0x002fe20007810000 */
[----:B------:R-:W-:-:S03]  /*c040*/  FFMA.FTZ R4, R138, c[0x0][0x23c], -R2 ;  /* 0x00008f008a047a23 */ /* 0x000fc60000010802 */
[----:B------:R-:W-:Y:S01]  /*c050*/  FSETP.NEU.FTZ.AND P1, PT, R137, -INF , PT ;  /* 0xff8000008900780b */ /* 0x000fe20003f3d000 */
[----:B--2---:R-:W-:Y:S01]  /*c060*/  FFMA.FTZ R0, R180, c[0x0][0x23c], -R3 ;  /* 0x00008f00b4007a23 */ /* 0x004fe20000010803 */
[----:B---3--:R-:W-:Y:S01]  /*c070*/  MOV R180, R7 ;  /* 0x0000000700b47202 */ /* 0x008fe20000000f00 */
[----:B------:R1:W-:Y:S03]  /*c080*/  MUFU.EX2 R251, R4 ;  /* 0x0000000400fb7308 */ /* 0x0003e60000000800 */
[----:B----4-:R-:W-:-:S05]  /*c090*/  F2FP.PACK_AB R10, R34, R180 ;  /* 0x000000b4220a723e */ /* 0x010fca00000000ff */
[----:B------:R2:W-:Y:S01]  /*c0a0*/  MUFU.EX2 R178, R0 ;  /* 0x0000000000b27308 */ /* 0x0005e20000000800 */
[----:B-1----:R-:W-:-:S07]  /*c0b0*/  FFMA.FTZ R4, R28, c[0x0][0x23c], -R2 ;  /* 0x00008f001c047a23 */ /* 0x002fce0000010802 */
[----:B------:R-:W-:Y:S01]  /*c0c0*/  MUFU.EX2 R252, R4 ;  /* 0x0000000400fc7308 */ /* 0x000fe20000000800 */
[----:B--2---:R-:W-:-:S07]  /*c0d0*/  FFMA.FTZ R0, R177, c[0x0][0x23c], -R3 ;  /* 0x00008f00b1007a23 */ /* 0x004fce0000010803 */
[----:B------:R1:W2:Y:S02]  /*c0e0*/  MUFU.EX2 R25, R0 ;  /* 0x0000000000197308 */ /* 0x0002a40000000800 */
[----:B-1----:R-:W-:Y:S01]  /*c0f0*/  FFMA.FTZ R0, R31, c[0x0][0x23c], -R3 ;  /* 0x00008f001f007a23 */ /* 0x002fe20000010803 */
[----:B--2---:R-:W-:-:S05]  /*c100*/  F2FP.PACK_AB R9, R25, R178 ;  /* 0x000000b21909723e */ /* 0x004fca00000000ff */
[----:B------:R1:W2:Y:S02]  /*c110*/  MUFU.EX2 R7, R0 ;  /* 0x0000000000077308 */ /* 0x0002a40000000800 */
[----:B-1----:R-:W-:Y:S01]  /*c120*/  FFMA.FTZ R0, R27, c[0x0][0x23c], -R3 ;  /* 0x00008f001b007a23 */ /* 0x002fe20000010803 */
[----:B--2---:R-:W-:-:S05]  /*c130*/  MOV R138, R7 ;  /* 0x00000007008a7202 */ /* 0x004fca0000000f00 */
[----:B------:R1:W2:Y:S02]  /*c140*/  MUFU.EX2 R176, R0 ;  /* 0x0000000000b07308 */ /* 0x0002a40000000800 */
[----:B-1----:R-:W-:Y:S01]  /*c150*/  FFMA.FTZ R0, R181, c[0x0][0x23c], -R2 ;  /* 0x00008f00b5007a23 */ /* 0x002fe20000010802 */
[----:B--2---:R-:W-:Y:S02]  /*c160*/  F2FP.PACK_AB R11, R176, R138 ;  /* 0x0000008ab00b723e */ /* 0x004fe400000000ff */
[----:B------:R-:W-:-:S03]  /*c170*/  MOV R181, R33 ;  /* 0x0000002100b57202 */ /* 0x000fc60000000f00 */
[----:B------:R1:W-:Y:S02]  /*c180*/  MUFU.EX2 R250, R0 ;  /* 0x0000000000fa7308 */ /* 0x0003e40000000800 */
[----:B-1----:R-:W-:-:S06]  /*c190*/  FFMA.FTZ R0, R179, c[0x0][0x23c], -R2 ;  /* 0x00008f00b3007a23 */ /* 0x002fcc0000010802 */
[----:B------:R1:W-:Y:S02]  /*c1a0*/  MUFU.EX2 R249, R0 ;  /* 0x0000000000f97308 */ /* 0x0003e40000000800 */
[----:B-1----:R-:W-:-:S05]  /*c1b0*/  FMUL.FTZ R0, R137, c[0x0][0x23c] ;  /* 0x00008f0089007a20 */ /* 0x002fca0000410000 */
[----:B------:R-:W-:-:S05]  /*c1c0*/  FSEL R0, R0, RZ, P1 ;  /* 0x000000ff00007208 */ /* 0x000fca0000800000 */
[--C-:B------:R-:W-:Y:S01]  /*c1d0*/  FFMA.FTZ R4, R182, c[0x0][0x23c], -R0.reuse ;  /* 0x00008f00b6047a23 */ /* 0x100fe20000010800 */
[----:B------:R-:W-:Y:S01]  /*c1e0*/  MOV R182, R32 ;  /* 0x0000002000b67202 */ /* 0x000fe20000000f00 */
[--C-:B------:R-:W-:Y:S02]  /*c1f0*/  FFMA.FTZ R5, R30, c[0x0][0x23c], -R0.reuse ;  /* 0x00008f001e057a23 */ /* 0x100fe40000010800 */
[----:B------:R1:W-:Y:S01]  /*c200*/  MUFU.EX2 R246, R4 ;  /* 0x0000000400f67308 */ /* 0x0003e20000000800 */
[----:B------:R-:W2:Y:S07]  /*c210*/  LDSM.16.MT88.4 R28, [R213+0xa000] ;  /* 0x00a00000d51c783b */ /* 0x000eae0000004200 */
[----:B------:R3:W-:Y:S01]  /*c220*/  MUFU.EX2 R247, R5 ;  /* 0x0000000500f77308 */ /* 0x0007e20000000800 */
[----:B-1----:R-:W-:Y:S01]  /*c230*/  FFMA.FTZ R4, R139, c[0x0][0x23c], -R0 ;  /* 0x00008f008b047a23 */ /* 0x002fe20000010800 */
[----:B------:R-:W-:-:S02]  /*c240*/  MOV R139, R6 ;  /* 0x00000006008b7202 */ /* 0x000fc40000000f00 */
[----:B------:R-:W-:-:S04]  /*c250*/  FSEL R6, R134, RZ, P4 ;  /* 0x000000ff86067208 */ /* 0x000fc80002000000 */
[----:B------:R1:W-:Y:S01]  /*c260*/  MUFU.EX2 R248, R4 ;  /* 0x0000000400f87308 */ /* 0x0003e20000000800 */
[----:B------:R-:W-:Y:S02]  /*c270*/  F2FP.PACK_AB R8, R139, R35 ;  /* 0x000000238b08723e */ /* 0x000fe400000000ff */
[----:B---3--:R-:W-:Y:S02]  /*c280*/  FSEL R5, R135, RZ, P5 ;  /* 0x000000ff87057208 */ /* 0x008fe40002800000 */
[----:B-1----:R-:W-:-:S05]  /*c290*/  FSEL R4, R136, RZ, P6 ;  /* 0x000000ff88047208 */ /* 0x002fca0003000000 */
[----:B------:R-:W-:-:S04]  /*c2a0*/  FADD.FTZ R4, R239, -R4 ;  /* 0x80000004ef047221 */ /* 0x000fc80000010000 */
[----:B------:R-:W-:Y:S02]  /*c2b0*/  FMUL.FTZ R16, R4, c[0x0][0x23c] ;  /* 0x00008f0004107a20 */ /* 0x000fe40000410000 */
[----:B------:R-:W-:Y:S02]  /*c2c0*/  FADD.FTZ R4, R238, -R5 ;  /* 0x80000005ee047221 */ /* 0x000fe40000010000 */
[----:B------:R-:W-:Y:S01]  /*c2d0*/  FADD.FTZ R5, R237, -R6 ;  /* 0x80000006ed057221 */ /* 0x000fe20000010000 */
[----:B------:R-:W-:Y:S01]  /*c2e0*/  F2FP.PACK_AB R6, R252, R251 ;  /* 0x000000fbfc06723e */ /* 0x000fe200000000ff */
[----:B------:R-:W-:Y:S01]  /*c2f0*/  FMUL.FTZ R15, R4, c[0x0][0x23c] ;  /* 0x00008f00040f7a20 */ /* 0x000fe20000410000 */
[----:B------:R-:W-:Y:S01]  /*c300*/  FSEL R4, R137, RZ, P1 ;  /* 0x000000ff89047208 */ /* 0x000fe20000800000 */
[----:B------:R-:W-:Y:S01]  /*c310*/  FMUL.FTZ R5, R5, c[0x0][0x23c] ;  /* 0x00008f0005057a20 */ /* 0x000fe20000410000 */
[----:B------:R-:W1:Y:S03]  /*c320*/  MUFU.EX2 R16, R16 ;  /* 0x0000001000107308 */ /* 0x000e660000000800 */
[----:B------:R-:W-:-:S04]  /*c330*/  FADD.FTZ R4, R236, -R4 ;  /* 0x80000004ec047221 */ /* 0x000fc80000010000 */
[----:B------:R-:W-:Y:S01]  /*c340*/  FMUL.FTZ R4, R4, c[0x0][0x23c] ;  /* 0x00008f0004047a20 */ /* 0x000fe20000410000 */
[----:B------:R-:W3:Y:S08]  /*c350*/  MUFU.EX2 R15, R15 ;  /* 0x0000000f000f7308 */ /* 0x000ef00000000800 */
[----:B------:R4:W5:Y:S01]  /*c360*/  MUFU.EX2 R13, R4 ;  /* 0x00000004000d7308 */ /* 0x0009620000000800 */
[----:B-1----:R-:W-:-:S02]  /*c370*/  FMUL.FTZ R144, R144, R16 ;  /* 0x0000001090907220 */ /* 0x002fc40000410000 */
[-C--:B------:R-:W-:Y:S02]  /*c380*/  FMUL.FTZ R145, R145, R16.reuse ;  /* 0x0000001091917220 */ /* 0x080fe40000410000 */
[-C--:B------:R-:W-:Y:S02]  /*c390*/  FMUL.FTZ R156, R156, R16.reuse ;  /* 0x000000109c9c7220 */ /* 0x080fe40000410000 */
[----:B------:R-:W-:Y:S01]  /*c3a0*/  FMUL.FTZ R157, R157, R16 ;  /* 0x000000109d9d7220 */ /* 0x000fe20000410000 */
[----:B------:R1:W1:Y:S01]  /*c3b0*/  MUFU.EX2 R14, R5 ;  /* 0x00000005000e7308 */ /* 0x0002620000000800 */
[-C--:B---3--:R-:W-:Y:S02]  /*c3c0*/  FMUL.FTZ R146, R146, R15.reuse ;  /* 0x0000000f92927220 */ /* 0x088fe40000410000 */
[-C--:B------:R-:W-:Y:S02]  /*c3d0*/  FMUL.FTZ R147, R147, R15.reuse ;  /* 0x0000000f93937220 */ /* 0x080fe40000410000 */
[----:B------:R-:W-:-:S02]  /*c3e0*/  FMUL.FTZ R158, R158, R15 ;  /* 0x0000000f9e9e7220 */ /* 0x000fc40000410000 */
[----:B------:R-:W-:Y:S02]  /*c3f0*/  FMUL.FTZ R159, R159, R15 ;  /* 0x0000000f9f9f7220 */ /* 0x000fe40000410000 */
[----:B----4-:R-:W-:Y:S01]  /*c400*/  FFMA.FTZ R4, R26, c[0x0][0x23c], -R0 ;  /* 0x00008f001a047a23 */ /* 0x010fe20000010800 */
[C---:B------:R-:W-:Y:S01]  /*c410*/  HMMA.16816.F32 R144, R8.reuse, R20, R144 ;  /* 0x000000140890723c */ /* 0x040fe20000001890 */
[-C--:B-----5:R-:W-:Y:S02]  /*c420*/  FMUL.FTZ R150, R150, R13.reuse ;  /* 0x0000000d96967220 */ /* 0x0a0fe40000410000 */
[----:B------:R3:W4:Y:S01]  /*c430*/  MUFU.EX2 R245, R4 ;  /* 0x0000000400f57308 */ /* 0x0007220000000800 */
[----:B------:R-:W-:Y:S01]  /*c440*/  FMUL.FTZ R151, R151, R13 ;  /* 0x0000000d97977220 */ /* 0x000fe20000410000 */
[----:B-1----:R-:W-:Y:S01]  /*c450*/  F2FP.PACK_AB R5, R248, R246 ;  /* 0x000000f6f805723e */ /* 0x002fe200000000ff */
[-C--:B------:R-:W-:Y:S02]  /*c460*/  FMUL.FTZ R148, R148, R14.reuse ;  /* 0x0000000e94947220 */ /* 0x080fe40000410000 */
[----:B------:R-:W-:Y:S01]  /*c470*/  HMMA.16816.F32 R240, R8, R22, R156 ;  /* 0x0000001608f0723c */ /* 0x000fe2000000189c */
[----:B------:R-:W-:-:S02]  /*c480*/  FMUL.FTZ R149, R149, R14 ;  /* 0x0000000e95957220 */ /* 0x000fc40000410000 */
[-C--:B------:R-:W-:Y:S02]  /*c490*/  FMUL.FTZ R152, R152, R14.reuse ;  /* 0x0000000e98987220 */ /* 0x080fe40000410000 */
[-C--:B------:R-:W-:Y:S02]  /*c4a0*/  FMUL.FTZ R153, R153, R14.reuse ;  /* 0x0000000e99997220 */ /* 0x080fe40000410000 */
[----:B------:R-:W-:Y:S01]  /*c4b0*/  FMUL.FTZ R154, R154, R13 ;  /* 0x0000000d9a9a7220 */ /* 0x000fe20000410000 */
[----:B------:R-:W-:Y:S01]  /*c4c0*/  MOV R159, R35 ;  /* 0x00000023009f7202 */ /* 0x000fe20000000f00 */
[----:B------:R-:W-:Y:S01]  /*c4d0*/  FMUL.FTZ R155, R155, R13 ;  /* 0x0000000d9b9b7220 */ /* 0x000fe20000410000 */
[----:B------:R-:W-:Y:S01]  /*c4e0*/  MOV R158, R25 ;  /* 0x00000019009e7202 */ /* 0x000fe20000000f00 */
[----:B------:R-:W-:Y:S01]  /*c4f0*/  FMUL.FTZ R40, R40, R14 ;  /* 0x0000000e28287220 */ /* 0x000fe20000410000 */
[----:B---3--:R-:W-:Y:S01]  /*c500*/  F2FP.PACK_AB R4, R249, R250 ;  /* 0x000000faf904723e */ /* 0x008fe200000000ff */
[-C--:B------:R-:W-:Y:S01]  /*c510*/  FMUL.FTZ R41, R41, R14.reuse ;  /* 0x0000000e29297220 */ /* 0x080fe20000410000 */
[----:B----4-:R-:W-:Y:S01]  /*c520*/  F2FP.PACK_AB R7, R245, R247 ;  /* 0x000000f7f507723e */ /* 0x010fe200000000ff */
[----:B------:R-:W-:Y:S01]  /*c530*/  FMUL.FTZ R44, R44, R14 ;  /* 0x0000000e2c2c7220 */ /* 0x000fe20000410000 */
[----:B------:R-:W-:Y:S01]  /*c540*/  MOV R157, R34 ;  /* 0x00000022009d7202 */ /* 0x000fe20000000f00 */
[-C--:B------:R-:W-:Y:S01]  /*c550*/  FMUL.FTZ R42, R42, R13.reuse ;  /* 0x0000000d2a2a7220 */ /* 0x080fe20000410000 */
[----:B------:R-:W-:Y:S01]  /*c560*/  LDSM.16.MT88.4 R24, [R209+0xb000] ;  /* 0x00b00000d118783b */ /* 0x000fe20000004200 */
[-C--:B------:R-:W-:Y:S01]  /*c570*/  FMUL.FTZ R43, R43, R13.reuse ;  /* 0x0000000d2b2b7220 */ /* 0x080fe20000410000 */
[----:B------:R-:W-:Y:S01]  /*c580*/  MOV R156, R244 ;  /* 0x000000f4009c7202 */ /* 0x000fe20000000f00 */
[----:B------:R-:W-:Y:S01]  /*c590*/  HMMA.16816.F32 R148, R4, R20, R148 ;  /* 0x000000140494723c */ /* 0x000fe20000001894 */
[----:B------:R-:W-:Y:S01]  /*c5a0*/  FMUL.FTZ R45, R45, R14 ;  /* 0x0000000e2d2d7220 */ /* 0x000fe20000410000 */
[----:B------:R-:W-:Y:S01]  /*c5b0*/  LDSM.16.MT88.4 R32, [R211+0xb000] ;  /* 0x00b00000d320783b */ /* 0x000fe20000004200 */
[----:B------:R-:W-:-:S02]  /*c5c0*/  FMUL.FTZ R46, R46, R13 ;  /* 0x0000000d2e2e7220 */ /* 0x000fc40000410000 */
[-C--:B------:R-:W-:Y:S02]  /*c5d0*/  FMUL.FTZ R47, R47, R13.reuse ;  /* 0x0000000d2f2f7220 */ /* 0x080fe40000410000 */
[-C--:B------:R-:W-:Y:S01]  /*c5e0*/  FMUL.FTZ R164, R164, R14.reuse ;  /* 0x0000000ea4a47220 */ /* 0x080fe20000410000 */
[----:B------:R-:W-:Y:S01]  /*c5f0*/  HMMA.16816.F32 R152, R4, R22, R152 ;  /* 0x000000160498723c */ /* 0x000fe20000001898 */
[----:B------:R-:W1:Y:S01]  /*c600*/  LDSM.16.MT88.4 R20, [R214+0xa000] ;  /* 0x00a00000d614783b */ /* 0x000e620000004200 */
        /* <DEDUP_REMOVED lines=16> */
[----:B--2---:R-:W-:Y:S01]  /*c710*/  HMMA.16816.F32 R56, R4, R28, R56 ;  /* 0x0000001c0438723c */ /* 0x004fe20000001838 */
        /* <DEDUP_REMOVED lines=9> */
[----:B-1----:R-:W-:Y:S01]  /*c7b0*/  HMMA.16816.F32 R236, R4, R20, R40 ;  /* 0x0000001404ec723c */ /* 0x002fe20000001828 */
        /* <DEDUP_REMOVED lines=47> */
[----:B------:R-:W-:Y:S02]  /*cab0*/  FMUL.FTZ R51, R51, R15 ;  /* 0x0000000f33337220 */ /* 0x000fe40000410000 */
[----:B------:R-:W-:Y:S02]  /*cac0*/  FMUL.FTZ R128, R128, R16 ;  /* 0x0000001080807220 */ /* 0x000fe40000410000 */
[----:B------:R-:W-:Y:S01]  /*cad0*/  FFMA.FTZ R4, R187, c[0x0][0x23c], -R12 ;  /* 0x00008f00bb047a23 */ /* 0x000fe2000001080c */
[----:B------:R-:W-:Y:S01]  /*cae0*/  MOV R125, R176 ;  /* 0x000000b0007d7202 */ /* 0x000fe20000000f00 */
[C---:B------:R-:W-:Y:S01]  /*caf0*/  HMMA.16816.F32 R116, R8.reuse, R44, R116 ;  /* 0x0000002c0874723c */ /* 0x040fe20000001874 */
[----:B------:R-:W-:Y:S01]  /*cb00*/  MOV R7, R138 ;  /* 0x0000008a00077202 */ /* 0x000fe20000000f00 */
[----:B------:R1:W-:Y:S01]  /*cb10*/  MUFU.EX2 R198, R4 ;  /* 0x0000000400c67308 */ /* 0x0003e20000000800 */
        /* <DEDUP_REMOVED lines=10> */
[----:B------:R-:W-:Y:S01]  /*cbc0*/  HMMA.16816.F32 R36, R8, R20, R36 ;  /* 0x000000140824723c */ /* 0x000fe20000001824 */
[----:B------:R-:W-:-:S02]  /*cbd0*/  FMUL.FTZ R162, R162, R15 ;  /* 0x0000000fa2a27220 */ /* 0x000fc40000410000 */
[-C--:B------:R-:W-:Y:S02]  /*cbe0*/  FMUL.FTZ R163, R163, R15.reuse ;  /* 0x0000000fa3a37220 */ /* 0x080fe40000410000 */
[----:B-1----:R-:W-:Y:S02]  /*cbf0*/  FFMA.FTZ R4, R133, c[0x0][0x23c], -R12 ;  /* 0x00008f0085047a23 */ /* 0x002fe4000001080c */
[-C--:B------:R-:W-:Y:S01]  /*cc00*/  FMUL.FTZ R172, R172, R16.reuse ;  /* 0x00000010acac7220 */ /* 0x080fe20000410000 */
[----:B------:R-:W-:Y:S01]  /*cc10*/  HMMA.16816.F32 R176, R8, R22, R48 ;  /* 0x0000001608b0723c */ /* 0x000fe20000001830 */
[----:B------:R1:W2:Y:S01]  /*cc20*/  MUFU.EX2 R199, R4 ;  /* 0x0000000400c77308 */ /* 0x0002a20000000800 */
[----:B------:R-:W-:Y:S01]  /*cc30*/  FMUL.FTZ R173, R173, R16 ;  /* 0x00000010adad7220 */ /* 0x000fe20000410000 */
[----:B------:R-:W-:Y:S01]  /*cc40*/  LDSM.16.MT88.4 R48, [R214+0xa800] ;  /* 0x00a80000d630783b */ /* 0x000fe20000004200 */
[-C--:B------:R-:W-:Y:S02]  /*cc50*/  FMUL.FTZ R174, R174, R15.reuse ;  /* 0x0000000faeae7220 */ /* 0x080fe40000410000 */
[----:B------:R-:W-:-:S02]  /*cc60*/  FMUL.FTZ R175, R175, R15 ;  /* 0x0000000fafaf7220 */ /* 0x000fc40000410000 */
[-C--:B------:R-:W-:Y:S01]  /*cc70*/  FMUL.FTZ R52, R52, R16.reuse ;  /* 0x0000001034347220 */ /* 0x080fe20000410000 */
[C---:B------:R-:W-:Y:S01]  /*cc80*/  HMMA.16816.F32 R20, R8.reuse, R46, R128 ;  /* 0x0000002e0814723c */ /* 0x040fe20000001880 */
[-C--:B------:R-:W-:Y:S02]  /*cc90*/  FMUL.FTZ R53, R53, R16.reuse ;  /* 0x0000001035357220 */ /* 0x080fe40000410000 */
[-C--:B------:R-:W-:Y:S02]  /*cca0*/  FMUL.FTZ R54, R54, R15.reuse ;  /* 0x0000000f36367220 */ /* 0x080fe40000410000 */
[----:B------:R-:W-:Y:S02]  /*ccb0*/  FMUL.FTZ R55, R55, R15 ;  /* 0x0000000f37377220 */ /* 0x000fe40000410000 */
[----:B------:R-:W-:Y:S01]  /*ccc0*/  FMUL.FTZ R64, R64, R16 ;  /* 0x0000001040407220 */ /* 0x000fe20000410000 */
[----:B------:R-:W-:Y:S01]  /*ccd0*/  HMMA.16816.F32 R160, R8, R140, R160 ;  /* 0x0000008c08a0723c */ /* 0x000fe200000018a0 */
[----:B-1----:R-:W-:Y:S01]  /*cce0*/  FFMA.FTZ R4, R19, c[0x0][0x23c], -R12 ;  /* 0x00008f0013047a23 */ /* 0x002fe2000001080c */
[----:B--2---:R-:W-:Y:S01]  /*ccf0*/  F2FP.PACK_AB R128, R199, R198 ;  /* 0x000000c6c780723e */ /* 0x004fe200000000ff */
[----:B------:R-:W-:-:S02]  /*cd00*/  FMUL.FTZ R65, R65, R16 ;  /* 0x0000001041417220 */ /* 0x000fc40000410000 */
[----:B------:R1:W-:Y:S01]  /*cd10*/  MUFU.EX2 R244, R4 ;  /* 0x0000000400f47308 */ /* 0x0003e20000000800 */
[-C--:B------:R-:W-:Y:S02]  /*cd20*/  FMUL.FTZ R66, R66, R15.reuse ;  /* 0x0000000f42427220 */ /* 0x080fe40000410000 */
[-C--:B------:R-:W-:Y:S01]  /*cd30*/  FMUL.FTZ R67, R67, R15.reuse ;  /* 0x0000000f43437220 */ /* 0x080fe20000410000 */
[C---:B------:R-:W-:Y:S01]  /*cd40*/  HMMA.16816.F32 R192, R8.reuse, R142, R172 ;  /* 0x0000008e08c0723c */ /* 0x040fe200000018ac */
[-C--:B------:R-:W-:Y:S01]  /*cd50*/  FMUL.FTZ R68, R68, R16.reuse ;  /* 0x0000001044447220 */ /* 0x080fe20000410000 */
[----:B------:R-:W2:Y:S01]  /*cd60*/  LDSM.16.MT88.4 R172, [R211+0xa800] ;  /* 0x00a80000d3ac783b */ /* 0x000ea20000004200 */
[-C--:B------:R-:W-:Y:S02]  /*cd70*/  FMUL.FTZ R69, R69, R16.reuse ;  /* 0x0000001045457220 */ /* 0x080fe40000410000 */
[-C--:B------:R-:W-:Y:S02]  /*cd80*/  FMUL.FTZ R70, R70, R15.reuse ;  /* 0x0000000f46467220 */ /* 0x080fe40000410000 */
[----:B------:R-:W-:Y:S01]  /*cd90*/  FMUL.FTZ R71, R71, R15 ;  /* 0x0000000f47477220 */ /* 0x000fe20000410000 */
[----:B------:R-:W-:Y:S01]  /*cda0*/  HMMA.16816.F32 R52, R8, R28, R52 ;  /* 0x0000001c0834723c */ /* 0x000fe20000001834 */
[----:B------:R-:W-:-:S02]  /*cdb0*/  FMUL.FTZ R80, R80, R16 ;  /* 0x0000001050507220 */ /* 0x000fc40000410000 */
[-C--:B------:R-:W-:Y:S02]  /*cdc0*/  FMUL.FTZ R81, R81, R16.reuse ;  /* 0x0000001051517220 */ /* 0x080fe40000410000 */
[----:B-1----:R-:W-:Y:S02]  /*cdd0*/  FFMA.FTZ R4, R17, c[0x0][0x23c], -R12 ;  /* 0x00008f0011047a23 */ /* 0x002fe4000001080c */
[-C--:B------:R-:W-:Y:S01]  /*cde0*/  FMUL.FTZ R82, R82, R15.reuse ;  /* 0x0000000f52527220 */ /* 0x080fe20000410000 */
[----:B------:R-:W-:Y:S01]  /*cdf0*/  HMMA.16816.F32 R140, R8, R30, R64 ;  /* 0x0000001e088c723c */ /* 0x000fe20000001840 */
[----:B------:R-:W1:Y:S01]  /*ce00*/  MUFU.EX2 R187, R4 ;  /* 0x0000000400bb7308 */ /* 0x000e620000000800 */
[----:B------:R-:W-:Y:S01]  /*ce10*/  FMUL.FTZ R83, R83, R15 ;  /* 0x0000000f53537220 */ /* 0x000fe20000410000 */
[----:B------:R-:W3:Y:S01]  /*ce20*/  LDSM.16.MT88.4 R64, [R213+0xa800] ;  /* 0x00a80000d540783b */ /* 0x000ee20000004200 */
        /* <DEDUP_REMOVED lines=8> */
[----:B-1----:R-:W-:Y:S01]  /*ceb0*/  F2FP.PACK_AB R130, R187, R244 ;  /* 0x000000f4bb82723e */ /* 0x002fe200000000ff */
[----:B------:R-:W-:Y:S01]  /*cec0*/  FFMA.FTZ R4, R191, c[0x0][0x23c], -R3 ;  /* 0x00008f00bf047a23 */ /* 0x000fe20000010803 */
[----:B------:R-:W-:Y:S01]  /*ced0*/  MOV R191, R125 ;  /* 0x0000007d00bf7202 */ /* 0x000fe20000000f00 */
[-C--:B------:R-:W-:Y:S01]  /*cee0*/  FMUL.FTZ R99, R99, R15.reuse ;  /* 0x0000000f63637220 */ /* 0x080fe20000410000 */
[----:B------:R-:W-:Y:S01]  /*cef0*/  MOV R125, R126 ;  /* 0x0000007e007d7202 */ /* 0x000fe20000000f00 */
[----:B------:R1:W-:Y:S01]  /*cf00*/  MUFU.EX2 R181, R4 ;  /* 0x0000000400b57308 */ /* 0x0003e20000000800 */
[----:B------:R-:W-:Y:S01]  /*cf10*/  MOV R126, R182 ;  /* 0x000000b6007e7202 */ /* 0x000fe20000000f00 */
[-C--:B------:R-:W-:Y:S01]  /*cf20*/  FMUL.FTZ R100, R100, R16.reuse ;  /* 0x0000001064647220 */ /* 0x080fe20000410000 */
[----:B------:R-:W-:Y:S01]  /*cf30*/  HMMA.16816.F32 R28, R8, R26, R80 ;  /* 0x0000001a081c723c */ /* 0x000fe20000001850 */
[----:B------:R-:W-:Y:S01]  /*cf40*/  FMUL.FTZ R101, R101, R16 ;  /* 0x0000001065657220 */ /* 0x000fe20000410000 */
[----:B------:R-:W4:Y:S01]  /*cf50*/  LDSM.16.MT88.4 R80, [R209+0xb800] ;  /* 0x00b80000d150783b */ /* 0x000f220000004200 */
[----:B------:R-:W-:-:S02]  /*cf60*/  FMUL.FTZ R102, R102, R15 ;  /* 0x0000000f66667220 */ /* 0x000fc40000410000 */
[-C--:B------:R-:W-:Y:S02]  /*cf70*/  FMUL.FTZ R103, R103, R15.reuse ;  /* 0x0000000f67677220 */ /* 0x080fe40000410000 */
[-C--:B------:R-:W-:Y:S01]  /*cf80*/  FMUL.FTZ R112, R112, R16.reuse ;  /* 0x0000001070707220 */ /* 0x080fe20000410000 */
[C---:B------:R-:W-:Y:S01]  /*cf90*/  HMMA.16816.F32 R84, R8.reuse, R32, R84 ;  /* 0x000000200854723c */ /* 0x040fe20000001854 */
[----:B------:R-:W-:Y:S02]  /*cfa0*/  FMUL.FTZ R113, R113, R16 ;  /* 0x0000001071717220 */ /* 0x000fe40000410000 */
[-C--:B------:R-:W-:Y:S02]  /*cfb0*/  FMUL.FTZ R114, R114, R15.reuse ;  /* 0x0000000f72727220 */ /* 0x080fe40000410000 */
[--C-:B-1----:R-:W-:Y:S02]  /*cfc0*/  FFMA.FTZ R4, R184, c[0x0][0x23c], -R3.reuse ;  /* 0x00008f00b8047a23 */ /* 0x102fe40000010803 */
[----:B------:R-:W-:Y:S01]  /*cfd0*/  FMUL.FTZ R115, R115, R15 ;  /* 0x0000000f73737220 */ /* 0x000fe20000410000 */
[C---:B------:R-:W-:Y:S01]  /*cfe0*/  HMMA.16816.F32 R32, R8.reuse, R34, R96 ;  /* 0x000000220820723c */ /* 0x040fe20000001860 */
[----:B------:R1:W5:Y:S01]  /*cff0*/  MUFU.EX2 R182, R4 ;  /* 0x0000000400b67308 */ /* 0x0003620000000800 */
[----:B------:R-:W2:Y:S06]  /*d000*/  LDSM.16.MT88.4 R96, [R211+0xb800] ;  /* 0x00b80000d360783b */ /* 0x000eac0000004200 */
[C---:B------:R-:W-:Y:S08]  /*d010*/  HMMA.16816.F32 R100, R8.reuse, R40, R100 ;  /* 0x000000280864723c */ /* 0x040ff00000001864 */
[----:B------:R-:W-:Y:S01]  /*d020*/  HMMA.16816.F32 R24, R8, R42, R112 ;  /* 0x0000002a0818723c */ /* 0x000fe20000001870 */
[--C-:B-1----:R-:W-:Y:S01]  /*d030*/  FFMA.FTZ R4, R132, c[0x0][0x23c], -R3.reuse ;  /* 0x00008f0084047a23 */ /* 0x102fe20000010803 */
[----:B-----5:R-:W-:Y:S01]  /*d040*/  F2FP.PACK_AB R129, R182, R181 ;  /* 0x000000b5b681723e */ /* 0x020fe200000000ff */
[----:B------:R-:W-:Y:S01]  /*d050*/  FFMA.FTZ R3, R18, c[0x0][0x23c], -R3 ;  /* 0x00008f0012037a23 */ /* 0x000fe20000010803 */
[----:B------:R-:W1:Y:S01]  /*d060*/  LDSM.16.MT88.4 R112, [R214+0xb800] ;  /* 0x00b80000d670783b */ /* 0x000e620000004200 */
[----:B------:R-:W-:Y:S08]  /*d070*/  MUFU.EX2 R184, R4 ;  /* 0x0000000400b87308 */ /* 0x000ff00000000800 */
[----:B------:R5:W2:Y:S02]  /*d080*/  MUFU.EX2 R180, R3 ;  /* 0x0000000300b47308 */ /* 0x000aa40000000800 */
[----:B-----5:R-:W-:Y:S01]  /*d090*/  FFMA.FTZ R3, R196, c[0x0][0x23c], -R2 ;  /* 0x00008f00c4037a23 */ /* 0x020fe20000010802 */
[----:B------:R-:W-:-:S02]  /*d0a0*/  MOV R196, R157 ;  /* 0x0000009d00c47202 */ /* 0x000fc40000000f00 */
[----:B------:R-:W-:Y:S02]  /*d0b0*/  MOV R157, R158 ;  /* 0x0000009e009d7202 */ /* 0x000fe40000000f00 */
[----:B------:R-:W-:Y:S02]  /*d0c0*/  MOV R158, R159 ;  /* 0x0000009f009e7202 */ /* 0x000fe40000000f00 */
[----:B------:R-:W-:Y:S02]  /*d0d0*/  MOV R159, R139 ;  /* 0x0000008b009f7202 */ /* 0x000fe40000000f00 */
[----:B------:R5:W-:Y:S01]  /*d0e0*/  MUFU.EX2 R139, R3 ;  /* 0x00000003008b7308 */ /* 0x000be20000000800 */
[----:B--2---:R-:W-:-:S07]  /*d0f0*/  F2FP.PACK_AB R131, R180, R184 ;  /* 0x000000b8b483723e */ /* 0x004fce00000000ff */
[----:B------:R-:W-:Y:S01]  /*d100*/  HMMA.16816.F32 R160, R128, R172, R160 ;  /* 0x000000ac80a0723c */ /* 0x000fe200000018a0 */
[----:B-----5:R-:W-:Y:S01]  /*d110*/  FFMA.FTZ R3, R186, c[0x0][0x23c], -R2 ;  /* 0x00008f00ba037a23 */ /* 0x020fe20000010802 */
[----:B------:R-:W-:-:S06]  /*d120*/  MOV R186, R7 ;  /* 0x0000000700ba7202 */ /* 0x000fcc0000000f00 */
[----:B------:R-:W-:Y:S01]  /*d130*/  HMMA.16816.F32 R36, R128, R48, R36 ;  /* 0x000000308024723c */ /* 0x000fe20000001824 */
[----:B------:R-:W-:Y:S01]  /*d140*/  MOV R7, R127 ;  /* 0x0000007f00077202 */ /* 0x000fe20000000f00 */
[----:B------:R2:W5:Y:S01]  /*d150*/  MUFU.EX2 R138, R3 ;  /* 0x00000003008a7308 */ /* 0x0005620000000800 */
[----:B------:R-:W-:-:S05]  /*d160*/  MOV R127, R158 ;  /* 0x0000009e007f7202 */ /* 0x000fca0000000f00 */
[C---:B---3--:R-:W-:Y:S08]  /*d170*/  HMMA.16816.F32 R52, R128.reuse, R64, R52 ;  /* 0x000000408034723c */ /* 0x048ff00000001834 */
[----:B----4-:R-:W-:Y:S01]  /*d180*/  HMMA.16816.F32 R68, R128, R80, R68 ;  /* 0x000000508044723c */ /* 0x010fe20000001844 */
[--C-:B--2---:R-:W-:Y:S01]  /*d190*/  FFMA.FTZ R3, R185, c[0x0][0x23c], -R2.reuse ;  /* 0x00008f00b9037a23 */ /* 0x104fe20000010802 */
[----:B------:R-:W-:Y:S01]  /*d1a0*/  MOV R185, R124 ;  /* 0x0000007c00b97202 */ /* 0x000fe20000000f00 */
[----:B------:R-:W-:Y:S01]  /*d1b0*/  FFMA.FTZ R2, R183, c[0x0][0x23c], -R2 ;  /* 0x00008f00b7027a23 */ /* 0x000fe20000010802 */
[----:B------:R-:W-:Y:S01]  /*d1c0*/  MOV R124, R156 ;  /* 0x0000009c007c7202 */ /* 0x000fe20000000f00 */
[----:B------:R2:W-:Y:S01]  /*d1d0*/  MUFU.EX2 R133, R3 ;  /* 0x0000000300857308 */ /* 0x0005e20000000800 */
[----:B------:R-:W-:-:S02]  /*d1e0*/  MOV R183, R157 ;  /* 0x0000009d00b77202 */ /* 0x000fc40000000f00 */
[C---:B------:R-:W-:Y:S05]  /*d1f0*/  HMMA.16816.F32 R84, R128.reuse, R96, R84 ;  /* 0x000000608054723c */ /* 0x040fea0000001854 */
[----:B------:R3:W-:Y:S03]  /*d200*/  MUFU.EX2 R132, R2 ;  /* 0x0000000200847308 */ /* 0x0007e60000000800 */
[----:B-1----:R-:W-:Y:S01]  /*d210*/  HMMA.16816.F32 R100, R128, R112, R100 ;  /* 0x000000708064723c */ /* 0x002fe20000001864 */
[----:B--2---:R-:W-:Y:S02]  /*d220*/  MOV R3, R124 ;  /* 0x0000007c00037202 */ /* 0x004fe40000000f00 */
[----:B-----5:R-:W-:Y:S01]  /*d230*/  F2FP.PACK_AB R124, R138, R139 ;  /* 0x0000008b8a7c723e */ /* 0x020fe200000000ff */
[----:B---3--:R-:W-:Y:S01]  /*d240*/  FFMA.FTZ R2, R197, c[0x0][0x23c], -R0 ;  /* 0x00008f00c5027a23 */ /* 0x008fe20000010800 */
[----:B------:R-:W-:-:S02]  /*d250*/  MOV R197, R159 ;  /* 0x0000009f00c57202 */ /* 0x000fc40000000f00 */
[----:B------:R-:W1:Y:S01]  /*d260*/  LDSM.16.MT88.4 R156, [R209+0xa800] ;  /* 0x00a80000d19c783b */ /* 0x000e620000004200 */
[----:B------:R2:W-:Y:S02]  /*d270*/  MUFU.EX2 R19, R2 ;  /* 0x0000000200137308 */ /* 0x0005e40000000800 */
[----:B--2---:R-:W-:Y:S01]  /*d280*/  FFMA.FTZ R2, R190, c[0x0][0x23c], -R0 ;  /* 0x00008f00be027a23 */ /* 0x004fe20000010800 */
[----:B------:R-:W-:-:S05]  /*d290*/  MOV R190, R6 ;  /* 0x0000000600be7202 */ /* 0x000fca0000000f00 */
[----:B------:R2:W3:Y:S02]  /*d2a0*/  MUFU.EX2 R18, R2 ;  /* 0x0000000200127308 */ /* 0x0004e40000000800 */
[--C-:B--2---:R-:W-:Y:S01]  /*d2b0*/  FFMA.FTZ R2, R189, c[0x0][0x23c], -R0.reuse ;  /* 0x00008f00bd027a23 */ /* 0x104fe20000010800 */
[----:B------:R-:W-:Y:S01]  /*d2c0*/  MOV R189, R7 ;  /* 0x0000000700bd7202 */ /* 0x000fe20000000f00 */
[----:B------:R-:W-:Y:S01]  /*d2d0*/  FFMA.FTZ R0, R188, c[0x0][0x23c], -R0 ;  /* 0x00008f00bc007a23 */ /* 0x000fe20000010800 */
[----:B------:R-:W2:Y:S03]  /*d2e0*/  LDSM.16.MT88.4 R4, [R213+0xb800] ;  /* 0x00b80000d504783b */ /* 0x000ea60000004200 */
[----:B------:R4:W-:Y:S01]  /*d2f0*/  MUFU.EX2 R17, R2 ;  /* 0x0000000200117308 */ /* 0x0009e20000000800 */
[----:B------:R-:W-:Y:S01]  /*d300*/  MOV R188, R125 ;  /* 0x0000007d00bc7202 */ /* 0x000fe20000000f00 */
[----:B-1----:R-:W-:Y:S01]  /*d310*/  HMMA.16816.F32 R144, R128, R156, R144 ;  /* 0x0000009c8090723c */ /* 0x002fe20000001890 */
[----:B---3--:R-:W-:-:S03]  /*d320*/  F2FP.PACK_AB R125, R18, R19 ;  /* 0x00000013127d723e */ /* 0x008fc600000000ff */
[----:B------:R-:W-:Y:S02]  /*d330*/  FFMA.FTZ R3, R3, R15, R188 ;  /* 0x0000000f03037223 */ /* 0x000fe400000100bc */
[----:B------:R1:W3:Y:S02]  /*d340*/  MUFU.EX2 R12, R0 ;  /* 0x00000000000c7308 */ /* 0x0002e40000000800 */
[----:B------:R-:W-:-:S04]  /*d350*/  FADD.FTZ R3, R183, R3 ;  /* 0x00000003b7037221 */ /* 0x000fc80000010000 */
[----:B------:R-:W-:Y:S01]  /*d360*/  FADD.FTZ R3, R186, R3 ;  /* 0x00000003ba037221 */ /* 0x000fe20000010000 */
[----:B----4-:R-:W-:Y:S02]  /*d370*/  MOV R2, R126 ;  /* 0x0000007e00027202 */ /* 0x010fe40000000f00 */
[----:B------:R-:W-:Y:S01]  /*d380*/  F2FP.PACK_AB R126, R132, R133 ;  /* 0x00000085847e723e */ /* 0x000fe200000000ff */
[----:B------:R-:W-:-:S04]  /*d390*/  FADD.FTZ R3, R191, R3 ;  /* 0x00000003bf037221 */ /* 0x000fc80000010000 */
[----:B------:R-:W-:Y:S01]  /*d3a0*/  FADD.FTZ R3, R181, R3 ;  /* 0x00000003b5037221 */ /* 0x000fe20000010000 */
[----:B-1----:R-:W-:Y:S02]  /*d3b0*/  MOV R0, R127 ;  /* 0x0000007f00007202 */ /* 0x002fe40000000f00 */
[----:B---3--:R-:W-:Y:S01]  /*d3c0*/  F2FP.PACK_AB R127, R12, R17 ;  /* 0x000000110c7f723e */ /* 0x008fe200000000ff */
[----:B------:R-:W-:Y:S02]  /*d3d0*/  FADD.FTZ R3, R182, R3 ;  /* 0x00000003b6037221 */ /* 0x000fe40000010000 */
[----:B------:R-:W-:Y:S02]  /*d3e0*/  FFMA.FTZ R8, R2, R16, R0 ;  /* 0x0000001002087223 */ /* 0x000fe40000010000 */
[----:B------:R-:W-:Y:S02]  /*d3f0*/  FFMA.FTZ R0, R190, R13, R246 ;  /* 0x0000000dbe007223 */ /* 0x000fe400000100f6 */
[----:B------:R-:W-:Y:S01]  /*d400*/  FFMA.FTZ R2, R189, R14, R250 ;  /* 0x0000000ebd027223 */ /* 0x000fe200000100fa */
[----:B------:R-:W-:Y:S01]  /*d410*/  HMMA.16816.F32 R148, R124, R156, R148 ;  /* 0x0000009c7c94723c */ /* 0x000fe20000001894 */
[----:B------:R-:W-:-:S02]  /*d420*/  FADD.FTZ R0, R248, R0 ;  /* 0x00000000f8007221 */ /* 0x000fc40000010000 */
[----:B------:R-:W-:Y:S02]  /*d430*/  FADD.FTZ R2, R249, R2 ;  /* 0x00000002f9027221 */ /* 0x000fe40000010000 */
[----:B------:R-:W-:Y:S02]  /*d440*/  FADD.FTZ R0, R247, R0 ;  /* 0x00000000f7007221 */ /* 0x000fe40000010000 */
[----:B------:R-:W-:Y:S01]  /*d450*/  FADD.FTZ R2, R251, R2 ;  /* 0x00000002fb027221 */ /* 0x000fe20000010000 */
[----:B--2---:R-:W-:Y:S01]  /*d460*/  HMMA.16816.F32 R120, R124, R4, R120 ;  /* 0x000000047c78723c */ /* 0x004fe20000001878 */
[----:B------:R-:W-:Y:S02]  /*d470*/  FADD.FTZ R0, R245, R0 ;  /* 0x00000000f5007221 */ /* 0x000fe40000010000 */
[----:B------:R-:W-:Y:S02]  /*d480*/  FADD.FTZ R2, R252, R2 ;  /* 0x00000002fc027221 */ /* 0x000fe40000010000 */
[----:B------:R-:W-:-:S02]  /*d490*/  FADD.FTZ R0, R19, R0 ;  /* 0x0000000013007221 */ /* 0x000fc40000010000 */
[----:B------:R-:W-:Y:S01]  /*d4a0*/  FADD.FTZ R2, R139, R2 ;  /* 0x000000028b027221 */ /* 0x000fe20000010000 */
[----:B------:R-:W-:Y:S01]  /*d4b0*/  HMMA.16816.F32 R116, R128, R4, R116 ;  /* 0x000000048074723c */ /* 0x000fe20000001874 */
        /* <DEDUP_REMOVED lines=18> */
[C---:B------:R-:W-:Y:S04]  /*d5e0*/  HMMA.16816.F32 R40, R124.reuse, R48, R236 ;  /* 0x000000307c28723c */ /* 0x040fe800000018ec */
[----:B------:R1:W-:Y:S04]  /*d5f0*/  STL [R1+0xc], R248 ;  /* 0x00000cf801007387 */ /* 0x0003e80000100800 */
[----:B------:R1:W-:Y:S01]  /*d600*/  STL [R1+0x8], R246 ;  /* 0x000008f601007387 */ /* 0x0003e20000100800 */
[C---:B------:R-:W-:Y:S03]  /*d610*/  HMMA.16816.F32 R44, R124.reuse, R50, R204 ;  /* 0x000000327c2c723c */ /* 0x040fe600000018cc */
[----:B------:R1:W-:Y:S04]  /*d620*/  STL [R1], R249 ;  /* 0x000000f901007387 */ /* 0x0003e80000100800 */
[----:B------:R1:W-:Y:S01]  /*d630*/  STL [R1+0x4], R247 ;  /* 0x000004f701007387 */ /* 0x0003e20000100800 */
        /* <DEDUP_REMOVED lines=466> */
.L_x_1214:
[----:B------:R-:W-:Y:S05]  /*f360*/  BSYNC B0 ;  /* 0x0000000000007941 */ /* 0x000fea0003800000 */
.L_x_1213:
[----:B------:R-:W0:Y:S02]  /*f370*/  LDGDEPBAR ;  /* 0x00000000000079af */ /* 0x000e240000000000 */
.L_x_1212:
        /* <DEDUP_REMOVED lines=143> */
[-C--:B------:R-:W-:Y:S01]  /*fc70*/  FMUL.FTZ R155, R155, R13.reuse ;  /* 0x0000000d9b9b7220 */ /* 0x080fe20000410000 */
[----:B------:R-:W-:Y:S01]  /*fc80*/  MOV R159, R246 ;  /* 0x000000f6009f7202 */ /* 0x000fe20000000f00 */
[----:B------:R-:W-:Y:S01]  /*fc90*/  FMUL.FTZ R40, R40, R14 ;  /* 0x0000000e28287220 */ /* 0x000fe20000410000 */
        /* <DEDUP_REMOVED lines=499> */
[----:B------:R1:W2:Y:S08]  /*11bd0*/  I2F R14, R12 ;  /* 0x0000000c000e7306 */ /* 0x0002b00000201400 */
        /* <DEDUP_REMOVED lines=10> */
[----:B------:R-:W-:Y:S01]  /*11c80*/  FSEL R137, R16, -INF , !P5 ;  /* 0xff80000010897808 */ /* 0x000fe20006800000 */
[----:B------:R-:W-:Y:S01]  /*11c90*/  IMAD.IADD R17, R231, 0x1, -R2 ;  /* 0x00000001e7117824 */ /* 0x000fe200078e0a02 */
[----:B------:R-:W-:Y:S02]  /*11ca0*/  IABS R3, R3 ;  /* 0x0000000300037213 */ /* 0x000fe40000000000 */
[----:B------:R-:W-:-:S02]  /*11cb0*/  FSEL R178, R18, -INF , !P1 ;  /* 0xff80000012b27808 */ /* 0x000fc40004800000 */
[----:B------:R-:W3:Y:S01]  /*11cc0*/  I2F R20, R3 ;  /* 0x0000000300147306 */ /* 0x000ee20000201400 */
[C---:B------:R-:W-:Y:S02]  /*11cd0*/  ISETP.GE.AND P6, PT, R2.reuse, R235, PT ;  /* 0x000000eb0200720c */ /* 0x040fe40003fc6270 */
[C---:B------:R-:W-:Y:S02]  /*11ce0*/  ISETP.GE.AND P5, PT, R2.reuse, R234, PT ;  /* 0x000000ea0200720c */ /* 0x040fe40003fa6270 */
[C---:B------:R-:W-:Y:S02]  /*11cf0*/  ISETP.GE.AND P4, PT, R2.reuse, R233, PT ;  /* 0x000000e90200720c */ /* 0x040fe40003f86270 */
[C---:B------:R-:W-:Y:S01]  /*11d00*/  ISETP.GE.AND P1, PT, R2.reuse, R232, PT ;  /* 0x000000e80200720c */ /* 0x040fe20003f26270 */
        /* <DEDUP_REMOVED lines=10> */
[----:B------:R-:W-:Y:S01]  /*11db0*/  ISETP.LT.OR P1, PT, R2, R227, P1 ;  /* 0x000000e30200720c */ /* 0x000fe20000f21670 */
[----:B------:R1:W2:Y:S01]  /*11dc0*/  I2F R22, R13 ;  /* 0x0000000d00167306 */ /* 0x0002a20000201400 */
[----:B------:R-:W-:Y:S01]  /*11dd0*/  IMAD.IADD R18, R226, 0x1, -R3 ;  /* 0x00000001e2127824 */ /* 0x000fe200078e0a03 */
[----:B------:R-:W-:Y:S01]  /*11de0*/  FSEL R29, R20, -INF , !P6 ;  /* 0xff800000141d7808 */ /* 0x000fe20007000000 */
[----:B------:R-:W-:Y:S01]  /*11df0*/  IMAD.MOV.U32 R16, RZ, RZ, R12 ;  /* 0x000000ffff107224 */ /* 0x000fe200078e000c */
[----:B------:R-:W-:-:S02]  /*11e00*/  FSEL R139, R19, -INF , !P0 ;  /* 0xff800000138b7808 */ /* 0x000fc40004000000 */
[----:B------:R-:W-:Y:S01]  /*11e10*/  IABS R2, R18 ;  /* 0x0000001200027213 */ /* 0x000fe20000000000 */
[----:B------:R-:W-:Y:S01]  /*11e20*/  IMAD.IADD R18, R224, 0x1, -R3 ;  /* 0x00000001e0127824 */ /* 0x000fe200078e0a03 */
[----:B------:R3:W4:Y:S01]  /*11e30*/  I2F R21, R16 ;  /* 0x0000001000157306 */ /* 0x0007220000201400 */
[C---:B------:R-:W-:Y:S02]  /*11e40*/  ISETP.GE.AND P0, PT, R3.reuse, R235, PT ;  /* 0x000000eb0300720c */ /* 0x040fe40003f06270 */
        /* <DEDUP_REMOVED lines=217> */
.L_x_1217:
[----:B------:R-:W-:Y:S05]  /*12be0*/  BSYNC B0 ;  /* 0x0000000000007941 */ /* 0x000fea0003800000 */
.L_x_1216:
[----:B------:R-:W0:Y:S02]  /*12bf0*/  LDGDEPBAR ;  /* 0x00000000000079af */ /* 0x000e240000000000 */
.L_x_1215:
        /* <DEDUP_REMOVED lines=40> */
[----:B------:R-:W-:Y:S02]  /*12e80*/  MOV R33, R240 ;  /* 0x000000f000217202 */ /* 0x000fe40000000f00 */
[----:B------:R-:W-:Y:S02]  /*12e90*/  MOV R195, R24 ;  /* 0x0000001800c37202 */ /* 0x000fe40000000f00 */
[----:B-1----:R-:W-:-:S02]  /*12ea0*/  FMNMX.FTZ R2, R6, R2, !PT ;  /* 0x0000000206027209 */ /* 0x002fc40007810000 */
[----:B--2---:R-:W-:-:S03]  /*12eb0*/  FMNMX.FTZ R0, R0, R4, !PT ;  /* 0x0000000400007209 */ /* 0x004fc60007810000 */
[----:B------:R-:W1:Y:S01]  /*12ec0*/  SHFL.BFLY PT, R134, R2, 0x1, 0x1f ;  /* 0x0c201f0002867f89 */ /* 0x000e6200000e0000 */
[----:B------:R-:W-:Y:S02]  /*12ed0*/  FMNMX.FTZ R4, R187, R3, !PT ;  /* 0x00000003bb047209 */ /* 0x000fe40007810000 */
[----:B---3--:R-:W-:Y:S01]  /*12ee0*/  FMNMX.FTZ R136, R136, R5, !PT ;  /* 0x0000000588887209 */ /* 0x008fe20007810000 */
[----:B------:R-:W2:Y:S03]  /*12ef0*/  SHFL.BFLY PT, R135, R0, 0x1, 0x1f ;  /* 0x0c201f0000877f89 */ /* 0x000ea600000e0000 */
[C---:B------:R-:W-:Y:S01]  /*12f00*/  FSETP.NEU.FTZ.AND P3, PT, R136.reuse, -INF , PT ;  /* 0xff8000008800780b */ /* 0x040fe20003f7d000 */
[----:B------:R-:W-:Y:S01]  /*12f10*/  FMUL.FTZ R12, R136, c[0x0][0x23c] ;  /* 0x00008f00880c7a20 */ /* 0x000fe20000410000 */
[----:B------:R-:W3:Y:S04]  /*12f20*/  SHFL.BFLY PT, R5, R4, 0x2, 0x1f ;  /* 0x0c401f0004057f89 */ /* 0x000ee800000e0000 */
[----:B------:R-:W-:-:S05]  /*12f30*/  FSEL R12, R12, RZ, P3 ;  /* 0x000000ff0c0c7208 */ /* 0x000fca0001800000 */
[----:B------:R-:W-:-:S04]  /*12f40*/  FFMA.FTZ R3, R177, c[0x0][0x23c], -R12 ;  /* 0x00008f00b1037a23 */ /* 0x000fc8000001080c */
[----:B------:R4:W-:Y:S01]  /*12f50*/  MUFU.EX2 R193, R3 ;  /* 0x0000000300c17308 */ /* 0x0009e20000000800 */
[----:B-1----:R-:W-:Y:S02]  /*12f60*/  FMNMX.FTZ R134, R2, R134, !PT ;  /* 0x0000008602867209 */ /* 0x002fe40007810000 */
[----:B--2---:R-:W-:Y:S01]  /*12f70*/  FMNMX.FTZ R135, R0, R135, !PT ;  /* 0x0000008700877209 */ /* 0x004fe20007810000 */
[--C-:B------:R-:W-:Y:S01]  /*12f80*/  FFMA.FTZ R0, R29, c[0x0][0x23c], -R12.reuse ;  /* 0x00008f001d007a23 */ /* 0x100fe2000001080c */
[C---:B------:R-:W-:Y:S01]  /*12f90*/  FSETP.NEU.FTZ.AND P1, PT, R134.reuse, -INF , PT ;  /* 0xff8000008600780b */ /* 0x040fe20003f3d000 */
[----:B------:R-:W-:Y:S01]  /*12fa0*/  FMUL.FTZ R2, R134, c[0x0][0x23c] ;  /* 0x00008f0086027a20 */ /* 0x000fe20000410000 */
[----:B------:R-:W-:Y:S01]  /*12fb0*/  FSETP.NEU.FTZ.AND P2, PT, R135, -INF , PT ;  /* 0xff8000008700780b */ /* 0x000fe20003f5d000 */
[----:B------:R1:W2:Y:S01]  /*12fc0*/  MUFU.EX2 R9, R0 ;  /* 0x0000000000097308 */ /* 0x0002a20000000800 */
[----:B---3--:R-:W-:Y:S02]  /*12fd0*/  FMNMX.FTZ R4, R5, R4, !PT ;  /* 0x0000000405047209 */ /* 0x008fe40007810000 */
[----:B------:R-:W-:Y:S01]  /*12fe0*/  FSEL R2, R2, RZ, P1 ;  /* 0x000000ff02027208 */ /* 0x000fe20000800000 */
[--C-:B----4-:R-:W-:Y:S01]  /*12ff0*/  FFMA.FTZ R3, R137, c[0x0][0x23c], -R12.reuse ;  /* 0x00008f0089037a23 */ /* 0x110fe2000001080c */
[----:B------:R-:W-:Y:S01]  /*13000*/  FSEL R6, R134, RZ, P1 ;  /* 0x000000ff86067208 */ /* 0x000fe20000800000 */
[----:B------:R-:W3:Y:S02]  /*13010*/  SHFL.BFLY PT, R137, R4, 0x1, 0x1f ;  /* 0x0c201f0004897f89 */ /* 0x000ee400000e0000 */
[----:B------:R4:W-:Y:S01]  /*13020*/  MUFU.EX2 R7, R3 ;  /* 0x0000000300077308 */ /* 0x0009e20000000800 */
[----:B-1----:R-:W-:-:S07]  /*13030*/  FFMA.FTZ R0, R25, c[0x0][0x23c], -R12 ;  /* 0x00008f0019007a23 */ /* 0x002fce000001080c */
[----:B------:R1:W-:Y:S01]  /*13040*/  MUFU.EX2 R34, R0 ;  /* 0x0000000000227308 */ /* 0x0003e20000000800 */
[----:B----4-:R-:W-:-:S05]  /*13050*/  FMUL.FTZ R3, R135, c[0x0][0x23c] ;  /* 0x00008f0087037a20 */ /* 0x010fca0000410000 */
[----:B------:R-:W-:Y:S02]  /*13060*/  FSEL R3, R3, RZ, P2 ;  /* 0x000000ff03037208 */ /* 0x000fe40001000000 */
[----:B---3--:R-:W-:Y:S01]  /*13070*/  FMNMX.FTZ R137, R4, R137, !PT ;  /* 0x0000008904897209 */ /* 0x008fe20007810000 */
[--C-:B------:R-:W-:Y:S01]  /*13080*/  FFMA.FTZ R4, R138, c[0x0][0x23c], -R2.reuse ;  /* 0x00008f008a047a23 */ /* 0x100fe20000010802 */
[----:B------:R-:W-:Y:S01]  /*13090*/  MOV R138, R33 ;  /* 0x00000021008a7202 */ /* 0x000fe20000000f00 */
[----:B-1----:R-:W-:Y:S01]  /*130a0*/  FFMA.FTZ R0, R179, c[0x0][0x23c], -R3 ;  /* 0x00008f00b3007a23 */ /* 0x002fe20000010803 */
[----:B------:R-:W-:Y:S01]  /*130b0*/  FSETP.NEU.FTZ.AND P0, PT, R137, -INF , PT ;  /* 0xff8000008900780b */ /* 0x000fe20003f1d000 */
[----:B------:R1:W-:Y:S08]  /*130c0*/  MUFU.EX2 R251, R4 ;  /* 0x0000000400fb7308 */ /* 0x0003f00000000800 */
[----:B------:R3:W-:Y:S01]  /*130d0*/  MUFU.EX2 R194, R0 ;  /* 0x0000000000c27308 */ /* 0x0007e20000000800 */
[----:B-1----:R-:W-:-:S07]  /*130e0*/  FFMA.FTZ R4, R28, c[0x0][0x23c], -R2 ;  /* 0x00008f001c047a23 */ /* 0x002fce0000010802 */
[----:B------:R-:W-:Y:S01]  /*130f0*/  MUFU.EX2 R252, R4 ;  /* 0x0000000400fc7308 */ /* 0x000fe20000000800 */
[----:B---3--:R-:W-:-:S07]  /*13100*/  FFMA.FTZ R0, R176, c[0x0][0x23c], -R3 ;  /* 0x00008f00b0007a23 */ /* 0x008fce0000010803 */
[----:B------:R1:W3:Y:S02]  /*13110*/  MUFU.EX2 R35, R0 ;  /* 0x0000000000237308 */ /* 0x0002e40000000800 */
[----:B-1----:R-:W-:-:S06]  /*13120*/  FFMA.FTZ R0, R31, c[0x0][0x23c], -R3 ;  /* 0x00008f001f007a23 */ /* 0x002fcc0000010803 */
[----:B------:R1:W4:Y:S02]  /*13130*/  MUFU.EX2 R8, R0 ;  /* 0x0000000000087308 */ /* 0x0003240000000800 */
[----:B-1----:R-:W-:-:S06]  /*13140*/  FFMA.FTZ R0, R27, c[0x0][0x23c], -R3 ;  /* 0x00008f001b007a23 */ /* 0x002fcc0000010803 */
[----:B------:R1:W5:Y:S02]  /*13150*/  MUFU.EX2 R192, R0 ;  /* 0x0000000000c07308 */ /* 0x0003640000000800 */
[----:B-1----:R-:W-:Y:S01]  /*13160*/  FFMA.FTZ R0, R180, c[0x0][0x23c], -R2 ;  /* 0x00008f00b4007a23 */ /* 0x002fe20000010802 */
[----:B--2---:R-:W-:Y:S02]  /*13170*/  MOV R180, R9 ;  /* 0x0000000900b47202 */ /* 0x004fe40000000f00 */
[----:B---3--:R-:W-:-:S03]  /*13180*/  F2FP.PACK_AB R9, R35, R194 ;  /* 0x000000c22309723e */ /* 0x008fc600000000ff */
[----:B------:R1:W-:Y:S01]  /*13190*/  MUFU.EX2 R250, R0 ;  /* 0x0000000000fa7308 */ /* 0x0003e20000000800 */
[----:B------:R-:W-:Y:S01]  /*131a0*/  F2FP.PACK_AB R10, R34, R180 ;  /* 0x000000b4220a723e */ /* 0x000fe200000000ff */
[----:B-1----:R-:W-:-:S06]  /*131b0*/  FFMA.FTZ R0, R178, c[0x0][0x23c], -R2 ;  /* 0x00008f00b2007a23 */ /* 0x002fcc0000010802 */
[----:B------:R1:W-:Y:S02]  /*131c0*/  MUFU.EX2 R249, R0 ;  /* 0x0000000000f97308 */ /* 0x0003e40000000800 */
[----:B-1----:R-:W-:-:S05]  /*131d0*/  FMUL.FTZ R0, R137, c[0x0][0x23c] ;  /* 0x00008f0089007a20 */ /* 0x002fca0000410000 */
[----:B------:R-:W-:-:S05]  /*131e0*/  FSEL R0, R0, RZ, P0 ;  /* 0x000000ff00007208 */ /* 0x000fca0000000000 */
[--C-:B------:R-:W-:Y:S01]  /*131f0*/  FFMA.FTZ R4, R181, c[0x0][0x23c], -R0.reuse ;  /* 0x00008f00b5047a23 */ /* 0x100fe20000010800 */
[----:B----4-:R-:W-:Y:S01]  /*13200*/  MOV R181, R8 ;  /* 0x0000000800b57202 */ /* 0x010fe20000000f00 */
[--C-:B------:R-:W-:Y:S02]  /*13210*/  FFMA.FTZ R5, R30, c[0x0][0x23c], -R0.reuse ;  /* 0x00008f001e057a23 */ /* 0x100fe40000010800 */
[----:B------:R1:W-:Y:S01]  /*13220*/  MUFU.EX2 R246, R4 ;  /* 0x0000000400f67308 */ /* 0x0003e20000000800 */
[----:B-----5:R-:W-:Y:S01]  /*13230*/  F2FP.PACK_AB R11, R192, R181 ;  /* 0x000000b5c00b723e */ /* 0x020fe200000000ff */
[----:B------:R-:W2:Y:S06]  /*13240*/  LDSM.16.MT88.4 R28, [R213+0xa000] ;  /* 0x00a00000d51c783b */ /* 0x000eac0000004200 */
[----:B------:R3:W-:Y:S01]  /*13250*/  MUFU.EX2 R247, R5 ;  /* 0x0000000500f77308 */ /* 0x0007e20000000800 */
[----:B-1----:R-:W-:Y:S01]  /*13260*/  FFMA.FTZ R4, R139, c[0x0][0x23c], -R0 ;  /* 0x00008f008b047a23 */ /* 0x002fe20000010800 */
[----:B------:R-:W-:-:S06]  /*13270*/  MOV R139, R7 ;  /* 0x00000007008b7202 */ /* 0x000fcc0000000f00 */
        /* <DEDUP_REMOVED lines=28> */
[-C--:B-----5:R-:W-:Y:S01]  /*13440*/  FMUL.FTZ R150, R150, R13.reuse ;  /* 0x0000000d96967220 */ /* 0x0a0fe20000410000 */
[----:B------:R-:W-:Y:S01]  /*13450*/  LDSM.16.MT88.4 R24, [R209+0xb000] ;  /* 0x00b00000d118783b */ /* 0x000fe20000004200 */
        /* <DEDUP_REMOVED lines=19> */
[----:B------:R-:W-:Y:S01]  /*13590*/  MOV R193, R32 ;  /* 0x0000002000c17202 */ /* 0x000fe20000000f00 */
[-C--:B------:R-:W-:Y:S01]  /*135a0*/  FMUL.FTZ R43, R43, R13.reuse ;  /* 0x0000000d2b2b7220 */ /* 0x080fe20000410000 */
[----:B------:R-:W-:Y:S01]  /*135b0*/  LDSM.16.MT88.4 R32, [R211+0xb000] ;  /* 0x00b00000d320783b */ /* 0x000fe20000004200 */
[----:B------:R-:W-:Y:S01]  /*135c0*/  HMMA.16816.F32 R148, R4, R20, R148 ;  /* 0x000000140494723c */ /* 0x000fe20000001894 */
[----:B------:R-:W-:Y:S01]  /*135d0*/  FMUL.FTZ R45, R45, R14 ;  /* 0x0000000e2d2d7220 */ /* 0x000fe20000410000 */
[----:B------:R-:W-:Y:S01]  /*135e0*/  MOV R156, R244 ;  /* 0x000000f4009c7202 */ /* 0x000fe20000000f00 */
        /* <DEDUP_REMOVED lines=97> */
[-C--:B------:R-:W-:Y:S02]  /*13c00*/  FMUL.FTZ R67, R67, R15.reuse ;  /* 0x0000000f43437220 */ /* 0x080fe40000410000 */
[----:B-1----:R-:W-:Y:S01]  /*13c10*/  FFMA.FTZ R4, R133, c[0x0][0x23c], -R12 ;  /* 0x00008f0085047a23 */ /* 0x002fe2000001080c */
[----:B------:R-:W-:Y:S01]  /*13c20*/  HMMA.16816.F32 R192, R8, R142, R172 ;  /* 0x0000008e08c0723c */ /* 0x000fe200000018ac */
[-C--:B------:R-:W-:Y:S01]  /*13c30*/  FMUL.FTZ R36, R36, R16.reuse ;  /* 0x0000001024247220 */ /* 0x080fe20000410000 */
[----:B------:R-:W1:Y:S01]  /*13c40*/  LDSM.16.MT88.4 R172, [R211+0xa800] ;  /* 0x00a80000d3ac783b */ /* 0x000e620000004200 */
[----:B------:R2:W3:Y:S01]  /*13c50*/  MUFU.EX2 R199, R4 ;  /* 0x0000000400c77308 */ /* 0x0004e20000000800 */
        /* <DEDUP_REMOVED lines=9> */
[----:B------:R-:W-:Y:S01]  /*13cf0*/  FMUL.FTZ R68, R68, R16 ;  /* 0x0000001044447220 */ /* 0x000fe20000410000 */
[----:B------:R-:W-:Y:S01]  /*13d00*/  LDSM.16.MT88.4 R64, [R213+0xa800] ;  /* 0x00a80000d540783b */ /* 0x000fe20000004200 */
[----:B--2---:R-:W-:-:S02]  /*13d10*/  FFMA.FTZ R4, R19, c[0x0][0x23c], -R12 ;  /* 0x00008f0013047a23 */ /* 0x004fc4000001080c */
[-C--:B------:R-:W-:Y:S02]  /*13d20*/  FMUL.FTZ R69, R69, R16.reuse ;  /* 0x0000001045457220 */ /* 0x080fe40000410000 */
[----:B------:R2:W-:Y:S01]  /*13d30*/  MUFU.EX2 R244, R4 ;  /* 0x0000000400f47308 */ /* 0x0005e20000000800 */
[-C--:B------:R-:W-:Y:S01]  /*13d40*/  FMUL.FTZ R70, R70, R15.reuse ;  /* 0x0000000f46467220 */ /* 0x080fe20000410000 */
[C---:B------:R-:W-:Y:S01]  /*13d50*/  HMMA.16816.F32 R36, R8.reuse, R20, R36 ;  /* 0x000000140824723c */ /* 0x040fe20000001824 */
[-C--:B------:R-:W-:Y:S02]  /*13d60*/  FMUL.FTZ R71, R71, R15.reuse ;  /* 0x0000000f47477220 */ /* 0x080fe40000410000 */
[-C--:B------:R-:W-:Y:S02]  /*13d70*/  FMUL.FTZ R80, R80, R16.reuse ;  /* 0x0000001050507220 */ /* 0x080fe40000410000 */
[-C--:B------:R-:W-:Y:S02]  /*13d80*/  FMUL.FTZ R81, R81, R16.reuse ;  /* 0x0000001051517220 */ /* 0x080fe40000410000 */
[-C--:B------:R-:W-:Y:S01]  /*13d90*/  FMUL.FTZ R82, R82, R15.reuse ;  /* 0x0000000f52527220 */ /* 0x080fe20000410000 */
[----:B------:R-:W-:Y:S01]  /*13da0*/  HMMA.16816.F32 R176, R8, R22, R48 ;  /* 0x0000001608b0723c */ /* 0x000fe20000001830 */
[----:B------:R-:W-:Y:S01]  /*13db0*/  FMUL.FTZ R83, R83, R15 ;  /* 0x0000000f53537220 */ /* 0x000fe20000410000 */
[----:B------:R-:W4:Y:S01]  /*13dc0*/  LDSM.16.MT88.4 R48, [R214+0xa800] ;  /* 0x00a80000d630783b */ /* 0x000f220000004200 */
[----:B------:R-:W-:-:S02]  /*13dd0*/  FMUL.FTZ R84, R84, R16 ;  /* 0x0000001054547220 */ /* 0x000fc40000410000 */
[-C--:B------:R-:W-:Y:S02]  /*13de0*/  FMUL.FTZ R85, R85, R16.reuse ;  /* 0x0000001055557220 */ /* 0x080fe40000410000 */
[----:B--2---:R-:W-:Y:S01]  /*13df0*/  FFMA.FTZ R4, R17, c[0x0][0x23c], -R12 ;  /* 0x00008f0011047a23 */ /* 0x004fe2000001080c */
[C---:B------:R-:W-:Y:S01]  /*13e00*/  HMMA.16816.F32 R68, R8.reuse, R24, R68 ;  /* 0x000000180844723c */ /* 0x040fe20000001844 */
[-C--:B------:R-:W-:Y:S02]  /*13e10*/  FMUL.FTZ R86, R86, R15.reuse ;  /* 0x0000000f56567220 */ /* 0x080fe40000410000 */
[----:B------:R2:W5:Y:S01]  /*13e20*/  MUFU.EX2 R197, R4 ;  /* 0x0000000400c57308 */ /* 0x0005620000000800 */
[-C--:B------:R-:W-:Y:S02]  /*13e30*/  FMUL.FTZ R87, R87, R15.reuse ;  /* 0x0000000f57577220 */ /* 0x080fe40000410000 */
[-C--:B------:R-:W-:Y:S02]  /*13e40*/  FMUL.FTZ R96, R96, R16.reuse ;  /* 0x0000001060607220 */ /* 0x080fe40000410000 */
[----:B------:R-:W-:Y:S01]  /*13e50*/  FMUL.FTZ R97, R97, R16 ;  /* 0x0000001061617220 */ /* 0x000fe20000410000 */
[----:B------:R-:W-:Y:S01]  /*13e60*/  HMMA.16816.F32 R28, R8, R26, R80 ;  /* 0x0000001a081c723c */ /* 0x000fe20000001850 */
[-C--:B------:R-:W-:Y:S01]  /*13e70*/  FMUL.FTZ R98, R98, R15.reuse ;  /* 0x0000000f62627220 */ /* 0x080fe20000410000 */
[----:B------:R-:W1:Y:S01]  /*13e80*/  LDSM.16.MT88.4 R80, [R209+0xb800] ;  /* 0x00b80000d150783b */ /* 0x000e620000004200 */
[----:B------:R-:W-:-:S02]  /*13e90*/  FMUL.FTZ R99, R99, R15 ;  /* 0x0000000f63637220 */ /* 0x000fc40000410000 */
[-C--:B------:R-:W-:Y:S02]  /*13ea0*/  FMUL.FTZ R112, R112, R16.reuse ;  /* 0x0000001070707220 */ /* 0x080fe40000410000 */
[----:B------:R-:W-:Y:S01]  /*13eb0*/  FMUL.FTZ R113, R113, R16 ;  /* 0x0000001071717220 */ /* 0x000fe20000410000 */
[C---:B------:R-:W-:Y:S01]  /*13ec0*/  HMMA.16816.F32 R84, R8.reuse, R32, R84 ;  /* 0x000000200854723c */ /* 0x040fe20000001854 */
[-C--:B------:R-:W-:Y:S02]  /*13ed0*/  FMUL.FTZ R114, R114, R15.reuse ;  /* 0x0000000f72727220 */ /* 0x080fe40000410000 */
[----:B--2---:R-:W-:Y:S01]  /*13ee0*/  FFMA.FTZ R4, R190, c[0x0][0x23c], -R3 ;  /* 0x00008f00be047a23 */ /* 0x004fe20000010803 */
[----:B------:R-:W-:Y:S01]  /*13ef0*/  MOV R190, R124 ;  /* 0x0000007c00be7202 */ /* 0x000fe20000000f00 */
[-C--:B------:R-:W-:Y:S01]  /*13f00*/  FMUL.FTZ R115, R115, R15.reuse ;  /* 0x0000000f73737220 */ /* 0x080fe20000410000 */
[----:B------:R-:W-:Y:S01]  /*13f10*/  MOV R124, R180 ;  /* 0x000000b4007c7202 */ /* 0x000fe20000000f00 */
[----:B------:R2:W-:Y:S01]  /*13f20*/  MUFU.EX2 R181, R4 ;  /* 0x0000000400b57308 */ /* 0x0005e20000000800 */
[-C--:B------:R-:W-:Y:S01]  /*13f30*/  FMUL.FTZ R128, R128, R16.reuse ;  /* 0x0000001080807220 */ /* 0x080fe20000410000 */
[----:B------:R-:W-:Y:S01]  /*13f40*/  HMMA.16816.F32 R32, R8, R34, R96 ;  /* 0x000000220820723c */ /* 0x000fe20000001860 */
[----:B------:R-:W-:Y:S01]  /*13f50*/  FMUL.FTZ R129, R129, R16 ;  /* 0x0000001081817220 */ /* 0x000fe20000410000 */
[----:B------:R-:W1:Y:S01]  /*13f60*/  LDSM.16.MT88.4 R96, [R211+0xb800] ;  /* 0x00b80000d360783b */ /* 0x000e620000004200 */
[----:B------:R-:W-:-:S02]  /*13f70*/  FMUL.FTZ R130, R130, R15 ;  /* 0x0000000f82827220 */ /* 0x000fc40000410000 */
[-C--:B------:R-:W-:Y:S02]  /*13f80*/  FMUL.FTZ R131, R131, R15.reuse ;  /* 0x0000000f83837220 */ /* 0x080fe40000410000 */
[-C--:B------:R-:W-:Y:S01]  /*13f90*/  FMUL.FTZ R100, R100, R16.reuse ;  /* 0x0000001064647220 */ /* 0x080fe20000410000 */
[C---:B------:R-:W-:Y:S01]  /*13fa0*/  HMMA.16816.F32 R24, R8.reuse, R42, R112 ;  /* 0x0000002a0818723c */ /* 0x040fe20000001870 */
[----:B------:R-:W-:Y:S01]  /*13fb0*/  FMUL.FTZ R101, R101, R16 ;  /* 0x0000001065657220 */ /* 0x000fe20000410000 */
[----:B------:R-:W1:Y:S01]  /*13fc0*/  LDSM.16.MT88.4 R112, [R214+0xb800] ;  /* 0x00b80000d670783b */ /* 0x000e620000004200 */
[-C--:B------:R-:W-:Y:S02]  /*13fd0*/  FMUL.FTZ R102, R102, R15.reuse ;  /* 0x0000000f66667220 */ /* 0x080fe40000410000 */
[----:B------:R-:W-:Y:S02]  /*13fe0*/  FMUL.FTZ R103, R103, R15 ;  /* 0x0000000f67677220 */ /* 0x000fe40000410000 */
[--C-:B--2---:R-:W-:Y:S01]  /*13ff0*/  FFMA.FTZ R4, R183, c[0x0][0x23c], -R3.reuse ;  /* 0x00008f00b7047a23 */ /* 0x104fe20000010803 */
[C---:B------:R-:W-:Y:S03]  /*14000*/  HMMA.16816.F32 R20, R8.reuse, R46, R128 ;  /* 0x0000002e0814723c */ /* 0x040fe60000001880 */
[----:B------:R2:W2:Y:S04]  /*14010*/  MUFU.EX2 R183, R4 ;  /* 0x0000000400b77308 */ /* 0x0004a80000000800 */
[----:B---3--:R-:W-:Y:S01]  /*14020*/  F2FP.PACK_AB R128, R199, R198 ;  /* 0x000000c6c780723e */ /* 0x008fe200000000ff */
[----:B------:R-:W-:Y:S01]  /*14030*/  HMMA.16816.F32 R100, R8, R40, R100 ;  /* 0x000000280864723c */ /* 0x000fe20000001864 */
[----:B-----5:R-:W-:Y:S01]  /*14040*/  F2FP.PACK_AB R130, R197, R244 ;  /* 0x000000f4c582723e */ /* 0x020fe200000000ff */
[--C-:B--2---:R-:W-:Y:S01]  /*14050*/  FFMA.FTZ R4, R132, c[0x0][0x23c], -R3.reuse ;  /* 0x00008f0084047a23 */ /* 0x104fe20000010803 */
[----:B------:R-:W-:Y:S01]  /*14060*/  F2FP.PACK_AB R129, R183, R181 ;  /* 0x000000b5b781723e */ /* 0x000fe200000000ff */
[----:B------:R-:W-:-:S02]  /*14070*/  FFMA.FTZ R3, R18, c[0x0][0x23c], -R3 ;  /* 0x00008f0012037a23 */ /* 0x000fc40000010803 */
[----:B------:R-:W-:Y:S08]  /*14080*/  MUFU.EX2 R186, R4 ;  /* 0x0000000400ba7308 */ /* 0x000ff00000000800 */
[----:B------:R2:W3:Y:S02]  /*14090*/  MUFU.EX2 R180, R3 ;  /* 0x0000000300b47308 */ /* 0x0004e40000000800 */
[----:B--2---:R-:W-:Y:S01]  /*140a0*/  FFMA.FTZ R3, R191, c[0x0][0x23c], -R2 ;  /* 0x00008f00bf037a23 */ /* 0x004fe20000010802 */
[----:B------:R-:W-:-:S02]  /*140b0*/  MOV R191, R157 ;  /* 0x0000009d00bf7202 */ /* 0x000fc40000000f00 */
[----:B------:R-:W-:Y:S02]  /*140c0*/  MOV R157, R158 ;  /* 0x0000009e009d7202 */ /* 0x000fe40000000f00 */
[----:B------:R-:W-:Y:S02]  /*140d0*/  MOV R158, R159 ;  /* 0x0000009f009e7202 */ /* 0x000fe40000000f00 */
[----:B------:R-:W-:Y:S02]  /*140e0*/  MOV R159, R139 ;  /* 0x0000008b009f7202 */ /* 0x000fe40000000f00 */
[----:B------:R2:W-:Y:S01]  /*140f0*/  MUFU.EX2 R139, R3 ;  /* 0x00000003008b7308 */ /* 0x0005e20000000800 */
[----:B---3--:R-:W-:-:S07]  /*14100*/  F2FP.PACK_AB R131, R180, R186 ;  /* 0x000000bab483723e */ /* 0x008fce00000000ff */
[----:B-1----:R-:W-:Y:S01]  /*14110*/  HMMA.16816.F32 R160, R128, R172, R160 ;  /* 0x000000ac80a0723c */ /* 0x002fe200000018a0 */
[----:B--2---:R-:W-:Y:S01]  /*14120*/  FFMA.FTZ R3, R185, c[0x0][0x23c], -R2 ;  /* 0x00008f00b9037a23 */ /* 0x004fe20000010802 */
[----:B------:R-:W-:-:S06]  /*14130*/  MOV R185, R7 ;  /* 0x0000000700b97202 */ /* 0x000fcc0000000f00 */
[----:B----4-:R-:W-:Y:S01]  /*14140*/  HMMA.16816.F32 R36, R128, R48, R36 ;  /* 0x000000308024723c */ /* 0x010fe20000001824 */
[----:B------:R-:W-:Y:S01]  /*14150*/  MOV R7, R127 ;  /* 0x0000007f00077202 */ /* 0x000fe20000000f00 */
[----:B------:R1:W2:Y:S01]  /*14160*/  MUFU.EX2 R138, R3 ;  /* 0x00000003008a7308 */ /* 0x0002a20000000800 */
[----:B------:R-:W-:-:S05]  /*14170*/  MOV R127, R158 ;  /* 0x0000009e007f7202 */ /* 0x000fca0000000f00 */
[C---:B------:R-:W-:Y:S08]  /*14180*/  HMMA.16816.F32 R52, R128.reuse, R64, R52 ;  /* 0x000000408034723c */ /* 0x040ff00000001834 */
[----:B------:R-:W-:Y:S01]  /*14190*/  HMMA.16816.F32 R68, R128, R80, R68 ;  /* 0x000000508044723c */ /* 0x000fe20000001844 */
[--C-:B-1----:R-:W-:Y:S01]  /*141a0*/  FFMA.FTZ R3, R184, c[0x0][0x23c], -R2.reuse ;  /* 0x00008f00b8037a23 */ /* 0x102fe20000010802 */
[----:B------:R-:W-:Y:S01]  /*141b0*/  MOV R184, R124 ;  /* 0x0000007c00b87202 */ /* 0x000fe20000000f00 */
[----:B------:R-:W-:Y:S01]  /*141c0*/  FFMA.FTZ R2, R182, c[0x0][0x23c], -R2 ;  /* 0x00008f00b6027a23 */ /* 0x000fe20000010802 */
[----:B------:R-:W-:Y:S01]  /*141d0*/  MOV R124, R156 ;  /* 0x0000009c007c7202 */ /* 0x000fe20000000f00 */
[----:B------:R1:W-:Y:S01]  /*141e0*/  MUFU.EX2 R133, R3 ;  /* 0x0000000300857308 */ /* 0x0003e20000000800 */
[----:B------:R-:W-:-:S02]  /*141f0*/  MOV R182, R157 ;  /* 0x0000009d00b67202 */ /* 0x000fc40000000f00 */
[C---:B------:R-:W-:Y:S05]  /*14200*/  HMMA.16816.F32 R84, R128.reuse, R96, R84 ;  /* 0x000000608054723c */ /* 0x040fea0000001854 */
[----:B------:R3:W-:Y:S03]  /*14210*/  MUFU.EX2 R132, R2 ;  /* 0x0000000200847308 */ /* 0x0007e60000000800 */
[----:B------:R-:W-:Y:S01]  /*14220*/  HMMA.16816.F32 R100, R128, R112, R100 ;  /* 0x000000708064723c */ /* 0x000fe20000001864 */
[----:B-1----:R-:W-:Y:S02]  /*14230*/  MOV R3, R124 ;  /* 0x0000007c00037202 */ /* 0x002fe40000000f00 */
[----:B--2---:R-:W-:Y:S01]  /*14240*/  F2FP.PACK_AB R124, R138, R139 ;  /* 0x0000008b8a7c723e */ /* 0x004fe200000000ff */
        /* <DEDUP_REMOVED lines=81> */
.L_x_1205:
        /* <DEDUP_REMOVED lines=9> */
[----:B------:R-:W3:Y:S04]  /*147f0*/  LDL.64 R8, [R1+0x20] ;  /* 0x0000200001087983 */ /* 0x000ee80000100a00 */
[----:B------:R-:W4:Y:S01]  /*14800*/  LDL R0, [R1+0x10] ;  /* 0x0000100001007983 */ /* 0x000f220000100800 */
[----:B--2---:R-:W-:-:S05]  /*14810*/  IMAD.MOV.U32 R5, RZ, RZ, R7 ;  /* 0x000000ffff057224 */ /* 0x004fca00078e0007 */
[----:B------:R1:W-:Y:S01]  /*14820*/  STL.64 [R1+0x18], R4 ;  /* 0x0000180401007387 */ /* 0x0003e20000100a00 */
[----:B---3--:R-:W-:Y:S02]  /*14830*/  ISETP.GE.AND P5, PT, R8, c[0x0][0x220], PT ;  /* 0x0000880008007a0c */ /* 0x008fe40003fa6270 */
[----:B----4-:R-:W-:Y:S01]  /*14840*/  ISETP.GE.AND P4, PT, R0, c[0x0][0x220], PT ;  /* 0x0000880000007a0c */ /* 0x010fe20003f86270 */
[----:B------:R-:W-:Y:S05]  /*14850*/  BRA `(.L_x_1219) ;  /* 0x000002e000007947 */ /* 0x000fea0003800000 */
.L_x_1221:
        /* <DEDUP_REMOVED lines=46> */
.L_x_1219:
        /* <DEDUP_REMOVED lines=142> */
.L_x_1220:
[----:B------:R-:W2:Y:S01]  /*15420*/  S2R R2, SR_TID.X ;  /* 0x0000000000027919 */ /* 0x000ea20000002100 */
[----:B------:R-:W-:Y:S01]  /*15430*/  MOV R0, UR7 ;  /* 0x0000000700007c02 */ /* 0x000fe20008000f00 */
[----:B------:R-:W-:Y:S02]  /*15440*/  UISETP.GT.AND UP0, UPT, UR7, UR8, UPT ;  /* 0x000000080700728c */ /* 0x000fe4000bf04270 */
[----:B------:R-:W-:Y:S01]  /*15450*/  UMOV UR17, UR7 ;  /* 0x0000000700117c82 */ /* 0x000fe20008000000 */
[----:B--2---:R-:W-:Y:S04]  /*15460*/  SHF.L.U32 R2, R2, 0x1, RZ ;  /* 0x0000000102027819 */ /* 0x004fe800000006ff */
[----:B------:R-:W-:Y:S04]  /*15470*/  LOP3.LUT R2, R2, 0x6, RZ, 0xc0, !PT ;  /* 0x0000000602027812 */ /* 0x000fe800078ec0ff */
[----:B------:R-:W-:Y:S04]  /*15480*/  LEA R0, R0, R2, 0x5 ;  /* 0x0000000200007211 */ /* 0x000fe800078e28ff */
[-C--:B------:R-:W-:Y:S02]  /*15490*/  IADD3 R2, R226, -R0.reuse, RZ ;  /* 0x80000000e2027210 */ /* 0x080fe40007ffe0ff */
[----:B------:R-:W-:Y:S02]  /*154a0*/  IADD3 R133, R225, -R0, RZ ;  /* 0x80000000e1857210 */ /* 0x000fe40007ffe0ff */
[----:B------:R-:W-:Y:S02]  /*154b0*/  IABS R2, R2 ;  /* 0x0000000200027213 */ /* 0x000fe40000000000 */
[C---:B-1----:R-:W-:Y:S02]  /*154c0*/  IADD3 R134, R0.reuse, 0x11, RZ ;  /* 0x0000001100867810 */ /* 0x042fe40007ffe0ff */
[----:B------:R-:W1:Y:S01]  /*154d0*/  I2F R194, R2 ;  /* 0x0000000200c27306 */ /* 0x000e620000201400 */
[C---:B------:R-:W-:Y:S02]  /*154e0*/  IADD3 R140, R0.reuse, 0x1, RZ ;  /* 0x00000001008c7810 */ /* 0x040fe40007ffe0ff */
[C---:B------:R-:W-:Y:S02]  /*154f0*/  IADD3 R137, R0.reuse, 0x8, RZ ;  /* 0x0000000800897810 */ /* 0x040fe40007ffe0ff */
[C---:B------:R-:W-:Y:S02]  /*15500*/  IADD3 R136, R0.reuse, 0x9, RZ ;  /* 0x0000000900887810 */ /* 0x040fe40007ffe0ff */
[C---:B------:R-:W-:Y:S02]  /*15510*/  IADD3 R135, R0.reuse, 0x10, RZ ;  /* 0x0000001000877810 */ /* 0x040fe40007ffe0ff */
[C---:B------:R-:W-:Y:S02]  /*15520*/  ISETP.GE.AND P3, PT, R0.reuse, R230, PT ;  /* 0x000000e60000720c */ /* 0x040fe40003f66270 */
[C---:B------:R-:W-:Y:S02]  /*15530*/  ISETP.GE.AND P2, PT, R0.reuse, R229, PT ;  /* 0x000000e50000720c */ /* 0x040fe40003f46270 */
[C---:B------:R-:W-:Y:S02]  /*15540*/  ISETP.GE.AND P1, PT, R0.reuse, R228, PT ;  /* 0x000000e40000720c */ /* 0x040fe40003f26270 */
[C---:B------:R-:W-:Y:S02]  /*15550*/  ISETP.GE.AND P0, PT, R0.reuse, R227, PT ;  /* 0x000000e30000720c */ /* 0x040fe40003f06270 */
[C---:B------:R-:W-:Y:S02]  /*15560*/  ISETP.GE.OR P3, PT, R0.reuse, R235, !P3 ;  /* 0x000000eb0000720c */ /* 0x040fe40005f66670 */
[C---:B------:R-:W-:Y:S02]  /*15570*/  ISETP.GE.OR P2, PT, R0.reuse, R234, !P2 ;  /* 0x000000ea0000720c */ /* 0x040fe40005746670 */
[C---:B------:R-:W-:Y:S02]  /*15580*/  ISETP.GE.OR P1, PT, R0.reuse, R233, !P1 ;  /* 0x000000e90000720c */ /* 0x040fe40004f26670 */
[----:B------:R-:W-:Y:S01]  /*15590*/  ISETP.GE.OR P0, PT, R0, R232, !P0 ;  /* 0x000000e80000720c */ /* 0x000fe20004706670 */
[----:B-1----:R-:W-:Y:S01]  /*155a0*/  FFMA.FTZ R4, R194, -UR16, R4 ;  /* 0x80000010c2047c23 */ /* 0x002fe20008010004 */
[----:B------:R-:W-:Y:S02]  /*155b0*/  IABS R2, R133 ;  /* 0x0000008500027213 */ /* 0x000fe40000000000 */
[----:B------:R-:W-:Y:S02]  /*155c0*/  IADD3 R133, R224, -R0, RZ ;  /* 0x80000000e0857210 */ /* 0x000fe40007ffe0ff */
[----:B------:R1:W2:Y:S01]  /*155d0*/  I2F R193, R2 ;  /* 0x0000000200c17306 */ /* 0x0002a20000201400 */
[----:B------:R-:W-:Y:S02]  /*155e0*/  ISETP.GE.AND P6, PT, R140, R230, PT ;  /* 0x000000e68c00720c */ /* 0x000fe40003fc6270 */
[----:B------:R-:W-:Y:S02]  /*155f0*/  FSEL R4, R4, -INF , !P3 ;  /* 0xff80000004047808 */ /* 0x000fe40005800000 */
[C---:B------:R-:W-:Y:S02]  /*15600*/  ISETP.GE.AND P3, PT, R140.reuse, R229, PT ;  /* 0x000000e58c00720c */ /* 0x040fe40003f66270 */
[C---:B------:R-:W-:Y:S02]  /*15610*/  ISETP.GE.OR P6, PT, R140.reuse, R235, !P6 ;  /* 0x000000eb8c00720c */ /* 0x040fe400077c6670 */
[----:B------:R-:W-:Y:S02]  /*15620*/  ISETP.GE.OR P3, PT, R140, R234, !P3 ;  /* 0x000000ea8c00720c */ /* 0x000fe40005f66670 */
[----:B-1----:R-:W-:Y:S01]  /*15630*/  IABS R2, R133 ;  /* 0x0000008500027213 */ /* 0x002fe20000000000 */
[----:B------:R-:W-:Y:S02]  /*15640*/  IMAD.IADD R133, R231, 0x1, -R0 ;  /* 0x00000001e7857824 */ /* 0x000fe400078e0a00 */
[----:B--2---:R-:W-:Y:S01]  /*15650*/  FFMA.FTZ R6, R193, -UR16, R6 ;  /* 0x80000010c1067c23 */ /* 0x004fe20008010006 */
[----:B------:R1:W2:Y:S04]  /*15660*/  I2F R192, R2 ;  /* 0x0000000200c07306 */ /* 0x0002a80000201400 */
[----:B------:R-:W-:Y:S02]  /*15670*/  FSEL R6, R6, -INF , !P2 ;  /* 0xff80000006067808 */ /* 0x000fe40005000000 */
[C---:B------:R-:W-:Y:S04]  /*15680*/  ISETP.GE.AND P2, PT, R137.reuse, R230, PT ;  /* 0x000000e68900720c */ /* 0x040fe80003f46270 */
[C---:B------:R-:W-:Y:S02]  /*15690*/  ISETP.GE.OR P2, PT, R137.reuse, R235, !P2 ;  /* 0x000000eb8900720c */ /* 0x040fe40005746670 */
[----:B-1----:R-:W-:Y:S01]  /*156a0*/  IABS R2, R133 ;  /* 0x0000008500027213 */ /* 0x002fe20000000000 */
[----:B--2---:R-:W-:Y:S01]  /*156b0*/  FFMA.FTZ R8, R192, -UR16, R8 ;  /* 0x80000010c0087c23 */ /* 0x004fe20008010008 */
[----:B------:R-:W-:Y:S02]  /*156c0*/  IADD3 R133, R226, -R140, RZ ;  /* 0x8000008ce2857210 */ /* 0x000fe40007ffe0ff */
[----:B------:R1:W2:Y:S02]  /*156d0*/  I2F R191, R2 ;  /* 0x0000000200bf7306 */ /* 0x0002a40000201400 */
[----:B------:R-:W-:Y:S02]  /*156e0*/  FSEL R8, R8, -INF , !P1 ;  /* 0xff80000008087808 */ /* 0x000fe40004800000 */
[C---:B------:R-:W-:Y:S04]  /*156f0*/  ISETP.GE.AND P1, PT, R137.reuse, R229, PT ;  /* 0x000000e58900720c */ /* 0x040fe80003f26270 */
[----:B------:R-:W-:Y:S02]  /*15700*/  ISETP.GE.OR P1, PT, R137, R234, !P1 ;  /* 0x000000ea8900720c */ /* 0x000fe40004f26670 */
[----:B-1----:R-:W-:Y:S01]  /*15710*/  IABS R2, R133 ;  /* 0x0000008500027213 */ /* 0x002fe20000000000 */
[----:B--2---:R-:W-:Y:S01]  /*15720*/  FFMA.FTZ R10, R191, -UR16, R10 ;  /* 0x80000010bf0a7c23 */ /* 0x004fe2000801000a */
[----:B------:R-:W-:Y:S02]  /*15730*/  IADD3 R133, R225, -R140, RZ ;  /* 0x8000008ce1857210 */ /* 0x000fe40007ffe0ff */
[----:B------:R1:W2:Y:S02]  /*15740*/  I2F R190, R2 ;  /* 0x0000000200be7306 */ /* 0x0002a40000201400 */
[----:B-1----:R-:W-:Y:S01]  /*15750*/  IABS R2, R133 ;  /* 0x0000008500027213 */ /* 0x002fe20000000000 */
[----:B--2---:R-:W-:Y:S01]  /*15760*/  FFMA.FTZ R5, R190, -UR16, R5 ;  /* 0x80000010be057c23 */ /* 0x004fe20008010005 */
[----:B------:R-:W-:Y:S06]  /*15770*/  IADD3 R133, R226, -R137, RZ ;  /* 0x80000089e2857210 */ /* 0x000fec0007ffe0ff */
[----:B------:R1:W2:Y:S01]  /*15780*/  I2F R189, R2 ;  /* 0x0000000200bd7306 */ /* 0x0002a20000201400 */
[----:B------:R-:W-:Y:S02]  /*15790*/  FSEL R5, R5, -INF , !P6 ;  /* 0xff80000005057808 */ /* 0x000fe40007000000 */
[C---:B------:R-:W-:Y:S04]  /*157a0*/  ISETP.GE.AND P6, PT, R136.reuse, R229, PT ;  /* 0x000000e58800720c */ /* 0x040fe80003fc6270 */
[----:B------:R-:W-:Y:S02]  /*157b0*/  ISETP.GE.OR P6, PT, R136, R234, !P6 ;  /* 0x000000ea8800720c */ /* 0x000fe400077c6670 */
[----:B-1----:R-:W-:Y:S01]  /*157c0*/  IABS R2, R133 ;  /* 0x0000008500027213 */ /* 0x002fe20000000000 */
[----:B--2---:R-:W-:Y:S01]  /*157d0*/  FFMA.FTZ R7, R189, -UR16, R7 ;  /* 0x80000010bd077c23 */ /* 0x004fe20008010007 */
[----:B------:R-:W-:Y:S02]  /*157e0*/  IADD3 R133, R225, -R137, RZ ;  /* 0x80000089e1857210 */ /* 0x000fe40007ffe0ff */
[----:B------:R1:W2:Y:S02]  /*157f0*/  I2F R188, R2 ;  /* 0x0000000200bc7306 */ /* 0x0002a40000201400 */
        /* <DEDUP_REMOVED lines=11> */
[----:B--2---:R-:W-:Y:S02]  /*158b0*/  FFMA.FTZ R18, R187, -UR16, R18 ;  /* 0x80000010bb127c23 */ /* 0x004fe40008010012 */
[----:B------:R-:W-:Y:S01]  /*158c0*/  IMAD.IADD R133, R225, 0x1, -R136 ;  /* 0x00000001e1857824 */ /* 0x000fe200078e0a88 */
        /* <DEDUP_REMOVED lines=13> */
[----:B-1----:R-:W-:Y:S01]  /*159a0*/  IABS R2, R133 ;  /* 0x0000008500027213 */ /* 0x002fe20000000000 */
[----:B--2---:R-:W-:Y:S01]  /*159b0*/  FFMA.FTZ R20, R184, -UR16, R20 ;  /* 0x80000010b8147c23 */ /* 0x004fe20008010014 */
[----:B------:R-:W-:Y:S01]  /*159c0*/  IADD3 R133, R226, -R134, RZ ;  /* 0x80000086e2857210 */ /* 0x000fe20007ffe0ff */
[----:B------:R-:W-:Y:S04]  /*159d0*/  LDSM.16.MT88.4 R184, [R211+0xa000] ;  /* 0x00a00000d3b8783b */ /* 0x000fe80000004200 */
        /* <DEDUP_REMOVED lines=13> */
[----:B------:R-:W-:Y:S02]  /*15ab0*/  IADD3 R133, R0, 0x18, RZ ;  /* 0x0000001800857810 */ /* 0x000fe40007ffe0ff */
[----:B------:R1:W2:Y:S02]  /*15ac0*/  I2F R181, R2 ;  /* 0x0000000200b57306 */ /* 0x0002a40000201400 */
[----:B------:R-:W-:Y:S02]  /*15ad0*/  IADD3 R141, R226, -R133, RZ ;  /* 0x80000085e28d7210 */ /* 0x000fe40007ffe0ff */
        /* <DEDUP_REMOVED lines=8> */
[----:B------:R1:W2:Y:S02]  /*15b60*/  I2F R180, R2 ;  /* 0x0000000200b47306 */ /* 0x0002a40000201400 */
[----:B------:R-:W-:Y:S08]  /*15b70*/  IABS R141, R141 ;  /* 0x0000008d008d7213 */ /* 0x000ff00000000000 */
[----:B------:R3:W4:Y:S01]  /*15b80*/  I2F R179, R141 ;  /* 0x0000008d00b37306 */ /* 0x0007220000201400 */
[----:B-1----:R-:W-:Y:S01]  /*15b90*/  IADD3 R2, R0, 0x19, RZ ;  /* 0x0000001900027810 */ /* 0x002fe20007ffe0ff */
[----:B------:R-:W-:Y:S02]  /*15ba0*/  IMAD.IADD R0, R224, 0x1, -R135 ;  /* 0x00000001e0007824 */ /* 0x000fe400078e0a87 */
[----:B--2---:R-:W-:Y:S01]  /*15bb0*/  FFMA.FTZ R32, R180, -UR16, R32 ;  /* 0x80000010b4207c23 */ /* 0x004fe20008010020 */
[----:B------:R-:W-:Y:S02]  /*15bc0*/  IADD3 R142, R226, -R2, RZ ;  /* 0x80000002e28e7210 */ /* 0x000fe40007ffe0ff */
[----:B------:R-:W-:Y:S02]  /*15bd0*/  IABS R0, R0 ;  /* 0x0000000000007213 */ /* 0x000fe40000000000 */
[----:B------:R-:W-:Y:S02]  /*15be0*/  FSEL R195, R32, -INF , !P6 ;  /* 0xff80000020c37808 */ /* 0x000fe40007000000 */
[----:B---3--:R-:W-:Y:S01]  /*15bf0*/  IABS R141, R142 ;  /* 0x0000008e008d7213 */ /* 0x008fe20000000000 */
[----:B----4-:R-:W-:Y:S01]  /*15c00*/  FFMA.FTZ R34, R179, -UR16, R34 ;  /* 0x80000010b3227c23 */ /* 0x010fe20008010022 */
[----:B------:R-:W-:Y:S02]  /*15c10*/  ISETP.GE.AND P6, PT, R2, R229, PT ;  /* 0x000000e50200720c */ /* 0x000fe40003fc6270 */
[----:B------:R1:W2:Y:S01]  /*15c20*/  I2F R178, R141 ;  /* 0x0000008d00b27306 */ /* 0x0002a20000201400 */
[----:B------:R-:W-:Y:S02]  /*15c30*/  IADD3 R142, R225, -R2, RZ ;  /* 0x80000002e18e7210 */ /* 0x000fe40007ffe0ff */
[----:B------:R-:W-:Y:S02]  /*15c40*/  FSEL R237, R34, -INF , !P1 ;  /* 0xff80000022ed7808 */ /* 0x000fe40004800000 */
[----:B------:R-:W-:Y:S02]  /*15c50*/  ISETP.GE.OR P6, PT, R2, R234, !P6 ;  /* 0x000000ea0200720c */ /* 0x000fe400077c6670 */
[C---:B------:R-:W-:Y:S04]  /*15c60*/  ISETP.GE.AND P1, PT, R137.reuse, R228, PT ;  /* 0x000000e48900720c */ /* 0x040fe80003f26270 */
[----:B------:R-:W-:Y:S02]  /*15c70*/  ISETP.GE.OR P1, PT, R137, R233, !P1 ;  /* 0x000000e98900720c */ /* 0x000fe40004f26670 */
[----:B-1----:R-:W-:Y:S01]  /*15c80*/  IABS R141, R142 ;  /* 0x0000008e008d7213 */ /* 0x002fe20000000000 */
[----:B--2---:R-:W-:Y:S01]  /*15c90*/  FFMA.FTZ R33, R178, -UR16, R33 ;  /* 0x80000010b2217c23 */ /* 0x004fe20008010021 */
[CC--:B------:R-:W-:Y:S02]  /*15ca0*/  IADD3 R142, R224.reuse, -R140.reuse, RZ ;  /* 0x8000008ce08e7210 */ /* 0x0c0fe40007ffe0ff */
[----:B------:R1:W2:Y:S01]  /*15cb0*/  I2F R177, R141 ;  /* 0x0000008d00b17306 */ /* 0x0002a20000201400 */
[----:B------:R-:W-:Y:S04]  /*15cc0*/  IADD3 R140, R231, -R140, RZ ;  /* 0x8000008ce78c7210 */ /* 0x000fe80007ffe0ff */
[----:B------:R-:W-:Y:S05]  /*15cd0*/  IABS R20, R140 ;  /* 0x0000008c00147213 */ /* 0x000fea0000000000 */
[----:B------:R3:W4:Y:S01]  /*15ce0*/  I2F R34, R20 ;  /* 0x0000001400227306 */ /* 0x0007220000201400 */
[----:B-1----:R-:W-:Y:S01]  /*15cf0*/  IABS R141, R142 ;  /* 0x0000008e008d7213 */ /* 0x002fe20000000000 */
[----:B--2---:R-:W-:Y:S01]  /*15d00*/  FFMA.FTZ R35, R177, -UR16, R35 ;  /* 0x80000010b1237c23 */ /* 0x004fe20008010023 */
[----:B------:R-:W-:Y:S07]  /*15d10*/  IADD3 R142, R224, -R137, RZ ;  /* 0x80000089e08e7210 */ /* 0x000fee0007ffe0ff */
[----:B------:R1:W2:Y:S01]  /*15d20*/  I2F R176, R141 ;  /* 0x0000008d00b07306 */ /* 0x0002a20000201400 */
[----:B------:R-:W-:Y:S02]  /*15d30*/  FSEL R236, R35, -INF , !P6 ;  /* 0xff80000023ec7808 */ /* 0x000fe40007000000 */
[----:B------:R-:W-:Y:S02]  /*15d40*/  ISETP.GE.AND P6, PT, R136, R228, PT ;  /* 0x000000e48800720c */ /* 0x000fe40003fc6270 */
[----:B---3--:R-:W-:Y:S01]  /*15d50*/  FMNMX.FTZ R20, R6, R132, !PT ;  /* 0x0000008406147209 */ /* 0x008fe20007810000 */
[----:B----4-:R-:W-:Y:S01]  /*15d60*/  FFMA.FTZ R11, R34, -UR16, R11 ;  /* 0x80000010220b7c23 */ /* 0x010fe2000801000b */
[----:B------:R-:W-:Y:S04]  /*15d70*/  ISETP.GE.OR P6, PT, R136, R233, !P6 ;  /* 0x000000e98800720c */ /* 0x000fe800077c6670 */
[----:B------:R-:W-:Y:S02]  /*15d80*/  FSEL R11, R11, -INF , !P2 ;  /* 0xff8000000b0b7808 */ /* 0x000fe40005000000 */
[C---:B------:R-:W-:Y:S04]  /*15d90*/  ISETP.GE.AND P2, PT, R134.reuse, R227, PT ;  /* 0x000000e38600720c */ /* 0x040fe80003f46270 */
[----:B------:R-:W-:Y:S02]  /*15da0*/  ISETP.GE.OR P2, PT, R134, R232, !P2 ;  /* 0x000000e88600720c */ /* 0x000fe40005746670 */
[----:B-1----:R-:W-:Y:S01]  /*15db0*/  IABS R141, R142 ;  /* 0x0000008e008d7213 */ /* 0x002fe20000000000 */
[----:B--2---:R-:W-:Y:S01]  /*15dc0*/  FFMA.FTZ R9, R176, -UR16, R9 ;  /* 0x80000010b0097c23 */ /* 0x004fe20008010009 */
[----:B------:R-:W-:Y:S02]  /*15dd0*/  IADD3 R142, R224, -R136, RZ ;  /* 0x80000088e08e7210 */ /* 0x000fe40007ffe0ff */
[----:B------:R-:W1:Y:S01]  /*15de0*/  I2F R143, R141 ;  /* 0x0000008d008f7306 */ /* 0x000e620000201400 */
[----:B------:R-:W-:Y:S02]  /*15df0*/  FSEL R176, R10, -INF , !P0 ;  /* 0xff8000000ab07808 */ /* 0x000fe40004000000 */
[----:B------:R-:W-:Y:S02]  /*15e00*/  IADD3 R10, R224, -R134, RZ ;  /* 0x80000086e00a7210 */ /* 0x000fe40007ffe0ff */
[C---:B------:R-:W-:Y:S02]  /*15e10*/  ISETP.GE.AND P0, PT, R136.reuse, R230, PT ;  /* 0x000000e68800720c */ /* 0x040fe40003f06270 */
[----:B------:R-:W-:Y:S02]  /*15e20*/  FSEL R9, R9, -INF , !P3 ;  /* 0xff80000009097808 */ /* 0x000fe40005800000 */
[C---:B------:R-:W-:Y:S02]  /*15e30*/  ISETP.GE.OR P0, PT, R136.reuse, R235, !P0 ;  /* 0x000000eb8800720c */ /* 0x040fe40004706670 */
[----:B------:R-:W-:Y:S02]  /*15e40*/  ISETP.GE.AND P3, PT, R136, R227, PT ;  /* 0x000000e38800720c */ /* 0x000fe40003f66270 */
[----:B------:R-:W-:Y:S02]  /*15e50*/  FSEL R17, R17, -INF , !P0 ;  /* 0xff80000011117808 */ /* 0x000fe40004000000 */
[----:B------:R-:W-:Y:S02]  /*15e60*/  ISETP.GE.AND P0, PT, R134, R229, PT ;  /* 0x000000e58600720c */ /* 0x000fe40003f06270 */
[----:B------:R-:W-:Y:S02]  /*15e70*/  ISETP.GE.OR P3, PT, R136, R232, !P3 ;  /* 0x000000e88800720c */ /* 0x000fe40005f66670 */
[----:B------:R-:W-:Y:S04]  /*15e80*/  ISETP.GE.OR P0, PT, R134, R234, !P0 ;  /* 0x000000ea8600720c */ /* 0x000fe80004706670 */
[----:B------:R-:W-:Y:S01]  /*15e90*/  FSEL R192, R23, -INF , !P0 ;  /* 0xff80000017c07808 */ /* 0x000fe20004000000 */
[----:B-1----:R-:W-:Y:S01]  /*15ea0*/  FFMA.FTZ R12, R143, -UR16, R12 ;  /* 0x800000108f0c7c23 */ /* 0x002fe2000801000c */
[----:B------:R-:W-:Y:S02]  /*15eb0*/  IABS R141, R142 ;  /* 0x0000008e008d7213 */ /* 0x000fe40000000000 */
[----:B------:R-:W1:Y:S01]  /*15ec0*/  I2F R142, R0 ;  /* 0x00000000008e7306 */ /* 0x000e620000201400 */
[----:B------:R-:W-:Y:S02]  /*15ed0*/  ISETP.GE.AND P0, PT, R2, R230, PT ;  /* 0x000000e60200720c */ /* 0x000fe40003f06270 */
[----:B------:R-:W-:Y:S02]  /*15ee0*/  FSEL R12, R12, -INF , !P1 ;  /* 0xff8000000c0c7808 */ /* 0x000fe40004800000 */
[----:B------:R-:W-:Y:S02]  /*15ef0*/  ISETP.GE.OR P0, PT, R2, R235, !P0 ;  /* 0x000000eb0200720c */ /* 0x000fe40004706670 */
[----:B------:R-:W-:Y:S02]  /*15f00*/  ISETP.GE.AND P1, PT, R135, R228, PT ;  /* 0x000000e48700720c */ /* 0x000fe40003f26270 */
[----:B------:R-:W-:Y:S01]  /*15f10*/  FSEL R194, R33, -INF , !P0 ;  /* 0xff80000021c27808 */ /* 0x000fe20004000000 */
[----:B------:R-:W2:Y:S01]  /*15f20*/  I2F R141, R141 ;  /* 0x0000008d008d7306 */ /* 0x000ea20000201400 */
[----:B------:R-:W-:Y:S02]  /*15f30*/  ISETP.GE.OR P1, PT, R135, R233, !P1 ;  /* 0x000000e98700720c */ /* 0x000fe40004f26670 */
[C---:B------:R-:W-:Y:S04]  /*15f40*/  ISETP.GE.AND P0, PT, R137.reuse, R227, PT ;  /* 0x000000e38900720c */ /* 0x040fe80003f06270 */
[----:B------:R-:W-:Y:S02]  /*15f50*/  ISETP.GE.OR P0, PT, R137, R232, !P0 ;  /* 0x000000e88900720c */ /* 0x000fe40004706670 */
[----:B------:R-:W-:Y:S04]  /*15f60*/  IADD3 R137, R231, -R137, RZ ;  /* 0x80000089e7897210 */ /* 0x000fe80007ffe0ff */
[----:B------:R-:W-:Y:S01]  /*15f70*/  IABS R33, R137 ;  /* 0x0000008900217213 */ /* 0x000fe20000000000 */
[----:B-1----:R-:W-:Y:S01]  /*15f80*/  FFMA.FTZ R24, R142, -UR16, R24 ;  /* 0x800000108e187c23 */ /* 0x002fe20008010018 */
[----:B------:R-:W-:Y:S02]  /*15f90*/  IABS R0, R10 ;  /* 0x0000000a00007213 */ /* 0x000fe40000000000 */
[----:B------:R-:W-:Y:S02]  /*15fa0*/  IADD3 R10, R224, -R133, RZ ;  /* 0x80000085e00a7210 */ /* 0x000fe40007ffe0ff */
[----:B------:R-:W-:Y:S01]  /*15fb0*/  FSEL R193, R24, -INF , !P1 ;  /* 0xff80000018c17808 */ /* 0x000fe20004800000 */
[----:B------:R-:W1:Y:S01]  /*15fc0*/  I2F R33, R33 ;  /* 0x0000002100217306 */ /* 0x000e620000201400 */
[C---:B------:R-:W-:Y:S01]  /*15fd0*/  ISETP.GE.AND P1, PT, R134.reuse, R228, PT ;  /* 0x000000e48600720c */ /* 0x040fe20003f26270 */
[----:B--2---:R-:W-:Y:S03]  /*15fe0*/  FFMA.FTZ R13, R141, -UR16, R13 ;  /* 0x800000108d0d7c23 */ /* 0x004fe6000801000d */
[----:B------:R-:W-:Y:S02]  /*15ff0*/  ISETP.GE.OR P1, PT, R134, R233, !P1 ;  /* 0x000000e98600720c */ /* 0x000fe40004f26670 */
[----:B------:R-:W-:Y:S03]  /*16000*/  FSEL R13, R13, -INF , !P6 ;  /* 0xff8000000d0d7808 */ /* 0x000fe60007000000 */
[----:B------:R2:W3:Y:S01]  /*16010*/  I2F R141, R0 ;  /* 0x00000000008d7306 */ /* 0x0004e20000201400 */
[C---:B------:R-:W-:Y:S04]  /*16020*/  ISETP.GE.AND P6, PT, R135.reuse, R227, PT ;  /* 0x000000e38700720c */ /* 0x040fe80003fc6270 */
[----:B------:R-:W-:Y:S02]  /*16030*/  ISETP.GE.OR P6, PT, R135, R232, !P6 ;  /* 0x000000e88700720c */ /* 0x000fe400077c6670 */
[----:B------:R-:W-:Y:S01]  /*16040*/  IADD3 R135, R231, -R135, RZ ;  /* 0x80000087e7877210 */ /* 0x000fe20007ffe0ff */
[----:B-1----:R-:W-:Y:S05]  /*16050*/  FFMA.FTZ R14, R33, -UR16, R14 ;  /* 0x80000010210e7c23 */ /* 0x002fea000801000e */
[----:B------:R-:W-:Y:S02]  /*16060*/  FSEL R14, R14, -INF , !P0 ;  /* 0xff8000000e0e7808 */ /* 0x000fe40004000000 */
[----:B------:R-:W-:Y:S02]  /*16070*/  ISETP.GE.AND P0, PT, R2, R227, PT ;  /* 0x000000e30200720c */ /* 0x000fe40003f06270 */
[----:B--2---:R-:W-:Y:S01]  /*16080*/  IABS R0, R10 ;  /* 0x0000000a00007213 */ /* 0x004fe20000000000 */
[----:B---3--:R-:W-:Y:S01]  /*16090*/  FFMA.FTZ R25, R141, -UR16, R25 ;  /* 0x800000108d197c23 */ /* 0x008fe20008010019 */
[----:B------:R-:W-:Y:S02]  /*160a0*/  IADD3 R10, R224, -R2, RZ ;  /* 0x80000002e00a7210 */ /* 0x000fe40007ffe0ff */
[----:B------:R1:W2:Y:S01]  /*160b0*/  I2F R32, R0 ;  /* 0x0000000000207306 */ /* 0x0002a20000201400 */
[----:B------:R-:W-:Y:S02]  /*160c0*/  ISETP.GE.OR P0, PT, R2, R232, !P0 ;  /* 0x000000e80200720c */ /* 0x000fe40004706670 */
[----:B------:R-:W-:Y:S02]  /*160d0*/  FSEL R204, R25, -INF , !P1 ;  /* 0xff80000019cc7808 */ /* 0x000fe40004800000 */
[C---:B------:R-:W-:Y:S04]  /*160e0*/  ISETP.GE.AND P1, PT, R133.reuse, R228, PT ;  /* 0x000000e48500720c */ /* 0x040fe80003f26270 */
[----:B------:R-:W-:Y:S02]  /*160f0*/  ISETP.GE.OR P1, PT, R133, R233, !P1 ;  /* 0x000000e98500720c */ /* 0x000fe40004f26670 */
[----:B-1----:R-:W-:Y:S01]  /*16100*/  FMNMX.FTZ R0, R4, R3, !PT ;  /* 0x0000000304007209 */ /* 0x002fe20007810000 */
[----:B--2---:R-:W-:Y:S03]  /*16110*/  FFMA.FTZ R28, R32, -UR16, R28 ;  /* 0x80000010201c7c23 */ /* 0x004fe6000801001c */
[----:B------:R-:W-:Y:S02]  /*16120*/  FMNMX.FTZ R21, R5, R0, !PT ;  /* 0x0000000005157209 */ /* 0x000fe40007810000 */
[----:B------:R-:W-:Y:S02]  /*16130*/  IABS R0, R10 ;  /* 0x0000000a00007213 */ /* 0x000fe40000000000 */
[----:B------:R-:W-:Y:S02]  /*16140*/  FMNMX.FTZ R10, R7, R20, !PT ;  /* 0x00000014070a7209 */ /* 0x000fe40007810000 */
[----:B------:R-:W-:Y:S02]  /*16150*/  FMNMX.FTZ R20, R16, R21, !PT ;  /* 0x0000001510147209 */ /* 0x000fe40007810000 */
[----:B------:R1:W2:Y:S01]  /*16160*/  I2F R21, R0 ;  /* 0x0000000000157306 */ /* 0x0002a20000201400 */
[----:B------:R-:W-:Y:S02]  /*16170*/  FMNMX.FTZ R10, R18, R10, !PT ;  /* 0x0000000a120a7209 */ /* 0x000fe40007810000 */
[----:B------:R-:W-:Y:S02]  /*16180*/  FMNMX.FTZ R20, R17, R20, !PT ;  /* 0x0000001411147209 */ /* 0x000fe40007810000 */
[----:B------:R-:W-:Y:S02]  /*16190*/  FSEL R206, R28, -INF , !P1 ;  /* 0xff8000001cce7808 */ /* 0x000fe40004800000 */
[C---:B------:R-:W-:Y:S04]  /*161a0*/  ISETP.GE.AND P1, PT, R2.reuse, R228, PT ;  /* 0x000000e40200720c */ /* 0x040fe80003f26270 */
[----:B------:R-:W-:Y:S02]  /*161b0*/  ISETP.GE.OR P1, PT, R2, R233, !P1 ;  /* 0x000000e90200720c */ /* 0x000fe40004f26670 */
[----:B-1----:R-:W-:Y:S01]  /*161c0*/  FMNMX.FTZ R0, R19, R10, !PT ;  /* 0x0000000a13007209 */ /* 0x002fe20007810000 */
[----:B--2---:R-:W-:Y:S01]  /*161d0*/  FFMA.FTZ R29, R21, -UR16, R29 ;  /* 0x80000010151d7c23 */ /* 0x004fe2000801001d */
[----:B------:R-:W-:Y:S01]  /*161e0*/  FMNMX.FTZ R10, R189, R20, !PT ;  /* 0x00000014bd0a7209 */ /* 0x000fe20007810000 */
[----:B------:R-:W-:Y:S01]  /*161f0*/  IMAD.IADD R20, R231, 0x1, -R136 ;  /* 0x00000001e7147824 */ /* 0x000fe200078e0a88 */
[----:B------:R-:W-:Y:S02]  /*16200*/  FMNMX.FTZ R0, R191, R0, !PT ;  /* 0x00000000bf007209 */ /* 0x000fe40007810000 */
[----:B------:R-:W-:Y:S02]  /*16210*/  FMNMX.FTZ R10, R190, R10, !PT ;  /* 0x0000000abe0a7209 */ /* 0x000fe40007810000 */
[----:B------:R-:W-:Y:S02]  /*16220*/  FMNMX.FTZ R0, R192, R0, !PT ;  /* 0x00000000c0007209 */ /* 0x000fe40007810000 */
[----:B------:R-:W-:Y:S02]  /*16230*/  FMNMX.FTZ R10, R195, R10, !PT ;  /* 0x0000000ac30a7209 */ /* 0x000fe40007810000 */
[----:B------:R-:W-:Y:S02]  /*16240*/  FMNMX.FTZ R0, R237, R0, !PT ;  /* 0x00000000ed007209 */ /* 0x000fe40007810000 */
[----:B------:R-:W-:Y:S02]  /*16250*/  FMNMX.FTZ R136, R194, R10, !PT ;  /* 0x0000000ac2887209 */ /* 0x000fe40007810000 */
[----:B------:R-:W-:Y:S02]  /*16260*/  IABS R10, R20 ;  /* 0x00000014000a7213 */ /* 0x000fe40000000000 */
[----:B------:R-:W-:Y:S01]  /*16270*/  IABS R20, R135 ;  /* 0x0000008700147213 */ /* 0x000fe20000000000 */
[----:B------:R-:W1:Y:S01]  /*16280*/  SHFL.BFLY PT, R22, R136, 0x2, 0x1f ;  /* 0x0c401f0088167f89 */ /* 0x000e6200000e0000 */
[----:B------:R-:W2:Y:S01]  /*16290*/  I2F R35, R10 ;  /* 0x0000000a00237306 */ /* 0x000ea20000201400 */
[----:B------:R-:W-:Y:S02]  /*162a0*/  FMNMX.FTZ R0, R236, R0, !PT ;  /* 0x00000000ec007209 */ /* 0x000fe40007810000 */
[----:B------:R-:W-:Y:S02]  /*162b0*/  IADD3 R21, R231, -R133, RZ ;  /* 0x80000085e7157210 */ /* 0x000fe40007ffe0ff */
[----:B------:R-:W-:Y:S02]  /*162c0*/  FSEL R205, R29, -INF , !P1 ;  /* 0xff8000001dcd7808 */ /* 0x000fe40004800000 */
[----:B------:R-:W3:Y:S01]  /*162d0*/  SHFL.BFLY PT, R23, R0, 0x2, 0x1f ;  /* 0x0c401f0000177f89 */ /* 0x000ee200000e0000 */
[C---:B------:R-:W-:Y:S02]  /*162e0*/  ISETP.GE.AND P1, PT, R133.reuse, R227, PT ;  /* 0x000000e38500720c */ /* 0x040fe40003f26270 */
[----:B------:R-:W4:Y:S02]  /*162f0*/  I2F R32, R20 ;  /* 0x0000001400207306 */ /* 0x000f240000201400 */
[----:B------:R-:W-:Y:S02]  /*16300*/  ISETP.GE.OR P1, PT, R133, R232, !P1 ;  /* 0x000000e88500720c */ /* 0x000fe40004f26670 */
[----:B-1----:R-:W-:Y:S01]  /*16310*/  FMNMX.FTZ R136, R136, R22, !PT ;  /* 0x0000001688887209 */ /* 0x002fe20007810000 */
[----:B--2---:R-:W-:Y:S01]  /*16320*/  FFMA.FTZ R15, R35, -UR16, R15 ;  /* 0x80000010230f7c23 */ /* 0x004fe2000801000f */
[----:B------:R-:W-:Y:S04]  /*16330*/  IADD3 R10, R231, -R134, RZ ;  /* 0x80000086e70a7210 */ /* 0x000fe80007ffe0ff */
[----:B------:R-:W-:Y:S02]  /*16340*/  IABS R10, R10 ;  /* 0x0000000a000a7213 */ /* 0x000fe40000000000 */
[----:B---3--:R-:W-:Y:S02]  /*16350*/  FMNMX.FTZ R135, R0, R23, !PT ;  /* 0x0000001700877209 */ /* 0x008fe40007810000 */
[----:B------:R-:W-:Y:S01]  /*16360*/  FSEL R15, R15, -INF , !P3 ;  /* 0xff8000000f0f7808 */ /* 0x000fe20005800000 */
[----:B----4-:R-:W-:Y:S01]  /*16370*/  FFMA.FTZ R26, R32, -UR16, R26 ;  /* 0x80000010201a7c23 */ /* 0x010fe2000801001a */
[----:B------:R-:W-:Y:S02]  /*16380*/  MOV R20, R10 ;  /* 0x0000000a00147202 */ /* 0x000fe40000000f00 */
[----:B------:R-:W-:Y:S02]  /*16390*/  IABS R10, R21 ;  /* 0x00000015000a7213 */ /* 0x000fe40000000000 */
[----:B------:R1:W2:Y:S01]  /*163a0*/  I2F R24, R20 ;  /* 0x0000001400187306 */ /* 0x0002a20000201400 */
[----:B------:R-:W-:Y:S01]  /*163b0*/  FSEL R202, R26, -INF , !P6 ;  /* 0xff8000001aca7808 */ /* 0x000fe20007000000 */
[----:B------:R-:W3:Y:S01]  /*163c0*/  SHFL.BFLY PT, R21, R136, 0x1, 0x1f ;  /* 0x0c201f0088157f89 */ /* 0x000ee200000e0000 */
[----:B------:R-:W-:Y:S02]  /*163d0*/  MOV R0, R10 ;  /* 0x0000000a00007202 */ /* 0x000fe40000000f00 */
[----:B------:R-:W-:Y:S05]  /*163e0*/  FMNMX.FTZ R10, R8, R138, !PT ;  /* 0x0000008a080a7209 */ /* 0x000fea0007810000 */
[----:B------:R4:W5:Y:S01]  /*163f0*/  I2F R22, R0 ;  /* 0x0000000000167306 */ /* 0x0009620000201400 */
[----:B-1----:R-:W-:Y:S01]  /*16400*/  IADD3 R20, R231, -R2, RZ ;  /* 0x80000002e7147210 */ /* 0x002fe20007ffe0ff */
[----:B--2---:R-:W-:Y:S01]  /*16410*/  FFMA.FTZ R27, R24, -UR16, R27 ;  /* 0x80000010181b7c23 */ /* 0x004fe2000801001b */
[----:B---3--:R-:W-:Y:S02]  /*16420*/  FMNMX.FTZ R136, R136, R21, !PT ;  /* 0x0000001588887209 */ /* 0x008fe40007810000 */
[----:B------:R-:W-:Y:S02]  /*16430*/  IABS R20, R20 ;  /* 0x0000001400147213 */ /* 0x000fe40000000000 */
[----:B------:R-:W-:Y:S01]  /*16440*/  FSEL R203, R27, -INF , !P2 ;  /* 0xff8000001bcb7808 */ /* 0x000fe20005000000 */
[C---:B------:R-:W-:Y:S01]  /*16450*/  FMUL.FTZ R141, R136.reuse, c[0x0][0x23c] ;  /* 0x00008f00888d7a20 */ /* 0x040fe20000410000 */
[----:B------:R-:W-:Y:S02]  /*16460*/  FSETP.NEU.FTZ.AND P3, PT, R136, -INF , PT ;  /* 0xff8000008800780b */ /* 0x000fe40003f7d000 */
[----:B----4-:R-:W-:Y:S01]  /*16470*/  FMNMX.FTZ R0, R9, R10, !PT ;  /* 0x0000000a09007209 */ /* 0x010fe20007810000 */
[----:B-----5:R-:W-:Y:S01]  /*16480*/  FFMA.FTZ R30, R22, -UR16, R30 ;  /* 0x80000010161e7c23 */ /* 0x020fe2000801001e */
[----:B------:R-:W-:Y:S02]  /*16490*/  FSEL R141, R141, RZ, P3 ;  /* 0x000000ff8d8d7208 */ /* 0x000fe40001800000 */
[----:B------:R-:W-:Y:S01]  /*164a0*/  FMNMX.FTZ R10, R12, R0, !PT ;  /* 0x000000000c0a7209 */ /* 0x000fe20007810000 */
[----:B------:R-:W-:Y:S01]  /*164b0*/  IMAD.MOV.U32 R0, RZ, RZ, R20 ;  /* 0x000000ffff007224 */ /* 0x000fe200078e0014 */
[----:B------:R-:W-:Y:S01]  /*164c0*/  FSEL R207, R30, -INF , !P1 ;  /* 0xff8000001ecf7808 */ /* 0x000fe20004800000 */
[--C-:B------:R-:W-:Y:S01]  /*164d0*/  FFMA.FTZ R4, R4, c[0x0][0x23c], -R141.reuse ;  /* 0x00008f0004047a23 */ /* 0x100fe2000001088d */
[----:B------:R-:W-:Y:S01]  /*164e0*/  FMNMX.FTZ R10, R13, R10, !PT ;  /* 0x0000000a0d0a7209 */ /* 0x000fe20007810000 */
[----:B------:R1:W2:Y:S01]  /*164f0*/  I2F R20, R0 ;  /* 0x0000000000147306 */ /* 0x0002a20000201400 */
[--C-:B------:R-:W-:Y:S02]  /*16500*/  FFMA.FTZ R5, R5, c[0x0][0x23c], -R141.reuse ;  /* 0x00008f0005057a23 */ /* 0x100fe4000001088d */
[--C-:B------:R-:W-:Y:S02]  /*16510*/  FFMA.FTZ R16, R16, c[0x0][0x23c], -R141.reuse ;  /* 0x00008f0010107a23 */ /* 0x100fe4000001088d */
[----:B------:R-:W-:Y:S05]  /*16520*/  FFMA.FTZ R17, R17, c[0x0][0x23c], -R141 ;  /* 0x00008f0011117a23 */ /* 0x000fea000001088d */
[----:B------:R-:W-:Y:S10]  /*16530*/  MUFU.EX2 R196, R4 ;  /* 0x0000000400c47308 */ /* 0x000ff40000000800 */
[----:B------:R-:W-:Y:S01]  /*16540*/  MUFU.EX2 R252, R5 ;  /* 0x0000000500fc7308 */ /* 0x000fe20000000800 */
[----:B-1----:R-:W-:Y:S01]  /*16550*/  FMNMX.FTZ R0, R193, R10, !PT ;  /* 0x0000000ac1007209 */ /* 0x002fe20007810000 */
[----:B--2---:R-:W-:Y:S01]  /*16560*/  FFMA.FTZ R31, R20, -UR16, R31 ;  /* 0x80000010141f7c23 */ /* 0x004fe2000801001f */
[----:B------:R-:W1:Y:S02]  /*16570*/  SHFL.BFLY PT, R10, R135, 0x1, 0x1f ;  /* 0x0c201f00870a7f89 */ /* 0x000e6400000e0000 */
[----:B------:R-:W-:Y:S02]  /*16580*/  FMNMX.FTZ R134, R204, R0, !PT ;  /* 0x00000000cc867209 */ /* 0x000fe40007810000 */
[----:B------:R-:W-:Y:S03]  /*16590*/  FMNMX.FTZ R0, R176, R139, !PT ;  /* 0x0000008bb0007209 */ /* 0x000fe60007810000 */
[----:B------:R-:W-:Y:S01]  /*165a0*/  MUFU.EX2 R250, R16 ;  /* 0x0000001000fa7308 */ /* 0x000fe20000000800 */
[----:B------:R-:W-:Y:S02]  /*165b0*/  FMNMX.FTZ R134, R206, R134, !PT ;  /* 0x00000086ce867209 */ /* 0x000fe40007810000 */
[----:B------:R-:W-:Y:S01]  /*165c0*/  FMNMX.FTZ R0, R11, R0, !PT ;  /* 0x000000000b007209 */ /* 0x000fe20007810000 */
[----:B------:R-:W-:Y:S01]  /*165d0*/  LDSM.16.MT88.4 R20, [R209+0xa000] ;  /* 0x00a00000d114783b */ /* 0x000fe20000004200 */
[----:B------:R-:W-:Y:S02]  /*165e0*/  FMNMX.FTZ R134, R205, R134, !PT ;  /* 0x00000086cd867209 */ /* 0x000fe40007810000 */
[----:B------:R-:W-:Y:S02]  /*165f0*/  FMNMX.FTZ R0, R14, R0, !PT ;  /* 0x000000000e007209 */ /* 0x000fe40007810000 */
[----:B------:R-:W-:Y:S01]  /*16600*/  FSEL R140, R31, -INF , !P0 ;  /* 0xff8000001f8c7808 */ /* 0x000fe20004000000 */
[----:B------:R-:W2:Y:S01]  /*16610*/  MUFU.EX2 R251, R17 ;  /* 0x0000001100fb7308 */ /* 0x000ea20000000800 */
[----:B------:R-:W-:Y:S01]  /*16620*/  FMNMX.FTZ R0, R15, R0, !PT ;  /* 0x000000000f007209 */ /* 0x000fe20007810000 */
[----:B------:R-:W3:Y:S03]  /*16630*/  SHFL.BFLY PT, R2, R134, 0x2, 0x1f ;  /* 0x0c401f0086027f89 */ /* 0x000ee600000e0000 */
[----:B------:R-:W-:Y:S04]  /*16640*/  FMNMX.FTZ R0, R202, R0, !PT ;  /* 0x00000000ca007209 */ /* 0x000fe80007810000 */
[----:B------:R-:W-:Y:S02]  /*16650*/  FMNMX.FTZ R0, R203, R0, !PT ;  /* 0x00000000cb007209 */ /* 0x000fe40007810000 */
[----:B-1----:R-:W-:Y:S02]  /*16660*/  FMNMX.FTZ R135, R135, R10, !PT ;  /* 0x0000000a87877209 */ /* 0x002fe40007810000 */
[----:B------:R-:W-:Y:S02]  /*16670*/  FMNMX.FTZ R0, R207, R0, !PT ;  /* 0x00000000cf007209 */ /* 0x000fe40007810000 */
[C---:B------:R-:W-:Y:S01]  /*16680*/  FSETP.NEU.FTZ.AND P2, PT, R135.reuse, -INF , PT ;  /* 0xff8000008700780b */ /* 0x040fe20003f5d000 */
[----:B------:R-:W-:Y:S01]  /*16690*/  FMUL.FTZ R142, R135, c[0x0][0x23c] ;  /* 0x00008f00878e7a20 */ /* 0x000fe20000410000 */
[----:B------:R-:W-:Y:S04]  /*166a0*/  FMNMX.FTZ R0, R140, R0, !PT ;  /* 0x000000008c007209 */ /* 0x000fe80007810000 */
[----:B------:R-:W-:Y:S02]  /*166b0*/  FSEL R142, R142, RZ, P2 ;  /* 0x000000ff8e8e7208 */ /* 0x000fe40001000000 */
[----:B--2---:R-:W-:Y:S02]  /*166c0*/  F2FP.PACK_AB R178, R251, R250 ;  /* 0x000000fafbb2723e */ /* 0x004fe400000000ff */
[----:B---3--:R-:W-:Y:S01]  /*166d0*/  FMNMX.FTZ R134, R134, R2, !PT ;  /* 0x0000000286867209 */ /* 0x008fe20007810000 */
[--C-:B------:R-:W-:Y:S01]  /*166e0*/  FFMA.FTZ R6, R6, c[0x0][0x23c], -R142.reuse ;  /* 0x00008f0006067a23 */ /* 0x100fe2000001088e */
[----:B------:R-:W1:Y:S01]  /*166f0*/  SHFL.BFLY PT, R2, R0, 0x2, 0x1f ;  /* 0x0c401f0000027f89 */ /* 0x000e6200000e0000 */
[--C-:B------:R-:W-:Y:S02]  /*16700*/  FFMA.FTZ R7, R7, c[0x0][0x23c], -R142.reuse ;  /* 0x00008f0007077a23 */ /* 0x100fe4000001088e */
[--C-:B------:R-:W-:Y:S01]  /*16710*/  FFMA.FTZ R18, R18, c[0x0][0x23c], -R142.reuse ;  /* 0x00008f0012127a23 */ /* 0x100fe2000001088e */
[----:B------:R-:W-:Y:S01]  /*16720*/  MUFU.EX2 R248, R6 ;  /* 0x0000000600f87308 */ /* 0x000fe20000000800 */
[----:B------:R-:W-:Y:S03]  /*16730*/  FFMA.FTZ R19, R19, c[0x0][0x23c], -R142 ;  /* 0x00008f0013137a23 */ /* 0x000fe6000001088e */
[----:B------:R-:W2:Y:S06]  /*16740*/  SHFL.BFLY PT, R4, R134, 0x1, 0x1f ;  /* 0x0c201f0086047f89 */ /* 0x000eac00000e0000 */
[----:B------:R-:W3:Y:S01]  /*16750*/  MUFU.EX2 R249, R7 ;  /* 0x0000000700f97308 */ /* 0x000ee20000000800 */
[----:B-1----:R-:W-:Y:S09]  /*16760*/  FMNMX.FTZ R0, R0, R2, !PT ;  /* 0x0000000200007209 */ /* 0x002ff20007810000 */
[----:B------:R-:W-:Y:S01]  /*16770*/  MUFU.EX2 R246, R18 ;  /* 0x0000001200f67308 */ /* 0x000fe20000000800 */
[----:B------:R-:W1:Y:S01]  /*16780*/  SHFL.BFLY PT, R2, R0, 0x1, 0x1f ;  /* 0x0c201f0000027f89 */ /* 0x000e6200000e0000 */
[----:B--2---:R-:W-:Y:S08]  /*16790*/  FMNMX.FTZ R134, R134, R4, !PT ;  /* 0x0000000486867209 */ /* 0x004ff00007810000 */
[----:B------:R-:W2:Y:S01]  /*167a0*/  MUFU.EX2 R247, R19 ;  /* 0x0000001300f77308 */ /* 0x000ea20000000800 */
[C---:B------:R-:W-:Y:S01]  /*167b0*/  FSETP.NEU.FTZ.AND P1, PT, R134.reuse, -INF , PT ;  /* 0xff8000008600780b */ /* 0x040fe20003f3d000 */
[----:B------:R-:W-:Y:S01]  /*167c0*/  FMUL.FTZ R143, R134, c[0x0][0x23c] ;  /* 0x00008f00868f7a20 */ /* 0x000fe20000410000 */
[----:B---3--:R-:W-:Y:S04]  /*167d0*/  F2FP.PACK_AB R177, R249, R248 ;  /* 0x000000f8f9b1723e */ /* 0x008fe800000000ff */
[----:B------:R-:W-:Y:S05]  /*167e0*/  FSEL R143, R143, RZ, P1 ;  /* 0x000000ff8f8f7208 */ /* 0x000fea0000800000 */
[--C-:B------:R-:W-:Y:S02]  /*167f0*/  FFMA.FTZ R8, R8, c[0x0][0x23c], -R143.reuse ;  /* 0x00008f0008087a23 */ /* 0x100fe4000001088f */
[--C-:B------:R-:W-:Y:S02]  /*16800*/  FFMA.FTZ R9, R9, c[0x0][0x23c], -R143.reuse ;  /* 0x00008f0009097a23 */ /* 0x100fe4000001088f */
[--C-:B------:R-:W-:Y:S01]  /*16810*/  FFMA.FTZ R12, R12, c[0x0][0x23c], -R143.reuse ;  /* 0x00008f000c0c7a23 */ /* 0x100fe2000001088f */
[----:B------:R-:W-:Y:S01]  /*16820*/  MUFU.EX2 R242, R8 ;  /* 0x0000000800f27308 */ /* 0x000fe20000000800 */
[----:B-1----:R-:W-:Y:S01]  /*16830*/  FMNMX.FTZ R137, R0, R2, !PT ;  /* 0x0000000200897209 */ /* 0x002fe20007810000 */
[----:B------:R-:W-:Y:S01]  /*16840*/  FFMA.FTZ R13, R13, c[0x0][0x23c], -R143 ;  /* 0x00008f000d0d7a23 */ /* 0x000fe2000001088f */
[----:B------:R-:W-:Y:S02]  /*16850*/  FSEL R2, R135, RZ, P2 ;  /* 0x000000ff87027208 */ /* 0x000fe40001000000 */
[C---:B------:R-:W-:Y:S01]  /*16860*/  FSETP.NEU.FTZ.AND P0, PT, R137.reuse, -INF , PT ;  /* 0xff8000008900780b */ /* 0x040fe20003f1d000 */
[----:B------:R-:W-:Y:S01]  /*16870*/  FMUL.FTZ R188, R137, c[0x0][0x23c] ;  /* 0x00008f0089bc7a20 */ /* 0x000fe20000410000 */
[----:B--2---:R-:W-:Y:S03]  /*16880*/  F2FP.PACK_AB R179, R247, R246 ;  /* 0x000000f6f7b3723e */ /* 0x004fe600000000ff */
[----:B------:R-:W1:Y:S01]  /*16890*/  MUFU.EX2 R244, R9 ;  /* 0x0000000900f47308 */ /* 0x000e620000000800 */
[----:B------:R-:W-:Y:S05]  /*168a0*/  FSEL R188, R188, RZ, P0 ;  /* 0x000000ffbcbc7208 */ /* 0x000fea0000000000 */
[--C-:B------:R-:W-:Y:S02]  /*168b0*/  FFMA.FTZ R0, R176, c[0x0][0x23c], -R188.reuse ;  /* 0x00008f00b0007a23 */ /* 0x100fe400000108bc */
[--C-:B------:R-:W-:Y:S02]  /*168c0*/  FFMA.FTZ R11, R11, c[0x0][0x23c], -R188.reuse ;  /* 0x00008f000b0b7a23 */ /* 0x100fe400000108bc */
[----:B------:R2:W-:Y:S01]  /*168d0*/  MUFU.EX2 R238, R0 ;  /* 0x0000000000ee7308 */ /* 0x0005e20000000800 */
[--C-:B------:R-:W-:Y:S02]  /*168e0*/  FFMA.FTZ R14, R14, c[0x0][0x23c], -R188.reuse ;  /* 0x00008f000e0e7a23 */ /* 0x100fe400000108bc */
[----:B------:R-:W-:Y:S07]  /*168f0*/  FFMA.FTZ R15, R15, c[0x0][0x23c], -R188 ;  /* 0x00008f000f0f7a23 */ /* 0x000fee00000108bc */
[----:B------:R-:W-:Y:S01]  /*16900*/  MUFU.EX2 R243, R12 ;  /* 0x0000000c00f37308 */ /* 0x000fe20000000800 */
[----:B-1----:R-:W-:Y:S09]  /*16910*/  F2FP.PACK_AB R180, R244, R242 ;  /* 0x000000f2f4b4723e */ /* 0x002ff200000000ff */
[----:B------:R-:W1:Y:S01]  /*16920*/  MUFU.EX2 R245, R13 ;  /* 0x0000000d00f57308 */ /* 0x000e620000000800 */
[----:B--2---:R-:W-:Y:S05]  /*16930*/  FSEL R0, R136, RZ, P3 ;  /* 0x000000ff88007208 */ /* 0x004fea0001800000 */
[----:B------:R-:W-:Y:S04]  /*16940*/  FADD.FTZ R0, -R0, R3 ;  /* 0x0000000300007221 */ /* 0x000fe80000010100 */
[----:B------:R-:W2:Y:S01]  /*16950*/  MUFU.EX2 R239, R11 ;  /* 0x0000000b00ef7308 */ /* 0x000ea20000000800 */
[----:B------:R-:W-:Y:S09]  /*16960*/  FMUL.FTZ R0, R0, c[0x0][0x23c] ;  /* 0x00008f0000007a20 */ /* 0x000ff20000410000 */
[----:B------:R3:W4:Y:S01]  /*16970*/  MUFU.EX2 R133, R0 ;  /* 0x0000000000857308 */ /* 0x0007220000000800 */
[----:B-1----:R-:W-:Y:S09]  /*16980*/  F2FP.PACK_AB R182, R245, R243 ;  /* 0x000000f3f5b6723e */ /* 0x002ff200000000ff */
[----:B------:R-:W-:Y:S01]  /*16990*/  MUFU.EX2 R240, R14 ;  /* 0x0000000e00f07308 */ /* 0x000fe20000000800 */
[----:B--2---:R-:W-:Y:S09]  /*169a0*/  F2FP.PACK_AB R181, R239, R238 ;  /* 0x000000eeefb5723e */ /* 0x004ff200000000ff */
[----:B------:R-:W1:Y:S01]  /*169b0*/  MUFU.EX2 R241, R15 ;  /* 0x0000000f00f17308 */ /* 0x000e620000000800 */
[----:B---3--:R-:W-:Y:S01]  /*169c0*/  FADD.FTZ R0, -R2, R132 ;  /* 0x0000008402007221 */ /* 0x008fe20000010100 */
[----:B------:R-:W-:Y:S01]  /*169d0*/  FSEL R2, R134, RZ, P1 ;  /* 0x000000ff86027208 */ /* 0x000fe20000800000 */
[C---:B----4-:R-:W-:Y:S02]  /*169e0*/  FMUL.FTZ R4, R133.reuse, R144 ;  /* 0x0000009085047220 */ /* 0x050fe40000410000 */
[----:B------:R-:W-:Y:S02]  /*169f0*/  FMUL.FTZ R0, R0, c[0x0][0x23c] ;  /* 0x00008f0000007a20 */ /* 0x000fe40000410000 */
[C---:B------:R-:W-:Y:S03]  /*16a00*/  FMUL.FTZ R5, R133.reuse, R145 ;  /* 0x0000009185057220 */ /* 0x040fe60000410000 */
[----:B------:R2:W3:Y:S01]  /*16a10*/  MUFU.EX2 R132, R0 ;  /* 0x0000000000847308 */ /* 0x0004e20000000800 */
[C---:B------:R-:W-:Y:S02]  /*16a20*/  FMUL.FTZ R16, R133.reuse, R156 ;  /* 0x0000009c85107220 */ /* 0x040fe40000410000 */
[C---:B------:R-:W-:Y:S02]  /*16a30*/  FMUL.FTZ R17, R133.reuse, R157 ;  /* 0x0000009d85117220 */ /* 0x040fe40000410000 */
[C---:B------:R-:W-:Y:S02]  /*16a40*/  FMUL.FTZ R32, R133.reuse, R172 ;  /* 0x000000ac85207220 */ /* 0x040fe40000410000 */
[C---:B------:R-:W-:Y:S02]  /*16a50*/  FMUL.FTZ R33, R133.reuse, R173 ;  /* 0x000000ad85217220 */ /* 0x040fe40000410000 */
[C---:B------:R-:W-:Y:S02]  /*16a60*/  FMUL.FTZ R36, R133.reuse, R36 ;  /* 0x0000002485247220 */ /* 0x040fe40000410000 */
[----:B------:R-:W-:Y:S01]  /*16a70*/  FMUL.FTZ R37, R133, R37 ;  /* 0x0000002585257220 */ /* 0x000fe20000410000 */
[----:B-1----:R-:W-:Y:S01]  /*16a80*/  F2FP.PACK_AB R183, R241, R240 ;  /* 0x000000f0f1b7723e */ /* 0x002fe200000000ff */
[C---:B------:R-:W-:Y:S02]  /*16a90*/  FMUL.FTZ R48, R133.reuse, R48 ;  /* 0x0000003085307220 */ /* 0x040fe40000410000 */
[C---:B------:R-:W-:Y:S02]  /*16aa0*/  FMUL.FTZ R49, R133.reuse, R49 ;  /* 0x0000003185317220 */ /* 0x040fe40000410000 */
[C---:B------:R-:W-:Y:S02]  /*16ab0*/  FMUL.FTZ R52, R133.reuse, R52 ;  /* 0x0000003485347220 */ /* 0x040fe40000410000 */
[C---:B------:R-:W-:Y:S02]  /*16ac0*/  FMUL.FTZ R53, R133.reuse, R53 ;  /* 0x0000003585357220 */ /* 0x040fe40000410000 */
[C---:B------:R-:W-:Y:S02]  /*16ad0*/  FMUL.FTZ R64, R133.reuse, R64 ;  /* 0x0000004085407220 */ /* 0x040fe40000410000 */
[----:B------:R-:W-:Y:S02]  /*16ae0*/  FMUL.FTZ R65, R133, R65 ;  /* 0x0000004185417220 */ /* 0x000fe40000410000 */
[----:B--2---:R-:W-:Y:S01]  /*16af0*/  FADD.FTZ R0, -R2, R138 ;  /* 0x0000008a02007221 */ /* 0x004fe20000010100 */
[----:B------:R-:W-:Y:S01]  /*16b00*/  FSEL R2, R137, RZ, P0 ;  /* 0x000000ff89027208 */ /* 0x000fe20000000000 */
[----:B---3--:R-:W-:Y:S01]  /*16b10*/  FMUL.FTZ R6, R132, R146 ;  /* 0x0000009284067220 */ /* 0x008fe20000410000 */
[----:B------:R-:W-:Y:S01]  /*16b20*/  MOV R138, R196 ;  /* 0x000000c4008a7202 */ /* 0x000fe20000000f00 */
[----:B------:R-:W-:Y:S01]  /*16b30*/  FMUL.FTZ R0, R0, c[0x0][0x23c] ;  /* 0x00008f0000007a20 */ /* 0x000fe20000410000 */
[----:B------:R-:W-:Y:S01]  /*16b40*/  PLOP3.LUT P0, PT, PT, PT, UP0, 0x80, 0x0 ;  /* 0x000000000000781c */ /* 0x000fe20003f0f008 */
[----:B------:R-:W-:Y:S01]  /*16b50*/  FMUL.FTZ R7, R132, R147 ;  /* 0x0000009384077220 */ /* 0x000fe20000410000 */
[----:B------:R-:W-:Y:S01]  /*16b60*/  F2FP.PACK_AB R176, R252, R138 ;  /* 0x0000008afcb0723e */ /* 0x000fe200000000ff */
[----:B------:R1:W2:Y:S01]  /*16b70*/  MUFU.EX2 R3, R0 ;  /* 0x0000000000037308 */ /* 0x0002a20000000800 */
[----:B------:R-:W3:Y:S01]  /*16b80*/  LDSM.16.MT88.4 R144, [R214+0xa000] ;  /* 0x00a00000d690783b */ /* 0x000ee20000004200 */
[C---:B------:R-:W-:Y:S02]  /*16b90*/  FMUL.FTZ R18, R132.reuse, R158 ;  /* 0x0000009e84127220 */ /* 0x040fe40000410000 */
[C---:B------:R-:W-:Y:S02]  /*16ba0*/  FMUL.FTZ R19, R132.reuse, R159 ;  /* 0x0000009f84137220 */ /* 0x040fe40000410000 */
[-C--:B------:R-:W-:Y:S01]  /*16bb0*/  HMMA.16816.F32 R4, R176, R20.reuse, R4 ;  /* 0x00000014b004723c */ /* 0x080fe20000001804 */
[C---:B------:R-:W-:Y:S02]  /*16bc0*/  FMUL.FTZ R34, R132.reuse, R174 ;  /* 0x000000ae84227220 */ /* 0x040fe40000410000 */
[----:B------:R-:W-:Y:S01]  /*16bd0*/  LDSM.16.MT88.4 R156, [R209+0xa800] ;  /* 0x00a80000d19c783b */ /* 0x000fe20000004200 */
[C---:B------:R-:W-:Y:S02]  /*16be0*/  FMUL.FTZ R35, R132.reuse, R175 ;  /* 0x000000af84237220 */ /* 0x040fe40000410000 */
[C---:B------:R-:W-:Y:S02]  /*16bf0*/  FMUL.FTZ R38, R132.reuse, R38 ;  /* 0x0000002684267220 */ /* 0x040fe40000410000 */
[C---:B------:R-:W-:Y:S03]  /*16c00*/  FMUL.FTZ R39, R132.reuse, R39 ;  /* 0x0000002784277220 */ /* 0x040fe60000410000 */
[----:B------:R-:W-:Y:S01]  /*16c10*/  LDSM.16.MT88.4 R172, [R211+0xa800] ;  /* 0x00a80000d3ac783b */ /* 0x000fe20000004200 */
[C---:B------:R-:W-:Y:S02]  /*16c20*/  FMUL.FTZ R50, R132.reuse, R50 ;  /* 0x0000003284327220 */ /* 0x040fe40000410000 */
[C---:B------:R-:W-:Y:S02]  /*16c30*/  FMUL.FTZ R51, R132.reuse, R51 ;  /* 0x0000003384337220 */ /* 0x040fe40000410000 */
[----:B------:R-:W-:Y:S02]  /*16c40*/  FMUL.FTZ R54, R132, R54 ;  /* 0x0000003684367220 */ /* 0x000fe40000410000 */
[----:B-1----:R-:W-:Y:S02]  /*16c50*/  FADD.FTZ R0, -R2, R139 ;  /* 0x0000008b02007221 */ /* 0x002fe40000010100 */
[--C-:B------:R-:W-:Y:S02]  /*16c60*/  FFMA.FTZ R2, R189, c[0x0][0x23c], -R141.reuse ;  /* 0x00008f00bd027a23 */ /* 0x100fe4000001088d */
[----:B------:R-:W-:Y:S02]  /*16c70*/  FMUL.FTZ R0, R0, c[0x0][0x23c] ;  /* 0x00008f0000007a20 */ /* 0x000fe40000410000 */
[----:B------:R1:W-:Y:S01]  /*16c80*/  MUFU.EX2 R201, R2 ;  /* 0x0000000200c97308 */ /* 0x0003e20000000800 */
[C---:B--2---:R-:W-:Y:S02]  /*16c90*/  FMUL.FTZ R8, R3.reuse, R148 ;  /* 0x0000009403087220 */ /* 0x044fe40000410000 */
[C---:B------:R-:W-:Y:S02]  /*16ca0*/  FMUL.FTZ R9, R3.reuse, R149 ;  /* 0x0000009503097220 */ /* 0x040fe40000410000 */
[C---:B------:R-:W-:Y:S02]  /*16cb0*/  FMUL.FTZ R12, R3.reuse, R152 ;  /* 0x00000098030c7220 */ /* 0x040fe40000410000 */
[C---:B------:R-:W-:Y:S02]  /*16cc0*/  FMUL.FTZ R13, R3.reuse, R153 ;  /* 0x00000099030d7220 */ /* 0x040fe40000410000 */
[C---:B------:R-:W-:Y:S01]  /*16cd0*/  FMUL.FTZ R24, R3.reuse, R164 ;  /* 0x000000a403187220 */ /* 0x040fe20000410000 */
[----:B------:R-:W2:Y:S01]  /*16ce0*/  MUFU.EX2 R0, R0 ;  /* 0x0000000000007308 */ /* 0x000ea20000000800 */
[C---:B------:R-:W-:Y:S02]  /*16cf0*/  FMUL.FTZ R25, R3.reuse, R165 ;  /* 0x000000a503197220 */ /* 0x040fe40000410000 */
[C---:B------:R-:W-:Y:S02]  /*16d00*/  FMUL.FTZ R28, R3.reuse, R168 ;  /* 0x000000a8031c7220 */ /* 0x040fe40000410000 */
[C---:B------:R-:W-:Y:S02]  /*16d10*/  FMUL.FTZ R29, R3.reuse, R169 ;  /* 0x000000a9031d7220 */ /* 0x040fe40000410000 */
[C---:B------:R-:W-:Y:S02]  /*16d20*/  FMUL.FTZ R40, R3.reuse, R40 ;  /* 0x0000002803287220 */ /* 0x040fe40000410000 */
[C---:B------:R-:W-:Y:S02]  /*16d30*/  FMUL.FTZ R41, R3.reuse, R41 ;  /* 0x0000002903297220 */ /* 0x040fe40000410000 */
[C---:B------:R-:W-:Y:S02]  /*16d40*/  FMUL.FTZ R44, R3.reuse, R44 ;  /* 0x0000002c032c7220 */ /* 0x040fe40000410000 */
[C---:B------:R-:W-:Y:S02]  /*16d50*/  FMUL.FTZ R45, R3.reuse, R45 ;  /* 0x0000002d032d7220 */ /* 0x040fe40000410000 */
[--C-:B-1----:R-:W-:Y:S02]  /*16d60*/  FFMA.FTZ R2, R190, c[0x0][0x23c], -R141.reuse ;  /* 0x00008f00be027a23 */ /* 0x102fe4000001088d */
[----:B------:R-:W-:Y:S02]  /*16d70*/  FMUL.FTZ R55, R132, R55 ;  /* 0x0000003784377220 */ /* 0x000fe40000410000 */
[----:B------:R1:W-:Y:S01]  /*16d80*/  MUFU.EX2 R200, R2 ;  /* 0x0000000200c87308 */ /* 0x0003e20000000800 */
[C---:B------:R-:W-:Y:S02]  /*16d90*/  FMUL.FTZ R56, R3.reuse, R56 ;  /* 0x0000003803387220 */ /* 0x040fe40000410000 */
[----:B------:R-:W-:Y:S02]  /*16da0*/  FMUL.FTZ R57, R3, R57 ;  /* 0x0000003903397220 */ /* 0x000fe40000410000 */
[C---:B--2---:R-:W-:Y:S02]  /*16db0*/  FMUL.FTZ R10, R0.reuse, R150 ;  /* 0x00000096000a7220 */ /* 0x044fe40000410000 */
[C---:B------:R-:W-:Y:S02]  /*16dc0*/  FMUL.FTZ R11, R0.reuse, R151 ;  /* 0x00000097000b7220 */ /* 0x040fe40000410000 */
[----:B------:R-:W2:Y:S01]  /*16dd0*/  LDSM.16.MT88.4 R148, [R213+0xa000] ;  /* 0x00a00000d594783b */ /* 0x000ea20000004200 */
[C---:B------:R-:W-:Y:S02]  /*16de0*/  FMUL.FTZ R14, R0.reuse, R154 ;  /* 0x0000009a000e7220 */ /* 0x040fe40000410000 */
[C---:B------:R-:W-:Y:S02]  /*16df0*/  FMUL.FTZ R15, R0.reuse, R155 ;  /* 0x0000009b000f7220 */ /* 0x040fe40000410000 */
[C---:B------:R-:W-:Y:S01]  /*16e00*/  HMMA.16816.F32 R8, R180.reuse, R20, R8 ;  /* 0x00000014b408723c */ /* 0x040fe20000001808 */
[C---:B------:R-:W-:Y:S02]  /*16e10*/  FMUL.FTZ R26, R0.reuse, R166 ;  /* 0x000000a6001a7220 */ /* 0x040fe40000410000 */
[C---:B------:R-:W-:Y:S02]  /*16e20*/  FMUL.FTZ R27, R0.reuse, R167 ;  /* 0x000000a7001b7220 */ /* 0x040fe40000410000 */
[C---:B------:R-:W-:Y:S02]  /*16e30*/  FMUL.FTZ R30, R0.reuse, R170 ;  /* 0x000000aa001e7220 */ /* 0x040fe40000410000 */
[C---:B------:R-:W-:Y:S01]  /*16e40*/  FMUL.FTZ R20, R133.reuse, R160 ;  /* 0x000000a085147220 */ /* 0x040fe20000410000 */
[-C--:B------:R-:W-:Y:S01]  /*16e50*/  HMMA.16816.F32 R12, R180, R22.reuse, R12 ;  /* 0x00000016b40c723c */ /* 0x080fe2000000180c */
[----:B------:R-:W-:Y:S03]  /*16e60*/  FMUL.FTZ R21, R133, R161 ;  /* 0x000000a185157220 */ /* 0x000fe60000410000 */
[--C-:B-1----:R-:W-:Y:S02]  /*16e70*/  FFMA.FTZ R2, R191, c[0x0][0x23c], -R142.reuse ;  /* 0x00008f00bf027a23 */ /* 0x102fe4000001088e */
[C---:B------:R-:W-:Y:S02]  /*16e80*/  FMUL.FTZ R31, R0.reuse, R171 ;  /* 0x000000ab001f7220 */ /* 0x040fe40000410000 */
[C---:B------:R-:W-:Y:S01]  /*16e90*/  HMMA.16816.F32 R16, R176.reuse, R22, R16 ;  /* 0x00000016b010723c */ /* 0x040fe20000001810 */
[----:B------:R1:W-:Y:S03]  /*16ea0*/  MUFU.EX2 R199, R2 ;  /* 0x0000000200c77308 */ /* 0x0003e60000000800 */
[C---:B------:R-:W-:Y:S02]  /*16eb0*/  FMUL.FTZ R42, R0.reuse, R42 ;  /* 0x0000002a002a7220 */ /* 0x040fe40000410000 */
        /* <DEDUP_REMOVED lines=8> */
[C---:B------:R-:W-:Y:S02]  /*16f40*/  FMUL.FTZ R60, R3.reuse, R60 ;  /* 0x0000003c033c7220 */ /* 0x040fe40000410000 */
[----:B------:R-:W-:Y:S02]  /*16f50*/  FMUL.FTZ R61, R3, R61 ;  /* 0x0000003d033d7220 */ /* 0x000fe40000410000 */
[--C-:B-1----:R-:W-:Y:S01]  /*16f60*/  FFMA.FTZ R2, R192, c[0x0][0x23c], -R142.reuse ;  /* 0x00008f00c0027a23 */ /* 0x102fe2000001088e */
[C---:B------:R-:W-:Y:S01]  /*16f70*/  HMMA.16816.F32 R24, R180.reuse, R184, R24 ;  /* 0x000000b8b418723c */ /* 0x040fe20000001818 */
[C---:B------:R-:W-:Y:S02]  /*16f80*/  FMUL.FTZ R62, R0.reuse, R62 ;  /* 0x0000003e003e7220 */ /* 0x040fe40000410000 */
[----:B------:R1:W-:Y:S01]  /*16f90*/  MUFU.EX2 R198, R2 ;  /* 0x0000000200c67308 */ /* 0x0003e20000000800 */
[----:B------:R-:W-:Y:S02]  /*16fa0*/  FMUL.FTZ R63, R0, R63 ;  /* 0x0000003f003f7220 */ /* 0x000fe40000410000 */
[C---:B------:R-:W-:Y:S02]  /*16fb0*/  FMUL.FTZ R66, R132.reuse, R66 ;  /* 0x0000004284427220 */ /* 0x040fe40000410000 */
[-C--:B------:R-:W-:Y:S01]  /*16fc0*/  HMMA.16816.F32 R28, R180, R186.reuse, R28 ;  /* 0x000000bab41c723c */ /* 0x080fe2000000181c */
[C---:B------:R-:W-:Y:S03]  /*16fd0*/  FMUL.FTZ R67, R132.reuse, R67 ;  /* 0x0000004384437220 */ /* 0x040fe60000410000 */
[C---:B------:R-:W-:Y:S02]  /*16fe0*/  FMUL.FTZ R68, R133.reuse, R68 ;  /* 0x0000004485447220 */ /* 0x040fe40000410000 */
[----:B------:R-:W-:Y:S02]  /*16ff0*/  FMUL.FTZ R69, R133, R69 ;  /* 0x0000004585457220 */ /* 0x000fe40000410000 */
[C---:B------:R-:W-:Y:S01]  /*17000*/  HMMA.16816.F32 R32, R176.reuse, R186, R32 ;  /* 0x000000bab020723c */ /* 0x040fe20000001820 */
[----:B------:R-:W-:Y:S03]  /*17010*/  LDSM.16.MT88.4 R184, [R211+0xb800] ;  /* 0x00b80000d3b8783b */ /* 0x000fe60000004200 */
[C---:B------:R-:W-:Y:S02]  /*17020*/  FMUL.FTZ R70, R132.reuse, R70 ;  /* 0x0000004684467220 */ /* 0x040fe40000410000 */
[----:B------:R-:W-:Y:S02]  /*17030*/  FMUL.FTZ R71, R132, R71 ;  /* 0x0000004784477220 */ /* 0x000fe40000410000 */
[-C--:B---3--:R-:W-:Y:S01]  /*17040*/  HMMA.16816.F32 R36, R176, R144.reuse, R36 ;  /* 0x00000090b024723c */ /* 0x088fe20000001824 */
[----:B------:R-:W-:Y:S03]  /*17050*/  FMUL.FTZ R72, R3, R72 ;  /* 0x0000004803487220 */ /* 0x000fe60000410000 */
[----:B-1----:R-:W-:Y:S02]  /*17060*/  FFMA.FTZ R2, R195, c[0x0][0x23c], -R141 ;  /* 0x00008f00c3027a23 */ /* 0x002fe4000001088d */
[C---:B------:R-:W-:Y:S02]  /*17070*/  FMUL.FTZ R73, R3.reuse, R73 ;  /* 0x0000004903497220 */ /* 0x040fe40000410000 */
[C---:B------:R-:W-:Y:S01]  /*17080*/  HMMA.16816.F32 R40, R180.reuse, R144, R40 ;  /* 0x00000090b428723c */ /* 0x040fe20000001828 */
[----:B------:R1:W-:Y:S03]  /*17090*/  MUFU.EX2 R197, R2 ;  /* 0x0000000200c57308 */ /* 0x0003e60000000800 */
[C---:B------:R-:W-:Y:S02]  /*170a0*/  FMUL.FTZ R74, R0.reuse, R74 ;  /* 0x0000004a004a7220 */ /* 0x040fe40000410000 */
[C---:B------:R-:W-:Y:S02]  /*170b0*/  FMUL.FTZ R75, R0.reuse, R75 ;  /* 0x0000004b004b7220 */ /* 0x040fe40000410000 */
[-C--:B------:R-:W-:Y:S01]  /*170c0*/  HMMA.16816.F32 R44, R180, R146.reuse, R44 ;  /* 0x00000092b42c723c */ /* 0x080fe2000000182c */
[C---:B------:R-:W-:Y:S03]  /*170d0*/  FMUL.FTZ R76, R3.reuse, R76 ;  /* 0x0000004c034c7220 */ /* 0x040fe60000410000 */
[----:B------:R-:W-:Y:S02]  /*170e0*/  FMUL.FTZ R77, R3, R77 ;  /* 0x0000004d034d7220 */ /* 0x000fe40000410000 */
[C---:B------:R-:W-:Y:S02]  /*170f0*/  FMUL.FTZ R78, R0.reuse, R78 ;  /* 0x0000004e004e7220 */ /* 0x040fe40000410000 */
[C---:B------:R-:W-:Y:S01]  /*17100*/  HMMA.16816.F32 R48, R176.reuse, R146, R48 ;  /* 0x00000092b030723c */ /* 0x040fe20000001830 */
[----:B------:R-:W3:Y:S03]  /*17110*/  LDSM.16.MT88.4 R144, [R209+0xb000] ;  /* 0x00b00000d190783b */ /* 0x000ee60000004200 */
[----:B------:R-:W-:Y:S02]  /*17120*/  FMUL.FTZ R79, R0, R79 ;  /* 0x0000004f004f7220 */ /* 0x000fe40000410000 */
[----:B------:R-:W-:Y:S02]  /*17130*/  FMUL.FTZ R80, R133, R80 ;  /* 0x0000005085507220 */ /* 0x000fe40000410000 */
[-C--:B--2---:R-:W-:Y:S01]  /*17140*/  HMMA.16816.F32 R52, R176, R148.reuse, R52 ;  /* 0x00000094b034723c */ /* 0x084fe20000001834 */
[--C-:B-1----:R-:W-:Y:S02]  /*17150*/  FFMA.FTZ R2, R237, c[0x0][0x23c], -R142.reuse ;  /* 0x00008f00ed027a23 */ /* 0x102fe4000001088e */
[----:B------:R-:W2:Y:S01]  /*17160*/  LDL.LU R237, [R1] ;  /* 0x0000000001ed7983 */ /* 0x000ea20000300800 */
[----:B------:R-:W-:Y:S01]  /*17170*/  FFMA.FTZ R142, R236, c[0x0][0x23c], -R142 ;  /* 0x00008f00ec8e7a23 */ /* 0x000fe2000001088e */
[----:B------:R1:W-:Y:S01]  /*17180*/  MUFU.EX2 R195, R2 ;  /* 0x0000000200c37308 */ /* 0x0003e20000000800 */
[C---:B------:R-:W-:Y:S01]  /*17190*/  FMUL.FTZ R81, R133.reuse, R81 ;  /* 0x0000005185517220 */ /* 0x040fe20000410000 */
[----:B------:R-:W4:Y:S01]  /*171a0*/  LDL.LU R236, [R1+0x4] ;  /* 0x0000040001ec7983 */ /* 0x000f220000300800 */
[C---:B------:R-:W-:Y:S01]  /*171b0*/  HMMA.16816.F32 R56, R180.reuse, R148, R56 ;  /* 0x00000094b438723c */ /* 0x040fe20000001838 */
[C---:B------:R-:W-:Y:S03]  /*171c0*/  FMUL.FTZ R82, R132.reuse, R82 ;  /* 0x0000005284527220 */ /* 0x040fe60000410000 */
[C---:B------:R-:W-:Y:S02]  /*171d0*/  FMUL.FTZ R83, R132.reuse, R83 ;  /* 0x0000005384537220 */ /* 0x040fe40000410000 */
[C---:B------:R-:W-:Y:S02]  /*171e0*/  FMUL.FTZ R84, R133.reuse, R84 ;  /* 0x0000005485547220 */ /* 0x040fe40000410000 */
        /* <DEDUP_REMOVED lines=8> */
[C---:B------:R-:W-:Y:S01]  /*17270*/  FMUL.FTZ R89, R3.reuse, R89 ;  /* 0x0000005903597220 */ /* 0x040fe20000410000 */
[-C--:B---3--:R-:W-:Y:S01]  /*17280*/  HMMA.16816.F32 R68, R176, R144.reuse, R68 ;  /* 0x00000090b044723c */ /* 0x088fe20000001844 */
[----:B------:R1:W-:Y:S02]  /*17290*/  MUFU.EX2 R193, R2 ;  /* 0x0000000200c17308 */ /* 0x0003e40000000800 */
[C---:B------:R-:W-:Y:S02]  /*172a0*/  FMUL.FTZ R90, R0.reuse, R90 ;  /* 0x0000005a005a7220 */ /* 0x040fe40000410000 */
        /* <DEDUP_REMOVED lines=14> */
[----:B------:R3:W1:Y:S01]  /*17390*/  MUFU.EX2 R192, R2 ;  /* 0x0000000200c07308 */ /* 0x0006620000000800 */
[C---:B------:R-:W-:Y:S02]  /*173a0*/  FMUL.FTZ R104, R3.reuse, R104 ;  /* 0x0000006803687220 */ /* 0x040fe40000410000 */
[-C--:B-----5:R-:W-:Y:S01]  /*173b0*/  HMMA.16816.F32 R84, R176, R148.reuse, R84 ;  /* 0x00000094b054723c */ /* 0x0a0fe20000001854 */
[C---:B------:R-:W-:Y:S01]  /*173c0*/  FMUL.FTZ R105, R3.reuse, R105 ;  /* 0x0000006903697220 */ /* 0x040fe20000410000 */
[----:B------:R-:W5:Y:S02]  /*173d0*/  LDL.LU R204, [R1+0x8] ;  /* 0x0000080001cc7983 */ /* 0x000f640000300800 */
        /* <DEDUP_REMOVED lines=9> */
[----:B---3--:R-:W-:Y:S02]  /*17470*/  FFMA.FTZ R2, R206, c[0x0][0x23c], -R143 ;  /* 0x00008f00ce027a23 */ /* 0x008fe4000001088f */
[C---:B------:R-:W-:Y:S01]  /*17480*/  HMMA.16816.F32 R96, R176.reuse, R150, R96 ;  /* 0x00000096b060723c */ /* 0x040fe20000001860 */
[----:B------:R-:W3:Y:S01]  /*17490*/  LDL.LU R206, [R1+0xc] ;  /* 0x00000c0001ce7983 */ /* 0x000ee20000300800 */
[----:B------:R1:W-:Y:S02]  /*174a0*/  MUFU.EX2 R191, R2 ;  /* 0x0000000200bf7308 */ /* 0x0003e40000000800 */
[C---:B------:R-:W-:Y:S01]  /*174b0*/  FMUL.FTZ R100, R133.reuse, R100 ;  /* 0x0000006485647220 */ /* 0x040fe20000410000 */
[----:B------:R-:W1:Y:S01]  /*174c0*/  LDSM.16.MT88.4 R148, [R213+0xb000] ;  /* 0x00b00000d594783b */ /* 0x000e620000004200 */
[----:B------:R-:W-:Y:S02]  /*174d0*/  FMUL.FTZ R101, R133, R101 ;  /* 0x0000006585657220 */ /* 0x000fe40000410000 */
[C---:B------:R-:W-:Y:S04]  /*174e0*/  FMUL.FTZ R102, R132.reuse, R102 ;  /* 0x0000006684667220 */ /* 0x040fe80000410000 */
[----:B------:R-:W-:Y:S02]  /*174f0*/  FMUL.FTZ R103, R132, R103 ;  /* 0x0000006784677220 */ /* 0x000fe40000410000 */
[C---:B------:R-:W-:Y:S02]  /*17500*/  FMUL.FTZ R121, R3.reuse, R121 ;  /* 0x0000007903797220 */ /* 0x040fe40000410000 */
[C---:B------:R-:W-:Y:S02]  /*17510*/  FMUL.FTZ R122, R0.reuse, R122 ;  /* 0x0000007a007a7220 */ /* 0x040fe40000410000 */
[C---:B------:R-:W-:Y:S01]  /*17520*/  FMUL.FTZ R123, R0.reuse, R123 ;  /* 0x0000007b007b7220 */ /* 0x040fe20000410000 */
[-C--:B-1----:R-:W-:Y:S01]  /*17530*/  HMMA.16816.F32 R100, R176, R144.reuse, R100 ;  /* 0x00000090b064723c */ /* 0x082fe20000001864 */
[C---:B------:R-:W-:Y:S02]  /*17540*/  FMUL.FTZ R124, R3.reuse, R124 ;  /* 0x0000007c037c7220 */ /* 0x040fe40000410000 */
[----:B------:R-:W-:Y:S02]  /*17550*/  FMUL.FTZ R125, R3, R125 ;  /* 0x0000007d037d7220 */ /* 0x000fe40000410000 */
[----:B------:R-:W-:Y:S02]  /*17560*/  FMUL.FTZ R126, R0, R126 ;  /* 0x0000007e007e7220 */ /* 0x000fe40000410000 */
[--C-:B------:R-:W-:Y:S01]  /*17570*/  FFMA.FTZ R2, R202, c[0x0][0x23c], -R188.reuse ;  /* 0x00008f00ca027a23 */ /* 0x100fe200000108bc */
[C---:B------:R-:W-:Y:S01]  /*17580*/  HMMA.16816.F32 R104, R180.reuse, R144, R104 ;  /* 0x00000090b468723c */ /* 0x040fe20000001868 */
[----:B------:R-:W-:Y:S02]  /*17590*/  FMUL.FTZ R127, R0, R127 ;  /* 0x0000007f007f7220 */ /* 0x000fe40000410000 */
[----:B------:R1:W-:Y:S01]  /*175a0*/  MUFU.EX2 R189, R2 ;  /* 0x0000000200bd7308 */ /* 0x0003e20000000800 */
[C---:B------:R-:W-:Y:S02]  /*175b0*/  FMUL.FTZ R112, R133.reuse, R112 ;  /* 0x0000007085707220 */ /* 0x040fe40000410000 */
[C---:B------:R-:W-:Y:S02]  /*175c0*/  FMUL.FTZ R113, R133.reuse, R113 ;  /* 0x0000007185717220 */ /* 0x040fe40000410000 */
[-C--:B------:R-:W-:Y:S01]  /*175d0*/  HMMA.16816.F32 R108, R180, R146.reuse, R108 ;  /* 0x00000092b46c723c */ /* 0x080fe2000000186c */
[C---:B------:R-:W-:Y:S03]  /*175e0*/  FMUL.FTZ R114, R132.reuse, R114 ;  /* 0x0000007284727220 */ /* 0x040fe60000410000 */
[C---:B------:R-:W-:Y:S02]  /*175f0*/  FMUL.FTZ R115, R132.reuse, R115 ;  /* 0x0000007384737220 */ /* 0x040fe40000410000 */
[C---:B------:R-:W-:Y:S02]  /*17600*/  FMUL.FTZ R116, R133.reuse, R116 ;  /* 0x0000007485747220 */ /* 0x040fe40000410000 */
[----:B------:R-:W-:Y:S03]  /*17610*/  FMUL.FTZ R117, R133, R117 ;  /* 0x0000007585757220 */ /* 0x000fe60000410000 */
[C---:B------:R-:W-:Y:S01]  /*17620*/  HMMA.16816.F32 R112, R176.reuse, R146, R112 ;  /* 0x00000092b070723c */ /* 0x040fe20000001870 */
[C---:B------:R-:W-:Y:S02]  /*17630*/  FMUL.FTZ R118, R132.reuse, R118 ;  /* 0x0000007684767220 */ /* 0x040fe40000410000 */
[----:B------:R-:W-:Y:S02]  /*17640*/  FMUL.FTZ R119, R132, R119 ;  /* 0x0000007784777220 */ /* 0x000fe40000410000 */
[----:B------:R-:W-:Y:S02]  /*17650*/  FFMA.FTZ R141, R194, c[0x0][0x23c], -R141 ;  /* 0x00008f00c28d7a23 */ /* 0x000fe4000001088d */
[----:B------:R-:W-:Y:S01]  /*17660*/  FFMA.FTZ R143, R205, c[0x0][0x23c], -R143 ;  /* 0x00008f00cd8f7a23 */ /* 0x000fe2000001088f */
[----:B------:R-:W-:Y:S01]  /*17670*/  MUFU.EX2 R194, R142 ;  /* 0x0000008e00c27308 */ /* 0x000fe20000000800 */
[--C-:B-1----:R-:W-:Y:S01]  /*17680*/  FFMA.FTZ R2, R203, c[0x0][0x23c], -R188.reuse ;  /* 0x00008f00cb027a23 */ /* 0x102fe200000108bc */
[-C--:B------:R-:W-:Y:S02]  /*17690*/  HMMA.16816.F32 R116, R176, R148.reuse, R116 ;  /* 0x00000094b074723c */ /* 0x080fe40000001874 */
[----:B------:R-:W-:Y:S01]  /*176a0*/  MOV R205, R138 ;  /* 0x0000008a00cd7202 */ /* 0x000fe20000000f00 */
[C---:B------:R-:W-:Y:S02]  /*176b0*/  FMUL.FTZ R128, R133.reuse, R128 ;  /* 0x0000008085807220 */ /* 0x040fe40000410000 */
[----:B------:R-:W-:Y:S02]  /*176c0*/  FMUL.FTZ R129, R133, R129 ;  /* 0x0000008185817220 */ /* 0x000fe40000410000 */
[C---:B------:R-:W-:Y:S01]  /*176d0*/  FMUL.FTZ R130, R132.reuse, R130 ;  /* 0x0000008284827220 */ /* 0x040fe20000410000 */
[C---:B------:R-:W-:Y:S01]  /*176e0*/  HMMA.16816.F32 R120, R180.reuse, R148, R120 ;  /* 0x00000094b478723c */ /* 0x040fe20000001878 */
[----:B------:R1:W1:Y:S03]  /*176f0*/  MUFU.EX2 R139, R2 ;  /* 0x00000002008b7308 */ /* 0x0002660000000800 */
[----:B------:R-:W-:Y:S04]  /*17700*/  FMUL.FTZ R131, R132, R131 ;  /* 0x0000008384837220 */ /* 0x000fe80000410000 */
[-C--:B------:R-:W-:Y:S01]  /*17710*/  HMMA.16816.F32 R124, R180, R150.reuse, R124 ;  /* 0x00000096b47c723c */ /* 0x080fe2000000187c */
[----:B------:R-:W2:Y:S02]  /*17720*/  LDSM.16.MT88.4 R180, [R214+0xa800] ;  /* 0x00a80000d6b4783b */ /* 0x000ea40000004200 */
[----:B------:R1:W1:Y:S05]  /*17730*/  MUFU.EX2 R196, R141 ;  /* 0x0000008d00c47308 */ /* 0x00026a0000000800 */
[----:B------:R-:W-:Y:S05]  /*17740*/  HMMA.16816.F32 R128, R176, R150, R128 ;  /* 0x00000096b080723c */ /* 0x000fea0000001880 */
[----:B------:R1:W1:Y:S02]  /*17750*/  MUFU.EX2 R190, R143 ;  /* 0x0000008f00be7308 */ /* 0x0002640000000800 */
[----:B------:R-:W-:Y:S01]  /*17760*/  F2FP.PACK_AB R176, R192, R193 ;  /* 0x000000c1c0b0723e */ /* 0x000fe200000000ff */
[--C-:B-1----:R-:W-:Y:S04]  /*17770*/  FFMA.FTZ R2, R207, c[0x0][0x23c], -R188.reuse ;  /* 0x00008f00cf027a23 */ /* 0x102fe800000108bc */
[----:B------:R-:W-:Y:S01]  /*17780*/  FFMA.FTZ R188, R140, c[0x0][0x23c], -R188 ;  /* 0x00008f008cbc7a23 */ /* 0x000fe200000108bc */
[----:B------:R-:W-:Y:S02]  /*17790*/  F2FP.PACK_AB R140, R200, R201 ;  /* 0x000000c9c88c723e */ /* 0x000fe400000000ff */
[----:B------:R-:W-:Y:S01]  /*177a0*/  MUFU.EX2 R138, R2 ;  /* 0x00000002008a7308 */ /* 0x000fe20000000800 */
[----:B------:R-:W-:Y:S02]  /*177b0*/  F2FP.PACK_AB R177, R139, R189 ;  /* 0x000000bd8bb1723e */ /* 0x000fe400000000ff */
[----:B------:R-:W-:Y:S02]  /*177c0*/  F2FP.PACK_AB R141, R198, R199 ;  /* 0x000000c7c68d723e */ /* 0x000fe400000000ff */
[----:B------:R-:W-:Y:S05]  /*177d0*/  F2FP.PACK_AB R142, R196, R197 ;  /* 0x000000c5c48e723e */ /* 0x000fea00000000ff */
[----:B------:R-:W1:Y:S01]  /*177e0*/  MUFU.EX2 R188, R188 ;  /* 0x000000bc00bc7308 */ /* 0x000e620000000800 */
[----:B------:R-:W-:Y:S02]  /*177f0*/  F2FP.PACK_AB R143, R194, R195 ;  /* 0x000000c3c28f723e */ /* 0x000fe400000000ff */
[----:B------:R-:W-:Y:S05]  /*17800*/  F2FP.PACK_AB R178, R190, R191 ;  /* 0x000000bfbeb2723e */ /* 0x000fea00000000ff */
[-C--:B------:R-:W-:Y:S01]  /*17810*/  HMMA.16816.F32 R144, R140, R156.reuse, R4 ;  /* 0x0000009c8c90723c */ /* 0x080fe20000001804 */
[----:B------:R-:W2:Y:S01]  /*17820*/  LDSM.16.MT88.4 R4, [R213+0xa800] ;  /* 0x00a80000d504783b */ /* 0x000ea20000004200 */
[----:B-1----:R-:W-:Y:S07]  /*17830*/  F2FP.PACK_AB R179, R188, R138 ;  /* 0x0000008abcb3723e */ /* 0x002fee00000000ff */
[C---:B------:R-:W-:Y:S01]  /*17840*/  HMMA.16816.F32 R148, R176.reuse, R156, R8 ;  /* 0x0000009cb094723c */ /* 0x040fe20000001808 */
[----:B------:R-:W1:Y:S07]  /*17850*/  LDSM.16.MT88.4 R8, [R209+0xb800] ;  /* 0x00b80000d108783b */ /* 0x000e6e0000004200 */
[-C--:B------:R-:W-:Y:S01]  /*17860*/  HMMA.16816.F32 R152, R176, R158.reuse, R12 ;  /* 0x0000009eb098723c */ /* 0x080fe2000000180c */
[----:B------:R-:W1:Y:S07]  /*17870*/  LDSM.16.MT88.4 R12, [R214+0xb800] ;  /* 0x00b80000d60c783b */ /* 0x000e6e0000004200 */
[C---:B------:R-:W-:Y:S01]  /*17880*/  HMMA.16816.F32 R156, R140.reuse, R158, R16 ;  /* 0x0000009e8c9c723c */ /* 0x040fe20000001810 */
[----:B------:R-:W1:Y:S07]  /*17890*/  LDSM.16.MT88.4 R16, [R213+0xb800] ;  /* 0x00b80000d510783b */ /* 0x000e6e0000004200 */
[-C--:B------:R-:W-:Y:S08]  /*178a0*/  HMMA.16816.F32 R160, R140, R172.reuse, R20 ;  /* 0x000000ac8ca0723c */ /* 0x080ff00000001814 */
[C---:B------:R-:W-:Y:S08]  /*178b0*/  HMMA.16816.F32 R164, R176.reuse, R172, R24 ;  /* 0x000000acb0a4723c */ /* 0x040ff00000001818 */
[-C--:B------:R-:W-:Y:S08]  /*178c0*/  HMMA.16816.F32 R168, R176, R174.reuse, R28 ;  /* 0x000000aeb0a8723c */ /* 0x080ff0000000181c */
[C---:B------:R-:W-:Y:S08]  /*178d0*/  HMMA.16816.F32 R172, R140.reuse, R174, R32 ;  /* 0x000000ae8cac723c */ /* 0x040ff00000001820 */
[-C--:B--2---:R-:W-:Y:S08]  /*178e0*/  HMMA.16816.F32 R36, R140, R180.reuse, R36 ;  /* 0x000000b48c24723c */ /* 0x084ff00000001824 */
[C---:B------:R-:W-:Y:S08]  /*178f0*/  HMMA.16816.F32 R40, R176.reuse, R180, R40 ;  /* 0x000000b4b028723c */ /* 0x040ff00000001828 */
[-C--:B------:R-:W-:Y:S01]  /*17900*/  HMMA.16816.F32 R44, R176, R182.reuse, R44 ;  /* 0x000000b6b02c723c */ /* 0x080fe2000000182c */
[----:B------:R-:W-:Y:S07]  /*17910*/  FFMA.FTZ R0, R0, R237, R238 ;  /* 0x000000ed00007223 */ /* 0x000fee00000100ee */
[C---:B------:R-:W-:Y:S01]  /*17920*/  HMMA.16816.F32 R48, R140.reuse, R182, R48 ;  /* 0x000000b68c30723c */ /* 0x040fe20000001830 */
[----:B----4-:R-:W-:Y:S07]  /*17930*/  FFMA.FTZ R3, R3, R236, R242 ;  /* 0x000000ec03037223 */ /* 0x010fee00000100f2 */
        /* <DEDUP_REMOVED lines=12> */
[----:B------:R-:W-:Y:S04]  /*17a00*/  FADD.FTZ R0, R189, R0 ;  /* 0x00000000bd007221 */ /* 0x000fe80000010000 */
[----:B------:R-:W-:Y:S01]  /*17a10*/  FADD.FTZ R0, R139, R0 ;  /* 0x000000008b007221 */ /* 0x000fe20000010000 */
[----:B------:R-:W-:Y:S02]  /*17a20*/  MOV R139, R137 ;  /* 0x00000089008b7202 */ /* 0x000fe40000000f00 */
[C---:B------:R-:W-:Y:S01]  /*17a30*/  HMMA.16816.F32 R72, R176.reuse, R8, R72 ;  /* 0x00000008b048723c */ /* 0x040fe20000001848 */
[----:B------:R-:W-:Y:S03]  /*17a40*/  FADD.FTZ R0, R138, R0 ;  /* 0x000000008a007221 */ /* 0x000fe60000010000 */
[----:B------:R-:W-:Y:S01]  /*17a50*/  MOV R138, R134 ;  /* 0x00000086008a7202 */ /* 0x000fe20000000f00 */
[----:B------:R-:W-:Y:S03]  /*17a60*/  FADD.FTZ R0, R188, R0 ;  /* 0x00000000bc007221 */ /* 0x000fe60000010000 */
[-C--:B------:R-:W-:Y:S01]  /*17a70*/  HMMA.16816.F32 R76, R176, R10.reuse, R76 ;  /* 0x0000000ab04c723c */ /* 0x080fe2000000184c */
[----:B-----5:R-:W-:Y:S07]  /*17a80*/  FFMA.FTZ R132, R132, R204, R248 ;  /* 0x000000cc84847223 */ /* 0x020fee00000100f8 */
[C---:B------:R-:W-:Y:S01]  /*17a90*/  HMMA.16816.F32 R80, R140.reuse, R10, R80 ;  /* 0x0000000a8c50723c */ /* 0x040fe20000001850 */
[----:B------:R-:W-:Y:S03]  /*17aa0*/  FADD.FTZ R2, R249, R132 ;  /* 0x00000084f9027221 */ /* 0x000fe60000010000 */
[----:B------:R-:W-:Y:S04]  /*17ab0*/  MOV R132, R135 ;  /* 0x0000008700847202 */ /* 0x000fe80000000f00 */
[-C--:B------:R-:W-:Y:S01]  /*17ac0*/  HMMA.16816.F32 R84, R140, R184.reuse, R84 ;  /* 0x000000b88c54723c */ /* 0x080fe20000001854 */
[----:B------:R-:W-:Y:S04]  /*17ad0*/  FADD.FTZ R2, R246, R2 ;  /* 0x00000002f6027221 */ /* 0x000fe80000010000 */
[----:B------:R-:W-:Y:S03]  /*17ae0*/  FADD.FTZ R2, R247, R2 ;  /* 0x00000002f7027221 */ /* 0x000fe60000010000 */
[C---:B------:R-:W-:Y:S01]  /*17af0*/  HMMA.16816.F32 R88, R176.reuse, R184, R88 ;  /* 0x000000b8b058723c */ /* 0x040fe20000001858 */
[----:B------:R-:W-:Y:S03]  /*17b00*/  FADD.FTZ R2, R199, R2 ;  /* 0x00000002c7027221 */ /* 0x000fe60000010000 */
[----:B---3--:R-:W-:Y:S04]  /*17b10*/  FFMA.FTZ R6, R133, R206, R205 ;  /* 0x000000ce85067223 */ /* 0x008fe800000100cd */
[-C--:B------:R-:W-:Y:S01]  /*17b20*/  HMMA.16816.F32 R92, R176, R186.reuse, R92 ;  /* 0x000000bab05c723c */ /* 0x080fe2000000185c */
[----:B------:R-:W-:Y:S04]  /*17b30*/  FADD.FTZ R6, R252, R6 ;  /* 0x00000006fc067221 */ /* 0x000fe80000010000 */
[----:B------:R-:W-:Y:S03]  /*17b40*/  FADD.FTZ R3, R250, R6 ;  /* 0x00000006fa037221 */ /* 0x000fe60000010000 */
[C---:B------:R-:W-:Y:S01]  /*17b50*/  HMMA.16816.F32 R96, R140.reuse, R186, R96 ;  /* 0x000000ba8c60723c */ /* 0x040fe20000001860 */
[----:B------:R-:W-:Y:S04]  /*17b60*/  FADD.FTZ R3, R251, R3 ;  /* 0x00000003fb037221 */ /* 0x000fe80000010000 */
[----:B------:R-:W-:Y:S03]  /*17b70*/  FADD.FTZ R3, R201, R3 ;  /* 0x00000003c9037221 */ /* 0x000fe60000010000 */
        /* <DEDUP_REMOVED lines=17> */
[----:B------:R2:W-:Y:S06]  /*17c90*/  STL [R1], R0 ;  /* 0x0000000001007387 */ /* 0x0005ec0000100800 */
[C---:B------:R-:W-:Y:S08]  /*17ca0*/  HMMA.16816.F32 R120, R176.reuse, R16, R120 ;  /* 0x00000010b078723c */ /* 0x040ff00000001878 */
[-C--:B------:R-:W-:Y:S01]  /*17cb0*/  HMMA.16816.F32 R124, R176, R18.reuse, R124 ;  /* 0x00000012b07c723c */ /* 0x080fe2000000187c */
[----:B-1----:R-:W-:Y:S07]  /*17cc0*/  MOV R3, R136 ;  /* 0x0000008800037202 */ /* 0x002fee0000000f00 */
[----:B------:R-:W-:Y:S01]  /*17cd0*/  HMMA.16816.F32 R128, R140, R18, R128 ;  /* 0x000000128c80723c */ /* 0x000fe20000001880 */
[----:B--2---:R-:W-:-:S07]  /*17ce0*/  @P0 BRA `(.L_x_1219) ;  /* 0xffffce5000000947 */ /* 0x004fce000383ffff */
.L_x_1218:
[----:B------:R-:W2:Y:S01]  /*17cf0*/  LDL.LU R2, [R1+0xc] ;  /* 0x00000c0001027983 */ /* 0x000ea20000300800 */
[----:B------:R-:W1:Y:S01]  /*17d00*/  S2UR UR7, SR_CTAID.Y ;  /* 0x00000000000779c3 */ /* 0x000e620000002600 */
[----:B------:R-:W-:-:S02]  /*17d10*/  UISETP.NE.AND UP4, UPT, UR15, -0x1, UPT ;  /* 0xffffffff0f00788c */ /* 0x000fc4000bf85270 */
[----:B------:R-:W3:Y:S01]  /*17d20*/  LDL.LU R8, [R1+0x8] ;  /* 0x0000080001087983 */ /* 0x000ee20000300800 */
[----:B------:R-:W-:-:S03]  /*17d30*/  ULDC.64 UR4, c[0x0][0x1e8] ;  /* 0x00007a0000047ab9 */ /* 0x000fc60000000a00 */
[----:B------:R-:W4:Y:S04]  /*17d40*/  LDL.LU R7, [R1+0x4] ;  /* 0x0000040001077983 */ /* 0x000f280000300800 */
[----:B------:R-:W5:Y:S01]  /*17d50*/  LDL.LU R6, [R1] ;  /* 0x0000000001067983 */ /* 0x000f620000300800 */
        /* <DEDUP_REMOVED lines=45> */
[----:B-----5:R-:W-:Y:S01]  /*18030*/  SHFL.BFLY PT, R5, R6, 0x2, 0x1f ;  /* 0x0c401f0006057f89 */ /* 0x020fe200000e0000 */
        /* <DEDUP_REMOVED lines=9> */
[----:B--2---:R-:W-:Y:S01]  /*180d0*/  FADD.FTZ R132, R3, R132 ;  /* 0x0000008403847221 */ /* 0x004fe20000010000 */
[----:B------:R-:W-:Y:S02]  /*180e0*/  MOV R3, 0x3f800000 ;  /* 0x3f80000000037802 */ /* 0x000fe40000000f00 */
[----:B------:R-:W2:Y:S01]  /*180f0*/  SHFL.BFLY PT, R5, R2, 0x1, 0x1f ;  /* 0x0c201f0002057f89 */ /* 0x000ea200000e0000 */
[----:B------:R-:W-:-:S02]  /*18100*/  FSETP.NE.FTZ.AND P5, PT, R133, RZ, PT ;  /* 0x000000ff8500720b */ /* 0x000fc40003fb5000 */
[----:B------:R-:W-:-:S11]  /*18110*/  FSETP.NE.FTZ.AND P4, PT, R132, RZ, PT ;  /* 0x000000ff8400720b */ /* 0x000fd60003f95000 */
[----:B------:R-:W3:Y:S01]  /*18120*/  @P5 MUFU.RCP R0, R133 ;  /* 0x0000008500005308 */ /* 0x000ee20000001000 */
[----:B-1----:R-:W-:-:S07]  /*18130*/  FADD.FTZ R139, R4, R6 ;  /* 0x00000006048b7221 */ /* 0x002fce0000010000 */
[----:B------:R-:W1:Y:S01]  /*18140*/  @P4 MUFU.RCP R3, R132 ;  /* 0x0000008400034308 */ /* 0x000e620000001000 */
[----:B--2---:R-:W-:Y:S01]  /*18150*/  FADD.FTZ R138, R2, R5 ;  /* 0x00000005028a7221 */ /* 0x004fe20000010000 */
[----:B------:R-:W-:Y:S02]  /*18160*/  FSETP.NE.FTZ.AND P3, PT, R139, RZ, PT ;  /* 0x000000ff8b00720b */ /* 0x000fe40003f75000 */
[----:B------:R-:W-:Y:S02]  /*18170*/  MOV R2, 0x3f800000 ;  /* 0x3f80000000027802 */ /* 0x000fe40000000f00 */
[----:B------:R-:W-:Y:S01]  /*18180*/  FSETP.NE.FTZ.AND P0, PT, R138, RZ, PT ;  /* 0x000000ff8a00720b */ /* 0x000fe20003f15000 */
[C---:B---3--:R-:W-:Y:S02]  /*18190*/  FMUL.FTZ R6, R0.reuse, R145 ;  /* 0x0000009100067220 */ /* 0x048fe40000410000 */
[C---:B------:R-:W-:Y:S02]  /*181a0*/  FMUL.FTZ R144, R0.reuse, R144 ;  /* 0x0000009000907220 */ /* 0x040fe40000410000 */
[----:B------:R-:W-:-:S02]  /*181b0*/  FMUL.FTZ R156, R0, R156 ;  /* 0x0000009c009c7220 */ /* 0x000fc40000410000 */
[----:B------:R-:W-:Y:S01]  /*181c0*/  FMUL.FTZ R4, R0, R157 ;  /* 0x0000009d00047220 */ /* 0x000fe20000410000 */
[----:B------:R-:W-:Y:S01]  /*181d0*/  F2FP.PACK_AB R6, R6, R144 ;  /* 0x000000900606723e */ /* 0x000fe200000000ff */
[----:B-1----:R-:W-:Y:S01]  /*181e0*/  FMUL.FTZ R5, R3, R147 ;  /* 0x0000009303057220 */ /* 0x002fe20000410000 */
[----:B------:R-:W1:Y:S01]  /*181f0*/  @P3 MUFU.RCP R2, R139 ;  /* 0x0000008b00023308 */ /* 0x000e620000001000 */
[----:B------:R-:W2:Y:S01]  /*18200*/  S2R R147, SR_TID.X ;  /* 0x0000000000937919 */ /* 0x000ea20000002100 */
[----:B------:R-:W-:Y:S01]  /*18210*/  FMUL.FTZ R160, R0, R160 ;  /* 0x000000a000a07220 */ /* 0x000fe20000410000 */
[----:B------:R-:W-:Y:S01]  /*18220*/  F2FP.PACK_AB R4, R4, R156 ;  /* 0x0000009c0404723e */ /* 0x000fe200000000ff */
[C---:B------:R-:W-:Y:S02]  /*18230*/  FMUL.FTZ R12, R0.reuse, R161 ;  /* 0x000000a1000c7220 */ /* 0x040fe40000410000 */
        /* <DEDUP_REMOVED lines=34> */
[----:B------:R-:W-:-:S02]  /*18460*/  FMUL.FTZ R64, R3, R55 ;  /* 0x0000003703407220 */ /* 0x000fc40000410000 */
[----:B-1----:R-:W-:Y:S01]  /*18470*/  FMUL.FTZ R55, R2, R73 ;  /* 0x0000004902377220 */ /* 0x002fe20000410000 */
[----:B--2---:R-:W-:Y:S01]  /*18480*/  SHF.R.S32.HI R73, RZ, 0x1f, R147 ;  /* 0x0000001fff497819 */ /* 0x004fe20000011493 */
        /* <DEDUP_REMOVED lines=318> */
.L_x_1223:
[----:B---34-:R-:W-:Y:S05]  /*19870*/  BSYNC B0 ;  /* 0x0000000000007941 */ /* 0x018fea0003800000 */
.L_x_1222:
        /* <DEDUP_REMOVED lines=31> */
.L_x_1225:
[----:B---3--:R-:W-:Y:S05]  /*19a70*/  BSYNC B0 ;  /* 0x0000000000007941 */ /* 0x008fea0003800000 */
.L_x_1224:
        /* <DEDUP_REMOVED lines=18> */
.L_x_1227:
[----:B------:R-:W-:Y:S05]  /*19ba0*/  BSYNC B0 ;  /* 0x0000000000007941 */ /* 0x000fea0003800000 */
.L_x_1226:
        /* <DEDUP_REMOVED lines=18> */
.L_x_1229:
[----:B------:R-:W-:Y:S05]  /*19cd0*/  BSYNC B0 ;  /* 0x0000000000007941 */ /* 0x000fea0003800000 */
.L_x_1228:
        /* <DEDUP_REMOVED lines=18> */
.L_x_1231:
[----:B------:R-:W-:Y:S05]  /*19e00*/  BSYNC B0 ;  /* 0x0000000000007941 */ /* 0x000fea0003800000 */
.L_x_1230:
        /* <DEDUP_REMOVED lines=18> */
.L_x_1233:
[----:B------:R-:W-:Y:S05]  /*19f30*/  BSYNC B0 ;  /* 0x0000000000007941 */ /* 0x000fea0003800000 */
.L_x_1232:
        /* <DEDUP_REMOVED lines=18> */
.L_x_1235:
[----:B------:R-:W-:Y:S05]  /*1a060*/  BSYNC B0 ;  /* 0x0000000000007941 */ /* 0x000fea0003800000 */
.L_x_1234:
        /* <DEDUP_REMOVED lines=18> */
.L_x_1237:
[----:B------:R-:W-:Y:S05]  /*1a190*/  BSYNC B0 ;  /* 0x0000000000007941 */ /* 0x000fea0003800000 */
.L_x_1236:
        /* <DEDUP_REMOVED lines=19> */
.L_x_1238:
        /* <DEDUP_REMOVED lines=11> */
.L_x_2392:


//--------------------- .text._ZN5flash16flash_fwd_kernelI23Flash_fwd_kernel_traitsILi128ELi128ELi32ELi4ELb0ELb0EN7cutlass6half_tE19Flash_kernel_traitsILi128ELi128ELi32ELi4ES3_EELb1ELb0ELb0ELb0ELb0ELb1ELb0ELb0EEEvNS_16Flash_fwd_paramsE --------------------------
	.section	.text._ZN5flash16flash_fwd_kernelI23Flash_fwd_kernel_traitsILi128ELi128ELi32ELi4ELb0ELb0EN7cutlass6half_tE19Flash_kernel_traitsILi128ELi128ELi32ELi4ES3_EELb1ELb0ELb0ELb0ELb0ELb1ELb0ELb0EEEvNS_16Flash_fwd_paramsE,"ax",@progbits
	.sectioninfo	@"SHI_REGISTERS=255"
	.align	128
        .global         _ZN5flash16flash_fwd_kernelI23Flash_fwd_kernel_traitsILi128ELi128ELi32ELi4ELb0ELb0EN7cutlass6half_tE19Flash_kernel_traitsILi128ELi128ELi32ELi4ES3_EELb1ELb0ELb0ELb0ELb0ELb1ELb0ELb0EEEvNS_16Flash_fwd_paramsE
        .type           _ZN5flash16flash_fwd_kernelI23Flash_fwd_kernel_traitsILi128ELi128ELi32ELi4ELb0ELb0EN7cutlass6half_tE19Flash_kernel_traitsILi128ELi128ELi32ELi4ES3_EELb1ELb0ELb0ELb0ELb0ELb1ELb0ELb0EEEvNS_16Flash_fwd_paramsE,@function
        .size           _ZN5flash16flash_fwd_kernelI23Flash_fwd_kernel_traitsILi128ELi128ELi32ELi4ELb0ELb0EN7cutlass6half_tE19Flash_kernel_traitsILi128ELi128ELi32ELi4ES3_EELb1ELb0ELb0ELb0ELb0ELb1ELb0ELb0EEEvNS_16Flash_fwd_paramsE,(.L_x_2393 - _ZN5flash16flash_fwd_kernelI23Flash_fwd_kernel_traitsILi128ELi128ELi32ELi4ELb0ELb0EN7cutlass6half_tE19Flash_kernel_traitsILi128ELi128ELi32ELi4ES3_EELb1ELb0ELb0ELb0ELb0ELb1ELb0ELb0EEEvNS_16Flash_fwd_paramsE)
        .other          _ZN5flash16flash_fwd_kernelI23Flash_fwd_kernel_traitsILi128ELi128ELi32ELi4ELb0ELb0EN7cutlass6half_tE19Flash_kernel_traitsILi128ELi128ELi32ELi4ES3_EELb1ELb0ELb0ELb0ELb0ELb1ELb0ELb0EEEvNS_16Flash_fwd_paramsE,@"STO_CUDA_ENTRY STV_DEFAULT"
_ZN5flash16flash_fwd_kernelI23Flash_fwd_kernel_traitsILi128ELi128ELi32ELi4ELb0ELb0EN7cutlass6half_tE19Flash_kernel_traitsILi128ELi128ELi32ELi4ES3_EELb1ELb0ELb0ELb0ELb0ELb1ELb0ELb0EEEvNS_16Flash_fwd_paramsE:
.text._ZN5flash16flash_fwd_kernelI23Flash_fwd_kernel_traitsILi128ELi128ELi32ELi4ELb0ELb0EN7cutlass6half_tE19Flash_kernel_traitsILi128ELi128ELi32ELi4ES3_EELb1ELb0ELb0ELb0ELb0ELb1ELb0ELb0EEEvNS_16Flash_fwd_paramsE:
[----:B------:R-:W-:-:S03]  /*0000*/  MOV R1, c[0x0][0x28] ;  /* 0x00000a0000017a02 */ /* 0x000fc60000000f00 */
[----:B------:R-:W-:Y:S01]  /*0010*/  ULDC.U8 UR4, c[0x0][0x304] ;  /* 0x0000c10000047ab9 */ /* 0x000fe20000000000 */
[----:B------:R-:W-:Y:S01]  /*0020*/  IADD3 R1, R1, -0x38, RZ ;  /* 0xffffffc801017810 */ /* 0x000fe20007ffe0ff */
[----:B------:R-:W-:Y:S01]  /*0030*/  ULDC.64 UR32, c[0x0][0x2f0] ;  /* 0x0000bc0000207ab9 */ /* 0x000fe20000000a00 */
[----:B------:R-:W-:Y:S01]  /*0040*/  ISETP.NE.AND P2, PT, RZ, UR4, PT ;  /* 0x00000004ff007c0c */ /* 0x000fe2000bf45270 */
[----:B------:R-:W-:Y:S01]  /*0050*/  IMAD.U32 R2, RZ, RZ, UR32 ;  /* 0x00000020ff027e24 */ /* 0x000fe2000f8e00ff */
[----:B------:R-:W-:Y:S01]  /*0060*/  ULDC.64 UR26, c[0x0][0x118] ;  /* 0x00004600001a7ab9 */ /* 0x000fe20000000a00 */
[----:B------:R-:W-:Y:S02]  /*0070*/  IMAD.U32 R3, RZ, RZ, UR33 ;  /* 0x00000021ff037e24 */ /* 0x000fe4000f8e00ff */
[----:B------:R-:W-:Y:S02]  /*0080*/  IMAD.MOV.U32 R8, RZ, RZ, c[0x0][0x2fc] ;  /* 0x0000bf00ff087624 */ /* 0x000fe400078e00ff */
[----:B------:R-:W-:Y:S01]  /*0090*/  IMAD.MOV.U32 R7, RZ, RZ, c[0x0][0x2f8] ;  /* 0x0000be00ff077624 */ /* 0x000fe200078e00ff */
[----:B------:R-:W1:Y:S01]  /*00a0*/  S2UR UR20, SR_CTAID.X ;  /* 0x00000000001479c3 */ /* 0x000e620000002500 */
[----:B------:R-:W2:Y:S01]  /*00b0*/  S2R R88, SR_TID.X ;  /* 0x0000000000587919 */ /* 0x000ea20000002100 */
[----:B------:R-:W-:-:S02]  /*00c0*/  ULDC.64 UR6, c[0x0][0x240] ;  /* 0x0000900000067ab9 */ /* 0x000fc40000000a00 */
[----:B------:R-:W-:Y:S01]  /*00d0*/  ULDC.64 UR4, c[0x0][0x250] ;  /* 0x0000940000047ab9 */ /* 0x000fe20000000a00 */
[----:B------:R3:W4:Y:S02]  /*00e0*/  @P2 LDG.E.64 R4, [R2.64] ;  /* 0x0000001a02042981 */ /* 0x000724000c1e1b00 */
[----:B---3--:R-:W-:Y:S01]  /*00f0*/  @P2 IMAD.MOV.U32 R2, RZ, RZ, R7 ;  /* 0x000000ffff022224 */ /* 0x008fe200078e0007 */
[----:B------:R-:W-:-:S06]  /*0100*/  @P2 MOV R3, R8 ;  /* 0x0000000800032202 */ /* 0x000fcc0000000f00 */
[----:B------:R-:W3:Y:S01]  /*0110*/  @P2 LDG.E.64 R2, [R2.64] ;  /* 0x0000001a02022981 */ /* 0x000ee2000c1e1b00 */
[----:B------:R-:W1:Y:S01]  /*0120*/  S2UR UR11, SR_CTAID.Y ;  /* 0x00000000000b79c3 */ /* 0x000e620000002600 */
[----:B------:R-:W-:Y:S02]  /*0130*/  UISETP.NE.U32.AND UP2, UPT, URZ, UR6, UPT ;  /* 0x000000063f00728c */ /* 0x000fe4000bf45070 */
[----:B------:R-:W-:Y:S02]  /*0140*/  UISETP.NE.U32.AND UP1, UPT, URZ, UR4, UPT ;  /* 0x000000043f00728c */ /* 0x000fe4000bf25070 */
[----:B------:R-:W-:Y:S02]  /*0150*/  UISETP.NE.AND.EX UP2, UPT, URZ, UR7, UPT, UP2 ;  /* 0x000000073f00728c */ /* 0x000fe4000bf45320 */
[----:B------:R-:W-:Y:S01]  /*0160*/  ULDC.64 UR12, c[0x0][0x240] ;  /* 0x00009000000c7ab9 */ /* 0x000fe20000000a00 */
[----:B------:R-:W1:Y:S01]  /*0170*/  S2UR UR10, SR_CTAID.Z ;  /* 0x00000000000a79c3 */ /* 0x000e620000002700 */
[----:B------:R-:W-:-:S02]  /*0180*/  UISETP.NE.AND.EX UP1, UPT, URZ, UR5, UPT, UP1 ;  /* 0x000000053f00728c */ /* 0x000fc4000bf25310 */
[----:B------:R-:W-:Y:S01]  /*0190*/  PLOP3.LUT P0, PT, PT, PT, UP2, 0x80, 0x0 ;  /* 0x000000000000781c */ /* 0x000fe20003f0f028 */
[----:B------:R-:W-:Y:S02]  /*01a0*/  ULDC.U8 UR6, c[0x0][0x312] ;  /* 0x0000c48000067ab9 */ /* 0x000fe40000000000 */
[----:B------:R-:W-:Y:S02]  /*01b0*/  ULDC.64 UR4, c[0x0][0x248] ;  /* 0x0000920000047ab9 */ /* 0x000fe40000000a00 */
[----:B------:R-:W-:Y:S02]  /*01c0*/  UISETP.NE.AND UP3, UPT, UR6, URZ, UPT ;  /* 0x0000003f0600728c */ /* 0x000fe4000bf65270 */
[----:B------:R-:W-:-:S04]  /*01d0*/  UISETP.EQ.U32.AND UP0, UPT, URZ, UR4, UPT ;  /* 0x000000043f00728c */ /* 0x000fc8000bf02070 */
[----:B------:R-:W-:Y:S02]  /*01e0*/  UISETP.EQ.OR.EX UP0, UPT, URZ, UR5, !UP3, UP0 ;  /* 0x000000053f00728c */ /* 0x000fe4000df02700 */
[----:B-1----:R-:W-:-:S06]  /*01f0*/  ULOP3.LUT UR8, UR10, UR20, UR11, 0xfe, !UPT ;  /* 0x000000140a087292 */ /* 0x002fcc000f8efe0b */
[----:B--2---:R-:W-:Y:S01]  /*0200*/  LOP3.LUT P3, RZ, R88, UR8, RZ, 0xfc, !PT ;  /* 0x0000000858ff7c12 */ /* 0x004fe2000f86fcff */
[----:B------:R-:W-:Y:S02]  /*0210*/  UMOV UR8, 0x4 ;  /* 0x0000000400087882 */ /* 0x000fe40000000000 */
[----:B------:R-:W-:-:S10]  /*0220*/  UIMAD.WIDE UR12, UR11, UR8, UR12 ;  /* 0x000000080b0c72a5 */ /* 0x000fd4000f8e020c */
[----:B------:R-:W-:Y:S02]  /*0230*/  @!P3 IMAD.MOV.U32 R10, RZ, RZ, c[0x0][0x308] ;  /* 0x0000c200ff0ab624 */ /* 0x000fe400078e00ff */
[----:B------:R-:W-:Y:S01]  /*0240*/  @!P3 IMAD.MOV.U32 R11, RZ, RZ, c[0x0][0x30c] ;  /* 0x0000c300ff0bb624 */ /* 0x000fe200078e00ff */
[----:B------:R-:W-:Y:S02]  /*0250*/  ULDC.64 UR4, c[0x0][0x248] ;  /* 0x0000920000047ab9 */ /* 0x000fe40000000a00 */
[----:B------:R-:W-:Y:S02]  /*0260*/  UIMAD.WIDE UR4, UR11, UR8, UR4 ;  /* 0x000000080b0472a5 */ /* 0x000fe4000f8e0204 */
[----:B------:R-:W-:Y:S02]  /*0270*/  ULDC.64 UR6, c[0x0][0x250] ;  /* 0x0000940000067ab9 */ /* 0x000fe40000000a00 */
[----:B------:R-:W-:Y:S01]  /*0280*/  @UP1 UIMAD.WIDE UR6, UR11, UR8, UR6 ;  /* 0x000000080b0612a5 */ /* 0x000fe2000f8e0206 */
[----:B----4-:R-:W1:Y:S08]  /*0290*/  @P2 R2UR UR32, R4 ;  /* 0x00000000042023c2 */ /* 0x010e7000000e0000 */
[----:B------:R-:W2:Y:S01]  /*02a0*/  @P2 R2UR UR33, R5 ;  /* 0x00000000052123c2 */ /* 0x000ea200000e0000 */
[----:B-1----:R-:W-:Y:S01]  /*02b0*/  IMAD.U32 R4, RZ, RZ, UR32 ;  /* 0x00000020ff047e24 */ /* 0x002fe2000f8e00ff */
[----:B---3--:R-:W-:Y:S01]  /*02c0*/  @P2 IADD3 R7, P1, R2, c[0x0][0x300], RZ ;  /* 0x0000c00002072a10 */ /* 0x008fe20007f3e0ff */
[----:B------:R-:W-:Y:S01]  /*02d0*/  IMAD.U32 R2, RZ, RZ, UR12 ;  /* 0x0000000cff027e24 */ /* 0x000fe2000f8e00ff */
[----:B--2---:R-:W-:-:S03]  /*02e0*/  MOV R5, UR33 ;  /* 0x0000002100057c02 */ /* 0x004fc60008000f00 */
[----:B------:R-:W-:Y:S02]  /*02f0*/  @P2 IMAD.X R8, RZ, RZ, R3, P1 ;  /* 0x000000ffff082224 */ /* 0x000fe400008e0603 */
[----:B------:R1:W-:Y:S01]  /*0300*/  @!P3 STG.E.64 [R10.64], R4 ;  /* 0x000000040a00b986 */ /* 0x0003e2000c101b1a */
[----:B------:R-:W-:Y:S01]  /*0310*/  IMAD.U32 R3, RZ, RZ, UR13 ;  /* 0x0000000dff037e24 */ /* 0x000fe2000f8e00ff */
[----:B------:R-:W-:Y:S02]  /*0320*/  PLOP3.LUT P2, PT, PT, PT, UP0, 0x80, 0x0 ;  /* 0x000000000000781c */ /* 0x000fe40003f4f008 */
[----:B------:R-:W-:Y:S02]  /*0330*/  PLOP3.LUT P1, PT, PT, PT, UP1, 0x80, 0x0 ;  /* 0x000000000000781c */ /* 0x000fe40003f2f018 */
[----:B-1----:R-:W-:Y:S01]  /*0340*/  @!P3 MOV R4, R7 ;  /* 0x000000070004b202 */ /* 0x002fe20000000f00 */
[----:B------:R-:W-:-:S05]  /*0350*/  @!P3 IMAD.MOV.U32 R5, RZ, RZ, R8 ;  /* 0x000000ffff05b224 */ /* 0x000fca00078e0008 */
[----:B------:R1:W-:Y:S04]  /*0360*/  @!P3 STG.E.64 [R10.64+0x8], R4 ;  /* 0x000008040a00b986 */ /* 0x0003e8000c101b1a */
[----:B------:R2:W3:Y:S04]  /*0370*/  @P0 LDG.E R9, [R2.64] ;  /* 0x0000001a02090981 */ /* 0x0004e8000c1e1900 */
[----:B------:R2:W4:Y:S01]  /*0380*/  @P0 LDG.E R6, [R2.64+0x4] ;  /* 0x0000041a02060981 */ /* 0x000522000c1e1900 */
[----:B-1----:R-:W-:Y:S02]  /*0390*/  IMAD.U32 R4, RZ, RZ, UR6 ;  /* 0x00000006ff047e24 */ /* 0x002fe4000f8e00ff */
[----:B------:R-:W-:Y:S01]  /*03a0*/  IMAD.U32 R5, RZ, RZ, UR7 ;  /* 0x00000007ff057e24 */ /* 0x000fe2000f8e00ff */
[----:B--2---:R-:W-:Y:S01]  /*03b0*/  MOV R2, UR4 ;  /* 0x0000000400027c02 */ /* 0x004fe20008000f00 */
[----:B------:R-:W-:-:S03]  /*03c0*/  IMAD.U32 R3, RZ, RZ, UR5 ;  /* 0x00000005ff037e24 */ /* 0x000fc6000f8e00ff */
[----:B------:R-:W2:Y:S04]  /*03d0*/  @P1 LDG.E R4, [R4.64] ;  /* 0x0000001a04041981 */ /* 0x000ea8000c1e1900 */
[----:B------:R-:W5:Y:S01]  /*03e0*/  @!P2 LDG.E R0, [R2.64] ;  /* 0x0000001a0200a981 */ /* 0x000f62000c1e1900 */
[----:B------:R-:W-:Y:S01]  /*03f0*/  UMOV UR23, 0xffffffff ;  /* 0xffffffff00177882 */ /* 0x000fe20000000000 */
[----:B------:R-:W-:Y:S01]  /*0400*/  SHF.R.S32.HI R24, RZ, 0x1f, R88 ;  /* 0x0000001fff187819 */ /* 0x000fe20000011458 */
[----:B------:R-:W-:Y:S02]  /*0410*/  UMOV UR15, 0xffffffff ;  /* 0xffffffff000f7882 */ /* 0x000fe40000000000 */
[----:B------:R-:W-:Y:S01]  /*0420*/  ULDC UR4, c[0x0][0x1c0] ;  /* 0x0000700000047ab9 */ /* 0x000fe20000000800 */
[----:B------:R-:W-:Y:S01]  /*0430*/  LEA.HI R26, R24, R88, RZ, 0x5 ;  /* 0x00000058181a7211 */ /* 0x000fe200078f28ff */
[----:B------:R-:W-:-:S02]  /*0440*/  UIMAD UR4, UR11, UR4, UR10 ;  /* 0x000000040b0472a4 */ /* 0x000fc4000f8e020a */
[----:B------:R-:W-:Y:S02]  /*0450*/  UMOV UR14, URZ ;  /* 0x0000003f000e7c82 */ /* 0x000fe40008000000 */
[----:B------:R-:W-:-:S04]  /*0460*/  USHF.L.U32 UR5, UR4, 0x5, URZ ;  /* 0x0000000504057899 */ /* 0x000fc8000800063f */
[----:B------:R-:W-:Y:S01]  /*0470*/  USHF.R.S32.HI UR4, URZ, 0x1f, UR5 ;  /* 0x0000001f3f047899 */ /* 0x000fe20008011405 */
[----:B---3--:R-:W1:Y:S08]  /*0480*/  @P0 R2UR UR23, R9 ;  /* 0x00000000091703c2 */ /* 0x008e7000000e0000 */
[----:B----4-:R-:W1:Y:S02]  /*0490*/  @P0 R2UR UR12, R6 ;  /* 0x00000000060c03c2 */ /* 0x010e6400000e0000 */
[----:B-1----:R-:W-:-:S06]  /*04a0*/  @UP2 UIADD3 UR12, UR12, -UR23, URZ ;  /* 0x800000170c0c2290 */ /* 0x002fcc000fffe03f */
[----:B--2---:R1:W2:Y:S01]  /*04b0*/  @P1 R2UR UR14, R4 ;  /* 0x00000000040e13c2 */ /* 0x0042a200000e0000 */
[----:B------:R-:W-:-:S07]  /*04c0*/  @!UP2 ULDC UR12, c[0x0][0x214] ;  /* 0x00008500000caab9 */ /* 0x000fce0000000800 */
[----:B-----5:R3:W4:Y:S01]  /*04d0*/  @!P2 R2UR UR15, R0 ;  /* 0x00000000000fa3c2 */ /* 0x02072200000e0000 */
[----:B------:R-:W-:-:S04]  /*04e0*/  ISETP.NE.U32.AND P2, PT, RZ, c[0x0][0x248], PT ;  /* 0x00009200ff007a0c */ /* 0x000fc80003f45070 */
[----:B------:R-:W-:Y:S02]  /*04f0*/  ISETP.NE.AND.EX P2, PT, RZ, c[0x0][0x24c], PT, P2 ;  /* 0x00009300ff007a0c */ /* 0x000fe40003f45320 */
[----:B---3--:R-:W-:-:S05]  /*0500*/  LOP3.LUT R0, R26, 0xffffffe0, RZ, 0xc0, !PT ;  /* 0xffffffe01a007812 */ /* 0x008fca00078ec0ff */
[----:B------:R-:W-:-:S05]  /*0510*/  IMAD.IADD R0, R88, 0x1, -R0 ;  /* 0x0000000158007824 */ /* 0x000fca00078e0a00 */
[--C-:B------:R-:W-:Y:S02]  /*0520*/  IADD3 R231, P1, P0, R7, UR5, R0.reuse ;  /* 0x0000000507e77c10 */ /* 0x100fe4000f83e000 */
[----:B------:R-:W-:-:S04]  /*0530*/  SHF.R.S32.HI R0, RZ, 0x1f, R0 ;  /* 0x0000001fff007819 */ /* 0x000fc80000011400 */
[----:B------:R-:W-:Y:S01]  /*0540*/  IADD3.X R132, R8, UR4, R0, P1, P0 ;  /* 0x0000000408847c10 */ /* 0x000fe20008fe0400 */
[----:B-12-4-:R-:W-:Y:S05]  /*0550*/  @!P2 BRA `(.L_x_1239) ;  /* 0x000000700000a947 */ /* 0x016fea0003800000 */
[----:B------:R-:W-:-:S13]  /*0560*/  PLOP3.LUT P0, PT, PT, PT, UP3, 0x80, 0x0 ;  /* 0x000000000000781c */ /* 0x000fda0003f0f038 */
[----:B------:R-:W2:Y:S04]  /*0570*/  @P0 LDG.E R0, [R2.64+0x4] ;  /* 0x0000041a02000981 */ /* 0x000ea8000c1e1900 */
[----:B------:R-:W3:Y:S01]  /*0580*/  @!P0 LDG.E R2, [R2.64] ;  /* 0x0000001a02028981 */ /* 0x000ee2000c1e1900 */
[----:B--2---:R-:W1:Y:S02]  /*0590*/  @P0 R2UR UR6, R0 ;  /* 0x00000000000603c2 */ /* 0x004e6400000e0000 */
[----:B-1----:R-:W-:-:S11]  /*05a0*/  @UP3 UIADD3 UR6, UR6, -UR15, URZ ;  /* 0x8000000f06063290 */ /* 0x002fd6000fffe03f */
[----:B---3--:R1:W2:Y:S02]  /*05b0*/  @!P0 R2UR UR6, R2 ;  /* 0x00000000020683c2 */ /* 0x0082a400000e0000 */
[----:B-12---:R-:W-:Y:S05]  /*05c0*/  BRA `(.L_x_1240) ;  /* 0x0000001000007947 */ /* 0x006fea0003800000 */
.L_x_1239:
[----:B------:R-:W-:Y:S02]  /*05d0*/  ULDC UR6, c[0x0][0x218] ;  /* 0x0000860000067ab9 */ /* 0x000fe40000000800 */
.L_x_1240:
        /* <DEDUP_REMOVED lines=27> */
[----:B------:R-:W-:Y:S01]  /*0790*/  UISETP.NE.AND UP1, UPT, UR23, -0x1, UPT ;  /* 0xffffffff1700788c */ /* 0x000fe2000bf25270 */
[----:B------:R-:W1:Y:S01]  /*07a0*/  LDC.U8 R245, c[0x0][0x2d8] ;  /* 0x0000b600fff57b82 */ /* 0x000e620000000000 */
        /* <DEDUP_REMOVED lines=19> */
[----:B-1----:R-:W-:Y:S02]  /*08e0*/  USHF.R.S32.HI UR16, URZ, 0x1f, UR14 ;  /* 0x0000001f3f107899 */ /* 0x002fe4000801140e */
        /* <DEDUP_REMOVED lines=12> */
.L_x_1242:
[----:B-1----:R-:W-:Y:S01]  /*09b0*/  IABS R0, c[0x0][0x1c8] ;  /* 0x0000720000007a13 */ /* 0x002fe20000000000 */
[----:B------:R-:W1:Y:S01]  /*09c0*/  S2R R5, SR_CTAID.Z ;  /* 0x0000000000057919 */ /* 0x000e620000002700 */
[----:B------:R-:W-:Y:S02]  /*09d0*/  ULDC UR4, c[0x0][0x1c8] ;  /* 0x0000720000047ab9 */ /* 0x000fe40000000800 */
[----:B------:R-:W-:Y:S01]  /*09e0*/  ULOP3.LUT UR4, UR10, UR4, URZ, 0x3c, !UPT ;  /* 0x000000040a047292 */ /* 0x000fe2000f8e3c3f */
[----:B------:R-:W-:Y:S01]  /*09f0*/  IMAD.MOV.U32 R4, RZ, RZ, R0 ;  /* 0x000000ffff047224 */ /* 0x000fe200078e0000 */
[----:B------:R-:W-:Y:S02]  /*0a00*/  @UP0 UIADD3 UR15, UR14, UR15, URZ ;  /* 0x0000000f0e0f0290 */ /* 0x000fe4000fffe03f */
[----:B------:R-:W-:Y:S01]  /*0a10*/  USHF.R.S32.HI UR17, URZ, 0x1f, UR10 ;  /* 0x0000001f3f117899 */ /* 0x000fe2000801140a */
[----:B------:R-:W2:Y:S01]  /*0a20*/  I2F.RP R2, R4 ;  /* 0x0000000400027306 */ /* 0x000ea20000209400 */
[----:B------:R-:W-:Y:S01]  /*0a30*/  ISETP.LE.AND P1, PT, RZ, UR4, PT ;  /* 0x00000004ff007c0c */ /* 0x000fe2000bf23270 */
[----:B------:R-:W-:-:S02]  /*0a40*/  ULDC.64 UR4, c[0x0][0x1a0] ;  /* 0x0000680000047ab9 */ /* 0x000fc40000000a00 */
        /* <DEDUP_REMOVED lines=36> */
.L_x_1243:
[----:B------:R-:W-:Y:S01]  /*0c90*/  LEA.HI R3, R24, R88, RZ, 0x3 ;  /* 0x0000005818037211 */ /* 0x000fe200078f18ff */
[----:B------:R-:W1:Y:S01]  /*0ca0*/  S2R R250, SR_CTAID.X ;  /* 0x0000000000fa7919 */ /* 0x000e620000002500 */
[----:B------:R-:W-:Y:S01]  /*0cb0*/  UIADD3 UR20, -UR20, UR12, URZ ;  /* 0x0000000c14147290 */ /* 0x000fe2000fffe13f */
[----:B------:R-:W-:Y:S01]  /*0cc0*/  SHF.R.S32.HI R87, RZ, 0x5, R26 ;  /* 0x00000005ff577819 */ /* 0x000fe2000001141a */
[----:B------:R-:W-:Y:S01]  /*0cd0*/  ULDC.64 UR4, c[0x0][0x1a8] ;  /* 0x00006a0000047ab9 */ /* 0x000fe20000000a00 */
[----:B------:R-:W-:Y:S01]  /*0ce0*/  SHF.R.S32.HI R2, RZ, 0x3, R3 ;  /* 0x00000003ff027819 */ /* 0x000fe20000011403 */
[----:B------:R-:W2:Y:S01]  /*0cf0*/  S2R R6, SR_CTAID.Z ;  /* 0x0000000000067919 */ /* 0x000ea20000002700 */
[----:B------:R-:W-:Y:S01]  /*0d00*/  LOP3.LUT R3, R3, 0xfffffff8, RZ, 0xc0, !PT ;  /* 0xfffffff803037812 */ /* 0x000fe200078ec0ff */
[----:B------:R-:W-:Y:S01]  /*0d10*/  UIMAD UR4, UR17, UR4, URZ ;  /* 0x00000004110472a4 */ /* 0x000fe2000f8e023f */
[C---:B------:R-:W-:Y:S01]  /*0d20*/  IADD3 R23, R2.reuse, 0x10, RZ ;  /* 0x0000001002177810 */ /* 0x040fe20007ffe0ff */
[C---:B------:R-:W-:Y:S01]  /*0d30*/  IMAD.SHL.U32 R0, R2.reuse, 0x40, RZ ;  /* 0x0000004002007824 */ /* 0x040fe200078e00ff */
[----:B------:R-:W-:Y:S01]  /*0d40*/  IADD3 R7, R2, 0x20, RZ ;  /* 0x0000002002077810 */ /* 0x000fe20007ffe0ff */
[----:B------:R-:W-:Y:S01]  /*0d50*/  IMAD.IADD R25, R88, 0x1, -R3 ;  /* 0x0000000158197824 */ /* 0x000fe200078e0a03 */
[----:B------:R-:W-:Y:S01]  /*0d60*/  ISETP.GE.AND P0, PT, R23, UR20, PT ;  /* 0x0000001417007c0c */ /* 0x000fe2000bf06270 */
[----:B------:R-:W-:Y:S01]  /*0d70*/  UIMAD UR4, UR10, UR5, UR4 ;  /* 0x000000050a0472a4 */ /* 0x000fe2000f8e0204 */
[----:B------:R-:W-:Y:S01]  /*0d80*/  LOP3.LUT R0, R0, 0x1c0, RZ, 0xc0, !PT ;  /* 0x000001c000007812 */ /* 0x000fe200078ec0ff */
[----:B------:R-:W-:Y:S01]  /*0d90*/  IMAD.SHL.U32 R30, R25, 0x8, RZ ;  /* 0x00000008191e7824 */ /* 0x000fe200078e00ff */
[----:B------:R-:W-:Y:S01]  /*0da0*/  ISETP.GE.AND P5, PT, R7, UR20, PT ;  /* 0x0000001407007c0c */ /* 0x000fe2000bfa6270 */
[----:B------:R-:W-:Y:S01]  /*0db0*/  ULEA.HI.SX32 UR10, UR24, 0xffffffff, 0x1b ;  /* 0xffffffff180a7891 */ /* 0x000fe2000f8fda3f */
[----:B------:R-:W-:Y:S01]  /*0dc0*/  SHF.R.U32.HI R3, RZ, 0x3, R0 ;  /* 0x00000003ff037819 */ /* 0x000fe20000011600 */
[----:B------:R-:W-:Y:S01]  /*0dd0*/  UMOV UR21, 0x5 ;  /* 0x0000000500157882 */ /* 0x000fe20000000000 */
[--C-:B------:R-:W-:Y:S01]  /*0de0*/  LOP3.LUT R0, R0, 0x38, R30.reuse, 0xf8, !PT ;  /* 0x0000003800007812 */ /* 0x100fe200078ef81e */
[----:B------:R-:W-:Y:S01]  /*0df0*/  UISETP.GE.AND UP0, UPT, UR9, 0x21, UPT ;  /* 0x000000210900788c */ /* 0x000fe2000bf06270 */
[----:B------:R-:W-:Y:S01]  /*0e00*/  SHF.R.S32.HI R31, RZ, 0x1f, R30 ;  /* 0x0000001fff1f7819 */ /* 0x000fe2000001141e */
[----:B------:R-:W-:Y:S01]  /*0e10*/  IMAD.U32 R86, RZ, RZ, UR10 ;  /* 0x0000000aff567e24 */ /* 0x000fe2000f8e00ff */
[----:B------:R-:W-:-:S02]  /*0e20*/  LOP3.LUT R8, R0, R3, RZ, 0x3c, !PT ;  /* 0x0000000300087212 */ /* 0x000fc400078e3cff */
[--C-:B------:R-:W-:Y:S01]  /*0e30*/  SHF.R.S32.HI R3, RZ, 0x1f, R2.reuse ;  /* 0x0000001fff037819 */ /* 0x100fe20000011402 */
[----:B------:R-:W-:Y:S01]  /*0e40*/  STL.64 [R1+0x18], R30 ;  /* 0x0000181e01007387 */ /* 0x000fe20000100a00 */
[----:B------:R-:W-:Y:S01]  /*0e50*/  IADD3 R4, P1, R30, UR6, RZ ;  /* 0x000000061e047c10 */ /* 0x000fe2000ff3e0ff */
[----:B------:R-:W-:Y:S01]  /*0e60*/  UIMAD UR6, UR10, -0x20, UR9 ;  /* 0xffffffe00a0678a4 */ /* 0x000fe2000f8e0209 */
[----:B------:R-:W-:Y:S01]  /*0e70*/  IADD3 R9, R2, 0x40, RZ ;  /* 0x0000004002097810 */ /* 0x000fe20007ffe0ff */
[----:B-1----:R-:W-:Y:S01]  /*0e80*/  IMAD.WIDE R246, R250, 0x80, R2 ;  /* 0x00000080faf67825 */ /* 0x002fe200078e0202 */
[----:B------:R-:W-:Y:S01]  /*0e90*/  IADD3.X R5, R31, UR13, RZ, P1, !PT ;  /* 0x0000000d1f057c10 */ /* 0x000fe20008ffe4ff */
[----:B------:R1:W-:Y:S01]  /*0ea0*/  STL [R1+0x24], R7 ;  /* 0x0000240701007387 */ /* 0x0003e20000100800 */
[----:B------:R-:W-:Y:S02]  /*0eb0*/  IADD3 R10, R2, 0x30, RZ ;  /* 0x00000030020a7810 */ /* 0x000fe40007ffe0ff */
[----:B------:R-:W-:Y:S01]  /*0ec0*/  @!P0 IADD3 R0, P2, R246, 0x10, RZ ;  /* 0x00000010f6008810 */ /* 0x000fe20007f5e0ff */
[----:B--2---:R-:W-:Y:S01]  /*0ed0*/  IMAD.WIDE.U32 R4, R6, c[0x0][0x1a8], R4 ;  /* 0x00006a0006047a25 */ /* 0x004fe200078e0004 */
[----:B------:R-:W-:Y:S01]  /*0ee0*/  ISETP.GE.AND P1, PT, R2, UR20, PT ;  /* 0x0000001402007c0c */ /* 0x000fe2000bf26270 */
[----:B------:R-:W-:Y:S01]  /*0ef0*/  STL [R1+0x2c], R10 ;  /* 0x00002c0a01007387 */ /* 0x000fe20000100800 */
[----:B------:R-:W-:Y:S01]  /*0f00*/  ISETP.GE.AND P3, PT, R9, UR20, PT ;  /* 0x0000001409007c0c */ /* 0x000fe2000bf66270 */
[----:B------:R-:W-:Y:S01]  /*0f10*/  @!P0 IMAD.X R6, RZ, RZ, R247, P2 ;  /* 0x000000ffff068224 */ /* 0x000fe200010e06f7 */
[----:B------:R-:W-:Y:S01]  /*0f20*/  @!P5 IADD3 R12, P2, R246, 0x20, RZ ;  /* 0x00000020f60cd810 */ /* 0x000fe20007f5e0ff */
[----:B------:R2:W-:Y:S01]  /*0f30*/  STL [R1+0x34], R9 ;  /* 0x0000340901007387 */ /* 0x0005e20000100800 */
[----:B------:R-:W-:-:S02]  /*0f40*/  ISETP.GE.AND P4, PT, R10, UR20, PT ;  /* 0x000000140a007c0c */ /* 0x000fc4000bf86270 */
[----:B------:R-:W-:Y:S01]  /*0f50*/  IADD3 R5, R5, UR4, RZ ;  /* 0x0000000405057c10 */ /* 0x000fe2000fffe0ff */
[----:B------:R-:W-:Y:S01]  /*0f60*/  ULDC.64 UR4, c[0x0][0x198] ;  /* 0x0000660000047ab9 */ /* 0x000fe20000000a00 */
[C---:B------:R-:W-:Y:S01]  /*0f70*/  IADD3 R28, R2.reuse, 0x50, RZ ;  /* 0x00000050021c7810 */ /* 0x040fe20007ffe0ff */
[----:B------:R-:W-:Y:S01]  /*0f80*/  USHF.L.U64.HI UR21, UR4, UR21, UR5 ;  /* 0x0000001504157299 */ /* 0x000fe20008010205 */
[----:B------:R-:W-:Y:S01]  /*0f90*/  IADD3 R27, R2, 0x60, RZ ;  /* 0x00000060021b7810 */ /* 0x000fe20007ffe0ff */
[----:B------:R-:W-:Y:S01]  /*0fa0*/  @!P0 IMAD.WIDE.U32 R16, R0, c[0x0][0x190], R4 ;  /* 0x0000640000108a25 */ /* 0x000fe200078e0004 */
[----:B------:R-:W-:Y:S01]  /*0fb0*/  USHF.L.U32 UR22, UR4, 0x5, URZ ;  /* 0x0000000504167899 */ /* 0x000fe2000800063f */
[----:B------:R-:W-:Y:S01]  /*0fc0*/  STL [R1+0x20], R28 ;  /* 0x0000201c01007387 */ /* 0x000fe20000100800 */
[----:B------:R-:W-:Y:S02]  /*0fd0*/  UIMAD UR11, UR21, UR10, URZ ;  /* 0x0000000a150b72a4 */ /* 0x000fe4000f8e023f */
[----:B------:R-:W-:Y:S01]  /*0fe0*/  USHF.L.U32 UR12, UR4, 0x4, URZ ;  /* 0x00000004040c7899 */ /* 0x000fe2000800063f */
[----:B------:R-:W-:Y:S01]  /*0ff0*/  STL [R1+0x28], R27 ;  /* 0x0000281b01007387 */ /* 0x000fe20000100800 */
[----:B-1----:R-:W-:Y:S01]  /*1000*/  LEA.HI R7, R24, R88, RZ, 0x6 ;  /* 0x0000005818077211 */ /* 0x002fe200078f30ff */
[----:B------:R-:W-:-:S03]  /*1010*/  USHF.L.U64.HI UR8, UR4, UR8, UR5 ;  /* 0x0000000804087299 */ /* 0x000fc60008010205 */
[----:B------:R-:W-:Y:S01]  /*1020*/  ULDC.64 UR4, c[0x0][0x1a0] ;  /* 0x0000680000047ab9 */ /* 0x000fe20000000a00 */
[----:B------:R-:W-:Y:S02]  /*1030*/  IMAD.SHL.U32 R7, R7, 0x8, RZ ;  /* 0x0000000807077824 */ /* 0x000fe400078e00ff */
[----:B--2---:R-:W-:-:S03]  /*1040*/  @!P0 IMAD R9, R6, c[0x0][0x190], RZ ;  /* 0x0000640006098a24 */ /* 0x004fc600078e02ff */
[----:B------:R-:W-:Y:S01]  /*1050*/  LOP3.LUT R219, R8, 0xfffffe00, R7, 0xf8, !PT ;  /* 0xfffffe0008db7812 */ /* 0x000fe200078ef807 */
[----:B------:R-:W-:Y:S01]  /*1060*/  @!P5 IMAD.X R6, RZ, RZ, R247, P2 ;  /* 0x000000ffff06d224 */ /* 0x000fe200010e06f7 */
[----:B------:R-:W-:Y:S01]  /*1070*/  @!P3 IADD3 R11, P2, R246, 0x40, RZ ;  /* 0x00000040f60bb810 */ /* 0x000fe20007f5e0ff */
[----:B------:R-:W-:Y:S01]  /*1080*/  @!P0 IMAD R19, R0, c[0x0][0x194], R9 ;  /* 0x0000650000138a24 */ /* 0x000fe200078e0209 */
[----:B------:R-:W-:Y:S01]  /*1090*/  @!P4 IADD3 R8, P6, R246, 0x30, RZ ;  /* 0x00000030f608c810 */ /* 0x000fe20007fde0ff */
[----:B------:R-:W-:Y:S02]  /*10a0*/  @!P5 IMAD R6, R6, c[0x0][0x190], RZ ;  /* 0x000064000606da24 */ /* 0x000fe400078e02ff */
[----:B------:R-:W-:Y:S02]  /*10b0*/  @!P1 IMAD R0, R247, c[0x0][0x190], RZ ;  /* 0x00006400f7009a24 */ /* 0x000fe400078e02ff */
[----:B------:R-:W-:Y:S02]  /*10c0*/  @!P5 IMAD R18, R12, c[0x0][0x194], R6 ;  /* 0x000065000c12da24 */ /* 0x000fe400078e0206 */
[----:B------:R-:W-:-:S02]  /*10d0*/  @!P1 IMAD R0, R246, c[0x0][0x194], R0 ;  /* 0x00006500f6009a24 */ /* 0x000fc400078e0200 */
        /* <DEDUP_REMOVED lines=10> */
[----:B------:R-:W-:Y:S01]  /*1180*/  @!P3 IMAD R20, R11, c[0x0][0x194], R10 ;  /* 0x000065000b14ba24 */ /* 0x000fe200078e020a */
[----:B------:R-:W-:Y:S01]  /*1190*/  @!P0 LEA R10, P6, R16, c[0x0][0x160], 0x1 ;  /* 0x00005800100a8a11 */ /* 0x000fe200078c08ff */
[----:B------:R-:W-:Y:S02]  /*11a0*/  @!P3 IMAD.MOV.U32 R6, RZ, RZ, R4 ;  /* 0x000000ffff06b224 */ /* 0x000fe400078e0004 */
[----:B------:R-:W-:-:S02]  /*11b0*/  @!P3 IMAD.MOV.U32 R7, RZ, RZ, R5 ;  /* 0x000000ffff07b224 */ /* 0x000fc400078e0005 */
[----:B------:R-:W-:Y:S01]  /*11c0*/  @!P0 IMAD.IADD R0, R17, 0x1, R19 ;  /* 0x0000000111008824 */ /* 0x000fe200078e0213 */
[----:B------:R-:W-:Y:S01]  /*11d0*/  @!P5 LEA.HI.X R19, R12, c[0x0][0x164], R13, 0x1, P2 ;  /* 0x000059000c13da11 */ /* 0x000fe200010f0c0d */
[----:B------:R-:W-:Y:S01]  /*11e0*/  @!P4 IMAD R9, R9, c[0x0][0x190], RZ ;  /* 0x000064000909ca24 */ /* 0x000fe200078e02ff */
[----:B------:R-:W-:Y:S01]  /*11f0*/  ISETP.GE.AND P2, PT, R28, UR20, PT ;  /* 0x000000141c007c0c */ /* 0x000fe2000bf46270 */
[----:B------:R-:W-:Y:S02]  /*1200*/  IMAD.SHL.U32 R219, R219, 0x2, RZ ;  /* 0x00000002dbdb7824 */ /* 0x000fe400078e00ff */
[----:B------:R-:W-:Y:S01]  /*1210*/  @!P3 IMAD.WIDE.U32 R6, R11, c[0x0][0x190], R6 ;  /* 0x000064000b06ba25 */ /* 0x000fe200078e0006 */
[----:B------:R-:W-:Y:S02]  /*1220*/  @!P0 LEA.HI.X R11, R16, c[0x0][0x164], R0, 0x1, P6 ;  /* 0x00005900100b8a11 */ /* 0x000fe400030f0c00 */
[----:B------:R-:W-:Y:S01]  /*1230*/  @!PT LDS RZ, [RZ] ;  /* 0x00000000fffff984 */ /* 0x000fe20000000800 */
[----:B------:R-:W-:Y:S01]  /*1240*/  @!PT LDS RZ, [RZ] ;  /* 0x00000000fffff984 */ /* 0x000fe20000000800 */
[----:B------:R-:W-:Y:S01]  /*1250*/  @!PT LDS RZ, [RZ] ;  /* 0x00000000fffff984 */ /* 0x000fe20000000800 */
[----:B------:R1:W-:Y:S01]  /*1260*/  @!P1 LDGSTS.E.BYPASS.LTC128B.128 [R219], [R14.64] ;  /* 0x000000000edb9fae */ /* 0x0003e2000b901d5a */
[----:B------:R-:W-:Y:S01]  /*1270*/  @!P4 IMAD R21, R8, c[0x0][0x194], R9 ;  /* 0x000065000815ca24 */ /* 0x000fe200078e0209 */
[----:B------:R-:W-:Y:S01]  /*1280*/  @!P3 LEA R16, P6, R6, c[0x0][0x160], 0x1 ;  /* 0x000058000610ba11 */ /* 0x000fe200078c08ff */
[----:B------:R-:W-:Y:S01]  /*1290*/  @!P4 IMAD.WIDE.U32 R8, R8, c[0x0][0x190], R4 ;  /* 0x000064000808ca25 */ /* 0x000fe200078e0004 */
[----:B------:R1:W-:Y:S01]  /*12a0*/  @!P1 LDGSTS.E.BYPASS.LTC128B.128 [R219+0x4000], [R14.64+0x80] ;  /* 0x040000800edb9fae */ /* 0x0003e2000b901d5a */
[----:B------:R-:W-:-:S02]  /*12b0*/  ISETP.GE.AND P1, PT, R27, UR20, PT ;  /* 0x000000141b007c0c */ /* 0x000fc4000bf26270 */
[----:B------:R-:W-:Y:S01]  /*12c0*/  @!P4 IMAD.IADD R0, R9, 0x1, R21 ;  /* 0x000000010900c824 */ /* 0x000fe200078e0215 */
[----:B------:R2:W-:Y:S01]  /*12d0*/  @!P0 LDGSTS.E.BYPASS.LTC128B.128 [R219+0x800], [R10.64] ;  /* 0x008000000adb8fae */ /* 0x0005e2000b901d5a */
[----:B------:R-:W-:-:S03]  /*12e0*/  @!P3 IMAD.IADD R7, R7, 0x1, R20 ;  /* 0x000000010707b824 */ /* 0x000fc600078e0214 */
[----:B------:R2:W-:Y:S02]  /*12f0*/  @!P0 LDGSTS.E.BYPASS.LTC128B.128 [R219+0x4800], [R10.64+0x80] ;  /* 0x048000800adb8fae */ /* 0x0005e4000b901d5a */
[----:B------:R-:W-:Y:S02]  /*1300*/  @!P3 LEA.HI.X R17, R6, c[0x0][0x164], R7, 0x1, P6 ;  /* 0x000059000611ba11 */ /* 0x000fe400030f0c07 */
[----:B------:R3:W-:Y:S04]  /*1310*/  @!P5 LDGSTS.E.BYPASS.LTC128B.128 [R219+0x1000], [R18.64] ;  /* 0x0100000012dbdfae */ /* 0x0007e8000b901d5a */
[----:B------:R3:W-:Y:S01]  /*1320*/  @!P5 LDGSTS.E.BYPASS.LTC128B.128 [R219+0x5000], [R18.64+0x80] ;  /* 0x0500008012dbdfae */ /* 0x0007e2000b901d5a */
[----:B------:R-:W-:Y:S02]  /*1330*/  ISETP.GE.AND P5, PT, R23, UR6, PT ;  /* 0x0000000617007c0c */ /* 0x000fe4000bfa6270 */
[----:B-1----:R-:W-:-:S04]  /*1340*/  @!P4 LEA R14, P0, R8, c[0x0][0x160], 0x1 ;  /* 0x00005800080eca11 */ /* 0x002fc800078008ff */
[----:B------:R-:W-:Y:S02]  /*1350*/  @!P4 LEA.HI.X R15, R8, c[0x0][0x164], R0, 0x1, P0 ;  /* 0x00005900080fca11 */ /* 0x000fe400000f0c00 */
[----:B------:R-:W-:Y:S02]  /*1360*/  @!P2 IADD3 R8, P6, R246, 0x50, RZ ;  /* 0x00000050f608a810 */ /* 0x000fe40007fde0ff */
[----:B--2---:R-:W-:Y:S01]  /*1370*/  IADD3 R10, R2, 0x70, RZ ;  /* 0x00000070020a7810 */ /* 0x004fe20007ffe0ff */
[----:B------:R1:W-:Y:S02]  /*1380*/  @!P4 LDGSTS.E.BYPASS.LTC128B.128 [R219+0x1800], [R14.64] ;  /* 0x018000000edbcfae */ /* 0x0003e4000b901d5a */
[--C-:B------:R-:W-:Y:S01]  /*1390*/  @!P2 IMAD.X R0, RZ, RZ, R247.reuse, P6 ;  /* 0x000000ffff00a224 */ /* 0x100fe200030e06f7 */
[----:B------:R-:W-:Y:S01]  /*13a0*/  ISETP.GE.AND P0, PT, R10, UR20, PT ;  /* 0x000000140a007c0c */ /* 0x000fe2000bf06270 */
[----:B------:R2:W-:Y:S01]  /*13b0*/  STL [R1+0x30], R10 ;  /* 0x0000300a01007387 */ /* 0x0005e20000100800 */
[----:B------:R-:W-:Y:S01]  /*13c0*/  @!P1 IADD3 R6, P6, R246, 0x60, RZ ;  /* 0x00000060f6069810 */ /* 0x000fe20007fde0ff */
[----:B------:R-:W-:Y:S01]  /*13d0*/  @!P2 IMAD R9, R0, c[0x0][0x190], RZ ;  /* 0x000064000009aa24 */ /* 0x000fe200078e02ff */
[----:B---3--:R-:W-:Y:S01]  /*13e0*/  SHF.R.S32.HI R18, RZ, 0x1f, R22 ;  /* 0x0000001fff127819 */ /* 0x008fe20000011416 */
[----:B------:R1:W-:Y:S01]  /*13f0*/  @!P4 LDGSTS.E.BYPASS.LTC128B.128 [R219+0x5800], [R14.64+0x80] ;  /* 0x058000800edbcfae */ /* 0x0003e2000b901d5a */
[----:B------:R-:W-:Y:S01]  /*1400*/  ISETP.GE.AND P4, PT, R23, UR6, PT ;  /* 0x0000000617007c0c */ /* 0x000fe2000bf86270 */
[----:B------:R-:W-:-:S02]  /*1410*/  @!P1 IMAD.X R7, RZ, RZ, R247, P6 ;  /* 0x000000ffff079224 */ /* 0x000fc400030e06f7 */
[C---:B------:R-:W-:Y:S01]  /*1420*/  @!P2 IMAD R11, R8.reuse, c[0x0][0x194], R9 ;  /* 0x00006500080baa24 */ /* 0x040fe200078e0209 */
[----:B------:R3:W-:Y:S01]  /*1430*/  @!P3 LDGSTS.E.BYPASS.LTC128B.128 [R219+0x2000], [R16.64] ;  /* 0x0200000010dbbfae */ /* 0x0007e2000b901d5a */
[----:B------:R-:W-:-:S03]  /*1440*/  @!P2 IMAD.WIDE.U32 R8, R8, c[0x0][0x190], R4 ;  /* 0x000064000808aa25 */ /* 0x000fc600078e0004 */
[----:B------:R3:W-:Y:S01]  /*1450*/  @!P3 LDGSTS.E.BYPASS.LTC128B.128 [R219+0x6000], [R16.64+0x80] ;  /* 0x0600008010dbbfae */ /* 0x0007e2000b901d5a */
[----:B------:R-:W-:-:S04]  /*1460*/  @!P1 IMAD R7, R7, c[0x0][0x190], RZ ;  /* 0x0000640007079a24 */ /* 0x000fc800078e02ff */
[C---:B------:R-:W-:Y:S02]  /*1470*/  @!P1 IMAD R13, R6.reuse, c[0x0][0x194], R7 ;  /* 0x00006500060d9a24 */ /* 0x040fe400078e0207 */
[----:B------:R-:W-:Y:S01]  /*1480*/  @!P1 IMAD.WIDE.U32 R6, R6, c[0x0][0x190], R4 ;  /* 0x0000640006069a25 */ /* 0x000fe200078e0004 */
[----:B--2---:R-:W-:-:S05]  /*1490*/  @!P0 IADD3 R10, P6, R246, 0x70, RZ ;  /* 0x00000070f60a8810 */ /* 0x004fca0007fde0ff */
[----:B------:R-:W-:Y:S01]  /*14a0*/  @!P0 IMAD.X R0, RZ, RZ, R247, P6 ;  /* 0x000000ffff008224 */ /* 0x000fe200030e06f7 */
[----:B------:R-:W-:Y:S01]  /*14b0*/  @!P2 LEA R20, P6, R8, c[0x0][0x160], 0x1 ;  /* 0x000058000814aa11 */ /* 0x000fe200078c08ff */
[----:B------:R-:W-:Y:S01]  /*14c0*/  @!P0 IMAD.WIDE.U32 R4, R10, c[0x0][0x190], R4 ;  /* 0x000064000a048a25 */ /* 0x000fe200078e0004 */
[----:B-1----:R-:W-:-:S03]  /*14d0*/  LEA.HI R15, R24, R88, RZ, 0x4 ;  /* 0x00000058180f7211 */ /* 0x002fc600078f20ff */
[----:B------:R-:W-:Y:S01]  /*14e0*/  @!P0 IMAD R12, R0, c[0x0][0x190], RZ ;  /* 0x00006400000c8a24 */ /* 0x000fe200078e02ff */
[----:B------:R-:W-:Y:S01]  /*14f0*/  SHF.R.S32.HI R14, RZ, 0x4, R15 ;  /* 0x00000004ff0e7819 */ /* 0x000fe2000001140f */
[----:B------:R-:W-:Y:S02]  /*1500*/  @!P2 IMAD.IADD R0, R9, 0x1, R11 ;  /* 0x000000010900a824 */ /* 0x000fe400078e020b */
[----:B------:R-:W-:-:S03]  /*1510*/  @!P0 IMAD R9, R10, c[0x0][0x194], R12 ;  /* 0x000065000a098a24 */ /* 0x000fc600078e020c */
[----:B------:R-:W-:Y:S01]  /*1520*/  @!P2 LEA.HI.X R21, R8, c[0x0][0x164], R0, 0x1, P6 ;  /* 0x000059000815aa11 */ /* 0x000fe200030f0c00 */
[----:B------:R-:W-:Y:S01]  /*1530*/  @!P1 IMAD.IADD R0, R7, 0x1, R13 ;  /* 0x0000000107009824 */ /* 0x000fe200078e020d */
[----:B------:R-:W-:-:S03]  /*1540*/  @!P1 LEA R12, P6, R6, c[0x0][0x160], 0x1 ;  /* 0x00005800060c9a11 */ /* 0x000fc600078c08ff */
[----:B------:R1:W-:Y:S01]  /*1550*/  @!P2 LDGSTS.E.BYPASS.LTC128B.128 [R219+0x2800], [R20.64] ;  /* 0x0280000014dbafae */ /* 0x0003e2000b901d5a */
[----:B------:R-:W-:Y:S01]  /*1560*/  @!P1 LEA.HI.X R13, R6, c[0x0][0x164], R0, 0x1, P6 ;  /* 0x00005900060d9a11 */ /* 0x000fe200030f0c00 */
[----:B------:R-:W-:Y:S01]  /*1570*/  @!P0 IMAD.IADD R0, R5, 0x1, R9 ;  /* 0x0000000105008824 */ /* 0x000fe200078e0209 */
[----:B------:R-:W-:Y:S01]  /*1580*/  @!P0 LEA R10, P6, R4, c[0x0][0x160], 0x1 ;  /* 0x00005800040a8a11 */ /* 0x000fe200078c08ff */
[----:B------:R-:W-:Y:S01]  /*1590*/  IMAD.WIDE.U32 R6, R2, c[0x0][0x1a0], R30 ;  /* 0x0000680002067a25 */ /* 0x000fe200078e001e */
[----:B------:R-:W-:Y:S01]  /*15a0*/  LOP3.LUT R9, R15, 0xfffffff0, RZ, 0xc0, !PT ;  /* 0xfffffff00f097812 */ /* 0x000fe200078ec0ff */
[----:B------:R1:W-:Y:S01]  /*15b0*/  @!P2 LDGSTS.E.BYPASS.LTC128B.128 [R219+0x6800], [R20.64+0x80] ;  /* 0x0680008014dbafae */ /* 0x0003e2000b901d5a */
[----:B------:R-:W-:Y:S01]  /*15c0*/  @!P0 LEA.HI.X R11, R4, c[0x0][0x164], R0, 0x1, P6 ;  /* 0x00005900040b8a11 */ /* 0x000fe200030f0c00 */
[C---:B------:R-:W-:Y:S01]  /*15d0*/  IMAD R0, R3.reuse, c[0x0][0x198], RZ ;  /* 0x0000660003007a24 */ /* 0x040fe200078e02ff */
[C---:B------:R-:W-:Y:S01]  /*15e0*/  ISETP.GE.AND P2, PT, R2.reuse, UR6, PT ;  /* 0x0000000602007c0c */ /* 0x040fe2000bf46270 */
[C---:B------:R-:W-:Y:S01]  /*15f0*/  IMAD.WIDE.U32 R4, R2.reuse, c[0x0][0x198], R30 ;  /* 0x0000660002047a25 */ /* 0x040fe200078e001e */
[----:B------:R2:W-:Y:S03]  /*1600*/  @!P1 LDGSTS.E.BYPASS.LTC128B.128 [R219+0x3000], [R12.64] ;  /* 0x030000000cdb9fae */ /* 0x0005e6000b901d5a */
[----:B------:R-:W-:Y:S01]  /*1610*/  IMAD R0, R2, c[0x0][0x19c], R0 ;  /* 0x0000670002007a24 */ /* 0x000fe200078e0200 */
[----:B------:R-:W-:Y:S01]  /*1620*/  IADD3 R4, P6, R4, UR16, RZ ;  /* 0x0000001004047c10 */ /* 0x000fe2000ffde0ff */
[----:B------:R-:W-:Y:S01]  /*1630*/  IMAD R3, R3, c[0x0][0x1a0], RZ ;  /* 0x0000680003037a24 */ /* 0x000fe200078e02ff */
[----:B------:R2:W-:Y:S02]  /*1640*/  @!P1 LDGSTS.E.BYPASS.LTC128B.128 [R219+0x7000], [R12.64+0x80] ;  /* 0x070000800cdb9fae */ /* 0x0005e4000b901d5a */
[----:B------:R-:W-:Y:S01]  /*1650*/  IADD3.X R5, R5, UR7, R0, P6, !PT ;  /* 0x0000000705057c10 */ /* 0x000fe2000b7fe400 */
[----:B------:R-:W-:Y:S01]  /*1660*/  IMAD R0, R18, c[0x0][0x1b0], RZ ;  /* 0x00006c0012007a24 */ /* 0x000fe200078e02ff */
[C---:B------:R-:W-:Y:S01]  /*1670*/  ISETP.GE.AND P6, PT, R2.reuse, UR6, PT ;  /* 0x0000000602007c0c */ /* 0x040fe2000bfc6270 */
[----:B------:R-:W-:Y:S01]  /*1680*/  USHF.R.S32.HI UR7, URZ, 0x1f, UR10 ;  /* 0x0000001f3f077899 */ /* 0x000fe2000801140a */
[----:B------:R-:W-:Y:S01]  /*1690*/  IMAD R3, R2, c[0x0][0x1a4], R3 ;  /* 0x0000690002037a24 */ /* 0x000fe200078e0203 */
[----:B------:R4:W-:Y:S01]  /*16a0*/  @!P0 LDGSTS.E.BYPASS.LTC128B.128 [R219+0x3800], [R10.64] ;  /* 0x038000000adb8fae */ /* 0x0009e2000b901d5a */
[C---:B------:R-:W-:Y:S01]  /*16b0*/  IMAD R8, R22.reuse, c[0x0][0x1b4], R0 ;  /* 0x00006d0016087a24 */ /* 0x040fe200078e0200 */
[----:B------:R-:W-:Y:S01]  /*16c0*/  UIMAD UR11, UR7, UR22, UR11 ;  /* 0x00000016070b72a4 */ /* 0x000fe2000f8e020b */
[----:B------:R-:W-:Y:S01]  /*16d0*/  IMAD.WIDE.U32 R28, R22, c[0x0][0x1b0], R4 ;  /* 0x00006c00161c7a25 */ /* 0x000fe200078e0004 */
[----:B------:R4:W-:Y:S03]  /*16e0*/  @!P0 LDGSTS.E.BYPASS.LTC128B.128 [R219+0x7800], [R10.64+0x80] ;  /* 0x078000800adb8fae */ /* 0x0009e6000b901d5a */
[----:B------:R-:W-:Y:S01]  /*16f0*/  IMAD.IADD R91, R29, 0x1, R8 ;  /* 0x000000011d5b7824 */ /* 0x000fe200078e0208 */
[----:B------:R-:W-:Y:S01]  /*1700*/  IADD3 R8, P3, R6, UR18, RZ ;  /* 0x0000001206087c10 */ /* 0x000fe2000ff7e0ff */
[----:B------:R-:W-:Y:S01]  /*1710*/  IMAD.MOV.U32 R90, RZ, RZ, R28 ;  /* 0x000000ffff5a7224 */ /* 0x000fe200078e001c */
[----:B------:R5:W-:Y:S01]  /*1720*/  STL.64 [R1+0x10], R28 ;  /* 0x0000101c01007387 */ /* 0x000be20000100a00 */
[----:B------:R-:W-:Y:S01]  /*1730*/  IMAD.IADD R0, R88, 0x1, -R9 ;  /* 0x0000000158007824 */ /* 0x000fe200078e0a09 */
[----:B------:R-:W-:Y:S01]  /*1740*/  IADD3.X R9, R7, UR15, R3, P3, !PT ;  /* 0x0000000f07097c10 */ /* 0x000fe20009ffe403 */
[----:B------:R-:W-:Y:S01]  /*1750*/  IMAD.WIDE.U32 R4, R86, UR22, R90 ;  /* 0x0000001656047c25 */ /* 0x000fe2000f8e005a */
[----:B------:R-:W-:Y:S01]  /*1760*/  LEA.HI R7, R15, R14, RZ, 0x1 ;  /* 0x0000000e0f077211 */ /* 0x000fe200078f08ff */
[----:B------:R-:W-:Y:S01]  /*1770*/  UIMAD.WIDE.U32 UR14, UR10, UR4, URZ ;  /* 0x000000040a0e72a5 */ /* 0x000fe2000f8e003f */
[----:B---3--:R-:W-:Y:S01]  /*1780*/  SHF.R.S32.HI R17, RZ, 0x1f, R0 ;  /* 0x0000001fff117819 */ /* 0x008fe20000011400 */
[----:B------:R-:W-:Y:S01]  /*1790*/  UIMAD UR4, UR7, UR4, URZ ;  /* 0x00000004070472a4 */ /* 0x000fe2000f8e023f */
[----:B------:R-:W-:Y:S01]  /*17a0*/  IADD3 R3, R5, UR11, RZ ;  /* 0x0000000b05037c10 */ /* 0x000fe2000fffe0ff */
[----:B------:R-:W-:Y:S01]  /*17b0*/  STL.64 [R1], R90 ;  /* 0x0000005a01007387 */ /* 0x000fe20000100a00 */
[----:B------:R-:W-:Y:S01]  /*17c0*/  @!P6 LEA R6, P3, R4, c[0x0][0x168], 0x1 ;  /* 0x00005a000406ea11 */ /* 0x000fe200078608ff */
[----:B------:R-:W-:Y:S01]  /*17d0*/  UIMAD UR4, UR10, UR5, UR4 ;  /* 0x000000050a0472a4 */ /* 0x000fe2000f8e0204 */
[----:B------:R-:W-:-:S02]  /*17e0*/  LOP3.LUT R15, R7, 0xfffffffe, RZ, 0xc0, !PT ;  /* 0xfffffffe070f7812 */ /* 0x000fc400078ec0ff */
[C---:B------:R-:W-:Y:S01]  /*17f0*/  @!P6 LEA.HI.X R7, R4.reuse, c[0x0][0x16c], R3, 0x1, P3 ;  /* 0x00005b000407ea11 */ /* 0x040fe200018f0c03 */
[----:B------:R-:W-:Y:S01]  /*1800*/  UIADD3 UR4, UR15, UR4, URZ ;  /* 0x000000040f047290 */ /* 0x000fe2000fffe03f */
[----:B------:R-:W-:Y:S01]  /*1810*/  @!P5 IADD3 R5, P3, R4, UR12, RZ ;  /* 0x0000000c0405dc10 */ /* 0x000fe2000ff7e0ff */
[----:B------:R-:W-:Y:S01]  /*1820*/  IMAD.IADD R15, R14, 0x1, -R15 ;  /* 0x000000010e0f7824 */ /* 0x000fe200078e0a0f */
[----:B------:R-:W-:Y:S01]  /*1830*/  LEA.HI R17, R17, R0, RZ, 0x3 ;  /* 0x0000000011117211 */ /* 0x000fe200078f18ff */
[----:B------:R3:W-:Y:S01]  /*1840*/  @!P6 LDGSTS.E.BYPASS.LTC128B.128 [R219+0x8000], [R6.64] ;  /* 0x0800000006dbefae */ /* 0x0007e2000b901d5a */
[----:B------:R-:W-:Y:S01]  /*1850*/  @!P5 IADD3.X R3, R3, UR8, RZ, P3, !PT ;  /* 0x000000080303dc10 */ /* 0x000fe20009ffe4ff */
[----:B------:R-:W-:Y:S01]  /*1860*/  IMAD R14, R18, c[0x0][0x1b8], RZ ;  /* 0x00006e00120e7a24 */ /* 0x000fe200078e02ff */
[----:B------:R-:W-:Y:S01]  /*1870*/  @!P5 LEA R4, P3, R5, c[0x0][0x168], 0x1 ;  /* 0x00005a000504da11 */ /* 0x000fe200078608ff */
[----:B------:R3:W-:Y:S01]  /*1880*/  @!P6 LDGSTS.E.BYPASS.LTC128B.128 [R219+0x9000], [R6.64+0x80] ;  /* 0x0900008006dbefae */ /* 0x0007e2000b901d5a */
[----:B------:R-:W-:Y:S01]  /*1890*/  LOP3.LUT R16, R17, 0xfffffff8, RZ, 0xc0, !PT ;  /* 0xfffffff811107812 */ /* 0x000fe200078ec0ff */
[----:B------:R-:W-:Y:S01]  /*18a0*/  IMAD R14, R22, c[0x0][0x1bc], R14 ;  /* 0x00006f00160e7a24 */ /* 0x000fe200078e020e */
[----:B------:R-:W-:Y:S01]  /*18b0*/  @!P5 LEA.HI.X R5, R5, c[0x0][0x16c], R3, 0x1, P3 ;  /* 0x00005b000505da11 */ /* 0x000fe200018f0c03 */
[----:B------:R-:W-:-:S02]  /*18c0*/  IMAD.SHL.U32 R3, R2, 0x8, RZ ;  /* 0x0000000802037824 */ /* 0x000fc400078e00ff */
[----:B------:R-:W-:Y:S02]  /*18d0*/  IMAD.IADD R24, R0, 0x1, -R16 ;  /* 0x0000000100187824 */ /* 0x000fe400078e0a10 */
[----:B------:R1:W-:Y:S01]  /*18e0*/  @!P5 LDGSTS.E.BYPASS.LTC128B.128 [R219+0x8800], [R4.64] ;  /* 0x0880000004dbdfae */ /* 0x0003e2000b901d5a */
[----:B------:R-:W-:Y:S02]  /*18f0*/  IMAD.SHL.U32 R0, R25, 0x40, RZ ;  /* 0x0000004019007824 */ /* 0x000fe400078e00ff */
[----:B------:R-:W-:Y:S01]  /*1900*/  IMAD.SHL.U32 R2, R24, 0x40, RZ ;  /* 0x0000004018027824 */ /* 0x000fe200078e00ff */
[----:B------:R1:W-:Y:S01]  /*1910*/  @!P5 LDGSTS.E.BYPASS.LTC128B.128 [R219+0x9800], [R4.64+0x80] ;  /* 0x0980008004dbdfae */ /* 0x0003e2000b901d5a */
[----:B-----5:R-:W-:Y:S01]  /*1920*/  IMAD.WIDE.U32 R28, R22, c[0x0][0x1b8], R8 ;  /* 0x00006e00161c7a25 */ /* 0x020fe200078e0008 */
[----:B------:R-:W-:Y:S02]  /*1930*/  LOP3.LUT R0, R0, 0x1c0, RZ, 0xc0, !PT ;  /* 0x000001c000007812 */ /* 0x000fe400078ec0ff */
[----:B------:R-:W0:Y:S01]  /*1940*/  LDGDEPBAR ;  /* 0x00000000000079af */ /* 0x000e220000000000 */
[----:B------:R-:W-:Y:S01]  /*1950*/  LOP3.LUT R2, R2, 0x1c0, RZ, 0xc0, !PT ;  /* 0x000001c002027812 */ /* 0x000fe200078ec0ff */
[----:B------:R-:W-:-:S02]  /*1960*/  IMAD.U32 R8, RZ, RZ, UR14 ;  /* 0x0000000eff087e24 */ /* 0x000fc4000f8e00ff */
[----:B------:R-:W-:Y:S01]  /*1970*/  IMAD.U32 R9, RZ, RZ, UR15 ;  /* 0x0000000fff097e24 */ /* 0x000fe2000f8e00ff */
[----:B------:R-:W-:Y:S01]  /*1980*/  STL.64 [R1+0x8], R28 ;  /* 0x0000081c01007387 */ /* 0x000fe20000100a00 */
[----:B------:R-:W-:Y:S01]  /*1990*/  IMAD.IADD R252, R29, 0x1, R14 ;  /* 0x000000011dfc7824 */ /* 0x000fe200078e020e */
[----:B---3--:R-:W-:Y:S01]  /*19a0*/  LOP3.LUT R6, R0, 0x8, R3, 0xf8, !PT ;  /* 0x0000000800067812 */ /* 0x008fe200078ef803 */
[----:B------:R-:W-:Y:S01]  /*19b0*/  @!P4 IMAD.MOV.U32 R7, RZ, RZ, c[0x0][0x1a4] ;  /* 0x00006900ff07c624 */ /* 0x000fe200078e00ff */
[----:B------:R-:W-:Y:S02]  /*19c0*/  SHF.R.U32.HI R3, RZ, 0x3, R0 ;  /* 0x00000003ff037819 */ /* 0x000fe40000011600 */
[----:B------:R-:W-:Y:S02]  /*19d0*/  LEA R0, P0, R8, R28, 0x5 ;  /* 0x0000001c08007211 */ /* 0x000fe400078028ff */
[----:B------:R-:W-:Y:S01]  /*19e0*/  LOP3.LUT R9, R6, R3, RZ, 0x3c, !PT ;  /* 0x0000000306097212 */ /* 0x000fe200078e3cff */
[----:B------:R-:W-:Y:S01]  /*19f0*/  @!P4 IMAD.MOV.U32 R3, RZ, RZ, c[0x0][0x1a0] ;  /* 0x00006800ff03c624 */ /* 0x000fe200078e00ff */
[----:B------:R-:W-:Y:S01]  /*1a00*/  @!P2 LEA R6, P1, R0, c[0x0][0x170], 0x1 ;  /* 0x00005c000006aa11 */ /* 0x000fe200078208ff */
[----:B-1----:R-:W-:Y:S01]  /*1a10*/  IMAD.SHL.U32 R4, R15, 0x8, RZ ;  /* 0x000000080f047824 */ /* 0x002fe200078e00ff */
[----:B------:R-:W-:-:S04]  /*1a20*/  DEPBAR.LE SB0, 0x0 ;  /* 0x000080000000791a */ /* 0x000fc80000000000 */
[----:B------:R-:W-:Y:S01]  /*1a30*/  BAR.SYNC.DEFER_BLOCKING 0x0 ;  /* 0x0000000000007b1d */ /* 0x000fe20000010000 */
[----:B------:R-:W-:Y:S01]  /*1a40*/  LOP3.LUT R4, R2, 0x8, R4, 0xf8, !PT ;  /* 0x0000000802047812 */ /* 0x000fe200078ef804 */
[----:B------:R-:W-:Y:S01]  /*1a50*/  IMAD.U32 R5, RZ, RZ, UR4 ;  /* 0x00000004ff057e24 */ /* 0x000fe2000f8e00ff */
[----:B------:R-:W-:-:S04]  /*1a60*/  SHF.R.U32.HI R2, RZ, 0x3, R2 ;  /* 0x00000003ff027819 */ /* 0x000fc80000011602 */
[----:B------:R-:W-:Y:S01]  /*1a70*/  LOP3.LUT R85, R4, R2, RZ, 0x3c, !PT ;  /* 0x0000000204557212 */ /* 0x000fe200078e3cff */
[----:B------:R-:W-:Y:S01]  /*1a80*/  IMAD.SHL.U32 R4, R17, 0x40, RZ ;  /* 0x0000004011047824 */ /* 0x000fe200078e00ff */
[----:B------:R-:W-:Y:S02]  /*1a90*/  LEA.HI.X R2, R8, R252, R5, 0x5, P0 ;  /* 0x000000fc08027211 */ /* 0x000fe400000f2c05 */
[C---:B------:R-:W-:Y:S02]  /*1aa0*/  @!P4 LEA R5, P0, R3.reuse, R0, 0x4 ;  /* 0x000000000305c211 */ /* 0x040fe400078020ff */
[----:B------:R-:W-:Y:S02]  /*1ab0*/  LOP3.LUT R84, R4, 0xfffffe00, RZ, 0xc0, !PT ;  /* 0xfffffe0004547812 */ /* 0x000fe400078ec0ff */
[----:B------:R-:W-:Y:S02]  /*1ac0*/  @!P4 LEA.HI.X R3, R3, R2, R7, 0x4, P0 ;  /* 0x000000020303c211 */ /* 0x000fe400000f2407 */
[----:B------:R-:W-:Y:S01]  /*1ad0*/  @!P2 LEA.HI.X R7, R0, c[0x0][0x174], R2, 0x1, P1 ;  /* 0x00005d000007aa11 */ /* 0x000fe200008f0c02 */
[----:B------:R-:W-:Y:S01]  /*1ae0*/  IMAD R2, R87, 0x400, R84 ;  /* 0x0000040057027824 */ /* 0x000fe200078e0254 */
[----:B------:R-:W-:Y:S01]  /*1af0*/  @!P4 LEA R4, P0, R5, c[0x0][0x170], 0x1 ;  /* 0x00005c000504ca11 */ /* 0x000fe200078008ff */
[----:B------:R-:W-:-:S02]  /*1b00*/  IMAD R0, R15, 0x200, R9 ;  /* 0x000002000f007824 */ /* 0x000fc400078e0209 */
[----:B------:R-:W-:Y:S01]  /*1b10*/  IMAD.IADD R2, R85, 0x1, R2 ;  /* 0x0000000155027824 */ /* 0x000fe200078e0202 */
[----:B------:R-:W-:Y:S01]  /*1b20*/  @!P4 LEA.HI.X R5, R5, c[0x0][0x174], R3, 0x1, P0 ;  /* 0x00005d000505ca11 */ /* 0x000fe200000f0c03 */
[----:B------:R-:W-:Y:S01]  /*1b30*/  @P2 STS.128 [R219+0xa000], RZ ;  /* 0x00a000ffdb002388 */ /* 0x000fe20000000c00 */
[----:B------:R-:W-:Y:S02]  /*1b40*/  IMAD.SHL.U32 R204, R0, 0x2, RZ ;  /* 0x0000000200cc7824 */ /* 0x000fe400078e00ff */
[----:B------:R-:W-:Y:S01]  /*1b50*/  IMAD.SHL.U32 R206, R2, 0x2, RZ ;  /* 0x0000000202ce7824 */ /* 0x000fe200078e00ff */
[----:B------:R-:W-:Y:S01]  /*1b60*/  @P2 STS.128 [R219+0xb000], RZ ;  /* 0x00b000ffdb002388 */ /* 0x000fe20000000c00 */
[----:B------:R-:W-:Y:S01]  /*1b70*/  IMAD.MOV.U32 R3, RZ, RZ, 0x10 ;  /* 0x00000010ff037424 */ /* 0x000fe200078e00ff */
[C---:B------:R-:W-:Y:S01]  /*1b80*/  IADD3 R0, R204.reuse, 0x8000, RZ ;  /* 0x00008000cc007810 */ /* 0x040fe20007ffe0ff */
[----:B------:R-:W-:Y:S01]  /*1b90*/  IMAD.MOV.U32 R2, RZ, RZ, -0x20 ;  /* 0xffffffe0ff027424 */ /* 0x000fe200078e00ff */
[----:B------:R-:W-:Y:S01]  /*1ba0*/  @!PT LDS RZ, [RZ] ;  /* 0x00000000fffff984 */ /* 0x000fe20000000800 */
[----:B------:R-:W-:Y:S01]  /*1bb0*/  @!PT LDS RZ, [RZ] ;  /* 0x00000000fffff984 */ /* 0x000fe20000000800 */
[----:B------:R-:W-:Y:S01]  /*1bc0*/  @!PT LDS RZ, [RZ] ;  /* 0x00000000fffff984 */ /* 0x000fe20000000800 */
[----:B------:R1:W-:Y:S01]  /*1bd0*/  @!P2 LDGSTS.E.BYPASS.LTC128B.128 [R219+0xa000], [R6.64] ;  /* 0x0a00000006dbafae */ /* 0x0003e2000b901d5a */
[----:B------:R-:W-:-:S03]  /*1be0*/  IADD3 R215, R204, 0x8020, RZ ;  /* 0x00008020ccd77810 */ /* 0x000fc60007ffe0ff */
[----:B------:R1:W-:Y:S01]  /*1bf0*/  @!P2 LDGSTS.E.BYPASS.LTC128B.128 [R219+0xb000], [R6.64+0x80] ;  /* 0x0b00008006dbafae */ /* 0x0003e2000b901d5a */
[----:B------:R-:W-:-:S03]  /*1c00*/  R2P PR, R24, 0x6 ;  /* 0x0000000618007804 */ /* 0x000fc60000000000 */
[----:B------:R-:W-:Y:S02]  /*1c10*/  @P4 STS.128 [R219+0xa800], RZ ;  /* 0x00a800ffdb004388 */ /* 0x000fe40000000c00 */
[----:B------:R-:W-:Y:S02]  /*1c20*/  SEL R3, R3, 0xfffffff0, !P1 ;  /* 0xfffffff003037807 */ /* 0x000fe40004800000 */
[----:B------:R-:W-:Y:S01]  /*1c30*/  @P4 STS.128 [R219+0xb800], RZ ;  /* 0x00b800ffdb004388 */ /* 0x000fe20000000c00 */
[----:B------:R-:W-:Y:S02]  /*1c40*/  SEL R2, R2, 0x20, P2 ;  /* 0x0000002002027807 */ /* 0x000fe40001000000 */
[----:B------:R-:W-:Y:S01]  /*1c50*/  R2P PR, R25, 0x6 ;  /* 0x0000000619007804 */ /* 0x000fe20000000000 */
[----:B------:R-:W-:Y:S01]  /*1c60*/  @!PT LDS RZ, [RZ] ;  /* 0x00000000fffff984 */ /* 0x000fe20000000800 */
[----:B------:R-:W-:Y:S01]  /*1c70*/  @!PT LDS RZ, [RZ] ;  /* 0x00000000fffff984 */ /* 0x000fe20000000800 */
[----:B------:R-:W-:Y:S01]  /*1c80*/  @!PT LDS RZ, [RZ] ;  /* 0x00000000fffff984 */ /* 0x000fe20000000800 */
[----:B------:R1:W-:Y:S01]  /*1c90*/  @!P4 LDGSTS.E.BYPASS.LTC128B.128 [R219+0xa800], [R4.64] ;  /* 0x0a80000004dbcfae */ /* 0x0003e2000b901d5a */
[--C-:B------:R-:W-:Y:S02]  /*1ca0*/  IMAD R208, R3, 0x2, R206.reuse ;  /* 0x0000000203d07824 */ /* 0x100fe400078e02ce */
[C---:B------:R-:W-:Y:S01]  /*1cb0*/  IMAD R214, R2.reuse, 0x2, R206 ;  /* 0x0000000202d67824 */ /* 0x040fe200078e02ce */
[----:B------:R1:W-:Y:S01]  /*1cc0*/  @!P4 LDGSTS.E.BYPASS.LTC128B.128 [R219+0xb800], [R4.64+0x80] ;  /* 0x0b80008004dbcfae */ /* 0x0003e2000b901d5a */
[----:B------:R-:W-:-:S03]  /*1cd0*/  IMAD R213, R2, 0x2, R208 ;  /* 0x0000000202d57824 */ /* 0x000fc600078e02d0 */
[----:B------:R-:W-:Y:S04]  /*1ce0*/  LDSM.16.M88.4 R16, [R204+0x8000] ;  /* 0x00800000cc10783b */ /* 0x000fe80000000200 */
[----:B------:R-:W-:Y:S01]  /*1cf0*/  LDSM.16.M88.4 R20, [R204+0x8800] ;  /* 0x00880000cc14783b */ /* 0x000fe20000000200 */
[----:B------:R-:W-:Y:S01]  /*1d00*/  @P1 IADD3 R215, R0, -0x20, RZ ;  /* 0xffffffe000d71810 */ /* 0x000fe20007ffe0ff */
[----:B------:R-:W-:Y:S02]  /*1d10*/  IMAD.MOV.U32 R0, RZ, RZ, 0x40 ;  /* 0x00000040ff007424 */ /* 0x000fe400078e00ff */
[----:B--2---:R-:W2:Y:S01]  /*1d20*/  LDSM.16.M88.4 R12, [R206] ;  /* 0x00000000ce0c783b */ /* 0x004ea20000000200 */
[C---:B------:R-:W-:Y:S02]  /*1d30*/  IADD3 R218, R215.reuse, 0x800, RZ ;  /* 0x00000800d7da7810 */ /* 0x040fe40007ffe0ff */
[----:B------:R-:W-:Y:S01]  /*1d40*/  SEL R0, R0, 0xffffffc0, !P2 ;  /* 0xffffffc000007807 */ /* 0x000fe20005000000 */
[----:B------:R-:W-:Y:S01]  /*1d50*/  LDSM.16.M88.4 R28, [R215] ;  /* 0x00000000d71c783b */ /* 0x000fe20000000200 */
[----:B------:R-:W-:-:S02]  /*1d60*/  IADD3 R217, R215, 0x1000, RZ ;  /* 0x00001000d7d97810 */ /* 0x000fc40007ffe0ff */
[----:B------:R-:W-:Y:S01]  /*1d70*/  IADD3 R216, R215, 0x1800, RZ ;  /* 0x00001800d7d87810 */ /* 0x000fe20007ffe0ff */
[----:B----4-:R-:W-:Y:S01]  /*1d80*/  LDSM.16.M88.4 R8, [R208+0x2000] ;  /* 0x00200000d008783b */ /* 0x010fe20000000200 */
[----:B------:R-:W-:Y:S02]  /*1d90*/  IMAD.IADD R212, R204, 0x1, R0 ;  /* 0x00000001ccd47824 */ /* 0x000fe400078e0200 */
[----:B------:R-:W-:Y:S01]  /*1da0*/  IMAD.IADD R211, R0, 0x1, R215 ;  /* 0x0000000100d37824 */ /* 0x000fe200078e02d7 */
[----:B------:R-:W-:Y:S01]  /*1db0*/  LDSM.16.M88.4 R24, [R215+0x800] ;  /* 0x00080000d718783b */ /* 0x000fe20000000200 */
[----:B------:R-:W-:-:S03]  /*1dc0*/  IMAD.U32 R0, RZ, RZ, UR10 ;  /* 0x0000000aff007e24 */ /* 0x000fc6000f8e00ff */
[----:B-1----:R-:W1:Y:S04]  /*1dd0*/  LDSM.16.M88.4 R4, [R206+0x2000] ;  /* 0x00200000ce04783b */ /* 0x002e680000000200 */
[----:B------:R-:W-:Y:S04]  /*1de0*/  LDSM.16.M88.4 R36, [R212+0x8000] ;  /* 0x00800000d424783b */ /* 0x000fe80000000200 */
[----:B------:R-:W-:Y:S04]  /*1df0*/  LDSM.16.M88.4 R32, [R212+0x8800] ;  /* 0x00880000d420783b */ /* 0x000fe80000000200 */
[----:B------:R-:W0:Y:S01]  /*1e00*/  LDGDEPBAR ;  /* 0x00000000000079af */ /* 0x000e220000000000 */
[C---:B--2---:R-:W-:Y:S08]  /*1e10*/  HMMA.16816.F32 R64, R12.reuse, R16, RZ ;  /* 0x000000100c40723c */ /* 0x044ff000000018ff */
[----:B------:R-:W-:Y:S08]  /*1e20*/  HMMA.16816.F32 R68, R12, R18, RZ ;  /* 0x000000120c44723c */ /* 0x000ff000000018ff */
[C---:B-1----:R-:W-:Y:S08]  /*1e30*/  HMMA.16816.F32 R40, R4.reuse, R16, RZ ;  /* 0x000000100428723c */ /* 0x042ff000000018ff */
[C---:B------:R-:W-:Y:S01]  /*1e40*/  HMMA.16816.F32 R56, R4.reuse, R18, RZ ;  /* 0x000000120438723c */ /* 0x040fe200000018ff */
[----:B------:R-:W-:Y:S07]  /*1e50*/  LDSM.16.M88.4 R16, [R214+0x2000] ;  /* 0x00200000d610783b */ /* 0x000fee0000000200 */
[C---:B------:R-:W-:Y:S08]  /*1e60*/  HMMA.16816.F32 R48, R4.reuse, R20, RZ ;  /* 0x000000140430723c */ /* 0x040ff000000018ff */
[----:B------:R-:W-:Y:S01]  /*1e70*/  HMMA.16816.F32 R44, R4, R22, RZ ;  /* 0x00000016042c723c */ /* 0x000fe200000018ff */
[----:B------:R-:W1:Y:S07]  /*1e80*/  LDSM.16.M88.4 R4, [R208] ;  /* 0x00000000d004783b */ /* 0x000e6e0000000200 */
[C---:B------:R-:W-:Y:S08]  /*1e90*/  HMMA.16816.F32 R52, R12.reuse, R20, RZ ;  /* 0x000000140c34723c */ /* 0x040ff000000018ff */
[----:B------:R-:W-:Y:S01]  /*1ea0*/  HMMA.16816.F32 R60, R12, R22, RZ ;  /* 0x000000160c3c723c */ /* 0x000fe200000018ff */
[----:B------:R-:W2:Y:S07]  /*1eb0*/  LDSM.16.M88.4 R20, [R214] ;  /* 0x00000000d614783b */ /* 0x000eae0000000200 */
[C---:B------:R-:W-:Y:S08]  /*1ec0*/  HMMA.16816.F32 R76, R8.reuse, R30, R56 ;  /* 0x0000001e084c723c */ /* 0x040ff00000001838 */
[C---:B------:R-:W-:Y:S08]  /*1ed0*/  HMMA.16816.F32 R12, R8.reuse, R28, R40 ;  /* 0x0000001c080c723c */ /* 0x040ff00000001828 */
[C---:B------:R-:W-:Y:S08]  /*1ee0*/  HMMA.16816.F32 R72, R8.reuse, R24, R48 ;  /* 0x000000180848723c */ /* 0x040ff00000001830 */
[----:B------:R-:W-:Y:S01]  /*1ef0*/  HMMA.16816.F32 R44, R8, R26, R44 ;  /* 0x0000001a082c723c */ /* 0x000fe2000000182c */
[----:B------:R-:W-:Y:S07]  /*1f00*/  LDSM.16.M88.4 R8, [R213] ;  /* 0x00000000d508783b */ /* 0x000fee0000000200 */
[C---:B-1----:R-:W-:Y:S08]  /*1f10*/  HMMA.16816.F32 R56, R4.reuse, R28, R64 ;  /* 0x0000001c0438723c */ /* 0x042ff00000001840 */
[C---:B------:R-:W-:Y:S01]  /*1f20*/  HMMA.16816.F32 R40, R4.reuse, R30, R68 ;  /* 0x0000001e0428723c */ /* 0x040fe20000001844 */
[----:B------:R-:W1:Y:S07]  /*1f30*/  LDSM.16.M88.4 R28, [R211] ;  /* 0x00000000d31c783b */ /* 0x000e6e0000000200 */
[C---:B------:R-:W-:Y:S08]  /*1f40*/  HMMA.16816.F32 R48, R4.reuse, R24, R52 ;  /* 0x000000180430723c */ /* 0x040ff00000001834 */
[----:B------:R-:W-:Y:S01]  /*1f50*/  HMMA.16816.F32 R64, R4, R26, R60 ;  /* 0x0000001a0440723c */ /* 0x000fe2000000183c */
[----:B------:R-:W3:Y:S04]  /*1f60*/  LDSM.16.M88.4 R4, [R213+0x2000] ;  /* 0x00200000d504783b */ /* 0x000ee80000000200 */
[----:B------:R-:W-:Y:S03]  /*1f70*/  LDSM.16.M88.4 R24, [R206+0x4000] ;  /* 0x00400000ce18783b */ /* 0x000fe60000000200 */
[C---:B------:R-:W-:Y:S08]  /*1f80*/  HMMA.16816.F32 R68, R16.reuse, R38, R76 ;  /* 0x000000261044723c */ /* 0x040ff0000000184c */
[C---:B------:R-:W-:Y:S01]  /*1f90*/  HMMA.16816.F32 R60, R16.reuse, R36, R12 ;  /* 0x00000024103c723c */ /* 0x040fe2000000180c */
[----:B------:R-:W-:Y:S07]  /*1fa0*/  LDSM.16.M88.4 R12, [R206+0x6000] ;  /* 0x00600000ce0c783b */ /* 0x000fee0000000200 */
[C---:B------:R-:W-:Y:S08]  /*1fb0*/  HMMA.16816.F32 R72, R16.reuse, R32, R72 ;  /* 0x000000201048723c */ /* 0x040ff00000001848 */
[----:B------:R-:W-:Y:S01]  /*1fc0*/  HMMA.16816.F32 R76, R16, R34, R44 ;  /* 0x00000022104c723c */ /* 0x000fe2000000182c */
[----:B------:R-:W4:Y:S04]  /*1fd0*/  LDSM.16.M88.4 R16, [R211+0x800] ;  /* 0x00080000d310783b */ /* 0x000f280000000200 */
[----:B------:R-:W-:Y:S03]  /*1fe0*/  LDSM.16.M88.4 R44, [R204+0x9800] ;  /* 0x00980000cc2c783b */ /* 0x000fe60000000200 */
[C---:B--2---:R-:W-:Y:S08]  /*1ff0*/  HMMA.16816.F32 R56, R20.reuse, R36, R56 ;  /* 0x000000241438723c */ /* 0x044ff00000001838 */
[C---:B------:R-:W-:Y:S01]  /*2000*/  HMMA.16816.F32 R52, R20.reuse, R38, R40 ;  /* 0x000000261434723c */ /* 0x040fe20000001828 */
[----:B------:R-:W2:Y:S07]  /*2010*/  LDSM.16.M88.4 R40, [R204+0x9000] ;  /* 0x00900000cc28783b */ /* 0x000eae0000000200 */
[C---:B------:R-:W-:Y:S08]  /*2020*/  HMMA.16816.F32 R36, R20.reuse, R32, R48 ;  /* 0x000000201424723c */ /* 0x040ff00000001830 */
[----:B------:R-:W-:Y:S08]  /*2030*/  HMMA.16816.F32 R20, R20, R34, R64 ;  /* 0x000000221414723c */ /* 0x000ff00000001840 */
[----:B-1----:R-:W-:Y:S08]  /*2040*/  HMMA.16816.F32 R32, R8, R28, R56 ;  /* 0x0000001c0820723c */ /* 0x002ff00000001838 */
[C---:B---3--:R-:W-:Y:S08]  /*2050*/  HMMA.16816.F32 R68, R4.reuse, R30, R68 ;  /* 0x0000001e0444723c */ /* 0x048ff00000001844 */
[C---:B------:R-:W-:Y:S08]  /*2060*/  HMMA.16816.F32 R48, R4.reuse, R28, R60 ;  /* 0x0000001c0430723c */ /* 0x040ff0000000183c */
[----:B----4-:R-:W-:Y:S08]  /*2070*/  HMMA.16816.F32 R64, R4, R18, R76 ;  /* 0x000000120440723c */ /* 0x010ff0000000184c */
[C---:B------:R-:W-:Y:S08]  /*2080*/  HMMA.16816.F32 R80, R8.reuse, R30, R52 ;  /* 0x0000001e0850723c */ /* 0x040ff00000001834 */
[C---:B------:R-:W-:Y:S01]  /*2090*/  HMMA.16816.F32 R76, R8.reuse, R16, R36 ;  /* 0x00000010084c723c */ /* 0x040fe20000001824 */
[----:B------:R-:W-:Y:S07]  /*20a0*/  LDSM.16.M88.4 R36, [R215+0x1800] ;  /* 0x00180000d724783b */ /* 0x000fee0000000200 */
[----:B------:R-:W-:Y:S01]  /*20b0*/  HMMA.16816.F32 R60, R8, R18, R20 ;  /* 0x00000012083c723c */ /* 0x000fe20000001814 */
[----:B------:R-:W-:Y:S04]  /*20c0*/  LDSM.16.M88.4 R8, [R215+0x1000] ;  /* 0x00100000d708783b */ /* 0x000fe80000000200 */
[----:B------:R-:W1:Y:S03]  /*20d0*/  LDSM.16.M88.4 R20, [R208+0x4000] ;  /* 0x00400000d014783b */ /* 0x000e660000000200 */
[----:B------:R-:W-:Y:S01]  /*20e0*/  HMMA.16816.F32 R72, R4, R16, R72 ;  /* 0x000000100448723c */ /* 0x000fe20000001848 */
[----:B------:R-:W3:Y:S04]  /*20f0*/  LDSM.16.M88.4 R4, [R208+0x6000] ;  /* 0x00600000d004783b */ /* 0x000ee80000000200 */
[----:B------:R-:W-:Y:S03]  /*2100*/  LDSM.16.M88.4 R16, [R214+0x4000] ;  /* 0x00400000d610783b */ /* 0x000fe60000000200 */
[----:B--2---:R-:W-:Y:S01]  /*2110*/  HMMA.16816.F32 R52, R24, R40, R32 ;  /* 0x000000281834723c */ /* 0x004fe20000001820 */
[----:B------:R-:W-:Y:S07]  /*2120*/  LDSM.16.M88.4 R32, [R212+0x9000] ;  /* 0x00900000d420783b */ /* 0x000fee0000000200 */
[C---:B------:R-:W-:Y:S08]  /*2130*/  HMMA.16816.F32 R28, R12.reuse, R42, R68 ;  /* 0x0000002a0c1c723c */ /* 0x040ff00000001844 */
[C---:B------:R-:W-:Y:S08]  /*2140*/  HMMA.16816.F32 R56, R12.reuse, R40, R48 ;  /* 0x000000280c38723c */ /* 0x040ff00000001830 */
[C---:B------:R-:W-:Y:S08]  /*2150*/  HMMA.16816.F32 R68, R12.reuse, R44, R72 ;  /* 0x0000002c0c44723c */ /* 0x040ff00000001848 */
[----:B------:R-:W-:Y:S01]  /*2160*/  HMMA.16816.F32 R48, R12, R46, R64 ;  /* 0x0000002e0c30723c */ /* 0x000fe20000001840 */
[----:B------:R-:W2:Y:S07]  /*2170*/  LDSM.16.M88.4 R12, [R214+0x6000] ;  /* 0x00600000d60c783b */ /* 0x000eae0000000200 */
[C---:B------:R-:W-:Y:S08]  /*2180*/  HMMA.16816.F32 R40, R24.reuse, R42, R80 ;  /* 0x0000002a1828723c */ /* 0x040ff00000001850 */
[C---:B------:R-:W-:Y:S08]  /*2190*/  HMMA.16816.F32 R76, R24.reuse, R44, R76 ;  /* 0x0000002c184c723c */ /* 0x040ff0000000184c */
[----:B------:R-:W-:Y:S01]  /*21a0*/  HMMA.16816.F32 R44, R24, R46, R60 ;  /* 0x0000002e182c723c */ /* 0x000fe2000000183c */
[----:B------:R-:W-:Y:S07]  /*21b0*/  LDSM.16.M88.4 R24, [R211+0x1000] ;  /* 0x00100000d318783b */ /* 0x000fee0000000200 */
[----:B-1----:R-:W-:Y:S08]  /*21c0*/  HMMA.16816.F32 R60, R20, R8, R52 ;  /* 0x00000008143c723c */ /* 0x002ff00000001834 */
[C---:B---3--:R-:W-:Y:S01]  /*21d0*/  HMMA.16816.F32 R52, R4.reuse, R10, R28 ;  /* 0x0000000a0434723c */ /* 0x048fe2000000181c */
[----:B------:R-:W1:Y:S07]  /*21e0*/  LDSM.16.M88.4 R28, [R212+0x9800] ;  /* 0x00980000d41c783b */ /* 0x000e6e0000000200 */
[C---:B------:R-:W-:Y:S08]  /*21f0*/  HMMA.16816.F32 R72, R4.reuse, R36, R68 ;  /* 0x000000240448723c */ /* 0x040ff00000001844 */
[C---:B------:R-:W-:Y:S08]  /*2200*/  HMMA.16816.F32 R64, R4.reuse, R8, R56 ;  /* 0x000000080440723c */ /* 0x040ff00000001838 */
[----:B------:R-:W-:Y:S01]  /*2210*/  HMMA.16816.F32 R68, R4, R38, R48 ;  /* 0x000000260444723c */ /* 0x000fe20000001830 */
[----:B------:R-:W3:Y:S07]  /*2220*/  LDSM.16.M88.4 R4, [R213+0x6000] ;  /* 0x00600000d504783b */ /* 0x000eee0000000200 */
[C---:B------:R-:W-:Y:S01]  /*2230*/  HMMA.16816.F32 R48, R20.reuse, R10, R40 ;  /* 0x0000000a1430723c */ /* 0x040fe20000001828 */
[----:B------:R-:W4:Y:S07]  /*2240*/  LDSM.16.M88.4 R8, [R213+0x4000] ;  /* 0x00400000d508783b */ /* 0x000f2e0000000200 */
[C---:B------:R-:W-:Y:S08]  /*2250*/  HMMA.16816.F32 R56, R20.reuse, R36, R76 ;  /* 0x000000241438723c */ /* 0x040ff0000000184c */
[----:B------:R-:W-:Y:S01]  /*2260*/  HMMA.16816.F32 R44, R20, R38, R44 ;  /* 0x00000026142c723c */ /* 0x000fe2000000182c */
[----:B------:R-:W5:Y:S01]  /*2270*/  LDSM.16.M88.4 R20, [R211+0x1800] ;  /* 0x00180000d314783b */ /* 0x000f620000000200 */
[----:B------:R-:W-:-:S06]  /*2280*/  DEPBAR.LE SB0, 0x0 ;  /* 0x000080000000791a */ /* 0x000fcc0000000000 */
[-C--:B--2---:R-:W-:Y:S08]  /*2290*/  HMMA.16816.F32 R40, R12, R32.reuse, R64 ;  /* 0x000000200c28723c */ /* 0x084ff00000001840 */
[----:B------:R-:W-:Y:S08]  /*22a0*/  HMMA.16816.F32 R36, R16, R32, R60 ;  /* 0x000000201024723c */ /* 0x000ff0000000183c */
[-C--:B------:R-:W-:Y:S08]  /*22b0*/  HMMA.16816.F32 R52, R12, R34.reuse, R52 ;  /* 0x000000220c34723c */ /* 0x080ff00000001834 */
[----:B------:R-:W-:Y:S08]  /*22c0*/  HMMA.16816.F32 R32, R16, R34, R48 ;  /* 0x000000221020723c */ /* 0x000ff00000001830 */
[C---:B-1----:R-:W-:Y:S08]  /*22d0*/  HMMA.16816.F32 R48, R12.reuse, R28, R72 ;  /* 0x0000001c0c30723c */ /* 0x042ff00000001848 */
[----:B------:R-:W-:Y:S08]  /*22e0*/  HMMA.16816.F32 R60, R12, R30, R68 ;  /* 0x0000001e0c3c723c */ /* 0x000ff00000001844 */
[C---:B------:R-:W-:Y:S08]  /*22f0*/  HMMA.16816.F32 R12, R16.reuse, R28, R56 ;  /* 0x0000001c100c723c */ /* 0x040ff00000001838 */
[----:B------:R-:W-:Y:S07]  /*2300*/  HMMA.16816.F32 R44, R16, R30, R44 ;  /* 0x0000001e102c723c */ /* 0x000fee000000182c */
[----:B------:R-:W-:Y:S01]  /*2310*/  IMAD.SHL.U32 R16, R88, 0x2, RZ ;  /* 0x0000000258107824 */ /* 0x000fe200078e00ff */
[----:B---3--:R-:W-:Y:S04]  /*2320*/  HMMA.16816.F32 R40, R4, R24, R40 ;  /* 0x000000180428723c */ /* 0x008fe80000001828 */
[----:B------:R-:W-:-:S04]  /*2330*/  LOP3.LUT R16, R16, 0x6, RZ, 0xc0, !PT ;  /* 0x0000000610107812 */ /* 0x000fc800078ec0ff */
[----:B----4-:R-:W-:Y:S01]  /*2340*/  HMMA.16816.F32 R36, R8, R24, R36 ;  /* 0x000000180824723c */ /* 0x010fe20000001824 */
[----:B------:R-:W-:Y:S01]  /*2350*/  IMAD R0, R0, 0x20, R16 ;  /* 0x0000002000007824 */ /* 0x000fe200078e0210 */
[----:B------:R-:W-:Y:S04]  /*2360*/  BAR.SYNC.DEFER_BLOCKING 0x0 ;  /* 0x0000000000007b1d */ /* 0x000fe80000010000 */
[----:B------:R-:W-:Y:S02]  /*2370*/  ISETP.GE.AND P0, PT, R0, UR9, PT ;  /* 0x0000000900007c0c */ /* 0x000fe4000bf06270 */
[-C--:B------:R-:W-:Y:S08]  /*2380*/  HMMA.16816.F32 R28, R4, R26.reuse, R52 ;  /* 0x0000001a041c723c */ /* 0x080ff00000001834 */
[----:B------:R-:W-:Y:S01]  /*2390*/  HMMA.16816.F32 R32, R8, R26, R32 ;  /* 0x0000001a0820723c */ /* 0x000fe20000001820 */
[----:B------:R-:W-:-:S02]  /*23a0*/  FSEL R93, R42, -INF , !P0 ;  /* 0xff8000002a5d7808 */ /* 0x000fc40004000000 */
[----:B------:R-:W-:-:S05]  /*23b0*/  FSEL R40, R40, -INF , !P0 ;  /* 0xff80000028287808 */ /* 0x000fca0004000000 */
[-C--:B-----5:R-:W-:Y:S07]  /*23c0*/  HMMA.16816.F32 R24, R8, R20.reuse, R12 ;  /* 0x000000140818723c */ /* 0x0a0fee000000180c */
[C---:B------:R-:W-:Y:S01]  /*23d0*/  IADD3 R13, R0.reuse, 0x1, RZ ;  /* 0x00000001000d7810 */ /* 0x040fe20007ffe0ff */
[----:B------:R-:W-:Y:S01]  /*23e0*/  HMMA.16816.F32 R16, R4, R20, R48 ;  /* 0x000000140410723c */ /* 0x000fe20000001830 */
[----:B------:R-:W-:Y:S02]  /*23f0*/  IADD3 R12, R0, 0x8, RZ ;  /* 0x00000008000c7810 */ /* 0x000fe40007ffe0ff */
[----:B------:R-:W-:-:S02]  /*2400*/  ISETP.GE.AND P6, PT, R13, UR9, PT ;  /* 0x000000090d007c0c */ /* 0x000fc4000bfc6270 */
[----:B------:R-:W-:Y:S02]  /*2410*/  IADD3 R13, R0, 0x11, RZ ;  /* 0x00000011000d7810 */ /* 0x000fe40007ffe0ff */
[----:B------:R-:W-:Y:S01]  /*2420*/  ISETP.GE.AND P5, PT, R12, UR9, PT ;  /* 0x000000090c007c0c */ /* 0x000fe2000bfa6270 */
[-C--:B------:R-:W-:Y:S01]  /*2430*/  HMMA.16816.F32 R4, R4, R22.reuse, R60 ;  /* 0x000000160404723c */ /* 0x080fe2000000183c */
[----:B------:R-:W-:Y:S02]  /*2440*/  ISETP.GE.AND P2, PT, R13, UR9, PT ;  /* 0x000000090d007c0c */ /* 0x000fe4000bf46270 */
[----:B------:R-:W-:Y:S02]  /*2450*/  FSEL R42, R28, -INF , !P5 ;  /* 0xff8000001c2a7808 */ /* 0x000fe40006800000 */
[C---:B------:R-:W-:Y:S02]  /*2460*/  IADD3 R15, R0.reuse, 0x9, RZ ;  /* 0x00000009000f7810 */ /* 0x040fe40007ffe0ff */
[----:B------:R-:W-:Y:S01]  /*2470*/  IADD3 R14, R0, 0x10, RZ ;  /* 0x00000010000e7810 */ /* 0x000fe20007ffe0ff */
[----:B------:R-:W-:Y:S01]  /*2480*/  HMMA.16816.F32 R8, R8, R22, R44 ;  /* 0x000000160808723c */ /* 0x000fe2000000182c */
[----:B------:R-:W-:-:S02]  /*2490*/  FSEL R28, R27, -INF , !P2 ;  /* 0xff8000001b1c7808 */ /* 0x000fc40005000000 */
[----:B------:R-:W-:Y:S02]  /*24a0*/  FSEL R25, R25, -INF , !P2 ;  /* 0xff80000019197808 */ /* 0x000fe40005000000 */
[C---:B------:R-:W-:Y:S02]  /*24b0*/  IADD3 R12, R0.reuse, 0x18, RZ ;  /* 0x00000018000c7810 */ /* 0x040fe40007ffe0ff */
[----:B------:R-:W-:Y:S02]  /*24c0*/  IADD3 R0, R0, 0x19, RZ ;  /* 0x0000001900007810 */ /* 0x000fe40007ffe0ff */
[----:B------:R-:W-:Y:S02]  /*24d0*/  FSEL R222, R19, -INF , !P2 ;  /* 0xff80000013de7808 */ /* 0x000fe40005000000 */
[----:B------:R-:W-:Y:S02]  /*24e0*/  FSEL R138, R17, -INF , !P2 ;  /* 0xff800000118a7808 */ /* 0x000fe40005000000 */
[----:B------:R-:W-:-:S02]  /*24f0*/  PLOP3.LUT P2, PT, PT, PT, UP0, 0x80, 0x0 ;  /* 0x000000000000781c */ /* 0x000fc40003f4f008 */
[----:B------:R-:W-:Y:S02]  /*2500*/  ISETP.GE.AND P4, PT, R15, UR9, PT ;  /* 0x000000090f007c0c */ /* 0x000fe4000bf86270 */
[----:B------:R-:W-:Y:S02]  /*2510*/  ISETP.GE.AND P3, PT, R14, UR9, PT ;  /* 0x000000090e007c0c */ /* 0x000fe4000bf66270 */
[----:B------:R-:W-:Y:S02]  /*2520*/  FSEL R20, R38, -INF , !P0 ;  /* 0xff80000026147808 */ /* 0x000fe40004000000 */
[----:B------:R-:W-:Y:S02]  /*2530*/  FSEL R14, R36, -INF , !P0 ;  /* 0xff800000240e7808 */ /* 0x000fe40004000000 */
[----:B------:R-:W-:Y:S02]  /*2540*/  ISETP.GE.AND P1, PT, R12, UR9, PT ;  /* 0x000000090c007c0c */ /* 0x000fe4000bf26270 */
[----:B------:R-:W-:Y:S01]  /*2550*/  ISETP.GE.AND P0, PT, R0, UR9, PT ;  /* 0x0000000900007c0c */ /* 0x000fe2000bf06270 */
        /* <DEDUP_REMOVED lines=23> */
[----:B------:R-:W-:Y:S01]  /*26d0*/  FSEL R23, R9, -INF , !P0 ;  /* 0xff80000009177808 */ /* 0x000fe20004000000 */
[----:B------:R-:W-:Y:S05]  /*26e0*/  @!P2 BRA `(.L_x_1244) ;  /* 0x000001500000a947 */ /* 0x000fea0003800000 */
[----:B------:R-:W-:Y:S01]  /*26f0*/  ULEA.HI.SX32 UR6, UR24, 0xfffffffe, 0x1b ;  /* 0xfffffffe18067891 */ /* 0x000fe2000f8fda3f */
        /* <DEDUP_REMOVED lines=20> */
.L_x_1244:
[----:B------:R-:W-:Y:S01]  /*2840*/  FMNMX.FTZ R136, R14, R13, !PT ;  /* 0x0000000d0e887209 */ /* 0x000fe20007810000 */
[----:B------:R-:W-:Y:S01]  /*2850*/  IMAD R250, R250, 0x8, R87 ;  /* 0x00000008fafa7824 */ /* 0x000fe200078e0257 */
[----:B-1----:R-:W-:Y:S01]  /*2860*/  FMNMX.FTZ R4, R20, R39, !PT ;  /* 0x0000002714047209 */ /* 0x002fe20007810000 */
[----:B------:R-:W-:Y:S01]  /*2870*/  UIADD3 UR16, UR33, -0x4498517b, URZ ;  /* 0xbb67ae8521107890 */ /* 0x000fe2000fffe03f */
[----:B------:R-:W-:Y:S01]  /*2880*/  FMNMX.FTZ R136, R32, R136, !PT ;  /* 0x0000008820887209 */ /* 0x000fe20007810000 */
[----:B------:R-:W-:Y:S01]  /*2890*/  IMAD.WIDE.U32 R10, R250, -0x326172a9, RZ ;  /* 0xcd9e8d57fa0a7825 */ /* 0x000fe200078e00ff */
[----:B------:R-:W-:Y:S01]  /*28a0*/  FMNMX.FTZ R4, R34, R4, !PT ;  /* 0x0000000422047209 */ /* 0x000fe20007810000 */
[----:B------:R-:W-:Y:S01]  /*28b0*/  UIADD3 UR17, UR32, -0x61c88647, URZ ;  /* 0x9e3779b920117890 */ /* 0x000fe2000fffe03f */
[----:B------:R-:W-:Y:S01]  /*28c0*/  FMNMX.FTZ R136, R33, R136, !PT ;  /* 0x0000008821887209 */ /* 0x000fe20007810000 */
[----:B------:R-:W-:Y:S01]  /*28d0*/  IMAD.WIDE.U32 R30, R231, -0x2daee0ad, RZ ;  /* 0xd2511f53e71e7825 */ /* 0x000fe200078e00ff */
[----:B------:R-:W-:Y:S01]  /*28e0*/  FMNMX.FTZ R4, R21, R4, !PT ;  /* 0x0000000415047209 */ /* 0x000fe20007810000 */
[----:B------:R-:W-:Y:S01]  /*28f0*/  UIADD3 UR15, UR32, 0x3c6ef372, URZ ;  /* 0x3c6ef372200f7890 */ /* 0x000fe2000fffe03f */
[----:B------:R-:W-:Y:S01]  /*2900*/  FMNMX.FTZ R136, R24, R136, !PT ;  /* 0x0000008818887209 */ /* 0x000fe20007810000 */
[----:B------:R-:W-:Y:S01]  /*2910*/  UIADD3 UR14, UR33, 0x76cf5d0a, URZ ;  /* 0x76cf5d0a210e7890 */ /* 0x000fe2000fffe03f */
[----:B------:R-:W-:Y:S01]  /*2920*/  FMNMX.FTZ R4, R29, R4, !PT ;  /* 0x000000041d047209 */ /* 0x000fe20007810000 */
[----:B------:R-:W-:Y:S01]  /*2930*/  UIADD3 UR12, UR33, 0x32370b8f, URZ ;  /* 0x32370b8f210c7890 */ /* 0x000fe2000fffe03f */
[----:B------:R-:W-:Y:S01]  /*2940*/  FMNMX.FTZ R136, R25, R136, !PT ;  /* 0x0000008819887209 */ /* 0x000fe20007810000 */
[----:B------:R-:W-:Y:S01]  /*2950*/  UIADD3 UR13, UR32, -0x255992d5, URZ ;  /* 0xdaa66d2b200d7890 */ /* 0x000fe2000fffe03f */
[----:B------:R-:W-:Y:S01]  /*2960*/  FMNMX.FTZ R4, R28, R4, !PT ;  /* 0x000000041c047209 */ /* 0x000fe20007810000 */
[----:B------:R-:W-:Y:S01]  /*2970*/  UIADD3 UR11, UR32, 0x78dde6e4, URZ ;  /* 0x78dde6e4200b7890 */ /* 0x000fe2000fffe03f */
[----:B------:R-:W-:Y:S01]  /*2980*/  FMNMX.FTZ R136, R22, R136, !PT ;  /* 0x0000008816887209 */ /* 0x000fe20007810000 */
[----:B------:R-:W-:Y:S01]  /*2990*/  UIADD3 UR8, UR33, -0x56f99767, URZ ;  /* 0xa906689921087890 */ /* 0x000fe2000fffe03f */
[----:B------:R-:W-:Y:S01]  /*29a0*/  FMNMX.FTZ R4, R26, R4, !PT ;  /* 0x000000041a047209 */ /* 0x000fe20007810000 */
[----:B------:R-:W-:Y:S01]  /*29b0*/  UIADD3 UR10, UR33, -0x126145ec, URZ ;  /* 0xed9eba14210a7890 */ /* 0x000fe2000fffe03f */
[----:B------:R-:W-:Y:S01]  /*29c0*/  FMNMX.FTZ R136, R23, R136, !PT ;  /* 0x0000008817887209 */ /* 0x000fe20007810000 */
[----:B------:R-:W-:Y:S01]  /*29d0*/  IMAD.SHL.U32 R205, R0, 0x2, RZ ;  /* 0x0000000200cd7824 */ /* 0x000fe200078e00ff */
[----:B------:R-:W-:Y:S01]  /*29e0*/  FMNMX.FTZ R4, R27, R4, !PT ;  /* 0x000000041b047209 */ /* 0x000fe20007810000 */
[----:B------:R-:W-:Y:S01]  /*29f0*/  UIADD3 UR19, UR32, -0x4ab325aa, URZ ;  /* 0xb54cda5620137890 */ /* 0x000fe2000fffe03f */
[----:B------:R-:W-:Y:S01]  /*2a00*/  LOP3.LUT R132, R132, UR32, RZ, 0x3c, !PT ;  /* 0x0000002084847c12 */ /* 0x000fe2000f8e3cff */
[----:B------:R-:W1:Y:S01]  /*2a10*/  SHFL.BFLY PT, R5, R136, 0x2, 0x1f ;  /* 0x0c401f0088057f89 */ /* 0x000e6200000e0000 */
[--C-:B------:R-:W-:Y:S01]  /*2a20*/  IMAD R207, R3, 0x2, R205.reuse ;  /* 0x0000000203cf7824 */ /* 0x100fe200078e02cd */
[----:B------:R-:W-:Y:S01]  /*2a30*/  UIADD3 UR9, UR32, 0x1715609d, URZ ;  /* 0x1715609d20097890 */ /* 0x000fe2000fffe03f */
[----:B------:R-:W-:Y:S01]  /*2a40*/  LOP3.LUT R8, R11, R132, RZ, 0x3c, !PT ;  /* 0x000000840b087212 */ /* 0x000fe200078e3cff */
[----:B------:R-:W-:Y:S01]  /*2a50*/  IMAD R210, R2, 0x2, R205 ;  /* 0x0000000202d27824 */ /* 0x000fe200078e02cd */
[----:B------:R-:W-:Y:S01]  /*2a60*/  UIADD3 UR18, UR33, 0x646e171e, URZ ;  /* 0x646e171e21127890 */ /* 0x000fe2000fffe03f */
[----:B------:R-:W-:Y:S01]  /*2a70*/  IMAD R226, R245, 0x10000, R245 ;  /* 0x00010000f5e27824 */ /* 0x000fe200078e02f5 */
[----:B------:R-:W-:Y:S01]  /*2a80*/  LDSM.16.MT88.4 R56, [R205+0xa000] ;  /* 0x00a00000cd38783b */ /* 0x000fe20000004200 */
[----:B------:R-:W-:Y:S01]  /*2a90*/  IMAD.WIDE.U32 R8, R8, -0x2daee0ad, RZ ;  /* 0xd2511f5308087825 */ /* 0x000fe200078e00ff */
[----:B------:R-:W-:-:S02]  /*2aa0*/  IADD3 R248, R250, 0x4, RZ ;  /* 0x00000004faf87810 */ /* 0x000fc40007ffe0ff */
[----:B------:R-:W-:Y:S01]  /*2ab0*/  LDSM.16.MT88.4 R72, [R207+0xa000] ;  /* 0x00a00000cf48783b */ /* 0x000fe20000004200 */
[----:B------:R-:W-:-:S03]  /*2ac0*/  IMAD R209, R2, 0x2, R207 ;  /* 0x0000000202d17824 */ /* 0x000fc600078e02cf */
        /* <DEDUP_REMOVED lines=12> */
[----:B------:R-:W-:Y:S02]  /*2b90*/  LOP3.LUT R5, R31, UR33, R86, 0x96, !PT ;  /* 0x000000211f057c12 */ /* 0x000fe4000f8e9656 */
[----:B------:R-:W-:Y:S01]  /*2ba0*/  LOP3.LUT R4, R9, UR16, R30, 0x96, !PT ;  /* 0x0000001009047c12 */ /* 0x000fe2000f8e961e */
[----:B------:R-:W1:Y:S01]  /*2bb0*/  SHFL.BFLY PT, R12, R135, 0x1, 0x1f ;  /* 0x0c201f00870c7f89 */ /* 0x000e6200000e0000 */
[----:B--2---:R-:W-:Y:S01]  /*2bc0*/  FMNMX.FTZ R136, R136, R6, !PT ;  /* 0x0000000688887209 */ /* 0x004fe20007810000 */
[----:B------:R-:W-:Y:S02]  /*2bd0*/  IMAD.WIDE.U32 R18, R5, -0x326172a9, RZ ;  /* 0xcd9e8d5705127825 */ /* 0x000fe400078e00ff */
[----:B------:R-:W-:Y:S01]  /*2be0*/  LDSM.16.MT88.4 R188, [R209+0xa800] ;  /* 0x00a80000d1bc783b */ /* 0x000fe20000004200 */
[----:B------:R-:W-:Y:S01]  /*2bf0*/  FSETP.NEU.FTZ.AND P0, PT, R136, -INF , PT ;  /* 0xff8000008800780b */ /* 0x000fe20003f1d000 */
[----:B------:R-:W-:Y:S01]  /*2c00*/  IMAD.WIDE.U32 R4, R4, -0x326172a9, RZ ;  /* 0xcd9e8d5704047825 */ /* 0x000fe200078e00ff */
[----:B------:R-:W-:Y:S01]  /*2c10*/  LOP3.LUT R6, R19, UR17, R10, 0x96, !PT ;  /* 0x0000001113067c12 */ /* 0x000fe2000f8e960a */
[----:B------:R-:W-:Y:S02]  /*2c20*/  LDSM.16.MT88.4 R184, [R205+0xb800] ;  /* 0x00b80000cdb8783b */ /* 0x000fe40000004200 */
[----:B------:R-:W-:Y:S01]  /*2c30*/  FMUL.FTZ R9, R136, c[0x0][0x23c] ;  /* 0x00008f0088097a20 */ /* 0x000fe20000410000 */
[----:B------:R-:W-:Y:S01]  /*2c40*/  LOP3.LUT R10, R5, UR15, R18, 0x96, !PT ;  /* 0x0000000f050a7c12 */ /* 0x000fe2000f8e9612 */
[----:B------:R-:W-:Y:S01]  /*2c50*/  IMAD.WIDE.U32 R6, R6, -0x2daee0ad, RZ ;  /* 0xd2511f5306067825 */ /* 0x000fe200078e00ff */
[----:B------:R-:W-:Y:S02]  /*2c60*/  LDSM.16.MT88.4 R172, [R207+0xb800] ;  /* 0x00b80000cfac783b */ /* 0x000fe40000004200 */
[----:B------:R-:W-:Y:S01]  /*2c70*/  FSEL R9, R9, RZ, P0 ;  /* 0x000000ff09097208 */ /* 0x000fe20000000000 */
[----:B------:R-:W-:Y:S01]  /*2c80*/  IMAD.WIDE.U32 R10, R10, -0x2daee0ad, RZ ;  /* 0xd2511f530a0a7825 */ /* 0x000fe200078e00ff */
[----:B------:R-:W-:Y:S01]  /*2c90*/  LOP3.LUT R7, R7, UR14, R8, 0x96, !PT ;  /* 0x0000000e07077c12 */ /* 0x000fe2000f8e9608 */
[----:B------:R-:W-:Y:S02]  /*2ca0*/  LDSM.16.MT88.4 R176, [R210+0xb800] ;  /* 0x00b80000d2b0783b */ /* 0x000fe40000004200 */
[----:B------:R-:W-:-:S02]  /*2cb0*/  FFMA.FTZ R5, R14, c[0x0][0x23c], -R9 ;  /* 0x00008f000e057a23 */ /* 0x000fc40000010809 */
[----:B------:R-:W-:Y:S01]  /*2cc0*/  FFMA.FTZ R8, R13, c[0x0][0x23c], -R9 ;  /* 0x00008f000d087a23 */ /* 0x000fe20000010809 */
[----:B------:R-:W-:Y:S01]  /*2cd0*/  LDSM.16.MT88.4 R180, [R209+0xb800] ;  /* 0x00b80000d1b4783b */ /* 0x000fe20000004200 */
[----:B------:R2:W-:Y:S01]  /*2ce0*/  MUFU.EX2 R225, R5 ;  /* 0x0000000500e17308 */ /* 0x0005e20000000800 */
[----:B-1----:R-:W-:-:S04]  /*2cf0*/  FMNMX.FTZ R135, R135, R12, !PT ;  /* 0x0000000c87877209 */ /* 0x002fc80007810000 */
[----:B------:R-:W-:-:S03]  /*2d00*/  FSETP.NEU.FTZ.AND P0, PT, R135, -INF , PT ;  /* 0xff8000008700780b */ /* 0x000fc60003f1d000 */
[----:B------:R1:W-:Y:S01]  /*2d10*/  MUFU.EX2 R251, R8 ;  /* 0x0000000800fb7308 */ /* 0x0003e20000000800 */
[----:B--2---:R-:W-:Y:S01]  /*2d20*/  LOP3.LUT R5, R11, UR12, R6, 0x96, !PT ;  /* 0x0000000c0b057c12 */ /* 0x004fe2000f8e9606 */
[----:B------:R-:W-:-:S04]  /*2d30*/  IMAD.WIDE.U32 R6, R7, -0x326172a9, RZ ;  /* 0xcd9e8d5707067825 */ /* 0x000fc800078e00ff */
[----:B------:R-:W-:Y:S01]  /*2d40*/  IMAD.WIDE.U32 R16, R5, -0x326172a9, RZ ;  /* 0xcd9e8d5705107825 */ /* 0x000fe200078e00ff */
[----:B------:R-:W-:-:S03]  /*2d50*/  LOP3.LUT R7, R7, UR13, R4, 0x96, !PT ;  /* 0x0000000d07077c12 */ /* 0x000fc6000f8e9604 */
[----:B------:R-:W-:Y:S01]  /*2d60*/  FFMA.FTZ R5, R32, c[0x0][0x23c], -R9 ;  /* 0x00008f0020057a23 */ /* 0x000fe20000010809 */
[----:B------:R-:W-:Y:S01]  /*2d70*/  LOP3.LUT R4, R17, UR11, R6, 0x96, !PT ;  /* 0x0000000b11047c12 */ /* 0x000fe2000f8e9606 */
[----:B-1----:R-:W-:Y:S02]  /*2d80*/  FMUL.FTZ R8, R135, c[0x0][0x23c] ;  /* 0x00008f0087087a20 */ /* 0x002fe40000410000 */
[----:B------:R1:W-:Y:S01]  /*2d90*/  MUFU.EX2 R249, R5 ;  /* 0x0000000500f97308 */ /* 0x0003e20000000800 */
[----:B------:R-:W-:Y:S02]  /*2da0*/  IMAD.WIDE.U32 R6, R7, -0x2daee0ad, RZ ;  /* 0xd2511f5307067825 */ /* 0x000fe400078e00ff */
[----:B------:R-:W-:Y:S02]  /*2db0*/  FSEL R8, R8, RZ, P0 ;  /* 0x000000ff08087208 */ /* 0x000fe40000000000 */
[----:B------:R-:W-:-:S04]  /*2dc0*/  IMAD.WIDE.U32 R14, R4, -0x2daee0ad, RZ ;  /* 0xd2511f53040e7825 */ /* 0x000fc800078e00ff */
[----:B------:R-:W-:Y:S01]  /*2dd0*/  FFMA.FTZ R3, R21, c[0x0][0x23c], -R8 ;  /* 0x00008f0015037a23 */ /* 0x000fe20000010808 */
[----:B------:R-:W-:Y:S01]  /*2de0*/  LOP3.LUT R4, R15, UR8, R6, 0x96, !PT ;  /* 0x000000080f047c12 */ /* 0x000fe2000f8e9606 */
[----:B------:R-:W-:Y:S01]  /*2df0*/  FFMA.FTZ R15, R28, c[0x0][0x23c], -R8 ;  /* 0x00008f001c0f7a23 */ /* 0x000fe20000010808 */
[----:B------:R-:W-:Y:S01]  /*2e00*/  LOP3.LUT R6, R7, UR10, R10, 0x96, !PT ;  /* 0x0000000a07067c12 */ /* 0x000fe2000f8e960a */
[--C-:B------:R-:W-:Y:S01]  /*2e10*/  FFMA.FTZ R7, R39, c[0x0][0x23c], -R8.reuse ;  /* 0x00008f0027077a23 */ /* 0x100fe20000010808 */
[----:B------:R-:W-:Y:S01]  /*2e20*/  MUFU.EX2 R242, R3 ;  /* 0x0000000300f27308 */ /* 0x000fe20000000800 */
[--C-:B------:R-:W-:Y:S02]  /*2e30*/  FFMA.FTZ R10, R34, c[0x0][0x23c], -R8.reuse ;  /* 0x00008f00220a7a23 */ /* 0x100fe40000010808 */
[----:B-1----:R-:W-:Y:S02]  /*2e40*/  FFMA.FTZ R5, R33, c[0x0][0x23c], -R9 ;  /* 0x00008f0021057a23 */ /* 0x002fe40000010809 */
[----:B------:R-:W-:Y:S01]  /*2e50*/  IMAD.WIDE.U32 R12, R6, -0x326172a9, RZ ;  /* 0xcd9e8d57060c7825 */ /* 0x000fe200078e00ff */
[----:B------:R-:W1:Y:S02]  /*2e60*/  LDSM.16.MT88.4 R32, [R209+0xa000] ;  /* 0x00a00000d120783b */ /* 0x000e640000004200 */
[----:B------:R2:W3:Y:S08]  /*2e70*/  MUFU.EX2 R244, R5 ;  /* 0x0000000500f47308 */ /* 0x0004f00000000800 */
[----:B------:R-:W-:Y:S01]  /*2e80*/  MUFU.EX2 R241, R7 ;  /* 0x0000000700f17308 */ /* 0x000fe20000000800 */
[----:B--2---:R-:W-:-:S07]  /*2e90*/  FFMA.FTZ R5, R20, c[0x0][0x23c], -R8 ;  /* 0x00008f0014057a23 */ /* 0x004fce0000010808 */
[----:B------:R-:W2:Y:S08]  /*2ea0*/  MUFU.EX2 R240, R10 ;  /* 0x0000000a00f07308 */ /* 0x000eb00000000800 */
[----:B------:R4:W5:Y:S08]  /*2eb0*/  MUFU.EX2 R243, R5 ;  /* 0x0000000500f37308 */ /* 0x0009700000000800 */
[----:B------:R-:W-:Y:S01]  /*2ec0*/  MUFU.EX2 R232, R15 ;  /* 0x0000000f00e87308 */ /* 0x000fe20000000800 */
[----:B----4-:R-:W-:-:S05]  /*2ed0*/  IMAD.WIDE.U32 R4, R4, -0x326172a9, RZ ;  /* 0xcd9e8d5704047825 */ /* 0x010fca00078e00ff */
[C---:B------:R-:W-:Y:S02]  /*2ee0*/  LOP3.LUT R0, R4.reuse, 0xffff, RZ, 0xc0, !PT ;  /* 0x0000ffff04007812 */ /* 0x040fe400078ec0ff */
[----:B------:R-:W-:Y:S02]  /*2ef0*/  LOP3.LUT R7, R4, 0xff, RZ, 0xc0, !PT ;  /* 0x000000ff04077812 */ /* 0x000fe400078ec0ff */
[----:B------:R-:W-:Y:S02]  /*2f00*/  SHF.R.U32.HI R6, RZ, 0x8, R0 ;  /* 0x00000008ff067819 */ /* 0x000fe40000011600 */
[----:B------:R-:W-:Y:S02]  /*2f10*/  LOP3.LUT R0, R5, UR19, R12, 0x96, !PT ;  /* 0x0000001305007c12 */ /* 0x000fe4000f8e960c */
[----:B------:R-:W-:Y:S02]  /*2f20*/  SHF.R.U32.HI R5, RZ, 0x10, R4 ;  /* 0x00000010ff057819 */ /* 0x000fe40000011604 */
[----:B------:R-:W-:-:S02]  /*2f30*/  PRMT R11, R7, 0x5410, R6 ;  /* 0x00005410070b7816 */ /* 0x000fc40000000006 */
[C---:B------:R-:W-:Y:S02]  /*2f40*/  LOP3.LUT R2, R0.reuse, 0xffff, RZ, 0xc0, !PT ;  /* 0x0000ffff00027812 */ /* 0x040fe400078ec0ff */
[----:B------:R-:W-:Y:S02]  /*2f50*/  SHF.R.U32.HI R12, RZ, 0x18, R4 ;  /* 0x00000018ff0c7819 */ /* 0x000fe40000011604 */
[----:B------:R-:W-:Y:S02]  /*2f60*/  LOP3.LUT R5, R5, 0xff, RZ, 0xc0, !PT ;  /* 0x000000ff05057812 */ /* 0x000fe400078ec0ff */
[--C-:B------:R-:W-:Y:S02]  /*2f70*/  SHF.R.U32.HI R3, RZ, 0x10, R0.reuse ;  /* 0x00000010ff037819 */ /* 0x100fe40000011600 */
[----:B------:R-:W-:Y:S02]  /*2f80*/  LOP3.LUT R6, R0, 0xff, RZ, 0xc0, !PT ;  /* 0x000000ff00067812 */ /* 0x000fe400078ec0ff */
[----:B------:R-:W-:Y:S01]  /*2f90*/  SHF.R.U32.HI R7, RZ, 0x18, R0 ;  /* 0x00000018ff077819 */ /* 0x000fe20000011600 */
[----:B------:R-:W-:Y:S01]  /*2fa0*/  HSET2.LE.AND R0, R11, R226, PT ;  /* 0x000000e20b007233 */ /* 0x000fe20003803000 */
[----:B------:R-:W-:-:S02]  /*2fb0*/  SHF.R.U32.HI R4, RZ, 0x8, R2 ;  /* 0x00000008ff047819 */ /* 0x000fc40000011602 */
[----:B------:R-:W-:Y:S02]  /*2fc0*/  LOP3.LUT R3, R3, 0xff, RZ, 0xc0, !PT ;  /* 0x000000ff03037812 */ /* 0x000fe400078ec0ff */
[----:B---3--:R-:W-:Y:S02]  /*2fd0*/  F2FP.PACK_AB R2, R244, R249 ;  /* 0x000000f9f402723e */ /* 0x008fe400000000ff */
[----:B------:R-:W-:Y:S02]  /*2fe0*/  PRMT R5, R5, 0x5410, R12 ;  /* 0x0000541005057816 */ /* 0x000fe4000000000c */
[----:B------:R-:W-:Y:S02]  /*2ff0*/  PRMT R10, R6, 0x5410, R4 ;  /* 0x00005410060a7816 */ /* 0x000fe40000000004 */
[----:B------:R-:W-:Y:S02]  /*3000*/  PRMT R7, R3, 0x5410, R7 ;  /* 0x0000541003077816 */ /* 0x000fe40000000007 */
[----:B------:R-:W-:Y:S01]  /*3010*/  LOP3.LUT R6, R0, R2, RZ, 0xc0, !PT ;  /* 0x0000000200067212 */ /* 0x000fe200078ec0ff */
[--C-:B------:R-:W-:Y:S01]  /*3020*/  HSET2.LE.AND R0, R5, R226.reuse, PT ;  /* 0x000000e205007233 */ /* 0x100fe20003803000 */
[----:B--2---:R-:W-:Y:S01]  /*3030*/  F2FP.PACK_AB R2, R242, R240 ;  /* 0x000000f0f202723e */ /* 0x004fe200000000ff */
[--C-:B------:R-:W-:Y:S01]  /*3040*/  HSET2.LE.AND R5, R7, R226.reuse, PT ;  /* 0x000000e207057233 */ /* 0x100fe20003803000 */
[----:B------:R-:W-:Y:S01]  /*3050*/  F2FP.PACK_AB R4, R251, R225 ;  /* 0x000000e1fb04723e */ /* 0x000fe200000000ff */
[----:B------:R-:W-:Y:S01]  /*3060*/  HSET2.LE.AND R3, R10, R226, PT ;  /* 0x000000e20a037233 */ /* 0x000fe20003803000 */
[----:B------:R-:W-:Y:S01]  /*3070*/  LOP3.LUT R7, R0, R2, RZ, 0xc0, !PT ;  /* 0x0000000200077212 */ /* 0x000fe200078ec0ff */
[----:B------:R-:W-:Y:S01]  /*3080*/  FFMA.FTZ R2, R24, c[0x0][0x23c], -R9 ;  /* 0x00008f0018027a23 */ /* 0x000fe20000010809 */
[----:B------:R-:W-:-:S02]  /*3090*/  FMNMX.FTZ R0, R40, R41, !PT ;  /* 0x0000002928007209 */ /* 0x000fc40007810000 */
[----:B-----5:R-:W-:Y:S01]  /*30a0*/  F2FP.PACK_AB R10, R241, R243 ;  /* 0x000000f3f10a723e */ /* 0x020fe200000000ff */
[----:B------:R2:W-:Y:S01]  /*30b0*/  MUFU.EX2 R238, R2 ;  /* 0x0000000200ee7308 */ /* 0x0005e20000000800 */
[----:B------:R-:W-:Y:S02]  /*30c0*/  FMNMX.FTZ R0, R42, R0, !PT ;  /* 0x000000002a007209 */ /* 0x000fe40007810000 */
[----:B------:R-:W-:Y:S02]  /*30d0*/  LOP3.LUT R4, R3, R4, RZ, 0xc0, !PT ;  /* 0x0000000403047212 */ /* 0x000fe400078ec0ff */
[----:B------:R-:W-:Y:S02]  /*30e0*/  FMNMX.FTZ R0, R43, R0, !PT ;  /* 0x000000002b007209 */ /* 0x000fe40007810000 */
[----:B------:R-:W-:Y:S01]  /*30f0*/  LOP3.LUT R5, R5, R10, RZ, 0xc0, !PT ;  /* 0x0000000a05057212 */ /* 0x000fe200078ec0ff */
[----:B------:R-:W-:Y:S01]  /*3100*/  FFMA.FTZ R10, R22, c[0x0][0x23c], -R9 ;  /* 0x00008f00160a7a23 */ /* 0x000fe20000010809 */
[----:B------:R-:W-:-:S03]  /*3110*/  FMNMX.FTZ R0, R139, R0, !PT ;  /* 0x000000008b007209 */ /* 0x000fc60007810000 */
[----:B------:R-:W-:Y:S01]  /*3120*/  MUFU.EX2 R237, R10 ;  /* 0x0000000a00ed7308 */ /* 0x000fe20000000800 */
[----:B------:R-:W-:Y:S01]  /*3130*/  FMNMX.FTZ R0, R138, R0, !PT ;  /* 0x000000008a007209 */ /* 0x000fe20007810000 */
[C---:B------:R-:W-:Y:S01]  /*3140*/  HMMA.16816.F32 R140, R4.reuse, R56, RZ ;  /* 0x00000038048c723c */ /* 0x040fe200000018ff */
[--C-:B--2---:R-:W-:Y:S02]  /*3150*/  FFMA.FTZ R2, R25, c[0x0][0x23c], -R9.reuse ;  /* 0x00008f0019027a23 */ /* 0x104fe40000010809 */
[----:B------:R-:W-:Y:S01]  /*3160*/  FMNMX.FTZ R0, R137, R0, !PT ;  /* 0x0000000089007209 */ /* 0x000fe20007810000 */
[----:B------:R-:W-:Y:S02]  /*3170*/  FFMA.FTZ R9, R23, c[0x0][0x23c], -R9 ;  /* 0x00008f0017097a23 */ /* 0x000fe40000010809 */
[----:B------:R2:W-:Y:S01]  /*3180*/  MUFU.EX2 R239, R2 ;  /* 0x0000000200ef7308 */ /* 0x0005e20000000800 */
[----:B------:R-:W-:Y:S01]  /*3190*/  FMNMX.FTZ R0, R133, R0, !PT ;  /* 0x0000000085007209 */ /* 0x000fe20007810000 */
[C---:B------:R-:W-:Y:S04]  /*31a0*/  HMMA.16816.F32 R36, R4.reuse, R72, RZ ;  /* 0x000000480424723c */ /* 0x040fe800000018ff */
[----:B------:R-:W3:Y:S02]  /*31b0*/  SHFL.BFLY PT, R11, R0, 0x2, 0x1f ;  /* 0x0c401f00000b7f89 */ /* 0x000ee400000e0000 */
[----:B------:R4:W5:Y:S02]  /*31c0*/  MUFU.EX2 R236, R9 ;  /* 0x0000000900ec7308 */ /* 0x0009640000000800 */
[----:B------:R-:W-:Y:S01]  /*31d0*/  HMMA.16816.F32 R52, R4, R88, RZ ;  /* 0x000000580434723c */ /* 0x000fe200000018ff */
[----:B--2---:R-:W-:-:S07]  /*31e0*/  LOP3.LUT R2, R13, UR9, R16, 0x96, !PT ;  /* 0x000000090d027c12 */ /* 0x004fce000f8e9610 */
[----:B-1----:R-:W-:Y:S01]  /*31f0*/  HMMA.16816.F32 R68, R4, R32, RZ ;  /* 0x000000200444723c */ /* 0x002fe200000018ff */
[----:B------:R-:W-:Y:S01]  /*3200*/  IMAD.WIDE.U32 R2, R2, -0x2daee0ad, RZ ;  /* 0xd2511f5302027825 */ /* 0x000fe200078e00ff */
[----:B----4-:R-:W-:-:S04]  /*3210*/  FMNMX.FTZ R9, R93, R92, !PT ;  /* 0x0000005c5d097209 */ /* 0x010fc80007810000 */
[C---:B------:R-:W-:Y:S02]  /*3220*/  LOP3.LUT R13, R2.reuse, 0xff, RZ, 0xc0, !PT ;  /* 0x000000ff020d7812 */ /* 0x040fe400078ec0ff */
[C---:B------:R-:W-:Y:S01]  /*3230*/  HMMA.16816.F32 R84, R4.reuse, R76, RZ ;  /* 0x0000004c0454723c */ /* 0x040fe200000018ff */
[----:B------:R-:W-:Y:S02]  /*3240*/  SHF.R.U32.HI R10, RZ, 0x10, R2 ;  /* 0x00000010ff0a7819 */ /* 0x000fe40000011602 */
[----:B---3--:R-:W-:Y:S02]  /*3250*/  FMNMX.FTZ R16, R11, R0, !PT ;  /* 0x000000000b107209 */ /* 0x008fe40007810000 */
[----:B------:R-:W-:Y:S01]  /*3260*/  LOP3.LUT R0, R3, UR18, R14, 0x96, !PT ;  /* 0x0000001203007c12 */ /* 0x000fe2000f8e960e */
[----:B------:R-:W-:Y:S01]  /*3270*/  FFMA.FTZ R14, R29, c[0x0][0x23c], -R8 ;  /* 0x00008f001d0e7a23 */ /* 0x000fe20000010808 */
[----:B------:R-:W-:Y:S01]  /*3280*/  LOP3.LUT R3, R2, 0xffff, RZ, 0xc0, !PT ;  /* 0x0000ffff02037812 */ /* 0x000fe200078ec0ff */
[C---:B------:R-:W-:Y:S01]  /*3290*/  HMMA.16816.F32 R100, R4.reuse, R44, RZ ;  /* 0x0000002c0464723c */ /* 0x040fe200000018ff */
[----:B------:R-:W-:Y:S01]  /*32a0*/  SHF.R.U32.HI R12, RZ, 0x18, R2 ;  /* 0x00000018ff0c7819 */ /* 0x000fe20000011602 */
[--C-:B------:R-:W-:Y:S01]  /*32b0*/  FFMA.FTZ R2, R26, c[0x0][0x23c], -R8.reuse ;  /* 0x00008f001a027a23 */ /* 0x100fe20000010808 */
[----:B------:R-:W-:Y:S01]  /*32c0*/  LOP3.LUT R10, R10, 0xff, RZ, 0xc0, !PT ;  /* 0x000000ff0a0a7812 */ /* 0x000fe200078ec0ff */
[----:B------:R-:W-:Y:S01]  /*32d0*/  MUFU.EX2 R233, R14 ;  /* 0x0000000e00e97308 */ /* 0x000fe20000000800 */
[----:B------:R-:W-:Y:S01]  /*32e0*/  SHF.R.U32.HI R11, RZ, 0x8, R3 ;  /* 0x00000008ff0b7819 */ /* 0x000fe20000011603 */
[----:B------:R-:W-:Y:S01]  /*32f0*/  FFMA.FTZ R3, R27, c[0x0][0x23c], -R8 ;  /* 0x00008f001b037a23 */ /* 0x000fe20000010808 */
[----:B------:R-:W-:Y:S01]  /*3300*/  PRMT R12, R10, 0x5410, R12 ;  /* 0x000054100a0c7816 */ /* 0x000fe2000000000c */
[----:B------:R-:W-:Y:S01]  /*3310*/  HMMA.16816.F32 R112, R4, R60, RZ ;  /* 0x0000003c0470723c */ /* 0x000fe200000018ff */
[----:B------:R-:W-:-:S02]  /*3320*/  PRMT R13, R13, 0x5410, R11 ;  /* 0x000054100d0d7816 */ /* 0x000fc4000000000b */
[----:B------:R-:W-:Y:S01]  /*3330*/  LOP3.LUT R11, R0, 0xff, RZ, 0xc0, !PT ;  /* 0x000000ff000b7812 */ /* 0x000fe200078ec0ff */
[----:B------:R1:W-:Y:S01]  /*3340*/  MUFU.EX2 R235, R2 ;  /* 0x0000000200eb7308 */ /* 0x0003e20000000800 */
[----:B------:R-:W-:-:S03]  /*3350*/  SHF.R.U32.HI R8, RZ, 0x10, R0 ;  /* 0x00000010ff087819 */ /* 0x000fc60000011600 */
[C---:B------:R-:W-:Y:S04]  /*3360*/  HMMA.16816.F32 R164, R4.reuse, R124, RZ ;  /* 0x0000007c04a4723c */ /* 0x040fe800000018ff */
[----:B------:R2:W3:Y:S04]  /*3370*/  MUFU.EX2 R234, R3 ;  /* 0x0000000300ea7308 */ /* 0x0004e80000000800 */
[----:B------:R-:W-:Y:S01]  /*3380*/  HMMA.16816.F32 R152, R4, R58, RZ ;  /* 0x0000003a0498723c */ /* 0x000fe200000018ff */
[----:B-1----:R-:W-:-:S04]  /*3390*/  FMNMX.FTZ R2, R94, R9, !PT ;  /* 0x000000095e027209 */ /* 0x002fc80007810000 */
[----:B------:R-:W-:-:S03]  /*33a0*/  FMNMX.FTZ R10, R95, R2, !PT ;  /* 0x000000025f0a7209 */ /* 0x000fc60007810000 */
[C---:B------:R-:W-:Y:S01]  /*33b0*/  HMMA.16816.F32 R48, R4.reuse, R74, RZ ;  /* 0x0000004a0430723c */ /* 0x040fe200000018ff */
[----:B------:R-:W-:Y:S02]  /*33c0*/  LOP3.LUT R2, R0, 0xffff, RZ, 0xc0, !PT ;  /* 0x0000ffff00027812 */ /* 0x000fe400078ec0ff */
[----:B--2---:R-:W-:Y:S02]  /*33d0*/  SHF.R.U32.HI R3, RZ, 0x18, R0 ;  /* 0x00000018ff037819 */ /* 0x004fe40000011600 */
[----:B------:R-:W-:Y:S02]  /*33e0*/  SHF.R.U32.HI R9, RZ, 0x8, R2 ;  /* 0x00000008ff097819 */ /* 0x000fe40000011602 */
[----:B------:R-:W-:Y:S01]  /*33f0*/  FMNMX.FTZ R0, R223, R10, !PT ;  /* 0x0000000adf007209 */ /* 0x000fe20007810000 */
[----:B------:R-:W-:Y:S01]  /*3400*/  HMMA.16816.F32 R64, R4, R90, RZ ;  /* 0x0000005a0440723c */ /* 0x000fe200000018ff */
[----:B------:R-:W-:Y:S02]  /*3410*/  PRMT R11, R11, 0x5410, R9 ;  /* 0x000054100b0b7816 */ /* 0x000fe40000000009 */
[----:B------:R-:W-:-:S02]  /*3420*/  LOP3.LUT R2, R8, 0xff, RZ, 0xc0, !PT ;  /* 0x000000ff08027812 */ /* 0x000fc400078ec0ff */
[----:B------:R-:W-:Y:S01]  /*3430*/  FMNMX.FTZ R9, R222, R0, !PT ;  /* 0x00000000de097209 */ /* 0x000fe20007810000 */
[--C-:B------:R-:W-:Y:S01]  /*3440*/  HSET2.LE.AND R0, R13, R226.reuse, PT ;  /* 0x000000e20d007233 */ /* 0x100fe20003803000 */
[----:B------:R-:W-:Y:S01]  /*3450*/  PRMT R10, R2, 0x5410, R3 ;  /* 0x00005410020a7816 */ /* 0x000fe20000000003 */
[----:B------:R-:W-:Y:S01]  /*3460*/  HSET2.LE.AND R3, R12, R226, PT ;  /* 0x000000e20c037233 */ /* 0x000fe20003803000 */
[----:B------:R-:W-:Y:S01]  /*3470*/  FMNMX.FTZ R9, R221, R9, !PT ;  /* 0x00000009dd097209 */ /* 0x000fe20007810000 */
[----:B------:R-:W-:Y:S01]  /*3480*/  HMMA.16816.F32 R80, R4, R34, RZ ;  /* 0x000000220450723c */ /* 0x000fe200000018ff */
[----:B-----5:R-:W-:Y:S02]  /*3490*/  F2FP.PACK_AB R2, R236, R237 ;  /* 0x000000edec02723e */ /* 0x020fe400000000ff */
[----:B---3--:R-:W-:Y:S02]  /*34a0*/  F2FP.PACK_AB R8, R234, R235 ;  /* 0x000000ebea08723e */ /* 0x008fe400000000ff */
[----:B------:R-:W-:-:S02]  /*34b0*/  FMNMX.FTZ R9, R220, R9, !PT ;  /* 0x00000009dc097209 */ /* 0x000fc40007810000 */
[----:B------:R-:W-:Y:S01]  /*34c0*/  LOP3.LUT R130, R0, R2, RZ, 0xc0, !PT ;  /* 0x0000000200827212 */ /* 0x000fe200078ec0ff */
[--C-:B------:R-:W-:Y:S01]  /*34d0*/  HSET2.LE.AND R0, R11, R226.reuse, PT ;  /* 0x000000e20b007233 */ /* 0x100fe20003803000 */
[----:B------:R-:W-:Y:S01]  /*34e0*/  LOP3.LUT R131, R3, R8, RZ, 0xc0, !PT ;  /* 0x0000000803837212 */ /* 0x000fe200078ec0ff */
[----:B------:R-:W1:Y:S01]  /*34f0*/  SHFL.BFLY PT, R11, R16, 0x1, 0x1f ;  /* 0x0c201f00100b7f89 */ /* 0x000e6200000e0000 */
[----:B------:R-:W-:Y:S01]  /*3500*/  HSET2.LE.AND R3, R10, R226, PT ;  /* 0x000000e20a037233 */ /* 0x000fe20003803000 */
[----:B------:R-:W-:Y:S01]  /*3510*/  F2FP.PACK_AB R2, R239, R238 ;  /* 0x000000eeef02723e */ /* 0x000fe200000000ff */
[----:B------:R-:W-:Y:S01]  /*3520*/  HMMA.16816.F32 R96, R4, R78, RZ ;  /* 0x0000004e0460723c */ /* 0x000fe200000018ff */
[----:B------:R-:W2:Y:S01]  /*3530*/  SHFL.BFLY PT, R10, R9, 0x2, 0x1f ;  /* 0x0c401f00090a7f89 */ /* 0x000ea200000e0000 */
[----:B------:R-:W-:Y:S02]  /*3540*/  F2FP.PACK_AB R8, R232, R233 ;  /* 0x000000e9e808723e */ /* 0x000fe400000000ff */
[----:B------:R-:W-:-:S02]  /*3550*/  LOP3.LUT R128, R0, R2, RZ, 0xc0, !PT ;  /* 0x0000000200807212 */ /* 0x000fc400078ec0ff */
[----:B------:R-:W-:Y:S01]  /*3560*/  LOP3.LUT R129, R3, R8, RZ, 0xc0, !PT ;  /* 0x0000000803817212 */ /* 0x000fe200078ec0ff */
[----:B------:R-:W-:Y:S01]  /*3570*/  IMAD.WIDE.U32 R2, R248, -0x326172a9, RZ ;  /* 0xcd9e8d57f8027825 */ /* 0x000fe200078e00ff */
[C---:B------:R-:W-:Y:S04]  /*3580*/  HMMA.16816.F32 R108, R4.reuse, R46, RZ ;  /* 0x0000002e046c723c */ /* 0x040fe800000018ff */
[----:B------:R-:W-:Y:S02]  /*3590*/  LOP3.LUT R0, R3, R132, RZ, 0x3c, !PT ;  /* 0x0000008403007212 */ /* 0x000fe400078e3cff */
[----:B------:R-:W-:Y:S02]  /*35a0*/  LOP3.LUT R2, R19, UR17, R2, 0x96, !PT ;  /* 0x0000001113027c12 */ /* 0x000fe4000f8e9602 */
[----:B------:R-:W-:Y:S01]  /*35b0*/  HMMA.16816.F32 R120, R4, R62, RZ ;  /* 0x0000003e0478723c */ /* 0x000fe200000018ff */
[----:B-1----:R-:W-:-:S07]  /*35c0*/  FMNMX.FTZ R134, R16, R11, !PT ;  /* 0x0000000b10867209 */ /* 0x002fce0007810000 */
[----:B------:R-:W-:Y:S01]  /*35d0*/  HMMA.16816.F32 R20, R4, R126, RZ ;  /* 0x0000007e0414723c */ /* 0x000fe200000018ff */
[C---:B------:R-:W-:Y:S01]  /*35e0*/  FSETP.NEU.FTZ.AND P0, PT, R134.reuse, -INF , PT ;  /* 0xff8000008600780b */ /* 0x040fe20003f1d000 */
[----:B------:R-:W-:-:S05]  /*35f0*/  FMUL.FTZ R3, R134, c[0x0][0x23c] ;  /* 0x00008f0086037a20 */ /* 0x000fca0000410000 */
[----:B------:R-:W-:Y:S01]  /*3600*/  IMAD.WIDE.U32 R6, R0, -0x2daee0ad, RZ ;  /* 0xd2511f5300067825 */ /* 0x000fe200078e00ff */
[----:B--2---:R-:W-:Y:S01]  /*3610*/  FMNMX.FTZ R0, R10, R9, !PT ;  /* 0x000000090a007209 */ /* 0x004fe20007810000 */
[C---:B------:R-:W-:Y:S01]  /*3620*/  HMMA.16816.F32 R140, R128.reuse, R200, R140 ;  /* 0x000000c8808c723c */ /* 0x040fe2000000188c */
[----:B------:R-:W-:Y:S02]  /*3630*/  FSEL R3, R3, RZ, P0 ;  /* 0x000000ff03037208 */ /* 0x000fe40000000000 */
[----:B------:R-:W-:Y:S01]  /*3640*/  LOP3.LUT R4, R7, UR16, R30, 0x96, !PT ;  /* 0x0000001007047c12 */ /* 0x000fe2000f8e961e */
[----:B------:R-:W1:Y:S04]  /*3650*/  SHFL.BFLY PT, R12, R0, 0x1, 0x1f ;  /* 0x0c201f00000c7f89 */ /* 0x000e6800000e0000 */
[----:B------:R-:W-:Y:S01]  /*3660*/  IMAD.WIDE.U32 R8, R4, -0x326172a9, RZ ;  /* 0xcd9e8d5704087825 */ /* 0x000fe200078e00ff */
[----:B------:R-:W-:Y:S03]  /*3670*/  HMMA.16816.F32 R36, R128, R196, R36 ;  /* 0x000000c48024723c */ /* 0x000fe60000001824 */
[----:B------:R-:W-:Y:S01]  /*3680*/  FFMA.FTZ R4, R40, c[0x0][0x23c], -R3 ;  /* 0x00008f0028047a23 */ /* 0x000fe20000010803 */
[----:B------:R-:W-:-:S03]  /*3690*/  LOP3.LUT R7, R9, UR15, R18, 0x96, !PT ;  /* 0x0000000f09077c12 */ /* 0x000fc6000f8e9612 */
[----:B------:R2:W-:Y:S01]  /*36a0*/  MUFU.EX2 R230, R4 ;  /* 0x0000000400e67308 */ /* 0x0005e20000000800 */
[----:B------:R-:W-:Y:S01]  /*36b0*/  HMMA.16816.F32 R52, R128, R192, R52 ;  /* 0x000000c08034723c */ /* 0x000fe20000001834 */
[----:B------:R-:W-:-:S04]  /*36c0*/  IMAD.WIDE.U32 R10, R7, -0x2daee0ad, RZ ;  /* 0xd2511f53070a7825 */ /* 0x000fc800078e00ff */
[----:B------:R-:W-:-:S03]  /*36d0*/  FFMA.FTZ R7, R42, c[0x0][0x23c], -R3 ;  /* 0x00008f002a077a23 */ /* 0x000fc60000010803 */
[----:B------:R-:W-:Y:S01]  /*36e0*/  HMMA.16816.F32 R68, R128, R188, R68 ;  /* 0x000000bc8044723c */ /* 0x000fe20000001844 */
[----:B------:R-:W-:Y:S01]  /*36f0*/  MUFU.EX2 R228, R7 ;  /* 0x0000000700e47308 */ /* 0x000fe20000000800 */
[----:B--2---:R-:W-:-:S06]  /*3700*/  IMAD.WIDE.U32 R4, R2, -0x2daee0ad, RZ ;  /* 0xd2511f5302047825 */ /* 0x004fcc00078e00ff */
[C---:B------:R-:W-:Y:S01]  /*3710*/  HMMA.16816.F32 R84, R128.reuse, R184, R84 ;  /* 0x000000b88054723c */ /* 0x040fe20000001854 */
[----:B------:R-:W-:Y:S01]  /*3720*/  FFMA.FTZ R2, R41, c[0x0][0x23c], -R3 ;  /* 0x00008f0029027a23 */ /* 0x000fe20000010803 */
[----:B------:R-:W-:Y:S02]  /*3730*/  LOP3.LUT R5, R5, UR14, R6, 0x96, !PT ;  /* 0x0000000e05057c12 */ /* 0x000fe4000f8e9606 */
[----:B------:R-:W-:Y:S01]  /*3740*/  LOP3.LUT R6, R11, UR12, R4, 0x96, !PT ;  /* 0x0000000c0b067c12 */ /* 0x000fe2000f8e9604 */
[----:B------:R1:W2:Y:S03]  /*3750*/  MUFU.EX2 R229, R2 ;  /* 0x0000000200e57308 */ /* 0x0002a60000000800 */
[----:B------:R-:W-:Y:S01]  /*3760*/  HMMA.16816.F32 R100, R128, R172, R100 ;  /* 0x000000ac8064723c */ /* 0x000fe20000001864 */
[----:B------:R-:W-:-:S04]  /*3770*/  IMAD.WIDE.U32 R4, R5, -0x326172a9, RZ ;  /* 0xcd9e8d5705047825 */ /* 0x000fc800078e00ff */
[----:B------:R-:W-:Y:S01]  /*3780*/  IMAD.WIDE.U32 R14, R6, -0x326172a9, RZ ;  /* 0xcd9e8d57060e7825 */ /* 0x000fe200078e00ff */
[----:B------:R-:W-:Y:S02]  /*3790*/  LOP3.LUT R5, R5, UR13, R8, 0x96, !PT ;  /* 0x0000000d05057c12 */ /* 0x000fe4000f8e9608 */
[----:B------:R-:W-:Y:S01]  /*37a0*/  HMMA.16816.F32 R112, R128, R176, R112 ;  /* 0x000000b08070723c */ /* 0x000fe20000001870 */
[----:B------:R-:W-:-:S04]  /*37b0*/  FFMA.FTZ R6, R43, c[0x0][0x23c], -R3 ;  /* 0x00008f002b067a23 */ /* 0x000fc80000010803 */
[----:B------:R3:W4:Y:S01]  /*37c0*/  MUFU.EX2 R227, R6 ;  /* 0x0000000600e37308 */ /* 0x0007220000000800 */
[----:B-1----:R-:W-:Y:S02]  /*37d0*/  FMNMX.FTZ R2, R0, R12, !PT ;  /* 0x0000000c00027209 */ /* 0x002fe40007810000 */
[----:B------:R-:W-:Y:S02]  /*37e0*/  HMMA.16816.F32 R164, R128, R180, R164 ;  /* 0x000000b480a4723c */ /* 0x000fe400000018a4 */
[C---:B------:R-:W-:Y:S01]  /*37f0*/  FSETP.NEU.FTZ.AND P0, PT, R2.reuse, -INF , PT ;  /* 0xff8000000200780b */ /* 0x040fe20003f1d000 */
[----:B------:R-:W-:-:S05]  /*3800*/  FMUL.FTZ R0, R2, c[0x0][0x23c] ;  /* 0x00008f0002007a20 */ /* 0x000fca0000410000 */
[----:B------:R-:W-:Y:S01]  /*3810*/  HMMA.16816.F32 R152, R128, R202, R152 ;  /* 0x000000ca8098723c */ /* 0x000fe20000001898 */
[----:B------:R-:W-:Y:S02]  /*3820*/  FSEL R0, R0, RZ, P0 ;  /* 0x000000ff00007208 */ /* 0x000fe40000000000 */
[----:B---3--:R-:W-:Y:S01]  /*3830*/  LOP3.LUT R6, R15, UR11, R4, 0x96, !PT ;  /* 0x0000000b0f067c12 */ /* 0x008fe2000f8e9604 */
[----:B------:R-:W-:-:S04]  /*3840*/  IMAD.WIDE.U32 R4, R5, -0x2daee0ad, RZ ;  /* 0xd2511f5305047825 */ /* 0x000fc800078e00ff */
[----:B------:R-:W-:Y:S01]  /*3850*/  HMMA.16816.F32 R48, R128, R198, R48 ;  /* 0x000000c68030723c */ /* 0x000fe20000001830 */
[----:B------:R-:W-:-:S04]  /*3860*/  IMAD.WIDE.U32 R12, R6, -0x2daee0ad, RZ ;  /* 0xd2511f53060c7825 */ /* 0x000fc800078e00ff */
[----:B------:R-:W-:Y:S01]  /*3870*/  FFMA.FTZ R6, R92, c[0x0][0x23c], -R0 ;  /* 0x00008f005c067a23 */ /* 0x000fe20000010800 */
[----:B------:R-:W-:Y:S01]  /*3880*/  LOP3.LUT R4, R13, UR8, R4, 0x96, !PT ;  /* 0x000000080d047c12 */ /* 0x000fe2000f8e9604 */
[----:B------:R-:W-:Y:S01]  /*3890*/  FFMA.FTZ R7, R93, c[0x0][0x23c], -R0 ;  /* 0x00008f005d077a23 */ /* 0x000fe20000010800 */
[C---:B------:R-:W-:Y:S01]  /*38a0*/  HMMA.16816.F32 R64, R128.reuse, R194, R64 ;  /* 0x000000c28040723c */ /* 0x040fe20000001840 */
[----:B------:R1:W-:Y:S07]  /*38b0*/  MUFU.EX2 R31, R6 ;  /* 0x00000006001f7308 */ /* 0x0003ee0000000800 */
[C---:B------:R-:W-:Y:S01]  /*38c0*/  HMMA.16816.F32 R80, R128.reuse, R190, R80 ;  /* 0x000000be8050723c */ /* 0x040fe20000001850 */
[----:B------:R3:W-:Y:S07]  /*38d0*/  MUFU.EX2 R224, R7 ;  /* 0x0000000700e07308 */ /* 0x0007ee0000000800 */
[----:B------:R-:W-:Y:S01]  /*38e0*/  HMMA.16816.F32 R96, R128, R186, R96 ;  /* 0x000000ba8060723c */ /* 0x000fe20000001860 */
[----:B-1----:R-:W-:Y:S01]  /*38f0*/  LOP3.LUT R6, R5, UR10, R10, 0x96, !PT ;  /* 0x0000000a05067c12 */ /* 0x002fe2000f8e960a */
[----:B------:R-:W-:-:S04]  /*3900*/  IMAD.WIDE.U32 R4, R4, -0x326172a9, RZ ;  /* 0xcd9e8d5704047825 */ /* 0x000fc800078e00ff */
[----:B------:R-:W-:Y:S01]  /*3910*/  IMAD.WIDE.U32 R10, R6, -0x326172a9, RZ ;  /* 0xcd9e8d57060a7825 */ /* 0x000fe200078e00ff */
[C---:B------:R-:W-:Y:S01]  /*3920*/  LOP3.LUT R6, R4.reuse, 0xffff, RZ, 0xc0, !PT ;  /* 0x0000ffff04067812 */ /* 0x040fe200078ec0ff */
[C---:B------:R-:W-:Y:S01]  /*3930*/  HMMA.16816.F32 R108, R128.reuse, R174, R108 ;  /* 0x000000ae806c723c */ /* 0x040fe2000000186c */
[----:B------:R-:W-:Y:S01]  /*3940*/  LOP3.LUT R8, R4, 0xff, RZ, 0xc0, !PT ;  /* 0x000000ff04087812 */ /* 0x000fe200078ec0ff */
[----:B---3--:R-:W-:Y:S01]  /*3950*/  FFMA.FTZ R7, R94, c[0x0][0x23c], -R0 ;  /* 0x00008f005e077a23 */ /* 0x008fe20000010800 */
[----:B------:R-:W-:Y:S02]  /*3960*/  SHF.R.U32.HI R6, RZ, 0x8, R6 ;  /* 0x00000008ff067819 */ /* 0x000fe40000011606 */
[----:B------:R-:W-:Y:S01]  /*3970*/  LOP3.LUT R5, R5, UR19, R10, 0x96, !PT ;  /* 0x0000001305057c12 */ /* 0x000fe2000f8e960a */
[----:B------:R1:W-:Y:S01]  /*3980*/  MUFU.EX2 R30, R7 ;  /* 0x00000007001e7308 */ /* 0x0003e20000000800 */
[--C-:B------:R-:W-:Y:S01]  /*3990*/  SHF.R.U32.HI R9, RZ, 0x10, R4.reuse ;  /* 0x00000010ff097819 */ /* 0x100fe20000011604 */
[----:B------:R-:W-:Y:S01]  /*39a0*/  HMMA.16816.F32 R120, R128, R178, R120 ;  /* 0x000000b28078723c */ /* 0x000fe20000001878 */
[----:B------:R-:W-:-:S02]  /*39b0*/  SHF.R.U32.HI R15, RZ, 0x18, R4 ;  /* 0x00000018ff0f7819 */ /* 0x000fc40000011604 */
[----:B------:R-:W-:Y:S02]  /*39c0*/  PRMT R10, R8, 0x5410, R6 ;  /* 0x00005410080a7816 */ /* 0x000fe40000000006 */
[----:B------:R-:W-:Y:S02]  /*39d0*/  LOP3.LUT R4, R5, 0xffff, RZ, 0xc0, !PT ;  /* 0x0000ffff05047812 */ /* 0x000fe400078ec0ff */
[--C-:B------:R-:W-:Y:S01]  /*39e0*/  SHF.R.U32.HI R6, RZ, 0x10, R5.reuse ;  /* 0x00000010ff067819 */ /* 0x100fe20000011605 */
[----:B------:R-:W-:Y:S01]  /*39f0*/  HMMA.16816.F32 R128, R128, R182, R20 ;  /* 0x000000b68080723c */ /* 0x000fe20000001814 */
[----:B------:R-:W-:Y:S02]  /*3a00*/  LOP3.LUT R9, R9, 0xff, RZ, 0xc0, !PT ;  /* 0x000000ff09097812 */ /* 0x000fe400078ec0ff */
[----:B------:R-:W-:Y:S02]  /*3a10*/  LOP3.LUT R13, R5, 0xff, RZ, 0xc0, !PT ;  /* 0x000000ff050d7812 */ /* 0x000fe400078ec0ff */
[----:B------:R-:W-:Y:S01]  /*3a20*/  SHF.R.U32.HI R8, RZ, 0x18, R5 ;  /* 0x00000018ff087819 */ /* 0x000fe20000011605 */
[----:B-1----:R-:W-:Y:S01]  /*3a30*/  FFMA.FTZ R7, R95, c[0x0][0x23c], -R0 ;  /* 0x00008f005f077a23 */ /* 0x002fe20000010800 */
[----:B------:R-:W-:Y:S01]  /*3a40*/  LOP3.LUT R5, R6, 0xff, RZ, 0xc0, !PT ;  /* 0x000000ff06057812 */ /* 0x000fe200078ec0ff */
[----:B------:R-:W-:Y:S01]  /*3a50*/  HSET2.LE.AND R6, R10, R226, PT ;  /* 0x000000e20a067233 */ /* 0x000fe20003803000 */
[----:B------:R-:W-:Y:S01]  /*3a60*/  PRMT R15, R9, 0x5410, R15 ;  /* 0x00005410090f7816 */ /* 0x000fe2000000000f */
[----:B------:R1:W3:Y:S01]  /*3a70*/  MUFU.EX2 R29, R7 ;  /* 0x00000007001d7308 */ /* 0x0002e20000000800 */
[----:B------:R-:W-:-:S02]  /*3a80*/  PRMT R9, R5, 0x5410, R8 ;  /* 0x0000541005097816 */ /* 0x000fc40000000008 */
[----:B--2---:R-:W-:-:S03]  /*3a90*/  F2FP.PACK_AB R8, R229, R230 ;  /* 0x000000e6e508723e */ /* 0x004fc600000000ff */
[--C-:B------:R-:W-:Y:S01]  /*3aa0*/  HSET2.LE.AND R9, R9, R226.reuse, PT ;  /* 0x000000e209097233 */ /* 0x100fe20003803000 */
[----:B-1----:R-:W-:Y:S02]  /*3ab0*/  SHF.R.U32.HI R7, RZ, 0x8, R4 ;  /* 0x00000008ff077819 */ /* 0x002fe40000011604 */
[----:B----4-:R-:W-:Y:S02]  /*3ac0*/  F2FP.PACK_AB R4, R227, R228 ;  /* 0x000000e4e304723e */ /* 0x010fe400000000ff */
[----:B------:R-:W-:Y:S01]  /*3ad0*/  PRMT R10, R13, 0x5410, R7 ;  /* 0x000054100d0a7816 */ /* 0x000fe20000000007 */
[--C-:B------:R-:W-:Y:S01]  /*3ae0*/  HSET2.LE.AND R7, R15, R226.reuse, PT ;  /* 0x000000e20f077233 */ /* 0x100fe20003803000 */
[----:B------:R-:W-:Y:S01]  /*3af0*/  LOP3.LUT R6, R6, R4, RZ, 0xc0, !PT ;  /* 0x0000000406067212 */ /* 0x000fe200078ec0ff */
[----:B------:R-:W-:Y:S01]  /*3b00*/  FFMA.FTZ R13, R222, c[0x0][0x23c], -R0 ;  /* 0x00008f00de0d7a23 */ /* 0x000fe20000010800 */
[----:B---3--:R-:W-:Y:S01]  /*3b10*/  F2FP.PACK_AB R4, R29, R30 ;  /* 0x0000001e1d04723e */ /* 0x008fe200000000ff */
[----:B------:R-:W-:Y:S01]  /*3b20*/  HSET2.LE.AND R5, R10, R226, PT ;  /* 0x000000e20a057233 */ /* 0x000fe20003803000 */
[----:B------:R-:W-:-:S02]  /*3b30*/  F2FP.PACK_AB R10, R31, R224 ;  /* 0x000000e01f0a723e */ /* 0x000fc400000000ff */
[----:B------:R-:W-:Y:S01]  /*3b40*/  LOP3.LUT R7, R7, R4, RZ, 0xc0, !PT ;  /* 0x0000000407077212 */ /* 0x000fe200078ec0ff */
[----:B------:R-:W-:Y:S01]  /*3b50*/  MUFU.EX2 R13, R13 ;  /* 0x0000000d000d7308 */ /* 0x000fe20000000800 */
[----:B------:R-:W-:Y:S01]  /*3b60*/  LOP3.LUT R4, R5, R8, RZ, 0xc0, !PT ;  /* 0x0000000805047212 */ /* 0x000fe200078ec0ff */
[--C-:B------:R-:W-:Y:S01]  /*3b70*/  FFMA.FTZ R8, R221, c[0x0][0x23c], -R0.reuse ;  /* 0x00008f00dd087a23 */ /* 0x100fe20000010800 */
[----:B------:R-:W-:Y:S01]  /*3b80*/  LOP3.LUT R5, R9, R10, RZ, 0xc0, !PT ;  /* 0x0000000a09057212 */ /* 0x000fe200078ec0ff */
[----:B------:R-:W-:Y:S01]  /*3b90*/  FFMA.FTZ R9, R220, c[0x0][0x23c], -R0 ;  /* 0x00008f00dc097a23 */ /* 0x000fe20000010800 */
[----:B------:R-:W-:Y:S01]  /*3ba0*/  LOP3.LUT R10, R11, UR9, R14, 0x96, !PT ;  /* 0x000000090b0a7c12 */ /* 0x000fe2000f8e960e */
[----:B------:R-:W-:-:S04]  /*3bb0*/  FFMA.FTZ R11, R223, c[0x0][0x23c], -R0 ;  /* 0x00008f00df0b7a23 */ /* 0x000fc80000010800 */
[C---:B------:R-:W-:Y:S01]  /*3bc0*/  HMMA.16816.F32 R144, R4.reuse, R56, RZ ;  /* 0x000000380490723c */ /* 0x040fe200000018ff */
[----:B------:R-:W-:Y:S07]  /*3bd0*/  MUFU.EX2 R9, R9 ;  /* 0x0000000900097308 */ /* 0x000fee0000000800 */
[C---:B------:R-:W-:Y:S01]  /*3be0*/  HMMA.16816.F32 R148, R4.reuse, R58, RZ ;  /* 0x0000003a0494723c */ /* 0x040fe200000018ff */
[----:B------:R-:W-:Y:S07]  /*3bf0*/  MUFU.EX2 R11, R11 ;  /* 0x0000000b000b7308 */ /* 0x000fee0000000800 */
        /* <DEDUP_REMOVED lines=14> */
[----:B------:R-:W-:-:S02]  /*3ce0*/  FFMA.FTZ R4, R139, c[0x0][0x23c], -R3 ;  /* 0x00008f008b047a23 */ /* 0x000fc40000010803 */
[----:B------:R-:W-:Y:S02]  /*3cf0*/  IMAD.MOV.U32 R139, RZ, RZ, R225 ;  /* 0x000000ffff8b7224 */ /* 0x000fe400078e00e1 */
[----:B------:R1:W-:Y:S02]  /*3d00*/  MUFU.EX2 R15, R4 ;  /* 0x00000004000f7308 */ /* 0x0003e40000000800 */
[----:B-1----:R-:W-:-:S06]  /*3d10*/  FFMA.FTZ R4, R138, c[0x0][0x23c], -R3 ;  /* 0x00008f008a047a23 */ /* 0x002fcc0000010803 */
[----:B------:R1:W-:Y:S02]  /*3d20*/  MUFU.EX2 R28, R4 ;  /* 0x00000004001c7308 */ /* 0x0003e40000000800 */
[--C-:B-1----:R-:W-:Y:S02]  /*3d30*/  FFMA.FTZ R4, R137, c[0x0][0x23c], -R3.reuse ;  /* 0x00008f0089047a23 */ /* 0x102fe40000010803 */
[----:B------:R-:W-:-:S04]  /*3d40*/  FFMA.FTZ R3, R133, c[0x0][0x23c], -R3 ;  /* 0x00008f0085037a23 */ /* 0x000fc80000010803 */
[----:B------:R1:W-:Y:S08]  /*3d50*/  MUFU.EX2 R14, R4 ;  /* 0x00000004000e7308 */ /* 0x0003f00000000800 */
[----:B------:R2:W3:Y:S01]  /*3d60*/  MUFU.EX2 R225, R3 ;  /* 0x0000000300e17308 */ /* 0x0004e20000000800 */
[----:B-1----:R-:W-:-:S07]  /*3d70*/  IMAD.WIDE.U32 R4, R10, -0x2daee0ad, RZ ;  /* 0xd2511f530a047825 */ /* 0x002fce00078e00ff */
[----:B------:R1:W4:Y:S01]  /*3d80*/  MUFU.EX2 R10, R8 ;  /* 0x00000008000a7308 */ /* 0x0003220000000800 */
[----:B------:R-:W-:Y:S02]  /*3d90*/  SHF.R.U32.HI R6, RZ, 0x10, R4 ;  /* 0x00000010ff067819 */ /* 0x000fe40000011604 */
[----:B------:R-:W-:Y:S02]  /*3da0*/  LOP3.LUT R0, R5, UR18, R12, 0x96, !PT ;  /* 0x0000001205007c12 */ /* 0x000fe4000f8e960c */
[C---:B--2---:R-:W-:Y:S02]  /*3db0*/  LOP3.LUT R3, R4.reuse, 0xffff, RZ, 0xc0, !PT ;  /* 0x0000ffff04037812 */ /* 0x044fe400078ec0ff */
[----:B------:R-:W-:Y:S02]  /*3dc0*/  LOP3.LUT R7, R4, 0xff, RZ, 0xc0, !PT ;  /* 0x000000ff04077812 */ /* 0x000fe400078ec0ff */
[----:B------:R-:W-:Y:S02]  /*3dd0*/  SHF.R.U32.HI R5, RZ, 0x18, R4 ;  /* 0x00000018ff057819 */ /* 0x000fe40000011604 */
[----:B------:R-:W-:-:S02]  /*3de0*/  SHF.R.U32.HI R4, RZ, 0x8, R3 ;  /* 0x00000008ff047819 */ /* 0x000fc40000011603 */
[----:B------:R-:W-:Y:S02]  /*3df0*/  LOP3.LUT R3, R6, 0xff, RZ, 0xc0, !PT ;  /* 0x000000ff06037812 */ /* 0x000fe400078ec0ff */
[----:B-1----:R-:W-:Y:S02]  /*3e00*/  PRMT R8, R7, 0x5410, R4 ;  /* 0x0000541007087816 */ /* 0x002fe40000000004 */
[----:B------:R-:W-:Y:S02]  /*3e10*/  PRMT R7, R3, 0x5410, R5 ;  /* 0x0000541003077816 */ /* 0x000fe40000000005 */
[----:B------:R-:W-:Y:S02]  /*3e20*/  LOP3.LUT R3, R0, 0xffff, RZ, 0xc0, !PT ;  /* 0x0000ffff00037812 */ /* 0x000fe400078ec0ff */
[----:B------:R-:W-:Y:S02]  /*3e30*/  SHF.R.U32.HI R4, RZ, 0x10, R0 ;  /* 0x00000010ff047819 */ /* 0x000fe40000011600 */
[----:B------:R-:W-:-:S02]  /*3e40*/  SHF.R.U32.HI R6, RZ, 0x8, R3 ;  /* 0x00000008ff067819 */ /* 0x000fc40000011603 */
[----:B------:R-:W-:Y:S02]  /*3e50*/  LOP3.LUT R5, R0, 0xff, RZ, 0xc0, !PT ;  /* 0x000000ff00057812 */ /* 0x000fe400078ec0ff */
[----:B------:R-:W-:Y:S02]  /*3e60*/  SHF.R.U32.HI R3, RZ, 0x18, R0 ;  /* 0x00000018ff037819 */ /* 0x000fe40000011600 */
[----:B------:R-:W-:Y:S01]  /*3e70*/  LOP3.LUT R0, R4, 0xff, RZ, 0xc0, !PT ;  /* 0x000000ff04007812 */ /* 0x000fe200078ec0ff */
[--C-:B------:R-:W-:Y:S01]  /*3e80*/  HSET2.LE.AND R4, R7, R226.reuse, PT ;  /* 0x000000e207047233 */ /* 0x100fe20003803000 */
[----:B------:R-:W-:Y:S02]  /*3e90*/  PRMT R5, R5, 0x5410, R6 ;  /* 0x0000541005057816 */ /* 0x000fe40000000006 */
[----:B------:R-:W-:Y:S01]  /*3ea0*/  PRMT R3, R0, 0x5410, R3 ;  /* 0x0000541000037816 */ /* 0x000fe20000000003 */
[--C-:B------:R-:W-:Y:S02]  /*3eb0*/  HSET2.LE.AND R0, R8, R226.reuse, PT ;  /* 0x000000e208007233 */ /* 0x100fe40003803000 */
[----:B------:R-:W-:-:S02]  /*3ec0*/  HSET2.LE.AND R5, R5, R226, PT ;  /* 0x000000e205057233 */ /* 0x000fc40003803000 */
[----:B------:R-:W-:Y:S01]  /*3ed0*/  HSET2.LE.AND R6, R3, R226, PT ;  /* 0x000000e203067233 */ /* 0x000fe20003803000 */
[----:B---3--:R-:W-:-:S04]  /*3ee0*/  F2FP.PACK_AB R3, R225, R14 ;  /* 0x0000000ee103723e */ /* 0x008fc800000000ff */
[----:B------:R-:W-:Y:S01]  /*3ef0*/  LOP3.LUT R126, R0, R3, RZ, 0xc0, !PT ;  /* 0x00000003007e7212 */ /* 0x000fe200078ec0ff */
[----:B------:R-:W-:Y:S01]  /*3f00*/  FADD.FTZ R3, R139, R251 ;  /* 0x000000fb8b037221 */ /* 0x000fe20000010000 */
[----:B----4-:R-:W-:-:S03]  /*3f10*/  F2FP.PACK_AB R0, R9, R10 ;  /* 0x0000000a0900723e */ /* 0x010fc600000000ff */
[----:B------:R-:W-:Y:S01]  /*3f20*/  FADD.FTZ R3, R249, R3 ;  /* 0x00000003f9037221 */ /* 0x000fe20000010000 */
[----:B------:R-:W-:Y:S02]  /*3f30*/  LOP3.LUT R127, R4, R0, RZ, 0xc0, !PT ;  /* 0x00000000047f7212 */ /* 0x000fe400078ec0ff */
[----:B------:R-:W-:Y:S01]  /*3f40*/  F2FP.PACK_AB R0, R28, R15 ;  /* 0x0000000f1c00723e */ /* 0x000fe200000000ff */
[----:B------:R-:W-:-:S03]  /*3f50*/  FADD.FTZ R3, R244, R3 ;  /* 0x00000003f4037221 */ /* 0x000fc60000010000 */
[----:B------:R-:W-:Y:S01]  /*3f60*/  LOP3.LUT R124, R5, R0, RZ, 0xc0, !PT ;  /* 0x00000000057c7212 */ /* 0x000fe200078ec0ff */
[----:B------:R-:W-:Y:S01]  /*3f70*/  FADD.FTZ R5, R224, R31 ;  /* 0x0000001fe0057221 */ /* 0x000fe20000010000 */
[----:B------:R-:W-:-:S03]  /*3f80*/  F2FP.PACK_AB R0, R13, R11 ;  /* 0x0000000b0d00723e */ /* 0x000fc600000000ff */
[----:B------:R-:W-:Y:S01]  /*3f90*/  FADD.FTZ R5, R30, R5 ;  /* 0x000000051e057221 */ /* 0x000fe20000010000 */
[----:B------:R-:W-:Y:S01]  /*3fa0*/  LOP3.LUT R125, R6, R0, RZ, 0xc0, !PT ;  /* 0x00000000067d7212 */ /* 0x000fe200078ec0ff */
        /* <DEDUP_REMOVED lines=40> */
[----:B------:R-:W-:Y:S01]  /*4230*/  IMAD.WIDE.U32 R250, R250, -0x326172a9, RZ ;  /* 0xcd9e8d57fafa7825 */ /* 0x000fe200078e00ff */
[----:B------:R-:W-:Y:S01]  /*4240*/  MOV R3, R135 ;  /* 0x0000008700037202 */ /* 0x000fe20000000f00 */
[----:B------:R-:W-:Y:S01]  /*4250*/  ULDC.64 UR4, c[0x0][0x1a0] ;  /* 0x0000680000047ab9 */ /* 0x000fe20000000a00 */
[----:B------:R-:W-:Y:S01]  /*4260*/  MOV R0, R136 ;  /* 0x0000008800007202 */ /* 0x000fe20000000f00 */
[----:B------:R-:W-:Y:S01]  /*4270*/  IMAD.WIDE.U32 R248, R248, -0x326172a9, RZ ;  /* 0xcd9e8d57f8f87825 */ /* 0x000fe200078e00ff */
[----:B------:R-:W-:Y:S01]  /*4280*/  LOP3.LUT R234, R251, R132, RZ, 0x3c, !PT ;  /* 0x00000084fbea7212 */ /* 0x000fe200078e3cff */
[----:B------:R-:W-:Y:S01]  /*4290*/  ULEA.HI.SX32 UR24, UR24, 0xfffffffe, 0x1b ;  /* 0xfffffffe18187891 */ /* 0x000fe2000f8fda3f */
[----:B------:R-:W-:Y:S01]  /*42a0*/  MOV R138, R2 ;  /* 0x00000002008a7202 */ /* 0x000fe20000000f00 */
[----:B------:R-:W-:Y:S01]  /*42b0*/  IMAD.WIDE.U32 R220, R231, -0x2daee0ad, RZ ;  /* 0xd2511f53e7dc7825 */ /* 0x000fe200078e00ff */
[----:B------:R-:W-:Y:S01]  /*42c0*/  LOP3.LUT R232, R249, R132, RZ, 0x3c, !PT ;  /* 0x00000084f9e87212 */ /* 0x000fe200078e3cff */
[----:B------:R-:W-:Y:S01]  /*42d0*/  USHF.L.U64.HI UR25, UR4, 0x5, UR5 ;  /* 0x0000000504197899 */ /* 0x000fe20008010205 */
[----:B------:R-:W-:Y:S01]  /*42e0*/  MOV R137, R134 ;  /* 0x0000008600897202 */ /* 0x000fe20000000f00 */
[----:B------:R-:W-:Y:S01]  /*42f0*/  IMAD.WIDE.U32 R234, R234, -0x2daee0ad, RZ ;  /* 0xd2511f53eaea7825 */ /* 0x000fe200078e00ff */
[----:B------:R-:W-:Y:S01]  /*4300*/  PRMT R245, R245, 0x7054, R245 ;  /* 0x00007054f5f57816 */ /* 0x000fe200000000f5 */
[----:B------:R-:W-:-:S02]  /*4310*/  USHF.L.U32 UR29, UR4, 0x5, URZ ;  /* 0x00000005041d7899 */ /* 0x000fc4000800063f */
[----:B------:R-:W-:Y:S01]  /*4320*/  IMAD.WIDE.U32 R232, R232, -0x2daee0ad, RZ ;  /* 0xd2511f53e8e87825 */ /* 0x000fe200078e00ff */
[----:B------:R-:W-:Y:S01]  /*4330*/  ULDC.64 UR6, c[0x0][0x1a0] ;  /* 0x0000680000067ab9 */ /* 0x000fe20000000a00 */
[----:B------:R-:W-:Y:S05]  /*4340*/  BRA `(.L_x_1246) ;  /* 0x000001b000007947 */ /* 0x000fea0003800000 */
.L_x_1248:
[----:B------:R-:W2:Y:S01]  /*4350*/  LDL.64 R228, [R1+0x10] ;  /* 0x0000100001e47983 */ /* 0x000ea20000100a00 */
[----:B------:R-:W-:Y:S02]  /*4360*/  ULDC.64 UR4, c[0x0][0x198] ;  /* 0x0000660000047ab9 */ /* 0x000fe40000000a00 */
[----:B------:R-:W-:Y:S01]  /*4370*/  UIADD3 UR30, UR24, -0x1, URZ ;  /* 0xffffffff181e7890 */ /* 0x000fe2000fffe03f */
[----:B------:R-:W3:Y:S03]  /*4380*/  LDL.64 R222, [R1] ;  /* 0x0000000001de7983 */ /* 0x000ee60000100a00 */
        /* <DEDUP_REMOVED lines=23> */
.L_x_1246:
[----:B------:R-:W2:Y:S01]  /*4500*/  LDL.64 R4, [R1+0x8] ;  /* 0x0000080001047983 */ /* 0x000ea20000100a00 */
[----:B------:R-:W-:Y:S01]  /*4510*/  USHF.R.S32.HI UR4, URZ, 0x1f, UR24 ;  /* 0x0000001f3f047899 */ /* 0x000fe20008011418 */
[----:B------:R-:W-:Y:S04]  /*4520*/  DEPBAR.LE SB0, 0x0 ;  /* 0x000080000000791a */ /* 0x000fe80000000000 */
[----:B------:R-:W-:Y:S01]  /*4530*/  UIMAD UR4, UR4, UR6, URZ ;  /* 0x00000006040472a4 */ /* 0x000fe2000f8e023f */
[----:B------:R-:W-:Y:S01]  /*4540*/  BAR.SYNC.DEFER_BLOCKING 0x0 ;  /* 0x0000000000007b1d */ /* 0x000fe20000010000 */
[----:B------:R-:W-:Y:S02]  /*4550*/  UIMAD.WIDE.U32 UR30, UR24, UR6, URZ ;  /* 0x00000006181e72a5 */ /* 0x000fe4000f8e003f */
[----:B------:R-:W-:Y:S04]  /*4560*/  UIMAD UR4, UR24, UR7, UR4 ;  /* 0x00000007180472a4 */ /* 0x000fe8000f8e0204 */
[----:B------:R-:W-:Y:S01]  /*4570*/  UIADD3 UR4, UR31, UR4, URZ ;  /* 0x000000041f047290 */ /* 0x000fe2000fffe03f */
[----:B------:R-:W-:Y:S02]  /*4580*/  IMAD.U32 R2, RZ, RZ, UR30 ;  /* 0x0000001eff027e24 */ /* 0x000fe4000f8e00ff */
[----:B------:R-:W-:Y:S03]  /*4590*/  IMAD.U32 R6, RZ, RZ, UR30 ;  /* 0x0000001eff067e24 */ /* 0x000fe6000f8e00ff */
[----:B--2---:R-:W-:Y:S01]  /*45a0*/  IMAD.U32 R5, RZ, RZ, UR4 ;  /* 0x00000004ff057e24 */ /* 0x004fe2000f8e00ff */
[----:B------:R-:W-:Y:S04]  /*45b0*/  LEA R2, P0, R2, R4, 0x5 ;  /* 0x0000000402027211 */ /* 0x000fe800078028ff */
[----:B------:R-:W-:Y:S02]  /*45c0*/  LEA R4, P1, R2, c[0x0][0x170], 0x1 ;  /* 0x00005c0002047a11 */ /* 0x000fe400078208ff */
[----:B------:R-:W-:Y:S02]  /*45d0*/  LEA.HI.X R5, R6, R252, R5, 0x5, P0 ;  /* 0x000000fc06057211 */ /* 0x000fe400000f2c05 */
[----:B------:R-:W-:Y:S02]  /*45e0*/  IADD3 R6, P0, R4, UR29, RZ ;  /* 0x0000001d04067c10 */ /* 0x000fe4000ff1e0ff */
[----:B------:R-:W-:Y:S04]  /*45f0*/  LEA.HI.X R5, R2, c[0x0][0x174], R5, 0x1, P1 ;  /* 0x00005d0002057a11 */ /* 0x000fe800008f0c05 */
[----:B------:R-:W-:Y:S01]  /*4600*/  IADD3.X R7, R5, UR25, RZ, P0, !PT ;  /* 0x0000001905077c10 */ /* 0x000fe200087fe4ff */
[----:B------:R-:W-:Y:S01]  /*4610*/  @!PT LDS RZ, [RZ] ;  /* 0x00000000fffff984 */ /* 0x000fe20000000800 */
[----:B------:R-:W-:Y:S01]  /*4620*/  @!PT LDS RZ, [RZ] ;  /* 0x00000000fffff984 */ /* 0x000fe20000000800 */
[----:B------:R-:W-:Y:S01]  /*4630*/  @!PT LDS RZ, [RZ] ;  /* 0x00000000fffff984 */ /* 0x000fe20000000800 */
[----:B------:R1:W-:Y:S01]  /*4640*/  LDGSTS.E.BYPASS.LTC128B.128 [R219+0xa000], [R4.64] ;  /* 0x0a00000004db7fae */ /* 0x0003e2000b901d5a */
[----:B------:R-:W-:Y:S04]  /*4650*/  ISETP.LT.AND P0, PT, RZ, UR24, PT ;  /* 0x00000018ff007c0c */ /* 0x000fe8000bf01270 */
        /* <DEDUP_REMOVED lines=103> */
.L_x_1247:
[----:B------:R-:W-:Y:S04]  /*4cd0*/  FMNMX.FTZ R2, R4, R0, !PT ;  /* 0x0000000004027209 */ /* 0x000fe80007810000 */
        /* <DEDUP_REMOVED lines=22> */
[----:B------:R-:W-:Y:S03]  /*4e40*/  FMNMX.FTZ R132, R28, R132, !PT ;  /* 0x000000841c847209 */ /* 0x000fe60007810000 */
[----:B------:R-:W-:Y:S01]  /*4e50*/  SHFL.BFLY PT, R134, R2, 0x2, 0x1f ;  /* 0x0c401f0002867f89 */ /* 0x000fe200000e0000 */
[----:B------:R-:W-:Y:S07]  /*4e60*/  FMNMX.FTZ R132, R29, R132, !PT ;  /* 0x000000841d847209 */ /* 0x000fee0007810000 */
[----:B------:R-:W1:Y:S02]  /*4e70*/  SHFL.BFLY PT, R133, R132, 0x2, 0x1f ;  /* 0x0c401f0084857f89 */ /* 0x000e6400000e0000 */
[----:B-1----:R-:W-:Y:S02]  /*4e80*/  FMNMX.FTZ R132, R132, R133, !PT ;  /* 0x0000008584847209 */ /* 0x002fe40007810000 */
[----:B------:R-:W-:Y:S02]  /*4e90*/  FMNMX.FTZ R136, R136, R135, !PT ;  /* 0x0000008788887209 */ /* 0x000fe40007810000 */
[----:B------:R-:W-:Y:S02]  /*4ea0*/  FMNMX.FTZ R2, R2, R134, !PT ;  /* 0x0000008602027209 */ /* 0x000fe40007810000 */
[----:B------:R-:W1:Y:S08]  /*4eb0*/  SHFL.BFLY PT, R134, R132, 0x1, 0x1f ;  /* 0x0c201f0084867f89 */ /* 0x000e7000000e0000 */
[----:B------:R-:W2:Y:S08]  /*4ec0*/  SHFL.BFLY PT, R139, R136, 0x1, 0x1f ;  /* 0x0c201f00888b7f89 */ /* 0x000eb000000e0000 */
[----:B------:R-:W3:Y:S01]  /*4ed0*/  SHFL.BFLY PT, R135, R2, 0x1, 0x1f ;  /* 0x0c201f0002877f89 */ /* 0x000ee200000e0000 */
[----:B-1----:R-:W-:Y:S05]  /*4ee0*/  FMNMX.FTZ R134, R132, R134, !PT ;  /* 0x0000008684867209 */ /* 0x002fea0007810000 */
[----:B------:R-:W-:Y:S01]  /*4ef0*/  FMUL.FTZ R186, R134, c[0x0][0x23c] ;  /* 0x00008f0086ba7a20 */ /* 0x000fe20000410000 */
[----:B--2---:R-:W-:Y:S04]  /*4f00*/  FMNMX.FTZ R136, R136, R139, !PT ;  /* 0x0000008b88887209 */ /* 0x004fe80007810000 */
[C---:B------:R-:W-:Y:S01]  /*4f10*/  FSETP.NEU.FTZ.AND P1, PT, R136.reuse, -INF , PT ;  /* 0xff8000008800780b */ /* 0x040fe20003f3d000 */
[----:B------:R-:W-:Y:S01]  /*4f20*/  FADD.FTZ R0, -R136, R0 ;  /* 0x0000000088007221 */ /* 0x000fe20000010100 */
[----:B---3--:R-:W-:Y:S03]  /*4f30*/  FMNMX.FTZ R135, R2, R135, !PT ;  /* 0x0000008702877209 */ /* 0x008fe60007810000 */
[----:B------:R-:W-:Y:S01]  /*4f40*/  FMUL.FTZ R0, R0, c[0x0][0x23c] ;  /* 0x00008f0000007a20 */ /* 0x000fe20000410000 */
[----:B------:R-:W-:Y:S03]  /*4f50*/  FMNMX.FTZ R2, R10, R138, !PT ;  /* 0x0000008a0a027209 */ /* 0x000fe60007810000 */
[----:B------:R1:W2:Y:S01]  /*4f60*/  MUFU.EX2 R133, R0 ;  /* 0x0000000000857308 */ /* 0x0002a20000000800 */
[----:B------:R-:W-:Y:S01]  /*4f70*/  FMNMX.FTZ R2, R11, R2, !PT ;  /* 0x000000020b027209 */ /* 0x000fe20007810000 */
[----:B------:R-:W-:Y:S03]  /*4f80*/  FMUL.FTZ R184, R135, c[0x0][0x23c] ;  /* 0x00008f0087b87a20 */ /* 0x000fe60000410000 */
[----:B------:R-:W-:Y:S04]  /*4f90*/  FMNMX.FTZ R2, R14, R2, !PT ;  /* 0x000000020e027209 */ /* 0x000fe80007810000 */
[----:B------:R-:W-:Y:S01]  /*4fa0*/  FMNMX.FTZ R2, R15, R2, !PT ;  /* 0x000000020f027209 */ /* 0x000fe20007810000 */
[----:B-1----:R-:W-:Y:S02]  /*4fb0*/  FADD.FTZ R0, -R135, R3 ;  /* 0x0000000387007221 */ /* 0x002fe40000010100 */
[C---:B--2---:R-:W-:Y:S02]  /*4fc0*/  FMUL.FTZ R36, R133.reuse, R36 ;  /* 0x0000002485247220 */ /* 0x044fe40000410000 */
[----:B------:R-:W-:Y:S02]  /*4fd0*/  FMUL.FTZ R0, R0, c[0x0][0x23c] ;  /* 0x00008f0000007a20 */ /* 0x000fe40000410000 */
[C---:B------:R-:W-:Y:S02]  /*4fe0*/  FMUL.FTZ R37, R133.reuse, R37 ;  /* 0x0000002585257220 */ /* 0x040fe40000410000 */
[----:B------:R1:W2:Y:S01]  /*4ff0*/  MUFU.EX2 R132, R0 ;  /* 0x0000000000847308 */ /* 0x0002a20000000800 */
        /* <DEDUP_REMOVED lines=15> */
[C---:B--2---:R-:W-:Y:S01]  /*50f0*/  FMUL.FTZ R38, R132.reuse, R38 ;  /* 0x0000002684267220 */ /* 0x044fe20000410000 */
        /* <DEDUP_REMOVED lines=9> */
[----:B------:R3:W-:Y:S01]  /*5190*/  MUFU.EX2 R240, R4 ;  /* 0x0000000400f07308 */ /* 0x0007e20000000800 */
[--C-:B------:R-:W-:Y:S01]  /*51a0*/  FFMA.FTZ R18, R18, c[0x0][0x23c], -R184.reuse ;  /* 0x00008f0012127a23 */ /* 0x100fe200000108b8 */
[----:B------:R-:W-:Y:S01]  /*51b0*/  FSEL R186, R186, RZ, P1 ;  /* 0x000000ffbaba7208 */ /* 0x000fe20000800000 */
[--C-:B------:R-:W-:Y:S02]  /*51c0*/  FFMA.FTZ R19, R19, c[0x0][0x23c], -R184.reuse ;  /* 0x00008f0013137a23 */ /* 0x100fe400000108b8 */
[----:B------:R-:W-:Y:S02]  /*51d0*/  FFMA.FTZ R5, R5, c[0x0][0x23c], -R137 ;  /* 0x00008f0005057a23 */ /* 0x000fe40000010889 */
[--C-:B------:R-:W-:Y:S02]  /*51e0*/  FFMA.FTZ R6, R6, c[0x0][0x23c], -R184.reuse ;  /* 0x00008f0006067a23 */ /* 0x100fe400000108b8 */
[----:B------:R-:W-:Y:S01]  /*51f0*/  FFMA.FTZ R7, R7, c[0x0][0x23c], -R184 ;  /* 0x00008f0007077a23 */ /* 0x000fe200000108b8 */
[----:B------:R4:W-:Y:S01]  /*5200*/  MUFU.EX2 R244, R16 ;  /* 0x0000001000f47308 */ /* 0x0009e20000000800 */
[--C-:B------:R-:W-:Y:S02]  /*5210*/  FFMA.FTZ R8, R8, c[0x0][0x23c], -R186.reuse ;  /* 0x00008f0008087a23 */ /* 0x100fe400000108ba */
[--C-:B------:R-:W-:Y:S01]  /*5220*/  FFMA.FTZ R9, R9, c[0x0][0x23c], -R186.reuse ;  /* 0x00008f0009097a23 */ /* 0x100fe200000108ba */
[----:B-1----:R-:W-:Y:S01]  /*5230*/  FMNMX.FTZ R0, R26, R2, !PT ;  /* 0x000000021a007209 */ /* 0x002fe20007810000 */
[--C-:B------:R-:W-:Y:S02]  /*5240*/  FFMA.FTZ R12, R12, c[0x0][0x23c], -R186.reuse ;  /* 0x00008f000c0c7a23 */ /* 0x100fe400000108ba */
[----:B------:R-:W-:Y:S01]  /*5250*/  FFMA.FTZ R13, R13, c[0x0][0x23c], -R186 ;  /* 0x00008f000d0d7a23 */ /* 0x000fe200000108ba */
[----:B------:R-:W-:Y:S01]  /*5260*/  FMNMX.FTZ R0, R27, R0, !PT ;  /* 0x000000001b007209 */ /* 0x000fe20007810000 */
[C---:B--2---:R-:W-:Y:S01]  /*5270*/  FMUL.FTZ R40, R3.reuse, R40 ;  /* 0x0000002803287220 */ /* 0x044fe20000410000 */
[----:B------:R1:W-:Y:S01]  /*5280*/  MUFU.EX2 R241, R18 ;  /* 0x0000001200f17308 */ /* 0x0003e20000000800 */
[C---:B------:R-:W-:Y:S01]  /*5290*/  FMUL.FTZ R41, R3.reuse, R41 ;  /* 0x0000002903297220 */ /* 0x040fe20000410000 */
[----:B------:R-:W-:Y:S01]  /*52a0*/  FMNMX.FTZ R0, R30, R0, !PT ;  /* 0x000000001e007209 */ /* 0x000fe20007810000 */
[C---:B------:R-:W-:Y:S01]  /*52b0*/  FMUL.FTZ R44, R3.reuse, R44 ;  /* 0x0000002c032c7220 */ /* 0x040fe20000410000 */
[----:B---3--:R-:W-:Y:S01]  /*52c0*/  MOV R4, UR33 ;  /* 0x0000002100047c02 */ /* 0x008fe20008000f00 */
[----:B------:R-:W-:Y:S01]  /*52d0*/  FMUL.FTZ R45, R3, R45 ;  /* 0x0000002d032d7220 */ /* 0x000fe20000410000 */
[----:B------:R-:W-:Y:S01]  /*52e0*/  FMNMX.FTZ R0, R31, R0, !PT ;  /* 0x000000001f007209 */ /* 0x000fe20007810000 */
[C---:B------:R-:W-:Y:S01]  /*52f0*/  FMUL.FTZ R50, R132.reuse, R50 ;  /* 0x0000003284327220 */ /* 0x040fe20000410000 */
[----:B------:R-:W-:Y:S01]  /*5300*/  LOP3.LUT R4, R221, UR24, R4, 0x96, !PT ;  /* 0x00000018dd047c12 */ /* 0x000fe2000f8e9604 */
[C---:B------:R-:W-:Y:S01]  /*5310*/  FMUL.FTZ R51, R132.reuse, R51 ;  /* 0x0000003384337220 */ /* 0x040fe20000410000 */
[----:B------:R2:W3:Y:S01]  /*5320*/  MUFU.EX2 R243, R17 ;  /* 0x0000001100f37308 */ /* 0x0004e20000000800 */
[----:B------:R-:W5:Y:S01]  /*5330*/  SHFL.BFLY PT, R2, R0, 0x2, 0x1f ;  /* 0x0c401f0000027f89 */ /* 0x000f6200000e0000 */
[----:B------:R-:W-:Y:S01]  /*5340*/  FMUL.FTZ R54, R132, R54 ;  /* 0x0000003684367220 */ /* 0x000fe20000410000 */
[----:B------:R-:W-:Y:S01]  /*5350*/  UIADD3 UR24, UR24, -0x1, URZ ;  /* 0xffffffff18187890 */ /* 0x000fe2000fffe03f */
[--C-:B----4-:R-:W-:Y:S01]  /*5360*/  LOP3.LUT R16, R233, UR16, R220.reuse, 0x96, !PT ;  /* 0x00000010e9107c12 */ /* 0x110fe2000f8e96dc */
[----:B------:R-:W-:Y:S04]  /*5370*/  IMAD.WIDE.U32 R172, R4, -0x326172a9, RZ ;  /* 0xcd9e8d5704ac7825 */ /* 0x000fe800078e00ff */
[C---:B------:R-:W-:Y:S01]  /*5380*/  FMUL.FTZ R55, R132.reuse, R55 ;  /* 0x0000003784377220 */ /* 0x040fe20000410000 */
[----:B------:R4:W3:Y:S01]  /*5390*/  MUFU.EX2 R242, R19 ;  /* 0x0000001300f27308 */ /* 0x0008e20000000800 */
[C---:B------:R-:W-:Y:S02]  /*53a0*/  FMUL.FTZ R56, R3.reuse, R56 ;  /* 0x0000003803387220 */ /* 0x040fe40000410000 */
[----:B------:R-:W-:Y:S01]  /*53b0*/  FMUL.FTZ R57, R3, R57 ;  /* 0x0000003903397220 */ /* 0x000fe20000410000 */
[----:B-1----:R-:W-:Y:S01]  /*53c0*/  LOP3.LUT R18, R235, UR16, R220, 0x96, !PT ;  /* 0x00000010eb127c12 */ /* 0x002fe2000f8e96dc */
[C---:B------:R-:W-:Y:S02]  /*53d0*/  FMUL.FTZ R60, R3.reuse, R60 ;  /* 0x0000003c033c7220 */ /* 0x040fe40000410000 */
[C---:B------:R-:W-:Y:S02]  /*53e0*/  FMUL.FTZ R61, R3.reuse, R61 ;  /* 0x0000003d033d7220 */ /* 0x040fe40000410000 */
[C---:B------:R-:W-:Y:S01]  /*53f0*/  FMUL.FTZ R66, R132.reuse, R66 ;  /* 0x0000004284427220 */ /* 0x040fe20000410000 */
[----:B------:R1:W1:Y:S01]  /*5400*/  MUFU.EX2 R239, R5 ;  /* 0x0000000500ef7308 */ /* 0x0002620000000800 */
[C---:B------:R-:W-:Y:S02]  /*5410*/  FMUL.FTZ R67, R132.reuse, R67 ;  /* 0x0000004384437220 */ /* 0x040fe40000410000 */
[----:B------:R-:W-:Y:S01]  /*5420*/  FMUL.FTZ R70, R132, R70 ;  /* 0x0000004684467220 */ /* 0x000fe20000410000 */
[----:B-----5:R-:W-:Y:S01]  /*5430*/  FMNMX.FTZ R0, R0, R2, !PT ;  /* 0x0000000200007209 */ /* 0x020fe20007810000 */
[----:B--2---:R-:W-:Y:S04]  /*5440*/  IMAD.WIDE.U32 R16, R16, -0x326172a9, RZ ;  /* 0xcd9e8d5710107825 */ /* 0x004fe800078e00ff */
[----:B------:R-:W2:Y:S01]  /*5450*/  SHFL.BFLY PT, R2, R0, 0x1, 0x1f ;  /* 0x0c201f0000027f89 */ /* 0x000ea200000e0000 */
[----:B------:R5:W-:Y:S01]  /*5460*/  MUFU.EX2 R238, R6 ;  /* 0x0000000600ee7308 */ /* 0x000be20000000800 */
[----:B------:R-:W-:Y:S02]  /*5470*/  FMUL.FTZ R71, R132, R71 ;  /* 0x0000004784477220 */ /* 0x000fe40000410000 */
[----:B----4-:R-:W-:Y:S04]  /*5480*/  IMAD.WIDE.U32 R18, R18, -0x326172a9, RZ ;  /* 0xcd9e8d5712127825 */ /* 0x010fe800078e00ff */
[----:B------:R-:W-:Y:S01]  /*5490*/  FMUL.FTZ R72, R3, R72 ;  /* 0x0000004803487220 */ /* 0x000fe20000410000 */
[----:B------:R-:W-:Y:S01]  /*54a0*/  LOP3.LUT R4, R19, UR15, R172, 0x96, !PT ;  /* 0x0000000f13047c12 */ /* 0x000fe2000f8e96ac */
[----:B------:R-:W-:Y:S01]  /*54b0*/  FMUL.FTZ R73, R3, R73 ;  /* 0x0000004903497220 */ /* 0x000fe20000410000 */
[----:B------:R4:W3:Y:S01]  /*54c0*/  MUFU.EX2 R237, R7 ;  /* 0x0000000700ed7308 */ /* 0x0008e20000000800 */
[----:B------:R-:W-:Y:S01]  /*54d0*/  LOP3.LUT R19, R173, UR17, R248, 0x96, !PT ;  /* 0x00000011ad137c12 */ /* 0x000fe2000f8e96f8 */
[----:B------:R-:W-:Y:S01]  /*54e0*/  FMUL.FTZ R76, R3, R76 ;  /* 0x0000004c034c7220 */ /* 0x000fe20000410000 */
[----:B-1----:R-:W-:Y:S01]  /*54f0*/  LOP3.LUT R5, R173, UR17, R250, 0x96, !PT ;  /* 0x00000011ad057c12 */ /* 0x002fe2000f8e96fa */
[----:B------:R-:W-:Y:S01]  /*5500*/  FMUL.FTZ R77, R3, R77 ;  /* 0x0000004d034d7220 */ /* 0x000fe20000410000 */
[----:B------:R-:W-:Y:S01]  /*5510*/  LOP3.LUT R172, R17, UR15, R172, 0x96, !PT ;  /* 0x0000000f11ac7c12 */ /* 0x000fe2000f8e96ac */
[----:B------:R-:W-:Y:S04]  /*5520*/  IMAD.WIDE.U32 R174, R19, -0x2daee0ad, RZ ;  /* 0xd2511f5313ae7825 */ /* 0x000fe800078e00ff */
[----:B------:R1:W-:Y:S01]  /*5530*/  MUFU.EX2 R236, R8 ;  /* 0x0000000800ec7308 */ /* 0x0003e20000000800 */
[----:B------:R-:W-:Y:S01]  /*5540*/  IMAD.WIDE.U32 R176, R5, -0x2daee0ad, RZ ;  /* 0xd2511f5305b07825 */ /* 0x000fe200078e00ff */
[----:B--2---:R-:W-:Y:S03]  /*5550*/  FMNMX.FTZ R2, R0, R2, !PT ;  /* 0x0000000200027209 */ /* 0x004fe60007810000 */
[----:B------:R-:W-:Y:S01]  /*5560*/  IMAD.WIDE.U32 R172, R172, -0x2daee0ad, RZ ;  /* 0xd2511f53acac7825 */ /* 0x000fe200078e00ff */
[----:B-----5:R-:W-:Y:S02]  /*5570*/  LOP3.LUT R6, R177, UR14, R234, 0x96, !PT ;  /* 0x0000000eb1067c12 */ /* 0x020fe4000f8e96ea */
[C---:B------:R-:W-:Y:S01]  /*5580*/  FSETP.NEU.FTZ.AND P1, PT, R2.reuse, -INF , PT ;  /* 0xff8000000200780b */ /* 0x040fe20003f3d000 */
[----:B------:R-:W-:Y:S01]  /*5590*/  FMUL.FTZ R185, R2, c[0x0][0x23c] ;  /* 0x00008f0002b97a20 */ /* 0x000fe20000410000 */
[----:B------:R2:W-:Y:S01]  /*55a0*/  MUFU.EX2 R231, R9 ;  /* 0x0000000900e77308 */ /* 0x0005e20000000800 */
[----:B------:R-:W-:Y:S01]  /*55b0*/  IMAD.WIDE.U32 R4, R4, -0x2daee0ad, RZ ;  /* 0xd2511f5304047825 */ /* 0x000fe200078e00ff */
[----:B------:R-:W-:Y:S02]  /*55c0*/  LOP3.LUT R17, R173, UR12, R174, 0x96, !PT ;  /* 0x0000000cad117c12 */ /* 0x000fe4000f8e96ae */
[----:B----4-:R-:W-:Y:S01]  /*55d0*/  LOP3.LUT R7, R175, UR14, R232, 0x96, !PT ;  /* 0x0000000eaf077c12 */ /* 0x010fe2000f8e96e8 */
[----:B------:R-:W-:Y:S01]  /*55e0*/  FMUL.FTZ R19, R132, R155 ;  /* 0x0000009b84137220 */ /* 0x000fe20000410000 */
[----:B------:R-:W-:Y:S01]  /*55f0*/  FSEL R185, R185, RZ, P1 ;  /* 0x000000ffb9b97208 */ /* 0x000fe20000800000 */
[----:B------:R-:W-:Y:S01]  /*5600*/  IMAD.WIDE.U32 R192, R17, -0x326172a9, RZ ;  /* 0xcd9e8d5711c07825 */ /* 0x000fe200078e00ff */
[----:B------:R-:W-:Y:S02]  /*5610*/  LOP3.LUT R5, R5, UR12, R176, 0x96, !PT ;  /* 0x0000000c05057c12 */ /* 0x000fe4000f8e96b0 */
[----:B------:R-:W-:Y:S01]  /*5620*/  MUFU.EX2 R228, R12 ;  /* 0x0000000c00e47308 */ /* 0x000fe20000000800 */
[----:B------:R-:W-:Y:S04]  /*5630*/  IMAD.WIDE.U32 R176, R6, -0x326172a9, RZ ;  /* 0xcd9e8d5706b07825 */ /* 0x000fe800078e00ff */
[----:B------:R-:W-:Y:S01]  /*5640*/  IMAD.WIDE.U32 R174, R7, -0x326172a9, RZ ;  /* 0xcd9e8d5707ae7825 */ /* 0x000fe200078e00ff */
[----:B------:R-:W-:Y:S03]  /*5650*/  LOP3.LUT R6, R177, UR13, R18, 0x96, !PT ;  /* 0x0000000db1067c12 */ /* 0x000fe6000f8e9612 */
[--C-:B------:R-:W-:Y:S01]  /*5660*/  FFMA.FTZ R10, R10, c[0x0][0x23c], -R185.reuse ;  /* 0x00008f000a0a7a23 */ /* 0x100fe200000108b9 */
[----:B------:R-:W-:Y:S01]  /*5670*/  LOP3.LUT R0, R193, UR11, R174, 0x96, !PT ;  /* 0x0000000bc1007c12 */ /* 0x000fe2000f8e96ae */
[----:B------:R-:W-:Y:S01]  /*5680*/  IMAD.WIDE.U32 R188, R5, -0x326172a9, RZ ;  /* 0xcd9e8d5705bc7825 */ /* 0x000fe200078e00ff */
[----:B-1----:R-:W-:Y:S01]  /*5690*/  LOP3.LUT R8, R175, UR13, R16, 0x96, !PT ;  /* 0x0000000daf087c12 */ /* 0x002fe2000f8e9610 */
[----:B------:R1:W-:Y:S02]  /*56a0*/  MUFU.EX2 R230, R10 ;  /* 0x0000000a00e67308 */ /* 0x0003e40000000800 */
[--C-:B------:R-:W-:Y:S01]  /*56b0*/  FFMA.FTZ R11, R11, c[0x0][0x23c], -R185.reuse ;  /* 0x00008f000b0b7a23 */ /* 0x100fe200000108b9 */
[----:B------:R-:W-:Y:S01]  /*56c0*/  LOP3.LUT R5, R189, UR11, R176, 0x96, !PT ;  /* 0x0000000bbd057c12 */ /* 0x000fe2000f8e96b0 */
[----:B--2---:R-:W-:Y:S01]  /*56d0*/  IMAD.WIDE.U32 R8, R8, -0x2daee0ad, RZ ;  /* 0xd2511f5308087825 */ /* 0x004fe200078e00ff */
[----:B------:R-:W2:Y:S03]  /*56e0*/  LDSM.16.MT88.4 R176, [R205+0xa000] ;  /* 0x00a00000cdb0783b */ /* 0x000ea60000004200 */
[----:B------:R-:W-:Y:S01]  /*56f0*/  IMAD.WIDE.U32 R194, R0, -0x2daee0ad, RZ ;  /* 0xd2511f5300c27825 */ /* 0x000fe200078e00ff */
[----:B------:R-:W-:Y:S01]  /*5700*/  LOP3.LUT R9, R9, UR10, R172, 0x96, !PT ;  /* 0x0000000a09097c12 */ /* 0x000fe2000f8e96ac */
[----:B------:R-:W-:Y:S02]  /*5710*/  MUFU.EX2 R229, R11 ;  /* 0x0000000b00e57308 */ /* 0x000fe40000000800 */
[----:B------:R-:W-:Y:S04]  /*5720*/  IMAD.WIDE.U32 R6, R6, -0x2daee0ad, RZ ;  /* 0xd2511f5306067825 */ /* 0x000fe800078e00ff */
[----:B------:R-:W-:Y:S01]  /*5730*/  IMAD.WIDE.U32 R190, R5, -0x2daee0ad, RZ ;  /* 0xd2511f5305be7825 */ /* 0x000fe200078e00ff */
[----:B------:R-:W-:Y:S02]  /*5740*/  LOP3.LUT R5, R7, UR10, R4, 0x96, !PT ;  /* 0x0000000a07057c12 */ /* 0x000fe4000f8e9604 */
[----:B------:R-:W-:Y:S01]  /*5750*/  LOP3.LUT R4, R195, UR8, R8, 0x96, !PT ;  /* 0x00000008c3047c12 */ /* 0x000fe2000f8e9608 */
[----:B------:R-:W-:Y:S01]  /*5760*/  IMAD.WIDE.U32 R198, R9, -0x326172a9, RZ ;  /* 0xcd9e8d5709c67825 */ /* 0x000fe200078e00ff */
[----:B------:R-:W-:Y:S01]  /*5770*/  LOP3.LUT R6, R191, UR8, R6, 0x96, !PT ;  /* 0x00000008bf067c12 */ /* 0x000fe2000f8e9606 */
[----:B------:R4:W-:Y:S02]  /*5780*/  MUFU.EX2 R223, R13 ;  /* 0x0000000d00df7308 */ /* 0x0009e40000000800 */
[----:B------:R-:W-:Y:S04]  /*5790*/  IMAD.WIDE.U32 R196, R5, -0x326172a9, RZ ;  /* 0xcd9e8d5705c47825 */ /* 0x000fe800078e00ff */
[----:B------:R-:W-:Y:S04]  /*57a0*/  IMAD.WIDE.U32 R4, R4, -0x326172a9, RZ ;  /* 0xcd9e8d5704047825 */ /* 0x000fe800078e00ff */
[----:B------:R-:W-:Y:S01]  /*57b0*/  IMAD.WIDE.U32 R6, R6, -0x326172a9, RZ ;  /* 0xcd9e8d5706067825 */ /* 0x000fe200078e00ff */
[----:B------:R-:W-:Y:S02]  /*57c0*/  LOP3.LUT R0, R4, 0xffff, RZ, 0xc0, !PT ;  /* 0x0000ffff04007812 */ /* 0x000fe400078ec0ff */
[----:B------:R-:W-:Y:S01]  /*57d0*/  LOP3.LUT R5, R5, UR19, R198, 0x96, !PT ;  /* 0x0000001305057c12 */ /* 0x000fe2000f8e96c6 */
[--C-:B------:R-:W-:Y:S01]  /*57e0*/  FFMA.FTZ R14, R14, c[0x0][0x23c], -R185.reuse ;  /* 0x00008f000e0e7a23 */ /* 0x100fe200000108b9 */
[----:B------:R-:W-:Y:S01]  /*57f0*/  SHF.R.U32.HI R16, RZ, 0x10, R6 ;  /* 0x00000010ff107819 */ /* 0x000fe20000011606 */
[----:B------:R-:W-:Y:S01]  /*5800*/  FFMA.FTZ R15, R15, c[0x0][0x23c], -R185 ;  /* 0x00008f000f0f7a23 */ /* 0x000fe200000108b9 */
[----:B-1----:R-:W-:Y:S01]  /*5810*/  LOP3.LUT R10, R4, 0xff, RZ, 0xc0, !PT ;  /* 0x000000ff040a7812 */ /* 0x002fe200078ec0ff */
[----:B------:R-:W-:Y:S01]  /*5820*/  MUFU.EX2 R222, R14 ;  /* 0x0000000e00de7308 */ /* 0x000fe20000000800 */
[----:B------:R-:W-:Y:S01]  /*5830*/  SHF.R.U32.HI R0, RZ, 0x8, R0 ;  /* 0x00000008ff007819 */ /* 0x000fe20000011600 */
[----:B------:R-:W-:Y:S01]  /*5840*/  FMUL.FTZ R18, R132, R154 ;  /* 0x0000009a84127220 */ /* 0x000fe20000410000 */
[----:B------:R-:W-:Y:S01]  /*5850*/  LOP3.LUT R8, R6, 0xffff, RZ, 0xc0, !PT ;  /* 0x0000ffff06087812 */ /* 0x000fe200078ec0ff */
[----:B------:R-:W-:Y:S01]  /*5860*/  FMUL.FTZ R82, R132, R82 ;  /* 0x0000005284527220 */ /* 0x000fe20000410000 */
[----:B------:R-:W-:Y:S01]  /*5870*/  LOP3.LUT R17, R6, 0xff, RZ, 0xc0, !PT ;  /* 0x000000ff06117812 */ /* 0x000fe200078ec0ff */
[----:B----4-:R-:W-:Y:S01]  /*5880*/  FMUL.FTZ R13, R3, R149 ;  /* 0x00000095030d7220 */ /* 0x010fe20000410000 */
[----:B------:R-:W-:Y:S01]  /*5890*/  SHF.R.U32.HI R11, RZ, 0x18, R6 ;  /* 0x00000018ff0b7819 */ /* 0x000fe20000011606 */
[C---:B------:R-:W-:Y:S01]  /*58a0*/  FMUL.FTZ R83, R132.reuse, R83 ;  /* 0x0000005384537220 */ /* 0x040fe20000410000 */
[----:B------:R-:W-:Y:S01]  /*58b0*/  LOP3.LUT R6, R7, UR19, R196, 0x96, !PT ;  /* 0x0000001307067c12 */ /* 0x000fe2000f8e96c4 */
[----:B------:R-:W-:Y:S01]  /*58c0*/  MUFU.EX2 R203, R15 ;  /* 0x0000000f00cb7308 */ /* 0x000fe20000000800 */
[----:B------:R-:W-:Y:S01]  /*58d0*/  SHF.R.U32.HI R8, RZ, 0x8, R8 ;  /* 0x00000008ff087819 */ /* 0x000fe20000011608 */
[----:B------:R-:W-:Y:S01]  /*58e0*/  FMUL.FTZ R86, R132, R86 ;  /* 0x0000005684567220 */ /* 0x000fe20000410000 */
[----:B------:R-:W-:Y:S01]  /*58f0*/  LOP3.LUT R7, R16, 0xff, RZ, 0xc0, !PT ;  /* 0x000000ff10077812 */ /* 0x000fe200078ec0ff */
[----:B------:R-:W-:Y:S01]  /*5900*/  FMUL.FTZ R87, R132, R87 ;  /* 0x0000005784577220 */ /* 0x000fe20000410000 */
[----:B------:R-:W-:Y:S01]  /*5910*/  PRMT R16, R10, 0x5410, R0 ;  /* 0x000054100a107816 */ /* 0x000fe20000000000 */
[----:B------:R-:W-:Y:S01]  /*5920*/  FMUL.FTZ R88, R3, R88 ;  /* 0x0000005803587220 */ /* 0x000fe20000410000 */
[----:B------:R-:W-:Y:S01]  /*5930*/  LOP3.LUT R0, R5, 0xffff, RZ, 0xc0, !PT ;  /* 0x0000ffff05007812 */ /* 0x000fe200078ec0ff */
[----:B------:R-:W-:Y:S01]  /*5940*/  FMUL.FTZ R89, R3, R89 ;  /* 0x0000005903597220 */ /* 0x000fe20000410000 */
[----:B------:R-:W-:Y:S01]  /*5950*/  PRMT R17, R17, 0x5410, R8 ;  /* 0x0000541011117816 */ /* 0x000fe20000000008 */
[--C-:B------:R-:W-:Y:S01]  /*5960*/  FFMA.FTZ R32, R32, c[0x0][0x23c], -R137.reuse ;  /* 0x00008f0020207a23 */ /* 0x100fe20000010889 */
[----:B------:R-:W-:Y:S01]  /*5970*/  LOP3.LUT R8, R5, 0xff, RZ, 0xc0, !PT ;  /* 0x000000ff05087812 */ /* 0x000fe200078ec0ff */
[----:B------:R-:W-:Y:S01]  /*5980*/  FFMA.FTZ R33, R33, c[0x0][0x23c], -R137 ;  /* 0x00008f0021217a23 */ /* 0x000fe20000010889 */
[----:B------:R-:W-:Y:S01]  /*5990*/  SHF.R.U32.HI R0, RZ, 0x8, R0 ;  /* 0x00000008ff007819 */ /* 0x000fe20000011600 */
[--C-:B------:R-:W-:Y:S01]  /*59a0*/  HSET2.LE.AND R174, R17, R245.reuse, PT ;  /* 0x000000f511ae7233 */ /* 0x100fe20003803000 */
[----:B------:R-:W-:Y:S01]  /*59b0*/  SHF.R.U32.HI R12, RZ, 0x18, R4 ;  /* 0x00000018ff0c7819 */ /* 0x000fe20000011604 */
[----:B------:R-:W-:Y:S01]  /*59c0*/  FMUL.FTZ R17, R133, R153 ;  /* 0x0000009985117220 */ /* 0x000fe20000410000 */
[----:B------:R-:W-:Y:S01]  /*59d0*/  PRMT R175, R7, 0x5410, R11 ;  /* 0x0000541007af7816 */ /* 0x000fe2000000000b */
[----:B------:R-:W-:Y:S01]  /*59e0*/  FFMA.FTZ R34, R34, c[0x0][0x23c], -R184 ;  /* 0x00008f0022227a23 */ /* 0x000fe200000108b8 */
[----:B------:R-:W-:Y:S01]  /*59f0*/  SHF.R.U32.HI R9, RZ, 0x10, R4 ;  /* 0x00000010ff097819 */ /* 0x000fe20000011604 */
[----:B------:R-:W-:Y:S01]  /*5a00*/  FFMA.FTZ R35, R35, c[0x0][0x23c], -R184 ;  /* 0x00008f0023237a23 */ /* 0x000fe200000108b8 */
[----:B------:R-:W-:Y:S01]  /*5a10*/  LOP3.LUT R4, R6, 0xffff, RZ, 0xc0, !PT ;  /* 0x0000ffff06047812 */ /* 0x000fe200078ec0ff */
[--C-:B------:R-:W-:Y:S01]  /*5a20*/  HSET2.LE.AND R175, R175, R245.reuse, PT ;  /* 0x000000f5afaf7233 */ /* 0x100fe20003803000 */
[----:B------:R-:W-:Y:S01]  /*5a30*/  SHF.R.U32.HI R7, RZ, 0x10, R6 ;  /* 0x00000010ff077819 */ /* 0x000fe20000011606 */
[----:B------:R1:W-:Y:S01]  /*5a40*/  MUFU.EX2 R202, R32 ;  /* 0x0000002000ca7308 */ /* 0x0003e20000000800 */
[----:B------:R-:W-:Y:S01]  /*5a50*/  PRMT R8, R8, 0x5410, R0 ;  /* 0x0000541008087816 */ /* 0x000fe20000000000 */
[----:B------:R-:W-:Y:S01]  /*5a60*/  FADD.FTZ R0, -R2, R138 ;  /* 0x0000008a02007221 */ /* 0x000fe20000010100 */
[----:B------:R-:W-:Y:S01]  /*5a70*/  LOP3.LUT R11, R9, 0xff, RZ, 0xc0, !PT ;  /* 0x000000ff090b7812 */ /* 0x000fe200078ec0ff */
[----:B------:R-:W-:Y:S01]  /*5a80*/  FMUL.FTZ R92, R3, R92 ;  /* 0x0000005c035c7220 */ /* 0x000fe20000410000 */
[----:B------:R-:W-:Y:S01]  /*5a90*/  LOP3.LUT R10, R6, 0xff, RZ, 0xc0, !PT ;  /* 0x000000ff060a7812 */ /* 0x000fe200078ec0ff */
[----:B------:R-:W-:Y:S01]  /*5aa0*/  FMUL.FTZ R0, R0, c[0x0][0x23c] ;  /* 0x00008f0000007a20 */ /* 0x000fe20000410000 */
[----:B------:R-:W-:Y:S01]  /*5ab0*/  SHF.R.U32.HI R9, RZ, 0x18, R6 ;  /* 0x00000018ff097819 */ /* 0x000fe20000011606 */
[--C-:B------:R-:W-:Y:S01]  /*5ac0*/  HSET2.LE.AND R180, R8, R245.reuse, PT ;  /* 0x000000f508b47233 */ /* 0x100fe20003803000 */
[----:B------:R-:W-:Y:S01]  /*5ad0*/  SHF.R.U32.HI R6, RZ, 0x8, R4 ;  /* 0x00000008ff067819 */ /* 0x000fe20000011604 */
[--C-:B------:R-:W-:Y:S01]  /*5ae0*/  HSET2.LE.AND R8, R16, R245.reuse, PT ;  /* 0x000000f510087233 */ /* 0x100fe20003803000 */
[----:B------:R-:W-:Y:S01]  /*5af0*/  LOP3.LUT R4, R7, 0xff, RZ, 0xc0, !PT ;  /* 0x000000ff07047812 */ /* 0x000fe200078ec0ff */
[----:B------:R-:W4:Y:S01]  /*5b00*/  MUFU.EX2 R0, R0 ;  /* 0x0000000000007308 */ /* 0x000f220000000800 */
[----:B------:R-:W-:Y:S01]  /*5b10*/  PRMT R10, R10, 0x5410, R6 ;  /* 0x000054100a0a7816 */ /* 0x000fe20000000006 */
[----:B------:R-:W-:Y:S01]  /*5b20*/  FMUL.FTZ R16, R133, R152 ;  /* 0x0000009885107220 */ /* 0x000fe20000410000 */
[----:B------:R-:W-:Y:S01]  /*5b30*/  PRMT R9, R4, 0x5410, R9 ;  /* 0x0000541004097816 */ /* 0x000fe20000000009 */
[----:B------:R-:W-:Y:S01]  /*5b40*/  FMUL.FTZ R93, R3, R93 ;  /* 0x0000005d035d7220 */ /* 0x000fe20000410000 */
[--C-:B------:R-:W-:Y:S01]  /*5b50*/  SHF.R.U32.HI R4, RZ, 0x10, R5.reuse ;  /* 0x00000010ff047819 */ /* 0x100fe20000011605 */
[--C-:B------:R-:W-:Y:S01]  /*5b60*/  HSET2.LE.AND R172, R10, R245.reuse, PT ;  /* 0x000000f50aac7233 */ /* 0x100fe20003803000 */
[----:B------:R-:W-:Y:S01]  /*5b70*/  SHF.R.U32.HI R7, RZ, 0x18, R5 ;  /* 0x00000018ff077819 */ /* 0x000fe20000011605 */
[--C-:B------:R-:W-:Y:S01]  /*5b80*/  HSET2.LE.AND R173, R9, R245.reuse, PT ;  /* 0x000000f509ad7233 */ /* 0x100fe20003803000 */
[----:B------:R-:W-:Y:S01]  /*5b90*/  LOP3.LUT R6, R4, 0xff, RZ, 0xc0, !PT ;  /* 0x000000ff04067812 */ /* 0x000fe200078ec0ff */
[----:B------:R5:W2:Y:S01]  /*5ba0*/  MUFU.EX2 R201, R33 ;  /* 0x0000002100c97308 */ /* 0x000aa20000000800 */
[----:B---3--:R-:W-:Y:S01]  /*5bb0*/  F2FP.PACK_AB R4, R243, R244 ;  /* 0x000000f4f304723e */ /* 0x008fe200000000ff */
[----:B-1----:R-:W-:Y:S01]  /*5bc0*/  FMUL.FTZ R32, R3, R156 ;  /* 0x0000009c03207220 */ /* 0x002fe20000410000 */
[----:B------:R-:W-:Y:S01]  /*5bd0*/  PRMT R6, R6, 0x5410, R7 ;  /* 0x0000541006067816 */ /* 0x000fe20000000007 */
[C---:B------:R-:W-:Y:S01]  /*5be0*/  FMUL.FTZ R96, R133.reuse, R96 ;  /* 0x0000006085607220 */ /* 0x040fe20000410000 */
[----:B------:R-:W-:Y:S01]  /*5bf0*/  F2FP.PACK_AB R5, R242, R241 ;  /* 0x000000f1f205723e */ /* 0x000fe200000000ff */
[----:B------:R-:W-:Y:S01]  /*5c00*/  FMUL.FTZ R97, R133, R97 ;  /* 0x0000006185617220 */ /* 0x000fe20000410000 */
[----:B------:R-:W-:Y:S01]  /*5c10*/  LOP3.LUT R174, R174, R4, RZ, 0xc0, !PT ;  /* 0x00000004aeae7212 */ /* 0x000fe200078ec0ff */
[--C-:B------:R-:W-:Y:S01]  /*5c20*/  HSET2.LE.AND R181, R6, R245.reuse, PT ;  /* 0x000000f506b57233 */ /* 0x100fe20003803000 */
[----:B------:R-:W-:Y:S01]  /*5c30*/  LOP3.LUT R175, R175, R5, RZ, 0xc0, !PT ;  /* 0x00000005afaf7212 */ /* 0x000fe200078ec0ff */
[----:B------:R1:W-:Y:S01]  /*5c40*/  MUFU.EX2 R198, R34 ;  /* 0x0000002200c67308 */ /* 0x0003e20000000800 */
[----:B------:R-:W-:Y:S01]  /*5c50*/  F2FP.PACK_AB R4, R239, R240 ;  /* 0x000000f0ef04723e */ /* 0x000fe200000000ff */
[----:B------:R-:W-:Y:S01]  /*5c60*/  FMUL.FTZ R98, R132, R98 ;  /* 0x0000006284627220 */ /* 0x000fe20000410000 */
[----:B------:R-:W-:Y:S01]  /*5c70*/  F2FP.PACK_AB R5, R237, R238 ;  /* 0x000000eeed05723e */ /* 0x000fe200000000ff */
[C---:B----4-:R-:W-:Y:S01]  /*5c80*/  FMUL.FTZ R10, R0.reuse, R146 ;  /* 0x00000092000a7220 */ /* 0x050fe20000410000 */
[----:B------:R-:W-:Y:S01]  /*5c90*/  F2FP.PACK_AB R6, R231, R236 ;  /* 0x000000ece706723e */ /* 0x000fe200000000ff */
[C---:B------:R-:W-:Y:S01]  /*5ca0*/  FMUL.FTZ R14, R0.reuse, R150 ;  /* 0x00000096000e7220 */ /* 0x040fe20000410000 */
[----:B------:R-:W-:Y:S01]  /*5cb0*/  F2FP.PACK_AB R7, R229, R230 ;  /* 0x000000e6e507723e */ /* 0x000fe200000000ff */
[----:B------:R-:W-:Y:S01]  /*5cc0*/  FMUL.FTZ R15, R0, R151 ;  /* 0x00000097000f7220 */ /* 0x000fe20000410000 */
[----:B------:R-:W-:Y:S01]  /*5cd0*/  LOP3.LUT R172, R172, R4, RZ, 0xc0, !PT ;  /* 0x00000004acac7212 */ /* 0x000fe200078ec0ff */
[----:B------:R-:W-:Y:S01]  /*5ce0*/  FMUL.FTZ R4, R133, R140 ;  /* 0x0000008c85047220 */ /* 0x000fe20000410000 */
[----:B------:R-:W-:Y:S01]  /*5cf0*/  LOP3.LUT R173, R173, R5, RZ, 0xc0, !PT ;  /* 0x00000005adad7212 */ /* 0x000fe200078ec0ff */
[----:B------:R-:W-:Y:S01]  /*5d00*/  FMUL.FTZ R5, R133, R141 ;  /* 0x0000008d85057220 */ /* 0x000fe20000410000 */
[----:B------:R-:W-:Y:S01]  /*5d10*/  LOP3.LUT R180, R180, R6, RZ, 0xc0, !PT ;  /* 0x00000006b4b47212 */ /* 0x000fe200078ec0ff */
[C---:B------:R-:W-:Y:S01]  /*5d20*/  FMUL.FTZ R6, R132.reuse, R142 ;  /* 0x0000008e84067220 */ /* 0x040fe20000410000 */
[----:B------:R-:W-:Y:S01]  /*5d30*/  LOP3.LUT R181, R181, R7, RZ, 0xc0, !PT ;  /* 0x00000007b5b57212 */ /* 0x000fe200078ec0ff */
[----:B------:R-:W-:Y:S01]  /*5d40*/  FMUL.FTZ R7, R132, R143 ;  /* 0x0000008f84077220 */ /* 0x000fe20000410000 */
[----:B------:R-:W-:Y:S01]  /*5d50*/  PRMT R11, R11, 0x5410, R12 ;  /* 0x000054100b0b7816 */ /* 0x000fe2000000000c */
[----:B------:R-:W3:Y:S01]  /*5d60*/  LDSM.16.MT88.4 R140, [R207+0xa000] ;  /* 0x00a00000cf8c783b */ /* 0x000ee20000004200 */
[----:B------:R-:W-:Y:S01]  /*5d70*/  F2FP.PACK_AB R182, R223, R228 ;  /* 0x000000e4dfb6723e */ /* 0x000fe200000000ff */
[----:B-----5:R-:W-:Y:S01]  /*5d80*/  FMUL.FTZ R33, R3, R157 ;  /* 0x0000009d03217220 */ /* 0x020fe20000410000 */
[----:B------:R-:W-:Y:S01]  /*5d90*/  F2FP.PACK_AB R183, R203, R222 ;  /* 0x000000decbb7723e */ /* 0x000fe200000000ff */
[--C-:B------:R-:W-:Y:S01]  /*5da0*/  HSET2.LE.AND R9, R11, R245.reuse, PT ;  /* 0x000000f50b097233 */ /* 0x100fe20003803000 */
[-C--:B--2---:R-:W-:Y:S01]  /*5db0*/  HMMA.16816.F32 R4, R172, R176.reuse, R4 ;  /* 0x000000b0ac04723c */ /* 0x084fe20000001804 */
[----:B------:R-:W-:Y:S01]  /*5dc0*/  FMUL.FTZ R11, R0, R147 ;  /* 0x00000093000b7220 */ /* 0x000fe20000410000 */
[----:B------:R-:W-:Y:S01]  /*5dd0*/  LOP3.LUT R182, R8, R182, RZ, 0xc0, !PT ;  /* 0x000000b608b67212 */ /* 0x000fe200078ec0ff */
[----:B------:R-:W-:Y:S01]  /*5de0*/  FMUL.FTZ R8, R3, R144 ;  /* 0x0000009003087220 */ /* 0x000fe20000410000 */
[----:B------:R-:W-:Y:S01]  /*5df0*/  LOP3.LUT R183, R9, R183, RZ, 0xc0, !PT ;  /* 0x000000b709b77212 */ /* 0x000fe200078ec0ff */
[----:B------:R-:W-:Y:S01]  /*5e00*/  FMUL.FTZ R9, R3, R145 ;  /* 0x0000009103097220 */ /* 0x000fe20000410000 */
[----:B------:R2:W-:Y:S01]  /*5e10*/  MUFU.EX2 R200, R35 ;  /* 0x0000002300c87308 */ /* 0x0005e20000000800 */
[----:B------:R-:W4:Y:S01]  /*5e20*/  LDSM.16.MT88.4 R144, [R210+0xa000] ;  /* 0x00a00000d290783b */ /* 0x000f220000004200 */
[C---:B-1----:R-:W-:Y:S01]  /*5e30*/  FMUL.FTZ R34, R0.reuse, R158 ;  /* 0x0000009e00227220 */ /* 0x042fe20000410000 */
[----:B------:R-:W-:Y:S03]  /*5e40*/  LOP3.LUT R138, R197, UR9, R188, 0x96, !PT ;  /* 0x00000009c58a7c12 */ /* 0x000fe6000f8e96bc */
[C---:B------:R-:W-:Y:S01]  /*5e50*/  HMMA.16816.F32 R8, R180.reuse, R176, R8 ;  /* 0x000000b0b408723c */ /* 0x040fe20000001808 */
[----:B------:R-:W-:Y:S02]  /*5e60*/  FMUL.FTZ R12, R3, R148 ;  /* 0x00000094030c7220 */ /* 0x000fe40000410000 */
[C---:B------:R-:W-:Y:S02]  /*5e70*/  FMUL.FTZ R42, R0.reuse, R42 ;  /* 0x0000002a002a7220 */ /* 0x040fe40000410000 */
[C---:B------:R-:W-:Y:S02]  /*5e80*/  FMUL.FTZ R43, R0.reuse, R43 ;  /* 0x0000002b002b7220 */ /* 0x040fe40000410000 */
[C---:B------:R-:W-:Y:S01]  /*5e90*/  FMUL.FTZ R46, R0.reuse, R46 ;  /* 0x0000002e002e7220 */ /* 0x040fe20000410000 */
[-C--:B------:R-:W-:Y:S01]  /*5ea0*/  HMMA.16816.F32 R12, R180, R178.reuse, R12 ;  /* 0x000000b2b40c723c */ /* 0x080fe2000000180c */
[C---:B------:R-:W-:Y:S03]  /*5eb0*/  FMUL.FTZ R47, R0.reuse, R47 ;  /* 0x0000002f002f7220 */ /* 0x040fe60000410000 */
[C---:B------:R-:W-:Y:S02]  /*5ec0*/  FMUL.FTZ R58, R0.reuse, R58 ;  /* 0x0000003a003a7220 */ /* 0x040fe40000410000 */
[C---:B------:R-:W-:Y:S02]  /*5ed0*/  FMUL.FTZ R59, R0.reuse, R59 ;  /* 0x0000003b003b7220 */ /* 0x040fe40000410000 */
[C---:B------:R-:W-:Y:S01]  /*5ee0*/  HMMA.16816.F32 R16, R172.reuse, R178, R16 ;  /* 0x000000b2ac10723c */ /* 0x040fe20000001810 */
[C---:B------:R-:W-:Y:S03]  /*5ef0*/  FMUL.FTZ R62, R0.reuse, R62 ;  /* 0x0000003e003e7220 */ /* 0x040fe60000410000 */
[C---:B--2---:R-:W-:Y:S02]  /*5f00*/  FMUL.FTZ R35, R0.reuse, R159 ;  /* 0x0000009f00237220 */ /* 0x044fe40000410000 */
[----:B------:R-:W-:Y:S01]  /*5f10*/  LDSM.16.MT88.4 R156, [R207+0xa800] ;  /* 0x00a80000cf9c783b */ /* 0x000fe20000004200 */
[C---:B------:R-:W-:Y:S01]  /*5f20*/  FMUL.FTZ R63, R0.reuse, R63 ;  /* 0x0000003f003f7220 */ /* 0x040fe20000410000 */
[-C--:B---3--:R-:W-:Y:S01]  /*5f30*/  HMMA.16816.F32 R36, R172, R140.reuse, R36 ;  /* 0x0000008cac24723c */ /* 0x088fe20000001824 */
        /* <DEDUP_REMOVED lines=13> */
[C---:B------:R-:W-:Y:S02]  /*6010*/  FMUL.FTZ R100, R133.reuse, R100 ;  /* 0x0000006485647220 */ /* 0x040fe40000410000 */
[----:B------:R-:W-:Y:S02]  /*6020*/  FMUL.FTZ R101, R133, R101 ;  /* 0x0000006585657220 */ /* 0x000fe40000410000 */
[-C--:B----4-:R-:W-:Y:S01]  /*6030*/  HMMA.16816.F32 R52, R172, R144.reuse, R52 ;  /* 0x00000090ac34723c */ /* 0x090fe20000001834 */
[C---:B------:R-:W-:Y:S03]  /*6040*/  FMUL.FTZ R102, R132.reuse, R102 ;  /* 0x0000006684667220 */ /* 0x040fe60000410000 */
[----:B------:R-:W-:Y:S02]  /*6050*/  FMUL.FTZ R103, R132, R103 ;  /* 0x0000006784677220 */ /* 0x000fe40000410000 */
        /* <DEDUP_REMOVED lines=11> */
[C---:B------:R-:W-:Y:S02]  /*6110*/  FMUL.FTZ R111, R132.reuse, R111 ;  /* 0x0000006f846f7220 */ /* 0x040fe40000410000 */
[C---:B------:R-:W-:Y:S02]  /*6120*/  FMUL.FTZ R112, R133.reuse, R112 ;  /* 0x0000007085707220 */ /* 0x040fe40000410000 */
[C---:B------:R-:W-:Y:S01]  /*6130*/  FMUL.FTZ R113, R133.reuse, R113 ;  /* 0x0000007185717220 */ /* 0x040fe20000410000 */
[-C--:B-1----:R-:W-:Y:S03]  /*6140*/  HMMA.16816.F32 R68, R172, R140.reuse, R68 ;  /* 0x0000008cac44723c */ /* 0x082fe60000001844 */
[C---:B------:R-:W-:Y:S02]  /*6150*/  FMUL.FTZ R114, R132.reuse, R114 ;  /* 0x0000007284727220 */ /* 0x040fe40000410000 */
[C---:B------:R-:W-:Y:S02]  /*6160*/  FMUL.FTZ R115, R132.reuse, R115 ;  /* 0x0000007384737220 */ /* 0x040fe40000410000 */
[C---:B------:R-:W-:Y:S01]  /*6170*/  FMUL.FTZ R120, R133.reuse, R120 ;  /* 0x0000007885787220 */ /* 0x040fe20000410000 */
[C---:B------:R-:W-:Y:S01]  /*6180*/  HMMA.16816.F32 R72, R180.reuse, R140, R72 ;  /* 0x0000008cb448723c */ /* 0x040fe20000001848 */
[C---:B------:R-:W-:Y:S03]  /*6190*/  FMUL.FTZ R121, R133.reuse, R121 ;  /* 0x0000007985797220 */ /* 0x040fe60000410000 */
[C---:B------:R-:W-:Y:S02]  /*61a0*/  FMUL.FTZ R122, R132.reuse, R122 ;  /* 0x0000007a847a7220 */ /* 0x040fe40000410000 */
[----:B------:R-:W-:Y:S02]  /*61b0*/  FMUL.FTZ R123, R132, R123 ;  /* 0x0000007b847b7220 */ /* 0x000fe40000410000 */
[-C--:B------:R-:W-:Y:S01]  /*61c0*/  HMMA.16816.F32 R76, R180, R142.reuse, R76 ;  /* 0x0000008eb44c723c */ /* 0x080fe2000000184c */
[----:B------:R-:W-:Y:S04]  /*61d0*/  IMAD.WIDE.U32 R138, R138, -0x2daee0ad, RZ ;  /* 0xd2511f538a8a7825 */ /* 0x000fe800078e00ff */
[----:B------:R-:W-:Y:S01]  /*61e0*/  FFMA.FTZ R149, R24, c[0x0][0x23c], -R186 ;  /* 0x00008f0018957a23 */ /* 0x000fe200000108ba */
[--C-:B------:R-:W-:Y:S01]  /*61f0*/  SHF.R.U32.HI R153, RZ, 0x10, R138.reuse ;  /* 0x00000010ff997819 */ /* 0x100fe2000001168a */
[C---:B------:R-:W-:Y:S01]  /*6200*/  FMUL.FTZ R24, R133.reuse, R164 ;  /* 0x000000a485187220 */ /* 0x040fe20000410000 */
[C---:B------:R-:W-:Y:S01]  /*6210*/  HMMA.16816.F32 R80, R172.reuse, R142, R80 ;  /* 0x0000008eac50723c */ /* 0x040fe20000001850 */
[----:B------:R-:W1:Y:S01]  /*6220*/  LDSM.16.MT88.4 R140, [R207+0xb000] ;  /* 0x00b00000cf8c783b */ /* 0x000e620000004200 */
[----:B------:R-:W-:Y:S02]  /*6230*/  MUFU.EX2 R187, R149 ;  /* 0x0000009500bb7308 */ /* 0x000fe40000000800 */
[----:B------:R-:W-:Y:S01]  /*6240*/  LOP3.LUT R155, R138, 0xff, RZ, 0xc0, !PT ;  /* 0x000000ff8a9b7812 */ /* 0x000fe200078ec0ff */
[--C-:B------:R-:W-:Y:S01]  /*6250*/  FFMA.FTZ R150, R26, c[0x0][0x23c], -R185.reuse ;  /* 0x00008f001a967a23 */ /* 0x100fe200000108b9 */
[----:B------:R-:W-:Y:S01]  /*6260*/  SHF.R.U32.HI R154, RZ, 0x18, R138 ;  /* 0x00000018ff9a7819 */ /* 0x000fe2000001168a */
[C---:B------:R-:W-:Y:S01]  /*6270*/  FMUL.FTZ R26, R132.reuse, R166 ;  /* 0x000000a6841a7220 */ /* 0x040fe20000410000 */
[-C--:B--2---:R-:W-:Y:S01]  /*6280*/  HMMA.16816.F32 R84, R172, R144.reuse, R84 ;  /* 0x00000090ac54723c */ /* 0x084fe20000001854 */
[C---:B------:R-:W-:Y:S03]  /*6290*/  FMUL.FTZ R128, R133.reuse, R128 ;  /* 0x0000008085807220 */ /* 0x040fe60000410000 */
[----:B------:R-:W-:Y:S01]  /*62a0*/  FMUL.FTZ R129, R133, R129 ;  /* 0x0000008185817220 */ /* 0x000fe20000410000 */
[----:B------:R-:W-:Y:S01]  /*62b0*/  LOP3.LUT R148, R139, UR18, R190, 0x96, !PT ;  /* 0x000000128b947c12 */ /* 0x000fe2000f8e96be */
[----:B------:R-:W-:Y:S01]  /*62c0*/  FMUL.FTZ R130, R132, R130 ;  /* 0x0000008284827220 */ /* 0x000fe20000410000 */
[----:B------:R-:W-:Y:S01]  /*62d0*/  LOP3.LUT R139, R138, 0xffff, RZ, 0xc0, !PT ;  /* 0x0000ffff8a8b7812 */ /* 0x000fe200078ec0ff */
[C---:B------:R-:W-:Y:S01]  /*62e0*/  HMMA.16816.F32 R88, R180.reuse, R144, R88 ;  /* 0x00000090b458723c */ /* 0x040fe20000001858 */
[----:B------:R-:W-:Y:S03]  /*62f0*/  FMUL.FTZ R131, R132, R131 ;  /* 0x0000008384837220 */ /* 0x000fe60000410000 */
[--C-:B------:R-:W-:Y:S02]  /*6300*/  FFMA.FTZ R28, R28, c[0x0][0x23c], -R186.reuse ;  /* 0x00008f001c1c7a23 */ /* 0x100fe400000108ba */
[--C-:B------:R-:W-:Y:S02]  /*6310*/  FFMA.FTZ R29, R29, c[0x0][0x23c], -R186.reuse ;  /* 0x00008f001d1d7a23 */ /* 0x100fe400000108ba */
[-C--:B------:R-:W-:Y:S01]  /*6320*/  HMMA.16816.F32 R92, R180, R146.reuse, R92 ;  /* 0x00000092b45c723c */ /* 0x080fe2000000185c */
[----:B------:R2:W-:Y:S03]  /*6330*/  MUFU.EX2 R196, R28 ;  /* 0x0000001c00c47308 */ /* 0x0005e60000000800 */
[----:B------:R-:W-:Y:S02]  /*6340*/  FFMA.FTZ R186, R25, c[0x0][0x23c], -R186 ;  /* 0x00008f0019ba7a23 */ /* 0x000fe400000108ba */
[----:B------:R-:W-:Y:S02]  /*6350*/  FMUL.FTZ R25, R133, R165 ;  /* 0x000000a585197220 */ /* 0x000fe40000410000 */
[C---:B------:R-:W-:Y:S01]  /*6360*/  HMMA.16816.F32 R96, R172.reuse, R146, R96 ;  /* 0x00000092ac60723c */ /* 0x040fe20000001860 */
[----:B------:R-:W3:Y:S02]  /*6370*/  LDSM.16.MT88.4 R144, [R210+0xb000] ;  /* 0x00b00000d290783b */ /* 0x000ee40000004200 */
[----:B------:R4:W-:Y:S01]  /*6380*/  MUFU.EX2 R195, R29 ;  /* 0x0000001d00c37308 */ /* 0x0009e20000000800 */
[--C-:B------:R-:W-:Y:S02]  /*6390*/  FFMA.FTZ R30, R30, c[0x0][0x23c], -R185.reuse ;  /* 0x00008f001e1e7a23 */ /* 0x100fe400000108b9 */
[--C-:B------:R-:W-:Y:S02]  /*63a0*/  FFMA.FTZ R31, R31, c[0x0][0x23c], -R185.reuse ;  /* 0x00008f001f1f7a23 */ /* 0x100fe400000108b9 */
[----:B------:R-:W-:Y:S01]  /*63b0*/  FFMA.FTZ R185, R27, c[0x0][0x23c], -R185 ;  /* 0x00008f001bb97a23 */ /* 0x000fe200000108b9 */
[-C--:B-1----:R-:W-:Y:S03]  /*63c0*/  HMMA.16816.F32 R100, R172, R140.reuse, R100 ;  /* 0x0000008cac64723c */ /* 0x082fe60000001864 */
[----:B------:R-:W-:Y:S01]  /*63d0*/  FMUL.FTZ R27, R132, R167 ;  /* 0x000000a7841b7220 */ /* 0x000fe20000410000 */
[----:B------:R-:W-:Y:S01]  /*63e0*/  MUFU.EX2 R189, R30 ;  /* 0x0000001e00bd7308 */ /* 0x000fe20000000800 */
[----:B------:R-:W-:Y:S01]  /*63f0*/  LDSM.16.MT88.4 R164, [R210+0xb800] ;  /* 0x00b80000d2a4783b */ /* 0x000fe20000004200 */
[----:B------:R-:W-:Y:S02]  /*6400*/  FMUL.FTZ R124, R3, R124 ;  /* 0x0000007c037c7220 */ /* 0x000fe40000410000 */
[C---:B------:R-:W-:Y:S01]  /*6410*/  HMMA.16816.F32 R32, R180.reuse, R140, R32 ;  /* 0x0000008cb420723c */ /* 0x040fe20000001820 */
[--C-:B------:R-:W-:Y:S03]  /*6420*/  FFMA.FTZ R20, R20, c[0x0][0x23c], -R137.reuse ;  /* 0x00008f0014147a23 */ /* 0x100fe60000010889 */
[----:B------:R-:W-:Y:S01]  /*6430*/  FFMA.FTZ R22, R22, c[0x0][0x23c], -R184 ;  /* 0x00008f0016167a23 */ /* 0x000fe200000108b8 */
[----:B--2---:R-:W-:Y:S01]  /*6440*/  LOP3.LUT R28, R199, UR9, R192, 0x96, !PT ;  /* 0x00000009c71c7c12 */ /* 0x004fe2000f8e96c0 */
[----:B------:R-:W-:Y:S01]  /*6450*/  FFMA.FTZ R184, R23, c[0x0][0x23c], -R184 ;  /* 0x00008f0017b87a23 */ /* 0x000fe200000108b8 */
[----:B------:R1:W-:Y:S01]  /*6460*/  MUFU.EX2 R192, R20 ;  /* 0x0000001400c07308 */ /* 0x0003e20000000800 */
[-C--:B------:R-:W-:Y:S01]  /*6470*/  HMMA.16816.F32 R104, R180, R142.reuse, R104 ;  /* 0x0000008eb468723c */ /* 0x080fe20000001868 */
[----:B------:R-:W-:Y:S03]  /*6480*/  FMUL.FTZ R23, R0, R163 ;  /* 0x000000a300177220 */ /* 0x000fe60000410000 */
[----:B----4-:R-:W-:Y:S04]  /*6490*/  IMAD.WIDE.U32 R28, R28, -0x2daee0ad, RZ ;  /* 0xd2511f531c1c7825 */ /* 0x010fe800078e00ff */
[C---:B------:R-:W-:Y:S01]  /*64a0*/  HMMA.16816.F32 R108, R172.reuse, R142, R108 ;  /* 0x0000008eac6c723c */ /* 0x040fe2000000186c */
[----:B------:R2:W-:Y:S01]  /*64b0*/  MUFU.EX2 R191, R22 ;  /* 0x0000001600bf7308 */ /* 0x0005e20000000800 */
[----:B------:R-:W4:Y:S02]  /*64c0*/  LDSM.16.MT88.4 R140, [R209+0xb000] ;  /* 0x00b00000d18c783b */ /* 0x000f240000004200 */
[----:B------:R-:W-:Y:S01]  /*64d0*/  FFMA.FTZ R137, R21, c[0x0][0x23c], -R137 ;  /* 0x00008f0015897a23 */ /* 0x000fe20000010889 */
[----:B------:R-:W-:Y:S01]  /*64e0*/  LOP3.LUT R152, R28, 0xff, RZ, 0xc0, !PT ;  /* 0x000000ff1c987812 */ /* 0x000fe200078ec0ff */
[C---:B------:R-:W-:Y:S01]  /*64f0*/  FMUL.FTZ R21, R3.reuse, R161 ;  /* 0x000000a103157220 */ /* 0x040fe20000410000 */
[----:B------:R-:W-:Y:S01]  /*6500*/  SHF.R.U32.HI R151, RZ, 0x18, R28 ;  /* 0x00000018ff977819 */ /* 0x000fe2000001161c */
[-C--:B---3--:R-:W-:Y:S01]  /*6510*/  HMMA.16816.F32 R112, R172, R144.reuse, R112 ;  /* 0x00000090ac70723c */ /* 0x088fe20000001870 */
[C---:B------:R-:W-:Y:S02]  /*6520*/  FMUL.FTZ R116, R3.reuse, R116 ;  /* 0x0000007403747220 */ /* 0x040fe40000410000 */
[----:B------:R3:W-:Y:S01]  /*6530*/  MUFU.EX2 R193, R137 ;  /* 0x0000008900c17308 */ /* 0x0007e20000000800 */
[C---:B------:R-:W-:Y:S02]  /*6540*/  FMUL.FTZ R117, R3.reuse, R117 ;  /* 0x0000007503757220 */ /* 0x040fe40000410000 */
[C---:B------:R-:W-:Y:S02]  /*6550*/  FMUL.FTZ R118, R0.reuse, R118 ;  /* 0x0000007600767220 */ /* 0x040fe40000410000 */
[C---:B------:R-:W-:Y:S04]  /*6560*/  FMUL.FTZ R119, R0.reuse, R119 ;  /* 0x0000007700777220 */ /* 0x040fe80000410000 */
[C---:B-1----:R-:W-:Y:S01]  /*6570*/  FMUL.FTZ R20, R3.reuse, R160 ;  /* 0x000000a003147220 */ /* 0x042fe20000410000 */
[----:B------:R-:W1:Y:S01]  /*6580*/  MUFU.EX2 R190, R184 ;  /* 0x000000b800be7308 */ /* 0x000e620000000800 */
[----:B------:R-:W-:Y:S01]  /*6590*/  FMUL.FTZ R125, R3, R125 ;  /* 0x0000007d037d7220 */ /* 0x000fe20000410000 */
[C---:B------:R-:W-:Y:S01]  /*65a0*/  HMMA.16816.F32 R116, R180.reuse, R144, R116 ;  /* 0x00000090b474723c */ /* 0x040fe20000001874 */
[C---:B------:R-:W-:Y:S02]  /*65b0*/  FMUL.FTZ R30, R0.reuse, R170 ;  /* 0x000000aa001e7220 */ /* 0x040fe40000410000 */
[C---:B--2---:R-:W-:Y:S02]  /*65c0*/  FMUL.FTZ R22, R0.reuse, R162 ;  /* 0x000000a200167220 */ /* 0x044fe40000410000 */
[----:B------:R-:W-:Y:S02]  /*65d0*/  FMUL.FTZ R126, R0, R126 ;  /* 0x0000007e007e7220 */ /* 0x000fe40000410000 */
[----:B------:R-:W-:Y:S01]  /*65e0*/  SHF.R.U32.HI R145, RZ, 0x8, R139 ;  /* 0x00000008ff917819 */ /* 0x000fe2000001168b */
[----:B------:R2:W5:Y:S01]  /*65f0*/  MUFU.EX2 R188, R31 ;  /* 0x0000001f00bc7308 */ /* 0x0005620000000800 */
[----:B------:R-:W-:Y:S01]  /*6600*/  LOP3.LUT R139, R148, 0xff, RZ, 0xc0, !PT ;  /* 0x000000ff948b7812 */ /* 0x000fe200078ec0ff */
[-C--:B------:R-:W-:Y:S02]  /*6610*/  HMMA.16816.F32 R20, R180, R146.reuse, R20 ;  /* 0x00000092b414723c */ /* 0x080fe40000001814 */
[----:B------:R-:W-:Y:S01]  /*6620*/  PRMT R145, R155, 0x5410, R145 ;  /* 0x000054109b917816 */ /* 0x000fe20000000091 */
[----:B------:R-:W-:Y:S01]  /*6630*/  FMUL.FTZ R127, R0, R127 ;  /* 0x0000007f007f7220 */ /* 0x000fe20000410000 */
[----:B---3--:R-:W-:Y:S01]  /*6640*/  LOP3.LUT R137, R29, UR18, R194, 0x96, !PT ;  /* 0x000000121d897c12 */ /* 0x008fe2000f8e96c2 */
[----:B------:R-:W-:Y:S01]  /*6650*/  FFMA.FTZ R133, R133, R227, R240 ;  /* 0x000000e385857223 */ /* 0x000fe200000100f0 */
[----:B------:R-:W-:Y:S01]  /*6660*/  LOP3.LUT R29, R28, 0xffff, RZ, 0xc0, !PT ;  /* 0x0000ffff1c1d7812 */ /* 0x000fe200078ec0ff */
[--C-:B------:R-:W-:Y:S01]  /*6670*/  HSET2.LE.AND R178, R145, R245.reuse, PT ;  /* 0x000000f591b27233 */ /* 0x100fe20003803000 */
[C---:B------:R-:W-:Y:S01]  /*6680*/  HMMA.16816.F32 R120, R172.reuse, R146, R120 ;  /* 0x00000092ac78723c */ /* 0x040fe20000001878 */
[----:B------:R-:W-:Y:S01]  /*6690*/  SHF.R.U32.HI R144, RZ, 0x10, R28 ;  /* 0x00000010ff907819 */ /* 0x000fe2000001161c */
[----:B------:R-:W-:Y:S02]  /*66a0*/  MUFU.EX2 R184, R150 ;  /* 0x0000009600b87308 */ /* 0x000fe40000000800 */
[----:B------:R-:W-:Y:S01]  /*66b0*/  LOP3.LUT R28, R148, 0xffff, RZ, 0xc0, !PT ;  /* 0x0000ffff941c7812 */ /* 0x000fe200078ec0ff */
[----:B------:R-:W-:Y:S01]  /*66c0*/  FFMA.FTZ R132, R132, R226, R238 ;  /* 0x000000e284847223 */ /* 0x000fe200000100ee */
[----:B------:R-:W-:Y:S01]  /*66d0*/  LOP3.LUT R144, R144, 0xff, RZ, 0xc0, !PT ;  /* 0x000000ff90907812 */ /* 0x000fe200078ec0ff */
[----:B------:R-:W-:Y:S01]  /*66e0*/  FADD.FTZ R133, R239, R133 ;  /* 0x00000085ef857221 */ /* 0x000fe20000010000 */
[-C--:B----4-:R-:W-:Y:S01]  /*66f0*/  HMMA.16816.F32 R24, R172, R140.reuse, R24 ;  /* 0x0000008cac18723c */ /* 0x090fe20000001818 */
[----:B------:R-:W-:Y:S03]  /*6700*/  LOP3.LUT R147, R153, 0xff, RZ, 0xc0, !PT ;  /* 0x000000ff99937812 */ /* 0x000fe600078ec0ff */
[----:B------:R-:W-:Y:S01]  /*6710*/  SHF.R.U32.HI R146, RZ, 0x8, R29 ;  /* 0x00000008ff927819 */ /* 0x000fe2000001161d */
[----:B------:R-:W-:Y:S01]  /*6720*/  FMUL.FTZ R29, R3, R169 ;  /* 0x000000a9031d7220 */ /* 0x000fe20000410000 */
[----:B------:R-:W-:Y:S01]  /*6730*/  PRMT R147, R147, 0x5410, R154 ;  /* 0x0000541093937816 */ /* 0x000fe2000000009a */
[----:B--2---:R-:W-:Y:S01]  /*6740*/  FMUL.FTZ R31, R0, R171 ;  /* 0x000000ab001f7220 */ /* 0x004fe20000410000 */
[----:B------:R-:W-:Y:S01]  /*6750*/  PRMT R146, R152, 0x5410, R146 ;  /* 0x0000541098927816 */ /* 0x000fe20000000092 */
[----:B------:R-:W2:Y:S01]  /*6760*/  MUFU.EX2 R186, R186 ;  /* 0x000000ba00ba7308 */ /* 0x000ea20000000800 */
[----:B------:R-:W3:Y:S02]  /*6770*/  LDSM.16.MT88.4 R152, [R205+0xa800] ;  /* 0x00a80000cd98783b */ /* 0x000ee40000004200 */
[----:B------:R-:W-:Y:S01]  /*6780*/  SHF.R.U32.HI R138, RZ, 0x8, R28 ;  /* 0x00000008ff8a7819 */ /* 0x000fe2000001161c */
[----:B------:R-:W-:Y:S01]  /*6790*/  FMUL.FTZ R28, R3, R168 ;  /* 0x000000a8031c7220 */ /* 0x000fe20000410000 */
[----:B------:R-:W-:Y:S01]  /*67a0*/  PRMT R149, R144, 0x5410, R151 ;  /* 0x0000541090957816 */ /* 0x000fe20000000097 */
[--C-:B------:R-:W-:Y:S01]  /*67b0*/  HSET2.LE.AND R179, R147, R245.reuse, PT ;  /* 0x000000f593b37233 */ /* 0x100fe20003803000 */
[----:B------:R-:W-:Y:S01]  /*67c0*/  LOP3.LUT R144, R137, 0xff, RZ, 0xc0, !PT ;  /* 0x000000ff89907812 */ /* 0x000fe200078ec0ff */
[----:B------:R-:W-:Y:S01]  /*67d0*/  FFMA.FTZ R3, R3, R225, R236 ;  /* 0x000000e103037223 */ /* 0x000fe200000100ec */
[----:B------:R-:W-:Y:S01]  /*67e0*/  PRMT R176, R139, 0x5410, R138 ;  /* 0x000054108bb07816 */ /* 0x000fe2000000008a */
[----:B------:R-:W4:Y:S01]  /*67f0*/  MUFU.EX2 R185, R185 ;  /* 0x000000b900b97308 */ /* 0x000f220000000800 */
[C---:B------:R-:W-:Y:S01]  /*6800*/  HMMA.16816.F32 R28, R180.reuse, R140, R28 ;  /* 0x0000008cb41c723c */ /* 0x040fe2000000181c */
[--C-:B------:R-:W-:Y:S01]  /*6810*/  SHF.R.U32.HI R139, RZ, 0x10, R137.reuse ;  /* 0x00000010ff8b7819 */ /* 0x100fe20000011689 */
[----:B------:R-:W-:Y:S01]  /*6820*/  FFMA.FTZ R0, R0, R224, R230 ;  /* 0x000000e000007223 */ /* 0x000fe200000100e6 */
[----:B------:R-:W-:Y:S01]  /*6830*/  LOP3.LUT R138, R137, 0xffff, RZ, 0xc0, !PT ;  /* 0x0000ffff898a7812 */ /* 0x000fe200078ec0ff */
[--C-:B------:R-:W-:Y:S01]  /*6840*/  HSET2.LE.AND R176, R176, R245.reuse, PT ;  /* 0x000000f5b0b07233 */ /* 0x100fe20003803000 */
[----:B------:R-:W-:Y:S01]  /*6850*/  LOP3.LUT R139, R139, 0xff, RZ, 0xc0, !PT ;  /* 0x000000ff8b8b7812 */ /* 0x000fe200078ec0ff */
[----:B------:R-:W-:Y:S01]  /*6860*/  FADD.FTZ R0, R229, R0 ;  /* 0x00000000e5007221 */ /* 0x000fe20000010000 */
[--C-:B------:R-:W-:Y:S01]  /*6870*/  SHF.R.U32.HI R140, RZ, 0x10, R148.reuse ;  /* 0x00000010ff8c7819 */ /* 0x100fe20000011694 */
[-C--:B------:R-:W-:Y:S01]  /*6880*/  HMMA.16816.F32 R124, R180, R142.reuse, R124 ;  /* 0x0000008eb47c723c */ /* 0x080fe2000000187c */
[----:B------:R-:W-:Y:S03]  /*6890*/  SHF.R.U32.HI R148, RZ, 0x18, R148 ;  /* 0x00000018ff947819 */ /* 0x000fe60000011694 */
[----:B------:R-:W-:Y:S01]  /*68a0*/  LOP3.LUT R140, R140, 0xff, RZ, 0xc0, !PT ;  /* 0x000000ff8c8c7812 */ /* 0x000fe200078ec0ff */
[----:B------:R-:W-:Y:S01]  /*68b0*/  FADD.FTZ R0, R222, R0 ;  /* 0x00000000de007221 */ /* 0x000fe20000010000 */
[----:B------:R-:W-:Y:S01]  /*68c0*/  SHF.R.U32.HI R141, RZ, 0x18, R137 ;  /* 0x00000018ff8d7819 */ /* 0x000fe20000011689 */
[--C-:B------:R-:W-:Y:S01]  /*68d0*/  HSET2.LE.AND R182, R146, R245.reuse, PT ;  /* 0x000000f592b67233 */ /* 0x100fe20003803000 */
[----:B------:R-:W-:Y:S01]  /*68e0*/  HMMA.16816.F32 R128, R172, R142, R128 ;  /* 0x0000008eac80723c */ /* 0x000fe20000001880 */
[----:B------:R-:W-:Y:S01]  /*68f0*/  PRMT R140, R140, 0x5410, R148 ;  /* 0x000054108c8c7816 */ /* 0x000fe20000000094 */
[----:B------:R-:W-:Y:S02]  /*6900*/  LDSM.16.MT88.4 R172, [R209+0xb800] ;  /* 0x00b80000d1ac783b */ /* 0x000fe40000004200 */
[----:B------:R-:W-:Y:S01]  /*6910*/  F2FP.PACK_AB R137, R201, R202 ;  /* 0x000000cac989723e */ /* 0x000fe200000000ff */
[--C-:B------:R-:W-:Y:S01]  /*6920*/  HSET2.LE.AND R183, R149, R245.reuse, PT ;  /* 0x000000f595b77233 */ /* 0x100fe20003803000 */
[----:B------:R-:W-:Y:S01]  /*6930*/  SHF.R.U32.HI R138, RZ, 0x8, R138 ;  /* 0x00000008ff8a7819 */ /* 0x000fe2000001168a */
[--C-:B------:R-:W-:Y:S01]  /*6940*/  HSET2.LE.AND R177, R140, R245.reuse, PT ;  /* 0x000000f58cb17233 */ /* 0x100fe20003803000 */
[----:B------:R-:W-:Y:S01]  /*6950*/  PRMT R141, R139, 0x5410, R141 ;  /* 0x000054108b8d7816 */ /* 0x000fe2000000008d */
[----:B------:R-:W-:Y:S03]  /*6960*/  FADD.FTZ R0, R203, R0 ;  /* 0x00000000cb007221 */ /* 0x000fe60000010000 */
[----:B------:R-:W-:Y:S01]  /*6970*/  LOP3.LUT R178, R178, R137, RZ, 0xc0, !PT ;  /* 0x00000089b2b27212 */ /* 0x000fe200078ec0ff */
[--C-:B------:R-:W-:Y:S01]  /*6980*/  HSET2.LE.AND R181, R141, R245.reuse, PT ;  /* 0x000000f58db57233 */ /* 0x100fe20003803000 */
[----:B-1----:R-:W-:Y:S02]  /*6990*/  F2FP.PACK_AB R140, R190, R191 ;  /* 0x000000bfbe8c723e */ /* 0x002fe400000000ff */
[----:B------:R-:W-:Y:S02]  /*69a0*/  F2FP.PACK_AB R137, R200, R198 ;  /* 0x000000c6c889723e */ /* 0x000fe400000000ff */
[----:B------:R-:W-:Y:S02]  /*69b0*/  F2FP.PACK_AB R139, R193, R192 ;  /* 0x000000c0c18b723e */ /* 0x000fe400000000ff */
[----:B------:R-:W-:Y:S02]  /*69c0*/  PRMT R144, R144, 0x5410, R138 ;  /* 0x0000541090907816 */ /* 0x000fe4000000008a */
[----:B------:R-:W-:Y:S02]  /*69d0*/  LOP3.LUT R179, R179, R137, RZ, 0xc0, !PT ;  /* 0x00000089b3b37212 */ /* 0x000fe400078ec0ff */
[----:B------:R-:W-:Y:S01]  /*69e0*/  LOP3.LUT R176, R176, R139, RZ, 0xc0, !PT ;  /* 0x0000008bb0b07212 */ /* 0x000fe200078ec0ff */
[----:B------:R-:W-:Y:S01]  /*69f0*/  HSET2.LE.AND R180, R144, R245, PT ;  /* 0x000000f590b47233 */ /* 0x000fe20003803000 */
[----:B------:R-:W-:Y:S02]  /*6a00*/  LOP3.LUT R177, R177, R140, RZ, 0xc0, !PT ;  /* 0x0000008cb1b17212 */ /* 0x000fe400078ec0ff */
[----:B------:R-:W-:Y:S02]  /*6a10*/  F2FP.PACK_AB R138, R195, R196 ;  /* 0x000000c4c38a723e */ /* 0x000fe400000000ff */
[----:B-----5:R-:W-:Y:S02]  /*6a20*/  F2FP.PACK_AB R137, R188, R189 ;  /* 0x000000bdbc89723e */ /* 0x020fe400000000ff */
[----:B------:R-:W-:Y:S01]  /*6a30*/  LOP3.LUT R182, R182, R138, RZ, 0xc0, !PT ;  /* 0x0000008ab6b67212 */ /* 0x000fe200078ec0ff */
[-C--:B---3--:R-:W-:Y:S01]  /*6a40*/  HMMA.16816.F32 R140, R176, R152.reuse, R4 ;  /* 0x00000098b08c723c */ /* 0x088fe20000001804 */
[----:B--2---:R-:W-:Y:S01]  /*6a50*/  F2FP.PACK_AB R138, R186, R187 ;  /* 0x000000bbba8a723e */ /* 0x004fe200000000ff */
[----:B------:R-:W1:Y:S01]  /*6a60*/  LDSM.16.MT88.4 R4, [R210+0xa800] ;  /* 0x00a80000d204783b */ /* 0x000e620000004200 */
[----:B----4-:R-:W-:Y:S02]  /*6a70*/  F2FP.PACK_AB R139, R185, R184 ;  /* 0x000000b8b98b723e */ /* 0x010fe400000000ff */
[----:B------:R-:W-:Y:S02]  /*6a80*/  LOP3.LUT R183, R183, R137, RZ, 0xc0, !PT ;  /* 0x00000089b7b77212 */ /* 0x000fe400078ec0ff */
[----:B------:R-:W-:Y:S02]  /*6a90*/  LOP3.LUT R180, R180, R138, RZ, 0xc0, !PT ;  /* 0x0000008ab4b47212 */ /* 0x000fe400078ec0ff */
[----:B------:R-:W-:Y:S03]  /*6aa0*/  LOP3.LUT R181, R181, R139, RZ, 0xc0, !PT ;  /* 0x0000008bb5b57212 */ /* 0x000fe600078ec0ff */
[----:B------:R-:W-:Y:S02]  /*6ab0*/  MOV R138, R2 ;  /* 0x00000002008a7202 */ /* 0x000fe40000000f00 */
[----:B------:R-:W-:Y:S02]  /*6ac0*/  MOV R137, R134 ;  /* 0x0000008600897202 */ /* 0x000fe40000000f00 */
[C---:B------:R-:W-:Y:S01]  /*6ad0*/  HMMA.16816.F32 R144, R180.reuse, R152, R8 ;  /* 0x00000098b490723c */ /* 0x040fe20000001808 */
[----:B------:R-:W2:Y:S07]  /*6ae0*/  LDSM.16.MT88.4 R8, [R209+0xa800] ;  /* 0x00a80000d108783b */ /* 0x000eae0000004200 */
[-C--:B------:R-:W-:Y:S01]  /*6af0*/  HMMA.16816.F32 R148, R180, R154.reuse, R12 ;  /* 0x0000009ab494723c */ /* 0x080fe2000000180c */
[----:B------:R-:W3:Y:S07]  /*6b00*/  LDSM.16.MT88.4 R12, [R205+0xb800] ;  /* 0x00b80000cd0c783b */ /* 0x000eee0000004200 */
[C---:B------:R-:W-:Y:S01]  /*6b10*/  HMMA.16816.F32 R152, R176.reuse, R154, R16 ;  /* 0x0000009ab098723c */ /* 0x040fe20000001810 */
[----:B------:R-:W4:Y:S07]  /*6b20*/  LDSM.16.MT88.4 R16, [R207+0xb800] ;  /* 0x00b80000cf10783b */ /* 0x000f2e0000004200 */
        /* <DEDUP_REMOVED lines=9> */
[----:B------:R-:W-:Y:S04]  /*6bc0*/  FADD.FTZ R4, R241, R4 ;  /* 0x00000004f1047221 */ /* 0x000fe80000010000 */
[C---:B------:R-:W-:Y:S01]  /*6bd0*/  HMMA.16816.F32 R64, R176.reuse, R6, R64 ;  /* 0x00000006b040723c */ /* 0x040fe20000001840 */
[----:B------:R-:W-:Y:S04]  /*6be0*/  FADD.FTZ R4, R242, R4 ;  /* 0x00000004f2047221 */ /* 0x000fe80000010000 */
[----:B------:R-:W-:Y:S02]  /*6bf0*/  FADD.FTZ R4, R191, R4 ;  /* 0x00000004bf047221 */ /* 0x000fe40000010000 */
[----:B------:R-:W-:Y:S01]  /*6c00*/  FADD.FTZ R6, R231, R3 ;  /* 0x00000003e7067221 */ /* 0x000fe20000010000 */
[-C--:B--2---:R-:W-:Y:S01]  /*6c10*/  HMMA.16816.F32 R68, R176, R8.reuse, R68 ;  /* 0x00000008b044723c */ /* 0x084fe20000001844 */
        /* <DEDUP_REMOVED lines=21> */
[----:B------:R-:W-:Y:S01]  /*6d70*/  FADD.FTZ R225, R195, R3 ;  /* 0x00000003c3e17221 */ /* 0x000fe20000010000 */
[----:B------:R-:W-:Y:S01]  /*6d80*/  MOV R3, R135 ;  /* 0x0000008700037202 */ /* 0x000fe20000000f00 */
[----:B------:R-:W-:Y:S01]  /*6d90*/  FADD.FTZ R224, R188, R0 ;  /* 0x00000000bce07221 */ /* 0x000fe20000010000 */
[----:B------:R-:W-:Y:S01]  /*6da0*/  MOV R0, R136 ;  /* 0x0000008800007202 */ /* 0x000fe20000000f00 */
        /* <DEDUP_REMOVED lines=15> */
.L_x_1245:
[----:B------:R-:W1:Y:S01]  /*6ea0*/  SHFL.BFLY PT, R0, R227, 0x2, 0x1f ;  /* 0x0c401f00e3007f89 */ /* 0x000e6200000e0000 */
[----:B------:R-:W2:Y:S01]  /*6eb0*/  S2UR UR6, SR_CTAID.Y ;  /* 0x00000000000679c3 */ /* 0x000ea20000002600 */
[----:B------:R-:W-:Y:S01]  /*6ec0*/  UISETP.NE.AND UP0, UPT, UR23, -0x1, UPT ;  /* 0xffffffff1700788c */ /* 0x000fe2000bf05270 */
[----:B------:R-:W-:Y:S01]  /*6ed0*/  BSSY B0, `(.L_x_1249) ;  /* 0x00001bb000007945 */ /* 0x000fe20003800000 */
[----:B------:R-:W3:Y:S01]  /*6ee0*/  SHFL.BFLY PT, R3, R226, 0x2, 0x1f ;  /* 0x0c401f00e2037f89 */ /* 0x000ee200000e0000 */
[----:B------:R-:W-:-:S02]  /*6ef0*/  ULDC.64 UR4, c[0x0][0x1e8] ;  /* 0x00007a0000047ab9 */ /* 0x000fc40000000a00 */
[----:B------:R-:W-:Y:S01]  /*6f00*/  ULDC.U8 UR9, c[0x0][0x328] ;  /* 0x0000ca0000097ab9 */ /* 0x000fe20000000000 */
[----:B------:R-:W4:Y:S01]  /*6f10*/  S2R R137, SR_TID.X ;  /* 0x0000000000897919 */ /* 0x000f220000002100 */
[----:B------:R-:W-:Y:S01]  /*6f20*/  UISETP.NE.AND UP3, UPT, UR9, URZ, UPT ;  /* 0x0000003f0900728c */ /* 0x000fe2000bf65270 */
[----:B------:R-:W5:Y:S01]  /*6f30*/  S2UR UR10, SR_CTAID.Z ;  /* 0x00000000000a79c3 */ /* 0x000f620000002700 */
[----:B------:R-:W-:Y:S02]  /*6f40*/  ULDC UR8, c[0x0][0x214] ;  /* 0x0000850000087ab9 */ /* 0x000fe40000000800 */
[----:B------:R-:W-:-:S04]  /*6f50*/  @UP0 UIMAD.WIDE.U32 UR12, UR23, UR4, URZ ;  /* 0x00000004170c02a5 */ /* 0x000fc8000f8e003f */
[----:B------:R-:W-:-:S03]  /*6f60*/  @UP0 UIMAD UR7, UR23, UR5, UR13 ;  /* 0x00000005170702a4 */ /* 0x000fc6000f8e020d */
[----:B------:R-:W-:Y:S01]  /*6f70*/  ULDC.64 UR4, c[0x0][0x1e0] ;  /* 0x0000780000047ab9 */ /* 0x000fe20000000a00 */
[----:B-1----:R-:W-:Y:S01]  /*6f80*/  FADD.FTZ R227, R0, R227 ;  /* 0x000000e300e37221 */ /* 0x002fe20000010000 */
[----:B--2---:R-:W-:Y:S01]  /*6f90*/  @!UP0 USHF.R.S32.HI UR11, URZ, 0x1f, UR6 ;  /* 0x0000001f3f0b8899 */ /* 0x004fe20008011406 */
[----:B------:R-:W1:Y:S01]  /*6fa0*/  SHFL.BFLY PT, R0, R225, 0x2, 0x1f ;  /* 0x0c401f00e1007f89 */ /* 0x000e6200000e0000 */
[----:B------:R-:W-:Y:S01]  /*6fb0*/  @!UP0 UIMAD.WIDE.U32 UR18, UR6, UR4, URZ ;  /* 0x00000004061282a5 */ /* 0x000fe2000f8e003f */
[----:B---3--:R-:W-:Y:S01]  /*6fc0*/  FADD.FTZ R226, R3, R226 ;  /* 0x000000e203e27221 */ /* 0x008fe20000010000 */
[----:B------:R-:W-:Y:S01]  /*6fd0*/  @!UP0 UIMAD UR11, UR11, UR4, URZ ;  /* 0x000000040b0b82a4 */ /* 0x000fe2000f8e023f */
[----:B------:R-:W2:Y:S01]  /*6fe0*/  SHFL.BFLY PT, R3, R224, 0x2, 0x1f ;  /* 0x0c401f00e0037f89 */ /* 0x000ea200000e0000 */
[----:B----4-:R-:W-:Y:S01]  /*6ff0*/  SHF.R.S32.HI R133, RZ, 0x1f, R137 ;  /* 0x0000001fff857819 */ /* 0x010fe20000011489 */
[----:B------:R-:W-:Y:S02]  /*7000*/  ULDC.U8 UR4, c[0x0][0x329] ;  /* 0x0000ca4000047ab9 */ /* 0x000fe40000000000 */
[----:B------:R-:W3:Y:S01]  /*7010*/  SHFL.BFLY PT, R4, R227, 0x1, 0x1f ;  /* 0x0c201f00e3047f89 */ /* 0x000ee200000e0000 */
[----:B------:R-:W-:Y:S01]  /*7020*/  UISETP.NE.AND UP2, UPT, UR4, URZ, UPT ;  /* 0x0000003f0400728c */ /* 0x000fe2000bf45270 */
[CC--:B------:R-:W-:Y:S01]  /*7030*/  LEA.HI R7, R133.reuse, R137.reuse, RZ, 0x2 ;  /* 0x0000008985077211 */ /* 0x0c0fe200078f10ff */
[----:B------:R-:W-:Y:S01]  /*7040*/  UISETP.EQ.AND UP3, UPT, UR4, URZ, UP3 ;  /* 0x0000003f0400728c */ /* 0x000fe20009f62270 */
[----:B------:R-:W4:Y:S01]  /*7050*/  SHFL.BFLY PT, R5, R226, 0x1, 0x1f ;  /* 0x0c201f00e2057f89 */ /* 0x000f2200000e0000 */
[----:B------:R-:W-:Y:S01]  /*7060*/  LEA.HI R133, R133, R137, RZ, 0x5 ;  /* 0x0000008985857211 */ /* 0x000fe200078f28ff */
[----:B------:R-:W-:Y:S01]  /*7070*/  @!UP0 UIMAD UR11, UR6, UR5, UR11 ;  /* 0x00000005060b82a4 */ /* 0x000fe2000f8e020b */
[--C-:B------:R-:W-:Y:S01]  /*7080*/  SHF.R.S32.HI R6, RZ, 0x2, R7.reuse ;  /* 0x00000002ff067819 */ /* 0x100fe20000011407 */
[----:B------:R-:W-:Y:S01]  /*7090*/  ULDC UR4, c[0x0][0x1c0] ;  /* 0x0000700000047ab9 */ /* 0x000fe20000000800 */
[----:B------:R-:W-:Y:S01]  /*70a0*/  SHF.R.S32.HI R26, RZ, 0x1f, R7 ;  /* 0x0000001fff1a7819 */ /* 0x000fe20000011407 */
[----:B------:R-:W-:-:S02]  /*70b0*/  ULDC UR5, c[0x0][0x234] ;  /* 0x00008d0000057ab9 */ /* 0x000fc40000000800 */
[----:B------:R-:W-:Y:S01]  /*70c0*/  @!UP2 UISETP.NE.AND UP1, UPT, UR9, URZ, UPT ;  /* 0x0000003f0900a28c */ /* 0x000fe2000bf25270 */
[----:B------:R-:W-:Y:S01]  /*70d0*/  LEA.HI R26, R26, R6, RZ, 0x3 ;  /* 0x000000061a1a7211 */ /* 0x000fe200078f18ff */
[----:B------:R-:W5:Y:S01]  /*70e0*/  S2UR UR9, SR_CTAID.X ;  /* 0x00000000000979c3 */ /* 0x000f620000002500 */
[----:B------:R-:W-:Y:S01]  /*70f0*/  @UP2 ULDC UR14, c[0x0][0x210] ;  /* 0x00008400000e2ab9 */ /* 0x000fe20000000800 */
[----:B-1----:R-:W-:Y:S01]  /*7100*/  FADD.FTZ R225, R0, R225 ;  /* 0x000000e100e17221 */ /* 0x002fe20000010000 */
[----:B------:R-:W-:Y:S01]  /*7110*/  MOV R0, 0x3f800000 ;  /* 0x3f80000000007802 */ /* 0x000fe20000000f00 */
[----:B------:R-:W-:Y:S01]  /*7120*/  @UP2 UIMAD UR14, UR14, UR8, URZ ;  /* 0x000000080e0e22a4 */ /* 0x000fe2000f8e023f */
[----:B------:R-:W-:Y:S01]  /*7130*/  LOP3.LUT R26, R26, 0xfffffff8, RZ, 0xc0, !PT ;  /* 0xfffffff81a1a7812 */ /* 0x000fe200078ec0ff */
[----:B--2---:R-:W-:Y:S01]  /*7140*/  FADD.FTZ R224, R3, R224 ;  /* 0x000000e003e07221 */ /* 0x004fe20000010000 */
[----:B------:R-:W-:Y:S02]  /*7150*/  @!UP2 USEL UR14, UR8, UR5, !UP1 ;  /* 0x00000005080ea287 */ /* 0x000fe4000c800000 */
[----:B------:R-:W-:Y:S01]  /*7160*/  IADD3 R26, R6, -R26, RZ ;  /* 0x8000001a061a7210 */ /* 0x000fe20007ffe0ff */
[----:B---3--:R-:W-:Y:S01]  /*7170*/  FADD.FTZ R227, R227, R4 ;  /* 0x00000004e3e37221 */ /* 0x008fe20000010000 */
[----:B------:R-:W1:Y:S01]  /*7180*/  SHFL.BFLY PT, R3, R224, 0x1, 0x1f ;  /* 0x0c201f00e0037f89 */ /* 0x000e6200000e0000 */
[----:B------:R-:W-:Y:S01]  /*7190*/  MOV R4, 0x3f800000 ;  /* 0x3f80000000047802 */ /* 0x000fe20000000f00 */
[----:B------:R-:W-:Y:S01]  /*71a0*/  @UP2 UMOV UR13, 0x1 ;  /* 0x00000001000d2882 */ /* 0x000fe20000000000 */
[----:B----4-:R-:W-:Y:S01]  /*71b0*/  FADD.FTZ R226, R226, R5 ;  /* 0x00000005e2e27221 */ /* 0x010fe20000010000 */
[----:B------:R-:W-:Y:S01]  /*71c0*/  FSETP.NE.FTZ.AND P6, PT, R227, RZ, PT ;  /* 0x000000ffe300720b */ /* 0x000fe20003fd5000 */
[----:B------:R-:W2:Y:S01]  /*71d0*/  SHFL.BFLY PT, R5, R225, 0x1, 0x1f ;  /* 0x0c201f00e1057f89 */ /* 0x000ea200000e0000 */
[----:B------:R-:W-:-:S02]  /*71e0*/  @!UP2 UIMAD UR13, UR14, UR4, URZ ;  /* 0x000000040e0da2a4 */ /* 0x000fc4000f8e023f */
[----:B------:R-:W-:Y:S01]  /*71f0*/  FSETP.NE.FTZ.AND P5, PT, R226, RZ, PT ;  /* 0x000000ffe200720b */ /* 0x000fe20003fb5000 */
[----:B------:R-:W-:Y:S02]  /*7200*/  @UP3 UIMAD UR16, UR6, UR8, URZ ;  /* 0x00000008061032a4 */ /* 0x000fe4000f8e023f */
[----:B------:R-:W-:Y:S02]  /*7210*/  @UP2 ULDC UR15, c[0x0][0x210] ;  /* 0x00008400000f2ab9 */ /* 0x000fe40000000800 */
[----:B------:R-:W-:Y:S02]  /*7220*/  UIMAD UR4, UR6, UR13, URZ ;  /* 0x0000000d060472a4 */ /* 0x000fe4000f8e023f */
[----:B------:R-:W-:Y:S02]  /*7230*/  @!UP2 UMOV UR15, 0x1 ;  /* 0x00000001000fa882 */ /* 0x000fe40000000000 */
[----:B------:R-:W3:Y:S01]  /*7240*/  @P6 MUFU.RCP R0, R227 ;  /* 0x000000e300006308 */ /* 0x000ee20000001000 */
[----:B------:R-:W-:-:S02]  /*7250*/  @UP3 USEL UR16, UR16, UR23, !UP0 ;  /* 0x0000001710103287 */ /* 0x000fc4000c000000 */
[----:B-----5:R-:W-:Y:S02]  /*7260*/  UIMAD UR9, UR9, UR15, URZ ;  /* 0x0000000f090972a4 */ /* 0x020fe4000f8e023f */
[----:B------:R-:W-:Y:S01]  /*7270*/  USEL UR4, UR4, URZ, !UP3 ;  /* 0x0000003f04047287 */ /* 0x000fe2000d800000 */
[----:B-1----:R-:W-:Y:S01]  /*7280*/  FADD.FTZ R224, R224, R3 ;  /* 0x00000003e0e07221 */ /* 0x002fe20000010000 */
[----:B------:R-:W-:Y:S01]  /*7290*/  LOP3.LUT R3, R7, 0x3ffffffc, RZ, 0xc0, !PT ;  /* 0x3ffffffc07037812 */ /* 0x000fe200078ec0ff */
[----:B------:R-:W1:Y:S01]  /*72a0*/  @P5 MUFU.RCP R4, R226 ;  /* 0x000000e200045308 */ /* 0x000e620000001000 */
[----:B------:R-:W-:Y:S02]  /*72b0*/  USHF.L.U32 UR9, UR9, 0x7, URZ ;  /* 0x0000000709097899 */ /* 0x000fe4000800063f */
[----:B------:R-:W-:Y:S01]  /*72c0*/  FSETP.NE.FTZ.AND P3, PT, R224, RZ, PT ;  /* 0x000000ffe000720b */ /* 0x000fe20003f75000 */
[----:B--2---:R-:W-:Y:S01]  /*72d0*/  FADD.FTZ R225, R225, R5 ;  /* 0x00000005e1e17221 */ /* 0x004fe20000010000 */
[----:B------:R-:W-:Y:S01]  /*72e0*/  IADD3 R137, -R3, R137, RZ ;  /* 0x0000008903897210 */ /* 0x000fe20007ffe1ff */
[----:B------:R-:W-:Y:S01]  /*72f0*/  UIMAD UR14, UR10, UR14, UR4 ;  /* 0x0000000e0a0e72a4 */ /* 0x000fe2000f8e0204 */
[----:B---3--:R-:W-:Y:S01]  /*7300*/  FMUL.FTZ R0, R0, c[0x0][0x2dc] ;  /* 0x0000b70000007a20 */ /* 0x008fe20000410000 */
[----:B------:R-:W-:Y:S01]  /*7310*/  MOV R3, 0x3f800000 ;  /* 0x3f80000000037802 */ /* 0x000fe20000000f00 */
[----:B------:R-:W-:Y:S01]  /*7320*/  @!UP3 UMOV UR24, URZ ;  /* 0x0000003f0018bc82 */ /* 0x000fe20008000000 */
[----:B------:R-:W-:Y:S01]  /*7330*/  FSETP.NE.FTZ.AND P4, PT, R225, RZ, PT ;  /* 0x000000ffe100720b */ /* 0x000fe20003f95000 */
[C---:B------:R-:W-:Y:S01]  /*7340*/  FMUL.FTZ R11, R0.reuse, R37 ;  /* 0x00000025000b7220 */ /* 0x040fe20000410000 */
[----:B------:R-:W-:Y:S01]  /*7350*/  @UP3 UMOV UR24, UR16 ;  /* 0x0000001000183c82 */ /* 0x000fe20008000000 */
[----:B------:R-:W-:Y:S01]  /*7360*/  FMUL.FTZ R140, R0, R140 ;  /* 0x0000008c008c7220 */ /* 0x000fe20000410000 */
[----:B------:R-:W-:Y:S01]  /*7370*/  R2P PR, R26, 0x6 ;  /* 0x000000061a007804 */ /* 0x000fe20000000000 */
[C---:B------:R-:W-:Y:S01]  /*7380*/  FMUL.FTZ R6, R0.reuse, R141 ;  /* 0x0000008d00067220 */ /* 0x040fe20000410000 */
[----:B------:R-:W-:Y:S01]  /*7390*/  @!UP3 UMOV UR25, URZ ;  /* 0x0000003f0019bc82 */ /* 0x000fe20008000000 */
[C---:B------:R-:W-:Y:S01]  /*73a0*/  FMUL.FTZ R152, R0.reuse, R152 ;  /* 0x0000009800987220 */ /* 0x040fe20000410000 */
[----:B------:R-:W-:Y:S01]  /*73b0*/  USHF.R.S32.HI UR4, URZ, 0x1f, UR9 ;  /* 0x0000001f3f047899 */ /* 0x000fe20008011409 */
[----:B------:R-:W-:Y:S01]  /*73c0*/  FMUL.FTZ R153, R0, R153 ;  /* 0x0000009900997220 */ /* 0x000fe20000410000 */
[----:B------:R-:W-:Y:S01]  /*73d0*/  F2FP.PACK_AB R6, R6, R140 ;  /* 0x0000008c0606723e */ /* 0x000fe200000000ff */
[C---:B------:R-:W-:Y:S01]  /*73e0*/  FMUL.FTZ R14, R0.reuse, R36 ;  /* 0x00000024000e7220 */ /* 0x040fe20000410000 */
[----:B------:R-:W-:Y:S01]  /*73f0*/  @UP3 USHF.R.S32.HI UR25, URZ, 0x1f, UR16 ;  /* 0x0000001f3f193899 */ /* 0x000fe20008011410 */
[C---:B------:R-:W-:Y:S01]  /*7400*/  FMUL.FTZ R22, R0.reuse, R48 ;  /* 0x0000003000167220 */ /* 0x040fe20000410000 */
[----:B------:R-:W2:Y:S01]  /*7410*/  @P4 MUFU.RCP R3, R225 ;  /* 0x000000e100034308 */ /* 0x000ea20000001000 */
        /* <DEDUP_REMOVED lines=12> */
[C---:B------:R-:W-:Y:S01]  /*74e0*/  FMUL.FTZ R69, R0.reuse, R69 ;  /* 0x0000004500457220 */ /* 0x040fe20000410000 */
[----:B------:R-:W-:Y:S01]  /*74f0*/  UIADD3.X UR4, UR4, UR25, UR5, UP2, UP1 ;  /* 0x0000001904047290 */ /* 0x000fe200097e2405 */
[C---:B------:R-:W-:Y:S01]  /*7500*/  FMUL.FTZ R80, R0.reuse, R80 ;  /* 0x0000005000507220 */ /* 0x040fe20000410000 */
[----:B------:R-:W-:Y:S01]  /*7510*/  @!UP0 UMOV UR12, UR18 ;  /* 0x00000012000c8c82 */ /* 0x000fe20008000000 */
[----:B------:R-:W-:-:S02]  /*7520*/  FMUL.FTZ R81, R0, R81 ;  /* 0x0000005100517220 */ /* 0x000fc40000410000 */
[C---:B------:R-:W-:Y:S02]  /*7530*/  FMUL.FTZ R84, R0.reuse, R84 ;  /* 0x0000005400547220 */ /* 0x040fe40000410000 */
[C---:B------:R-:W-:Y:S02]  /*7540*/  FMUL.FTZ R85, R0.reuse, R85 ;  /* 0x0000005500557220 */ /* 0x040fe40000410000 */
[C---:B------:R-:W-:Y:S02]  /*7550*/  FMUL.FTZ R96, R0.reuse, R96 ;  /* 0x0000006000607220 */ /* 0x040fe40000410000 */
[C---:B------:R-:W-:Y:S02]  /*7560*/  FMUL.FTZ R97, R0.reuse, R97 ;  /* 0x0000006100617220 */ /* 0x040fe40000410000 */
        /* <DEDUP_REMOVED lines=13> */
[----:B------:R-:W-:Y:S01]  /*7640*/  FMUL.FTZ R129, R0, R129 ;  /* 0x0000008100817220 */ /* 0x000fe20000410000 */
[----:B------:R-:W-:Y:S01]  /*7650*/  MOV R0, 0x3f800000 ;  /* 0x3f80000000007802 */ /* 0x000fe20000000f00 */
[----:B-1----:R-:W-:Y:S01]  /*7660*/  FMUL.FTZ R4, R4, c[0x0][0x2dc] ;  /* 0x0000b70004047a20 */ /* 0x002fe20000410000 */
[----:B------:R-:W-:Y:S01]  /*7670*/  F2FP.PACK_AB R33, R165, R164 ;  /* 0x000000a4a521723e */ /* 0x000fe200000000ff */
[----:B--2---:R-:W-:Y:S02]  /*7680*/  FMUL.FTZ R3, R3, c[0x0][0x2dc] ;  /* 0x0000b70003037a20 */ /* 0x004fe40000410000 */
[C---:B------:R-:W-:Y:S01]  /*7690*/  FMUL.FTZ R13, R4.reuse, R38 ;  /* 0x00000026040d7220 */ /* 0x040fe20000410000 */
[----:B------:R-:W1:Y:S01]  /*76a0*/  @P3 MUFU.RCP R0, R224 ;  /* 0x000000e000003308 */ /* 0x000e620000001000 */
        /* <DEDUP_REMOVED lines=9> */
[----:B------:R-:W-:-:S02]  /*7740*/  FMUL.FTZ R28, R4, R67 ;  /* 0x00000043041c7220 */ /* 0x000fc40000410000 */
[----:B------:R-:W-:Y:S01]  /*7750*/  FMUL.FTZ R144, R3, R144 ;  /* 0x0000009003907220 */ /* 0x000fe20000410000 */
[----:B------:R-:W-:Y:S01]  /*7760*/  F2FP.PACK_AB R21, R21, R19 ;  /* 0x000000131515723e */ /* 0x000fe200000000ff */
[----:B-1----:R-:W-:Y:S01]  /*7770*/  FMUL.FTZ R0, R0, c[0x0][0x2dc] ;  /* 0x0000b70000007a20 */ /* 0x002fe20000410000 */
[----:B------:R-:W-:Y:S01]  /*7780*/  F2FP.PACK_AB R19, R65, R37 ;  /* 0x000000254113723e */ /* 0x000fe200000000ff */
[----:B------:R-:W-:Y:S01]  /*7790*/  FMUL.FTZ R68, R3, R145 ;  /* 0x0000009103447220 */ /* 0x000fe20000410000 */
[----:B------:R-:W-:Y:S01]  /*77a0*/  F2FP.PACK_AB R65, R69, R132 ;  /* 0x000000844541723e */ /* 0x000fe200000000ff */
[C---:B------:R-:W-:Y:S01]  /*77b0*/  FMUL.FTZ R146, R0.reuse, R146 ;  /* 0x0000009200927220 */ /* 0x040fe20000410000 */
[----:B------:R-:W-:Y:S01]  /*77c0*/  MOV R69, 0x20 ;  /* 0x0000002000457802 */ /* 0x000fe20000000f00 */
        /* <DEDUP_REMOVED lines=49> */
[C---:B------:R-:W-:Y:S01]  /*7ae0*/  SHF.L.U32 R0, R26.reuse, 0x6, RZ ;  /* 0x000000061a007819 */ /* 0x040fe200000006ff */
[C---:B------:R-:W-:Y:S01]  /*7af0*/  FMUL.FTZ R148, R3.reuse, R148 ;  /* 0x0000009403947220 */ /* 0x040fe20000410000 */
[----:B------:R-:W-:Y:S01]  /*7b00*/  LOP3.LUT R26, R26, 0x1, RZ, 0xc0, !PT ;  /* 0x000000011a1a7812 */ /* 0x000fe200078ec0ff */
[C---:B------:R-:W-:Y:S01]  /*7b10*/  FMUL.FTZ R9, R3.reuse, R149 ;  /* 0x0000009503097220 */ /* 0x040fe20000410000 */
[----:B------:R-:W-:Y:S01]  /*7b20*/  LOP3.LUT R0, R0, 0x1c0, RZ, 0xc0, !PT ;  /* 0x000001c000007812 */ /* 0x000fe200078ec0ff */
[C---:B------:R-:W-:Y:S01]  /*7b30*/  FMUL.FTZ R40, R3.reuse, R40 ;  /* 0x0000002803287220 */ /* 0x040fe20000410000 */
[----:B------:R-:W-:Y:S01]  /*7b40*/  ISETP.NE.U32.AND P0, PT, R26, 0x1, PT ;  /* 0x000000011a00780c */ /* 0x000fe20003f05070 */
[C---:B------:R-:W-:Y:S01]  /*7b50*/  FMUL.FTZ R15, R3.reuse, R41 ;  /* 0x00000029030f7220 */ /* 0x040fe20000410000 */
[----:B------:R-:W-:Y:S01]  /*7b60*/  LEA.HI R0, R0, R0, RZ, 0x1d ;  /* 0x0000000000007211 */ /* 0x000fe200078fe8ff */
        /* <DEDUP_REMOVED lines=45> */
[----:B------:R-:W-:Y:S01]  /*7e40*/  LEA R3, R17, R137, 0x9 ;  /* 0x0000008911037211 */ /* 0x000fe200078e48ff */
[C---:B------:R-:W-:Y:S01]  /*7e50*/  FMUL.FTZ R142, R4.reuse, R142 ;  /* 0x0000008e048e7220 */ /* 0x040fe20000410000 */
[----:B------:R-:W-:Y:S01]  /*7e60*/  F2FP.PACK_AB R31, R31, R168 ;  /* 0x000000a81f1f723e */ /* 0x000fe200000000ff */
[C---:B------:R-:W-:Y:S01]  /*7e70*/  FMUL.FTZ R5, R4.reuse, R143 ;  /* 0x0000008f04057220 */ /* 0x040fe20000410000 */
[----:B------:R-:W-:Y:S01]  /*7e80*/  LEA R0, R3, R0, 0x1 ;  /* 0x0000000003007211 */ /* 0x000fe200078e08ff */
[C---:B------:R-:W-:Y:S01]  /*7e90*/  FMUL.FTZ R154, R4.reuse, R154 ;  /* 0x0000009a049a7220 */ /* 0x040fe20000410000 */
[----:B------:R-:W-:Y:S01]  /*7ea0*/  F2FP.PACK_AB R27, R27, R124 ;  /* 0x0000007c1b1b723e */ /* 0x000fe200000000ff */
[----:B------:R-:W-:Y:S01]  /*7eb0*/  FMUL.FTZ R7, R4, R155 ;  /* 0x0000009b04077220 */ /* 0x000fe20000410000 */
[----:B------:R-:W-:Y:S01]  /*7ec0*/  SHF.L.U32 R0, R0, 0x1, RZ ;  /* 0x0000000100007819 */ /* 0x000fe200000006ff */
[C---:B------:R-:W-:Y:S01]  /*7ed0*/  FMUL.FTZ R70, R4.reuse, R70 ;  /* 0x0000004604467220 */ /* 0x040fe20000410000 */
[----:B------:R-:W-:Y:S01]  /*7ee0*/  F2FP.PACK_AB R5, R5, R142 ;  /* 0x0000008e0505723e */ /* 0x000fe200000000ff */
[----:B------:R-:W-:Y:S01]  /*7ef0*/  FMUL.FTZ R64, R4, R71 ;  /* 0x0000004704407220 */ /* 0x000fe20000410000 */
[----:B------:R-:W-:Y:S01]  /*7f00*/  IADD3 R3, R0, -0x10, RZ ;  /* 0xfffffff000037810 */ /* 0x000fe20007ffe0ff */
[----:B------:R-:W-:Y:S01]  /*7f10*/  FMUL.FTZ R82, R4, R82 ;  /* 0x0000005204527220 */ /* 0x000fe20000410000 */
[----:B------:R-:W-:Y:S01]  /*7f20*/  @P0 IADD3 R3, R0, 0x10, RZ ;  /* 0x0000001000030810 */ /* 0x000fe20007ffe0ff */
[C---:B------:R-:W-:Y:S01]  /*7f30*/  FMUL.FTZ R83, R4.reuse, R83 ;  /* 0x0000005304537220 */ /* 0x040fe20000410000 */
[----:B------:R1:W-:Y:S01]  /*7f40*/  STS [R0], R6 ;  /* 0x0000000600007388 */ /* 0x0003e20000000800 */
[C---:B------:R-:W-:Y:S01]  /*7f50*/  FMUL.FTZ R86, R4.reuse, R86 ;  /* 0x0000005604567220 */ /* 0x040fe20000410000 */
[----:B------:R-:W-:Y:S01]  /*7f60*/  F2FP.PACK_AB R7, R7, R154 ;  /* 0x0000009a0707723e */ /* 0x000fe200000000ff */
[C---:B------:R-:W-:Y:S01]  /*7f70*/  FMUL.FTZ R87, R4.reuse, R87 ;  /* 0x0000005704577220 */ /* 0x040fe20000410000 */
[----:B------:R-:W-:Y:S01]  /*7f80*/  STS [R0+0x400], R5 ;  /* 0x0004000500007388 */ /* 0x000fe20000000800 */
[----:B------:R-:W-:Y:S01]  /*7f90*/  FMUL.FTZ R98, R4, R98 ;  /* 0x0000006204627220 */ /* 0x000fe20000410000 */
[----:B------:R-:W-:Y:S01]  /*7fa0*/  F2FP.PACK_AB R64, R64, R70 ;  /* 0x000000464040723e */ /* 0x000fe200000000ff */
[C---:B------:R-:W-:Y:S01]  /*7fb0*/  FMUL.FTZ R52, R4.reuse, R99 ;  /* 0x0000006304347220 */ /* 0x040fe20000410000 */
[----:B------:R-:W-:Y:S01]  /*7fc0*/  STS [R3+0x400], R7 ;  /* 0x0004000703007388 */ /* 0x000fe20000000800 */
        /* <DEDUP_REMOVED lines=15> */
[----:B-1----:R-:W-:Y:S01]  /*80c0*/  MOV R6, 0x40 ;  /* 0x0000004000067802 */ /* 0x002fe20000000f00 */
[----:B------:R-:W-:Y:S01]  /*80d0*/  FMUL.FTZ R32, R4, R167 ;  /* 0x000000a704207220 */ /* 0x000fe20000410000 */
[----:B------:R-:W-:Y:S01]  /*80e0*/  F2FP.PACK_AB R36, R36, R122 ;  /* 0x0000007a2424723e */ /* 0x000fe200000000ff */
[----:B------:R-:W-:Y:S01]  /*80f0*/  FMUL.FTZ R130, R4, R130 ;  /* 0x0000008204827220 */ /* 0x000fe20000410000 */
[----:B------:R-:W-:Y:S01]  /*8100*/  SEL R6, R6, 0xffffffc0, !P2 ;  /* 0xffffffc006067807 */ /* 0x000fe20005000000 */
[----:B------:R-:W-:Y:S01]  /*8110*/  FMUL.FTZ R131, R4, R131 ;  /* 0x0000008304837220 */ /* 0x000fe20000410000 */
[----:B------:R-:W-:-:S02]  /*8120*/  F2FP.PACK_AB R4, R153, R152 ;  /* 0x000000989904723e */ /* 0x000fc400000000ff */
[----:B------:R-:W-:Y:S02]  /*8130*/  F2FP.PACK_AB R32, R32, R166 ;  /* 0x000000a62020723e */ /* 0x000fe400000000ff */
[----:B------:R-:W-:Y:S01]  /*8140*/  F2FP.PACK_AB R28, R131, R130 ;  /* 0x00000082831c723e */ /* 0x000fe200000000ff */
[----:B------:R1:W-:Y:S04]  /*8150*/  STS [R3], R4 ;  /* 0x0000000403007388 */ /* 0x0003e80000000800 */
[----:B------:R-:W-:Y:S04]  /*8160*/  STS [R0+0x2000], R68 ;  /* 0x0020004400007388 */ /* 0x000fe80000000800 */
[----:B------:R2:W-:Y:S04]  /*8170*/  STS [R0+0x2400], R8 ;  /* 0x0024000800007388 */ /* 0x0005e80000000800 */
[----:B------:R3:W-:Y:S04]  /*8180*/  STS [R3+0x2000], R9 ;  /* 0x0020000903007388 */ /* 0x0007e80000000800 */
[----:B------:R4:W-:Y:S01]  /*8190*/  STS [R3+0x2400], R12 ;  /* 0x0024000c03007388 */ /* 0x0009e20000000800 */
[----:B-1----:R-:W-:-:S04]  /*81a0*/  SEL R4, R69, 0xffffffe0, !P1 ;  /* 0xffffffe045047807 */ /* 0x002fc80004800000 */
[----:B------:R-:W-:Y:S02]  /*81b0*/  IADD3 R5, R0, R4, RZ ;  /* 0x0000000400057210 */ /* 0x000fe40007ffe0ff */
[-C--:B------:R-:W-:Y:S02]  /*81c0*/  IADD3 R4, R4, R3.reuse, RZ ;  /* 0x0000000304047210 */ /* 0x080fe40007ffe0ff */
[-C--:B--2---:R-:W-:Y:S01]  /*81d0*/  IADD3 R8, R0, R6.reuse, RZ ;  /* 0x0000000600087210 */ /* 0x084fe20007ffe0ff */
[----:B------:R-:W-:Y:S01]  /*81e0*/  STS [R5], R11 ;  /* 0x0000000b05007388 */ /* 0x000fe20000000800 */
[-C--:B------:R-:W-:Y:S02]  /*81f0*/  IADD3 R7, R5, R6.reuse, RZ ;  /* 0x0000000605077210 */ /* 0x080fe40007ffe0ff */
[----:B---3--:R-:W-:Y:S01]  /*8200*/  IADD3 R9, R6, R3, RZ ;  /* 0x0000000306097210 */ /* 0x008fe20007ffe0ff */
[----:B------:R-:W-:Y:S01]  /*8210*/  STS [R5+0x400], R10 ;  /* 0x0004000a05007388 */ /* 0x000fe20000000800 */
[----:B------:R-:W-:-:S02]  /*8220*/  IADD3 R6, R4, R6, RZ ;  /* 0x0000000604067210 */ /* 0x000fc40007ffe0ff */
[----:B----4-:R-:W-:Y:S01]  /*8230*/  MOV R12, 0x7f800000 ;  /* 0x7f800000000c7802 */ /* 0x010fe20000000f00 */
[----:B------:R1:W-:Y:S04]  /*8240*/  STS [R4], R14 ;  /* 0x0000000e04007388 */ /* 0x0003e80000000800 */
[----:B------:R2:W-:Y:S04]  /*8250*/  STS [R4+0x400], R13 ;  /* 0x0004000d04007388 */ /* 0x0005e80000000800 */
[----:B------:R-:W-:Y:S04]  /*8260*/  STS [R5+0x2000], R15 ;  /* 0x0020000f05007388 */ /* 0x000fe80000000800 */
[----:B------:R-:W-:Y:S04]  /*8270*/  STS [R5+0x2400], R16 ;  /* 0x0024001005007388 */ /* 0x000fe80000000800 */
[----:B------:R-:W-:Y:S04]  /*8280*/  STS [R4+0x2000], R24 ;  /* 0x0020001804007388 */ /* 0x000fe80000000800 */
[----:B------:R-:W-:Y:S04]  /*8290*/  STS [R4+0x2400], R23 ;  /* 0x0024001704007388 */ /* 0x000fe80000000800 */
[----:B------:R-:W-:Y:S01]  /*82a0*/  STS [R8], R22 ;  /* 0x0000001608007388 */ /* 0x000fe20000000800 */
[----:B-1----:R-:W-:-:S03]  /*82b0*/  MOV R14, 0x7f800000 ;  /* 0x7f800000000e7802 */ /* 0x002fc60000000f00 */
[----:B------:R-:W-:Y:S01]  /*82c0*/  STS [R8+0x400], R21 ;  /* 0x0004001508007388 */ /* 0x000fe20000000800 */
[----:B--2---:R-:W-:-:S03]  /*82d0*/  MOV R13, 0x7f800000 ;  /* 0x7f800000000d7802 */ /* 0x004fc60000000f00 */
        /* <DEDUP_REMOVED lines=122> */
.L_x_1250:
[----:B--234-:R-:W-:Y:S05]  /*8a80*/  BSYNC B0 ;  /* 0x0000000000007941 */ /* 0x01cfea0003800000 */
.L_x_1249:
[----:B------:R-:W2:Y:S01]  /*8a90*/  LDL.LU.64 R4, [R1+0x18] ;  /* 0x0000180001047983 */ /* 0x000ea20000300a00 */
[----:B------:R-:W-:Y:S01]  /*8aa0*/  LEA.HI R0, R16, R15, RZ, 0x3 ;  /* 0x0000000f10007211 */ /* 0x000fe200078f18ff */
[----:B------:R-:W-:Y:S01]  /*8ab0*/  USHF.R.S32.HI UR6, URZ, 0x1f, UR10 ;  /* 0x0000001f3f067899 */ /* 0x000fe2000801140a */
[----:B------:R-:W-:Y:S01]  /*8ac0*/  BSSY B0, `(.L_x_1251) ;  /* 0x0000015000007945 */ /* 0x000fe20003800000 */
[----:B------:R-:W3:Y:S01]  /*8ad0*/  S2R R8, SR_CTAID.Z ;  /* 0x0000000000087919 */ /* 0x000ee20000002700 */
[----:B------:R-:W-:Y:S01]  /*8ae0*/  SHF.R.S32.HI R10, RZ, 0x3, R0 ;  /* 0x00000003ff0a7819 */ /* 0x000fe20000011400 */
[----:B------:R-:W-:-:S02]  /*8af0*/  ULDC.64 UR4, c[0x0][0x1f0] ;  /* 0x00007c0000047ab9 */ /* 0x000fc40000000a00 */
        /* <DEDUP_REMOVED lines=15> */
[----:B------:R2:W-:Y:S04]  /*8bf0*/  STG.E.128 [R4.64], R24 ;  /* 0x0000001804007986 */ /* 0x0005e8000c101d1a */
[----:B-1----:R2:W-:Y:S02]  /*8c00*/  STG.E.128 [R4.64+0x80], R20 ;  /* 0x0000801404007986 */ /* 0x0025e4000c101d1a */
.L_x_1252:
[----:B------:R-:W-:Y:S05]  /*8c10*/  BSYNC B0 ;  /* 0x0000000000007941 */ /* 0x000fea0003800000 */
.L_x_1251:
[----:B------:R-:W-:Y:S01]  /*8c20*/  IADD3 R0, R10, 0x10, RZ ;  /* 0x000000100a007810 */ /* 0x000fe20007ffe0ff */
[----:B------:R-:W-:Y:S03]  /*8c30*/  BSSY B0, `(.L_x_1253) ;  /* 0x000000f000007945 */ /* 0x000fe60003800000 */
[----:B------:R-:W-:-:S13]  /*8c40*/  ISETP.GE.AND P0, PT, R0, UR20, PT ;  /* 0x0000001400007c0c */ /* 0x000fda000bf06270 */
[----:B------:R-:W-:Y:S05]  /*8c50*/  @P0 BRA `(.L_x_1254) ;  /* 0x000000c000000947 */ /* 0x000fea0003800000 */
[----:B--2---:R-:W-:Y:S01]  /*8c60*/  IADD3 R4, P0, R246, 0x10, RZ ;  /* 0x00000010f6047810 */ /* 0x004fe20007f1e0ff */
        /* <DEDUP_REMOVED lines=11> */
.L_x_1254:
[----:B------:R-:W-:Y:S05]  /*8d20*/  BSYNC B0 ;  /* 0x0000000000007941 */ /* 0x000fea0003800000 */
.L_x_1253:
[----:B------:R-:W3:Y:S01]  /*8d30*/  LDL.LU R0, [R1+0x24] ;  /* 0x0000240001007983 */ /* 0x000ee20000300800 */
[----:B------:R-:W-:Y:S01]  /*8d40*/  BSSY B0, `(.L_x_1255) ;  /* 0x000000f000007945 */ /* 0x000fe20003800000 */
[----:B---3--:R-:W-:-:S13]  /*8d50*/  ISETP.GE.AND P0, PT, R0, UR20, PT ;  /* 0x0000001400007c0c */ /* 0x008fda000bf06270 */
        /* <DEDUP_REMOVED lines=13> */
.L_x_1256:
[----:B------:R-:W-:Y:S05]  /*8e30*/  BSYNC B0 ;  /* 0x0000000000007941 */ /* 0x000fea0003800000 */
.L_x_1255:
        /* <DEDUP_REMOVED lines=16> */
.L_x_1258:
[----:B------:R-:W-:Y:S05]  /*8f40*/  BSYNC B0 ;  /* 0x0000000000007941 */ /* 0x000fea0003800000 */
.L_x_1257:
        /* <DEDUP_REMOVED lines=16> */
.L_x_1260:
[----:B------:R-:W-:Y:S05]  /*9050*/  BSYNC B0 ;  /* 0x0000000000007941 */ /* 0x000fea0003800000 */
.L_x_1259:
[----:B------:R-:W3:Y:S01]  /*9060*/  LDL.LU R0, [R1+0x20] ;  /* 0x0000200001007983 */ /* 0x000ee20000300800 */
[----:B------:R-:W-:Y:S01]  /*9070*/  BSSY B0, `(.L_x_1261) ;  /* 0x000000f000007945 */ /* 0x000fe20003800000 */
[----:B---3--:R-:W-:-:S13]  /*9080*/  ISETP.GE.AND P0, PT, R0, UR20, PT ;  /* 0x0000001400007c0c */ /* 0x008fda000bf06270 */
[----:B------:R-:W-:Y:S05]  /*9090*/  @P0 BRA `(.L_x_1262) ;  /* 0x000000c000000947 */ /* 0x000fea0003800000 */
[----:B-12---:R-:W-:Y:S01]  /*90a0*/  IADD3 R4, P0, R246, 0x50, RZ ;  /* 0x00000050f6047810 */ /* 0x006fe20007f1e0ff */
        /* <DEDUP_REMOVED lines=11> */
.L_x_1262:
[----:B------:R-:W-:Y:S05]  /*9160*/  BSYNC B0 ;  /* 0x0000000000007941 */ /* 0x000fea0003800000 */
.L_x_1261:
        /* <DEDUP_REMOVED lines=16> */
.L_x_1264:
[----:B------:R-:W-:Y:S05]  /*9270*/  BSYNC B0 ;  /* 0x0000000000007941 */ /* 0x000fea0003800000 */
.L_x_1263:
[----:B------:R-:W3:Y:S02]  /*9280*/  LDL.LU R0, [R1+0x30] ;  /* 0x0000300001007983 */ /* 0x000ee40000300800 */
[----:B---3--:R-:W-:-:S13]  /*9290*/  ISETP.GE.AND P0, PT, R0, UR20, PT ;  /* 0x0000001400007c0c */ /* 0x008fda000bf06270 */
[----:B------:R-:W-:Y:S05]  /*92a0*/  @P0 EXIT ;  /* 0x000000000000094d */ /* 0x000fea0003800000 */
[----:B------:R-:W-:Y:S01]  /*92b0*/  IADD3 R6, P0, R246, 0x70, RZ ;  /* 0x00000070f6067810 */ /* 0x000fe20007f1e0ff */
        /* <DEDUP_REMOVED lines=12> */
.L_x_1241:
[----:B------:R-:W-:Y:S01]  /*9380*/  UISETP.NE.AND UP4, UPT, UR23, -0x1, UPT ;  /* 0xffffffff1700788c */ /* 0x000fe2000bf85270 */
[----:B------:R-:W-:Y:S01]  /*9390*/  LEA.HI R8, R24, R88, RZ, 0x3 ;  /* 0x0000005818087211 */ /* 0x000fe200078f18ff */
[----:B------:R-:W-:Y:S01]  /*93a0*/  ULDC.U8 UR15, c[0x0][0x329] ;  /* 0x0000ca40000f7ab9 */ /* 0x000fe20000000000 */
[----:B------:R-:W1:Y:S01]  /*93b0*/  S2R R12, SR_CTAID.Z ;  /* 0x00000000000c7919 */ /* 0x000e620000002700 */
[----:B------:R-:W-:Y:S01]  /*93c0*/  UISETP.NE.AND UP3, UPT, UR15, URZ, UPT ;  /* 0x0000003f0f00728c */ /* 0x000fe2000bf65270 */
[----:B------:R-:W-:Y:S01]  /*93d0*/  LOP3.LUT R0, R8, 0x1ffffff8, RZ, 0xc0, !PT ;  /* 0x1ffffff808007812 */ /* 0x000fe200078ec0ff */
[----:B------:R-:W-:Y:S01]  /*93e0*/  ULDC.64 UR4, c[0x0][0x1e0] ;  /* 0x0000780000047ab9 */ /* 0x000fe20000000a00 */
[----:B------:R-:W2:Y:S01]  /*93f0*/  S2R R6, SR_CTAID.X ;  /* 0x0000000000067919 */ /* 0x000ea20000002500 */
[----:B------:R-:W-:Y:S01]  /*9400*/  ULDC.64 UR6, c[0x0][0x1e8] ;  /* 0x00007a0000067ab9 */ /* 0x000fe20000000a00 */
[----:B------:R-:W-:Y:S01]  /*9410*/  SHF.R.S32.HI R8, RZ, 0x3, R8 ;  /* 0x00000003ff087819 */ /* 0x000fe20000011408 */
[----:B------:R-:W-:Y:S01]  /*9420*/  USHF.R.S32.HI UR14, URZ, 0x1f, UR10 ;  /* 0x0000001f3f0e7899 */ /* 0x000fe2000801140a */
[----:B------:R-:W-:Y:S01]  /*9430*/  IMAD.IADD R0, R88, 0x1, -R0 ;  /* 0x0000000158007824 */ /* 0x000fe200078e0a00 */
[----:B------:R-:W-:Y:S01]  /*9440*/  @!UP4 USHF.R.S32.HI UR17, URZ, 0x1f, UR11 ;  /* 0x0000001f3f11c899 */ /* 0x000fe2000801140b */
[----:B------:R-:W-:Y:S01]  /*9450*/  SHF.R.S32.HI R9, RZ, 0x1f, R8 ;  /* 0x0000001fff097819 */ /* 0x000fe20000011408 */
[----:B------:R-:W-:Y:S01]  /*9460*/  @UP4 UIMAD.WIDE.U32 UR8, UR23, UR6, URZ ;  /* 0x00000006170842a5 */ /* 0x000fe2000f8e003f */
[----:B------:R-:W-:Y:S01]  /*9470*/  IMAD.SHL.U32 R0, R0, 0x8, RZ ;  /* 0x0000000800007824 */ /* 0x000fe200078e00ff */
[----:B------:R-:W-:Y:S01]  /*9480*/  @!UP4 UIMAD UR17, UR17, UR4, URZ ;  /* 0x000000041111c2a4 */ /* 0x000fe2000f8e023f */
[----:B------:R-:W-:Y:S01]  /*9490*/  BSSY B0, `(.L_x_1265) ;  /* 0x0000037000007945 */ /* 0x000fe20003800000 */
[----:B------:R-:W-:-:S02]  /*94a0*/  ULDC.U8 UR16, c[0x0][0x328] ;  /* 0x0000ca0000107ab9 */ /* 0x000fc40000000000 */
[----:B------:R-:W-:Y:S02]  /*94b0*/  @!UP4 UIMAD.WIDE.U32 UR18, UR11, UR4, URZ ;  /* 0x000000040b12c2a5 */ /* 0x000fe4000f8e003f */
[----:B------:R-:W-:Y:S02]  /*94c0*/  @!UP4 UIMAD UR17, UR11, UR5, UR17 ;  /* 0x000000050b11c2a4 */ /* 0x000fe4000f8e0211 */
[----:B------:R-:W-:Y:S02]  /*94d0*/  UISETP.NE.AND UP2, UPT, UR16, URZ, UPT ;  /* 0x0000003f1000728c */ /* 0x000fe4000bf45270 */
[----:B------:R-:W-:Y:S02]  /*94e0*/  ULDC.64 UR4, c[0x0][0x1f0] ;  /* 0x00007c0000047ab9 */ /* 0x000fe40000000a00 */
[----:B------:R-:W-:Y:S02]  /*94f0*/  UIMAD UR4, UR14, UR4, URZ ;  /* 0x000000040e0472a4 */ /* 0x000fe4000f8e023f */
[----:B------:R-:W-:Y:S01]  /*9500*/  @!UP3 UISETP.NE.AND UP1, UPT, UR16, URZ, UPT ;  /* 0x0000003f1000b28c */ /* 0x000fe2000bf25270 */
[----:B--2---:R-:W-:Y:S01]  /*9510*/  IMAD.WIDE R6, R6, 0x80, R8 ;  /* 0x0000008006067825 */ /* 0x004fe200078e0208 */
[----:B------:R-:W-:-:S02]  /*9520*/  @UP4 UMOV UR14, UR8 ;  /* 0x00000008000e4c82 */ /* 0x000fc40008000000 */
[----:B------:R-:W-:Y:S02]  /*9530*/  @UP4 UIMAD UR7, UR23, UR7, UR9 ;  /* 0x00000007170742a4 */ /* 0x000fe4000f8e0209 */
[----:B------:R-:W-:Y:S02]  /*9540*/  ULDC UR13, c[0x0][0x214] ;  /* 0x00008500000d7ab9 */ /* 0x000fe40000000800 */
[----:B------:R-:W-:Y:S02]  /*9550*/  @UP3 ULDC UR8, c[0x0][0x210] ;  /* 0x0000840000083ab9 */ /* 0x000fe40000000800 */
[----:B------:R-:W-:Y:S02]  /*9560*/  UISETP.EQ.AND UP2, UPT, UR15, URZ, UP2 ;  /* 0x0000003f0f00728c */ /* 0x000fe40009742270 */
[----:B------:R-:W-:Y:S02]  /*9570*/  ULDC UR9, c[0x0][0x234] ;  /* 0x00008d0000097ab9 */ /* 0x000fe40000000800 */
[----:B------:R-:W-:-:S02]  /*9580*/  @UP3 UIMAD UR8, UR8, UR13, URZ ;  /* 0x0000000d080832a4 */ /* 0x000fc4000f8e023f */
[----:B------:R-:W-:Y:S02]  /*9590*/  @!UP3 USEL UR8, UR13, UR9, !UP1 ;  /* 0x000000090d08b287 */ /* 0x000fe4000c800000 */
[----:B------:R-:W-:Y:S02]  /*95a0*/  UISETP.NE.OR UP0, UPT, UR23, -0x1, !UP2 ;  /* 0xffffffff1700788c */ /* 0x000fe4000d705670 */
[----:B------:R-:W-:Y:S02]  /*95b0*/  ULDC UR6, c[0x0][0x1c0] ;  /* 0x0000700000067ab9 */ /* 0x000fe40000000800 */
[----:B------:R-:W-:Y:S02]  /*95c0*/  @UP3 UMOV UR15, 0x1 ;  /* 0x00000001000f3882 */ /* 0x000fe40000000000 */
[----:B------:R-:W-:Y:S02]  /*95d0*/  @!UP3 UIMAD UR15, UR8, UR6, URZ ;  /* 0x00000006080fb2a4 */ /* 0x000fe4000f8e023f */
[----:B------:R-:W-:-:S02]  /*95e0*/  @!UP4 UMOV UR14, UR18 ;  /* 0x00000012000ecc82 */ /* 0x000fc40008000000 */
[----:B------:R-:W-:Y:S01]  /*95f0*/  @!UP4 UIADD3 UR7, UR19, UR17, URZ ;  /* 0x000000111307c290 */ /* 0x000fe2000fffe03f */
[C---:B------:R-:W-:Y:S01]  /*9600*/  IADD3 R2, P0, R0.reuse, UR14, RZ ;  /* 0x0000000e00027c10 */ /* 0x040fe2000ff1e0ff */
[----:B------:R-:W-:Y:S02]  /*9610*/  UIADD3 UR12, -UR20, UR12, URZ ;  /* 0x0000000c140c7290 */ /* 0x000fe4000fffe13f */
[----:B------:R-:W-:Y:S02]  /*9620*/  UIMAD UR15, UR11, UR15, URZ ;  /* 0x0000000f0b0f72a4 */ /* 0x000fe4000f8e023f */
[----:B------:R-:W-:Y:S01]  /*9630*/  @!UP0 UIMAD UR23, UR11, UR13, URZ ;  /* 0x0000000d0b1782a4 */ /* 0x000fe2000f8e023f */
[----:B------:R-:W-:Y:S01]  /*9640*/  LEA.HI.X.SX32 R3, R0, UR7, 0x1, P0 ;  /* 0x0000000700037c11 */ /* 0x000fe200080f0eff */
[----:B------:R-:W-:Y:S01]  /*9650*/  USEL UR15, UR15, URZ, !UP2 ;  /* 0x0000003f0f0f7287 */ /* 0x000fe2000d000000 */
[----:B------:R-:W-:Y:S01]  /*9660*/  ISETP.GE.AND P0, PT, R8, UR12, PT ;  /* 0x0000000c08007c0c */ /* 0x000fe2000bf06270 */
[----:B------:R-:W-:-:S02]  /*9670*/  @UP3 ULDC UR21, c[0x0][0x210] ;  /* 0x0000840000153ab9 */ /* 0x000fc40000000800 */
[----:B------:R-:W-:Y:S01]  /*9680*/  @!UP3 UMOV UR21, 0x1 ;  /* 0x000000010015b882 */ /* 0x000fe20000000000 */
[----:B-1----:R-:W-:Y:S01]  /*9690*/  IMAD.WIDE.U32 R12, R12, c[0x0][0x1f0], R2 ;  /* 0x00007c000c0c7a25 */ /* 0x002fe200078e0002 */
[----:B------:R-:W-:Y:S02]  /*96a0*/  UIMAD UR15, UR10, UR8, UR15 ;  /* 0x000000080a0f72a4 */ /* 0x000fe4000f8e020f */
[----:B------:R-:W-:Y:S02]  /*96b0*/  UIMAD UR20, UR20, UR21, URZ ;  /* 0x00000015141472a4 */ /* 0x000fe4000f8e023f */
[----:B------:R-:W-:Y:S02]  /*96c0*/  @!UP2 UMOV UR24, URZ ;  /* 0x0000003f0018ac82 */ /* 0x000fe40008000000 */
[----:B------:R-:W-:Y:S02]  /*96d0*/  @UP2 UMOV UR24, UR23 ;  /* 0x0000001700182c82 */ /* 0x000fe40008000000 */
[----:B------:R-:W-:-:S02]  /*96e0*/  UIMAD UR4, UR10, UR5, UR4 ;  /* 0x000000050a0472a4 */ /* 0x000fc4000f8e0204 */
[----:B------:R-:W-:Y:S02]  /*96f0*/  @!UP2 UMOV UR25, URZ ;  /* 0x0000003f0019ac82 */ /* 0x000fe40008000000 */
[----:B------:R-:W-:Y:S02]  /*9700*/  USHF.R.S32.HI UR7, URZ, 0x1f, UR15 ;  /* 0x0000001f3f077899 */ /* 0x000fe4000801140f */
[----:B------:R-:W-:Y:S01]  /*9710*/  @UP2 USHF.R.S32.HI UR25, URZ, 0x1f, UR23 ;  /* 0x0000001f3f192899 */ /* 0x000fe20008011417 */
        /* <DEDUP_REMOVED lines=14> */
.L_x_1266:
[----:B------:R-:W-:Y:S05]  /*9800*/  BSYNC B0 ;  /* 0x0000000000007941 */ /* 0x000fea0003800000 */
.L_x_1265:
        /* <DEDUP_REMOVED lines=16> */
.L_x_1268:
[----:B------:R-:W-:Y:S05]  /*9910*/  BSYNC B0 ;  /* 0x0000000000007941 */ /* 0x000fea0003800000 */
.L_x_1267:
        /* <DEDUP_REMOVED lines=16> */
.L_x_1270:
[----:B------:R-:W-:Y:S05]  /*9a20*/  BSYNC B0 ;  /* 0x0000000000007941 */ /* 0x000fea0003800000 */
.L_x_1269:
        /* <DEDUP_REMOVED lines=16> */
.L_x_1272:
[----:B------:R-:W-:Y:S05]  /*9b30*/  BSYNC B0 ;  /* 0x0000000000007941 */ /* 0x000fea0003800000 */
.L_x_1271:
        /* <DEDUP_REMOVED lines=16> */
.L_x_1274:
[----:B------:R-:W-:Y:S05]  /*9c40*/  BSYNC B0 ;  /* 0x0000000000007941 */ /* 0x000fea0003800000 */
.L_x_1273:
        /* <DEDUP_REMOVED lines=16> */
.L_x_1276:
[----:B------:R-:W-:Y:S05]  /*9d50*/  BSYNC B0 ;  /* 0x0000000000007941 */ /* 0x000fea0003800000 */
.L_x_1275:
        /* <DEDUP_REMOVED lines=16> */
.L_x_1278:
[----:B------:R-:W-:Y:S05]  /*9e60*/  BSYNC B0 ;  /* 0x0000000000007941 */ /* 0x000fea0003800000 */
.L_x_1277:
        /* <DEDUP_REMOVED lines=16> */
.L_x_1280:
[----:B------:R-:W-:Y:S05]  /*9f70*/  BSYNC B0 ;  /* 0x0000000000007941 */ /* 0x000fea0003800000 */
.L_x_1279:
        /* <DEDUP_REMOVED lines=67> */
.L_x_1281:
        /* <DEDUP_REMOVED lines=13> */
.L_x_2393:


//--------------------- .text._ZN5flash16flash_fwd_kernelI23Flash_fwd_kernel_traitsILi128ELi128ELi32ELi4ELb0ELb0EN7cutlass6half_tE19Flash_kernel_traitsILi128ELi128ELi32ELi4ES3_EELb0ELb0ELb0ELb0ELb0ELb1ELb1ELb0EEEvNS_16Flash_fwd_paramsE --------------------------
	.section	.text._ZN5flash16flash_fwd_kernelI23Flash_fwd_kernel_traitsILi128ELi128ELi32ELi4ELb0ELb0EN7cutlass6half_tE19Flash_kernel_traitsILi128ELi128ELi32ELi4ES3_EELb0ELb0ELb0ELb0ELb0ELb1ELb1ELb0EEEvNS_16Flash_fwd_paramsE,"ax",@progbits
	.sectioninfo	@"SHI_REGISTERS=255"
	.align	128
        .global         _ZN5flash16flash_fwd_kernelI23Flash_fwd_kernel_traitsILi128ELi128ELi32ELi4ELb0ELb0EN7cutlass6half_tE19Flash_kernel_traitsILi128ELi128ELi32ELi4ES3_EELb0ELb0ELb0ELb0ELb0ELb1ELb1ELb0EEEvNS_16Flash_fwd_paramsE
        .type           _ZN5flash16flash_fwd_kernelI23Flash_fwd_kernel_traitsILi128ELi128ELi32ELi4ELb0ELb0EN7cutlass6half_tE19Flash_kernel_traitsILi128ELi128ELi32ELi4ES3_EELb0ELb0ELb0ELb0ELb0ELb1ELb1ELb0EEEvNS_16Flash_fwd_paramsE,@function
        .size           _ZN5flash16flash_fwd_kernelI23Flash_fwd_kernel_traitsILi128ELi128ELi32ELi4ELb0ELb0EN7cutlass6half_tE19Flash_kernel_traitsILi128ELi128ELi32ELi4ES3_EELb0ELb0ELb0ELb0ELb0ELb1ELb1ELb0EEEvNS_16Flash_fwd_paramsE,(.L_x_2394 - _ZN5flash16flash_fwd_kernelI23Flash_fwd_kernel_traitsILi128ELi128ELi32ELi4ELb0ELb0EN7cutlass6half_tE19Flash_kernel_traitsILi128ELi128ELi32ELi4ES3_EELb0ELb0ELb0ELb0ELb0ELb1ELb1ELb0EEEvNS_16Flash_fwd_paramsE)
        .other          _ZN5flash16flash_fwd_kernelI23Flash_fwd_kernel_traitsILi128ELi128ELi32ELi4ELb0ELb0EN7cutlass6half_tE19Flash_kernel_traitsILi128ELi128ELi32ELi4ES3_EELb0ELb0ELb0ELb0ELb0ELb1ELb1ELb0EEEvNS_16Flash_fwd_paramsE,@"STO_CUDA_ENTRY STV_DEFAULT"
_ZN5flash16flash_fwd_kernelI23Flash_fwd_kernel_traitsILi128ELi128ELi32ELi4ELb0ELb0EN7cutlass6half_tE19Flash_kernel_traitsILi128ELi128ELi32ELi4ES3_EELb0ELb0ELb0ELb0ELb0ELb1ELb1ELb0EEEvNS_16Flash_fwd_paramsE:
.text._ZN5flash16flash_fwd_kernelI23Flash_fwd_kernel_traitsILi128ELi128ELi32ELi4ELb0ELb0EN7cutlass6half_tE19Flash_kernel_traitsILi128ELi128ELi32ELi4ES3_EELb0ELb0ELb0ELb0ELb0ELb1ELb1ELb0EEEvNS_16Flash_fwd_paramsE:
        /* <DEDUP_REMOVED lines=36> */
.L_x_1282:
[----:B-1----:R-:W-:Y:S02]  /*0240*/  MOV R0, c[0x0][0x218] ;  /* 0x0000860000007a02 */ /* 0x002fe40000000f00 */
.L_x_1283:
        /* <DEDUP_REMOVED lines=44> */
.L_x_1285:
        /* <DEDUP_REMOVED lines=42> */
.L_x_1286:
[----:B------:R-:W-:Y:S01]  /*07b0*/  SHF.R.S32.HI R29, RZ, 0x1f, R114 ;  /* 0x0000001fff1d7819 */ /* 0x000fe20000011472 */
[----:B------:R-:W-:Y:S01]  /*07c0*/  IMAD.IADD R31, R14, 0x1, -R12 ;  /* 0x000000010e1f7824 */ /* 0x000fe200078e0a0c */
[----:B------:R-:W-:Y:S01]  /*07d0*/  LEA.HI.SX32 R112, R228, 0xffffffff, 0x1b ;  /* 0xffffffffe4707811 */ /* 0x000fe200078fdaff */
[----:B------:R-:W-:Y:S01]  /*07e0*/  IMAD R7, R7, c[0x0][0x1a8], RZ ;  /* 0x00006a0007077a24 */ /* 0x000fe200078e02ff */
[----:B------:R-:W-:Y:S02]  /*07f0*/  LEA.HI R2, R29, R114, RZ, 0x3 ;  /* 0x000000721d027211 */ /* 0x000fe400078f18ff */
[----:B------:R-:W-:Y:S01]  /*0800*/  STL [R1+0x4], R31 ;  /* 0x0000041f01007387 */ /* 0x000fe20000100800 */
[----:B------:R-:W-:Y:S01]  /*0810*/  IMAD R7, R16, c[0x0][0x1ac], R7 ;  /* 0x00006b0010077a24 */ /* 0x000fe200078e0207 */
[----:B------:R-:W-:-:S02]  /*0820*/  LOP3.LUT R0, R2, 0xfffffff8, RZ, 0xc0, !PT ;  /* 0xfffffff802007812 */ /* 0x000fc400078ec0ff */
        /* <DEDUP_REMOVED lines=20> */
[----:B------:R-:W-:Y:S01]  /*0970*/  LOP3.LUT R10, R6, R0, RZ, 0x3c, !PT ;  /* 0x00000000060a7212 */ /* 0x000fe200078e3cff */
[----:B------:R-:W-:Y:S01]  /*0980*/  STL.64 [R1+0x8], R32 ;  /* 0x0000082001007387 */ /* 0x000fe20000100a00 */
        /* <DEDUP_REMOVED lines=107> */
[----:B------:R-:W-:Y:S01]  /*1040*/  IMAD.WIDE.U32 R4, R2, c[0x0][0x198], R34 ;  /* 0x0000660002047a25 */ /* 0x000fe200078e0022 */
        /* <DEDUP_REMOVED lines=17> */
[C---:B------:R-:W-:Y:S01]  /*1160*/  IMAD R6, R22.reuse, c[0x0][0x1b4], R0 ;  /* 0x00006d0016067a24 */ /* 0x040fe200078e0200 */
[----:B------:R-:W-:Y:S01]  /*1170*/  LOP3.LUT R0, R15, 0xfffffff0, RZ, 0xc0, !PT ;  /* 0xfffffff00f007812 */ /* 0x000fe200078ec0ff */
[----:B------:R-:W-:Y:S02]  /*1180*/  IMAD R7, R117, R112, RZ ;  /* 0x0000007075077224 */ /* 0x000fe400078e02ff */
[----:B------:R-:W-:-:S04]  /*1190*/  IMAD.WIDE.U32 R32, R22, c[0x0][0x1b0], R4 ;  /* 0x00006c0016207a25 */ /* 0x000fc800078e0004 */
[C---:B------:R-:W-:Y:S01]  /*11a0*/  IMAD.WIDE.U32 R4, R2.reuse, c[0x0][0x1a0], R34 ;  /* 0x0000680002047a25 */ /* 0x040fe200078e0022 */
[----:B------:R1:W-:Y:S03]  /*11b0*/  STL.64 [R1+0x20], R32 ;  /* 0x0000202001007387 */ /* 0x0003e60000100a00 */
        /* <DEDUP_REMOVED lines=8> */
[----:B------:R-:W-:Y:S01]  /*1240*/  IADD3.X R11, R26, R5, R3, P2, !PT ;  /* 0x000000051a0b7210 */ /* 0x000fe200017fe403 */
[----:B------:R-:W-:Y:S02]  /*1250*/  STL.64 [R1+0x10], R118 ;  /* 0x0000107601007387 */ /* 0x000fe40000100a00 */
[----:B------:R-:W-:Y:S01]  /*1260*/  IMAD.IADD R3, R9, 0x1, R6 ;  /* 0x0000000109037824 */ /* 0x000fe200078e0206 */
[----:B------:R-:W-:Y:S01]  /*1270*/  @!P6 LEA R6, P2, R8, c[0x0][0x168], 0x1 ;  /* 0x00005a000806ea11 */ /* 0x000fe200078408ff */
[----:B------:R-:W-:-:S02]  /*1280*/  IMAD.IADD R15, R12, 0x1, -R4 ;  /* 0x000000010c0f7824 */ /* 0x000fc400078e0a04 */
        /* <DEDUP_REMOVED lines=11> */
[----:B-1----:R-:W-:Y:S01]  /*1340*/  IMAD.WIDE.U32 R32, R22, c[0x0][0x1b8], R10 ;  /* 0x00006e0016207a25 */ /* 0x002fe200078e000a */
[----:B------:R-:W-:-:S02]  /*1350*/  @!P5 LEA.HI.X R5, R8, c[0x0][0x16c], R3, 0x1, P2 ;  /* 0x00005b000805da11 */ /* 0x000fc400010f0c03 */
[----:B------:R-:W-:Y:S01]  /*1360*/  LOP3.LUT R9, R14, 0xfffffff8, RZ, 0xc0, !PT ;  /* 0xfffffff80e097812 */ /* 0x000fe200078ec0ff */
[----:B------:R-:W-:Y:S01]  /*1370*/  IMAD.SHL.U32 R3, R2, 0x8, RZ ;  /* 0x0000000802037824 */ /* 0x000fe200078e00ff */
[----:B------:R-:W-:Y:S01]  /*1380*/  STL.64 [R1+0x18], R32 ;  /* 0x0000182001007387 */ /* 0x000fe20000100a00 */
[----:B------:R-:W-:Y:S02]  /*1390*/  IMAD.IADD R24, R33, 0x1, R12 ;  /* 0x0000000121187824 */ /* 0x000fe400078e020c */
[----:B------:R-:W-:Y:S01]  /*13a0*/  IMAD.IADD R23, R0, 0x1, -R9 ;  /* 0x0000000100177824 */ /* 0x000fe200078e0a09 */
[----:B------:R1:W-:Y:S01]  /*13b0*/  @!P5 LDGSTS.E.BYPASS.LTC128B.128 [R227+0x8800], [R4.64] ;  /* 0x0880000004e3dfae */ /* 0x0003e2000b901d46 */
[----:B------:R-:W-:Y:S02]  /*13c0*/  IMAD R0, R18, c[0x0][0x1a0], RZ ;  /* 0x0000680012007a24 */ /* 0x000fe400078e02ff */
[C---:B------:R-:W-:Y:S01]  /*13d0*/  IMAD.WIDE.U32 R8, R112.reuse, c[0x0][0x1a0], RZ ;  /* 0x0000680070087a25 */ /* 0x040fe200078e00ff */
[----:B------:R1:W-:Y:S04]  /*13e0*/  @!P5 LDGSTS.E.BYPASS.LTC128B.128 [R227+0x9800], [R4.64+0x80] ;  /* 0x0980008004e3dfae */ /* 0x0003e8000b901d46 */
[----:B------:R-:W0:Y:S04]  /*13f0*/  LDGDEPBAR ;  /* 0x00000000000079af */ /* 0x000e280000000000 */
[----:B------:R-:W-:Y:S01]  /*1400*/  STL [R1+0x28], R24 ;  /* 0x0000281801007387 */ /* 0x000fe20000100800 */
[----:B----4-:R-:W-:-:S04]  /*1410*/  IMAD R6, R112, c[0x0][0x1a4], R0 ;  /* 0x0000690070067a24 */ /* 0x010fc800078e0200 */
[----:B------:R-:W-:Y:S02]  /*1420*/  IMAD.IADD R6, R9, 0x1, R6 ;  /* 0x0000000109067824 */ /* 0x000fe400078e0206 */
[----:B-1----:R-:W-:Y:S01]  /*1430*/  IMAD.SHL.U32 R4, R25, 0x40, RZ ;  /* 0x0000004019047824 */ /* 0x002fe200078e00ff */
        /* <DEDUP_REMOVED lines=39> */
[----:B------:R-:W-:Y:S01]  /*16b0*/  IADD3 R2, R212, 0x8000, RZ ;  /* 0x00008000d4027810 */ /* 0x000fe20007ffe0ff */
[----:B------:R-:W-:Y:S01]  /*16c0*/  IMAD.SHL.U32 R3, R114, 0x2, RZ ;  /* 0x0000000272037824 */ /* 0x000fe200078e00ff */
[----:B------:R-:W-:Y:S01]  /*16d0*/  @P3 STS.128 [R227+0xa800], RZ ;  /* 0x00a800ffe3003388 */ /* 0x000fe20000000c00 */
[----:B------:R-:W-:-:S02]  /*16e0*/  R2P PR, R23, 0x6 ;  /* 0x0000000617007804 */ /* 0x000fc40000000000 */
[----:B------:R-:W-:Y:S01]  /*16f0*/  IADD3 R223, R212, 0x8020, RZ ;  /* 0x00008020d4df7810 */ /* 0x000fe20007ffe0ff */
[----:B------:R-:W-:Y:S01]  /*1700*/  @P3 STS.128 [R227+0xb800], RZ ;  /* 0x00b800ffe3003388 */ /* 0x000fe20000000c00 */
[----:B------:R-:W-:Y:S02]  /*1710*/  LOP3.LUT R3, R3, 0x6, RZ, 0xc0, !PT ;  /* 0x0000000603037812 */ /* 0x000fe400078ec0ff */
[----:B------:R-:W-:Y:S01]  /*1720*/  SEL R0, R0, 0x20, P2 ;  /* 0x0000002000007807 */ /* 0x000fe20001000000 */
[----:B------:R-:W-:Y:S01]  /*1730*/  @!PT LDS RZ, [RZ] ;  /* 0x00000000fffff984 */ /* 0x000fe20000000800 */
[----:B------:R-:W-:Y:S01]  /*1740*/  @!PT LDS RZ, [RZ] ;  /* 0x00000000fffff984 */ /* 0x000fe20000000800 */
[----:B------:R-:W-:Y:S01]  /*1750*/  @!PT LDS RZ, [RZ] ;  /* 0x00000000fffff984 */ /* 0x000fe20000000800 */
[----:B------:R4:W-:Y:S04]  /*1760*/  @!P3 LDGSTS.E.BYPASS.LTC128B.128 [R227+0xa800], [R4.64] ;  /* 0x0a80000004e3bfae */ /* 0x0009e8000b901d46 */
[----:B------:R4:W-:Y:S01]  /*1770*/  @!P3 LDGSTS.E.BYPASS.LTC128B.128 [R227+0xb800], [R4.64+0x80] ;  /* 0x0b80008004e3bfae */ /* 0x0009e2000b901d46 */
[----:B------:R-:W-:-:S03]  /*1780*/  IMAD R222, R0, 0x2, R214 ;  /* 0x0000000200de7824 */ /* 0x000fc600078e02d6 */
[----:B------:R-:W-:Y:S04]  /*1790*/  LDSM.16.M88.4 R12, [R212+0x8000] ;  /* 0x00800000d40c783b */ /* 0x000fe80000000200 */
[----:B------:R-:W5:Y:S04]  /*17a0*/  LDSM.16.M88.4 R8, [R214+0x2000] ;  /* 0x00200000d608783b */ /* 0x000f680000000200 */
[----:B---3--:R-:W3:Y:S04]  /*17b0*/  LDSM.16.M88.4 R16, [R214] ;  /* 0x00000000d610783b */ /* 0x008ee80000000200 */
[----:B------:R-:W1:Y:S04]  /*17c0*/  LDSM.16.M88.4 R28, [R212+0x8800] ;  /* 0x00880000d41c783b */ /* 0x000e680000000200 */
[----:B------:R-:W0:Y:S01]  /*17d0*/  LDGDEPBAR ;  /* 0x00000000000079af */ /* 0x000e220000000000 */
[----:B----4-:R-:W-:-:S05]  /*17e0*/  IMAD.MOV.U32 R4, RZ, RZ, 0x10 ;  /* 0x00000010ff047424 */ /* 0x010fca00078e00ff */
[----:B------:R-:W-:Y:S02]  /*17f0*/  SEL R4, R4, 0xfffffff0, !P1 ;  /* 0xfffffff004047807 */ /* 0x000fe40004800000 */
[----:B------:R-:W-:-:S03]  /*1800*/  R2P PR, R25, 0x6 ;  /* 0x0000000619007804 */ /* 0x000fc60000000000 */
[----:B------:R-:W-:-:S04]  /*1810*/  IMAD R216, R4, 0x2, R214 ;  /* 0x0000000204d87824 */ /* 0x000fc800078e02d6 */
[----:B------:R-:W-:Y:S01]  /*1820*/  IMAD R221, R0, 0x2, R216 ;  /* 0x0000000200dd7824 */ /* 0x000fe200078e02d8 */
[----:B--2---:R-:W-:Y:S04]  /*1830*/  LDSM.16.M88.4 R20, [R216+0x2000] ;  /* 0x00200000d814783b */ /* 0x004fe80000000200 */
[----:B------:R-:W-:Y:S01]  /*1840*/  LDSM.16.M88.4 R24, [R216] ;  /* 0x00000000d818783b */ /* 0x000fe20000000200 */
[----:B------:R-:W-:Y:S01]  /*1850*/  @P1 IADD3 R223, R2, -0x20, RZ ;  /* 0xffffffe002df1810 */ /* 0x000fe20007ffe0ff */
[----:B------:R-:W-:Y:S01]  /*1860*/  IMAD.MOV.U32 R2, RZ, RZ, 0x40 ;  /* 0x00000040ff027424 */ /* 0x000fe200078e00ff */
[----:B-----5:R-:W-:Y:S02]  /*1870*/  HMMA.16816.F32 R36, R8, R12, RZ ;  /* 0x0000000c0824723c */ /* 0x020fe400000018ff */
[----:B------:R-:W-:Y:S01]  /*1880*/  IADD3 R226, R223, 0x800, RZ ;  /* 0x00000800dfe27810 */ /* 0x000fe20007ffe0ff */
[----:B------:R-:W2:Y:S01]  /*1890*/  LDSM.16.M88.4 R32, [R223] ;  /* 0x00000000df20783b */ /* 0x000ea20000000200 */
[----:B------:R-:W-:-:S02]  /*18a0*/  SEL R2, R2, 0xffffffc0, !P2 ;  /* 0xffffffc002027807 */ /* 0x000fc40005000000 */
[C---:B------:R-:W-:Y:S01]  /*18b0*/  IADD3 R225, R223.reuse, 0x1000, RZ ;  /* 0x00001000dfe17810 */ /* 0x040fe20007ffe0ff */
[----:B------:R-:W4:Y:S01]  /*18c0*/  LDSM.16.M88.4 R56, [R223+0x800] ;  /* 0x00080000df38783b */ /* 0x000f220000000200 */
[----:B---3--:R-:W-:Y:S01]  /*18d0*/  HMMA.16816.F32 R44, R16, R12, RZ ;  /* 0x0000000c102c723c */ /* 0x008fe200000018ff */
[----:B------:R-:W-:Y:S01]  /*18e0*/  IMAD.IADD R220, R212, 0x1, R2 ;  /* 0x00000001d4dc7824 */ /* 0x000fe200078e0202 */
[----:B------:R-:W-:Y:S01]  /*18f0*/  IADD3 R224, R223, 0x1800, RZ ;  /* 0x00001800dfe07810 */ /* 0x000fe20007ffe0ff */
[----:B------:R-:W-:-:S03]  /*1900*/  IMAD.IADD R219, R2, 0x1, R223 ;  /* 0x0000000102db7824 */ /* 0x000fc600078e02df */
[----:B------:R-:W-:Y:S02]  /*1910*/  LDSM.16.M88.4 R48, [R220+0x8000] ;  /* 0x00800000dc30783b */ /* 0x000fe40000000200 */
[C---:B-1----:R-:W-:Y:S08]  /*1920*/  HMMA.16816.F32 R52, R8.reuse, R28, RZ ;  /* 0x0000001c0834723c */ /* 0x042ff000000018ff */
[C---:B------:R-:W-:Y:S08]  /*1930*/  HMMA.16816.F32 R60, R8.reuse, R14, RZ ;  /* 0x0000000e083c723c */ /* 0x040ff000000018ff */
[----:B------:R-:W-:Y:S01]  /*1940*/  HMMA.16816.F32 R40, R8, R30, RZ ;  /* 0x0000001e0828723c */ /* 0x000fe200000018ff */
[----:B------:R-:W1:Y:S07]  /*1950*/  LDSM.16.M88.4 R8, [R222+0x2000] ;  /* 0x00200000de08783b */ /* 0x000e6e0000000200 */
[----:B------:R-:W-:Y:S01]  /*1960*/  HMMA.16816.F32 R80, R16, R14, RZ ;  /* 0x0000000e1050723c */ /* 0x000fe200000018ff */
[----:B------:R-:W3:Y:S07]  /*1970*/  LDSM.16.M88.4 R12, [R222] ;  /* 0x00000000de0c783b */ /* 0x000eee0000000200 */
[----:B--2---:R-:W-:Y:S08]  /*1980*/  HMMA.16816.F32 R36, R20, R32, R36 ;  /* 0x000000201424723c */ /* 0x004ff00000001824 */
[C---:B------:R-:W-:Y:S08]  /*1990*/  HMMA.16816.F32 R72, R16.reuse, R28, RZ ;  /* 0x0000001c1048723c */ /* 0x040ff000000018ff */
[----:B------:R-:W-:Y:S01]  /*19a0*/  HMMA.16816.F32 R84, R16, R30, RZ ;  /* 0x0000001e1054723c */ /* 0x000fe200000018ff */
[----:B------:R-:W-:Y:S07]  /*19b0*/  LDSM.16.M88.4 R16, [R220+0x8800] ;  /* 0x00880000dc10783b */ /* 0x000fee0000000200 */
[----:B------:R-:W-:Y:S01]  /*19c0*/  HMMA.16816.F32 R64, R24, R32, R44 ;  /* 0x000000201840723c */ /* 0x000fe2000000182c */
[----:B------:R-:W-:Y:S07]  /*19d0*/  LDSM.16.M88.4 R44, [R221] ;  /* 0x00000000dd2c783b */ /* 0x000fee0000000200 */
[C---:B----4-:R-:W-:Y:S01]  /*19e0*/  HMMA.16816.F32 R88, R20.reuse, R56, R52 ;  /* 0x000000381458723c */ /* 0x050fe20000001834 */
[----:B------:R-:W-:Y:S07]  /*19f0*/  LDSM.16.M88.4 R52, [R219] ;  /* 0x00000000db34783b */ /* 0x000fee0000000200 */
[----:B------:R-:W-:Y:S01]  /*1a00*/  HMMA.16816.F32 R92, R20, R58, R40 ;  /* 0x0000003a145c723c */ /* 0x000fe20000001828 */
[----:B------:R-:W2:Y:S07]  /*1a10*/  LDSM.16.M88.4 R40, [R221+0x2000] ;  /* 0x00200000dd28783b */ /* 0x000eae0000000200 */
[----:B-1----:R-:W-:Y:S01]  /*1a20*/  HMMA.16816.F32 R28, R8, R48, R36 ;  /* 0x00000030081c723c */ /* 0x002fe20000001824 */
[----:B------:R-:W-:Y:S07]  /*1a30*/  LDSM.16.M88.4 R36, [R214+0x4000] ;  /* 0x00400000d624783b */ /* 0x000fee0000000200 */
[----:B------:R-:W-:Y:S08]  /*1a40*/  HMMA.16816.F32 R96, R20, R34, R60 ;  /* 0x000000221460723c */ /* 0x000ff0000000183c */
[C---:B------:R-:W-:Y:S01]  /*1a50*/  HMMA.16816.F32 R76, R24.reuse, R56, R72 ;  /* 0x00000038184c723c */ /* 0x040fe20000001848 */
[----:B------:R-:W-:Y:S07]  /*1a60*/  LDSM.16.M88.4 R72, [R223+0x1000] ;  /* 0x00100000df48783b */ /* 0x000fee0000000200 */
[----:B------:R-:W-:Y:S01]  /*1a70*/  HMMA.16816.F32 R60, R24, R34, R80 ;  /* 0x00000022183c723c */ /* 0x000fe20000001850 */
[----:B------:R-:W-:Y:S07]  /*1a80*/  LDSM.16.M88.4 R32, [R214+0x6000] ;  /* 0x00600000d620783b */ /* 0x000fee0000000200 */
[----:B---3--:R-:W-:Y:S01]  /*1a90*/  HMMA.16816.F32 R20, R12, R48, R64 ;  /* 0x000000300c14723c */ /* 0x008fe20000001840 */
[----:B------:R-:W1:Y:S07]  /*1aa0*/  LDSM.16.M88.4 R64, [R212+0x9000] ;  /* 0x00900000d440783b */ /* 0x000e6e0000000200 */
[----:B------:R-:W-:Y:S01]  /*1ab0*/  HMMA.16816.F32 R24, R24, R58, R84 ;  /* 0x0000003a1818723c */ /* 0x000fe20000001854 */
[----:B------:R-:W-:Y:S07]  /*1ac0*/  LDSM.16.M88.4 R56, [R220+0x9000] ;  /* 0x00900000dc38783b */ /* 0x000fee0000000200 */
[----:B--2---:R-:W-:Y:S01]  /*1ad0*/  HMMA.16816.F32 R80, R40, R52, R28 ;  /* 0x000000342850723c */ /* 0x004fe2000000181c */
[----:B------:R-:W-:Y:S07]  /*1ae0*/  LDSM.16.M88.4 R28, [R216+0x4000] ;  /* 0x00400000d81c783b */ /* 0x000fee0000000200 */
[C---:B------:R-:W-:Y:S08]  /*1af0*/  HMMA.16816.F32 R104, R8.reuse, R16, R88 ;  /* 0x000000100868723c */ /* 0x040ff00000001858 */
[----:B------:R-:W-:Y:S08]  /*1b00*/  HMMA.16816.F32 R88, R8, R50, R96 ;  /* 0x000000320858723c */ /* 0x000ff00000001860 */
[----:B------:R-:W-:Y:S08]  /*1b10*/  HMMA.16816.F32 R20, R44, R52, R20 ;  /* 0x000000342c14723c */ /* 0x000ff00000001814 */
[C---:B------:R-:W-:Y:S08]  /*1b20*/  HMMA.16816.F32 R48, R12.reuse, R50, R60 ;  /* 0x000000320c30723c */ /* 0x040ff0000000183c */
[----:B------:R-:W-:Y:S01]  /*1b30*/  HMMA.16816.F32 R96, R12, R18, R24 ;  /* 0x000000120c60723c */ /* 0x000fe20000001818 */
[----:B------:R-:W2:Y:S07]  /*1b40*/  LDSM.16.M88.4 R24, [R216+0x6000] ;  /* 0x00600000d818783b */ /* 0x000eae0000000200 */
[----:B-1----:R-:W-:Y:S08]  /*1b50*/  HMMA.16816.F32 R80, R32, R64, R80 ;  /* 0x000000402050723c */ /* 0x002ff00000001850 */
[----:B------:R-:W-:Y:S08]  /*1b60*/  HMMA.16816.F32 R108, R8, R18, R92 ;  /* 0x00000012086c723c */ /* 0x000ff0000000185c */
[----:B------:R-:W-:Y:S01]  /*1b70*/  HMMA.16816.F32 R100, R12, R16, R76 ;  /* 0x000000100c64723c */ /* 0x000fe2000000184c */
[----:B------:R-:W-:Y:S04]  /*1b80*/  LDSM.16.M88.4 R16, [R222+0x6000] ;  /* 0x00600000de10783b */ /* 0x000fe80000000200 */
[----:B------:R-:W-:Y:S03]  /*1b90*/  LDSM.16.M88.4 R12, [R221+0x4000] ;  /* 0x00400000dd0c783b */ /* 0x000fe60000000200 */
[----:B------:R-:W-:Y:S01]  /*1ba0*/  HMMA.16816.F32 R8, R36, R64, R20 ;  /* 0x000000402408723c */ /* 0x000fe20000001814 */
[----:B------:R-:W-:Y:S07]  /*1bb0*/  LDSM.16.M88.4 R20, [R222+0x4000] ;  /* 0x00400000de14783b */ /* 0x000fee0000000200 */
[-C--:B------:R-:W-:Y:S01]  /*1bc0*/  HMMA.16816.F32 R60, R44, R54.reuse, R48 ;  /* 0x000000362c3c723c */ /* 0x080fe20000001830 */
[----:B------:R-:W1:Y:S07]  /*1bd0*/  LDSM.16.M88.4 R48, [R219+0x800] ;  /* 0x00080000db30783b */ /* 0x000e6e0000000200 */
[----:B------:R-:W-:Y:S01]  /*1be0*/  HMMA.16816.F32 R88, R40, R54, R88 ;  /* 0x000000362858723c */ /* 0x000fe20000001858 */
[----:B------:R-:W-:Y:S07]  /*1bf0*/  LDSM.16.M88.4 R52, [R219+0x1000] ;  /* 0x00100000db34783b */ /* 0x000fee0000000200 */
[-C--:B--2---:R-:W-:Y:S08]  /*1c00*/  HMMA.16816.F32 R80, R24, R72.reuse, R80 ;  /* 0x000000481850723c */ /* 0x084ff00000001850 */
[----:B------:R-:W-:Y:S01]  /*1c10*/  HMMA.16816.F32 R76, R28, R72, R8 ;  /* 0x000000481c4c723c */ /* 0x000fe20000001808 */
[----:B------:R-:W2:Y:S07]  /*1c20*/  LDSM.16.M88.4 R8, [R221+0x6000] ;  /* 0x00600000dd08783b */ /* 0x000eae0000000200 */
[-C--:B------:R-:W-:Y:S01]  /*1c30*/  HMMA.16816.F32 R84, R36, R66.reuse, R60 ;  /* 0x000000422454723c */ /* 0x080fe2000000183c */
[----:B------:R-:W3:Y:S07]  /*1c40*/  LDSM.16.M88.4 R60, [R212+0x9800] ;  /* 0x00980000d43c783b */ /* 0x000eee0000000200 */
[----:B------:R-:W-:Y:S01]  /*1c50*/  HMMA.16816.F32 R88, R32, R66, R88 ;  /* 0x000000422058723c */ /* 0x000fe20000001858 */
[----:B------:R-:W4:Y:S07]  /*1c60*/  LDSM.16.M88.4 R64, [R223+0x1800] ;  /* 0x00180000df40783b */ /* 0x000f2e0000000200 */
[----:B-1----:R-:W-:Y:S08]  /*1c70*/  HMMA.16816.F32 R100, R44, R48, R100 ;  /* 0x000000302c64723c */ /* 0x002ff00000001864 */
[----:B------:R-:W-:Y:S08]  /*1c80*/  HMMA.16816.F32 R80, R16, R56, R80 ;  /* 0x000000381050723c */ /* 0x000ff00000001850 */
[----:B------:R-:W-:Y:S08]  /*1c90*/  HMMA.16816.F32 R104, R40, R48, R104 ;  /* 0x000000302868723c */ /* 0x000ff00000001868 */
[----:B------:R-:W-:Y:S08]  /*1ca0*/  HMMA.16816.F32 R76, R20, R56, R76 ;  /* 0x00000038144c723c */ /* 0x000ff0000000184c */
[-C--:B------:R-:W-:Y:S08]  /*1cb0*/  HMMA.16816.F32 R84, R28, R74.reuse, R84 ;  /* 0x0000004a1c54723c */ /* 0x080ff00000001854 */
[----:B------:R-:W-:Y:S08]  /*1cc0*/  HMMA.16816.F32 R72, R24, R74, R88 ;  /* 0x0000004a1848723c */ /* 0x000ff00000001858 */
[----:B------:R-:W-:Y:S08]  /*1cd0*/  HMMA.16816.F32 R96, R44, R50, R96 ;  /* 0x000000322c60723c */ /* 0x000ff00000001860 */
[----:B--2---:R-:W-:Y:S08]  /*1ce0*/  HMMA.16816.F32 R88, R8, R52, R80 ;  /* 0x000000340858723c */ /* 0x004ff00000001850 */
[-C--:B---3--:R-:W-:Y:S08]  /*1cf0*/  HMMA.16816.F32 R44, R36, R60.reuse, R100 ;  /* 0x0000003c242c723c */ /* 0x088ff00000001864 */
[----:B------:R-:W-:Y:S08]  /*1d00*/  HMMA.16816.F32 R80, R32, R60, R104 ;  /* 0x0000003c2050723c */ /* 0x000ff00000001868 */
[----:B------:R-:W-:Y:S01]  /*1d10*/  HMMA.16816.F32 R108, R40, R50, R108 ;  /* 0x00000032286c723c */ /* 0x000fe2000000186c */
[----:B------:R-:W1:Y:S07]  /*1d20*/  LDSM.16.M88.4 R40, [R220+0x9800] ;  /* 0x00980000dc28783b */ /* 0x000e6e0000000200 */
[----:B------:R-:W-:Y:S08]  /*1d30*/  HMMA.16816.F32 R92, R12, R52, R76 ;  /* 0x000000340c5c723c */ /* 0x000ff0000000184c */
[-C--:B------:R-:W-:Y:S08]  /*1d40*/  HMMA.16816.F32 R76, R20, R58.reuse, R84 ;  /* 0x0000003a144c723c */ /* 0x080ff00000001854 */
[----:B------:R-:W-:Y:S08]  /*1d50*/  HMMA.16816.F32 R72, R16, R58, R72 ;  /* 0x0000003a1048723c */ /* 0x000ff00000001848 */
[----:B------:R-:W-:Y:S01]  /*1d60*/  HMMA.16816.F32 R56, R36, R62, R96 ;  /* 0x0000003e2438723c */ /* 0x000fe20000001860 */
[----:B------:R-:W2:Y:S01]  /*1d70*/  LDSM.16.M88.4 R36, [R219+0x1800] ;  /* 0x00180000db24783b */ /* 0x000ea20000000200 */
[----:B------:R-:W-:Y:S01]  /*1d80*/  FMUL.FTZ R2, R92, c[0x0][0x2ec] ;  /* 0x0000bb005c027a20 */ /* 0x000fe20000410000 */
[----:B------:R-:W-:-:S04]  /*1d90*/  DEPBAR.LE SB0, 0x0 ;  /* 0x000080000000791a */ /* 0x000fc80000000000 */
[----:B------:R3:W-:Y:S01]  /*1da0*/  MUFU.TANH R92, R2 ;  /* 0x00000002005c7308 */ /* 0x0007e20000002400 */
[-C--:B----4-:R-:W-:Y:S08]  /*1db0*/  HMMA.16816.F32 R48, R28, R64.reuse, R44 ;  /* 0x000000401c30723c */ /* 0x090ff0000000182c */
[----:B------:R-:W-:Y:S01]  /*1dc0*/  HMMA.16816.F32 R44, R24, R64, R80 ;  /* 0x00000040182c723c */ /* 0x000fe20000001850 */
[----:B---3--:R-:W-:-:S07]  /*1dd0*/  FMUL.FTZ R2, R93, c[0x0][0x2ec] ;  /* 0x0000bb005d027a20 */ /* 0x008fce0000410000 */
[----:B------:R-:W-:Y:S01]  /*1de0*/  HMMA.16816.F32 R28, R28, R66, R56 ;  /* 0x000000421c1c723c */ /* 0x000fe20000001838 */
[----:B------:R3:W-:Y:S07]  /*1df0*/  MUFU.TANH R87, R2 ;  /* 0x0000000200577308 */ /* 0x0007ee0000002400 */
[----:B------:R-:W-:Y:S08]  /*1e00*/  HMMA.16816.F32 R60, R32, R62, R108 ;  /* 0x0000003e203c723c */ /* 0x000ff0000000186c */
[----:B-1----:R-:W-:Y:S01]  /*1e10*/  HMMA.16816.F32 R32, R16, R40, R44 ;  /* 0x000000281020723c */ /* 0x002fe2000000182c */
[----:B---3--:R-:W-:-:S04]  /*1e20*/  FMUL.FTZ R2, R94, c[0x0][0x2ec] ;  /* 0x0000bb005e027a20 */ /* 0x008fc80000410000 */
[----:B------:R1:W-:Y:S03]  /*1e30*/  MUFU.TANH R86, R2 ;  /* 0x0000000200567308 */ /* 0x0003e60000002400 */
[----:B------:R-:W-:Y:S08]  /*1e40*/  HMMA.16816.F32 R48, R20, R40, R48 ;  /* 0x000000281430723c */ /* 0x000ff00000001830 */
[----:B------:R-:W-:Y:S01]  /*1e50*/  HMMA.16816.F32 R76, R12, R54, R76 ;  /* 0x000000360c4c723c */ /* 0x000fe2000000184c */
[----:B-1----:R-:W-:-:S07]  /*1e60*/  FMUL.FTZ R2, R95, c[0x0][0x2ec] ;  /* 0x0000bb005f027a20 */ /* 0x002fce0000410000 */
[----:B------:R-:W-:Y:S01]  /*1e70*/  HMMA.16816.F32 R72, R8, R54, R72 ;  /* 0x000000360848723c */ /* 0x000fe20000001848 */
[----:B------:R1:W-:Y:S07]  /*1e80*/  MUFU.TANH R85, R2 ;  /* 0x0000000200557308 */ /* 0x0003ee0000002400 */
[----:B------:R-:W-:Y:S08]  /*1e90*/  HMMA.16816.F32 R20, R20, R42, R28 ;  /* 0x0000002a1414723c */ /* 0x000ff0000000181c */
[----:B--2---:R-:W-:Y:S01]  /*1ea0*/  HMMA.16816.F32 R32, R8, R36, R32 ;  /* 0x000000240820723c */ /* 0x004fe20000001820 */
[----:B------:R-:W-:-:S02]  /*1eb0*/  FMUL.FTZ R77, R77, c[0x0][0x2ec] ;  /* 0x0000bb004d4d7a20 */ /* 0x000fc40000410000 */
[----:B-1----:R-:W-:Y:S02]  /*1ec0*/  FMUL.FTZ R2, R88, c[0x0][0x2ec] ;  /* 0x0000bb0058027a20 */ /* 0x002fe40000410000 */
[----:B------:R-:W-:Y:S02]  /*1ed0*/  FMUL.FTZ R78, R78, c[0x0][0x2ec] ;  /* 0x0000bb004e4e7a20 */ /* 0x000fe40000410000 */
[----:B------:R1:W-:Y:S01]  /*1ee0*/  MUFU.TANH R84, R2 ;  /* 0x0000000200547308 */ /* 0x0003e20000002400 */
[----:B------:R-:W-:Y:S01]  /*1ef0*/  HMMA.16816.F32 R48, R12, R36, R48 ;  /* 0x000000240c30723c */ /* 0x000fe20000001830 */
[----:B------:R-:W-:Y:S02]  /*1f00*/  FMUL.FTZ R72, R72, c[0x0][0x2ec] ;  /* 0x0000bb0048487a20 */ /* 0x000fe40000410000 */
[----:B------:R-:W-:-:S04]  /*1f10*/  FMUL.FTZ R79, R79, c[0x0][0x2ec] ;  /* 0x0000bb004f4f7a20 */ /* 0x000fc80000410000 */
[----:B------:R-:W-:Y:S01]  /*1f20*/  MUFU.TANH R77, R77 ;  /* 0x0000004d004d7308 */ /* 0x000fe20000002400 */
[----:B------:R-:W-:Y:S01]  /*1f30*/  HMMA.16816.F32 R24, R24, R66, R60 ;  /* 0x000000421818723c */ /* 0x000fe2000000183c */
[----:B-1----:R-:W-:-:S07]  /*1f40*/  FMUL.FTZ R2, R89, c[0x0][0x2ec] ;  /* 0x0000bb0059027a20 */ /* 0x002fce0000410000 */
[----:B------:R-:W-:Y:S01]  /*1f50*/  HMMA.16816.F32 R20, R12, R38, R20 ;  /* 0x000000260c14723c */ /* 0x000fe20000001814 */
[----:B------:R-:W-:Y:S01]  /*1f60*/  FMUL.FTZ R34, R34, c[0x0][0x2ec] ;  /* 0x0000bb0022227a20 */ /* 0x000fe20000410000 */
[----:B------:R-:W-:Y:S01]  /*1f70*/  MUFU.TANH R46, R78 ;  /* 0x0000004e002e7308 */ /* 0x000fe20000002400 */
[----:B------:R-:W-:-:S05]  /*1f80*/  FMUL.FTZ R32, R32, c[0x0][0x2ec] ;  /* 0x0000bb0020207a20 */ /* 0x000fca0000410000 */
[----:B------:R-:W-:Y:S02]  /*1f90*/  FMUL.FTZ R48, R48, c[0x0][0x2ec] ;  /* 0x0000bb0030307a20 */ /* 0x000fe40000410000 */
[----:B------:R1:W-:Y:S01]  /*1fa0*/  MUFU.TANH R71, R2 ;  /* 0x0000000200477308 */ /* 0x0003e20000002400 */
[----:B------:R-:W-:-:S05]  /*1fb0*/  FMUL.FTZ R50, R50, c[0x0][0x2ec] ;  /* 0x0000bb0032327a20 */ /* 0x000fca0000410000 */
[----:B------:R-:W-:Y:S02]  /*1fc0*/  HMMA.16816.F32 R16, R16, R42, R24 ;  /* 0x0000002a1010723c */ /* 0x000fe40000001818 */
[----:B------:R-:W-:Y:S01]  /*1fd0*/  MUFU.TANH R24, R34 ;  /* 0x0000002200187308 */ /* 0x000fe20000002400 */
[----:B-1----:R-:W-:-:S07]  /*1fe0*/  FMUL.FTZ R2, R90, c[0x0][0x2ec] ;  /* 0x0000bb005a027a20 */ /* 0x002fce0000410000 */
[----:B------:R-:W-:Y:S08]  /*1ff0*/  MUFU.TANH R36, R32 ;  /* 0x0000002000247308 */ /* 0x000ff00000002400 */
[----:B------:R1:W2:Y:S06]  /*2000*/  MUFU.TANH R53, R2 ;  /* 0x0000000200357308 */ /* 0x0002ac0000002400 */
[----:B------:R-:W-:Y:S02]  /*2010*/  HMMA.16816.F32 R8, R8, R38, R16 ;  /* 0x000000260808723c */ /* 0x000fe40000001810 */
[----:B------:R-:W-:Y:S01]  /*2020*/  MUFU.TANH R47, R79 ;  /* 0x0000004f002f7308 */ /* 0x000fe20000002400 */
[----:B-1----:R-:W-:-:S07]  /*2030*/  FMUL.FTZ R2, R91, c[0x0][0x2ec] ;  /* 0x0000bb005b027a20 */ /* 0x002fce0000410000 */
[----:B------:R-:W-:Y:S08]  /*2040*/  MUFU.TANH R72, R72 ;  /* 0x0000004800487308 */ /* 0x000ff00000002400 */
[----:B------:R1:W3:Y:S06]  /*2050*/  MUFU.TANH R52, R2 ;  /* 0x0000000200347308 */ /* 0x0002ec0000002400 */
[----:B------:R-:W-:-:S02]  /*2060*/  FMUL.FTZ R8, R8, c[0x0][0x2ec] ;  /* 0x0000bb0008087a20 */ /* 0x000fc40000410000 */
[----:B------:R-:W-:Y:S02]  /*2070*/  FMUL.FTZ R10, R10, c[0x0][0x2ec] ;  /* 0x0000bb000a0a7a20 */ /* 0x000fe40000410000 */
[----:B------:R-:W-:Y:S01]  /*2080*/  FMUL.FTZ R9, R9, c[0x0][0x2ec] ;  /* 0x0000bb0009097a20 */ /* 0x000fe20000410000 */
[----:B------:R-:W-:Y:S01]  /*2090*/  MUFU.TANH R48, R48 ;  /* 0x0000003000307308 */ /* 0x000fe20000002400 */
[----:B-1----:R-:W-:-:S07]  /*20a0*/  FMUL.FTZ R2, R76, c[0x0][0x2ec] ;  /* 0x0000bb004c027a20 */ /* 0x002fce0000410000 */
[----:B------:R-:W-:Y:S08]  /*20b0*/  MUFU.TANH R50, R50 ;  /* 0x0000003200327308 */ /* 0x000ff00000002400 */
[----:B------:R1:W-:Y:S08]  /*20c0*/  MUFU.TANH R54, R2 ;  /* 0x0000000200367308 */ /* 0x0003f00000002400 */
        /* <DEDUP_REMOVED lines=8> */
[----:B------:R1:W4:Y:S02]  /*2150*/  MUFU.TANH R31, R2 ;  /* 0x00000002001f7308 */ /* 0x0003240000002400 */
[----:B-1----:R-:W-:-:S06]  /*2160*/  FMUL.FTZ R2, R49, c[0x0][0x2ec] ;  /* 0x0000bb0031027a20 */ /* 0x002fcc0000410000 */
[----:B------:R1:W-:Y:S02]  /*2170*/  MUFU.TANH R34, R2 ;  /* 0x0000000200227308 */ /* 0x0003e40000002400 */
[----:B-1----:R-:W-:-:S06]  /*2180*/  FMUL.FTZ R2, R51, c[0x0][0x2ec] ;  /* 0x0000bb0033027a20 */ /* 0x002fcc0000410000 */
[----:B------:R1:W-:Y:S02]  /*2190*/  MUFU.TANH R32, R2 ;  /* 0x0000000200207308 */ /* 0x0003e40000002400 */
[----:B-1----:R-:W-:-:S06]  /*21a0*/  FMUL.FTZ R2, R33, c[0x0][0x2ec] ;  /* 0x0000bb0021027a20 */ /* 0x002fcc0000410000 */
[----:B------:R1:W5:Y:S02]  /*21b0*/  MUFU.TANH R27, R2 ;  /* 0x00000002001b7308 */ /* 0x0003640000002400 */
[----:B-1----:R-:W-:-:S06]  /*21c0*/  FMUL.FTZ R2, R35, c[0x0][0x2ec] ;  /* 0x0000bb0023027a20 */ /* 0x002fcc0000410000 */
[----:B------:R1:W-:Y:S02]  /*21d0*/  MUFU.TANH R25, R2 ;  /* 0x0000000200197308 */ /* 0x0003e40000002400 */
[----:B-1----:R-:W-:-:S06]  /*21e0*/  FMUL.FTZ R2, R20, c[0x0][0x2ec] ;  /* 0x0000bb0014027a20 */ /* 0x002fcc0000410000 */
[----:B------:R1:W1:Y:S02]  /*21f0*/  MUFU.TANH R26, R2 ;  /* 0x00000002001a7308 */ /* 0x0002640000002400 */
[----:B-1----:R-:W-:-:S06]  /*2200*/  FMUL.FTZ R2, R22, c[0x0][0x2ec] ;  /* 0x0000bb0016027a20 */ /* 0x002fcc0000410000 */
[----:B------:R1:W1:Y:S02]  /*2210*/  MUFU.TANH R7, R2 ;  /* 0x0000000200077308 */ /* 0x0002640000002400 */
[----:B-1----:R-:W-:-:S05]  /*2220*/  IMAD R2, R112, 0x20, R3 ;  /* 0x0000002070027824 */ /* 0x002fca00078e0203 */
[C---:B------:R-:W-:Y:S02]  /*2230*/  IADD3 R5, R2.reuse, 0x8, RZ ;  /* 0x0000000802057810 */ /* 0x040fe40007ffe0ff */
[C---:B------:R-:W-:Y:S02]  /*2240*/  IADD3 R3, R2.reuse, 0x9, RZ ;  /* 0x0000000902037810 */ /* 0x040fe40007ffe0ff */
[C---:B------:R-:W-:Y:S01]  /*2250*/  IADD3 R6, R2.reuse, 0x1, RZ ;  /* 0x0000000102067810 */ /* 0x040fe20007ffe0ff */
[----:B------:R-:W-:Y:S01]  /*2260*/  BAR.SYNC.DEFER_BLOCKING 0x0 ;  /* 0x0000000000007b1d */ /* 0x000fe20000010000 */
[-C--:B------:R-:W-:Y:S02]  /*2270*/  ISETP.GE.AND P6, PT, R5, R68.reuse, PT ;  /* 0x000000440500720c */ /* 0x080fe40003fc6270 */
[----:B------:R-:W-:Y:S02]  /*2280*/  IADD3 R5, R2, 0x11, RZ ;  /* 0x0000001102057810 */ /* 0x000fe40007ffe0ff */
[----:B------:R-:W-:-:S02]  /*2290*/  ISETP.GE.AND P5, PT, R3, R68, PT ;  /* 0x000000440300720c */ /* 0x000fc40003fa6270 */
[----:B------:R-:W-:Y:S02]  /*22a0*/  IADD3 R3, R2, 0x18, RZ ;  /* 0x0000001802037810 */ /* 0x000fe40007ffe0ff */
[-C--:B------:R-:W-:Y:S02]  /*22b0*/  ISETP.GE.AND P1, PT, R6, R68.reuse, PT ;  /* 0x000000440600720c */ /* 0x080fe40003f26270 */
[----:B------:R-:W-:Y:S02]  /*22c0*/  IADD3 R6, R2, 0x10, RZ ;  /* 0x0000001002067810 */ /* 0x000fe40007ffe0ff */
[-C--:B------:R-:W-:Y:S01]  /*22d0*/  ISETP.GE.AND P3, PT, R5, R68.reuse, PT ;  /* 0x000000440500720c */ /* 0x080fe20003f66270 */
[----:B------:R-:W-:Y:S01]  /*22e0*/  FMUL.FTZ R5, R21, c[0x0][0x2ec] ;  /* 0x0000bb0015057a20 */ /* 0x000fe20000410000 */
[-C--:B------:R-:W-:Y:S01]  /*22f0*/  ISETP.GE.AND P2, PT, R3, R68.reuse, PT ;  /* 0x000000440300720c */ /* 0x080fe20003f46270 */
[----:B------:R-:W-:Y:S01]  /*2300*/  FMUL.FTZ R3, R23, c[0x0][0x2ec] ;  /* 0x0000bb0017037a20 */ /* 0x000fe20000410000 */
[----:B------:R-:W-:-:S02]  /*2310*/  ISETP.GE.AND P4, PT, R6, R68, PT ;  /* 0x000000440600720c */ /* 0x000fc40003f86270 */
[----:B------:R-:W-:Y:S01]  /*2320*/  MUFU.TANH R6, R5 ;  /* 0x0000000500067308 */ /* 0x000fe20000002400 */
[C---:B------:R-:W-:Y:S02]  /*2330*/  ISETP.GE.AND P0, PT, R2.reuse, R68, PT ;  /* 0x000000440200720c */ /* 0x040fe40003f06270 */
[----:B------:R-:W-:Y:S02]  /*2340*/  IADD3 R2, R2, 0x19, RZ ;  /* 0x0000001902027810 */ /* 0x000fe40007ffe0ff */
[----:B--2---:R-:W-:Y:S02]  /*2350*/  FSEL R18, R53, -INF , !P0 ;  /* 0xff80000035127808 */ /* 0x004fe40004000000 */
[----:B------:R-:W-:Y:S01]  /*2360*/  FSEL R14, R84, -INF , !P0 ;  /* 0xff800000540e7808 */ /* 0x000fe20004000000 */
[----:B------:R1:W-:Y:S01]  /*2370*/  MUFU.TANH R5, R3 ;  /* 0x0000000300057308 */ /* 0x0003e20000002400 */
[----:B------:R-:W-:Y:S02]  /*2380*/  FSEL R44, R86, -INF , !P0 ;  /* 0xff800000562c7808 */ /* 0x000fe40004000000 */
[----:B------:R-:W-:-:S02]  /*2390*/  FSEL R28, R92, -INF , !P0 ;  /* 0xff8000005c1c7808 */ /* 0x000fc40004000000 */
[----:B------:R-:W-:Y:S02]  /*23a0*/  ISETP.GE.AND P0, PT, R68, 0x21, PT ;  /* 0x000000214400780c */ /* 0x000fe40003f06270 */
[----:B---3--:R-:W-:Y:S02]  /*23b0*/  FSEL R19, R52, -INF , !P1 ;  /* 0xff80000034137808 */ /* 0x008fe40004800000 */
[----:B------:R-:W-:Y:S02]  /*23c0*/  FSEL R13, R71, -INF , !P1 ;  /* 0xff800000470d7808 */ /* 0x000fe40004800000 */
[----:B------:R-:W-:Y:S02]  /*23d0*/  FSEL R45, R85, -INF , !P1 ;  /* 0xff800000552d7808 */ /* 0x000fe40004800000 */
[----:B------:R-:W-:Y:S02]  /*23e0*/  FSEL R29, R87, -INF , !P1 ;  /* 0xff800000571d7808 */ /* 0x000fe40004800000 */
[----:B------:R-:W-:Y:S01]  /*23f0*/  ISETP.GE.AND P1, PT, R2, R68, PT ;  /* 0x000000440200720c */ /* 0x000fe20003f26270 */
[----:B-1----:R-:W-:Y:S01]  /*2400*/  FMUL.FTZ R3, R11, c[0x0][0x2ec] ;  /* 0x0000bb000b037a20 */ /* 0x002fe20000410000 */
[----:B----4-:R-:W-:Y:S01]  /*2410*/  FSEL R17, R31, -INF , !P5 ;  /* 0xff8000001f117808 */ /* 0x010fe20006800000 */
[----:B------:R-:W-:Y:S01]  /*2420*/  IMAD.IADD R2, R69, 0x1, R70 ;  /* 0x0000000145027824 */ /* 0x000fe200078e0246 */
[----:B-----5:R-:W-:-:S02]  /*2430*/  FSEL R21, R27, -INF , !P3 ;  /* 0xff8000001b157808 */ /* 0x020fc40005800000 */
[----:B------:R-:W-:Y:S01]  /*2440*/  FSEL R100, R26, -INF , !P2 ;  /* 0xff8000001a647808 */ /* 0x000fe20005000000 */
[----:B------:R-:W1:Y:S01]  /*2450*/  MUFU.TANH R3, R3 ;  /* 0x0000000300037308 */ /* 0x000e620000002400 */
        /* <DEDUP_REMOVED lines=17> */
[----:B-1----:R-:W-:Y:S02]  /*2570*/  FSEL R26, R3, -INF , !P1 ;  /* 0xff800000031a7808 */ /* 0x002fe40004800000 */
[----:B------:R-:W-:Y:S02]  /*2580*/  FSEL R23, R9, -INF , !P1 ;  /* 0xff80000009177808 */ /* 0x000fe40004800000 */
[----:B------:R-:W-:Y:S02]  /*2590*/  FSEL R131, R5, -INF , !P1 ;  /* 0xff80000005837808 */ /* 0x000fe40004800000 */
[----:B------:R-:W-:Y:S01]  /*25a0*/  FSEL R101, R6, -INF , !P1 ;  /* 0xff80000006657808 */ /* 0x000fe20004800000 */
        /* <DEDUP_REMOVED lines=19> */
.L_x_1287:
        /* <DEDUP_REMOVED lines=61> */
[--C-:B-1----:R-:W-:Y:S02]  /*2ab0*/  FFMA.FTZ R5, R15, c[0x0][0x23c], -R8.reuse ;  /* 0x00008f000f057a23 */ /* 0x102fe40000010808 */
[----:B------:R-:W-:Y:S01]  /*2ac0*/  FFMA.FTZ R8, R23, c[0x0][0x23c], -R8 ;  /* 0x00008f0017087a23 */ /* 0x000fe20000010808 */
[----:B------:R-:W1:Y:S02]  /*2ad0*/  LDSM.16.MT88.4 R12, [R218+0xa000] ;  /* 0x00a00000da0c783b */ /* 0x000e640000004200 */
[----:B------:R-:W-:Y:S02]  /*2ae0*/  MUFU.EX2 R206, R10 ;  /* 0x0000000a00ce7308 */ /* 0x000fe40000000800 */
[----:B------:R-:W-:Y:S01]  /*2af0*/  LDSM.16.MT88.4 R20, [R218+0xa800] ;  /* 0x00a80000da14783b */ /* 0x000fe20000004200 */
[----:B--2---:R-:W-:-:S05]  /*2b00*/  FFMA.FTZ R0, R16, c[0x0][0x23c], -R2 ;  /* 0x00008f0010007a23 */ /* 0x004fca0000010802 */
[----:B------:R-:W2:Y:S08]  /*2b10*/  MUFU.EX2 R251, R8 ;  /* 0x0000000800fb7308 */ /* 0x000eb00000000800 */
[----:B------:R3:W-:Y:S08]  /*2b20*/  MUFU.EX2 R210, R0 ;  /* 0x0000000000d27308 */ /* 0x0007f00000000800 */
[----:B------:R-:W4:Y:S01]  /*2b30*/  MUFU.EX2 R236, R5 ;  /* 0x0000000500ec7308 */ /* 0x000f220000000800 */
[----:B--2---:R-:W-:Y:S01]  /*2b40*/  F2FP.PACK_AB R126, R251, R230 ;  /* 0x000000e6fb7e723e */ /* 0x004fe200000000ff */
[----:B---3--:R-:W-:-:S06]  /*2b50*/  FFMA.FTZ R0, R17, c[0x0][0x23c], -R2 ;  /* 0x00008f0011007a23 */ /* 0x008fcc0000010802 */
[----:B------:R2:W3:Y:S01]  /*2b60*/  MUFU.EX2 R211, R4 ;  /* 0x0000000400d37308 */ /* 0x0004e20000000800 */
[----:B------:R-:W5:Y:S01]  /*2b70*/  LDSM.16.MT88.4 R16, [R215+0xb000] ;  /* 0x00b00000d710783b */ /* 0x000f620000004200 */
[----:B----4-:R-:W-:-:S06]  /*2b80*/  F2FP.PACK_AB R6, R236, R233 ;  /* 0x000000e9ec06723e */ /* 0x010fcc00000000ff */
[----:B------:R4:W1:Y:S01]  /*2b90*/  MUFU.EX2 R232, R0 ;  /* 0x0000000000e87308 */ /* 0x0008620000000800 */
[----:B--2---:R-:W-:Y:S02]  /*2ba0*/  F2FP.PACK_AB R4, R234, R235 ;  /* 0x000000ebea04723e */ /* 0x004fe400000000ff */
[----:B---3--:R-:W-:Y:S02]  /*2bb0*/  F2FP.PACK_AB R5, R209, R211 ;  /* 0x000000d3d105723e */ /* 0x008fe400000000ff */
[----:B----4-:R-:W-:Y:S02]  /*2bc0*/  FMNMX.FTZ R0, R28, R29, !PT ;  /* 0x0000001d1c007209 */ /* 0x010fe40007810000 */
        /* <DEDUP_REMOVED lines=81> */
[----:B---3--:R-:W-:Y:S01]  /*30e0*/  FFMA.FTZ R2, R128, c[0x0][0x23c], -R0 ;  /* 0x00008f0080027a23 */ /* 0x008fe20000010800 */
[----:B------:R-:W-:-:S03]  /*30f0*/  F2FP.PACK_AB R128, R196, R197 ;  /* 0x000000c5c480723e */ /* 0x000fc600000000ff */
[----:B------:R2:W-:Y:S03]  /*3100*/  MUFU.EX2 R137, R2 ;  /* 0x0000000200897308 */ /* 0x0005e60000000800 */
[----:B------:R-:W-:Y:S01]  /*3110*/  HMMA.16816.F32 R168, R124, R174, R168 ;  /* 0x000000ae7ca8723c */ /* 0x000fe200000018a8 */
[----:B-1----:R-:W-:-:S07]  /*3120*/  FFMA.FTZ R4, R45, c[0x0][0x23c], -R0 ;  /* 0x00008f002d047a23 */ /* 0x002fce0000010800 */
[----:B------:R-:W-:Y:S01]  /*3130*/  HMMA.16816.F32 R60, R124, R26, R60 ;  /* 0x0000001a7c3c723c */ /* 0x000fe2000000183c */
[----:B------:R1:W3:Y:S01]  /*3140*/  MUFU.EX2 R200, R4 ;  /* 0x0000000400c87308 */ /* 0x0002e20000000800 */
[----:B--2---:R-:W-:-:S07]  /*3150*/  FFMA.FTZ R2, R129, c[0x0][0x23c], -R0 ;  /* 0x00008f0081027a23 */ /* 0x004fce0000010800 */
[----:B------:R2:W4:Y:S01]  /*3160*/  MUFU.EX2 R133, R2 ;  /* 0x0000000200857308 */ /* 0x0005220000000800 */
[----:B-1----:R-:W-:Y:S01]  /*3170*/  FFMA.FTZ R4, R46, c[0x0][0x23c], -R0 ;  /* 0x00008f002e047a23 */ /* 0x002fe20000010800 */
[----:B---3--:R-:W-:-:S06]  /*3180*/  F2FP.PACK_AB R5, R200, R201 ;  /* 0x000000c9c805723e */ /* 0x008fcc00000000ff */
[----:B------:R1:W3:Y:S01]  /*3190*/  MUFU.EX2 R198, R4 ;  /* 0x0000000400c67308 */ /* 0x0002e20000000800 */
[----:B--2---:R-:W-:Y:S01]  /*31a0*/  FFMA.FTZ R2, R130, c[0x0][0x23c], -R0 ;  /* 0x00008f0082027a23 */ /* 0x004fe20000010800 */
[----:B----4-:R-:W-:Y:S02]  /*31b0*/  F2FP.PACK_AB R129, R133, R137 ;  /* 0x000000898581723e */ /* 0x010fe400000000ff */
[----:B------:R-:W-:-:S04]  /*31c0*/  F2FP.PACK_AB R130, R138, R139 ;  /* 0x0000008b8a82723e */ /* 0x000fc800000000ff */
[----:B------:R2:W-:Y:S01]  /*31d0*/  MUFU.EX2 R132, R2 ;  /* 0x0000000200847308 */ /* 0x0005e20000000800 */
[--C-:B-1----:R-:W-:Y:S02]  /*31e0*/  FFMA.FTZ R4, R47, c[0x0][0x23c], -R0.reuse ;  /* 0x00008f002f047a23 */ /* 0x102fe40000010800 */
[----:B------:R-:W-:Y:S01]  /*31f0*/  FFMA.FTZ R0, R131, c[0x0][0x23c], -R0 ;  /* 0x00008f0083007a23 */ /* 0x000fe20000010800 */
[----:B------:R-:W-:Y:S04]  /*3200*/  HMMA.16816.F32 R44, R124, R22, R76 ;  /* 0x000000167c2c723c */ /* 0x000fe8000000184c */
[----:B------:R1:W4:Y:S01]  /*3210*/  MUFU.EX2 R199, R4 ;  /* 0x0000000400c77308 */ /* 0x0003220000000800 */
[----:B--2---:R-:W-:-:S03]  /*3220*/  FADD.FTZ R2, R201, R200 ;  /* 0x000000c8c9027221 */ /* 0x004fc60000010000 */
[----:B------:R-:W-:Y:S04]  /*3230*/  HMMA.16816.F32 R76, R124, R82, R92 ;  /* 0x000000527c4c723c */ /* 0x000fe8000000185c */
[----:B------:R2:W5:Y:S01]  /*3240*/  MUFU.EX2 R252, R0 ;  /* 0x0000000000fc7308 */ /* 0x0005620000000800 */
[----:B---3--:R-:W-:-:S03]  /*3250*/  FADD.FTZ R2, R198, R2 ;  /* 0x00000002c6027221 */ /* 0x008fc60000010000 */
[----:B------:R-:W-:Y:S01]  /*3260*/  HMMA.16816.F32 R92, R124, R98, R108 ;  /* 0x000000627c5c723c */ /* 0x000fe2000000186c */
[----:B-1----:R-:W-:Y:S02]  /*3270*/  F2FP.PACK_AB R4, R202, R205 ;  /* 0x000000cdca04723e */ /* 0x002fe400000000ff */
[----:B----4-:R-:W-:-:S05]  /*3280*/  F2FP.PACK_AB R7, R199, R198 ;  /* 0x000000c6c707723e */ /* 0x010fca00000000ff */
[----:B------:R-:W-:Y:S01]  /*3290*/  HMMA.16816.F32 R108, R124, R114, R116 ;  /* 0x000000727c6c723c */ /* 0x000fe20000001874 */
[----:B--2---:R-:W-:Y:S01]  /*32a0*/  FADD.FTZ R0, R205, R202 ;  /* 0x000000cacd007221 */ /* 0x004fe20000010000 */
[----:B-----5:R-:W-:-:S03]  /*32b0*/  F2FP.PACK_AB R131, R252, R132 ;  /* 0x00000084fc83723e */ /* 0x020fc600000000ff */
[----:B------:R-:W-:-:S03]  /*32c0*/  FADD.FTZ R0, R203, R0 ;  /* 0x00000000cb007221 */ /* 0x000fc60000010000 */
        /* <DEDUP_REMOVED lines=31> */
[----:B------:R1:W-:Y:S01]  /*34c0*/  STL [R1], R5 ;  /* 0x0000000501007387 */ /* 0x0003e20000100800 */
        /* <DEDUP_REMOVED lines=27> */
[----:B-1----:R-:W-:Y:S01]  /*3680*/  ULDC.64 UR4, c[0x0][0x1a0] ;  /* 0x0000680000047ab9 */ /* 0x002fe20000000a00 */
        /* <DEDUP_REMOVED lines=8> */
.L_x_1291:
[----:B------:R-:W2:Y:S01]  /*3710*/  LDL.64 R134, [R1+0x20] ;  /* 0x0000200001867983 */ /* 0x000ea20000100a00 */
[----:B------:R-:W-:Y:S01]  /*3720*/  IADD3 R0, R228, -0x1, RZ ;  /* 0xffffffffe4007810 */ /* 0x000fe20007ffe0ff */
[----:B------:R-:W-:Y:S02]  /*3730*/  IMAD.MOV.U32 R133, RZ, RZ, c[0x0][0x198] ;  /* 0x00006600ff857624 */ /* 0x000fe400078e00ff */
[----:B------:R-:W3:Y:S01]  /*3740*/  LDL.64 R230, [R1+0x10] ;  /* 0x0000100001e67983 */ /* 0x000ee20000100a00 */
[----:B------:R-:W-:Y:S01]  /*3750*/  SHF.R.S32.HI R2, RZ, 0x1f, R0 ;  /* 0x0000001fff027819 */ /* 0x000fe20000011400 */
[----:B------:R-:W-:Y:S04]  /*3760*/  IMAD.WIDE.U32 R4, R0, c[0x0][0x198], RZ ;  /* 0x0000660000047a25 */ /* 0x000fe800078e00ff */
[----:B------:R-:W-:Y:S04]  /*3770*/  IMAD R2, R2, c[0x0][0x198], RZ ;  /* 0x0000660002027a24 */ /* 0x000fe800078e02ff */
[----:B------:R-:W-:Y:S04]  /*3780*/  IMAD R2, R0, c[0x0][0x19c], R2 ;  /* 0x0000670000027a24 */ /* 0x000fe800078e0202 */
[----:B------:R-:W-:Y:S01]  /*3790*/  IMAD.IADD R3, R5, 0x1, R2 ;  /* 0x0000000105037824 */ /* 0x000fe200078e0202 */
[----:B--2---:R-:W-:Y:S01]  /*37a0*/  LEA R0, P1, R4, R134, 0x5 ;  /* 0x0000008604007211 */ /* 0x004fe200078228ff */
[----:B------:R-:W-:Y:S02]  /*37b0*/  IMAD.MOV.U32 R135, RZ, RZ, c[0x0][0x198] ;  /* 0x00006600ff877624 */ /* 0x000fe400078e00ff */
[----:B------:R-:W-:Y:S01]  /*37c0*/  IMAD.MOV.U32 R134, RZ, RZ, 0x5 ;  /* 0x00000005ff867424 */ /* 0x000fe200078e00ff */
[----:B------:R-:W-:Y:S02]  /*37d0*/  LEA R2, P2, R0, c[0x0][0x168], 0x1 ;  /* 0x00005a0000027a11 */ /* 0x000fe400078408ff */
[----:B---3--:R-:W-:Y:S02]  /*37e0*/  LEA.HI.X R3, R4, R231, R3, 0x5, P1 ;  /* 0x000000e704037211 */ /* 0x008fe400008f2c03 */
[----:B------:R-:W-:Y:S02]  /*37f0*/  SHF.L.U32 R135, R135, 0x5, RZ ;  /* 0x0000000587877819 */ /* 0x000fe400000006ff */
[----:B------:R-:W-:Y:S02]  /*3800*/  LEA.HI.X R3, R0, c[0x0][0x16c], R3, 0x1, P2 ;  /* 0x00005b0000037a11 */ /* 0x000fe400010f0c03 */
[----:B------:R-:W-:Y:S02]  /*3810*/  IADD3 R4, P1, R135, R2, RZ ;  /* 0x0000000287047210 */ /* 0x000fe40007f3e0ff */
[----:B------:R-:W-:Y:S01]  /*3820*/  SHF.L.U64.HI R133, R133, R134, c[0x0][0x19c] ;  /* 0x0000670085857619 */ /* 0x000fe20000010286 */
[----:B------:R-:W-:Y:S01]  /*3830*/  @!PT LDS RZ, [RZ] ;  /* 0x00000000fffff984 */ /* 0x000fe20000000800 */
[----:B------:R-:W-:Y:S01]  /*3840*/  @!PT LDS RZ, [RZ] ;  /* 0x00000000fffff984 */ /* 0x000fe20000000800 */
[----:B------:R-:W-:Y:S01]  /*3850*/  @!PT LDS RZ, [RZ] ;  /* 0x00000000fffff984 */ /* 0x000fe20000000800 */
[----:B------:R1:W-:Y:S03]  /*3860*/  LDGSTS.E.BYPASS.LTC128B.128 [R227+0x8000], [R2.64] ;  /* 0x0800000002e37fae */ /* 0x0003e6000b901d46 */
[----:B------:R-:W-:Y:S01]  /*3870*/  IADD3.X R5, R133, R3, RZ, P1, !PT ;  /* 0x0000000385057210 */ /* 0x000fe20000ffe4ff */
[----:B------:R1:W-:Y:S04]  /*3880*/  LDGSTS.E.BYPASS.LTC128B.128 [R227+0x9000], [R2.64+0x80] ;  /* 0x0900008002e37fae */ /* 0x0003e8000b901d46 */
[----:B------:R1:W-:Y:S04]  /*3890*/  LDGSTS.E.BYPASS.LTC128B.128 [R227+0x8800], [R4.64] ;  /* 0x0880000004e37fae */ /* 0x0003e8000b901d46 */
[----:B------:R1:W-:Y:S04]  /*38a0*/  LDGSTS.E.BYPASS.LTC128B.128 [R227+0x9800], [R4.64+0x80] ;  /* 0x0980008004e37fae */ /* 0x0003e8000b901d46 */
[----:B------:R-:W0:Y:S01]  /*38b0*/  LDGDEPBAR ;  /* 0x00000000000079af */ /* 0x000e220000000000 */
[----:B------:R-:W-:-:S05]  /*38c0*/  BRA `(.L_x_1290) ;  /* 0x00000bb000007947 */ /* 0x000fca0003800000 */
.L_x_1289:
[----:B------:R-:W2:Y:S01]  /*38d0*/  LDL.64 R8, [R1+0x18] ;  /* 0x0000180001087983 */ /* 0x000ea20000100a00 */
[----:B------:R-:W-:Y:S01]  /*38e0*/  SHF.R.S32.HI R0, RZ, 0x1f, R228 ;  /* 0x0000001fff007819 */ /* 0x000fe200000114e4 */
[----:B------:R-:W-:Y:S04]  /*38f0*/  DEPBAR.LE SB0, 0x0 ;  /* 0x000080000000791a */ /* 0x000fe80000000000 */
[----:B------:R-:W3:Y:S01]  /*3900*/  LDL R6, [R1+0x28] ;  /* 0x0000280001067983 */ /* 0x000ee20000100800 */
[----:B------:R-:W-:Y:S02]  /*3910*/  IMAD R0, R0, c[0x0][0x1a0], RZ ;  /* 0x0000680000007a24 */ /* 0x000fe400078e02ff */
[C---:B------:R-:W-:Y:S01]  /*3920*/  IMAD.WIDE.U32 R4, R228.reuse, c[0x0][0x1a0], RZ ;  /* 0x00006800e4047a25 */ /* 0x040fe200078e00ff */
[----:B------:R-:W-:Y:S03]  /*3930*/  BAR.SYNC.DEFER_BLOCKING 0x0 ;  /* 0x0000000000007b1d */ /* 0x000fe60000010000 */
[----:B------:R-:W-:Y:S05]  /*3940*/  IMAD R2, R228, c[0x0][0x1a4], R0 ;  /* 0x00006900e4027a24 */ /* 0x000fea00078e0200 */
[----:B------:R-:W-:Y:S02]  /*3950*/  IADD3 R5, R5, R2, RZ ;  /* 0x0000000205057210 */ /* 0x000fe40007ffe0ff */
        /* <DEDUP_REMOVED lines=9> */
[----:B------:R1:W-:Y:S01]  /*39f0*/  LDGSTS.E.BYPASS.LTC128B.128 [R227+0xa000], [R2.64] ;  /* 0x0a00000002e37fae */ /* 0x0003e2000b901d46 */
[----:B------:R-:W-:Y:S07]  /*3a00*/  ISETP.GT.AND P0, PT, R228, RZ, PT ;  /* 0x000000ffe400720c */ /* 0x000fee0003f04270 */
[----:B------:R1:W-:Y:S08]  /*3a10*/  LDGSTS.E.BYPASS.LTC128B.128 [R227+0xb000], [R2.64+0x80] ;  /* 0x0b00008002e37fae */ /* 0x0003f0000b901d46 */
[----:B------:R2:W-:Y:S08]  /*3a20*/  LDGSTS.E.BYPASS.LTC128B.128 [R227+0xa800], [R4.64] ;  /* 0x0a80000004e37fae */ /* 0x0005f0000b901d46 */
[----:B------:R2:W-:Y:S08]  /*3a30*/  LDGSTS.E.BYPASS.LTC128B.128 [R227+0xb800], [R4.64+0x80] ;  /* 0x0b80008004e37fae */ /* 0x0005f0000b901d46 */
[----:B------:R-:W-:Y:S08]  /*3a40*/  LDSM.16.M88.4 R32, [R214] ;  /* 0x00000000d620783b */ /* 0x000ff00000000200 */
[----:B------:R-:W2:Y:S08]  /*3a50*/  LDSM.16.M88.4 R16, [R212+0x8000] ;  /* 0x00800000d410783b */ /* 0x000eb00000000200 */
[----:B------:R-:W3:Y:S08]  /*3a60*/  LDSM.16.M88.4 R28, [R214+0x2000] ;  /* 0x00200000d61c783b */ /* 0x000ef00000000200 */
[----:B------:R-:W4:Y:S08]  /*3a70*/  LDSM.16.M88.4 R140, [R212+0x8800] ;  /* 0x00880000d48c783b */ /* 0x000f300000000200 */
[----:B------:R-:W0:Y:S08]  /*3a80*/  LDGDEPBAR ;  /* 0x00000000000079af */ /* 0x000e300000000000 */
[----:B------:R-:W-:Y:S01]  /*3a90*/  LDSM.16.M88.4 R176, [R216] ;  /* 0x00000000d8b0783b */ /* 0x000fe20000000200 */
[-C--:B--2---:R-:W-:Y:S07]  /*3aa0*/  HMMA.16816.F32 R4, R32, R16.reuse, RZ ;  /* 0x000000102004723c */ /* 0x084fee00000018ff */
[----:B------:R-:W2:Y:S01]  /*3ab0*/  LDSM.16.M88.4 R180, [R223] ;  /* 0x00000000dfb4783b */ /* 0x000ea20000000200 */
[C---:B---3--:R-:W-:Y:S07]  /*3ac0*/  HMMA.16816.F32 R8, R28.reuse, R16, RZ ;  /* 0x000000101c08723c */ /* 0x048fee00000018ff */
[----:B------:R-:W3:Y:S01]  /*3ad0*/  LDSM.16.M88.4 R184, [R216+0x2000] ;  /* 0x00200000d8b8783b */ /* 0x000ee20000000200 */
[-C--:B------:R-:W-:Y:S07]  /*3ae0*/  HMMA.16816.F32 R12, R28, R18.reuse, RZ ;  /* 0x000000121c0c723c */ /* 0x080fee00000018ff */
[----:B------:R-:W5:Y:S01]  /*3af0*/  LDSM.16.M88.4 R188, [R226] ;  /* 0x00000000e2bc783b */ /* 0x000f620000000200 */
[C---:B------:R-:W-:Y:S07]  /*3b00*/  HMMA.16816.F32 R16, R32.reuse, R18, RZ ;  /* 0x000000122010723c */ /* 0x040fee00000018ff */
[----:B------:R-:W-:Y:S01]  /*3b10*/  LDSM.16.M88.4 R192, [R222] ;  /* 0x00000000dec0783b */ /* 0x000fe20000000200 */
[-C--:B----4-:R-:W-:Y:S07]  /*3b20*/  HMMA.16816.F32 R20, R32, R140.reuse, RZ ;  /* 0x0000008c2014723c */ /* 0x090fee00000018ff */
[----:B------:R-:W4:Y:S01]  /*3b30*/  LDSM.16.M88.4 R196, [R220+0x8000] ;  /* 0x00800000dcc4783b */ /* 0x000f220000000200 */
[C---:B------:R-:W-:Y:S07]  /*3b40*/  HMMA.16816.F32 R24, R28.reuse, R140, RZ ;  /* 0x0000008c1c18723c */ /* 0x040fee00000018ff */
[----:B------:R-:W-:Y:S01]  /*3b50*/  LDSM.16.M88.4 R200, [R220+0x8800] ;  /* 0x00880000dcc8783b */ /* 0x000fe20000000200 */
[-C--:B------:R-:W-:Y:S07]  /*3b60*/  HMMA.16816.F32 R28, R28, R142.reuse, RZ ;  /* 0x0000008e1c1c723c */ /* 0x080fee00000018ff */
[----:B------:R-:W-:Y:S01]  /*3b70*/  LDSM.16.M88.4 R204, [R221] ;  /* 0x00000000ddcc783b */ /* 0x000fe20000000200 */
[----:B------:R-:W-:Y:S07]  /*3b80*/  HMMA.16816.F32 R32, R32, R142, RZ ;  /* 0x0000008e2020723c */ /* 0x000fee00000018ff */
[----:B------:R-:W1:Y:S01]  /*3b90*/  LDSM.16.M88.4 R140, [R222+0x2000] ;  /* 0x00200000de8c783b */ /* 0x000e620000000200 */
[-C--:B--2---:R-:W-:Y:S07]  /*3ba0*/  HMMA.16816.F32 R4, R176, R180.reuse, R4 ;  /* 0x000000b4b004723c */ /* 0x084fee0000001804 */
[----:B------:R-:W2:Y:S01]  /*3bb0*/  LDSM.16.M88.4 R208, [R219] ;  /* 0x00000000dbd0783b */ /* 0x000ea20000000200 */
[C---:B---3--:R-:W-:Y:S08]  /*3bc0*/  HMMA.16816.F32 R8, R184.reuse, R180, R8 ;  /* 0x000000b4b808723c */ /* 0x048ff00000001808 */
[-C--:B------:R-:W-:Y:S08]  /*3bd0*/  HMMA.16816.F32 R12, R184, R182.reuse, R12 ;  /* 0x000000b6b80c723c */ /* 0x080ff0000000180c */
[C---:B------:R-:W-:Y:S01]  /*3be0*/  HMMA.16816.F32 R16, R176.reuse, R182, R16 ;  /* 0x000000b6b010723c */ /* 0x040fe20000001810 */
[----:B------:R-:W-:Y:S07]  /*3bf0*/  LDSM.16.M88.4 R180, [R219+0x800] ;  /* 0x00080000dbb4783b */ /* 0x000fee0000000200 */
[-C--:B-----5:R-:W-:Y:S08]  /*3c00*/  HMMA.16816.F32 R20, R176, R188.reuse, R20 ;  /* 0x000000bcb014723c */ /* 0x0a0ff00000001814 */
[C---:B------:R-:W-:Y:S08]  /*3c10*/  HMMA.16816.F32 R24, R184.reuse, R188, R24 ;  /* 0x000000bcb818723c */ /* 0x040ff00000001818 */
[-C--:B------:R-:W-:Y:S01]  /*3c20*/  HMMA.16816.F32 R28, R184, R190.reuse, R28 ;  /* 0x000000beb81c723c */ /* 0x080fe2000000181c */
[----:B------:R-:W-:Y:S07]  /*3c30*/  LDSM.16.M88.4 R184, [R214+0x4000] ;  /* 0x00400000d6b8783b */ /* 0x000fee0000000200 */
[----:B------:R-:W-:Y:S01]  /*3c40*/  HMMA.16816.F32 R32, R176, R190, R32 ;  /* 0x000000beb020723c */ /* 0x000fe20000001820 */
[----:B------:R-:W3:Y:S07]  /*3c50*/  LDSM.16.M88.4 R176, [R221+0x2000] ;  /* 0x00200000ddb0783b */ /* 0x000eee0000000200 */
[-C--:B----4-:R-:W-:Y:S01]  /*3c60*/  HMMA.16816.F32 R4, R192, R196.reuse, R4 ;  /* 0x000000c4c004723c */ /* 0x090fe20000001804 */
[----:B------:R-:W4:Y:S07]  /*3c70*/  LDSM.16.M88.4 R188, [R212+0x9000] ;  /* 0x00900000d4bc783b */ /* 0x000f2e0000000200 */
[C---:B-1----:R-:W-:Y:S08]  /*3c80*/  HMMA.16816.F32 R8, R140.reuse, R196, R8 ;  /* 0x000000c48c08723c */ /* 0x042ff00000001808 */
[-C--:B------:R-:W-:Y:S08]  /*3c90*/  HMMA.16816.F32 R12, R140, R198.reuse, R12 ;  /* 0x000000c68c0c723c */ /* 0x080ff0000000180c */
[C---:B------:R-:W-:Y:S01]  /*3ca0*/  HMMA.16816.F32 R16, R192.reuse, R198, R16 ;  /* 0x000000c6c010723c */ /* 0x040fe20000001810 */
[----:B------:R-:W-:Y:S07]  /*3cb0*/  LDSM.16.M88.4 R196, [R216+0x4000] ;  /* 0x00400000d8c4783b */ /* 0x000fee0000000200 */
[-C--:B------:R-:W-:Y:S08]  /*3cc0*/  HMMA.16816.F32 R20, R192, R200.reuse, R20 ;  /* 0x000000c8c014723c */ /* 0x080ff00000001814 */
[C---:B------:R-:W-:Y:S08]  /*3cd0*/  HMMA.16816.F32 R24, R140.reuse, R200, R24 ;  /* 0x000000c88c18723c */ /* 0x040ff00000001818 */
[-C--:B------:R-:W-:Y:S01]  /*3ce0*/  HMMA.16816.F32 R28, R140, R202.reuse, R28 ;  /* 0x000000ca8c1c723c */ /* 0x080fe2000000181c */
[----:B------:R-:W1:Y:S07]  /*3cf0*/  LDSM.16.M88.4 R140, [R214+0x6000] ;  /* 0x00600000d68c783b */ /* 0x000e6e0000000200 */
[----:B------:R-:W-:Y:S01]  /*3d00*/  HMMA.16816.F32 R32, R192, R202, R32 ;  /* 0x000000cac020723c */ /* 0x000fe20000001820 */
[----:B------:R-:W5:Y:S07]  /*3d10*/  LDSM.16.M88.4 R192, [R212+0x9800] ;  /* 0x00980000d4c0783b */ /* 0x000f6e0000000200 */
[-C--:B--2---:R-:W-:Y:S01]  /*3d20*/  HMMA.16816.F32 R4, R204, R208.reuse, R4 ;  /* 0x000000d0cc04723c */ /* 0x084fe20000001804 */
[----:B------:R-:W2:Y:S07]  /*3d30*/  LDSM.16.M88.4 R200, [R225] ;  /* 0x00000000e1c8783b */ /* 0x000eae0000000200 */
[C---:B---3--:R-:W-:Y:S08]  /*3d40*/  HMMA.16816.F32 R8, R176.reuse, R208, R8 ;  /* 0x000000d0b008723c */ /* 0x048ff00000001808 */
[-C--:B------:R-:W-:Y:S08]  /*3d50*/  HMMA.16816.F32 R12, R176, R210.reuse, R12 ;  /* 0x000000d2b00c723c */ /* 0x080ff0000000180c */
[C---:B------:R-:W-:Y:S01]  /*3d60*/  HMMA.16816.F32 R16, R204.reuse, R210, R16 ;  /* 0x000000d2cc10723c */ /* 0x040fe20000001810 */
[----:B------:R-:W-:Y:S07]  /*3d70*/  LDSM.16.M88.4 R208, [R220+0x9000] ;  /* 0x00900000dcd0783b */ /* 0x000fee0000000200 */
[-C--:B------:R-:W-:Y:S08]  /*3d80*/  HMMA.16816.F32 R20, R204, R180.reuse, R20 ;  /* 0x000000b4cc14723c */ /* 0x080ff00000001814 */
[C---:B------:R-:W-:Y:S08]  /*3d90*/  HMMA.16816.F32 R24, R176.reuse, R180, R24 ;  /* 0x000000b4b018723c */ /* 0x040ff00000001818 */
[-C--:B------:R-:W-:Y:S01]  /*3da0*/  HMMA.16816.F32 R28, R176, R182.reuse, R28 ;  /* 0x000000b6b01c723c */ /* 0x080fe2000000181c */
[----:B------:R-:W3:Y:S07]  /*3db0*/  LDSM.16.M88.4 R176, [R216+0x6000] ;  /* 0x00600000d8b0783b */ /* 0x000eee0000000200 */
[----:B------:R-:W-:Y:S01]  /*3dc0*/  HMMA.16816.F32 R32, R204, R182, R32 ;  /* 0x000000b6cc20723c */ /* 0x000fe20000001820 */
[----:B------:R-:W2:Y:S07]  /*3dd0*/  LDSM.16.M88.4 R180, [R224] ;  /* 0x00000000e0b4783b */ /* 0x000eae0000000200 */
[-C--:B----4-:R-:W-:Y:S01]  /*3de0*/  HMMA.16816.F32 R4, R184, R188.reuse, R4 ;  /* 0x000000bcb804723c */ /* 0x090fe20000001804 */
[----:B------:R-:W4:Y:S07]  /*3df0*/  LDSM.16.M88.4 R204, [R222+0x4000] ;  /* 0x00400000decc783b */ /* 0x000f2e0000000200 */
[C---:B-1----:R-:W-:Y:S08]  /*3e00*/  HMMA.16816.F32 R8, R140.reuse, R188, R8 ;  /* 0x000000bc8c08723c */ /* 0x042ff00000001808 */
[-C--:B------:R-:W-:Y:S08]  /*3e10*/  HMMA.16816.F32 R12, R140, R190.reuse, R12 ;  /* 0x000000be8c0c723c */ /* 0x080ff0000000180c */
[C---:B------:R-:W-:Y:S01]  /*3e20*/  HMMA.16816.F32 R16, R184.reuse, R190, R16 ;  /* 0x000000beb810723c */ /* 0x040fe20000001810 */
[----:B------:R-:W-:Y:S07]  /*3e30*/  LDSM.16.M88.4 R188, [R221+0x4000] ;  /* 0x00400000ddbc783b */ /* 0x000fee0000000200 */
[-C--:B-----5:R-:W-:Y:S08]  /*3e40*/  HMMA.16816.F32 R20, R184, R192.reuse, R20 ;  /* 0x000000c0b814723c */ /* 0x0a0ff00000001814 */
[C---:B------:R-:W-:Y:S08]  /*3e50*/  HMMA.16816.F32 R24, R140.reuse, R192, R24 ;  /* 0x000000c08c18723c */ /* 0x040ff00000001818 */
[-C--:B------:R-:W-:Y:S01]  /*3e60*/  HMMA.16816.F32 R28, R140, R194.reuse, R28 ;  /* 0x000000c28c1c723c */ /* 0x080fe2000000181c */
[----:B------:R-:W1:Y:S07]  /*3e70*/  LDSM.16.M88.4 R140, [R222+0x6000] ;  /* 0x00600000de8c783b */ /* 0x000e6e0000000200 */
[----:B------:R-:W-:Y:S01]  /*3e80*/  HMMA.16816.F32 R32, R184, R194, R32 ;  /* 0x000000c2b820723c */ /* 0x000fe20000001820 */
[----:B------:R-:W5:Y:S07]  /*3e90*/  LDSM.16.M88.4 R184, [R220+0x9800] ;  /* 0x00980000dcb8783b */ /* 0x000f6e0000000200 */
[-C--:B--2---:R-:W-:Y:S01]  /*3ea0*/  HMMA.16816.F32 R4, R196, R200.reuse, R4 ;  /* 0x000000c8c404723c */ /* 0x084fe20000001804 */
[----:B------:R-:W2:Y:S07]  /*3eb0*/  LDSM.16.M88.4 R192, [R219+0x1000] ;  /* 0x00100000dbc0783b */ /* 0x000eae0000000200 */
[C---:B---3--:R-:W-:Y:S08]  /*3ec0*/  HMMA.16816.F32 R8, R176.reuse, R200, R8 ;  /* 0x000000c8b008723c */ /* 0x048ff00000001808 */
[-C--:B------:R-:W-:Y:S08]  /*3ed0*/  HMMA.16816.F32 R12, R176, R202.reuse, R12 ;  /* 0x000000cab00c723c */ /* 0x080ff0000000180c */
[C---:B------:R-:W-:Y:S08]  /*3ee0*/  HMMA.16816.F32 R16, R196.reuse, R202, R16 ;  /* 0x000000cac410723c */ /* 0x040ff00000001810 */
[-C--:B------:R-:W-:Y:S08]  /*3ef0*/  HMMA.16816.F32 R20, R196, R180.reuse, R20 ;  /* 0x000000b4c414723c */ /* 0x080ff00000001814 */
[C---:B------:R-:W-:Y:S08]  /*3f00*/  HMMA.16816.F32 R24, R176.reuse, R180, R24 ;  /* 0x000000b4b018723c */ /* 0x040ff00000001818 */
[-C--:B------:R-:W-:Y:S01]  /*3f10*/  HMMA.16816.F32 R28, R176, R182.reuse, R28 ;  /* 0x000000b6b01c723c */ /* 0x080fe2000000181c */
[----:B------:R-:W3:Y:S07]  /*3f20*/  LDSM.16.M88.4 R176, [R221+0x6000] ;  /* 0x00600000ddb0783b */ /* 0x000eee0000000200 */
[----:B------:R-:W-:Y:S08]  /*3f30*/  HMMA.16816.F32 R32, R196, R182, R32 ;  /* 0x000000b6c420723c */ /* 0x000ff00000001820 */
[-C--:B----4-:R-:W-:Y:S08]  /*3f40*/  HMMA.16816.F32 R4, R204, R208.reuse, R4 ;  /* 0x000000d0cc04723c */ /* 0x090ff00000001804 */
[C---:B-1----:R-:W-:Y:S08]  /*3f50*/  HMMA.16816.F32 R8, R140.reuse, R208, R8 ;  /* 0x000000d08c08723c */ /* 0x042ff00000001808 */
[-C--:B------:R-:W-:Y:S08]  /*3f60*/  HMMA.16816.F32 R12, R140, R210.reuse, R12 ;  /* 0x000000d28c0c723c */ /* 0x080ff0000000180c */
[C---:B------:R-:W-:Y:S08]  /*3f70*/  HMMA.16816.F32 R16, R204.reuse, R210, R16 ;  /* 0x000000d2cc10723c */ /* 0x040ff00000001810 */
[-C--:B-----5:R-:W-:Y:S08]  /*3f80*/  HMMA.16816.F32 R20, R204, R184.reuse, R20 ;  /* 0x000000b8cc14723c */ /* 0x0a0ff00000001814 */
        /* <DEDUP_REMOVED lines=19> */
[----:B------:R-:W3:Y:S10]  /*40c0*/  MUFU.TANH R143, R6 ;  /* 0x00000006008f7308 */ /* 0x000ef40000002400 */
[----:B------:R4:W1:Y:S10]  /*40d0*/  MUFU.TANH R183, R7 ;  /* 0x0000000700b77308 */ /* 0x0008740000002400 */
[----:B------:R5:W1:Y:S10]  /*40e0*/  MUFU.TANH R182, R8 ;  /* 0x0000000800b67308 */ /* 0x000a740000002400 */
[----:B------:R1:W1:Y:S01]  /*40f0*/  MUFU.TANH R185, R9 ;  /* 0x0000000900b97308 */ /* 0x0002620000002400 */
[----:B----4-:R-:W4:Y:S01]  /*4100*/  LDSM.16.M88.4 R4, [R219+0x1800] ;  /* 0x00180000db04783b */ /* 0x010f220000000200 */
[----:B------:R-:W-:Y:S08]  /*4110*/  DEPBAR.LE SB0, 0x0 ;  /* 0x000080000000791a */ /* 0x000ff00000000000 */
[----:B------:R2:W2:Y:S01]  /*4120*/  MUFU.TANH R180, R10 ;  /* 0x0000000a00b47308 */ /* 0x0004a20000002400 */
[----:B------:R-:W-:Y:S01]  /*4130*/  BAR.SYNC.DEFER_BLOCKING 0x0 ;  /* 0x0000000000007b1d */ /* 0x000fe20000010000 */
[----:B-----5:R-:W-:Y:S08]  /*4140*/  FMUL.FTZ R8, R18, c[0x0][0x2ec] ;  /* 0x0000bb0012087a20 */ /* 0x020ff00000410000 */
[----:B------:R5:W3:Y:S01]  /*4150*/  MUFU.TANH R187, R11 ;  /* 0x0000000b00bb7308 */ /* 0x000ae20000002400 */
[----:B-1----:R-:W-:Y:S09]  /*4160*/  FMUL.FTZ R9, R17, c[0x0][0x2ec] ;  /* 0x0000bb0011097a20 */ /* 0x002ff20000410000 */
[----:B------:R1:W1:Y:S01]  /*4170*/  MUFU.TANH R186, R12 ;  /* 0x0000000c00ba7308 */ /* 0x0002620000002400 */
[----:B--2---:R-:W-:Y:S09]  /*4180*/  FMUL.FTZ R10, R16, c[0x0][0x2ec] ;  /* 0x0000bb00100a7a20 */ /* 0x004ff20000410000 */
[----:B------:R2:W2:Y:S01]  /*4190*/  MUFU.TANH R184, R13 ;  /* 0x0000000d00b87308 */ /* 0x0004a20000002400 */
[-C--:B----4-:R-:W-:Y:S05]  /*41a0*/  HMMA.16816.F32 R20, R188, R4.reuse, R20 ;  /* 0x00000004bc14723c */ /* 0x090fea0000001814 */
[----:B-----5:R-:W-:Y:S04]  /*41b0*/  FMUL.FTZ R11, R19, c[0x0][0x2ec] ;  /* 0x0000bb00130b7a20 */ /* 0x020fe80000410000 */
[----:B------:R-:W4:Y:S01]  /*41c0*/  MUFU.TANH R10, R10 ;  /* 0x0000000a000a7308 */ /* 0x000f220000002400 */
[C---:B------:R-:W-:Y:S04]  /*41d0*/  HMMA.16816.F32 R24, R176.reuse, R4, R24 ;  /* 0x00000004b018723c */ /* 0x040fe80000001818 */
[----:B-1----:R-:W-:Y:S05]  /*41e0*/  FMUL.FTZ R12, R15, c[0x0][0x2ec] ;  /* 0x0000bb000f0c7a20 */ /* 0x002fea0000410000 */
[----:B------:R-:W1:Y:S01]  /*41f0*/  MUFU.TANH R9, R9 ;  /* 0x0000000900097308 */ /* 0x000e620000002400 */
[-C--:B------:R-:W-:Y:S03]  /*4200*/  HMMA.16816.F32 R28, R176, R6.reuse, R28 ;  /* 0x00000006b01c723c */ /* 0x080fe6000000181c */
[----:B--2---:R-:W-:Y:S02]  /*4210*/  FMUL.FTZ R13, R14, c[0x0][0x2ec] ;  /* 0x0000bb000e0d7a20 */ /* 0x004fe40000410000 */
[----:B------:R-:W-:Y:S03]  /*4220*/  FMUL.FTZ R20, R20, c[0x0][0x2ec] ;  /* 0x0000bb0014147a20 */ /* 0x000fe60000410000 */
[----:B------:R-:W-:Y:S01]  /*4230*/  HMMA.16816.F32 R32, R188, R6, R32 ;  /* 0x00000006bc20723c */ /* 0x000fe20000001820 */
[----:B------:R-:W2:Y:S03]  /*4240*/  MUFU.TANH R13, R13 ;  /* 0x0000000d000d7308 */ /* 0x000ea60000002400 */
[----:B------:R-:W-:Y:S02]  /*4250*/  FMUL.FTZ R21, R21, c[0x0][0x2ec] ;  /* 0x0000bb0015157a20 */ /* 0x000fe40000410000 */
[----:B------:R-:W-:Y:S02]  /*4260*/  FMUL.FTZ R22, R22, c[0x0][0x2ec] ;  /* 0x0000bb0016167a20 */ /* 0x000fe40000410000 */
[----:B------:R-:W-:Y:S03]  /*4270*/  FMUL.FTZ R23, R23, c[0x0][0x2ec] ;  /* 0x0000bb0017177a20 */ /* 0x000fe60000410000 */
[----:B------:R-:W1:Y:S01]  /*4280*/  MUFU.TANH R12, R12 ;  /* 0x0000000c000c7308 */ /* 0x000e620000002400 */
[----:B------:R-:W-:Y:S02]  /*4290*/  FMUL.FTZ R24, R24, c[0x0][0x2ec] ;  /* 0x0000bb0018187a20 */ /* 0x000fe40000410000 */
[----:B------:R-:W-:Y:S02]  /*42a0*/  FMUL.FTZ R25, R25, c[0x0][0x2ec] ;  /* 0x0000bb0019197a20 */ /* 0x000fe40000410000 */
[----:B------:R-:W-:Y:S02]  /*42b0*/  FMUL.FTZ R26, R26, c[0x0][0x2ec] ;  /* 0x0000bb001a1a7a20 */ /* 0x000fe40000410000 */
[----:B------:R-:W-:Y:S02]  /*42c0*/  FMUL.FTZ R27, R27, c[0x0][0x2ec] ;  /* 0x0000bb001b1b7a20 */ /* 0x000fe40000410000 */
[----:B------:R-:W-:Y:S01]  /*42d0*/  FMUL.FTZ R28, R28, c[0x0][0x2ec] ;  /* 0x0000bb001c1c7a20 */ /* 0x000fe20000410000 */
        /* <DEDUP_REMOVED lines=8> */
[----:B------:R-:W-:Y:S07]  /*4360*/  FMUL.FTZ R35, R35, c[0x0][0x2ec] ;  /* 0x0000bb0023237a20 */ /* 0x000fee0000410000 */
        /* <DEDUP_REMOVED lines=17> */
.L_x_1290:
        /* <DEDUP_REMOVED lines=58> */
[----:B----4-:R-:W-:Y:S01]  /*4820*/  FMUL.FTZ R16, R133, R156 ;  /* 0x0000009c85107220 */ /* 0x010fe20000410000 */
[----:B------:R-:W-:Y:S01]  /*4830*/  FSEL R137, R137, RZ, P1 ;  /* 0x000000ff89897208 */ /* 0x000fe20000800000 */
[----:B------:R1:W2:Y:S01]  /*4840*/  MUFU.EX2 R132, R0 ;  /* 0x0000000000847308 */ /* 0x0002a20000000800 */
[----:B------:R-:W-:Y:S01]  /*4850*/  FSETP.NEU.FTZ.AND P1, PT, R135, -INF , PT ;  /* 0xff8000008700780b */ /* 0x000fe20003f3d000 */
[----:B------:R-:W-:Y:S02]  /*4860*/  FMUL.FTZ R17, R133, R157 ;  /* 0x0000009d85117220 */ /* 0x000fe40000410000 */
[--C-:B------:R-:W-:Y:S02]  /*4870*/  FFMA.FTZ R4, R142, c[0x0][0x23c], -R137.reuse ;  /* 0x00008f008e047a23 */ /* 0x100fe40000010889 */
[----:B------:R-:W-:Y:S02]  /*4880*/  FMUL.FTZ R142, R3, c[0x0][0x23c] ;  /* 0x00008f00038e7a20 */ /* 0x000fe40000410000 */
[--C-:B------:R-:W-:Y:S02]  /*4890*/  FFMA.FTZ R5, R181, c[0x0][0x23c], -R137.reuse ;  /* 0x00008f00b5057a23 */ /* 0x100fe40000010889 */
[----:B------:R3:W-:Y:S01]  /*48a0*/  MUFU.EX2 R247, R4 ;  /* 0x0000000400f77308 */ /* 0x0007e20000000800 */
[C---:B------:R-:W-:Y:S02]  /*48b0*/  FMUL.FTZ R32, R133.reuse, R172 ;  /* 0x000000ac85207220 */ /* 0x040fe40000410000 */
        /* <DEDUP_REMOVED lines=15> */
[--C-:B---3--:R-:W-:Y:S02]  /*49b0*/  FFMA.FTZ R4, R143, c[0x0][0x23c], -R138.reuse ;  /* 0x00008f008f047a23 */ /* 0x108fe4000001088a */
[----:B------:R-:W-:Y:S02]  /*49c0*/  FFMA.FTZ R143, R192, c[0x0][0x23c], -R137 ;  /* 0x00008f00c08f7a23 */ /* 0x000fe40000010889 */
[C---:B------:R-:W-:Y:S02]  /*49d0*/  FMUL.FTZ R18, R132.reuse, R158 ;  /* 0x0000009e84127220 */ /* 0x040fe40000410000 */
[----:B------:R3:W-:Y:S01]  /*49e0*/  MUFU.EX2 R243, R4 ;  /* 0x0000000400f37308 */ /* 0x0007e20000000800 */
[--C-:B----4-:R-:W-:Y:S02]  /*49f0*/  FFMA.FTZ R5, R11, c[0x0][0x23c], -R138.reuse ;  /* 0x00008f000b057a23 */ /* 0x110fe4000001088a */
[C---:B------:R-:W-:Y:S02]  /*4a00*/  FMUL.FTZ R19, R132.reuse, R159 ;  /* 0x0000009f84137220 */ /* 0x040fe40000410000 */
[C---:B------:R-:W-:Y:S01]  /*4a10*/  FMUL.FTZ R34, R132.reuse, R174 ;  /* 0x000000ae84227220 */ /* 0x040fe20000410000 */
[----:B------:R-:W-:Y:S01]  /*4a20*/  LDSM.16.MT88.4 R156, [R217+0xa000] ;  /* 0x00a00000d99c783b */ /* 0x000fe20000004200 */
[C---:B------:R-:W-:Y:S02]  /*4a30*/  FMUL.FTZ R35, R132.reuse, R175 ;  /* 0x000000af84237220 */ /* 0x040fe40000410000 */
[C---:B------:R-:W-:Y:S01]  /*4a40*/  FMUL.FTZ R38, R132.reuse, R38 ;  /* 0x0000002684267220 */ /* 0x040fe20000410000 */
[----:B------:R4:W-:Y:S01]  /*4a50*/  MUFU.EX2 R233, R143 ;  /* 0x0000008f00e97308 */ /* 0x0009e20000000800 */
[C---:B------:R-:W-:Y:S02]  /*4a60*/  FMUL.FTZ R39, R132.reuse, R39 ;  /* 0x0000002784277220 */ /* 0x040fe40000410000 */
[----:B------:R-:W-:Y:S01]  /*4a70*/  FMUL.FTZ R50, R132, R50 ;  /* 0x0000003284327220 */ /* 0x000fe20000410000 */
[----:B------:R-:W-:Y:S01]  /*4a80*/  LDSM.16.MT88.4 R172, [R215+0xa800] ;  /* 0x00a80000d7ac783b */ /* 0x000fe20000004200 */
[----:B-1----:R-:W-:Y:S02]  /*4a90*/  FADD.FTZ R0, -R3, R139 ;  /* 0x0000008b03007221 */ /* 0x002fe40000010100 */
[----:B------:R-:W-:Y:S02]  /*4aa0*/  FMUL.FTZ R139, R134, c[0x0][0x23c] ;  /* 0x00008f00868b7a20 */ /* 0x000fe40000410000 */
[----:B------:R-:W-:Y:S01]  /*4ab0*/  FMUL.FTZ R0, R0, c[0x0][0x23c] ;  /* 0x00008f0000007a20 */ /* 0x000fe20000410000 */
[----:B------:R1:W-:Y:S01]  /*4ac0*/  MUFU.EX2 R244, R5 ;  /* 0x0000000500f47308 */ /* 0x0003e20000000800 */
[C---:B--2---:R-:W-:Y:S01]  /*4ad0*/  FMUL.FTZ R24, R2.reuse, R164 ;  /* 0x000000a402187220 */ /* 0x044fe20000410000 */
[----:B------:R-:W-:Y:S01]  /*4ae0*/  FSEL R139, R139, RZ, P1 ;  /* 0x000000ff8b8b7208 */ /* 0x000fe20000800000 */
[C---:B------:R-:W-:Y:S01]  /*4af0*/  FMUL.FTZ R25, R2.reuse, R165 ;  /* 0x000000a502197220 */ /* 0x040fe20000410000 */
[----:B------:R-:W-:Y:S01]  /*4b00*/  FSETP.NEU.FTZ.AND P1, PT, R3, -INF , PT ;  /* 0xff8000000300780b */ /* 0x000fe20003f3d000 */
[--C-:B---3--:R-:W-:Y:S02]  /*4b10*/  FFMA.FTZ R4, R183, c[0x0][0x23c], -R138.reuse ;  /* 0x00008f00b7047a23 */ /* 0x108fe4000001088a */
[----:B------:R-:W-:Y:S01]  /*4b20*/  FMUL.FTZ R28, R2, R168 ;  /* 0x000000a8021c7220 */ /* 0x000fe20000410000 */
[----:B------:R-:W-:Y:S01]  /*4b30*/  FSEL R142, R142, RZ, P1 ;  /* 0x000000ff8e8e7208 */ /* 0x000fe20000800000 */
[C---:B------:R-:W-:Y:S01]  /*4b40*/  FMUL.FTZ R29, R2.reuse, R169 ;  /* 0x000000a9021d7220 */ /* 0x040fe20000410000 */
[----:B------:R-:W2:Y:S01]  /*4b50*/  MUFU.EX2 R245, R4 ;  /* 0x0000000400f57308 */ /* 0x000ea20000000800 */
[C---:B------:R-:W-:Y:S02]  /*4b60*/  FMUL.FTZ R40, R2.reuse, R40 ;  /* 0x0000002802287220 */ /* 0x040fe40000410000 */
[C---:B------:R-:W-:Y:S02]  /*4b70*/  FMUL.FTZ R41, R2.reuse, R41 ;  /* 0x0000002902297220 */ /* 0x040fe40000410000 */
[--C-:B----4-:R-:W-:Y:S02]  /*4b80*/  FFMA.FTZ R143, R193, c[0x0][0x23c], -R137.reuse ;  /* 0x00008f00c18f7a23 */ /* 0x110fe40000010889 */
[C---:B------:R-:W-:Y:S02]  /*4b90*/  FMUL.FTZ R44, R2.reuse, R44 ;  /* 0x0000002c022c7220 */ /* 0x040fe40000410000 */
[----:B------:R-:W-:Y:S01]  /*4ba0*/  FMUL.FTZ R45, R2, R45 ;  /* 0x0000002d022d7220 */ /* 0x000fe20000410000 */
[----:B------:R-:W3:Y:S01]  /*4bb0*/  MUFU.EX2 R0, R0 ;  /* 0x0000000000007308 */ /* 0x000ee20000000800 */
[C---:B------:R-:W-:Y:S02]  /*4bc0*/  FMUL.FTZ R51, R132.reuse, R51 ;  /* 0x0000003384337220 */ /* 0x040fe40000410000 */
[C---:B------:R-:W-:Y:S02]  /*4bd0*/  FMUL.FTZ R53, R133.reuse, R53 ;  /* 0x0000003585357220 */ /* 0x040fe40000410000 */
[----:B-1----:R-:W-:Y:S02]  /*4be0*/  FMUL.FTZ R5, R133, R149 ;  /* 0x0000009585057220 */ /* 0x002fe40000410000 */
[C---:B------:R-:W-:Y:S02]  /*4bf0*/  FMUL.FTZ R54, R132.reuse, R54 ;  /* 0x0000003684367220 */ /* 0x040fe40000410000 */
[----:B------:R-:W-:Y:S01]  /*4c00*/  FMUL.FTZ R55, R132, R55 ;  /* 0x0000003784377220 */ /* 0x000fe20000410000 */
[----:B------:R1:W-:Y:S01]  /*4c10*/  MUFU.EX2 R232, R143 ;  /* 0x0000008f00e87308 */ /* 0x0003e20000000800 */
[C---:B------:R-:W-:Y:S02]  /*4c20*/  FMUL.FTZ R56, R2.reuse, R56 ;  /* 0x0000003802387220 */ /* 0x040fe40000410000 */
[----:B------:R-:W-:Y:S01]  /*4c30*/  FMUL.FTZ R57, R2, R57 ;  /* 0x0000003902397220 */ /* 0x000fe20000410000 */
[----:B--2---:R-:W-:Y:S01]  /*4c40*/  F2FP.PACK_AB R149, R245, R243 ;  /* 0x000000f3f595723e */ /* 0x004fe200000000ff */
[--C-:B------:R-:W-:Y:S02]  /*4c50*/  FFMA.FTZ R4, R10, c[0x0][0x23c], -R137.reuse ;  /* 0x00008f000a047a23 */ /* 0x100fe40000010889 */
[C---:B------:R-:W-:Y:S02]  /*4c60*/  FMUL.FTZ R60, R2.reuse, R60 ;  /* 0x0000003c023c7220 */ /* 0x040fe40000410000 */
[----:B------:R-:W-:Y:S01]  /*4c70*/  FMUL.FTZ R61, R2, R61 ;  /* 0x0000003d023d7220 */ /* 0x000fe20000410000 */
[----:B------:R2:W-:Y:S01]  /*4c80*/  MUFU.EX2 R246, R4 ;  /* 0x0000000400f67308 */ /* 0x0005e20000000800 */
[C---:B------:R-:W-:Y:S02]  /*4c90*/  FMUL.FTZ R64, R133.reuse, R64 ;  /* 0x0000004085407220 */ /* 0x040fe40000410000 */
[----:B------:R-:W-:Y:S02]  /*4ca0*/  FMUL.FTZ R65, R133, R65 ;  /* 0x0000004185417220 */ /* 0x000fe40000410000 */
[C---:B---3--:R-:W-:Y:S02]  /*4cb0*/  FMUL.FTZ R10, R0.reuse, R146 ;  /* 0x00000092000a7220 */ /* 0x048fe40000410000 */
[C---:B------:R-:W-:Y:S02]  /*4cc0*/  FMUL.FTZ R11, R0.reuse, R147 ;  /* 0x00000093000b7220 */ /* 0x040fe40000410000 */
[C---:B------:R-:W-:Y:S02]  /*4cd0*/  FMUL.FTZ R14, R0.reuse, R154 ;  /* 0x0000009a000e7220 */ /* 0x040fe40000410000 */
[C---:B------:R-:W-:Y:S02]  /*4ce0*/  FMUL.FTZ R15, R0.reuse, R155 ;  /* 0x0000009b000f7220 */ /* 0x040fe40000410000 */
[----:B------:R-:W-:Y:S02]  /*4cf0*/  FMUL.FTZ R26, R0, R166 ;  /* 0x000000a6001a7220 */ /* 0x000fe40000410000 */
[--C-:B-1----:R-:W-:Y:S02]  /*4d00*/  FFMA.FTZ R143, R194, c[0x0][0x23c], -R138.reuse ;  /* 0x00008f00c28f7a23 */ /* 0x102fe4000001088a */
[C---:B------:R-:W-:Y:S02]  /*4d10*/  FMUL.FTZ R27, R0.reuse, R167 ;  /* 0x000000a7001b7220 */ /* 0x040fe40000410000 */
[----:B------:R1:W-:Y:S01]  /*4d20*/  MUFU.EX2 R231, R143 ;  /* 0x0000008f00e77308 */ /* 0x0003e20000000800 */
[C---:B------:R-:W-:Y:S02]  /*4d30*/  FMUL.FTZ R30, R0.reuse, R170 ;  /* 0x000000aa001e7220 */ /* 0x040fe40000410000 */
[----:B------:R-:W-:Y:S02]  /*4d40*/  FMUL.FTZ R31, R0, R171 ;  /* 0x000000ab001f7220 */ /* 0x000fe40000410000 */
[----:B--2---:R-:W-:Y:S02]  /*4d50*/  FFMA.FTZ R4, R9, c[0x0][0x23c], -R137 ;  /* 0x00008f0009047a23 */ /* 0x004fe40000010889 */
[----:B------:R-:W-:Y:S02]  /*4d60*/  FFMA.FTZ R9, R184, c[0x0][0x23c], -R139 ;  /* 0x00008f00b8097a23 */ /* 0x000fe4000001088b */
[C---:B------:R-:W-:Y:S01]  /*4d70*/  FMUL.FTZ R42, R0.reuse, R42 ;  /* 0x0000002a002a7220 */ /* 0x040fe20000410000 */
[----:B------:R-:W2:Y:S01]  /*4d80*/  MUFU.EX2 R248, R4 ;  /* 0x0000000400f87308 */ /* 0x000ea20000000800 */
        /* <DEDUP_REMOVED lines=8> */
[--C-:B-1----:R-:W-:Y:S02]  /*4e10*/  FFMA.FTZ R143, R195, c[0x0][0x23c], -R138.reuse ;  /* 0x00008f00c38f7a23 */ /* 0x102fe4000001088a */
[----:B------:R-:W-:Y:S01]  /*4e20*/  LDSM.16.MT88.4 R192, [R215+0xb800] ;  /* 0x00b80000d7c0783b */ /* 0x000fe20000004200 */
[C---:B------:R-:W-:Y:S02]  /*4e30*/  FMUL.FTZ R66, R132.reuse, R66 ;  /* 0x0000004284427220 */ /* 0x040fe40000410000 */
[----:B------:R1:W-:Y:S01]  /*4e40*/  MUFU.EX2 R230, R143 ;  /* 0x0000008f00e67308 */ /* 0x0003e20000000800 */
[----:B------:R-:W-:Y:S02]  /*4e50*/  FMUL.FTZ R67, R132, R67 ;  /* 0x0000004384437220 */ /* 0x000fe40000410000 */
[C---:B------:R-:W-:Y:S01]  /*4e60*/  FMUL.FTZ R68, R133.reuse, R68 ;  /* 0x0000004485447220 */ /* 0x040fe20000410000 */
[----:B--2---:R-:W-:Y:S01]  /*4e70*/  F2FP.PACK_AB R150, R248, R246 ;  /* 0x000000f6f896723e */ /* 0x004fe200000000ff */
[--C-:B------:R-:W-:Y:S02]  /*4e80*/  FFMA.FTZ R4, R8, c[0x0][0x23c], -R138.reuse ;  /* 0x00008f0008047a23 */ /* 0x100fe4000001088a */
[----:B------:R-:W-:Y:S02]  /*4e90*/  FMUL.FTZ R8, R2, R144 ;  /* 0x0000009002087220 */ /* 0x000fe40000410000 */
[----:B------:R-:W-:Y:S01]  /*4ea0*/  FMUL.FTZ R69, R133, R69 ;  /* 0x0000004585457220 */ /* 0x000fe20000410000 */
[----:B------:R-:W2:Y:S01]  /*4eb0*/  MUFU.EX2 R242, R4 ;  /* 0x0000000400f27308 */ /* 0x000ea20000000800 */
[C---:B------:R-:W-:Y:S02]  /*4ec0*/  FMUL.FTZ R70, R132.reuse, R70 ;  /* 0x0000004684467220 */ /* 0x040fe40000410000 */
[----:B------:R-:W-:Y:S02]  /*4ed0*/  FMUL.FTZ R71, R132, R71 ;  /* 0x0000004784477220 */ /* 0x000fe40000410000 */
[C---:B---3--:R-:W-:Y:S02]  /*4ee0*/  FMUL.FTZ R9, R2.reuse, R145 ;  /* 0x0000009102097220 */ /* 0x048fe40000410000 */
[C---:B------:R-:W-:Y:S02]  /*4ef0*/  FMUL.FTZ R72, R2.reuse, R72 ;  /* 0x0000004802487220 */ /* 0x040fe40000410000 */
[----:B------:R-:W-:Y:S02]  /*4f00*/  FMUL.FTZ R73, R2, R73 ;  /* 0x0000004902497220 */ /* 0x000fe40000410000 */
[C---:B------:R-:W-:Y:S02]  /*4f10*/  FMUL.FTZ R74, R0.reuse, R74 ;  /* 0x0000004a004a7220 */ /* 0x040fe40000410000 */
[----:B------:R-:W-:Y:S02]  /*4f20*/  FMUL.FTZ R75, R0, R75 ;  /* 0x0000004b004b7220 */ /* 0x000fe40000410000 */
[--C-:B-1----:R-:W-:Y:S02]  /*4f30*/  FFMA.FTZ R143, R188, c[0x0][0x23c], -R137.reuse ;  /* 0x00008f00bc8f7a23 */ /* 0x102fe40000010889 */
[----:B------:R-:W-:Y:S02]  /*4f40*/  FFMA.FTZ R137, R189, c[0x0][0x23c], -R137 ;  /* 0x00008f00bd897a23 */ /* 0x000fe40000010889 */
[C---:B------:R-:W-:Y:S01]  /*4f50*/  FMUL.FTZ R76, R2.reuse, R76 ;  /* 0x0000004c024c7220 */ /* 0x040fe20000410000 */
[----:B------:R-:W-:Y:S01]  /*4f60*/  MUFU.EX2 R229, R143 ;  /* 0x0000008f00e57308 */ /* 0x000fe20000000800 */
[----:B------:R-:W-:Y:S02]  /*4f70*/  FMUL.FTZ R77, R2, R77 ;  /* 0x0000004d024d7220 */ /* 0x000fe40000410000 */
[----:B------:R-:W-:Y:S01]  /*4f80*/  FMUL.FTZ R78, R0, R78 ;  /* 0x0000004e004e7220 */ /* 0x000fe20000410000 */
[----:B--2---:R-:W-:Y:S01]  /*4f90*/  F2FP.PACK_AB R151, R244, R242 ;  /* 0x000000f2f497723e */ /* 0x004fe200000000ff */
[--C-:B------:R-:W-:Y:S02]  /*4fa0*/  FFMA.FTZ R4, R182, c[0x0][0x23c], -R139.reuse ;  /* 0x00008f00b6047a23 */ /* 0x100fe4000001088b */
        /* <DEDUP_REMOVED lines=11> */
[C---:B------:R-:W-:Y:S02]  /*5060*/  FMUL.FTZ R88, R2.reuse, R88 ;  /* 0x0000005802587220 */ /* 0x040fe40000410000 */
[----:B------:R-:W-:Y:S02]  /*5070*/  FMUL.FTZ R89, R2, R89 ;  /* 0x0000005902597220 */ /* 0x000fe40000410000 */
[C---:B------:R-:W-:Y:S02]  /*5080*/  FMUL.FTZ R90, R0.reuse, R90 ;  /* 0x0000005a005a7220 */ /* 0x040fe40000410000 */
[----:B------:R-:W-:Y:S02]  /*5090*/  FMUL.FTZ R91, R0, R91 ;  /* 0x0000005b005b7220 */ /* 0x000fe40000410000 */
[C---:B------:R-:W-:Y:S02]  /*50a0*/  FMUL.FTZ R92, R2.reuse, R92 ;  /* 0x0000005c025c7220 */ /* 0x040fe40000410000 */
[--C-:B-1----:R-:W-:Y:S02]  /*50b0*/  FFMA.FTZ R4, R185, c[0x0][0x23c], -R139.reuse ;  /* 0x00008f00b9047a23 */ /* 0x102fe4000001088b */
[----:B------:R-:W-:Y:S02]  /*50c0*/  FMUL.FTZ R93, R2, R93 ;  /* 0x0000005d025d7220 */ /* 0x000fe40000410000 */
[----:B------:R-:W1:Y:S01]  /*50d0*/  MUFU.EX2 R241, R4 ;  /* 0x0000000400f17308 */ /* 0x000e620000000800 */
[C---:B------:R-:W-:Y:S02]  /*50e0*/  FMUL.FTZ R94, R0.reuse, R94 ;  /* 0x0000005e005e7220 */ /* 0x040fe40000410000 */
[----:B------:R-:W-:Y:S02]  /*50f0*/  FMUL.FTZ R95, R0, R95 ;  /* 0x0000005f005f7220 */ /* 0x000fe40000410000 */
[--C-:B--2---:R-:W-:Y:S02]  /*5100*/  FFMA.FTZ R137, R190, c[0x0][0x23c], -R138.reuse ;  /* 0x00008f00be897a23 */ /* 0x104fe4000001088a */
[----:B------:R-:W-:Y:S02]  /*5110*/  FFMA.FTZ R138, R191, c[0x0][0x23c], -R138 ;  /* 0x00008f00bf8a7a23 */ /* 0x000fe4000001088a */
[----:B------:R-:W-:Y:S01]  /*5120*/  LDSM.16.MT88.4 R188, [R213+0xb800] ;  /* 0x00b80000d5bc783b */ /* 0x000fe20000004200 */
[----:B------:R2:W-:Y:S01]  /*5130*/  MUFU.EX2 R210, R137 ;  /* 0x0000008900d27308 */ /* 0x0005e20000000800 */
[C---:B------:R-:W-:Y:S02]  /*5140*/  FMUL.FTZ R96, R133.reuse, R96 ;  /* 0x0000006085607220 */ /* 0x040fe40000410000 */
[C---:B------:R-:W-:Y:S02]  /*5150*/  FMUL.FTZ R97, R133.reuse, R97 ;  /* 0x0000006185617220 */ /* 0x040fe40000410000 */
[C---:B------:R-:W-:Y:S02]  /*5160*/  FMUL.FTZ R98, R132.reuse, R98 ;  /* 0x0000006284627220 */ /* 0x040fe40000410000 */
[C---:B------:R-:W-:Y:S02]  /*5170*/  FMUL.FTZ R99, R132.reuse, R99 ;  /* 0x0000006384637220 */ /* 0x040fe40000410000 */
[C---:B------:R-:W-:Y:S01]  /*5180*/  FMUL.FTZ R100, R133.reuse, R100 ;  /* 0x0000006485647220 */ /* 0x040fe20000410000 */
[----:B------:R-:W3:Y:S01]  /*5190*/  MUFU.EX2 R209, R138 ;  /* 0x0000008a00d17308 */ /* 0x000ee20000000800 */
[----:B------:R-:W-:Y:S02]  /*51a0*/  FMUL.FTZ R101, R133, R101 ;  /* 0x0000006585657220 */ /* 0x000fe40000410000 */
[----:B------:R-:W-:Y:S01]  /*51b0*/  FMUL.FTZ R102, R132, R102 ;  /* 0x0000006684667220 */ /* 0x000fe20000410000 */
[----:B-1----:R-:W-:Y:S01]  /*51c0*/  F2FP.PACK_AB R144, R241, R239 ;  /* 0x000000eff190723e */ /* 0x002fe200000000ff */
[--C-:B------:R-:W-:Y:S02]  /*51d0*/  FFMA.FTZ R4, R180, c[0x0][0x23c], -R142.reuse ;  /* 0x00008f00b4047a23 */ /* 0x100fe4000001088e */
[----:B------:R-:W-:Y:S01]  /*51e0*/  LDSM.16.MT88.4 R180, [R218+0xa800] ;  /* 0x00a80000dab4783b */ /* 0x000fe20000004200 */
[----:B------:R-:W-:Y:S02]  /*51f0*/  FMUL.FTZ R103, R132, R103 ;  /* 0x0000006784677220 */ /* 0x000fe40000410000 */
[----:B------:R1:W-:Y:S01]  /*5200*/  MUFU.EX2 R235, R4 ;  /* 0x0000000400eb7308 */ /* 0x0003e20000000800 */
[C---:B------:R-:W-:Y:S02]  /*5210*/  FMUL.FTZ R112, R133.reuse, R112 ;  /* 0x0000007085707220 */ /* 0x040fe40000410000 */
[C---:B------:R-:W-:Y:S02]  /*5220*/  FMUL.FTZ R113, R133.reuse, R113 ;  /* 0x0000007185717220 */ /* 0x040fe40000410000 */
[--C-:B--2---:R-:W-:Y:S02]  /*5230*/  FFMA.FTZ R137, R196, c[0x0][0x23c], -R139.reuse ;  /* 0x00008f00c4897a23 */ /* 0x104fe4000001088b */
[C---:B------:R-:W-:Y:S02]  /*5240*/  FMUL.FTZ R114, R132.reuse, R114 ;  /* 0x0000007284727220 */ /* 0x040fe40000410000 */
[C---:B------:R-:W-:Y:S01]  /*5250*/  FMUL.FTZ R115, R132.reuse, R115 ;  /* 0x0000007384737220 */ /* 0x040fe20000410000 */
[----:B------:R2:W-:Y:S01]  /*5260*/  MUFU.EX2 R208, R137 ;  /* 0x0000008900d07308 */ /* 0x0005e20000000800 */
[C---:B------:R-:W-:Y:S02]  /*5270*/  FMUL.FTZ R116, R133.reuse, R116 ;  /* 0x0000007485747220 */ /* 0x040fe40000410000 */
[----:B------:R-:W-:Y:S01]  /*5280*/  FMUL.FTZ R117, R133, R117 ;  /* 0x0000007585757220 */ /* 0x000fe20000410000 */
[----:B---3--:R-:W-:Y:S01]  /*5290*/  F2FP.PACK_AB R143, R209, R210 ;  /* 0x000000d2d18f723e */ /* 0x008fe200000000ff */
[C---:B------:R-:W-:Y:S02]  /*52a0*/  FMUL.FTZ R118, R132.reuse, R118 ;  /* 0x0000007684767220 */ /* 0x040fe40000410000 */
[----:B------:R-:W-:Y:S02]  /*52b0*/  FMUL.FTZ R119, R132, R119 ;  /* 0x0000007784777220 */ /* 0x000fe40000410000 */
[--C-:B------:R-:W-:Y:S02]  /*52c0*/  FFMA.FTZ R140, R140, c[0x0][0x23c], -R142.reuse ;  /* 0x00008f008c8c7a23 */ /* 0x100fe4000001088e */
[----:B------:R-:W-:Y:S02]  /*52d0*/  FMUL.FTZ R128, R133, R128 ;  /* 0x0000008085807220 */ /* 0x000fe40000410000 */
[----:B------:R3:W-:Y:S01]  /*52e0*/  MUFU.EX2 R138, R140 ;  /* 0x0000008c008a7308 */ /* 0x0007e20000000800 */
[--C-:B-1----:R-:W-:Y:S02]  /*52f0*/  FFMA.FTZ R4, R187, c[0x0][0x23c], -R142.reuse ;  /* 0x00008f00bb047a23 */ /* 0x102fe4000001088e */
[----:B------:R-:W-:Y:S02]  /*5300*/  FMUL.FTZ R129, R133, R129 ;  /* 0x0000008185817220 */ /* 0x000fe40000410000 */
[C---:B------:R-:W-:Y:S02]  /*5310*/  FMUL.FTZ R130, R132.reuse, R130 ;  /* 0x0000008284827220 */ /* 0x040fe40000410000 */
[----:B------:R-:W-:Y:S02]  /*5320*/  FMUL.FTZ R131, R132, R131 ;  /* 0x0000008384837220 */ /* 0x000fe40000410000 */
[C---:B------:R-:W-:Y:S01]  /*5330*/  FMUL.FTZ R108, R2.reuse, R108 ;  /* 0x0000006c026c7220 */ /* 0x040fe20000410000 */
[----:B------:R-:W1:Y:S01]  /*5340*/  MUFU.EX2 R237, R4 ;  /* 0x0000000400ed7308 */ /* 0x000e620000000800 */
[--C-:B--2---:R-:W-:Y:S02]  /*5350*/  FFMA.FTZ R137, R197, c[0x0][0x23c], -R139.reuse ;  /* 0x00008f00c5897a23 */ /* 0x104fe4000001088b */
[----:B------:R-:W-:Y:S02]  /*5360*/  FMUL.FTZ R109, R2, R109 ;  /* 0x0000006d026d7220 */ /* 0x000fe40000410000 */
[C---:B------:R-:W-:Y:S02]  /*5370*/  FMUL.FTZ R110, R0.reuse, R110 ;  /* 0x0000006e006e7220 */ /* 0x040fe40000410000 */
[----:B------:R-:W-:Y:S02]  /*5380*/  FMUL.FTZ R111, R0, R111 ;  /* 0x0000006f006f7220 */ /* 0x000fe40000410000 */
[C---:B------:R-:W-:Y:S01]  /*5390*/  FMUL.FTZ R124, R2.reuse, R124 ;  /* 0x0000007c027c7220 */ /* 0x040fe20000410000 */
[----:B------:R2:W-:Y:S01]  /*53a0*/  MUFU.EX2 R207, R137 ;  /* 0x0000008900cf7308 */ /* 0x0005e20000000800 */
[----:B------:R-:W-:Y:S02]  /*53b0*/  FMUL.FTZ R125, R2, R125 ;  /* 0x0000007d027d7220 */ /* 0x000fe40000410000 */
[----:B------:R-:W-:Y:S01]  /*53c0*/  FMUL.FTZ R126, R0, R126 ;  /* 0x0000007e007e7220 */ /* 0x000fe20000410000 */
[----:B---3--:R-:W-:Y:S01]  /*53d0*/  F2FP.PACK_AB R140, R232, R233 ;  /* 0x000000e9e88c723e */ /* 0x008fe200000000ff */
[----:B------:R-:W-:Y:S02]  /*53e0*/  FMUL.FTZ R127, R0, R127 ;  /* 0x0000007f007f7220 */ /* 0x000fe40000410000 */
[C---:B------:R-:W-:Y:S02]  /*53f0*/  FMUL.FTZ R104, R2.reuse, R104 ;  /* 0x0000006802687220 */ /* 0x040fe40000410000 */
[----:B------:R-:W-:Y:S02]  /*5400*/  FMUL.FTZ R105, R2, R105 ;  /* 0x0000006902697220 */ /* 0x000fe40000410000 */
[C---:B------:R-:W-:Y:S02]  /*5410*/  FMUL.FTZ R106, R0.reuse, R106 ;  /* 0x0000006a006a7220 */ /* 0x040fe40000410000 */
[----:B------:R-:W-:Y:S01]  /*5420*/  FMUL.FTZ R107, R0, R107 ;  /* 0x0000006b006b7220 */ /* 0x000fe20000410000 */
[C---:B-1----:R-:W-:Y:S01]  /*5430*/  F2FP.PACK_AB R145, R237.reuse, R235 ;  /* 0x000000ebed91723e */ /* 0x042fe200000000ff */
[----:B------:R-:W-:Y:S02]  /*5440*/  FFMA.FTZ R4, R186, c[0x0][0x23c], -R139 ;  /* 0x00008f00ba047a23 */ /* 0x000fe4000001088b */
[----:B------:R-:W-:Y:S01]  /*5450*/  LDSM.16.MT88.4 R184, [R217+0xa800] ;  /* 0x00a80000d9b8783b */ /* 0x000fe20000004200 */
[C---:B------:R-:W-:Y:S01]  /*5460*/  FMUL.FTZ R120, R2.reuse, R120 ;  /* 0x0000007802787220 */ /* 0x040fe20000410000 */
[----:B------:R1:W3:Y:S01]  /*5470*/  MUFU.EX2 R238, R4 ;  /* 0x0000000400ee7308 */ /* 0x0002e20000000800 */
[----:B------:R-:W-:Y:S02]  /*5480*/  FMUL.FTZ R121, R2, R121 ;  /* 0x0000007902797220 */ /* 0x000fe40000410000 */
[----:B------:R-:W-:Y:S02]  /*5490*/  FMUL.FTZ R122, R0, R122 ;  /* 0x0000007a007a7220 */ /* 0x000fe40000410000 */
[----:B--2---:R-:W-:Y:S02]  /*54a0*/  FFMA.FTZ R137, R198, c[0x0][0x23c], -R142 ;  /* 0x00008f00c6897a23 */ /* 0x004fe4000001088e */
[C---:B------:R-:W-:Y:S02]  /*54b0*/  FMUL.FTZ R123, R0.reuse, R123 ;  /* 0x0000007b007b7220 */ /* 0x040fe40000410000 */
[----:B------:R-:W-:Y:S01]  /*54c0*/  FFMA.FTZ R0, R0, R250, R235 ;  /* 0x000000fa00007223 */ /* 0x000fe200000100eb */
[----:B------:R2:W-:Y:S03]  /*54d0*/  MUFU.EX2 R206, R137 ;  /* 0x0000008900ce7308 */ /* 0x0005e60000000800 */
[----:B------:R-:W-:Y:S02]  /*54e0*/  FADD.FTZ R0, R237, R0 ;  /* 0x00000000ed007221 */ /* 0x000fe40000010000 */
[--C-:B-1----:R-:W-:Y:S01]  /*54f0*/  FFMA.FTZ R4, R13, c[0x0][0x23c], -R142.reuse ;  /* 0x00008f000d047a23 */ /* 0x102fe2000001088e */
[----:B---3--:R-:W-:Y:S01]  /*5500*/  F2FP.PACK_AB R146, R240, R238 ;  /* 0x000000eef092723e */ /* 0x008fe200000000ff */
[----:B------:R-:W-:Y:S03]  /*5510*/  FMUL.FTZ R13, R2, R153 ;  /* 0x00000099020d7220 */ /* 0x000fe60000410000 */
[----:B------:R1:W3:Y:S01]  /*5520*/  MUFU.EX2 R234, R4 ;  /* 0x0000000400ea7308 */ /* 0x0002e20000000800 */
[--C-:B--2---:R-:W-:Y:S02]  /*5530*/  FFMA.FTZ R137, R199, c[0x0][0x23c], -R142.reuse ;  /* 0x00008f00c7897a23 */ /* 0x104fe4000001088e */
[----:B------:R-:W-:Y:S07]  /*5540*/  LDSM.16.MT88.4 R196, [R218+0xb800] ;  /* 0x00b80000dac4783b */ /* 0x000fee0000004200 */
[----:B------:R2:W-:Y:S01]  /*5550*/  MUFU.EX2 R205, R137 ;  /* 0x0000008900cd7308 */ /* 0x0005e20000000800 */
[--C-:B-1----:R-:W-:Y:S02]  /*5560*/  FFMA.FTZ R4, R12, c[0x0][0x23c], -R142.reuse ;  /* 0x00008f000c047a23 */ /* 0x102fe4000001088e */
[----:B------:R-:W-:Y:S07]  /*5570*/  FMUL.FTZ R12, R2, R152 ;  /* 0x00000098020c7220 */ /* 0x000fee0000410000 */
[----:B------:R1:W4:Y:S01]  /*5580*/  MUFU.EX2 R236, R4 ;  /* 0x0000000400ec7308 */ /* 0x0003220000000800 */
[----:B------:R-:W5:Y:S01]  /*5590*/  LDSM.16.MT88.4 R152, [R218+0xa000] ;  /* 0x00a00000da98783b */ /* 0x000f620000004200 */
[----:B------:R-:W-:Y:S01]  /*55a0*/  FFMA.FTZ R142, R141, c[0x0][0x23c], -R142 ;  /* 0x00008f008d8e7a23 */ /* 0x000fe2000001088e */
[----:B------:R-:W-:Y:S01]  /*55b0*/  F2FP.PACK_AB R141, R230, R231 ;  /* 0x000000e7e68d723e */ /* 0x000fe200000000ff */
[----:B---3--:R-:W-:Y:S02]  /*55c0*/  FADD.FTZ R0, R234, R0 ;  /* 0x00000000ea007221 */ /* 0x008fe40000010000 */
[--C-:B--2---:R-:W-:Y:S02]  /*55d0*/  FFMA.FTZ R137, R200, c[0x0][0x23c], -R139.reuse ;  /* 0x00008f00c8897a23 */ /* 0x104fe4000001088b */
[----:B------:R-:W-:Y:S02]  /*55e0*/  FFMA.FTZ R139, R201, c[0x0][0x23c], -R139 ;  /* 0x00008f00c98b7a23 */ /* 0x000fe4000001088b */
[----:B------:R-:W-:Y:S01]  /*55f0*/  LDSM.16.MT88.4 R200, [R217+0xb800] ;  /* 0x00b80000d9c8783b */ /* 0x000fe20000004200 */
[----:B------:R-:W-:Y:S01]  /*5600*/  MUFU.EX2 R204, R137 ;  /* 0x0000008900cc7308 */ /* 0x000fe20000000800 */
[----:B------:R-:W-:Y:S09]  /*5610*/  FFMA.FTZ R2, R2, R251, R239 ;  /* 0x000000fb02027223 */ /* 0x000ff200000100ef */
[----:B------:R2:W-:Y:S01]  /*5620*/  MUFU.EX2 R137, R142 ;  /* 0x0000008e00897308 */ /* 0x0005e20000000800 */
[----:B-1----:R-:W-:Y:S01]  /*5630*/  FMUL.FTZ R4, R133, R148 ;  /* 0x0000009485047220 */ /* 0x002fe20000410000 */
[----:B------:R-:W-:Y:S01]  /*5640*/  F2FP.PACK_AB R148, R249, R247 ;  /* 0x000000f7f994723e */ /* 0x000fe200000000ff */
[C---:B----4-:R-:W-:Y:S01]  /*5650*/  FADD.FTZ R0, R236.reuse, R0 ;  /* 0x00000000ec007221 */ /* 0x050fe20000010000 */
[----:B------:R-:W-:Y:S06]  /*5660*/  F2FP.PACK_AB R147, R236, R234 ;  /* 0x000000eaec93723e */ /* 0x000fec00000000ff */
[----:B------:R-:W1:Y:S01]  /*5670*/  MUFU.EX2 R139, R139 ;  /* 0x0000008b008b7308 */ /* 0x000e620000000800 */
[-C--:B------:R-:W-:Y:S08]  /*5680*/  HMMA.16816.F32 R4, R148, R20.reuse, R4 ;  /* 0x000000149404723c */ /* 0x080ff00000001804 */
[C---:B------:R-:W-:Y:S04]  /*5690*/  HMMA.16816.F32 R8, R144.reuse, R20, R8 ;  /* 0x000000149008723c */ /* 0x040fe80000001808 */
[----:B--2---:R-:W-:Y:S03]  /*56a0*/  F2FP.PACK_AB R142, R211, R229 ;  /* 0x000000e5d38e723e */ /* 0x004fe600000000ff */
[C---:B------:R-:W-:Y:S01]  /*56b0*/  FMUL.FTZ R20, R133.reuse, R160 ;  /* 0x000000a085147220 */ /* 0x040fe20000410000 */
[-C--:B------:R-:W-:Y:S04]  /*56c0*/  HMMA.16816.F32 R12, R144, R22.reuse, R12 ;  /* 0x00000016900c723c */ /* 0x080fe8000000180c */
[----:B------:R-:W-:Y:S04]  /*56d0*/  FMUL.FTZ R21, R133, R161 ;  /* 0x000000a185157220 */ /* 0x000fe80000410000 */
[C---:B------:R-:W-:Y:S07]  /*56e0*/  HMMA.16816.F32 R16, R148.reuse, R22, R16 ;  /* 0x000000169410723c */ /* 0x040fee0000001810 */
[C---:B------:R-:W-:Y:S02]  /*56f0*/  FMUL.FTZ R22, R132.reuse, R162 ;  /* 0x000000a284167220 */ /* 0x040fe40000410000 */
[C---:B------:R-:W-:Y:S02]  /*5700*/  FMUL.FTZ R23, R132.reuse, R163 ;  /* 0x000000a384177220 */ /* 0x040fe40000410000 */
[----:B------:R-:W-:Y:S01]  /*5710*/  LDSM.16.MT88.4 R160, [R213+0xa800] ;  /* 0x00a80000d5a0783b */ /* 0x000fe20000004200 */
[----:B------:R-:W-:Y:S04]  /*5720*/  FFMA.FTZ R132, R132, R252, R243 ;  /* 0x000000fc84847223 */ /* 0x000fe800000100f3 */
[-C--:B------:R-:W-:Y:S08]  /*5730*/  HMMA.16816.F32 R20, R148, R176.reuse, R20 ;  /* 0x000000b09414723c */ /* 0x080ff00000001814 */
[C---:B------:R-:W-:Y:S07]  /*5740*/  HMMA.16816.F32 R24, R144.reuse, R176, R24 ;  /* 0x000000b09018723c */ /* 0x040fee0000001818 */
[----:B------:R-:W-:Y:S01]  /*5750*/  F2FP.PACK_AB R176, R207, R208 ;  /* 0x000000d0cfb0723e */ /* 0x000fe200000000ff */
[-C--:B------:R-:W-:Y:S04]  /*5760*/  HMMA.16816.F32 R28, R144, R178.reuse, R28 ;  /* 0x000000b2901c723c */ /* 0x080fe8000000181c */
[----:B------:R-:W-:Y:S04]  /*5770*/  F2FP.PACK_AB R177, R205, R206 ;  /* 0x000000cecdb1723e */ /* 0x000fe800000000ff */
[C---:B------:R-:W-:Y:S07]  /*5780*/  HMMA.16816.F32 R32, R148.reuse, R178, R32 ;  /* 0x000000b29420723c */ /* 0x040fee0000001820 */
[----:B-1----:R-:W-:Y:S01]  /*5790*/  F2FP.PACK_AB R178, R139, R204 ;  /* 0x000000cc8bb2723e */ /* 0x002fe200000000ff */
[-C--:B-----5:R-:W-:Y:S04]  /*57a0*/  HMMA.16816.F32 R36, R148, R152.reuse, R36 ;  /* 0x000000989424723c */ /* 0x0a0fe80000001824 */
[----:B------:R-:W-:Y:S04]  /*57b0*/  F2FP.PACK_AB R179, R137, R138 ;  /* 0x0000008a89b3723e */ /* 0x000fe800000000ff */
        /* <DEDUP_REMOVED lines=23> */
[-C--:B--2---:R-:W-:Y:S08]  /*5930*/  HMMA.16816.F32 R116, R148, R156.reuse, R116 ;  /* 0x0000009c9474723c */ /* 0x084ff00000001874 */
[C---:B------:R-:W-:Y:S08]  /*5940*/  HMMA.16816.F32 R120, R144.reuse, R156, R120 ;  /* 0x0000009c9078723c */ /* 0x040ff00000001878 */
[-C--:B------:R-:W-:Y:S08]  /*5950*/  HMMA.16816.F32 R124, R144, R158.reuse, R124 ;  /* 0x0000009e907c723c */ /* 0x080ff0000000187c */
[----:B------:R-:W-:Y:S08]  /*5960*/  HMMA.16816.F32 R128, R148, R158, R128 ;  /* 0x0000009e9480723c */ /* 0x000ff00000001880 */
[-C--:B------:R-:W-:Y:S01]  /*5970*/  HMMA.16816.F32 R148, R140, R160.reuse, R4 ;  /* 0x000000a08c94723c */ /* 0x080fe20000001804 */
[----:B------:R-:W2:Y:S06]  /*5980*/  LDL.LU R7, [R1] ;  /* 0x0000000001077983 */ /* 0x000eac0000300800 */
        /* <DEDUP_REMOVED lines=41> */
[----:B------:R-:W-:Y:S04]  /*5c20*/  HMMA.16816.F32 R128, R140, R202, R128 ;  /* 0x000000ca8c80723c */ /* 0x000fe80000001880 */
[----:B--2---:R-:W-:Y:S04]  /*5c30*/  FFMA.FTZ R133, R133, R7, R247 ;  /* 0x0000000785857223 */ /* 0x004fe800000100f7 */
[----:B------:R-:W-:Y:S04]  /*5c40*/  FADD.FTZ R133, R249, R133 ;  /* 0x00000085f9857221 */ /* 0x000fe80000010000 */
[----:B------:R-:W-:Y:S04]  /*5c50*/  FADD.FTZ R2, R246, R133 ;  /* 0x00000085f6027221 */ /* 0x000fe80000010000 */
[----:B------:R-:W-:Y:S04]  /*5c60*/  FADD.FTZ R2, R248, R2 ;  /* 0x00000002f8027221 */ /* 0x000fe80000010000 */
        /* <DEDUP_REMOVED lines=12> */
[----:B------:R1:W-:Y:S01]  /*5d30*/  STL [R1], R4 ;  /* 0x0000000401007387 */ /* 0x0003e20000100800 */
[----:B------:R-:W-:Y:S01]  /*5d40*/  MOV R139, R3 ;  /* 0x00000003008b7202 */ /* 0x000fe20000000f00 */
[----:B------:R-:W-:Y:S01]  /*5d50*/  FADD.FTZ R250, R137, R0 ;  /* 0x0000000089fa7221 */ /* 0x000fe20000010000 */
[----:B------:R-:W-:Y:S01]  /*5d60*/  MOV R137, R135 ;  /* 0x0000008700897202 */ /* 0x000fe20000000f00 */
[----:B-1----:R-:W-:-:S05]  /*5d70*/  @P0 BRA `(.L_x_1289) ;  /* 0xffffdb5000000947 */ /* 0x002fca000383ffff */
.L_x_1288:
[----:B-1----:R-:W2:Y:S04]  /*5d80*/  LDL.LU R2, [R1] ;  /* 0x0000000001027983 */ /* 0x002ea80000300800 */
[----:B------:R-:W3:Y:S04]  /*5d90*/  LDL.LU R178, [R1+0x2c] ;  /* 0x00002c0001b27983 */ /* 0x000ee80000300800 */
[----:B------:R-:W1:Y:S04]  /*5da0*/  SHFL.BFLY PT, R4, R252, 0x2, 0x1f ;  /* 0x0c401f00fc047f89 */ /* 0x000e6800000e0000 */
[----:B------:R-:W4:Y:S04]  /*5db0*/  SHFL.BFLY PT, R5, R251, 0x2, 0x1f ;  /* 0x0c401f00fb057f89 */ /* 0x000f2800000e0000 */
[----:B------:R-:W2:Y:S04]  /*5dc0*/  S2R R177, SR_CTAID.Y ;  /* 0x0000000000b17919 */ /* 0x000ea80000002600 */
[----:B------:R-:W4:Y:S01]  /*5dd0*/  S2R R176, SR_TID.X ;  /* 0x0000000000b07919 */ /* 0x000f220000002100 */
[----:B-1----:R-:W-:-:S02]  /*5de0*/  FADD.FTZ R252, R4, R252 ;  /* 0x000000fc04fc7221 */ /* 0x002fc40000010000 */
[----:B----4-:R-:W-:-:S03]  /*5df0*/  FADD.FTZ R251, R5, R251 ;  /* 0x000000fb05fb7221 */ /* 0x010fc60000010000 */
[----:B------:R-:W1:Y:S01]  /*5e00*/  SHFL.BFLY PT, R7, R252, 0x1, 0x1f ;  /* 0x0c201f00fc077f89 */ /* 0x000e6200000e0000 */
[----:B------:R-:W-:Y:S01]  /*5e10*/  SHF.R.S32.HI R142, RZ, 0x1f, R176 ;  /* 0x0000001fff8e7819 */ /* 0x000fe200000114b0 */
[----:B-1----:R-:W-:-:S05]  /*5e20*/  FADD.FTZ R252, R252, R7 ;  /* 0x00000007fcfc7221 */ /* 0x002fca0000010000 */
[----:B------:R-:W-:Y:S01]  /*5e30*/  FSETP.NE.FTZ.AND P5, PT, R252, RZ, PT ;  /* 0x000000fffc00720b */ /* 0x000fe20003fb5000 */
[----:B--2---:R-:W1:Y:S01]  /*5e40*/  SHFL.BFLY PT, R0, R2, 0x2, 0x1f ;  /* 0x0c401f0002007f89 */ /* 0x004e6200000e0000 */
[----:B---3--:R-:W-:-:S13]  /*5e50*/  ISETP.NE.AND P0, PT, R178, -0x1, PT ;  /* 0xffffffffb200780c */ /* 0x008fda0003f05270 */
[----:B------:R-:W-:Y:S01]  /*5e60*/  @P0 IMAD.WIDE.U32 R4, R178, c[0x0][0x1e8], RZ ;  /* 0x00007a00b2040a25 */ /* 0x000fe200078e00ff */
[----:B------:R-:W-:-:S03]  /*5e70*/  @!P0 SHF.R.S32.HI R7, RZ, 0x1f, R177 ;  /* 0x0000001fff078819 */ /* 0x000fc600000114b1 */
[----:B------:R-:W-:Y:S01]  /*5e80*/  @!P0 IMAD.WIDE.U32 R8, R177, c[0x0][0x1e0], RZ ;  /* 0x00007800b1088a25 */ /* 0x000fe200078e00ff */
[----:B------:R-:W-:-:S03]  /*5e90*/  @P0 MOV R141, R4 ;  /* 0x00000004008d0202 */ /* 0x000fc60000000f00 */
[----:B-1----:R-:W-:Y:S01]  /*5ea0*/  FADD.FTZ R0, R0, R2 ;  /* 0x0000000200007221 */ /* 0x002fe20000010000 */
[----:B------:R-:W-:Y:S01]  /*5eb0*/  @!P0 MOV R141, R8 ;  /* 0x00000008008d8202 */ /* 0x000fe20000000f00 */
[----:B------:R-:W1:Y:S01]  /*5ec0*/  SHFL.BFLY PT, R2, R250, 0x2, 0x1f ;  /* 0x0c401f00fa027f89 */ /* 0x000e6200000e0000 */
[----:B------:R-:W-:Y:S02]  /*5ed0*/  @!P0 IMAD R4, R7, c[0x0][0x1e0], RZ ;  /* 0x0000780007048a24 */ /* 0x000fe400078e02ff */
[----:B------:R-:W-:Y:S01]  /*5ee0*/  @P0 IMAD R143, R178, c[0x0][0x1ec], R5 ;  /* 0x00007b00b28f0a24 */ /* 0x000fe200078e0205 */
[----:B------:R-:W2:Y:S01]  /*5ef0*/  SHFL.BFLY PT, R132, R0, 0x1, 0x1f ;  /* 0x0c201f0000847f89 */ /* 0x000ea200000e0000 */
[CC--:B------:R-:W-:Y:S02]  /*5f00*/  LEA.HI R5, R142.reuse, R176.reuse, RZ, 0x2 ;  /* 0x000000b08e057211 */ /* 0x0c0fe400078f10ff */
[----:B------:R-:W-:Y:S01]  /*5f10*/  LEA.HI R142, R142, R176, RZ, 0x5 ;  /* 0x000000b08e8e7211 */ /* 0x000fe200078f28ff */
[----:B-1----:R-:W-:-:S02]  /*5f20*/  FADD.FTZ R250, R2, R250 ;  /* 0x000000fa02fa7221 */ /* 0x002fc40000010000 */
[----:B------:R-:W1:Y:S01]  /*5f30*/  SHFL.BFLY PT, R2, R251, 0x1, 0x1f ;  /* 0x0c201f00fb027f89 */ /* 0x000e6200000e0000 */
[----:B--2---:R-:W-:Y:S01]  /*5f40*/  FADD.FTZ R132, R0, R132 ;  /* 0x0000008400847221 */ /* 0x004fe20000010000 */
[----:B------:R-:W-:Y:S02]  /*5f50*/  MOV R0, 0x3f800000 ;  /* 0x3f80000000007802 */ /* 0x000fe40000000f00 */
[----:B------:R-:W2:Y:S02]  /*5f60*/  SHFL.BFLY PT, R6, R250, 0x1, 0x1f ;  /* 0x0c201f00fa067f89 */ /* 0x000ea400000e0000 */
[----:B------:R-:W-:-:S13]  /*5f70*/  FSETP.NE.FTZ.AND P6, PT, R132, RZ, PT ;  /* 0x000000ff8400720b */ /* 0x000fda0003fd5000 */
[----:B------:R-:W3:Y:S01]  /*5f80*/  @P6 MUFU.RCP R0, R132 ;  /* 0x0000008400006308 */ /* 0x000ee20000001000 */
[----:B-1----:R-:W-:Y:S02]  /*5f90*/  FADD.FTZ R251, R251, R2 ;  /* 0x00000002fbfb7221 */ /* 0x002fe40000010000 */
[----:B------:R-:W-:Y:S01]  /*5fa0*/  @!P0 IMAD R2, R177, c[0x0][0x1e4], R4 ;  /* 0x00007900b1028a24 */ /* 0x000fe200078e0204 */
[----:B------:R-:W-:Y:S01]  /*5fb0*/  MOV R4, 0x3f800000 ;  /* 0x3f80000000047802 */ /* 0x000fe20000000f00 */
[----:B--2---:R-:W-:Y:S01]  /*5fc0*/  FADD.FTZ R250, R250, R6 ;  /* 0x00000006fafa7221 */ /* 0x004fe20000010000 */
[----:B------:R-:W-:Y:S02]  /*5fd0*/  FSETP.NE.FTZ.AND P4, PT, R251, RZ, PT ;  /* 0x000000fffb00720b */ /* 0x000fe40003f95000 */
[----:B------:R-:W-:Y:S02]  /*5fe0*/  @!P0 IADD3 R143, R9, R2, RZ ;  /* 0x00000002098f8210 */ /* 0x000fe40007ffe0ff */
[----:B------:R-:W-:Y:S01]  /*5ff0*/  MOV R2, 0x3f800000 ;  /* 0x3f80000000027802 */ /* 0x000fe20000000f00 */
[----:B------:R-:W1:Y:S01]  /*6000*/  @P5 MUFU.RCP R4, R252 ;  /* 0x000000fc00045308 */ /* 0x000e620000001000 */
[----:B------:R-:W-:Y:S01]  /*6010*/  FSETP.NE.FTZ.AND P3, PT, R250, RZ, PT ;  /* 0x000000fffa00720b */ /* 0x000fe20003f75000 */
[C---:B---3--:R-:W-:Y:S01]  /*6020*/  FMUL.FTZ R138, R0.reuse, R64 ;  /* 0x00000040008a7220 */ /* 0x048fe20000410000 */
[----:B------:R-:W-:Y:S01]  /*6030*/  LOP3.LUT R6, R5, 0x3ffffffc, RZ, 0xc0, !PT ;  /* 0x3ffffffc05067812 */ /* 0x000fe200078ec0ff */
[----:B------:R-:W-:-:S02]  /*6040*/  FMUL.FTZ R148, R0, R148 ;  /* 0x0000009400947220 */ /* 0x000fc40000410000 */
[----:B------:R-:W-:Y:S01]  /*6050*/  FMUL.FTZ R7, R0, R149 ;  /* 0x0000009500077220 */ /* 0x000fe20000410000 */
[----:B------:R-:W-:Y:S01]  /*6060*/  IADD3 R176, -R6, R176, RZ ;  /* 0x000000b006b07210 */ /* 0x000fe20007ffe1ff */
[----:B------:R-:W2:Y:S01]  /*6070*/  @P4 MUFU.RCP R2, R251 ;  /* 0x000000fb00024308 */ /* 0x000ea20000001000 */
[C---:B------:R-:W-:Y:S02]  /*6080*/  FMUL.FTZ R156, R0.reuse, R156 ;  /* 0x0000009c009c7220 */ /* 0x040fe40000410000 */
[C---:B------:R-:W-:Y:S01]  /*6090*/  FMUL.FTZ R157, R0.reuse, R157 ;  /* 0x0000009d009d7220 */ /* 0x040fe20000410000 */
[----:B------:R-:W-:Y:S01]  /*60a0*/  F2FP.PACK_AB R7, R7, R148 ;  /* 0x000000940707723e */ /* 0x000fe200000000ff */
[C---:B------:R-:W-:Y:S02]  /*60b0*/  FMUL.FTZ R160, R0.reuse, R160 ;  /* 0x000000a000a07220 */ /* 0x040fe40000410000 */
[C---:B------:R-:W-:Y:S02]  /*60c0*/  FMUL.FTZ R13, R0.reuse, R161 ;  /* 0x000000a1000d7220 */ /* 0x040fe40000410000 */
        /* <DEDUP_REMOVED lines=12> */
[C---:B------:R-:W-:Y:S01]  /*6190*/  FMUL.FTZ R64, R0.reuse, R65 ;  /* 0x0000004100407220 */ /* 0x040fe20000410000 */
[----:B------:R-:W-:Y:S01]  /*61a0*/  SHF.R.S32.HI R34, RZ, 0x5, R142 ;  /* 0x00000005ff227819 */ /* 0x000fe2000001148e */
        /* <DEDUP_REMOVED lines=16> */
[----:B------:R-:W-:Y:S01]  /*62b0*/  FMUL.FTZ R129, R0, R129 ;  /* 0x0000008100817220 */ /* 0x000fe20000410000 */
[----:B------:R-:W-:Y:S01]  /*62c0*/  MOV R0, 0x3f800000 ;  /* 0x3f80000000007802 */ /* 0x000fe20000000f00 */
[----:B-1----:R-:W-:-:S02]  /*62d0*/  FMUL.FTZ R29, R4, R54 ;  /* 0x00000036041d7220 */ /* 0x002fc40000410000 */
[----:B------:R-:W-:Y:S02]  /*62e0*/  FMUL.FTZ R30, R4, R66 ;  /* 0x00000042041e7220 */ /* 0x000fe40000410000 */
[----:B--2---:R-:W-:Y:S01]  /*62f0*/  FMUL.FTZ R21, R2, R41 ;  /* 0x0000002902157220 */ /* 0x004fe20000410000 */
[----:B------:R-:W1:Y:S01]  /*6300*/  @P3 MUFU.RCP R0, R250 ;  /* 0x000000fa00003308 */ /* 0x000e620000001000 */
        /* <DEDUP_REMOVED lines=177> */
[----:B------:R-:W-:Y:S01]  /*6e20*/  STS [R2+0x2400], R14 ;  /* 0x0024000e02007388 */ /* 0x000fe20000000800 */
[----:B------:R-:W-:Y:S02]  /*6e30*/  SEL R6, R6, 0xffffffc0, !P2 ;  /* 0xffffffc006067807 */ /* 0x000fe40005000000 */
[----:B--2---:R-:W-:Y:S02]  /*6e40*/  IADD3 R5, R0, R4, RZ ;  /* 0x0000000400057210 */ /* 0x004fe40007ffe0ff */
[----:B------:R-:W-:Y:S02]  /*6e50*/  IADD3 R4, R4, R2, RZ ;  /* 0x0000000204047210 */ /* 0x000fe40007ffe0ff */
[-C--:B---3--:R-:W-:Y:S01]  /*6e60*/  IADD3 R8, R0, R6.reuse, RZ ;  /* 0x0000000600087210 */ /* 0x088fe20007ffe0ff */
[----:B------:R1:W-:Y:S01]  /*6e70*/  STS [R5], R13 ;  /* 0x0000000d05007388 */ /* 0x0003e20000000800 */
[----:B------:R-:W-:Y:S01]  /*6e80*/  IADD3 R7, R5, R6, RZ ;  /* 0x0000000605077210 */ /* 0x000fe20007ffe0ff */
[----:B----4-:R-:W2:Y:S02]  /*6e90*/  LDC.U8 R10, c[0x0][0x329] ;  /* 0x0000ca40ff0a7b82 */ /* 0x010ea40000000000 */
[----:B------:R3:W-:Y:S01]  /*6ea0*/  STS [R5+0x400], R12 ;  /* 0x0004000c05007388 */ /* 0x0007e20000000800 */
[----:B------:R-:W-:-:S03]  /*6eb0*/  IADD3 R9, R6, R2, RZ ;  /* 0x0000000206097210 */ /* 0x000fc60007ffe0ff */
[----:B------:R-:W-:Y:S01]  /*6ec0*/  STS [R4], R16 ;  /* 0x0000001004007388 */ /* 0x000fe20000000800 */
[----:B------:R-:W-:Y:S01]  /*6ed0*/  IADD3 R6, R4, R6, RZ ;  /* 0x0000000604067210 */ /* 0x000fe20007ffe0ff */
[----:B------:R-:W4:Y:S02]  /*6ee0*/  LDC.U8 R11, c[0x0][0x328] ;  /* 0x0000ca00ff0b7b82 */ /* 0x000f240000000000 */
[----:B------:R-:W-:Y:S04]  /*6ef0*/  STS [R4+0x400], R15 ;  /* 0x0004000f04007388 */ /* 0x000fe80000000800 */
[----:B------:R-:W-:Y:S04]  /*6f00*/  STS [R5+0x2000], R17 ;  /* 0x0020001105007388 */ /* 0x000fe80000000800 */
[----:B------:R-:W-:Y:S04]  /*6f10*/  STS [R5+0x2400], R18 ;  /* 0x0024001205007388 */ /* 0x000fe80000000800 */
[----:B------:R-:W-:Y:S01]  /*6f20*/  STS [R4+0x2000], R25 ;  /* 0x0020001904007388 */ /* 0x000fe20000000800 */
[----:B-1----:R-:W-:Y:S01]  /*6f30*/  @P5 MUFU.LG2 R13, R252 ;  /* 0x000000fc000d5308 */ /* 0x002fe20000000c00 */
[----:B--2---:R-:W-:-:S02]  /*6f40*/  ISETP.NE.AND P1, PT, R10, RZ, PT ;  /* 0x000000ff0a00720c */ /* 0x004fc40003f25270 */
[----:B------:R-:W-:Y:S04]  /*6f50*/  STS [R4+0x2400], R24 ;  /* 0x0024001804007388 */ /* 0x000fe80000000800 */
[----:B------:R-:W-:Y:S01]  /*6f60*/  STS [R8], R23 ;  /* 0x0000001708007388 */ /* 0x000fe20000000800 */
[----:B---3--:R-:W-:Y:S01]  /*6f70*/  @P4 MUFU.LG2 R12, R251 ;  /* 0x000000fb000c4308 */ /* 0x008fe20000000c00 */
[----:B----4-:R-:W-:Y:S02]  /*6f80*/  ISETP.NE.AND P2, PT, R11, RZ, PT ;  /* 0x000000ff0b00720c */ /* 0x010fe40003f45270 */
        /* <DEDUP_REMOVED lines=25> */
[----:B------:R2:W-:Y:S04]  /*7120*/  STS [R4+0x4400], R33 ;  /* 0x0044002104007388 */ /* 0x0005e80000000800 */
[----:B------:R-:W-:Y:S01]  /*7130*/  STS [R4+0x4000], R35 ;  /* 0x0040002304007388 */ /* 0x000fe20000000800 */
[----:B-1----:R-:W-:-:S03]  /*7140*/  @P1 MOV R0, c[0x0][0x210] ;  /* 0x0000840000001a02 */ /* 0x002fc60000000f00 */
[----:B------:R-:W-:Y:S04]  /*7150*/  STS [R5+0x6000], R37 ;  /* 0x0060002505007388 */ /* 0x000fe80000000800 */
[----:B------:R-:W-:Y:S04]  /*7160*/  STS [R5+0x6400], R36 ;  /* 0x0064002405007388 */ /* 0x000fe80000000800 */
[----:B------:R-:W-:Y:S04]  /*7170*/  STS [R4+0x6000], R32 ;  /* 0x0060002004007388 */ /* 0x000fe80000000800 */
[----:B------:R-:W-:Y:S04]  /*7180*/  STS [R4+0x6400], R31 ;  /* 0x0064001f04007388 */ /* 0x000fe80000000800 */
[----:B------:R-:W-:Y:S04]  /*7190*/  STS [R8+0x4000], R30 ;  /* 0x0040001e08007388 */ /* 0x000fe80000000800 */
[----:B--2---:R1:W5:Y:S04]  /*71a0*/  LDL R33, [R1+0x4] ;  /* 0x0000040001217983 */ /* 0x0043680000100800 */
        /* <DEDUP_REMOVED lines=16> */
[----:B---3--:R-:W2:Y:S01]  /*72b0*/  @P6 MUFU.LG2 R9, R132 ;  /* 0x0000008400096308 */ /* 0x008ea20000000c00 */
[----:B------:R-:W-:Y:S02]  /*72c0*/  ISETP.NE.OR P2, PT, R10, RZ, !P2 ;  /* 0x000000ff0a00720c */ /* 0x000fe40005745670 */
[----:B------:R-:W-:Y:S01]  /*72d0*/  STS [R6+0x6000], R69 ;  /* 0x0060004506007388 */ /* 0x000fe20000000800 */
[----:B------:R-:W-:Y:S01]  /*72e0*/  @P1 MOV R0, 0x1 ;  /* 0x0000000100001802 */ /* 0x000fe20000000f00 */
[----:B------:R-:W-:-:S02]  /*72f0*/  @!P1 IMAD R0, R8, c[0x0][0x1c0], RZ ;  /* 0x0000700008009a24 */ /* 0x000fc400078e02ff */
[----:B------:R3:W-:Y:S04]  /*7300*/  STS [R6+0x6400], R68 ;  /* 0x0064004406007388 */ /* 0x0007e80000000800 */
[----:B------:R-:W-:Y:S06]  /*7310*/  BAR.SYNC.DEFER_BLOCKING 0x0 ;  /* 0x0000000000007b1d */ /* 0x000fec0000010000 */
[----:B------:R-:W4:Y:S04]  /*7320*/  S2R R18, SR_TID.X ;  /* 0x0000000000127919 */ /* 0x000f280000002100 */
[----:B------:R-:W1:Y:S04]  /*7330*/  S2R R15, SR_CTAID.X ;  /* 0x00000000000f7919 */ /* 0x000e680000002500 */
[----:B------:R-:W1:Y:S01]  /*7340*/  S2R R32, SR_CTAID.Z ;  /* 0x0000000000207919 */ /* 0x000e620000002700 */
[----:B------:R-:W-:-:S02]  /*7350*/  IMAD R0, R177, R0, RZ ;  /* 0x00000000b1007224 */ /* 0x000fc400078e02ff */
[----:B------:R-:W-:Y:S02]  /*7360*/  @!P2 IMAD R2, R177, c[0x0][0x214], RZ ;  /* 0x00008500b102aa24 */ /* 0x000fe400078e02ff */
[----:B--2---:R-:W-:Y:S01]  /*7370*/  @P6 FMUL.FTZ R7, R9, 0.69314718246459960938 ;  /* 0x3f31721809076820 */ /* 0x004fe20000410000 */
[----:B------:R2:W1:Y:S04]  /*7380*/  LDS.128 R24, [R227] ;  /* 0x00000000e3187984 */ /* 0x0004680000000c00 */
        /* <DEDUP_REMOVED lines=10> */
[----:B------:R2:W2:Y:S04]  /*7430*/  LDS.128 R48, [R227+0x5800] ;  /* 0x00580000e3307984 */ /* 0x0004a80000000c00 */
[----:B------:R1:W2:Y:S04]  /*7440*/  LDS.128 R56, [R227+0x6000] ;  /* 0x00600000e3387984 */ /* 0x0002a80000000c00 */
[----:B------:R1:W2:Y:S04]  /*7450*/  LDS.128 R64, [R227+0x6800] ;  /* 0x00680000e3407984 */ /* 0x0002a80000000c00 */
[----:B------:R1:W2:Y:S04]  /*7460*/  LDS.128 R72, [R227+0x7000] ;  /* 0x00700000e3487984 */ /* 0x0002a80000000c00 */
[----:B------:R2:W2:Y:S01]  /*7470*/  LDS.128 R80, [R227+0x7800] ;  /* 0x00780000e3507984 */ /* 0x0004a20000000c00 */
[----:B----4-:R-:W-:Y:S01]  /*7480*/  SHF.R.S32.HI R19, RZ, 0x1f, R18 ;  /* 0x0000001fff137819 */ /* 0x010fe20000011412 */
[----:B------:R-:W4:Y:S01]  /*7490*/  @P3 MUFU.LG2 R10, R250 ;  /* 0x000000fa000a3308 */ /* 0x000f220000000c00 */
[----:B------:R-:W-:-:S02]  /*74a0*/  @!P2 SEL R2, R2, R178, !P0 ;  /* 0x000000b20202a207 */ /* 0x000fc40004000000 */
[-C--:B------:R-:W-:Y:S02]  /*74b0*/  LEA.HI R11, R19, R18.reuse, RZ, 0x5 ;  /* 0x00000012130b7211 */ /* 0x080fe400078f28ff */
[----:B------:R-:W-:Y:S02]  /*74c0*/  SEL R9, R0, RZ, P2 ;  /* 0x000000ff00097207 */ /* 0x000fe40001000000 */
[----:B------:R-:W-:Y:S02]  /*74d0*/  LOP3.LUT R0, R11, 0xffffffe0, RZ, 0xc0, !PT ;  /* 0xffffffe00b007812 */ /* 0x000fe400078ec0ff */
[----:B---3--:R-:W-:Y:S01]  /*74e0*/  @P1 MOV R6, c[0x0][0x210] ;  /* 0x0000840000061a02 */ /* 0x008fe20000000f00 */
[----:B------:R-:W-:Y:S01]  /*74f0*/  CS2R R4, SRZ ;  /* 0x0000000000047805 */ /* 0x000fe2000001ff00 */
[----:B------:R-:W-:Y:S02]  /*7500*/  @!P1 MOV R6, 0x1 ;  /* 0x0000000100069802 */ /* 0x000fe40000000f00 */
[----:B------:R-:W-:-:S02]  /*7510*/  IADD3 R0, -R0, R18, RZ ;  /* 0x0000001200007210 */ /* 0x000fc40007ffe1ff */
[----:B------:R-:W-:Y:S01]  /*7520*/  MOV R17, 0x7f800000 ;  /* 0x7f80000000117802 */ /* 0x000fe20000000f00 */
[----:B------:R-:W-:Y:S01]  /*7530*/  @P6 FFMA.FTZ R17, R136, c[0x0][0x238], R7 ;  /* 0x00008e0088116a23 */ /* 0x000fe20000010007 */
[----:B------:R-:W-:Y:S02]  /*7540*/  @!P2 SHF.R.S32.HI R5, RZ, 0x1f, R2 ;  /* 0x0000001fff05a819 */ /* 0x000fe40000011402 */
[----:B------:R-:W-:Y:S01]  /*7550*/  @!P2 MOV R4, R2 ;  /* 0x000000020004a202 */ /* 0x000fe20000000f00 */
[----:B-1----:R-:W-:Y:S01]  /*7560*/  IMAD R7, R15, R6, RZ ;  /* 0x000000060f077224 */ /* 0x002fe200078e02ff */
[----:B------:R-:W-:Y:S01]  /*7570*/  LOP3.LUT P2, RZ, R0, 0x3, RZ, 0xc0, !PT ;  /* 0x0000000300ff7812 */ /* 0x000fe2000784c0ff */
[----:B------:R-:W-:-:S03]  /*7580*/  IMAD R2, R32, R8, R9 ;  /* 0x0000000820027224 */ /* 0x000fc600078e0209 */
[----:B------:R-:W-:Y:S01]  /*7590*/  SHF.L.U32 R11, R7, 0x7, RZ ;  /* 0x00000007070b7819 */ /* 0x000fe200000006ff */
[----:B----4-:R-:W-:Y:S01]  /*75a0*/  @P3 FMUL.FTZ R7, R10, 0.69314718246459960938 ;  /* 0x3f3172180a073820 */ /* 0x010fe20000410000 */
[----:B------:R-:W-:Y:S01]  /*75b0*/  BSSY B0, `(.L_x_1292) ;  /* 0x0000035000007945 */ /* 0x000fe20003800000 */
[----:B------:R-:W-:Y:S01]  /*75c0*/  @P5 FMUL.FTZ R9, R13, 0.69314718246459960938 ;  /* 0x3f3172180d095820 */ /* 0x000fe20000410000 */
[--C-:B------:R-:W-:Y:S01]  /*75d0*/  IADD3 R10, P1, P0, R11, R4, R2.reuse ;  /* 0x000000040b0a7210 */ /* 0x100fe2000783e002 */
[----:B------:R-:W-:Y:S01]  /*75e0*/  @P4 FMUL.FTZ R8, R12, 0.69314718246459960938 ;  /* 0x3f3172180c084820 */ /* 0x000fe20000410000 */
[----:B------:R-:W-:Y:S02]  /*75f0*/  SHF.R.S32.HI R4, RZ, 0x1f, R11 ;  /* 0x0000001fff047819 */ /* 0x000fe4000001140b */
[----:B------:R-:W-:Y:S02]  /*7600*/  SHF.R.S32.HI R2, RZ, 0x1f, R2 ;  /* 0x0000001fff027819 */ /* 0x000fe40000011402 */
[----:B------:R-:W-:Y:S01]  /*7610*/  MOV R16, 0x7f800000 ;  /* 0x7f80000000107802 */ /* 0x000fe20000000f00 */
[----:B------:R-:W-:Y:S01]  /*7620*/  @P5 FFMA.FTZ R16, R135, c[0x0][0x238], R9 ;  /* 0x00008e0087105a23 */ /* 0x000fe20000010009 */
[----:B------:R-:W-:Y:S01]  /*7630*/  MOV R14, 0x7f800000 ;  /* 0x7f800000000e7802 */ /* 0x000fe20000000f00 */
[----:B------:R-:W-:Y:S01]  /*7640*/  @P4 FFMA.FTZ R14, R134, c[0x0][0x238], R8 ;  /* 0x00008e00860e4a23 */ /* 0x000fe20000010008 */
[----:B------:R-:W-:Y:S01]  /*7650*/  MOV R15, 0x7f800000 ;  /* 0x7f800000000f7802 */ /* 0x000fe20000000f00 */
[----:B------:R-:W-:Y:S01]  /*7660*/  @P3 FFMA.FTZ R15, R3, c[0x0][0x238], R7 ;  /* 0x00008e00030f3a23 */ /* 0x000fe20000010007 */
[----:B------:R-:W-:Y:S01]  /*7670*/  IADD3.X R11, R4, R5, R2, P1, P0 ;  /* 0x00000005040b7210 */ /* 0x000fe20000fe0402 */
[----:B------:R-:W-:Y:S05]  /*7680*/  @P2 BRA `(.L_x_1293) ;  /* 0x0000027000002947 */ /* 0x000fea0003800000 */
[----:B--2---:R-:W-:Y:S02]  /*7690*/  SHF.R.S32.HI R2, RZ, 0x1f, R34 ;  /* 0x0000001fff027819 */ /* 0x004fe40000011422 */
[----:B------:R-:W-:-:S02]  /*76a0*/  SHF.R.S32.HI R3, RZ, 0x1f, R0 ;  /* 0x0000001fff037819 */ /* 0x000fc40000011400 */
[----:B------:R-:W-:Y:S02]  /*76b0*/  LEA.HI R2, R2, R34, RZ, 0x2 ;  /* 0x0000002202027211 */ /* 0x000fe400078f10ff */
[----:B------:R-:W-:Y:S02]  /*76c0*/  LEA.HI R0, R3, R0, RZ, 0x2 ;  /* 0x0000000003007211 */ /* 0x000fe400078f10ff */
[----:B------:R-:W-:Y:S02]  /*76d0*/  LOP3.LUT R2, R2, 0xffffffc, RZ, 0xc0, !PT ;  /* 0x0ffffffc02027812 */ /* 0x000fe400078ec0ff */
[----:B------:R-:W-:-:S03]  /*76e0*/  SHF.R.S32.HI R0, RZ, 0x2, R0 ;  /* 0x00000002ff007819 */ /* 0x000fc60000011400 */
[----:B------:R-:W-:-:S04]  /*76f0*/  IMAD.IADD R2, R34, 0x1, -R2 ;  /* 0x0000000122027824 */ /* 0x000fc800078e0a02 */
[----:B------:R-:W-:-:S05]  /*7700*/  IMAD R0, R2, 0x10, R0 ;  /* 0x0000001002007824 */ /* 0x000fca00078e0200 */
[CC--:B-----5:R-:W-:Y:S02]  /*7710*/  ISETP.GE.AND P6, PT, R0.reuse, R33.reuse, PT ;  /* 0x000000210000720c */ /* 0x0e0fe40003fc6270 */
        /* <DEDUP_REMOVED lines=30> */
.L_x_1293:
[----:B--2---:R-:W-:Y:S05]  /*7900*/  BSYNC B0 ;  /* 0x0000000000007941 */ /* 0x004fea0003800000 */
.L_x_1292:
[----:B-1----:R-:W2:Y:S04]  /*7910*/  LDL.LU.64 R8, [R1+0x30] ;  /* 0x0000300001087983 */ /* 0x002ea80000300a00 */
[----:B------:R1:W5:Y:S01]  /*7920*/  LDL.64 R12, [R1+0x8] ;  /* 0x00000800010c7983 */ /* 0x0003620000100a00 */
        /* <DEDUP_REMOVED lines=8> */
[----:B-----5:R-:W-:-:S03]  /*79b0*/  ISETP.GE.AND P0, PT, R10, R33, PT ;  /* 0x000000210a00720c */ /* 0x020fc60003f06270 */
[----:B------:R-:W-:-:S04]  /*79c0*/  IMAD.WIDE.U32 R8, R32, c[0x0][0x1f0], R2 ;  /* 0x00007c0020087a25 */ /* 0x000fc800078e0002 */
[----:B------:R-:W-:-:S06]  /*79d0*/  IMAD.IADD R7, R9, 0x1, R0 ;  /* 0x0000000109077824 */ /* 0x000fcc00078e0200 */
[----:B------:R-:W-:Y:S05]  /*79e0*/  @P0 BRA `(.L_x_1295) ;  /* 0x0000009000000947 */ /* 0x000fea0003800000 */
[----:B-1----:R-:W-:Y:S01]  /*79f0*/  MOV R6, R8 ;  /* 0x0000000800067202 */ /* 0x002fe20000000f00 */
[----:B------:R-:W-:-:S04]  /*7a00*/  IMAD R0, R13, c[0x0][0x1e8], RZ ;  /* 0x00007a000d007a24 */ /* 0x000fc800078e02ff */
[----:B------:R-:W-:-:S04]  /*7a10*/  IMAD.WIDE.U32 R2, R12, c[0x0][0x1e8], R6 ;  /* 0x00007a000c027a25 */ /* 0x000fc800078e0006 */
[----:B------:R-:W-:Y:S01]  /*7a20*/  IMAD R0, R12, c[0x0][0x1ec], R0 ;  /* 0x00007b000c007a24 */ /* 0x000fe200078e0200 */
[----:B------:R-:W-:-:S04]  /*7a30*/  LEA R4, P0, R2, c[0x0][0x1d0], 0x1 ;  /* 0x0000740002047a11 */ /* 0x000fc800078008ff */
[----:B------:R-:W-:-:S04]  /*7a40*/  IADD3 R0, R3, R0, RZ ;  /* 0x0000000003007210 */ /* 0x000fc80007ffe0ff */
[----:B------:R-:W-:-:S05]  /*7a50*/  LEA.HI.X R5, R2, c[0x0][0x1d4], R0, 0x1, P0 ;  /* 0x0000750002057a11 */ /* 0x000fca00000f0c00 */
[----:B------:R1:W-:Y:S04]  /*7a60*/  STG.E.128 [R4.64], R24 ;  /* 0x0000001804007986 */ /* 0x0003e8000c101d06 */
[----:B------:R1:W-:Y:S02]  /*7a70*/  STG.E.128 [R4.64+0x80], R20 ;  /* 0x0000801404007986 */ /* 0x0003e4000c101d06 */
.L_x_1295:
[----:B-1----:R-:W-:Y:S05]  /*7a80*/  BSYNC B0 ;  /* 0x0000000000007941 */ /* 0x002fea0003800000 */
.L_x_1294:
        /* <DEDUP_REMOVED lines=16> */
.L_x_1297:
[----:B------:R-:W-:Y:S05]  /*7b90*/  BSYNC B0 ;  /* 0x0000000000007941 */ /* 0x000fea0003800000 */
.L_x_1296:
        /* <DEDUP_REMOVED lines=16> */
.L_x_1299:
[----:B------:R-:W-:Y:S05]  /*7ca0*/  BSYNC B0 ;  /* 0x0000000000007941 */ /* 0x000fea0003800000 */
.L_x_1298:
        /* <DEDUP_REMOVED lines=16> */
.L_x_1301:
[----:B------:R-:W-:Y:S05]  /*7db0*/  BSYNC B0 ;  /* 0x0000000000007941 */ /* 0x000fea0003800000 */
.L_x_1300:
        /* <DEDUP_REMOVED lines=16> */
.L_x_1303:
[----:B------:R-:W-:Y:S05]  /*7ec0*/  BSYNC B0 ;  /* 0x0000000000007941 */ /* 0x000fea0003800000 */
.L_x_1302:
        /* <DEDUP_REMOVED lines=16> */
.L_x_1305:
[----:B------:R-:W-:Y:S05]  /*7fd0*/  BSYNC B0 ;  /* 0x0000000000007941 */ /* 0x000fea0003800000 */
.L_x_1304:
        /* <DEDUP_REMOVED lines=16> */
.L_x_1307:
[----:B------:R-:W-:Y:S05]  /*80e0*/  BSYNC B0 ;  /* 0x0000000000007941 */ /* 0x000fea0003800000 */
.L_x_1306:
        /* <DEDUP_REMOVED lines=16> */
.L_x_1284:
        /* <DEDUP_REMOVED lines=41> */
[----:B------:R-:W-:Y:S01]  /*8480*/  SHF.R.S32.HI R11, RZ, 0x1f, R10 ;  /* 0x0000001fff0b7819 */ /* 0x000fe2000001140a */
[----:B------:R-:W-:Y:S01]  /*8490*/  @!P2 IMAD.MOV.U32 R2, RZ, RZ, R18 ;  /* 0x000000ffff02a224 */ /* 0x000fe200078e0012 */
[----:B------:R-:W-:Y:S01]  /*84a0*/  SEL R0, R0, RZ, P2 ;  /* 0x000000ff00007207 */ /* 0x000fe20001000000 */
[C---:B------:R-:W-:Y:S01]  /*84b0*/  IMAD R8, R16.reuse, c[0x0][0x1f4], R8 ;  /* 0x00007d0010087a24 */ /* 0x040fe200078e0208 */
[----:B------:R-:W-:Y:S01]  /*84c0*/  @!P2 SHF.R.S32.HI R3, RZ, 0x1f, R18 ;  /* 0x0000001fff03a819 */ /* 0x000fe20000011412 */
[----:B------:R-:W-:Y:S01]  /*84d0*/  IMAD.WIDE.U32 R12, R16, c[0x0][0x1f0], R4 ;  /* 0x00007c00100c7a25 */ /* 0x000fe200078e0004 */
[----:B------:R-:W-:-:S02]  /*84e0*/  ISETP.GE.AND P2, PT, R10, R14, PT ;  /* 0x0000000e0a00720c */ /* 0x000fc40003f46270 */
[----:B------:R-:W-:Y:S01]  /*84f0*/  SHF.R.S32.HI R4, RZ, 0x1f, R6 ;  /* 0x0000001fff047819 */ /* 0x000fe20000011406 */
[----:B------:R-:W-:Y:S01]  /*8500*/  IMAD R0, R16, R7, R0 ;  /* 0x0000000710007224 */ /* 0x000fe200078e0200 */
[----:B------:R-:W-:-:S04]  /*8510*/  IADD3 R9, R8, R13, RZ ;  /* 0x0000000d08097210 */ /* 0x000fc80007ffe0ff */
[----:B-1----:R-:W-:Y:S01]  /*8520*/  IADD3 R18, P1, P0, R6, R2, R0 ;  /* 0x0000000206127210 */ /* 0x002fe2000783e000 */
[----:B------:R-:W-:Y:S01]  /*8530*/  IMAD.WIDE R6, R17, 0x80, R10 ;  /* 0x0000008011067825 */ /* 0x000fe200078e020a */
[----:B------:R-:W-:-:S04]  /*8540*/  SHF.R.S32.HI R0, RZ, 0x1f, R0 ;  /* 0x0000001fff007819 */ /* 0x000fc80000011400 */
[----:B------:R-:W-:Y:S01]  /*8550*/  IADD3.X R17, R4, R3, R0, P1, P0 ;  /* 0x0000000304117210 */ /* 0x000fe20000fe0400 */
        /* <DEDUP_REMOVED lines=10> */
.L_x_1309:
[----:B------:R-:W-:Y:S05]  /*8600*/  BSYNC B0 ;  /* 0x0000000000007941 */ /* 0x000fea0003800000 */
.L_x_1308:
        /* <DEDUP_REMOVED lines=16> */
.L_x_1311:
[----:B------:R-:W-:Y:S05]  /*8710*/  BSYNC B0 ;  /* 0x0000000000007941 */ /* 0x000fea0003800000 */
.L_x_1310:
        /* <DEDUP_REMOVED lines=16> */
.L_x_1313:
[----:B------:R-:W-:Y:S05]  /*8820*/  BSYNC B0 ;  /* 0x0000000000007941 */ /* 0x000fea0003800000 */
.L_x_1312:
        /* <DEDUP_REMOVED lines=16> */
.L_x_1315:
[----:B------:R-:W-:Y:S05]  /*8930*/  BSYNC B0 ;  /* 0x0000000000007941 */ /* 0x000fea0003800000 */
.L_x_1314:
        /* <DEDUP_REMOVED lines=16> */
.L_x_1317:
[----:B------:R-:W-:Y:S05]  /*8a40*/  BSYNC B0 ;  /* 0x0000000000007941 */ /* 0x000fea0003800000 */
.L_x_1316:
        /* <DEDUP_REMOVED lines=16> */
.L_x_1319:
[----:B------:R-:W-:Y:S05]  /*8b50*/  BSYNC B0 ;  /* 0x0000000000007941 */ /* 0x000fea0003800000 */
.L_x_1318:
        /* <DEDUP_REMOVED lines=16> */
.L_x_1321:
[----:B------:R-:W-:Y:S05]  /*8c60*/  BSYNC B0 ;  /* 0x0000000000007941 */ /* 0x000fea0003800000 */
.L_x_1320:
        /* <DEDUP_REMOVED lines=16> */
.L_x_1323:
[----:B------:R-:W-:Y:S05]  /*8d70*/  BSYNC B0 ;  /* 0x0000000000007941 */ /* 0x000fea0003800000 */
.L_x_1322:
        /* <DEDUP_REMOVED lines=67> */
.L_x_1324:
        /* <DEDUP_REMOVED lines=13> */
.L_x_2394:


//--------------------- .text._ZN5flash16flash_fwd_kernelI23Flash_fwd_kernel_traitsILi128ELi128ELi32ELi4ELb0ELb0EN7cutlass6half_tE19Flash_kernel_traitsILi128ELi128ELi32ELi4ES3_EELb1ELb0ELb0ELb0ELb0ELb0ELb0ELb0EEEvNS_16Flash_fwd_paramsE --------------------------
	.section	.text._ZN5flash16flash_fwd_kernelI23Flash_fwd_kernel_traitsILi128ELi128ELi32ELi4ELb0ELb0EN7cutlass6half_tE19Flash_kernel_traitsILi128ELi128ELi32ELi4ES3_EELb1ELb0ELb0ELb0ELb0ELb0ELb0ELb0EEEvNS_16Flash_fwd_paramsE,"ax",@progbits
	.sectioninfo	@"SHI_REGISTERS=255"
	.align	128
        .global         _ZN5flash16flash_fwd_kernelI23Flash_fwd_kernel_traitsILi128ELi128ELi32ELi4ELb0ELb0EN7cutlass6half_tE19Flash_kernel_traitsILi128ELi128ELi32ELi4ES3_EELb1ELb0ELb0ELb0ELb0ELb0ELb0ELb0EEEvNS_16Flash_fwd_paramsE
        .type           _ZN5flash16flash_fwd_kernelI23Flash_fwd_kernel_traitsILi128ELi128ELi32ELi4ELb0ELb0EN7cutlass6half_tE19Flash_kernel_traitsILi128ELi128ELi32ELi4ES3_EELb1ELb0ELb0ELb0ELb0ELb0ELb0ELb0EEEvNS_16Flash_fwd_paramsE,@function
        .size           _ZN5flash16flash_fwd_kernelI23Flash_fwd_kernel_traitsILi128ELi128ELi32ELi4ELb0ELb0EN7cutlass6half_tE19Flash_kernel_traitsILi128ELi128ELi32ELi4ES3_EELb1ELb0ELb0ELb0ELb0ELb0ELb0ELb0EEEvNS_16Flash_fwd_paramsE,(.L_x_2395 - _ZN5flash16flash_fwd_kernelI23Flash_fwd_kernel_traitsILi128ELi128ELi32ELi4ELb0ELb0EN7cutlass6half_tE19Flash_kernel_traitsILi128ELi128ELi32ELi4ES3_EELb1ELb0ELb0ELb0ELb0ELb0ELb0ELb0EEEvNS_16Flash_fwd_paramsE)
        .other          _ZN5flash16flash_fwd_kernelI23Flash_fwd_kernel_traitsILi128ELi128ELi32ELi4ELb0ELb0EN7cutlass6half_tE19Flash_kernel_traitsILi128ELi128ELi32ELi4ES3_EELb1ELb0ELb0ELb0ELb0ELb0ELb0ELb0EEEvNS_16Flash_fwd_paramsE,@"STO_CUDA_ENTRY STV_DEFAULT"
_ZN5flash16flash_fwd_kernelI23Flash_fwd_kernel_traitsILi128ELi128ELi32ELi4ELb0ELb0EN7cutlass6half_tE19Flash_kernel_traitsILi128ELi128ELi32ELi4ES3_EELb1ELb0ELb0ELb0ELb0ELb0ELb0ELb0EEEvNS_16Flash_fwd_paramsE:
.text._ZN5flash16flash_fwd_kernelI23Flash_fwd_kernel_traitsILi128ELi128ELi32ELi4ELb0ELb0EN7cutlass6half_tE19Flash_kernel_traitsILi128ELi128ELi32ELi4ES3_EELb1ELb0ELb0ELb0ELb0ELb0ELb0ELb0EEEvNS_16Flash_fwd_paramsE:
        /* <DEDUP_REMOVED lines=18> */
[----:B------:R-:W5:Y:S01]  /*0120*/  S2UR UR12, SR_CTAID.Y ;  /* 0x00000000000c79c3 */ /* 0x000f620000002600 */
[----:B------:R-:W-:Y:S02]  /*0130*/  UISETP.NE.U32.AND UP2, UPT, URZ, UR8, UPT ;  /* 0x000000083f00728c */ /* 0x000fe4000bf45070 */
[----:B------:R-:W-:Y:S02]  /*0140*/  UISETP.NE.U32.AND UP1, UPT, URZ, UR4, UPT ;  /* 0x000000043f00728c */ /* 0x000fe4000bf25070 */
[----:B------:R-:W-:Y:S02]  /*0150*/  UISETP.NE.AND.EX UP2, UPT, URZ, UR9, UPT, UP2 ;  /* 0x000000093f00728c */ /* 0x000fe4000bf45320 */
[----:B------:R-:W-:Y:S01]  /*0160*/  ULDC.64 UR14, c[0x0][0x240] ;  /* 0x00009000000e7ab9 */ /* 0x000fe20000000a00 */
[----:B------:R-:W1:Y:S01]  /*0170*/  S2UR UR11, SR_CTAID.Z ;  /* 0x00000000000b79c3 */ /* 0x000e620000002700 */
[----:B------:R-:W-:-:S02]  /*0180*/  UMOV UR9, 0x4 ;  /* 0x0000000400097882 */ /* 0x000fc40000000000 */
[----:B------:R-:W-:Y:S01]  /*0190*/  PLOP3.LUT P0, PT, PT, PT, UP2, 0x80, 0x0 ;  /* 0x000000000000781c */ /* 0x000fe20003f0f028 */
[----:B------:R-:W-:-:S03]  /*01a0*/  UISETP.NE.AND.EX UP1, UPT, URZ, UR5, UPT, UP1 ;  /* 0x000000053f00728c */ /* 0x000fc6000bf25310 */
[----:B------:R-:W-:Y:S02]  /*01b0*/  ULDC.64 UR4, c[0x0][0x248] ;  /* 0x0000920000047ab9 */ /* 0x000fe40000000a00 */
[----:B------:R-:W-:Y:S02]  /*01c0*/  UISETP.EQ.U32.AND UP0, UPT, URZ, UR4, UPT ;  /* 0x000000043f00728c */ /* 0x000fe4000bf02070 */
[----:B-----5:R-:W-:Y:S02]  /*01d0*/  UIMAD.WIDE UR14, UR12, UR9, UR14 ;  /* 0x000000090c0e72a5 */ /* 0x020fe4000f8e020e */
[----:B-1----:R-:W-:-:S06]  /*01e0*/  ULOP3.LUT UR7, UR11, UR6, UR12, 0xfe, !UPT ;  /* 0x000000060b077292 */ /* 0x002fcc000f8efe0c */
[----:B--2---:R-:W-:Y:S01]  /*01f0*/  LOP3.LUT P3, RZ, R92, UR7, RZ, 0xfc, !PT ;  /* 0x000000075cff7c12 */ /* 0x004fe2000f86fcff */
[----:B------:R-:W-:Y:S02]  /*0200*/  ULDC.U8 UR7, c[0x0][0x312] ;  /* 0x0000c48000077ab9 */ /* 0x000fe40000000000 */
[----:B------:R-:W-:-:S04]  /*0210*/  UISETP.NE.AND UP3, UPT, UR7, URZ, UPT ;  /* 0x0000003f0700728c */ /* 0x000fc8000bf65270 */
[----:B------:R-:W-:-:S06]  /*0220*/  UISETP.EQ.OR.EX UP0, UPT, URZ, UR5, !UP3, UP0 ;  /* 0x000000053f00728c */ /* 0x000fcc000df02700 */
[----:B------:R-:W-:Y:S02]  /*0230*/  @!P3 IMAD.MOV.U32 R10, RZ, RZ, c[0x0][0x308] ;  /* 0x0000c200ff0ab624 */ /* 0x000fe400078e00ff */
[----:B------:R-:W-:Y:S01]  /*0240*/  @!P3 IMAD.MOV.U32 R11, RZ, RZ, c[0x0][0x30c] ;  /* 0x0000c300ff0bb624 */ /* 0x000fe200078e00ff */
[----:B------:R-:W-:Y:S02]  /*0250*/  ULDC.64 UR4, c[0x0][0x248] ;  /* 0x0000920000047ab9 */ /* 0x000fe40000000a00 */
[----:B------:R-:W-:Y:S01]  /*0260*/  UIMAD.WIDE UR4, UR12, UR9, UR4 ;  /* 0x000000090c0472a5 */ /* 0x000fe2000f8e0204 */
        /* <DEDUP_REMOVED lines=9> */
[----:B------:R-:W-:Y:S01]  /*0300*/  PLOP3.LUT P2, PT, PT, PT, UP0, 0x80, 0x0 ;  /* 0x000000000000781c */ /* 0x000fe20003f4f008 */
[----:B------:R-:W-:Y:S01]  /*0310*/  ULDC.64 UR14, c[0x0][0x250] ;  /* 0x00009400000e7ab9 */ /* 0x000fe20000000a00 */
[----:B------:R-:W-:Y:S01]  /*0320*/  PLOP3.LUT P1, PT, PT, PT, UP1, 0x80, 0x0 ;  /* 0x000000000000781c */ /* 0x000fe20003f2f018 */
[----:B------:R-:W-:Y:S01]  /*0330*/  @UP1 UIMAD.WIDE UR14, UR12, UR9, UR14 ;  /* 0x000000090c0e12a5 */ /* 0x000fe2000f8e020e */
        /* <DEDUP_REMOVED lines=9> */
[----:B------:R1:W2:Y:S04]  /*03d0*/  @P1 LDG.E R4, [R4.64] ;  /* 0x0000001204041981 */ /* 0x0002a8000c1e1900 */
[----:B------:R-:W5:Y:S01]  /*03e0*/  @!P2 LDG.E R0, [R2.64] ;  /* 0x000000120200a981 */ /* 0x000f62000c1e1900 */
[----:B------:R-:W-:Y:S02]  /*03f0*/  UMOV UR10, 0xffffffff ;  /* 0xffffffff000a7882 */ /* 0x000fe40000000000 */
[----:B------:R-:W-:Y:S02]  /*0400*/  UMOV UR22, 0xffffffff ;  /* 0xffffffff00167882 */ /* 0x000fe40000000000 */
[----:B------:R-:W-:Y:S02]  /*0410*/  ULDC UR4, c[0x0][0x1c0] ;  /* 0x0000700000047ab9 */ /* 0x000fe40000000800 */
[----:B------:R-:W-:-:S02]  /*0420*/  UIMAD UR4, UR12, UR4, UR11 ;  /* 0x000000040c0472a4 */ /* 0x000fc4000f8e020b */
[----:B------:R-:W-:Y:S02]  /*0430*/  UMOV UR15, URZ ;  /* 0x0000003f000f7c82 */ /* 0x000fe40008000000 */
[----:B------:R-:W-:-:S04]  /*0440*/  USHF.L.U32 UR5, UR4, 0x5, URZ ;  /* 0x0000000504057899 */ /* 0x000fc8000800063f */
[----:B------:R-:W-:Y:S01]  /*0450*/  USHF.R.S32.HI UR4, URZ, 0x1f, UR5 ;  /* 0x0000001f3f047899 */ /* 0x000fe20008011405 */
[----:B-1----:R-:W-:Y:S01]  /*0460*/  SHF.R.S32.HI R5, RZ, 0x1f, R92 ;  /* 0x0000001fff057819 */ /* 0x002fe2000001145c */
[----:B---3--:R1:W3:Y:S08]  /*0470*/  @P0 R2UR UR10, R9 ;  /* 0x00000000090a03c2 */ /* 0x0082f000000e0000 */
[----:B----4-:R-:W3:Y:S01]  /*0480*/  @P0 R2UR UR16, R6 ;  /* 0x00000000061003c2 */ /* 0x010ee200000e0000 */
[----:B-1----:R-:W-:Y:S01]  /*0490*/  LEA.HI R9, R5, R92, RZ, 0x5 ;  /* 0x0000005c05097211 */ /* 0x002fe200078f28ff */
[----:B---3--:R-:W-:-:S06]  /*04a0*/  @UP2 UIADD3 UR16, UR16, -UR10, URZ ;  /* 0x8000000a10102290 */ /* 0x008fcc000fffe03f */
        /* <DEDUP_REMOVED lines=18> */
.L_x_1325:
[----:B------:R-:W-:Y:S02]  /*05d0*/  ULDC UR7, c[0x0][0x218] ;  /* 0x0000860000077ab9 */ /* 0x000fe40000000800 */
.L_x_1326:
        /* <DEDUP_REMOVED lines=42> */
[----:B------:R-:W-:Y:S02]  /*0880*/  @UP0 UIMAD UR7, UR24, UR5, UR31 ;  /* 0x00000005180702a4 */ /* 0x000fe4000f8e021f */
[----:B------:R-:W-:Y:S02]  /*0890*/  @UP1 UMOV UR6, UR28 ;  /* 0x0000001c00061c82 */ /* 0x000fe40008000000 */
[----:B------:R-:W-:-:S02]  /*08a0*/  @!UP1 UIADD3 UR17, UR27, UR23, URZ ;  /* 0x000000171b119290 */ /* 0x000fc4000fffe03f */
        /* <DEDUP_REMOVED lines=15> */
.L_x_1328:
[----:B-1----:R-:W-:Y:S01]  /*09a0*/  IABS R4, c[0x0][0x1c8] ;  /* 0x0000720000047a13 */ /* 0x002fe20000000000 */
[----:B------:R-:W1:Y:S01]  /*09b0*/  S2R R6, SR_CTAID.Z ;  /* 0x0000000000067919 */ /* 0x000e620000002700 */
[----:B------:R-:W-:Y:S02]  /*09c0*/  ULDC UR4, c[0x0][0x1c8] ;  /* 0x0000720000047ab9 */ /* 0x000fe40000000800 */
[----:B------:R-:W2:Y:S01]  /*09d0*/  I2F.RP R2, R4 ;  /* 0x0000000400027306 */ /* 0x000ea20000209400 */
[----:B------:R-:W-:Y:S02]  /*09e0*/  ULOP3.LUT UR4, UR11, UR4, URZ, 0x3c, !UPT ;  /* 0x000000040b047292 */ /* 0x000fe4000f8e3c3f */
[----:B------:R-:W-:-:S04]  /*09f0*/  @UP0 UIADD3 UR22, UR15, UR22, URZ ;  /* 0x000000160f160290 */ /* 0x000fc8000fffe03f */
[----:B------:R-:W-:Y:S01]  /*0a00*/  ISETP.LE.AND P1, PT, RZ, UR4, PT ;  /* 0x00000004ff007c0c */ /* 0x000fe2000bf23270 */
[----:B------:R-:W-:Y:S02]  /*0a10*/  ULDC.64 UR4, c[0x0][0x1a0] ;  /* 0x0000680000047ab9 */ /* 0x000fe40000000a00 */
[----:B------:R-:W-:-:S04]  /*0a20*/  @UP0 UIMAD.WIDE.U32 UR26, UR22, UR4, URZ ;  /* 0x00000004161a02a5 */ /* 0x000fc8000f8e003f */
[----:B------:R-:W-:Y:S01]  /*0a30*/  @UP0 UIMAD UR23, UR22, UR5, UR27 ;  /* 0x00000005161702a4 */ /* 0x000fe2000f8e021b */
[----:B--2---:R-:W2:Y:S01]  /*0a40*/  MUFU.RCP R2, R2 ;  /* 0x0000000200027308 */ /* 0x004ea20000001000 */
[----:B------:R-:W-:Y:S02]  /*0a50*/  USHF.R.S32.HI UR22, URZ, 0x1f, UR11 ;  /* 0x0000001f3f167899 */ /* 0x000fe4000801140b */
[----:B------:R-:W-:Y:S01]  /*0a60*/  @UP0 UMOV UR4, UR26 ;  /* 0x0000001a00040c82 */ /* 0x000fe20008000000 */
[----:B-1----:R-:W-:Y:S02]  /*0a70*/  IABS R6, R6 ;  /* 0x0000000600067213 */ /* 0x002fe40000000000 */
[----:B--2---:R-:W-:-:S04]  /*0a80*/  IADD3 R2, R2, 0xffffffe, RZ ;  /* 0x0ffffffe02027810 */ /* 0x004fc80007ffe0ff */
        /* <DEDUP_REMOVED lines=25> */
[----:B------:R-:W-:Y:S02]  /*0c20*/  UIADD3 UR27, UR27, UR23, URZ ;  /* 0x000000171b1b7290 */ /* 0x000fe4000fffe03f */
[----:B------:R-:W-:Y:S02]  /*0c30*/  ULDC.64 UR4, c[0x0][0x188] ;  /* 0x0000620000047ab9 */ /* 0x000fe40000000a00 */
[----:B------:R-:W-:Y:S02]  /*0c40*/  UIMAD UR15, UR15, UR4, URZ ;  /* 0x000000040f0f72a4 */ /* 0x000fe4000f8e023f */
[----:B------:R-:W-:Y:S02]  /*0c50*/  UIMAD.WIDE.U32 UR26, UR12, UR4, UR26 ;  /* 0x000000040c1a72a5 */ /* 0x000fe4000f8e001a */
[----:B------:R-:W-:-:S04]  /*0c60*/  UIMAD UR5, UR12, UR5, UR15 ;  /* 0x000000050c0572a4 */ /* 0x000fc8000f8e020f */
[----:B------:R-:W-:Y:S02]  /*0c70*/  UIADD3 UR23, UR27, UR5, URZ ;  /* 0x000000051b177290 */ /* 0x000fe4000fffe03f */
[----:B------:R-:W-:Y:S02]  /*0c80*/  UMOV UR4, UR26 ;  /* 0x0000001a00047c82 */ /* 0x000fe40008000000 */
.L_x_1329:
[CC--:B------:R-:W-:Y:S01]  /*0c90*/  LEA.HI R0, R5.reuse, R92.reuse, RZ, 0x3 ;  /* 0x0000005c05007211 */ /* 0x0c0fe200078f18ff */
[----:B------:R-:W1:Y:S01]  /*0ca0*/  S2R R14, SR_CTAID.Z ;  /* 0x00000000000e7919 */ /* 0x000e620000002700 */
[CC--:B------:R-:W-:Y:S01]  /*0cb0*/  LEA.HI R18, R5.reuse, R92.reuse, RZ, 0x4 ;  /* 0x0000005c05127211 */ /* 0x0c0fe200078f20ff */
[----:B------:R-:W-:Y:S01]  /*0cc0*/  UIADD3 UR13, -UR13, UR16, URZ ;  /* 0x000000100d0d7290 */ /* 0x000fe2000fffe13f */
[----:B------:R-:W-:Y:S01]  /*0cd0*/  SHF.R.S32.HI R10, RZ, 0x3, R0 ;  /* 0x00000003ff0a7819 */ /* 0x000fe20000011400 */
[----:B------:R-:W2:Y:S01]  /*0ce0*/  S2R R223, SR_CTAID.X ;  /* 0x0000000000df7919 */ /* 0x000ea20000002500 */
[----:B------:R-:W-:Y:S01]  /*0cf0*/  LOP3.LUT R0, R0, 0xfffffff8, RZ, 0xc0, !PT ;  /* 0xfffffff800007812 */ /* 0x000fe200078ec0ff */
[----:B------:R-:W-:Y:S01]  /*0d00*/  IMAD.MOV.U32 R19, RZ, RZ, 0x10 ;  /* 0x00000010ff137424 */ /* 0x000fe200078e00ff */
[----:B------:R-:W-:Y:S01]  /*0d10*/  LEA.HI R5, R5, R92, RZ, 0x6 ;  /* 0x0000005c05057211 */ /* 0x000fe200078f30ff */
[----:B------:R-:W-:Y:S01]  /*0d20*/  IMAD.SHL.U32 R2, R10, 0x40, RZ ;  /* 0x000000400a027824 */ /* 0x000fe200078e00ff */
[----:B------:R-:W-:Y:S01]  /*0d30*/  SHF.R.S32.HI R11, RZ, 0x1f, R10 ;  /* 0x0000001fff0b7819 */ /* 0x000fe2000001140a */
[----:B------:R-:W-:Y:S01]  /*0d40*/  IMAD.IADD R24, R92, 0x1, -R0 ;  /* 0x000000015c187824 */ /* 0x000fe200078e0a00 */
[----:B------:R-:W-:Y:S01]  /*0d50*/  LOP3.LUT R0, R18, 0xfffffff0, RZ, 0xc0, !PT ;  /* 0xfffffff012007812 */ /* 0x000fe200078ec0ff */
[----:B------:R-:W-:Y:S01]  /*0d60*/  IMAD.SHL.U32 R5, R5, 0x8, RZ ;  /* 0x0000000805057824 */ /* 0x000fe200078e00ff */
[----:B------:R-:W-:Y:S01]  /*0d70*/  LOP3.LUT R3, R2, 0x1c0, RZ, 0xc0, !PT ;  /* 0x000001c002037812 */ /* 0x000fe200078ec0ff */
[----:B------:R-:W-:Y:S01]  /*0d80*/  IMAD.SHL.U32 R246, R24, 0x8, RZ ;  /* 0x0000000818f67824 */ /* 0x000fe200078e00ff */
[----:B------:R-:W-:Y:S01]  /*0d90*/  BSSY B0, `(.L_x_1330) ;  /* 0x0000049000007945 */ /* 0x000fe20003800000 */
[----:B------:R-:W-:Y:S01]  /*0da0*/  IMAD.IADD R0, R92, 0x1, -R0 ;  /* 0x000000015c007824 */ /* 0x000fe200078e0a00 */
[----:B------:R-:W-:-:S02]  /*0db0*/  SHF.R.S32.HI R90, RZ, 0x5, R9 ;  /* 0x00000005ff5a7819 */ /* 0x000fc40000011409 */
[----:B------:R-:W-:Y:S02]  /*0dc0*/  LOP3.LUT R2, R3, 0x38, R246, 0xf8, !PT ;  /* 0x0000003803027812 */ /* 0x000fe400078ef8f6 */
[----:B------:R-:W-:Y:S02]  /*0dd0*/  SHF.R.U32.HI R3, RZ, 0x3, R3 ;  /* 0x00000003ff037819 */ /* 0x000fe40000011603 */
[----:B------:R-:W-:Y:S02]  /*0de0*/  SHF.R.S32.HI R6, RZ, 0x1f, R0 ;  /* 0x0000001fff067819 */ /* 0x000fe40000011400 */
[----:B------:R-:W-:Y:S02]  /*0df0*/  LOP3.LUT R3, R2, R3, RZ, 0x3c, !PT ;  /* 0x0000000302037212 */ /* 0x000fe400078e3cff */
[----:B------:R-:W-:Y:S01]  /*0e00*/  SHF.R.S32.HI R247, RZ, 0x1f, R246 ;  /* 0x0000001ffff77819 */ /* 0x000fe200000114f6 */
[----:B--2---:R-:W-:Y:S01]  /*0e10*/  IMAD.WIDE R248, R223, 0x80, R10 ;  /* 0x00000080dff87825 */ /* 0x004fe200078e020a */
[----:B------:R-:W-:-:S02]  /*0e20*/  LEA.HI R17, R6, R0, RZ, 0x3 ;  /* 0x0000000006117211 */ /* 0x000fc400078f18ff */
[----:B------:R-:W-:Y:S01]  /*0e30*/  IADD3 R2, P0, R246, UR6, RZ ;  /* 0x00000006f6027c10 */ /* 0x000fe2000ff1e0ff */
[----:B------:R-:W-:Y:S01]  /*0e40*/  IMAD.WIDE.U32 R6, R10, c[0x0][0x198], R246 ;  /* 0x000066000a067a25 */ /* 0x000fe200078e00f6 */
[----:B------:R-:W-:Y:S02]  /*0e50*/  LOP3.LUT R219, R3, 0xfffffe00, R5, 0xf8, !PT ;  /* 0xfffffe0003db7812 */ /* 0x000fe400078ef805 */
[----:B------:R-:W-:Y:S01]  /*0e60*/  LOP3.LUT R8, R17, 0xfffffff8, RZ, 0xc0, !PT ;  /* 0xfffffff811087812 */ /* 0x000fe200078ec0ff */
[----:B------:R-:W-:Y:S01]  /*0e70*/  IMAD R5, R11, c[0x0][0x198], RZ ;  /* 0x000066000b057a24 */ /* 0x000fe200078e02ff */
[----:B------:R-:W-:Y:S01]  /*0e80*/  IADD3.X R3, R247, UR17, RZ, P0, !PT ;  /* 0x00000011f7037c10 */ /* 0x000fe200087fe4ff */
[----:B------:R-:W-:Y:S01]  /*0e90*/  IMAD.SHL.U32 R219, R219, 0x2, RZ ;  /* 0x00000002dbdb7824 */ /* 0x000fe200078e00ff */
[----:B------:R-:W-:Y:S01]  /*0ea0*/  IADD3 R6, P0, R6, UR24, RZ ;  /* 0x0000001806067c10 */ /* 0x000fe2000ff1e0ff */
[----:B------:R-:W-:Y:S01]  /*0eb0*/  IMAD R5, R10, c[0x0][0x19c], R5 ;  /* 0x000067000a057a24 */ /* 0x000fe200078e0205 */
[----:B------:R-:W-:Y:S01]  /*0ec0*/  IADD3 R252, R246, 0x40, RZ ;  /* 0x00000040f6fc7810 */ /* 0x000fe20007ffe0ff */
[----:B------:R-:W-:Y:S01]  /*0ed0*/  IMAD.IADD R16, R0, 0x1, -R8 ;  /* 0x0000000100107824 */ /* 0x000fe200078e0a08 */
[----:B------:R-:W-:Y:S01]  /*0ee0*/  SHF.R.S32.HI R0, RZ, 0x1f, R4 ;  /* 0x0000001fff007819 */ /* 0x000fe20000011404 */
[----:B-1----:R-:W-:Y:S01]  /*0ef0*/  IMAD.WIDE.U32 R14, R14, c[0x0][0x1a8], R2 ;  /* 0x00006a000e0e7a25 */ /* 0x002fe200078e0002 */
[----:B------:R-:W-:-:S03]  /*0f00*/  IADD3.X R7, R7, UR7, R5, P0, !PT ;  /* 0x0000000707077c10 */ /* 0x000fc600087fe405 */
[----:B------:R-:W-:Y:S02]  /*0f10*/  IMAD R8, R11, c[0x0][0x1a0], RZ ;  /* 0x000068000b087a24 */ /* 0x000fe400078e02ff */
[----:B------:R-:W-:-:S04]  /*0f20*/  IMAD.WIDE.U32 R2, R10, c[0x0][0x1a0], R246 ;  /* 0x000068000a027a25 */ /* 0x000fc800078e00f6 */
[----:B------:R-:W-:Y:S01]  /*0f30*/  IMAD R5, R10, c[0x0][0x1a4], R8 ;  /* 0x000069000a057a24 */ /* 0x000fe200078e0208 */
[----:B------:R-:W-:Y:S01]  /*0f40*/  IADD3 R2, P0, R2, UR4, RZ ;  /* 0x0000000402027c10 */ /* 0x000fe2000ff1e0ff */
[C---:B------:R-:W-:Y:S01]  /*0f50*/  IMAD R8, R0.reuse, c[0x0][0x1b0], RZ ;  /* 0x00006c0000087a24 */ /* 0x040fe200078e02ff */
[----:B------:R-:W-:Y:S01]  /*0f60*/  ULDC.64 UR4, c[0x0][0x1a8] ;  /* 0x00006a0000047ab9 */ /* 0x000fe20000000a00 */
[----:B------:R-:W-:Y:S01]  /*0f70*/  IMAD R0, R0, c[0x0][0x1b8], RZ ;  /* 0x00006e0000007a24 */ /* 0x000fe200078e02ff */
[----:B------:R-:W-:Y:S01]  /*0f80*/  IADD3.X R3, R3, UR23, R5, P0, !PT ;  /* 0x0000001703037c10 */ /* 0x000fe200087fe405 */
[----:B------:R-:W-:Y:S01]  /*0f90*/  IMAD R8, R4, c[0x0][0x1b4], R8 ;  /* 0x00006d0004087a24 */ /* 0x000fe200078e0208 */
[----:B------:R-:W-:Y:S01]  /*0fa0*/  ISETP.GE.AND P0, PT, R10, UR13, PT ;  /* 0x0000000d0a007c0c */ /* 0x000fe2000bf06270 */
[C---:B------:R-:W-:Y:S01]  /*0fb0*/  IMAD R0, R4.reuse, c[0x0][0x1bc], R0 ;  /* 0x00006f0004007a24 */ /* 0x040fe200078e0200 */
[----:B------:R-:W-:Y:S01]  /*0fc0*/  UIMAD UR4, UR22, UR4, URZ ;  /* 0x00000004160472a4 */ /* 0x000fe2000f8e023f */
[----:B------:R-:W-:Y:S01]  /*0fd0*/  IMAD.WIDE.U32 R22, R4, c[0x0][0x1b8], R2 ;  /* 0x00006e0004167a25 */ /* 0x000fe200078e0002 */
[----:B------:R-:W-:-:S02]  /*0fe0*/  R2P PR, R16, 0x6 ;  /* 0x0000000610007804 */ /* 0x000fc40000000000 */
[----:B------:R-:W-:Y:S01]  /*0ff0*/  UIMAD UR4, UR11, UR5, UR4 ;  /* 0x000000050b0472a4 */ /* 0x000fe2000f8e0204 */
[----:B------:R-:W-:Y:S02]  /*1000*/  IMAD.WIDE.U32 R26, R4, c[0x0][0x1b0], R6 ;  /* 0x00006c00041a7a25 */ /* 0x000fe400078e0006 */
[----:B------:R-:W-:Y:S02]  /*1010*/  SEL R4, R19, 0xfffffff0, !P1 ;  /* 0xfffffff013047807 */ /* 0x000fe40004800000 */
[----:B------:R-:W-:Y:S01]  /*1020*/  IMAD.IADD R20, R23, 0x1, R0 ;  /* 0x0000000117147824 */ /* 0x000fe200078e0200 */
[----:B------:R1:W-:Y:S01]  /*1030*/  STL.64 [R1+0x18], R26 ;  /* 0x0000181a01007387 */ /* 0x0003e20000100a00 */
[----:B------:R-:W-:Y:S01]  /*1040*/  IMAD.IADD R29, R27, 0x1, R8 ;  /* 0x000000011b1d7824 */ /* 0x000fe200078e0208 */
[----:B------:R-:W-:Y:S01]  /*1050*/  IADD3 R13, R15, UR4, RZ ;  /* 0x000000040f0d7c10 */ /* 0x000fe2000fffe0ff */
[----:B------:R-:W-:Y:S01]  /*1060*/  IMAD.MOV.U32 R2, RZ, RZ, 0x20 ;  /* 0x00000020ff027424 */ /* 0x000fe200078e00ff */
[----:B------:R1:W-:Y:S04]  /*1070*/  STL.64 [R1+0x10], R22 ;  /* 0x0000101601007387 */ /* 0x0003e80000100a00 */
        /* <DEDUP_REMOVED lines=26> */
.L_x_1331:
[----:B------:R-:W-:Y:S05]  /*1220*/  BSYNC B0 ;  /* 0x0000000000007941 */ /* 0x000fea0003800000 */
.L_x_1330:
        /* <DEDUP_REMOVED lines=29> */
.L_x_1333:
[----:B------:R-:W-:Y:S05]  /*1400*/  BSYNC B0 ;  /* 0x0000000000007941 */ /* 0x000fea0003800000 */
.L_x_1332:
        /* <DEDUP_REMOVED lines=29> */
.L_x_1335:
[----:B------:R-:W-:Y:S05]  /*15e0*/  BSYNC B0 ;  /* 0x0000000000007941 */ /* 0x000fea0003800000 */
.L_x_1334:
        /* <DEDUP_REMOVED lines=29> */
.L_x_1337:
[----:B------:R-:W-:Y:S05]  /*17c0*/  BSYNC B0 ;  /* 0x0000000000007941 */ /* 0x000fea0003800000 */
.L_x_1336:
[----:B------:R-:W-:Y:S01]  /*17d0*/  IADD3 R0, R10, 0x40, RZ ;  /* 0x000000400a007810 */ /* 0x000fe20007ffe0ff */
[----:B------:R-:W-:Y:S03]  /*17e0*/  BSSY B0, `(.L_x_1338) ;  /* 0x000001d000007945 */ /* 0x000fe60003800000 */
[----:B------:R-:W-:Y:S01]  /*17f0*/  ISETP.GE.AND P0, PT, R0, UR13, PT ;  /* 0x0000000d00007c0c */ /* 0x000fe2000bf06270 */
[----:B------:R3:W-:-:S12]  /*1800*/  STL [R1+0x30], R0 ;  /* 0x0000300001007387 */ /* 0x0007d80000100800 */
[----:B------:R-:W-:Y:S05]  /*1810*/  @P0 BRA `(.L_x_1339) ;  /* 0x0000019000000947 */ /* 0x000fea0003800000 */
[----:B---3--:R-:W-:Y:S01]  /*1820*/  IADD3 R0, P0, R248, 0x40, RZ ;  /* 0x00000040f8007810 */ /* 0x008fe20007f1e0ff */
        /* <DEDUP_REMOVED lines=24> */
.L_x_1339:
[----:B------:R-:W-:Y:S05]  /*19b0*/  BSYNC B0 ;  /* 0x0000000000007941 */ /* 0x000fea0003800000 */
.L_x_1338:
[----:B---3--:R-:W-:Y:S01]  /*19c0*/  IADD3 R0, R10, 0x50, RZ ;  /* 0x000000500a007810 */ /* 0x008fe20007ffe0ff */
        /* <DEDUP_REMOVED lines=29> */
.L_x_1341:
[----:B------:R-:W-:Y:S05]  /*1ba0*/  BSYNC B0 ;  /* 0x0000000000007941 */ /* 0x000fea0003800000 */
.L_x_1340:
        /* <DEDUP_REMOVED lines=30> */
.L_x_1343:
[----:B------:R-:W-:Y:S05]  /*1d90*/  BSYNC B0 ;  /* 0x0000000000007941 */ /* 0x000fea0003800000 */
.L_x_1342:
        /* <DEDUP_REMOVED lines=34> */
.L_x_1345:
[----:B------:R-:W-:Y:S05]  /*1fc0*/  BSYNC B0 ;  /* 0x0000000000007941 */ /* 0x000fea0003800000 */
.L_x_1344:
        /* <DEDUP_REMOVED lines=32> */
.L_x_1347:
[----:B------:R-:W-:Y:S05]  /*21d0*/  BSYNC B0 ;  /* 0x0000000000007941 */ /* 0x000fea0003800000 */
.L_x_1346:
        /* <DEDUP_REMOVED lines=25> */
.L_x_1349:
[----:B------:R-:W-:Y:S05]  /*2370*/  BSYNC B0 ;  /* 0x0000000000007941 */ /* 0x000fea0003800000 */
.L_x_1348:
[----:B------:R-:W0:Y:S01]  /*2380*/  LDGDEPBAR ;  /* 0x00000000000079af */ /* 0x000e220000000000 */
[----:B------:R-:W-:Y:S01]  /*2390*/  ISETP.GE.AND P1, PT, R10, UR7, PT ;  /* 0x000000070a007c0c */ /* 0x000fe2000bf26270 */
[----:B------:R-:W-:Y:S01]  /*23a0*/  ULDC.64 UR4, c[0x0][0x1a0] ;  /* 0x0000680000047ab9 */ /* 0x000fe20000000a00 */
[----:B------:R-:W-:Y:S01]  /*23b0*/  BSSY B0, `(.L_x_1350) ;  /* 0x0000020000007945 */ /* 0x000fe20003800000 */
[----:B------:R-:W-:Y:S02]  /*23c0*/  UIMAD.WIDE.U32 UR22, UR6, UR4, URZ ;  /* 0x00000004061672a5 */ /* 0x000fe4000f8e003f */
[----:B------:R-:W-:-:S04]  /*23d0*/  UIMAD UR4, UR12, UR4, URZ ;  /* 0x000000040c0472a4 */ /* 0x000fc8000f8e023f */
[----:B------:R-:W-:Y:S01]  /*23e0*/  UIMAD UR4, UR6, UR5, UR4 ;  /* 0x00000005060472a4 */ /* 0x000fe2000f8e0204 */
[----:B---3--:R-:W-:Y:S02]  /*23f0*/  IMAD.U32 R6, RZ, RZ, UR22 ;  /* 0x00000016ff067e24 */ /* 0x008fe4000f8e00ff */
[----:B------:R-:W-:Y:S01]  /*2400*/  IMAD.U32 R7, RZ, RZ, UR23 ;  /* 0x00000017ff077e24 */ /* 0x000fe2000f8e00ff */
[----:B------:R-:W-:Y:S02]  /*2410*/  UIADD3 UR4, UR23, UR4, URZ ;  /* 0x0000000417047290 */ /* 0x000fe4000fffe03f */
[----:B------:R-:W-:-:S04]  /*2420*/  LEA R0, P0, R6, R22, 0x5 ;  /* 0x0000001606007211 */ /* 0x000fc800078028ff */
        /* <DEDUP_REMOVED lines=24> */
.L_x_1351:
[----:B------:R-:W-:Y:S05]  /*25b0*/  BSYNC B0 ;  /* 0x0000000000007941 */ /* 0x000fea0003800000 */
.L_x_1350:
        /* <DEDUP_REMOVED lines=26> */
.L_x_1353:
[----:B------:R-:W-:Y:S05]  /*2760*/  BSYNC B0 ;  /* 0x0000000000007941 */ /* 0x000fea0003800000 */
.L_x_1352:
[----:B-1----:R-:W-:Y:S01]  /*2770*/  SHF.R.S32.HI R7, RZ, 0x4, R18 ;  /* 0x00000004ff077819 */ /* 0x002fe20000011412 */
[C---:B------:R-:W-:Y:S01]  /*2780*/  IMAD.SHL.U32 R6, R24.reuse, 0x40, RZ ;  /* 0x0000004018067824 */ /* 0x040fe200078e00ff */
[----:B------:R-:W-:Y:S01]  /*2790*/  R2P PR, R24, 0x6 ;  /* 0x0000000618007804 */ /* 0x000fe20000000000 */
[----:B------:R-:W-:Y:S01]  /*27a0*/  IMAD.SHL.U32 R3, R16, 0x40, RZ ;  /* 0x0000004010037824 */ /* 0x000fe200078e00ff */
[----:B------:R-:W-:Y:S01]  /*27b0*/  LEA.HI R0, R18, R7, RZ, 0x1 ;  /* 0x0000000712007211 */ /* 0x000fe200078f08ff */
[----:B--2---:R-:W-:Y:S01]  /*27c0*/  IMAD.SHL.U32 R8, R17, 0x40, RZ ;  /* 0x0000004011087824 */ /* 0x004fe200078e00ff */
        /* <DEDUP_REMOVED lines=25> */
[----:B------:R-:W1:Y:S01]  /*2960*/  LDSM.16.M88.4 R20, [R206] ;  /* 0x00000000ce14783b */ /* 0x000e620000000200 */
[----:B------:R-:W-:Y:S01]  /*2970*/  @P1 IADD3 R215, R0, -0x20, RZ ;  /* 0xffffffe000d71810 */ /* 0x000fe20007ffe0ff */
[----:B------:R-:W-:Y:S01]  /*2980*/  IMAD.MOV.U32 R0, RZ, RZ, 0x40 ;  /* 0x00000040ff007424 */ /* 0x000fe200078e00ff */
[----:B------:R-:W-:Y:S01]  /*2990*/  LOP3.LUT R3, R3, 0x6, RZ, 0xc0, !PT ;  /* 0x0000000603037812 */ /* 0x000fe200078ec0ff */
[----:B------:R-:W2:Y:S01]  /*29a0*/  LDSM.16.M88.4 R8, [R206+0x2000] ;  /* 0x00200000ce08783b */ /* 0x000ea20000000200 */
[C---:B------:R-:W-:Y:S01]  /*29b0*/  IMAD R214, R2.reuse, 0x2, R206 ;  /* 0x0000000202d67824 */ /* 0x040fe200078e02ce */
[----:B------:R-:W-:Y:S01]  /*29c0*/  IADD3 R218, R215, 0x800, RZ ;  /* 0x00000800d7da7810 */ /* 0x000fe20007ffe0ff */
[----:B------:R-:W-:Y:S01]  /*29d0*/  IMAD R212, R2, 0x2, R208 ;  /* 0x0000000202d47824 */ /* 0x000fe200078e02d0 */
[----:B------:R-:W5:Y:S01]  /*29e0*/  LDSM.16.M88.4 R28, [R204+0x8800] ;  /* 0x00880000cc1c783b */ /* 0x000f620000000200 */
[----:B------:R-:W-:-:S02]  /*29f0*/  SEL R0, R0, 0xffffffc0, !P2 ;  /* 0xffffffc000007807 */ /* 0x000fc40005000000 */
[C---:B------:R-:W-:Y:S01]  /*2a00*/  IADD3 R217, R215.reuse, 0x1000, RZ ;  /* 0x00001000d7d97810 */ /* 0x040fe20007ffe0ff */
[----:B------:R-:W-:Y:S01]  /*2a10*/  LDSM.16.M88.4 R12, [R208+0x2000] ;  /* 0x00200000d00c783b */ /* 0x000fe20000000200 */
[----:B------:R-:W-:Y:S01]  /*2a20*/  IADD3 R216, R215, 0x1800, RZ ;  /* 0x00001800d7d87810 */ /* 0x000fe20007ffe0ff */
[----:B------:R-:W-:Y:S02]  /*2a30*/  IMAD.IADD R213, R204, 0x1, R0 ;  /* 0x00000001ccd57824 */ /* 0x000fe400078e0200 */
[----:B------:R-:W3:Y:S01]  /*2a40*/  LDSM.16.M88.4 R32, [R215+0x800] ;  /* 0x00080000d720783b */ /* 0x000ee20000000200 */
[----:B------:R-:W-:Y:S02]  /*2a50*/  IMAD.IADD R211, R0, 0x1, R215 ;  /* 0x0000000100d37824 */ /* 0x000fe400078e02d7 */
[----:B------:R-:W-:Y:S01]  /*2a60*/  IMAD.U32 R0, RZ, RZ, UR6 ;  /* 0x00000006ff007e24 */ /* 0x000fe2000f8e00ff */
[----:B------:R-:W4:Y:S03]  /*2a70*/  LDSM.16.M88.4 R36, [R215] ;  /* 0x00000000d724783b */ /* 0x000f260000000200 */
[----:B------:R-:W-:Y:S01]  /*2a80*/  IMAD R0, R0, 0x20, R3 ;  /* 0x0000002000007824 */ /* 0x000fe200078e0203 */
[----:B------:R-:W-:Y:S04]  /*2a90*/  LDSM.16.M88.4 R40, [R213+0x8000] ;  /* 0x00800000d528783b */ /* 0x000fe80000000200 */
[----:B------:R-:W-:Y:S01]  /*2aa0*/  LDSM.16.M88.4 R24, [R214+0x2000] ;  /* 0x00200000d618783b */ /* 0x000fe20000000200 */
[----:B------:R-:W-:-:S02]  /*2ab0*/  IADD3 R5, R0, 0x1, RZ ;  /* 0x0000000100057810 */ /* 0x000fc40007ffe0ff */
[C---:B------:R-:W-:Y:S01]  /*2ac0*/  IADD3 R6, R0.reuse, 0x10, RZ ;  /* 0x0000001000067810 */ /* 0x040fe20007ffe0ff */
[----:B------:R-:W-:Y:S01]  /*2ad0*/  LDSM.16.M88.4 R44, [R213+0x8800] ;  /* 0x00880000d52c783b */ /* 0x000fe20000000200 */
[----:B------:R-:W-:Y:S02]  /*2ae0*/  ISETP.GE.AND P6, PT, R5, UR14, PT ;  /* 0x0000000e05007c0c */ /* 0x000fe4000bfc6270 */
[----:B------:R-:W-:Y:S02]  /*2af0*/  IADD3 R5, R0, 0x11, RZ ;  /* 0x0000001100057810 */ /* 0x000fe40007ffe0ff */
[----:B------:R-:W-:Y:S02]  /*2b00*/  ISETP.GE.AND P3, PT, R6, UR14, PT ;  /* 0x0000000e06007c0c */ /* 0x000fe4000bf66270 */
[----:B------:R-:W-:Y:S01]  /*2b10*/  ISETP.GE.AND P0, PT, R5, UR14, PT ;  /* 0x0000000e05007c0c */ /* 0x000fe2000bf06270 */
[----:B-1----:R-:W-:Y:S01]  /*2b20*/  HMMA.16816.F32 R68, R20, R16, RZ ;  /* 0x000000101444723c */ /* 0x002fe200000018ff */
[----:B------:R-:W-:-:S02]  /*2b30*/  IADD3 R3, R0, 0x8, RZ ;  /* 0x0000000800037810 */ /* 0x000fc40007ffe0ff */
[C---:B------:R-:W-:Y:S02]  /*2b40*/  IADD3 R7, R0.reuse, 0x9, RZ ;  /* 0x0000000900077810 */ /* 0x040fe40007ffe0ff */
[----:B------:R-:W-:Y:S02]  /*2b50*/  ISETP.GE.AND P5, PT, R3, UR14, PT ;  /* 0x0000000e03007c0c */ /* 0x000fe4000bfa6270 */
[C---:B------:R-:W-:Y:S01]  /*2b60*/  IADD3 R3, R0.reuse, 0x18, RZ ;  /* 0x0000001800037810 */ /* 0x040fe20007ffe0ff */
[----:B--2---:R-:W-:Y:S01]  /*2b70*/  HMMA.16816.F32 R52, R8, R16, RZ ;  /* 0x000000100834723c */ /* 0x004fe200000018ff */
[C---:B------:R-:W-:Y:S02]  /*2b80*/  ISETP.GE.AND P1, PT, R0.reuse, UR14, PT ;  /* 0x0000000e00007c0c */ /* 0x040fe4000bf26270 */
[----:B------:R-:W-:Y:S02]  /*2b90*/  IADD3 R0, R0, 0x19, RZ ;  /* 0x0000001900007810 */ /* 0x000fe40007ffe0ff */
[----:B------:R-:W-:-:S02]  /*2ba0*/  ISETP.GE.AND P4, PT, R7, UR14, PT ;  /* 0x0000000e07007c0c */ /* 0x000fc4000bf86270 */
[----:B------:R-:W-:Y:S01]  /*2bb0*/  ISETP.GE.AND P2, PT, R3, UR14, PT ;  /* 0x0000000e03007c0c */ /* 0x000fe2000bf46270 */
[-C--:B------:R-:W-:Y:S08]  /*2bc0*/  HMMA.16816.F32 R60, R8, R18.reuse, RZ ;  /* 0x00000012083c723c */ /* 0x080ff000000018ff */
[----:B------:R-:W-:Y:S01]  /*2bd0*/  HMMA.16816.F32 R72, R20, R18, RZ ;  /* 0x000000121448723c */ /* 0x000fe200000018ff */
[----:B------:R-:W1:Y:S07]  /*2be0*/  LDSM.16.M88.4 R16, [R208] ;  /* 0x00000000d010783b */ /* 0x000e6e0000000200 */
[C---:B-----5:R-:W-:Y:S08]  /*2bf0*/  HMMA.16816.F32 R56, R8.reuse, R28, RZ ;  /* 0x0000001c0838723c */ /* 0x060ff000000018ff */
[----:B------:R-:W-:Y:S08]  /*2c00*/  HMMA.16816.F32 R48, R8, R30, RZ ;  /* 0x0000001e0830723c */ /* 0x000ff000000018ff */
[C---:B------:R-:W-:Y:S08]  /*2c10*/  HMMA.16816.F32 R8, R20.reuse, R28, RZ ;  /* 0x0000001c1408723c */ /* 0x040ff000000018ff */
[----:B------:R-:W-:Y:S01]  /*2c20*/  HMMA.16816.F32 R64, R20, R30, RZ ;  /* 0x0000001e1440723c */ /* 0x000fe200000018ff */
[----:B------:R-:W2:Y:S07]  /*2c30*/  LDSM.16.M88.4 R20, [R214] ;  /* 0x00000000d614783b */ /* 0x000eae0000000200 */
[C---:B---3--:R-:W-:Y:S08]  /*2c40*/  HMMA.16816.F32 R80, R12.reuse, R32, R56 ;  /* 0x000000200c50723c */ /* 0x048ff00000001838 */
[C---:B----4-:R-:W-:Y:S08]  /*2c50*/  HMMA.16816.F32 R76, R12.reuse, R36, R52 ;  /* 0x000000240c4c723c */ /* 0x050ff00000001834 */
[----:B------:R-:W-:Y:S08]  /*2c60*/  HMMA.16816.F32 R56, R12, R34, R48 ;  /* 0x000000220c38723c */ /* 0x000ff00000001830 */
[----:B-1----:R-:W-:Y:S08]  /*2c70*/  HMMA.16816.F32 R52, R16, R36, R68 ;  /* 0x000000241034723c */ /* 0x002ff00000001844 */
[----:B------:R-:W-:Y:S01]  /*2c80*/  HMMA.16816.F32 R84, R12, R38, R60 ;  /* 0x000000260c54723c */ /* 0x000fe2000000183c */
[----:B------:R-:W-:Y:S07]  /*2c90*/  LDSM.16.M88.4 R12, [R212] ;  /* 0x00000000d40c783b */ /* 0x000fee0000000200 */
[C---:B------:R-:W-:Y:S01]  /*2ca0*/  HMMA.16816.F32 R48, R16.reuse, R32, R8 ;  /* 0x000000201030723c */ /* 0x040fe20000001808 */
[----:B------:R-:W-:Y:S07]  /*2cb0*/  LDSM.16.M88.4 R8, [R212+0x2000] ;  /* 0x00200000d408783b */ /* 0x000fee0000000200 */
[C---:B------:R-:W-:Y:S01]  /*2cc0*/  HMMA.16816.F32 R28, R16.reuse, R38, R72 ;  /* 0x00000026101c723c */ /* 0x040fe20000001848 */
[----:B------:R-:W1:Y:S07]  /*2cd0*/  LDSM.16.M88.4 R36, [R211] ;  /* 0x00000000d324783b */ /* 0x000e6e0000000200 */
[----:B------:R-:W-:Y:S01]  /*2ce0*/  HMMA.16816.F32 R64, R16, R34, R64 ;  /* 0x000000221040723c */ /* 0x000fe20000001840 */
[----:B------:R-:W3:Y:S04]  /*2cf0*/  LDSM.16.M88.4 R16, [R211+0x800] ;  /* 0x00080000d310783b */ /* 0x000ee80000000200 */
[----:B------:R-:W-:Y:S03]  /*2d00*/  LDSM.16.M88.4 R32, [R206+0x4000] ;  /* 0x00400000ce20783b */ /* 0x000fe60000000200 */
[C---:B------:R-:W-:Y:S08]  /*2d10*/  HMMA.16816.F32 R60, R24.reuse, R40, R76 ;  /* 0x00000028183c723c */ /* 0x040ff0000000184c */
[----:B------:R-:W-:Y:S08]  /*2d20*/  HMMA.16816.F32 R68, R24, R46, R56 ;  /* 0x0000002e1844723c */ /* 0x000ff00000001838 */
[----:B--2---:R-:W-:Y:S08]  /*2d30*/  HMMA.16816.F32 R56, R20, R40, R52 ;  /* 0x000000281438723c */ /* 0x004ff00000001834 */
[-C--:B------:R-:W-:Y:S08]  /*2d40*/  HMMA.16816.F32 R72, R24, R42.reuse, R84 ;  /* 0x0000002a1848723c */ /* 0x080ff00000001854 */
[----:B------:R-:W-:Y:S01]  /*2d50*/  HMMA.16816.F32 R52, R20, R42, R28 ;  /* 0x0000002a1434723c */ /* 0x000fe2000000181c */
[----:B------:R-:W-:Y:S04]  /*2d60*/  LDSM.16.M88.4 R40, [R204+0x9000] ;  /* 0x00900000cc28783b */ /* 0x000fe80000000200 */
[----:B------:R-:W2:Y:S03]  /*2d70*/  LDSM.16.M88.4 R28, [R206+0x6000] ;  /* 0x00600000ce1c783b */ /* 0x000ea60000000200 */
[-C--:B------:R-:W-:Y:S08]  /*2d80*/  HMMA.16816.F32 R80, R24, R44.reuse, R80 ;  /* 0x0000002c1850723c */ /* 0x080ff00000001850 */
[C---:B------:R-:W-:Y:S01]  /*2d90*/  HMMA.16816.F32 R24, R20.reuse, R44, R48 ;  /* 0x0000002c1418723c */ /* 0x040fe20000001830 */
[----:B------:R-:W4:Y:S07]  /*2da0*/  LDSM.16.M88.4 R48, [R204+0x9800] ;  /* 0x00980000cc30783b */ /* 0x000f2e0000000200 */
[----:B------:R-:W-:Y:S08]  /*2db0*/  HMMA.16816.F32 R20, R20, R46, R64 ;  /* 0x0000002e1414723c */ /* 0x000ff00000001840 */
[-C--:B-1----:R-:W-:Y:S08]  /*2dc0*/  HMMA.16816.F32 R60, R8, R36.reuse, R60 ;  /* 0x00000024083c723c */ /* 0x082ff0000000183c */
[----:B------:R-:W-:Y:S08]  /*2dd0*/  HMMA.16816.F32 R44, R12, R36, R56 ;  /* 0x000000240c2c723c */ /* 0x000ff00000001838 */
[----:B------:R-:W-:Y:S08]  /*2de0*/  HMMA.16816.F32 R56, R8, R38, R72 ;  /* 0x000000260838723c */ /* 0x000ff00000001848 */
[-C--:B---3--:R-:W-:Y:S01]  /*2df0*/  HMMA.16816.F32 R76, R12, R16.reuse, R24 ;  /* 0x000000100c4c723c */ /* 0x088fe20000001818 */
[----:B------:R-:W-:Y:S07]  /*2e00*/  LDSM.16.M88.4 R24, [R208+0x4000] ;  /* 0x00400000d018783b */ /* 0x000fee0000000200 */
[C---:B------:R-:W-:Y:S08]  /*2e10*/  HMMA.16816.F32 R72, R8.reuse, R16, R80 ;  /* 0x000000100848723c */ /* 0x040ff00000001850 */
[----:B------:R-:W-:Y:S01]  /*2e20*/  HMMA.16816.F32 R80, R8, R18, R68 ;  /* 0x000000120850723c */ /* 0x000fe20000001844 */
[----:B------:R-:W-:Y:S07]  /*2e30*/  LDSM.16.M88.4 R8, [R208+0x6000] ;  /* 0x00600000d008783b */ /* 0x000fee0000000200 */
[C---:B------:R-:W-:Y:S08]  /*2e40*/  HMMA.16816.F32 R36, R12.reuse, R38, R52 ;  /* 0x000000260c24723c */ /* 0x040ff00000001834 */
[----:B------:R-:W-:Y:S01]  /*2e50*/  HMMA.16816.F32 R68, R12, R18, R20 ;  /* 0x000000120c44723c */ /* 0x000fe20000001814 */
[----:B------:R-:W1:Y:S04]  /*2e60*/  LDSM.16.M88.4 R12, [R215+0x1000] ;  /* 0x00100000d70c783b */ /* 0x000e680000000200 */
[----:B------:R-:W-:Y:S03]  /*2e70*/  LDSM.16.M88.4 R16, [R214+0x6000] ;  /* 0x00600000d610783b */ /* 0x000fe60000000200 */
[-C--:B--2---:R-:W-:Y:S01]  /*2e80*/  HMMA.16816.F32 R64, R28, R40.reuse, R60 ;  /* 0x000000281c40723c */ /* 0x084fe2000000183c */
[----:B------:R-:W-:Y:S07]  /*2e90*/  LDSM.16.M88.4 R20, [R214+0x4000] ;  /* 0x00400000d614783b */ /* 0x000fee0000000200 */
[----:B------:R-:W-:Y:S01]  /*2ea0*/  HMMA.16816.F32 R60, R32, R40, R44 ;  /* 0x00000028203c723c */ /* 0x000fe2000000182c */
[----:B------:R-:W2:Y:S07]  /*2eb0*/  LDSM.16.M88.4 R44, [R215+0x1800] ;  /* 0x00180000d72c783b */ /* 0x000eae0000000200 */
[----:B------:R-:W-:Y:S08]  /*2ec0*/  HMMA.16816.F32 R56, R28, R42, R56 ;  /* 0x0000002a1c38723c */ /* 0x000ff00000001838 */
[-C--:B----4-:R-:W-:Y:S08]  /*2ed0*/  HMMA.16816.F32 R84, R32, R48.reuse, R76 ;  /* 0x000000302054723c */ /* 0x090ff0000000184c */
[----:B------:R-:W-:Y:S08]  /*2ee0*/  HMMA.16816.F32 R52, R28, R48, R72 ;  /* 0x000000301c34723c */ /* 0x000ff00000001848 */
[C---:B------:R-:W-:Y:S01]  /*2ef0*/  HMMA.16816.F32 R40, R32.reuse, R42, R36 ;  /* 0x0000002a2028723c */ /* 0x040fe20000001824 */
[----:B------:R-:W3:Y:S07]  /*2f00*/  LDSM.16.M88.4 R36, [R213+0x9000] ;  /* 0x00900000d524783b */ /* 0x000eee0000000200 */
[-C--:B------:R-:W-:Y:S01]  /*2f10*/  HMMA.16816.F32 R76, R32, R50.reuse, R68 ;  /* 0x00000032204c723c */ /* 0x080fe20000001844 */
[----:B------:R-:W4:Y:S07]  /*2f20*/  LDSM.16.M88.4 R32, [R213+0x9800] ;  /* 0x00980000d520783b */ /* 0x000f2e0000000200 */
[----:B------:R-:W-:Y:S08]  /*2f30*/  HMMA.16816.F32 R28, R28, R50, R80 ;  /* 0x000000321c1c723c */ /* 0x000ff00000001850 */
[C---:B-1----:R-:W-:Y:S08]  /*2f40*/  HMMA.16816.F32 R48, R8.reuse, R12, R64 ;  /* 0x0000000c0830723c */ /* 0x042ff00000001840 */
[----:B------:R-:W-:Y:S08]  /*2f50*/  HMMA.16816.F32 R64, R8, R14, R56 ;  /* 0x0000000e0840723c */ /* 0x000ff00000001838 */
[-C--:B--2---:R-:W-:Y:S08]  /*2f60*/  HMMA.16816.F32 R56, R24, R44.reuse, R84 ;  /* 0x0000002c1838723c */ /* 0x084ff00000001854 */
[----:B------:R-:W-:Y:S08]  /*2f70*/  HMMA.16816.F32 R80, R8, R44, R52 ;  /* 0x0000002c0850723c */ /* 0x000ff00000001834 */
[C---:B------:R-:W-:Y:S08]  /*2f80*/  HMMA.16816.F32 R68, R24.reuse, R12, R60 ;  /* 0x0000000c1844723c */ /* 0x040ff0000000183c */
[C---:B------:R-:W-:Y:S01]  /*2f90*/  HMMA.16816.F32 R72, R24.reuse, R14, R40 ;  /* 0x0000000e1848723c */ /* 0x040fe20000001828 */
[----:B------:R-:W-:Y:S07]  /*2fa0*/  LDSM.16.M88.4 R12, [R212+0x4000] ;  /* 0x00400000d40c783b */ /* 0x000fee0000000200 */
[-C--:B------:R-:W-:Y:S01]  /*2fb0*/  HMMA.16816.F32 R52, R24, R46.reuse, R76 ;  /* 0x0000002e1834723c */ /* 0x080fe2000000184c */
[----:B------:R-:W1:Y:S07]  /*2fc0*/  LDSM.16.M88.4 R24, [R211+0x1800] ;  /* 0x00180000d318783b */ /* 0x000e6e0000000200 */
[----:B------:R-:W-:Y:S01]  /*2fd0*/  HMMA.16816.F32 R60, R8, R46, R28 ;  /* 0x0000002e083c723c */ /* 0x000fe2000000181c */
[----:B------:R-:W2:Y:S04]  /*2fe0*/  LDSM.16.M88.4 R8, [R212+0x6000] ;  /* 0x00600000d408783b */ /* 0x000ea80000000200 */
[----:B------:R-:W5:Y:S01]  /*2ff0*/  LDSM.16.M88.4 R28, [R211+0x1000] ;  /* 0x00100000d31c783b */ /* 0x000f620000000200 */
[----:B------:R-:W-:-:S04]  /*3000*/  DEPBAR.LE SB0, 0x0 ;  /* 0x000080000000791a */ /* 0x000fc80000000000 */
[----:B---3--:R-:W-:Y:S08]  /*3010*/  HMMA.16816.F32 R40, R16, R38, R64 ;  /* 0x000000261028723c */ /* 0x008ff00000001840 */
[-C--:B----4-:R-:W-:Y:S08]  /*3020*/  HMMA.16816.F32 R56, R20, R32.reuse, R56 ;  /* 0x000000201438723c */ /* 0x090ff00000001838 */
[C---:B------:R-:W-:Y:S08]  /*3030*/  HMMA.16816.F32 R64, R16.reuse, R32, R80 ;  /* 0x000000201040723c */ /* 0x040ff00000001850 */
[-C--:B------:R-:W-:Y:S08]  /*3040*/  HMMA.16816.F32 R48, R16, R36.reuse, R48 ;  /* 0x000000241030723c */ /* 0x080ff00000001830 */
[C---:B------:R-:W-:Y:S08]  /*3050*/  HMMA.16816.F32 R44, R20.reuse, R36, R68 ;  /* 0x00000024142c723c */ /* 0x040ff00000001844 */
[----:B------:R-:W-:Y:S08]  /*3060*/  HMMA.16816.F32 R36, R20, R38, R72 ;  /* 0x000000261424723c */ /* 0x000ff00000001848 */
[-C--:B------:R-:W-:Y:S08]  /*3070*/  HMMA.16816.F32 R60, R16, R34.reuse, R60 ;  /* 0x00000022103c723c */ /* 0x080ff0000000183c */
[----:B------:R-:W-:Y:S08]  /*3080*/  HMMA.16816.F32 R52, R20, R34, R52 ;  /* 0x000000221434723c */ /* 0x000ff00000001834 */
[-C--:B-1----:R-:W-:Y:S08]  /*3090*/  HMMA.16816.F32 R20, R12, R24.reuse, R56 ;  /* 0x000000180c14723c */ /* 0x082ff00000001838 */
[C---:B--2---:R-:W-:Y:S08]  /*30a0*/  HMMA.16816.F32 R16, R8.reuse, R24, R64 ;  /* 0x000000180810723c */ /* 0x044ff00000001840 */
[-C--:B-----5:R-:W-:Y:S08]  /*30b0*/  HMMA.16816.F32 R48, R8, R28.reuse, R48 ;  /* 0x0000001c0830723c */ /* 0x0a0ff00000001830 */
[----:B------:R-:W-:Y:S08]  /*30c0*/  HMMA.16816.F32 R44, R12, R28, R44 ;  /* 0x0000001c0c2c723c */ /* 0x000ff0000000182c */
        /* <DEDUP_REMOVED lines=10> */
[-C--:B------:R-:W-:Y:S01]  /*3170*/  HMMA.16816.F32 R8, R8, R26.reuse, R60 ;  /* 0x0000001a0808723c */ /* 0x080fe2000000183c */
[----:B------:R-:W-:Y:S02]  /*3180*/  FSEL R30, R23, -INF , !P0 ;  /* 0xff800000171e7808 */ /* 0x000fe40004000000 */
[----:B------:R-:W-:Y:S02]  /*3190*/  FSEL R22, R21, -INF , !P0 ;  /* 0xff80000015167808 */ /* 0x000fe40004000000 */
[----:B------:R-:W-:Y:S02]  /*31a0*/  PLOP3.LUT P0, PT, PT, PT, UP0, 0x80, 0x0 ;  /* 0x000000000000781c */ /* 0x000fe40003f0f008 */
[----:B------:R-:W-:Y:S01]  /*31b0*/  FSEL R28, R46, -INF , !P1 ;  /* 0xff8000002e1c7808 */ /* 0x000fe20004800000 */
[----:B------:R-:W-:Y:S01]  /*31c0*/  HMMA.16816.F32 R12, R12, R26, R52 ;  /* 0x0000001a0c0c723c */ /* 0x000fe20000001834 */
[----:B------:R-:W-:-:S02]  /*31d0*/  FSEL R25, R44, -INF , !P1 ;  /* 0xff8000002c197808 */ /* 0x000fc40004800000 */
[----:B------:R-:W-:Y:S02]  /*31e0*/  ISETP.GE.AND P1, PT, R0, UR14, PT ;  /* 0x0000000e00007c0c */ /* 0x000fe4000bf26270 */
        /* <DEDUP_REMOVED lines=19> */
[----:B------:R-:W-:Y:S01]  /*3320*/  FSEL R21, R13, -INF , !P1 ;  /* 0xff8000000d157808 */ /* 0x000fe20004800000 */
[----:B------:R-:W-:Y:S06]  /*3330*/  BAR.SYNC.DEFER_BLOCKING 0x0 ;  /* 0x0000000000007b1d */ /* 0x000fec0000010000 */
[----:B------:R-:W-:Y:S05]  /*3340*/  @!P0 BRA `(.L_x_1354) ;  /* 0x000002a000008947 */ /* 0x000fea0003800000 */
[----:B------:R-:W-:Y:S01]  /*3350*/  ULEA.HI.SX32 UR5, UR8, 0xfffffffe, 0x1b ;  /* 0xfffffffe08057891 */ /* 0x000fe2000f8fda3f */
        /* <DEDUP_REMOVED lines=39> */
.L_x_1356:
[----:B------:R-:W-:Y:S05]  /*35d0*/  BSYNC B0 ;  /* 0x0000000000007941 */ /* 0x000fea0003800000 */
.L_x_1355:
[----:B------:R-:W0:Y:S02]  /*35e0*/  LDGDEPBAR ;  /* 0x00000000000079af */ /* 0x000e240000000000 */
.L_x_1354:
[----:B------:R-:W-:Y:S01]  /*35f0*/  FMNMX.FTZ R136, R25, R24, !PT ;  /* 0x0000001819887209 */ /* 0x000fe20007810000 */
[----:B------:R-:W-:Y:S01]  /*3600*/  IMAD R223, R223, 0x8, R90 ;  /* 0x00000008dfdf7824 */ /* 0x000fe200078e025a */
[----:B------:R-:W-:Y:S01]  /*3610*/  FMNMX.FTZ R0, R28, R47, !PT ;  /* 0x0000002f1c007209 */ /* 0x000fe20007810000 */
[----:B------:R-:W-:Y:S01]  /*3620*/  UIADD3 UR25, UR21, -0x4498517b, URZ ;  /* 0xbb67ae8515197890 */ /* 0x000fe2000fffe03f */
[----:B------:R-:W-:Y:S01]  /*3630*/  FMNMX.FTZ R136, R36, R136, !PT ;  /* 0x0000008824887209 */ /* 0x000fe20007810000 */
[----:B-1----:R-:W-:Y:S01]  /*3640*/  IMAD.WIDE.U32 R10, R223, -0x326172a9, RZ ;  /* 0xcd9e8d57df0a7825 */ /* 0x002fe200078e00ff */
        /* <DEDUP_REMOVED lines=19> */
[----:B------:R-:W-:Y:S01]  /*3780*/  UIADD3 UR28, UR20, -0x4ab325aa, URZ ;  /* 0xb54cda56141c7890 */ /* 0x000fe2000fffe03f */
[----:B------:R-:W-:Y:S01]  /*3790*/  FMNMX.FTZ R0, R29, R0, !PT ;  /* 0x000000001d007209 */ /* 0x000fe20007810000 */
[----:B------:R-:W-:Y:S01]  /*37a0*/  IMAD R227, R245, 0x10000, R245 ;  /* 0x00010000f5e37824 */ /* 0x000fe200078e02f5 */
[----:B------:R-:W-:Y:S01]  /*37b0*/  LOP3.LUT R35, R91, UR20, RZ, 0x3c, !PT ;  /* 0x000000145b237c12 */ /* 0x000fe2000f8e3cff */
[----:B------:R-:W1:Y:S01]  /*37c0*/  SHFL.BFLY PT, R3, R136, 0x2, 0x1f ;  /* 0x0c401f0088037f89 */ /* 0x000e6200000e0000 */
[----:B------:R-:W-:Y:S01]  /*37d0*/  UIADD3 UR14, UR20, 0x1715609d, URZ ;  /* 0x1715609d140e7890 */ /* 0x000fe2000fffe03f */
[----:B------:R-:W-:Y:S01]  /*37e0*/  IADD3 R250, R223, 0x4, RZ ;  /* 0x00000004dffa7810 */ /* 0x000fe20007ffe0ff */
[----:B------:R-:W-:Y:S01]  /*37f0*/  UIADD3 UR27, UR21, 0x646e171e, URZ ;  /* 0x646e171e151b7890 */ /* 0x000fe2000fffe03f */
[----:B------:R-:W3:Y:S01]  /*3800*/  SHFL.BFLY PT, R5, R0, 0x2, 0x1f ;  /* 0x0c401f0000057f89 */ /* 0x000ee200000e0000 */
[----:B--2---:R-:W-:-:S05]  /*3810*/  LOP3.LUT R6, R11, R35, RZ, 0x3c, !PT ;  /* 0x000000230b067212 */ /* 0x004fca00078e3cff */
[----:B------:R-:W-:-:S05]  /*3820*/  IMAD.WIDE.U32 R14, R6, -0x2daee0ad, RZ ;  /* 0xd2511f53060e7825 */ /* 0x000fca00078e00ff */
[----:B------:R-:W-:Y:S02]  /*3830*/  LOP3.LUT R6, R15, UR25, R32, 0x96, !PT ;  /* 0x000000190f067c12 */ /* 0x000fe4000f8e9620 */
[----:B-1----:R-:W-:Y:S01]  /*3840*/  FMNMX.FTZ R136, R136, R3, !PT ;  /* 0x0000000388887209 */ /* 0x002fe20007810000 */
[----:B------:R-:W-:Y:S01]  /*3850*/  IMAD.U32 R3, RZ, RZ, UR6 ;  /* 0x00000006ff037e24 */ /* 0x000fe2000f8e00ff */
[----:B---3--:R-:W-:-:S03]  /*3860*/  FMNMX.FTZ R5, R5, R0, !PT ;  /* 0x0000000005057209 */ /* 0x008fc60007810000 */
[----:B------:R-:W1:Y:S01]  /*3870*/  SHFL.BFLY PT, R7, R136, 0x1, 0x1f ;  /* 0x0c201f0088077f89 */ /* 0x000e6200000e0000 */
[----:B------:R-:W-:-:S03]  /*3880*/  LOP3.LUT R3, R33, UR21, R3, 0x96, !PT ;  /* 0x0000001521037c12 */ /* 0x000fc6000f8e9603 */
[----:B------:R-:W2:Y:S02]  /*3890*/  SHFL.BFLY PT, R135, R5, 0x1, 0x1f ;  /* 0x0c201f0005877f89 */ /* 0x000ea400000e0000 */
[----:B------:R-:W-:-:S05]  /*38a0*/  IMAD.WIDE.U32 R18, R3, -0x326172a9, RZ ;  /* 0xcd9e8d5703127825 */ /* 0x000fca00078e00ff */
[----:B------:R-:W-:-:S05]  /*38b0*/  LOP3.LUT R10, R19, UR26, R10, 0x96, !PT ;  /* 0x0000001a130a7c12 */ /* 0x000fca000f8e960a */
[----:B------:R-:W-:-:S05]  /*38c0*/  IMAD.WIDE.U32 R10, R10, -0x2daee0ad, RZ ;  /* 0xd2511f530a0a7825 */ /* 0x000fca00078e00ff */
[----:B------:R-:W-:Y:S02]  /*38d0*/  LOP3.LUT R11, R11, UR23, R14, 0x96, !PT ;  /* 0x000000170b0b7c12 */ /* 0x000fe4000f8e960e */
[----:B-1----:R-:W-:Y:S01]  /*38e0*/  FMNMX.FTZ R136, R136, R7, !PT ;  /* 0x0000000788887209 */ /* 0x002fe20007810000 */
[----:B------:R-:W-:-:S03]  /*38f0*/  IMAD.WIDE.U32 R6, R6, -0x326172a9, RZ ;  /* 0xcd9e8d5706067825 */ /* 0x000fc600078e00ff */
[C---:B------:R-:W-:Y:S01]  /*3900*/  FSETP.NEU.FTZ.AND P1, PT, R136.reuse, -INF , PT ;  /* 0xff8000008800780b */ /* 0x040fe20003f3d000 */
[----:B------:R-:W-:Y:S01]  /*3910*/  FMUL.FTZ R8, R136, c[0x0][0x23c] ;  /* 0x00008f0088087a20 */ /* 0x000fe20000410000 */
[----:B------:R-:W-:Y:S02]  /*3920*/  LOP3.LUT R12, R7, UR24, R18, 0x96, !PT ;  /* 0x00000018070c7c12 */ /* 0x000fe4000f8e9612 */
[----:B--2---:R-:W-:Y:S02]  /*3930*/  FMNMX.FTZ R135, R5, R135, !PT ;  /* 0x0000008705877209 */ /* 0x004fe40007810000 */
[----:B------:R-:W-:Y:S01]  /*3940*/  FSEL R8, R8, RZ, P1 ;  /* 0x000000ff08087208 */ /* 0x000fe20000800000 */
[----:B------:R-:W-:Y:S01]  /*3950*/  IMAD.WIDE.U32 R12, R12, -0x2daee0ad, RZ ;  /* 0xd2511f530c0c7825 */ /* 0x000fe200078e00ff */
[----:B------:R-:W-:-:S03]  /*3960*/  FSETP.NEU.FTZ.AND P1, PT, R135, -INF , PT ;  /* 0xff8000008700780b */ /* 0x000fc60003f3d000 */
[--C-:B------:R-:W-:Y:S02]  /*3970*/  FFMA.FTZ R0, R25, c[0x0][0x23c], -R8.reuse ;  /* 0x00008f0019007a23 */ /* 0x100fe40000010808 */
[--C-:B------:R-:W-:Y:S02]  /*3980*/  FFMA.FTZ R3, R24, c[0x0][0x23c], -R8.reuse ;  /* 0x00008f0018037a23 */ /* 0x100fe40000010808 */
[----:B------:R1:W-:Y:S01]  /*3990*/  MUFU.EX2 R116, R0 ;  /* 0x0000000000747308 */ /* 0x0003e20000000800 */
[----:B------:R-:W-:-:S07]  /*39a0*/  FFMA.FTZ R5, R37, c[0x0][0x23c], -R8 ;  /* 0x00008f0025057a23 */ /* 0x000fce0000010808 */
[----:B------:R2:W-:Y:S01]  /*39b0*/  MUFU.EX2 R226, R3 ;  /* 0x0000000300e27308 */ /* 0x0005e20000000800 */
[----:B-1----:R-:W-:Y:S01]  /*39c0*/  LOP3.LUT R0, R13, UR17, R10, 0x96, !PT ;  /* 0x000000110d007c12 */ /* 0x002fe2000f8e960a */
[----:B------:R-:W-:-:S06]  /*39d0*/  IMAD.WIDE.U32 R10, R11, -0x326172a9, RZ ;  /* 0xcd9e8d570b0a7825 */ /* 0x000fcc00078e00ff */
[----:B------:R-:W-:Y:S01]  /*39e0*/  MUFU.EX2 R251, R5 ;  /* 0x0000000500fb7308 */ /* 0x000fe20000000800 */
[----:B------:R-:W-:Y:S01]  /*39f0*/  IMAD.WIDE.U32 R16, R0, -0x326172a9, RZ ;  /* 0xcd9e8d5700107825 */ /* 0x000fe200078e00ff */
[----:B------:R-:W-:-:S03]  /*3a00*/  LOP3.LUT R11, R11, UR22, R6, 0x96, !PT ;  /* 0x000000160b0b7c12 */ /* 0x000fc6000f8e9606 */
[----:B--2---:R-:W-:Y:S01]  /*3a10*/  FFMA.FTZ R3, R36, c[0x0][0x23c], -R8 ;  /* 0x00008f0024037a23 */ /* 0x004fe20000010808 */
[----:B------:R-:W-:Y:S01]  /*3a20*/  LOP3.LUT R0, R17, UR16, R10, 0x96, !PT ;  /* 0x0000001011007c12 */ /* 0x000fe2000f8e960a */
[----:B------:R-:W-:Y:S02]  /*3a30*/  IMAD.WIDE.U32 R10, R11, -0x2daee0ad, RZ ;  /* 0xd2511f530b0a7825 */ /* 0x000fe400078e00ff */
[----:B------:R1:W2:Y:S02]  /*3a40*/  MUFU.EX2 R107, R3 ;  /* 0x00000003006b7308 */ /* 0x0002a40000000800 */
[----:B------:R-:W-:-:S04]  /*3a50*/  IMAD.WIDE.U32 R14, R0, -0x2daee0ad, RZ ;  /* 0xd2511f53000e7825 */ /* 0x000fc800078e00ff */
[----:B------:R-:W-:Y:S01]  /*3a60*/  IMAD.IADD R0, R89, 0x1, R88 ;  /* 0x0000000159007824 */ /* 0x000fe200078e0258 */
[----:B------:R-:W-:Y:S02]  /*3a70*/  LOP3.LUT R6, R15, UR12, R10, 0x96, !PT ;  /* 0x0000000c0f067c12 */ /* 0x000fe4000f8e960a */
[----:B------:R-:W-:Y:S01]  /*3a80*/  LOP3.LUT R10, R11, UR15, R12, 0x96, !PT ;  /* 0x0000000f0b0a7c12 */ /* 0x000fe2000f8e960c */
[----:B------:R-:W-:Y:S02]  /*3a90*/  IMAD.SHL.U32 R205, R0, 0x2, RZ ;  /* 0x0000000200cd7824 */ /* 0x000fe400078e00ff */
[----:B------:R-:W-:-:S03]  /*3aa0*/  IMAD.WIDE.U32 R6, R6, -0x326172a9, RZ ;  /* 0xcd9e8d5706067825 */ /* 0x000fc600078e00ff */
[----:B------:R-:W3:Y:S01]  /*3ab0*/  LDSM.16.MT88.4 R40, [R205+0xa000] ;  /* 0x00a00000cd28783b */ /* 0x000ee20000004200 */
[----:B-1----:R-:W-:Y:S01]  /*3ac0*/  FMUL.FTZ R3, R135, c[0x0][0x23c] ;  /* 0x00008f0087037a20 */ /* 0x002fe20000410000 */
[----:B------:R-:W-:Y:S01]  /*3ad0*/  LOP3.LUT R0, R6, 0xffff, RZ, 0xc0, !PT ;  /* 0x0000ffff06007812 */ /* 0x000fe200078ec0ff */
[----:B------:R-:W-:Y:S01]  /*3ae0*/  IMAD.WIDE.U32 R12, R10, -0x326172a9, RZ ;  /* 0xcd9e8d570a0c7825 */ /* 0x000fe200078e00ff */
[----:B------:R-:W-:Y:S01]  /*3af0*/  LOP3.LUT R9, R6, 0xff, RZ, 0xc0, !PT ;  /* 0x000000ff06097812 */ /* 0x000fe200078ec0ff */
[----:B------:R-:W-:Y:S01]  /*3b00*/  LDSM.16.MT88.4 R92, [R205+0xb000] ;  /* 0x00b00000cd5c783b */ /* 0x000fe20000004200 */
[----:B------:R-:W-:Y:S01]  /*3b10*/  FSEL R3, R3, RZ, P1 ;  /* 0x000000ff03037208 */ /* 0x000fe20000800000 */
[--C-:B------:R-:W-:Y:S01]  /*3b20*/  IMAD R207, R4, 0x2, R205.reuse ;  /* 0x0000000204cf7824 */ /* 0x100fe200078e02cd */
[----:B------:R-:W-:Y:S01]  /*3b30*/  SHF.R.U32.HI R11, RZ, 0x18, R6 ;  /* 0x00000018ff0b7819 */ /* 0x000fe20000011606 */
[----:B------:R-:W-:Y:S01]  /*3b40*/  IMAD R210, R2, 0x2, R205 ;  /* 0x0000000202d27824 */ /* 0x000fe200078e02cd */
[----:B------:R-:W-:Y:S01]  /*3b50*/  LDSM.16.MT88.4 R200, [R205+0xa800] ;  /* 0x00a80000cdc8783b */ /* 0x000fe20000004200 */
[----:B------:R-:W-:-:S02]  /*3b60*/  FFMA.FTZ R5, R28, c[0x0][0x23c], -R3 ;  /* 0x00008f001c057a23 */ /* 0x000fc40000010803 */
[--C-:B------:R-:W-:Y:S01]  /*3b70*/  FFMA.FTZ R10, R38, c[0x0][0x23c], -R3.reuse ;  /* 0x00008f00260a7a23 */ /* 0x100fe20000010803 */
[----:B------:R-:W1:Y:S01]  /*3b80*/  LDSM.16.MT88.4 R56, [R207+0xa000] ;  /* 0x00a00000cf38783b */ /* 0x000e620000004200 */
[----:B------:R4:W-:Y:S01]  /*3b90*/  MUFU.EX2 R244, R5 ;  /* 0x0000000500f47308 */ /* 0x0009e20000000800 */
[----:B------:R-:W-:Y:S02]  /*3ba0*/  FFMA.FTZ R4, R26, c[0x0][0x23c], -R3 ;  /* 0x00008f001a047a23 */ /* 0x000fe40000010803 */
[----:B------:R-:W-:Y:S01]  /*3bb0*/  IMAD R209, R2, 0x2, R207 ;  /* 0x0000000202d17824 */ /* 0x000fe200078e02cf */
[----:B------:R-:W5:Y:S01]  /*3bc0*/  LDSM.16.MT88.4 R88, [R210+0xa000] ;  /* 0x00a00000d258783b */ /* 0x000f620000004200 */
[----:B------:R-:W-:-:S03]  /*3bd0*/  FFMA.FTZ R15, R30, c[0x0][0x23c], -R3 ;  /* 0x00008f001e0f7a23 */ /* 0x000fc60000010803 */
[----:B------:R-:W-:Y:S01]  /*3be0*/  MUFU.EX2 R241, R10 ;  /* 0x0000000a00f17308 */ /* 0x000fe20000000800 */
[----:B------:R-:W-:Y:S04]  /*3bf0*/  LDSM.16.MT88.4 R60, [R207+0xb000] ;  /* 0x00b00000cf3c783b */ /* 0x000fe80000004200 */
[----:B------:R-:W-:Y:S01]  /*3c00*/  LDSM.16.MT88.4 R76, [R210+0xb000] ;  /* 0x00b00000d24c783b */ /* 0x000fe20000004200 */
[----:B----4-:R-:W-:Y:S02]  /*3c10*/  FFMA.FTZ R5, R47, c[0x0][0x23c], -R3 ;  /* 0x00008f002f057a23 */ /* 0x010fe40000010803 */
[----:B------:R-:W4:Y:S01]  /*3c20*/  MUFU.EX2 R243, R4 ;  /* 0x0000000400f37308 */ /* 0x000f220000000800 */
[----:B------:R-:W1:Y:S04]  /*3c30*/  LDSM.16.MT88.4 R44, [R209+0xa000] ;  /* 0x00a00000d12c783b */ /* 0x000e680000004200 */
[----:B------:R-:W-:Y:S03]  /*3c40*/  LDSM.16.MT88.4 R124, [R209+0xb000] ;  /* 0x00b00000d17c783b */ /* 0x000fe60000004200 */
[----:B------:R2:W1:Y:S01]  /*3c50*/  MUFU.EX2 R242, R5 ;  /* 0x0000000500f27308 */ /* 0x0004620000000800 */
[----:B------:R-:W-:Y:S04]  /*3c60*/  LDSM.16.MT88.4 R196, [R207+0xa800] ;  /* 0x00a80000cfc4783b */ /* 0x000fe80000004200 */
[----:B------:R-:W-:Y:S03]  /*3c70*/  LDSM.16.MT88.4 R192, [R210+0xa800] ;  /* 0x00a80000d2c0783b */ /* 0x000fe60000004200 */
[----:B------:R-:W-:Y:S01]  /*3c80*/  MUFU.EX2 R232, R15 ;  /* 0x0000000f00e87308 */ /* 0x000fe20000000800 */
[----:B------:R-:W-:Y:S04]  /*3c90*/  LDSM.16.MT88.4 R188, [R209+0xa800] ;  /* 0x00a80000d1bc783b */ /* 0x000fe80000004200 */
[----:B------:R-:W-:Y:S01]  /*3ca0*/  LDSM.16.MT88.4 R184, [R205+0xb800] ;  /* 0x00b80000cdb8783b */ /* 0x000fe20000004200 */
[----:B--2---:R-:W-:-:S03]  /*3cb0*/  SHF.R.U32.HI R5, RZ, 0x8, R0 ;  /* 0x00000008ff057819 */ /* 0x004fc60000011600 */
[----:B------:R-:W-:Y:S01]  /*3cc0*/  LDSM.16.MT88.4 R172, [R207+0xb800] ;  /* 0x00b80000cfac783b */ /* 0x000fe20000004200 */
[----:B------:R-:W-:Y:S02]  /*3cd0*/  LOP3.LUT R0, R7, UR28, R12, 0x96, !PT ;  /* 0x0000001c07007c12 */ /* 0x000fe4000f8e960c */
[----:B------:R-:W-:Y:S01]  /*3ce0*/  SHF.R.U32.HI R7, RZ, 0x10, R6 ;  /* 0x00000010ff077819 */ /* 0x000fe20000011606 */
[----:B------:R-:W-:Y:S01]  /*3cf0*/  LDSM.16.MT88.4 R176, [R210+0xb800] ;  /* 0x00b80000d2b0783b */ /* 0x000fe20000004200 */
[----:B------:R-:W-:Y:S02]  /*3d00*/  PRMT R9, R9, 0x5410, R5 ;  /* 0x0000541009097816 */ /* 0x000fe40000000005 */
[----:B------:R-:W-:Y:S01]  /*3d10*/  LOP3.LUT R2, R0, 0xffff, RZ, 0xc0, !PT ;  /* 0x0000ffff00027812 */ /* 0x000fe200078ec0ff */
[----:B------:R-:W-:Y:S01]  /*3d20*/  LDSM.16.MT88.4 R180, [R209+0xb800] ;  /* 0x00b80000d1b4783b */ /* 0x000fe20000004200 */
[----:B------:R-:W-:Y:S02]  /*3d30*/  SHF.R.U32.HI R4, RZ, 0x10, R0 ;  /* 0x00000010ff047819 */ /* 0x000fe40000011600 */
[----:B------:R-:W-:-:S02]  /*3d40*/  LOP3.LUT R7, R7, 0xff, RZ, 0xc0, !PT ;  /* 0x000000ff07077812 */ /* 0x000fc400078ec0ff */
[----:B------:R-:W-:Y:S02]  /*3d50*/  LOP3.LUT R10, R0, 0xff, RZ, 0xc0, !PT ;  /* 0x000000ff000a7812 */ /* 0x000fe400078ec0ff */
[----:B------:R-:W-:Y:S01]  /*3d60*/  SHF.R.U32.HI R6, RZ, 0x18, R0 ;  /* 0x00000018ff067819 */ /* 0x000fe20000011600 */
[----:B------:R-:W-:Y:S01]  /*3d70*/  HSET2.LE.AND R0, R9, R227, PT ;  /* 0x000000e309007233 */ /* 0x000fe20003803000 */
[----:B------:R-:W-:Y:S02]  /*3d80*/  SHF.R.U32.HI R5, RZ, 0x8, R2 ;  /* 0x00000008ff057819 */ /* 0x000fe40000011602 */
[----:B------:R-:W-:Y:S02]  /*3d90*/  LOP3.LUT R4, R4, 0xff, RZ, 0xc0, !PT ;  /* 0x000000ff04047812 */ /* 0x000fe400078ec0ff */
[----:B------:R-:W-:Y:S02]  /*3da0*/  F2FP.PACK_AB R2, R251, R107 ;  /* 0x0000006bfb02723e */ /* 0x000fe400000000ff */
[----:B------:R-:W-:-:S02]  /*3db0*/  PRMT R7, R7, 0x5410, R11 ;  /* 0x0000541007077816 */ /* 0x000fc4000000000b */
[----:B------:R-:W-:Y:S02]  /*3dc0*/  PRMT R9, R4, 0x5410, R6 ;  /* 0x0000541004097816 */ /* 0x000fe40000000006 */
[----:B------:R-:W-:Y:S01]  /*3dd0*/  LOP3.LUT R6, R0, R2, RZ, 0xc0, !PT ;  /* 0x0000000200067212 */ /* 0x000fe200078ec0ff */
[--C-:B------:R-:W-:Y:S01]  /*3de0*/  HSET2.LE.AND R0, R7, R227.reuse, PT ;  /* 0x000000e307007233 */ /* 0x100fe20003803000 */
[----:B----4-:R-:W-:Y:S01]  /*3df0*/  F2FP.PACK_AB R2, R243, R241 ;  /* 0x000000f1f302723e */ /* 0x010fe200000000ff */
[--C-:B------:R-:W-:Y:S01]  /*3e00*/  HSET2.LE.AND R9, R9, R227.reuse, PT ;  /* 0x000000e309097233 */ /* 0x100fe20003803000 */
[----:B------:R-:W-:Y:S02]  /*3e10*/  PRMT R10, R10, 0x5410, R5 ;  /* 0x000054100a0a7816 */ /* 0x000fe40000000005 */
[----:B------:R-:W-:Y:S01]  /*3e20*/  LOP3.LUT R7, R0, R2, RZ, 0xc0, !PT ;  /* 0x0000000200077212 */ /* 0x000fe200078ec0ff */
[----:B------:R-:W-:Y:S01]  /*3e30*/  FFMA.FTZ R2, R27, c[0x0][0x23c], -R8 ;  /* 0x00008f001b027a23 */ /* 0x000fe20000010808 */
[----:B------:R-:W-:Y:S01]  /*3e40*/  FMNMX.FTZ R0, R72, R34, !PT ;  /* 0x0000002248007209 */ /* 0x000fe20007810000 */
[----:B------:R-:W-:Y:S01]  /*3e50*/  HSET2.LE.AND R4, R10, R227, PT ;  /* 0x000000e30a047233 */ /* 0x000fe20003803000 */
[----:B------:R-:W-:Y:S01]  /*3e60*/  F2FP.PACK_AB R5, R226, R116 ;  /* 0x00000074e205723e */ /* 0x000fe200000000ff */
[----:B------:R2:W-:Y:S01]  /*3e70*/  MUFU.EX2 R239, R2 ;  /* 0x0000000200ef7308 */ /* 0x0005e20000000800 */
[----:B------:R-:W-:-:S02]  /*3e80*/  FMNMX.FTZ R0, R73, R0, !PT ;  /* 0x0000000049007209 */ /* 0x000fc40007810000 */
[----:B-1----:R-:W-:Y:S02]  /*3e90*/  F2FP.PACK_AB R10, R242, R244 ;  /* 0x000000f4f20a723e */ /* 0x002fe400000000ff */
[----:B------:R-:W-:Y:S02]  /*3ea0*/  FMNMX.FTZ R0, R74, R0, !PT ;  /* 0x000000004a007209 */ /* 0x000fe40007810000 */
[----:B------:R-:W-:Y:S02]  /*3eb0*/  LOP3.LUT R4, R4, R5, RZ, 0xc0, !PT ;  /* 0x0000000504047212 */ /* 0x000fe400078ec0ff */
[----:B------:R-:W-:Y:S02]  /*3ec0*/  FMNMX.FTZ R0, R138, R0, !PT ;  /* 0x000000008a007209 */ /* 0x000fe40007810000 */
[----:B------:R-:W-:Y:S01]  /*3ed0*/  LOP3.LUT R5, R9, R10, RZ, 0xc0, !PT ;  /* 0x0000000a09057212 */ /* 0x000fe200078ec0ff */
[--C-:B------:R-:W-:Y:S01]  /*3ee0*/  FFMA.FTZ R9, R20, c[0x0][0x23c], -R8.reuse ;  /* 0x00008f0014097a23 */ /* 0x100fe20000010808 */
[----:B------:R-:W-:Y:S01]  /*3ef0*/  FMNMX.FTZ R0, R137, R0, !PT ;  /* 0x0000000089007209 */ /* 0x000fe20007810000 */
[----:B--2---:R-:W-:-:S03]  /*3f00*/  FFMA.FTZ R2, R22, c[0x0][0x23c], -R8 ;  /* 0x00008f0016027a23 */ /* 0x004fc60000010808 */
[----:B------:R-:W-:Y:S01]  /*3f10*/  FMNMX.FTZ R0, R133, R0, !PT ;  /* 0x0000000085007209 */ /* 0x000fe20007810000 */
[----:B------:R-:W-:Y:S01]  /*3f20*/  MUFU.EX2 R238, R9 ;  /* 0x0000000900ee7308 */ /* 0x000fe20000000800 */
[----:B---3--:R-:W-:Y:S02]  /*3f30*/  HMMA.16816.F32 R140, R4, R40, RZ ;  /* 0x00000028048c723c */ /* 0x008fe400000018ff */
[----:B------:R-:W-:-:S05]  /*3f40*/  FMNMX.FTZ R0, R132, R0, !PT ;  /* 0x0000000084007209 */ /* 0x000fca0007810000 */
[----:B------:R-:W1:Y:S01]  /*3f50*/  SHFL.BFLY PT, R12, R0, 0x2, 0x1f ;  /* 0x0c401f00000c7f89 */ /* 0x000e6200000e0000 */
[----:B------:R2:W-:Y:S01]  /*3f60*/  MUFU.EX2 R240, R2 ;  /* 0x0000000200f07308 */ /* 0x0005e20000000800 */
[C---:B------:R-:W-:Y:S08]  /*3f70*/  HMMA.16816.F32 R36, R4.reuse, R56, RZ ;  /* 0x000000380424723c */ /* 0x040ff000000018ff */
[----:B-----5:R-:W-:Y:S01]  /*3f80*/  HMMA.16816.F32 R52, R4, R88, RZ ;  /* 0x000000580434723c */ /* 0x020fe200000018ff */
[----:B--2---:R-:W-:-:S07]  /*3f90*/  LOP3.LUT R2, R13, UR14, R16, 0x96, !PT ;  /* 0x0000000e0d027c12 */ /* 0x004fce000f8e9610 */
[----:B------:R-:W-:Y:S01]  /*3fa0*/  HMMA.16816.F32 R68, R4, R44, RZ ;  /* 0x0000002c0444723c */ /* 0x000fe200000018ff */
[----:B------:R-:W-:Y:S01]  /*3fb0*/  IMAD.WIDE.U32 R10, R2, -0x2daee0ad, RZ ;  /* 0xd2511f53020a7825 */ /* 0x000fe200078e00ff */
[----:B-1----:R-:W-:-:S03]  /*3fc0*/  FMNMX.FTZ R16, R12, R0, !PT ;  /* 0x000000000c107209 */ /* 0x002fc60007810000 */
[----:B------:R-:W-:Y:S01]  /*3fd0*/  FFMA.FTZ R2, R21, c[0x0][0x23c], -R8 ;  /* 0x00008f0015027a23 */ /* 0x000fe20000010808 */
[----:B------:R-:W-:Y:S02]  /*3fe0*/  LOP3.LUT R9, R10, 0xffff, RZ, 0xc0, !PT ;  /* 0x0000ffff0a097812 */ /* 0x000fe400078ec0ff */
[C---:B------:R-:W-:Y:S01]  /*3ff0*/  HMMA.16816.F32 R84, R4.reuse, R92, RZ ;  /* 0x0000005c0454723c */ /* 0x040fe200000018ff */
[----:B------:R-:W-:Y:S01]  /*4000*/  FMNMX.FTZ R8, R104, R75, !PT ;  /* 0x0000004b68087209 */ /* 0x000fe20007810000 */
[----:B------:R1:W2:Y:S01]  /*4010*/  MUFU.EX2 R237, R2 ;  /* 0x0000000200ed7308 */ /* 0x0002a20000000800 */
[----:B------:R-:W-:Y:S01]  /*4020*/  LOP3.LUT R0, R11, UR27, R14, 0x96, !PT ;  /* 0x0000001b0b007c12 */ /* 0x000fe2000f8e960e */
[----:B------:R-:W-:Y:S01]  /*4030*/  FFMA.FTZ R14, R31, c[0x0][0x23c], -R3 ;  /* 0x00008f001f0e7a23 */ /* 0x000fe20000010803 */
[----:B------:R-:W-:Y:S02]  /*4040*/  LOP3.LUT R13, R10, 0xff, RZ, 0xc0, !PT ;  /* 0x000000ff0a0d7812 */ /* 0x000fe400078ec0ff */
[--C-:B------:R-:W-:Y:S01]  /*4050*/  SHF.R.U32.HI R11, RZ, 0x10, R10.reuse ;  /* 0x00000010ff0b7819 */ /* 0x100fe2000001160a */
[----:B------:R-:W-:Y:S01]  /*4060*/  HMMA.16816.F32 R100, R4, R60, RZ ;  /* 0x0000003c0464723c */ /* 0x000fe200000018ff */
[----:B------:R-:W-:Y:S01]  /*4070*/  SHF.R.U32.HI R12, RZ, 0x18, R10 ;  /* 0x00000018ff0c7819 */ /* 0x000fe2000001160a */
[----:B------:R-:W-:Y:S01]  /*4080*/  MUFU.EX2 R234, R14 ;  /* 0x0000000e00ea7308 */ /* 0x000fe20000000800 */
[----:B------:R-:W-:-:S02]  /*4090*/  SHF.R.U32.HI R10, RZ, 0x8, R9 ;  /* 0x00000008ff0a7819 */ /* 0x000fc40000011609 */
[----:B------:R-:W-:Y:S02]  /*40a0*/  LOP3.LUT R9, R11, 0xff, RZ, 0xc0, !PT ;  /* 0x000000ff0b097812 */ /* 0x000fe400078ec0ff */
[----:B------:R-:W-:Y:S01]  /*40b0*/  PRMT R13, R13, 0x5410, R10 ;  /* 0x000054100d0d7816 */ /* 0x000fe2000000000a */
[C---:B------:R-:W-:Y:S01]  /*40c0*/  HMMA.16816.F32 R112, R4.reuse, R76, RZ ;  /* 0x0000004c0470723c */ /* 0x040fe200000018ff */
[----:B------:R-:W-:Y:S01]  /*40d0*/  PRMT R12, R9, 0x5410, R12 ;  /* 0x00005410090c7816 */ /* 0x000fe2000000000c */
[--C-:B-1----:R-:W-:Y:S01]  /*40e0*/  FFMA.FTZ R2, R23, c[0x0][0x23c], -R3.reuse ;  /* 0x00008f0017027a23 */ /* 0x102fe20000010803 */
[----:B------:R-:W-:Y:S01]  /*40f0*/  LOP3.LUT R11, R0, 0xff, RZ, 0xc0, !PT ;  /* 0x000000ff000b7812 */ /* 0x000fe200078ec0ff */
[----:B------:R-:W-:Y:S02]  /*4100*/  FFMA.FTZ R3, R29, c[0x0][0x23c], -R3 ;  /* 0x00008f001d037a23 */ /* 0x000fe40000010803 */
[----:B------:R1:W-:Y:S02]  /*4110*/  MUFU.EX2 R236, R2 ;  /* 0x0000000200ec7308 */ /* 0x0003e40000000800 */
[C---:B------:R-:W-:Y:S06]  /*4120*/  HMMA.16816.F32 R164, R4.reuse, R124, RZ ;  /* 0x0000007c04a4723c */ /* 0x040fec00000018ff */
[----:B------:R3:W4:Y:S02]  /*4130*/  MUFU.EX2 R235, R3 ;  /* 0x0000000300eb7308 */ /* 0x0007240000000800 */
[----:B------:R-:W-:Y:S01]  /*4140*/  HMMA.16816.F32 R152, R4, R42, RZ ;  /* 0x0000002a0498723c */ /* 0x000fe200000018ff */
[----:B-1----:R-:W-:-:S02]  /*4150*/  FMNMX.FTZ R2, R105, R8, !PT ;  /* 0x0000000869027209 */ /* 0x002fc40007810000 */
[----:B------:R-:W-:-:S05]  /*4160*/  SHF.R.U32.HI R8, RZ, 0x10, R0 ;  /* 0x00000010ff087819 */ /* 0x000fca0000011600 */
[C---:B------:R-:W-:Y:S01]  /*4170*/  HMMA.16816.F32 R48, R4.reuse, R58, RZ ;  /* 0x0000003a0430723c */ /* 0x040fe200000018ff */
[----:B------:R-:W-:Y:S02]  /*4180*/  FMNMX.FTZ R10, R106, R2, !PT ;  /* 0x000000026a0a7209 */ /* 0x000fe40007810000 */
[----:B------:R-:W-:Y:S02]  /*4190*/  LOP3.LUT R2, R0, 0xffff, RZ, 0xc0, !PT ;  /* 0x0000ffff00027812 */ /* 0x000fe400078ec0ff */
[----:B---3--:R-:W-:Y:S02]  /*41a0*/  SHF.R.U32.HI R3, RZ, 0x18, R0 ;  /* 0x00000018ff037819 */ /* 0x008fe40000011600 */
[----:B------:R-:W-:Y:S01]  /*41b0*/  SHF.R.U32.HI R9, RZ, 0x8, R2 ;  /* 0x00000008ff097819 */ /* 0x000fe20000011602 */
[----:B------:R-:W-:Y:S01]  /*41c0*/  HMMA.16816.F32 R64, R4, R90, RZ ;  /* 0x0000005a0440723c */ /* 0x000fe200000018ff */
[----:B------:R-:W-:Y:S02]  /*41d0*/  FMNMX.FTZ R0, R222, R10, !PT ;  /* 0x0000000ade007209 */ /* 0x000fe40007810000 */
[----:B------:R-:W-:-:S02]  /*41e0*/  PRMT R11, R11, 0x5410, R9 ;  /* 0x000054100b0b7816 */ /* 0x000fc40000000009 */
[----:B------:R-:W-:Y:S02]  /*41f0*/  LOP3.LUT R2, R8, 0xff, RZ, 0xc0, !PT ;  /* 0x000000ff08027812 */ /* 0x000fe400078ec0ff */
[----:B------:R-:W-:Y:S01]  /*4200*/  FMNMX.FTZ R9, R221, R0, !PT ;  /* 0x00000000dd097209 */ /* 0x000fe20007810000 */
[--C-:B------:R-:W-:Y:S01]  /*4210*/  HSET2.LE.AND R0, R13, R227.reuse, PT ;  /* 0x000000e30d007233 */ /* 0x100fe20003803000 */
[----:B------:R-:W-:Y:S01]  /*4220*/  PRMT R10, R2, 0x5410, R3 ;  /* 0x00005410020a7816 */ /* 0x000fe20000000003 */
[----:B------:R-:W-:Y:S01]  /*4230*/  HSET2.LE.AND R3, R12, R227, PT ;  /* 0x000000e30c037233 */ /* 0x000fe20003803000 */
[----:B------:R-:W-:Y:S01]  /*4240*/  FMNMX.FTZ R9, R220, R9, !PT ;  /* 0x00000009dc097209 */ /* 0x000fe20007810000 */
[----:B------:R-:W-:Y:S01]  /*4250*/  HMMA.16816.F32 R80, R4, R46, RZ ;  /* 0x0000002e0450723c */ /* 0x000fe200000018ff */
[----:B--2---:R-:W-:Y:S02]  /*4260*/  F2FP.PACK_AB R2, R237, R238 ;  /* 0x000000eeed02723e */ /* 0x004fe400000000ff */
[----:B----4-:R-:W-:-:S02]  /*4270*/  F2FP.PACK_AB R8, R235, R236 ;  /* 0x000000eceb08723e */ /* 0x010fc400000000ff */
[----:B------:R-:W-:Y:S02]  /*4280*/  FMNMX.FTZ R9, R139, R9, !PT ;  /* 0x000000098b097209 */ /* 0x000fe40007810000 */
        /* <DEDUP_REMOVED lines=8> */
[----:B------:R-:W-:-:S02]  /*4310*/  F2FP.PACK_AB R8, R232, R234 ;  /* 0x000000eae808723e */ /* 0x000fc400000000ff */
[----:B------:R-:W-:Y:S02]  /*4320*/  LOP3.LUT R128, R0, R2, RZ, 0xc0, !PT ;  /* 0x0000000200807212 */ /* 0x000fe400078ec0ff */
[----:B------:R-:W-:Y:S01]  /*4330*/  LOP3.LUT R129, R3, R8, RZ, 0xc0, !PT ;  /* 0x0000000803817212 */ /* 0x000fe200078ec0ff */
[----:B------:R-:W-:Y:S01]  /*4340*/  IMAD.WIDE.U32 R2, R250, -0x326172a9, RZ ;  /* 0xcd9e8d57fa027825 */ /* 0x000fe200078e00ff */
[----:B------:R-:W-:Y:S04]  /*4350*/  HMMA.16816.F32 R108, R4, R62, RZ ;  /* 0x0000003e046c723c */ /* 0x000fe800000018ff */
[----:B------:R-:W-:Y:S02]  /*4360*/  LOP3.LUT R0, R3, R35, RZ, 0x3c, !PT ;  /* 0x0000002303007212 */ /* 0x000fe400078e3cff */
[----:B------:R-:W-:-:S02]  /*4370*/  LOP3.LUT R2, R19, UR26, R2, 0x96, !PT ;  /* 0x0000001a13027c12 */ /* 0x000fc4000f8e9602 */
[----:B------:R-:W-:Y:S01]  /*4380*/  HMMA.16816.F32 R120, R4, R78, RZ ;  /* 0x0000004e0478723c */ /* 0x000fe200000018ff */
[----:B-1----:R-:W-:-:S07]  /*4390*/  FMNMX.FTZ R134, R16, R11, !PT ;  /* 0x0000000b10867209 */ /* 0x002fce0007810000 */
[----:B------:R-:W-:Y:S01]  /*43a0*/  HMMA.16816.F32 R20, R4, R126, RZ ;  /* 0x0000007e0414723c */ /* 0x000fe200000018ff */
[C---:B------:R-:W-:Y:S01]  /*43b0*/  FSETP.NEU.FTZ.AND P1, PT, R134.reuse, -INF , PT ;  /* 0xff8000008600780b */ /* 0x040fe20003f3d000 */
[----:B------:R-:W-:-:S05]  /*43c0*/  FMUL.FTZ R3, R134, c[0x0][0x23c] ;  /* 0x00008f0086037a20 */ /* 0x000fca0000410000 */
[----:B------:R-:W-:Y:S01]  /*43d0*/  IMAD.WIDE.U32 R6, R0, -0x2daee0ad, RZ ;  /* 0xd2511f5300067825 */ /* 0x000fe200078e00ff */
[----:B--2---:R-:W-:Y:S01]  /*43e0*/  FMNMX.FTZ R0, R10, R9, !PT ;  /* 0x000000090a007209 */ /* 0x004fe20007810000 */
[----:B------:R-:W-:Y:S01]  /*43f0*/  HMMA.16816.F32 R140, R128, R200, R140 ;  /* 0x000000c8808c723c */ /* 0x000fe2000000188c */
[----:B------:R-:W-:Y:S02]  /*4400*/  FSEL R3, R3, RZ, P1 ;  /* 0x000000ff03037208 */ /* 0x000fe40000800000 */
[----:B------:R-:W-:Y:S01]  /*4410*/  LOP3.LUT R4, R7, UR25, R32, 0x96, !PT ;  /* 0x0000001907047c12 */ /* 0x000fe2000f8e9620 */
[----:B------:R-:W1:Y:S01]  /*4420*/  SHFL.BFLY PT, R12, R0, 0x1, 0x1f ;  /* 0x0c201f00000c7f89 */ /* 0x000e6200000e0000 */
[----:B------:R-:W-:-:S03]  /*4430*/  IMAD.MOV.U32 R32, RZ, RZ, R116 ;  /* 0x000000ffff207224 */ /* 0x000fc600078e0074 */
        /* <DEDUP_REMOVED lines=74> */
[----:B------:R-:W-:Y:S01]  /*48e0*/  IMAD.MOV.U32 R13, RZ, RZ, R107 ;  /* 0x000000ffff0d7224 */ /* 0x000fe200078e006b */
[----:B---3--:R-:W-:Y:S01]  /*48f0*/  F2FP.PACK_AB R4, R33, R34 ;  /* 0x000000222104723e */ /* 0x008fe200000000ff */
[----:B------:R-:W-:Y:S01]  /*4900*/  HSET2.LE.AND R5, R10, R227, PT ;  /* 0x000000e30a057233 */ /* 0x000fe20003803000 */
[----:B------:R-:W-:-:S02]  /*4910*/  F2FP.PACK_AB R10, R224, R225 ;  /* 0x000000e1e00a723e */ /* 0x000fc400000000ff */
[----:B------:R-:W-:Y:S02]  /*4920*/  LOP3.LUT R7, R7, R4, RZ, 0xc0, !PT ;  /* 0x0000000407077212 */ /* 0x000fe400078ec0ff */
        /* <DEDUP_REMOVED lines=26> */
[----:B------:R1:W-:Y:S01]  /*4ad0*/  MUFU.EX2 R15, R4 ;  /* 0x00000004000f7308 */ /* 0x0003e20000000800 */
[----:B------:R-:W-:-:S07]  /*4ae0*/  FFMA.FTZ R13, R221, c[0x0][0x23c], -R0 ;  /* 0x00008f00dd0d7a23 */ /* 0x000fce0000010800 */
[----:B------:R-:W-:Y:S01]  /*4af0*/  MUFU.EX2 R13, R13 ;  /* 0x0000000d000d7308 */ /* 0x000fe20000000800 */
[----:B-1----:R-:W-:Y:S02]  /*4b00*/  FFMA.FTZ R4, R137, c[0x0][0x23c], -R3 ;  /* 0x00008f0089047a23 */ /* 0x002fe40000010803 */
[----:B------:R-:W-:-:S05]  /*4b10*/  IMAD.MOV.U32 R137, RZ, RZ, R32 ;  /* 0x000000ffff897224 */ /* 0x000fca00078e0020 */
[----:B------:R1:W-:Y:S02]  /*4b20*/  MUFU.EX2 R32, R4 ;  /* 0x0000000400207308 */ /* 0x0003e40000000800 */
[--C-:B-1----:R-:W-:Y:S02]  /*4b30*/  FFMA.FTZ R4, R133, c[0x0][0x23c], -R3.reuse ;  /* 0x00008f0085047a23 */ /* 0x102fe40000010803 */
[----:B------:R-:W-:-:S04]  /*4b40*/  FFMA.FTZ R3, R132, c[0x0][0x23c], -R3 ;  /* 0x00008f0084037a23 */ /* 0x000fc80000010803 */
[----:B------:R1:W-:Y:S01]  /*4b50*/  MUFU.EX2 R14, R4 ;  /* 0x00000004000e7308 */ /* 0x0003e20000000800 */
[----:B------:R-:W-:-:S07]  /*4b60*/  IMAD.MOV.U32 R133, RZ, RZ, R226 ;  /* 0x000000ffff857224 */ /* 0x000fce00078e00e2 */
        /* <DEDUP_REMOVED lines=79> */
[----:B------:R-:W-:Y:S01]  /*5060*/  ULEA.HI.SX32 UR30, UR8, 0xfffffffe, 0x1b ;  /* 0xfffffffe081e7891 */ /* 0x000fe2000f8fda3f */
[----:B------:R-:W-:Y:S01]  /*5070*/  MOV R137, R134 ;  /* 0x0000008600897202 */ /* 0x000fe20000000f00 */
[----:B------:R-:W-:Y:S01]  /*5080*/  IMAD.WIDE.U32 R250, R250, -0x326172a9, RZ ;  /* 0xcd9e8d57fafa7825 */ /* 0x000fe200078e00ff */
[----:B------:R1:W-:Y:S01]  /*5090*/  STL.64 [R1], R4 ;  /* 0x0000000401007387 */ /* 0x0003e20000100a00 */
[-C--:B------:R-:W-:Y:S01]  /*50a0*/  LOP3.LUT R234, R5, R35.reuse, RZ, 0x3c, !PT ;  /* 0x0000002305ea7212 */ /* 0x080fe200078e3cff */
[----:B------:R-:W-:Y:S01]  /*50b0*/  ULDC.64 UR6, c[0x0][0x1a0] ;  /* 0x0000680000067ab9 */ /* 0x000fe20000000a00 */
[----:B------:R-:W-:Y:S01]  /*50c0*/  IMAD.WIDE.U32 R220, R233, -0x2daee0ad, RZ ;  /* 0xd2511f53e9dc7825 */ /* 0x000fe200078e00ff */
[----:B------:R-:W-:-:S02]  /*50d0*/  LOP3.LUT R232, R251, R35, RZ, 0x3c, !PT ;  /* 0x00000023fbe87212 */ /* 0x000fc400078e3cff */
[----:B------:R-:W-:Y:S01]  /*50e0*/  ISETP.GE.AND P3, PT, R246, c[0x0][0x220], PT ;  /* 0x00008800f6007a0c */ /* 0x000fe20003f66270 */
[----:B------:R-:W-:Y:S01]  /*50f0*/  IMAD.MOV.U32 R3, RZ, RZ, R135 ;  /* 0x000000ffff037224 */ /* 0x000fe200078e0087 */
[----:B------:R-:W-:Y:S01]  /*5100*/  ISETP.GE.AND P2, PT, R252, c[0x0][0x220], PT ;  /* 0x00008800fc007a0c */ /* 0x000fe20003f46270 */
[----:B------:R-:W-:Y:S01]  /*5110*/  IMAD.MOV.U32 R0, RZ, RZ, R136 ;  /* 0x000000ffff007224 */ /* 0x000fe200078e0088 */
[----:B------:R-:W-:Y:S01]  /*5120*/  PRMT R245, R245, 0x7054, R245 ;  /* 0x00007054f5f57816 */ /* 0x000fe200000000f5 */
[----:B------:R-:W-:-:S04]  /*5130*/  IMAD.WIDE.U32 R234, R234, -0x2daee0ad, RZ ;  /* 0xd2511f53eaea7825 */ /* 0x000fc800078e00ff */
[----:B------:R-:W-:Y:S01]  /*5140*/  IMAD.WIDE.U32 R232, R232, -0x2daee0ad, RZ ;  /* 0xd2511f53e8e87825 */ /* 0x000fe200078e00ff */
[----:B------:R-:W-:Y:S05]  /*5150*/  BRA `(.L_x_1358) ;  /* 0x000002e000007947 */ /* 0x000fea0003800000 */
.L_x_1360:
        /* <DEDUP_REMOVED lines=46> */
.L_x_1358:
[----:B-1----:R-:W2:Y:S01]  /*5440*/  LDL.64 R4, [R1+0x10] ;  /* 0x0000100001047983 */ /* 0x002ea20000100a00 */
[----:B------:R-:W-:Y:S01]  /*5450*/  USHF.R.S32.HI UR4, URZ, 0x1f, UR30 ;  /* 0x0000001f3f047899 */ /* 0x000fe2000801141e */
[----:B------:R-:W-:Y:S04]  /*5460*/  DEPBAR.LE SB0, 0x0 ;  /* 0x000080000000791a */ /* 0x000fe80000000000 */
[----:B------:R-:W3:Y:S01]  /*5470*/  LDL R8, [R1+0x20] ;  /* 0x0000200001087983 */ /* 0x000ee20000100800 */
[----:B------:R-:W-:Y:S01]  /*5480*/  UIMAD UR4, UR4, UR6, URZ ;  /* 0x00000006040472a4 */ /* 0x000fe2000f8e023f */
[----:B------:R-:W-:Y:S01]  /*5490*/  IMAD.MOV.U32 R7, RZ, RZ, c[0x0][0x1a0] ;  /* 0x00006800ff077624 */ /* 0x000fe200078e00ff */
[----:B------:R-:W-:Y:S01]  /*54a0*/  UIMAD.WIDE.U32 UR32, UR30, UR6, URZ ;  /* 0x000000061e2072a5 */ /* 0x000fe2000f8e003f */
[----:B------:R-:W-:Y:S01]  /*54b0*/  IMAD.MOV.U32 R14, RZ, RZ, c[0x0][0x1a4] ;  /* 0x00006900ff0e7624 */ /* 0x000fe200078e00ff */
[----:B------:R-:W-:Y:S01]  /*54c0*/  BAR.SYNC.DEFER_BLOCKING 0x0 ;  /* 0x0000000000007b1d */ /* 0x000fe20000010000 */
[----:B------:R-:W-:Y:S03]  /*54d0*/  UIMAD UR4, UR30, UR7, UR4 ;  /* 0x000000071e0472a4 */ /* 0x000fe6000f8e0204 */
[----:B------:R-:W-:Y:S01]  /*54e0*/  IMAD.U32 R2, RZ, RZ, UR32 ;  /* 0x00000020ff027e24 */ /* 0x000fe2000f8e00ff */
[----:B------:R-:W-:Y:S01]  /*54f0*/  UIADD3 UR4, UR33, UR4, URZ ;  /* 0x0000000421047290 */ /* 0x000fe2000fffe03f */
[----:B------:R-:W-:Y:S01]  /*5500*/  IMAD.U32 R6, RZ, RZ, UR32 ;  /* 0x00000020ff067e24 */ /* 0x000fe2000f8e00ff */
[----:B------:R-:W-:Y:S04]  /*5510*/  @P3 STS.128 [R219+0xa000], RZ ;  /* 0x00a000ffdb003388 */ /* 0x000fe80000000c00 */
[----:B--2---:R-:W-:Y:S01]  /*5520*/  IMAD.U32 R5, RZ, RZ, UR4 ;  /* 0x00000004ff057e24 */ /* 0x004fe2000f8e00ff */
[----:B------:R-:W-:Y:S04]  /*5530*/  LEA R2, P1, R2, R4, 0x5 ;  /* 0x0000000402027211 */ /* 0x000fe800078228ff */
[----:B------:R-:W-:Y:S02]  /*5540*/  @!P3 LEA R12, P5, R2, c[0x0][0x170], 0x1 ;  /* 0x00005c00020cba11 */ /* 0x000fe400078a08ff */
[----:B---3--:R-:W-:Y:S02]  /*5550*/  LEA.HI.X R5, R6, R8, R5, 0x5, P1 ;  /* 0x0000000806057211 */ /* 0x008fe400008f2c05 */
[C---:B------:R-:W-:Y:S02]  /*5560*/  @!P2 LEA R8, P1, R2.reuse, c[0x0][0x170], 0x1 ;  /* 0x00005c000208aa11 */ /* 0x040fe400078208ff */
[C-C-:B------:R-:W-:Y:S02]  /*5570*/  @!P3 LEA.HI.X R13, R2.reuse, c[0x0][0x174], R5.reuse, 0x1, P5 ;  /* 0x00005d00020dba11 */ /* 0x140fe400028f0c05 */
[----:B------:R-:W-:Y:S02]  /*5580*/  @!P2 LEA.HI.X R9, R2, c[0x0][0x174], R5, 0x1, P1 ;  /* 0x00005d000209aa11 */ /* 0x000fe400008f0c05 */
[C---:B------:R-:W-:Y:S01]  /*5590*/  LEA R4, P0, R7.reuse, R2, 0x4 ;  /* 0x0000000207047211 */ /* 0x040fe200078020ff */
[----:B------:R-:W-:Y:S01]  /*55a0*/  @!PT LDS RZ, [RZ] ;  /* 0x00000000fffff984 */ /* 0x000fe20000000800 */
[----:B------:R-:W-:Y:S01]  /*55b0*/  @!PT LDS RZ, [RZ] ;  /* 0x00000000fffff984 */ /* 0x000fe20000000800 */
[----:B------:R-:W-:Y:S01]  /*55c0*/  @!PT LDS RZ, [RZ] ;  /* 0x00000000fffff984 */ /* 0x000fe20000000800 */
[----:B------:R1:W-:Y:S03]  /*55d0*/  @!P3 LDGSTS.E.BYPASS.LTC128B.128 [R219+0xa000], [R12.64] ;  /* 0x0a0000000cdbbfae */ /* 0x0003e6000b901d52 */
[C---:B------:R-:W-:Y:S02]  /*55e0*/  @!P3 LEA R10, P4, R4.reuse, c[0x0][0x170], 0x1 ;  /* 0x00005c00040aba11 */ /* 0x040fe400078808ff */
[----:B------:R-:W-:Y:S01]  /*55f0*/  @P2 STS.128 [R219+0xb000], RZ ;  /* 0x00b000ffdb002388 */ /* 0x000fe20000000c00 */
[----:B------:R-:W-:Y:S02]  /*5600*/  LEA.HI.X R7, R7, R5, R14, 0x4, P0 ;  /* 0x0000000507077211 */ /* 0x000fe400000f240e */
        /* <DEDUP_REMOVED lines=8> */
[----:B------:R-:W-:Y:S04]  /*5690*/  ISETP.LT.AND P4, PT, RZ, UR30, PT ;  /* 0x0000001eff007c0c */ /* 0x000fe8000bf81270 */
        /* <DEDUP_REMOVED lines=109> */
.L_x_1359:
[----:B-1----:R-:W2:Y:S01]  /*5d70*/  LDL.64 R174, [R1] ;  /* 0x0000000001ae7983 */ /* 0x002ea20000100a00 */
        /* <DEDUP_REMOVED lines=23> */
[----:B------:R-:W-:Y:S03]  /*5ef0*/  FMNMX.FTZ R132, R28, R132, !PT ;  /* 0x000000841c847209 */ /* 0x000fe60007810000 */
[----:B------:R-:W3:Y:S01]  /*5f00*/  SHFL.BFLY PT, R134, R2, 0x2, 0x1f ;  /* 0x0c401f0002867f89 */ /* 0x000ee200000e0000 */
[----:B------:R-:W-:Y:S07]  /*5f10*/  FMNMX.FTZ R132, R29, R132, !PT ;  /* 0x000000841d847209 */ /* 0x000fee0007810000 */
[----:B------:R-:W4:Y:S01]  /*5f20*/  SHFL.BFLY PT, R133, R132, 0x2, 0x1f ;  /* 0x0c401f0084857f89 */ /* 0x000f2200000e0000 */
[----:B-1----:R-:W-:Y:S07]  /*5f30*/  FMNMX.FTZ R136, R136, R135, !PT ;  /* 0x0000008788887209 */ /* 0x002fee0007810000 */
[----:B------:R-:W1:Y:S01]  /*5f40*/  SHFL.BFLY PT, R139, R136, 0x1, 0x1f ;  /* 0x0c201f00888b7f89 */ /* 0x000e6200000e0000 */
[----:B---3--:R-:W-:Y:S07]  /*5f50*/  FMNMX.FTZ R2, R2, R134, !PT ;  /* 0x0000008602027209 */ /* 0x008fee0007810000 */
[----:B------:R-:W3:Y:S01]  /*5f60*/  SHFL.BFLY PT, R135, R2, 0x1, 0x1f ;  /* 0x0c201f0002877f89 */ /* 0x000ee200000e0000 */
[----:B----4-:R-:W-:Y:S07]  /*5f70*/  FMNMX.FTZ R132, R132, R133, !PT ;  /* 0x0000008584847209 */ /* 0x010fee0007810000 */
[----:B------:R-:W4:Y:S01]  /*5f80*/  SHFL.BFLY PT, R134, R132, 0x1, 0x1f ;  /* 0x0c201f0084867f89 */ /* 0x000f2200000e0000 */
[----:B-1----:R-:W-:Y:S04]  /*5f90*/  FMNMX.FTZ R136, R136, R139, !PT ;  /* 0x0000008b88887209 */ /* 0x002fe80007810000 */
[C---:B------:R-:W-:Y:S01]  /*5fa0*/  FSETP.NEU.FTZ.AND P0, PT, R136.reuse, -INF , PT ;  /* 0xff8000008800780b */ /* 0x040fe20003f1d000 */
[----:B------:R-:W-:Y:S04]  /*5fb0*/  FADD.FTZ R0, -R136, R0 ;  /* 0x0000000088007221 */ /* 0x000fe80000010100 */
[----:B------:R-:W-:Y:S04]  /*5fc0*/  FMUL.FTZ R0, R0, c[0x0][0x23c] ;  /* 0x00008f0000007a20 */ /* 0x000fe80000410000 */
[----:B------:R1:W5:Y:S01]  /*5fd0*/  MUFU.EX2 R133, R0 ;  /* 0x0000000000857308 */ /* 0x0003620000000800 */
[----:B---3--:R-:W-:Y:S02]  /*5fe0*/  FMNMX.FTZ R135, R2, R135, !PT ;  /* 0x0000008702877209 */ /* 0x008fe40007810000 */
[----:B------:R-:W-:Y:S03]  /*5ff0*/  FMNMX.FTZ R2, R10, R138, !PT ;  /* 0x0000008a0a027209 */ /* 0x000fe60007810000 */
[----:B------:R-:W-:Y:S01]  /*6000*/  FMUL.FTZ R184, R135, c[0x0][0x23c] ;  /* 0x00008f0087b87a20 */ /* 0x000fe20000410000 */
[----:B------:R-:W-:Y:S02]  /*6010*/  FMNMX.FTZ R2, R11, R2, !PT ;  /* 0x000000020b027209 */ /* 0x000fe40007810000 */
[----:B----4-:R-:W-:Y:S02]  /*6020*/  FMNMX.FTZ R134, R132, R134, !PT ;  /* 0x0000008684867209 */ /* 0x010fe40007810000 */
[----:B------:R-:W-:Y:S03]  /*6030*/  FMNMX.FTZ R2, R14, R2, !PT ;  /* 0x000000020e027209 */ /* 0x000fe60007810000 */
[----:B------:R-:W-:Y:S01]  /*6040*/  FMUL.FTZ R186, R134, c[0x0][0x23c] ;  /* 0x00008f0086ba7a20 */ /* 0x000fe20000410000 */
[----:B------:R-:W-:Y:S01]  /*6050*/  FMNMX.FTZ R2, R15, R2, !PT ;  /* 0x000000020f027209 */ /* 0x000fe20007810000 */
[----:B-1----:R-:W-:Y:S02]  /*6060*/  FADD.FTZ R0, -R135, R3 ;  /* 0x0000000387007221 */ /* 0x002fe40000010100 */
[C---:B-----5:R-:W-:Y:S02]  /*6070*/  FMUL.FTZ R36, R133.reuse, R36 ;  /* 0x0000002485247220 */ /* 0x060fe40000410000 */
        /* <DEDUP_REMOVED lines=18> */
[C---:B---3--:R-:W-:Y:S01]  /*61a0*/  FMUL.FTZ R38, R132.reuse, R38 ;  /* 0x0000002684267220 */ /* 0x048fe20000410000 */
[----:B------:R-:W-:Y:S01]  /*61b0*/  FSEL R137, R137, RZ, P0 ;  /* 0x000000ff89897208 */ /* 0x000fe20000000000 */
[----:B------:R1:W3:Y:S01]  /*61c0*/  MUFU.EX2 R3, R0 ;  /* 0x0000000000037308 */ /* 0x0002e20000000800 */
        /* <DEDUP_REMOVED lines=11> */
[--C-:B------:R-:W-:Y:S02]  /*6280*/  FFMA.FTZ R5, R5, c[0x0][0x23c], -R137.reuse ;  /* 0x00008f0005057a23 */ /* 0x100fe40000010889 */
        /* <DEDUP_REMOVED lines=9> */
[C---:B---3--:R-:W-:Y:S01]  /*6320*/  FMUL.FTZ R40, R3.reuse, R40 ;  /* 0x0000002803287220 */ /* 0x048fe20000410000 */
[----:B------:R1:W-:Y:S01]  /*6330*/  MUFU.EX2 R241, R18 ;  /* 0x0000001200f17308 */ /* 0x0003e20000000800 */
[C---:B------:R-:W-:Y:S01]  /*6340*/  FMUL.FTZ R41, R3.reuse, R41 ;  /* 0x0000002903297220 */ /* 0x040fe20000410000 */
[----:B------:R-:W-:Y:S01]  /*6350*/  FMNMX.FTZ R0, R30, R0, !PT ;  /* 0x000000001e007209 */ /* 0x000fe20007810000 */
[C---:B------:R-:W-:Y:S01]  /*6360*/  FMUL.FTZ R44, R3.reuse, R44 ;  /* 0x0000002c032c7220 */ /* 0x040fe20000410000 */
[----:B----4-:R-:W-:Y:S01]  /*6370*/  MOV R4, UR21 ;  /* 0x0000001500047c02 */ /* 0x010fe20008000f00 */
[----:B------:R-:W-:Y:S01]  /*6380*/  FMUL.FTZ R45, R3, R45 ;  /* 0x0000002d032d7220 */ /* 0x000fe20000410000 */
[----:B------:R-:W-:Y:S01]  /*6390*/  FMNMX.FTZ R0, R31, R0, !PT ;  /* 0x000000001f007209 */ /* 0x000fe20007810000 */
[C---:B------:R-:W-:Y:S01]  /*63a0*/  FMUL.FTZ R50, R132.reuse, R50 ;  /* 0x0000003284327220 */ /* 0x040fe20000410000 */
[----:B------:R-:W-:Y:S01]  /*63b0*/  LOP3.LUT R4, R221, UR30, R4, 0x96, !PT ;  /* 0x0000001edd047c12 */ /* 0x000fe2000f8e9604 */
[C---:B------:R-:W-:Y:S01]  /*63c0*/  FMUL.FTZ R51, R132.reuse, R51 ;  /* 0x0000003384337220 */ /* 0x040fe20000410000 */
[----:B------:R3:W-:Y:S01]  /*63d0*/  MUFU.EX2 R243, R17 ;  /* 0x0000001100f37308 */ /* 0x0007e20000000800 */
[----:B------:R-:W4:Y:S01]  /*63e0*/  SHFL.BFLY PT, R2, R0, 0x2, 0x1f ;  /* 0x0c401f0000027f89 */ /* 0x000f2200000e0000 */
[----:B------:R-:W-:Y:S01]  /*63f0*/  FMUL.FTZ R54, R132, R54 ;  /* 0x0000003684367220 */ /* 0x000fe20000410000 */
[----:B------:R-:W-:Y:S01]  /*6400*/  UIADD3 UR30, UR30, -0x1, URZ ;  /* 0xffffffff1e1e7890 */ /* 0x000fe2000fffe03f */
[--C-:B-----5:R-:W-:Y:S01]  /*6410*/  LOP3.LUT R16, R233, UR25, R220.reuse, 0x96, !PT ;  /* 0x00000019e9107c12 */ /* 0x120fe2000f8e96dc */
[----:B------:R-:W-:Y:S04]  /*6420*/  IMAD.WIDE.U32 R172, R4, -0x326172a9, RZ ;  /* 0xcd9e8d5704ac7825 */ /* 0x000fe800078e00ff */
[C---:B------:R-:W-:Y:S01]  /*6430*/  FMUL.FTZ R55, R132.reuse, R55 ;  /* 0x0000003784377220 */ /* 0x040fe20000410000 */
[----:B------:R5:W-:Y:S01]  /*6440*/  MUFU.EX2 R242, R19 ;  /* 0x0000001300f27308 */ /* 0x000be20000000800 */
[C---:B------:R-:W-:Y:S02]  /*6450*/  FMUL.FTZ R56, R3.reuse, R56 ;  /* 0x0000003803387220 */ /* 0x040fe40000410000 */
[----:B------:R-:W-:Y:S01]  /*6460*/  FMUL.FTZ R57, R3, R57 ;  /* 0x0000003903397220 */ /* 0x000fe20000410000 */
[----:B-1----:R-:W-:Y:S01]  /*6470*/  LOP3.LUT R18, R235, UR25, R220, 0x96, !PT ;  /* 0x00000019eb127c12 */ /* 0x002fe2000f8e96dc */
[C---:B------:R-:W-:Y:S02]  /*6480*/  FMUL.FTZ R60, R3.reuse, R60 ;  /* 0x0000003c033c7220 */ /* 0x040fe40000410000 */
[C---:B------:R-:W-:Y:S02]  /*6490*/  FMUL.FTZ R61, R3.reuse, R61 ;  /* 0x0000003d033d7220 */ /* 0x040fe40000410000 */
[C---:B------:R-:W-:Y:S01]  /*64a0*/  FMUL.FTZ R66, R132.reuse, R66 ;  /* 0x0000004284427220 */ /* 0x040fe20000410000 */
[----:B------:R2:W-:Y:S01]  /*64b0*/  MUFU.EX2 R239, R5 ;  /* 0x0000000500ef7308 */ /* 0x0005e20000000800 */
[C---:B------:R-:W-:Y:S02]  /*64c0*/  FMUL.FTZ R67, R132.reuse, R67 ;  /* 0x0000004384437220 */ /* 0x040fe40000410000 */
[----:B------:R-:W-:Y:S01]  /*64d0*/  FMUL.FTZ R70, R132, R70 ;  /* 0x0000004684467220 */ /* 0x000fe20000410000 */
[----:B----4-:R-:W-:Y:S01]  /*64e0*/  FMNMX.FTZ R0, R0, R2, !PT ;  /* 0x0000000200007209 */ /* 0x010fe20007810000 */
[----:B---3--:R-:W-:Y:S04]  /*64f0*/  IMAD.WIDE.U32 R16, R16, -0x326172a9, RZ ;  /* 0xcd9e8d5710107825 */ /* 0x008fe800078e00ff */
[----:B------:R-:W1:Y:S01]  /*6500*/  SHFL.BFLY PT, R2, R0, 0x1, 0x1f ;  /* 0x0c201f0000027f89 */ /* 0x000e6200000e0000 */
[----:B------:R-:W-:Y:S01]  /*6510*/  MUFU.EX2 R238, R6 ;  /* 0x0000000600ee7308 */ /* 0x000fe20000000800 */
[----:B------:R-:W-:Y:S02]  /*6520*/  FMUL.FTZ R71, R132, R71 ;  /* 0x0000004784477220 */ /* 0x000fe40000410000 */
[----:B-----5:R-:W-:Y:S04]  /*6530*/  IMAD.WIDE.U32 R18, R18, -0x326172a9, RZ ;  /* 0xcd9e8d5712127825 */ /* 0x020fe800078e00ff */
[----:B------:R-:W-:Y:S01]  /*6540*/  FMUL.FTZ R72, R3, R72 ;  /* 0x0000004803487220 */ /* 0x000fe20000410000 */
[----:B------:R-:W-:Y:S01]  /*6550*/  LOP3.LUT R4, R19, UR24, R172, 0x96, !PT ;  /* 0x0000001813047c12 */ /* 0x000fe2000f8e96ac */
[----:B------:R-:W-:Y:S01]  /*6560*/  FMUL.FTZ R73, R3, R73 ;  /* 0x0000004903497220 */ /* 0x000fe20000410000 */
[----:B------:R3:W-:Y:S01]  /*6570*/  MUFU.EX2 R237, R7 ;  /* 0x0000000700ed7308 */ /* 0x0007e20000000800 */
[----:B------:R-:W-:Y:S01]  /*6580*/  LOP3.LUT R19, R173, UR26, R250, 0x96, !PT ;  /* 0x0000001aad137c12 */ /* 0x000fe2000f8e96fa */
[----:B------:R-:W-:Y:S01]  /*6590*/  FMUL.FTZ R76, R3, R76 ;  /* 0x0000004c034c7220 */ /* 0x000fe20000410000 */
[----:B------:R-:W-:Y:S01]  /*65a0*/  LOP3.LUT R172, R17, UR24, R172, 0x96, !PT ;  /* 0x0000001811ac7c12 */ /* 0x000fe2000f8e96ac */
[C---:B------:R-:W-:Y:S02]  /*65b0*/  FMUL.FTZ R77, R3.reuse, R77 ;  /* 0x0000004d034d7220 */ /* 0x040fe40000410000 */
[C---:B------:R-:W-:Y:S02]  /*65c0*/  FMUL.FTZ R82, R132.reuse, R82 ;  /* 0x0000005284527220 */ /* 0x040fe40000410000 */
[C---:B------:R-:W-:Y:S02]  /*65d0*/  FMUL.FTZ R83, R132.reuse, R83 ;  /* 0x0000005384537220 */ /* 0x040fe40000410000 */
[----:B------:R4:W-:Y:S01]  /*65e0*/  MUFU.EX2 R236, R8 ;  /* 0x0000000800ec7308 */ /* 0x0009e20000000800 */
[----:B------:R-:W-:Y:S01]  /*65f0*/  FMUL.FTZ R86, R132, R86 ;  /* 0x0000005684567220 */ /* 0x000fe20000410000 */
[----:B-1----:R-:W-:Y:S01]  /*6600*/  FMNMX.FTZ R2, R0, R2, !PT ;  /* 0x0000000200027209 */ /* 0x002fe20007810000 */
[----:B------:R-:W-:Y:S02]  /*6610*/  FMUL.FTZ R87, R132, R87 ;  /* 0x0000005784577220 */ /* 0x000fe40000410000 */
[C---:B------:R-:W-:Y:S01]  /*6620*/  FMUL.FTZ R88, R3.reuse, R88 ;  /* 0x0000005803587220 */ /* 0x040fe20000410000 */
[C---:B------:R-:W-:Y:S01]  /*6630*/  FSETP.NEU.FTZ.AND P0, PT, R2.reuse, -INF , PT ;  /* 0xff8000000200780b */ /* 0x040fe20003f1d000 */
[----:B------:R-:W-:Y:S03]  /*6640*/  FMUL.FTZ R185, R2, c[0x0][0x23c] ;  /* 0x00008f0002b97a20 */ /* 0x000fe60000410000 */
[----:B------:R1:W-:Y:S01]  /*6650*/  MUFU.EX2 R231, R9 ;  /* 0x0000000900e77308 */ /* 0x0003e20000000800 */
[----:B------:R-:W-:Y:S01]  /*6660*/  FMUL.FTZ R89, R3, R89 ;  /* 0x0000005903597220 */ /* 0x000fe20000410000 */
[----:B------:R-:W-:Y:S01]  /*6670*/  FSEL R185, R185, RZ, P0 ;  /* 0x000000ffb9b97208 */ /* 0x000fe20000000000 */
[--C-:B------:R-:W-:Y:S02]  /*6680*/  FFMA.FTZ R32, R32, c[0x0][0x23c], -R137.reuse ;  /* 0x00008f0020207a23 */ /* 0x100fe40000010889 */
[----:B------:R-:W-:Y:S02]  /*6690*/  FFMA.FTZ R33, R33, c[0x0][0x23c], -R137 ;  /* 0x00008f0021217a23 */ /* 0x000fe40000010889 */
[--C-:B------:R-:W-:Y:S02]  /*66a0*/  FFMA.FTZ R10, R10, c[0x0][0x23c], -R185.reuse ;  /* 0x00008f000a0a7a23 */ /* 0x100fe400000108b9 */
[--C-:B------:R-:W-:Y:S01]  /*66b0*/  FFMA.FTZ R11, R11, c[0x0][0x23c], -R185.reuse ;  /* 0x00008f000b0b7a23 */ /* 0x100fe200000108b9 */
[----:B------:R-:W-:Y:S01]  /*66c0*/  MUFU.EX2 R224, R12 ;  /* 0x0000000c00e07308 */ /* 0x000fe20000000800 */
[--C-:B------:R-:W-:Y:S02]  /*66d0*/  FFMA.FTZ R14, R14, c[0x0][0x23c], -R185.reuse ;  /* 0x00008f000e0e7a23 */ /* 0x100fe400000108b9 */
[----:B------:R-:W-:Y:S02]  /*66e0*/  FFMA.FTZ R15, R15, c[0x0][0x23c], -R185 ;  /* 0x00008f000f0f7a23 */ /* 0x000fe400000108b9 */
[--C-:B------:R-:W-:Y:S02]  /*66f0*/  FFMA.FTZ R34, R34, c[0x0][0x23c], -R184.reuse ;  /* 0x00008f0022227a23 */ /* 0x100fe400000108b8 */
[----:B------:R-:W-:Y:S02]  /*6700*/  FFMA.FTZ R35, R35, c[0x0][0x23c], -R184 ;  /* 0x00008f0023237a23 */ /* 0x000fe400000108b8 */
[C---:B------:R-:W-:Y:S01]  /*6710*/  FMUL.FTZ R92, R3.reuse, R92 ;  /* 0x0000005c035c7220 */ /* 0x040fe20000410000 */
[----:B------:R-:W-:Y:S01]  /*6720*/  MUFU.EX2 R230, R10 ;  /* 0x0000000a00e67308 */ /* 0x000fe20000000800 */
[----:B------:R-:W-:Y:S02]  /*6730*/  FMUL.FTZ R93, R3, R93 ;  /* 0x0000005d035d7220 */ /* 0x000fe40000410000 */
[C---:B------:R-:W-:Y:S02]  /*6740*/  FMUL.FTZ R96, R133.reuse, R96 ;  /* 0x0000006085607220 */ /* 0x040fe40000410000 */
[----:B------:R-:W-:Y:S02]  /*6750*/  FMUL.FTZ R97, R133, R97 ;  /* 0x0000006185617220 */ /* 0x000fe40000410000 */
[C---:B------:R-:W-:Y:S02]  /*6760*/  FMUL.FTZ R98, R132.reuse, R98 ;  /* 0x0000006284627220 */ /* 0x040fe40000410000 */
[----:B------:R-:W-:Y:S01]  /*6770*/  FMUL.FTZ R99, R132, R99 ;  /* 0x0000006384637220 */ /* 0x000fe20000410000 */
[----:B--2---:R-:W-:Y:S01]  /*6780*/  LOP3.LUT R5, R173, UR26, R174, 0x96, !PT ;  /* 0x0000001aad057c12 */ /* 0x004fe2000f8e96ae */
[----:B------:R-:W-:Y:S01]  /*6790*/  IMAD.WIDE.U32 R174, R19, -0x2daee0ad, RZ ;  /* 0xd2511f5313ae7825 */ /* 0x000fe200078e00ff */
[----:B------:R-:W-:Y:S03]  /*67a0*/  MUFU.EX2 R229, R11 ;  /* 0x0000000b00e57308 */ /* 0x000fe60000000800 */
[----:B------:R-:W-:Y:S01]  /*67b0*/  IMAD.WIDE.U32 R176, R5, -0x2daee0ad, RZ ;  /* 0xd2511f5305b07825 */ /* 0x000fe200078e00ff */
[----:B---3--:R-:W-:Y:S03]  /*67c0*/  LOP3.LUT R7, R175, UR23, R232, 0x96, !PT ;  /* 0x00000017af077c12 */ /* 0x008fe6000f8e96e8 */
[----:B------:R-:W-:Y:S01]  /*67d0*/  IMAD.WIDE.U32 R172, R172, -0x2daee0ad, RZ ;  /* 0xd2511f53acac7825 */ /* 0x000fe200078e00ff */
[----:B------:R-:W-:Y:S02]  /*67e0*/  LOP3.LUT R6, R177, UR23, R234, 0x96, !PT ;  /* 0x00000017b1067c12 */ /* 0x000fe4000f8e96ea */
[----:B------:R-:W2:Y:S01]  /*67f0*/  MUFU.EX2 R223, R13 ;  /* 0x0000000d00df7308 */ /* 0x000ea20000000800 */
[----:B------:R-:W-:Y:S01]  /*6800*/  IMAD.WIDE.U32 R4, R4, -0x2daee0ad, RZ ;  /* 0xd2511f5304047825 */ /* 0x000fe200078e00ff */
[----:B------:R-:W-:Y:S03]  /*6810*/  LOP3.LUT R17, R173, UR17, R174, 0x96, !PT ;  /* 0x00000011ad117c12 */ /* 0x000fe6000f8e96ae */
[----:B------:R-:W-:Y:S01]  /*6820*/  IMAD.WIDE.U32 R174, R7, -0x326172a9, RZ ;  /* 0xcd9e8d5707ae7825 */ /* 0x000fe200078e00ff */
[----:B------:R-:W-:Y:S03]  /*6830*/  LOP3.LUT R5, R5, UR17, R176, 0x96, !PT ;  /* 0x0000001105057c12 */ /* 0x000fe6000f8e96b0 */
[----:B------:R-:W-:Y:S01]  /*6840*/  IMAD.WIDE.U32 R176, R6, -0x326172a9, RZ ;  /* 0xcd9e8d5706b07825 */ /* 0x000fe200078e00ff */
[----:B----4-:R-:W-:Y:S01]  /*6850*/  LOP3.LUT R8, R175, UR22, R16, 0x96, !PT ;  /* 0x00000016af087c12 */ /* 0x010fe2000f8e9610 */
[----:B------:R-:W-:Y:S02]  /*6860*/  MUFU.EX2 R222, R14 ;  /* 0x0000000e00de7308 */ /* 0x000fe40000000800 */
[----:B------:R-:W-:Y:S01]  /*6870*/  IMAD.WIDE.U32 R192, R17, -0x326172a9, RZ ;  /* 0xcd9e8d5711c07825 */ /* 0x000fe200078e00ff */
[----:B------:R-:W-:Y:S03]  /*6880*/  LOP3.LUT R6, R177, UR22, R18, 0x96, !PT ;  /* 0x00000016b1067c12 */ /* 0x000fe6000f8e9612 */
[----:B------:R-:W-:Y:S01]  /*6890*/  IMAD.WIDE.U32 R188, R5, -0x326172a9, RZ ;  /* 0xcd9e8d5705bc7825 */ /* 0x000fe200078e00ff */
[----:B------:R-:W-:Y:S03]  /*68a0*/  LOP3.LUT R0, R193, UR16, R174, 0x96, !PT ;  /* 0x00000010c1007c12 */ /* 0x000fe6000f8e96ae */
[----:B-1----:R-:W-:Y:S01]  /*68b0*/  IMAD.WIDE.U32 R8, R8, -0x2daee0ad, RZ ;  /* 0xd2511f5308087825 */ /* 0x002fe200078e00ff */
[----:B------:R-:W-:Y:S01]  /*68c0*/  LOP3.LUT R5, R189, UR16, R176, 0x96, !PT ;  /* 0x00000010bd057c12 */ /* 0x000fe2000f8e96b0 */
[----:B------:R-:W1:Y:S01]  /*68d0*/  MUFU.EX2 R203, R15 ;  /* 0x0000000f00cb7308 */ /* 0x000e620000000800 */
[----:B------:R-:W3:Y:S01]  /*68e0*/  LDSM.16.MT88.4 R176, [R205+0xa000] ;  /* 0x00a00000cdb0783b */ /* 0x000ee20000004200 */
[----:B------:R-:W-:Y:S01]  /*68f0*/  IMAD.WIDE.U32 R194, R0, -0x2daee0ad, RZ ;  /* 0xd2511f5300c27825 */ /* 0x000fe200078e00ff */
[----:B------:R-:W-:Y:S02]  /*6900*/  LOP3.LUT R9, R9, UR15, R172, 0x96, !PT ;  /* 0x0000000f09097c12 */ /* 0x000fe4000f8e96ac */
[----:B--2---:R-:W-:Y:S01]  /*6910*/  F2FP.PACK_AB R182, R223, R224 ;  /* 0x000000e0dfb6723e */ /* 0x004fe200000000ff */
[----:B------:R-:W-:Y:S04]  /*6920*/  IMAD.WIDE.U32 R6, R6, -0x2daee0ad, RZ ;  /* 0xd2511f5306067825 */ /* 0x000fe800078e00ff */
[----:B------:R-:W-:Y:S01]  /*6930*/  IMAD.WIDE.U32 R190, R5, -0x2daee0ad, RZ ;  /* 0xd2511f5305be7825 */ /* 0x000fe200078e00ff */
[----:B------:R-:W-:Y:S01]  /*6940*/  LOP3.LUT R5, R7, UR15, R4, 0x96, !PT ;  /* 0x0000000f07057c12 */ /* 0x000fe2000f8e9604 */
[----:B------:R2:W-:Y:S01]  /*6950*/  MUFU.EX2 R202, R32 ;  /* 0x0000002000ca7308 */ /* 0x0005e20000000800 */
[----:B------:R-:W-:Y:S01]  /*6960*/  LOP3.LUT R4, R195, UR12, R8, 0x96, !PT ;  /* 0x0000000cc3047c12 */ /* 0x000fe2000f8e9608 */
[----:B------:R-:W-:Y:S01]  /*6970*/  IMAD.WIDE.U32 R198, R9, -0x326172a9, RZ ;  /* 0xcd9e8d5709c67825 */ /* 0x000fe200078e00ff */
[----:B------:R-:W-:Y:S03]  /*6980*/  LOP3.LUT R6, R191, UR12, R6, 0x96, !PT ;  /* 0x0000000cbf067c12 */ /* 0x000fe6000f8e9606 */
[----:B------:R-:W-:Y:S04]  /*6990*/  IMAD.WIDE.U32 R196, R5, -0x326172a9, RZ ;  /* 0xcd9e8d5705c47825 */ /* 0x000fe800078e00ff */
[----:B------:R-:W-:Y:S01]  /*69a0*/  IMAD.WIDE.U32 R4, R4, -0x326172a9, RZ ;  /* 0xcd9e8d5704047825 */ /* 0x000fe200078e00ff */
[----:B------:R4:W-:Y:S01]  /*69b0*/  MUFU.EX2 R201, R33 ;  /* 0x0000002100c97308 */ /* 0x0009e20000000800 */
[----:B-1----:R-:W-:Y:S02]  /*69c0*/  F2FP.PACK_AB R183, R203, R222 ;  /* 0x000000decbb7723e */ /* 0x002fe400000000ff */
[----:B------:R-:W-:Y:S01]  /*69d0*/  IMAD.WIDE.U32 R6, R6, -0x326172a9, RZ ;  /* 0xcd9e8d5706067825 */ /* 0x000fe200078e00ff */
[----:B------:R-:W-:Y:S02]  /*69e0*/  LOP3.LUT R0, R4, 0xffff, RZ, 0xc0, !PT ;  /* 0x0000ffff04007812 */ /* 0x000fe400078ec0ff */
[----:B------:R-:W-:Y:S01]  /*69f0*/  LOP3.LUT R5, R5, UR28, R198, 0x96, !PT ;  /* 0x0000001c05057c12 */ /* 0x000fe2000f8e96c6 */
[C---:B------:R-:W-:Y:S01]  /*6a00*/  FMUL.FTZ R13, R3.reuse, R149 ;  /* 0x00000095030d7220 */ /* 0x040fe20000410000 */
[----:B------:R-:W-:Y:S01]  /*6a10*/  SHF.R.U32.HI R16, RZ, 0x10, R6 ;  /* 0x00000010ff107819 */ /* 0x000fe20000011606 */
[----:B------:R-:W-:Y:S01]  /*6a20*/  FMUL.FTZ R18, R132, R154 ;  /* 0x0000009a84127220 */ /* 0x000fe20000410000 */
[----:B------:R-:W-:Y:S01]  /*6a30*/  LOP3.LUT R10, R4, 0xff, RZ, 0xc0, !PT ;  /* 0x000000ff040a7812 */ /* 0x000fe200078ec0ff */
[----:B------:R-:W-:Y:S01]  /*6a40*/  FMUL.FTZ R19, R132, R155 ;  /* 0x0000009b84137220 */ /* 0x000fe20000410000 */
[----:B------:R-:W-:Y:S01]  /*6a50*/  SHF.R.U32.HI R0, RZ, 0x8, R0 ;  /* 0x00000008ff007819 */ /* 0x000fe20000011600 */
[----:B--2---:R-:W-:Y:S01]  /*6a60*/  FMUL.FTZ R32, R3, R156 ;  /* 0x0000009c03207220 */ /* 0x004fe20000410000 */
[C---:B------:R-:W-:Y:S01]  /*6a70*/  LOP3.LUT R8, R6.reuse, 0xffff, RZ, 0xc0, !PT ;  /* 0x0000ffff06087812 */ /* 0x040fe200078ec0ff */
[----:B------:R-:W-:Y:S01]  /*6a80*/  MUFU.EX2 R198, R34 ;  /* 0x0000002200c67308 */ /* 0x000fe20000000800 */
[----:B------:R-:W-:Y:S01]  /*6a90*/  LOP3.LUT R17, R6, 0xff, RZ, 0xc0, !PT ;  /* 0x000000ff06117812 */ /* 0x000fe200078ec0ff */
[C---:B------:R-:W-:Y:S01]  /*6aa0*/  FMUL.FTZ R100, R133.reuse, R100 ;  /* 0x0000006485647220 */ /* 0x040fe20000410000 */
[----:B------:R-:W-:Y:S01]  /*6ab0*/  SHF.R.U32.HI R11, RZ, 0x18, R6 ;  /* 0x00000018ff0b7819 */ /* 0x000fe20000011606 */
[----:B------:R-:W-:Y:S01]  /*6ac0*/  FMUL.FTZ R101, R133, R101 ;  /* 0x0000006585657220 */ /* 0x000fe20000410000 */
[----:B------:R-:W-:Y:S01]  /*6ad0*/  LOP3.LUT R6, R7, UR28, R196, 0x96, !PT ;  /* 0x0000001c07067c12 */ /* 0x000fe2000f8e96c4 */
[C---:B------:R-:W-:Y:S01]  /*6ae0*/  FMUL.FTZ R102, R132.reuse, R102 ;  /* 0x0000006684667220 */ /* 0x040fe20000410000 */
[----:B------:R-:W-:Y:S01]  /*6af0*/  SHF.R.U32.HI R8, RZ, 0x8, R8 ;  /* 0x00000008ff087819 */ /* 0x000fe20000011608 */
[----:B------:R-:W-:Y:S01]  /*6b00*/  FMUL.FTZ R103, R132, R103 ;  /* 0x0000006784677220 */ /* 0x000fe20000410000 */
[----:B------:R-:W-:Y:S01]  /*6b10*/  LOP3.LUT R7, R16, 0xff, RZ, 0xc0, !PT ;  /* 0x000000ff10077812 */ /* 0x000fe200078ec0ff */
[----:B----4-:R-:W-:Y:S01]  /*6b20*/  FMUL.FTZ R33, R3, R157 ;  /* 0x0000009d03217220 */ /* 0x010fe20000410000 */
[----:B------:R-:W-:Y:S01]  /*6b30*/  PRMT R16, R10, 0x5410, R0 ;  /* 0x000054100a107816 */ /* 0x000fe20000000000 */
[----:B------:R-:W-:Y:S01]  /*6b40*/  MUFU.EX2 R200, R35 ;  /* 0x0000002300c87308 */ /* 0x000fe20000000800 */
[----:B------:R-:W-:Y:S01]  /*6b50*/  LOP3.LUT R0, R5, 0xffff, RZ, 0xc0, !PT ;  /* 0x0000ffff05007812 */ /* 0x000fe200078ec0ff */
[----:B------:R-:W-:Y:S01]  /*6b60*/  FMUL.FTZ R104, R3, R104 ;  /* 0x0000006803687220 */ /* 0x000fe20000410000 */
[----:B------:R-:W-:Y:S01]  /*6b70*/  PRMT R17, R17, 0x5410, R8 ;  /* 0x0000541011117816 */ /* 0x000fe20000000008 */
[----:B------:R-:W-:Y:S01]  /*6b80*/  FMUL.FTZ R105, R3, R105 ;  /* 0x0000006903697220 */ /* 0x000fe20000410000 */
[----:B------:R-:W-:Y:S01]  /*6b90*/  LOP3.LUT R8, R5, 0xff, RZ, 0xc0, !PT ;  /* 0x000000ff05087812 */ /* 0x000fe200078ec0ff */
[C---:B------:R-:W-:Y:S01]  /*6ba0*/  FMUL.FTZ R108, R133.reuse, R108 ;  /* 0x0000006c856c7220 */ /* 0x040fe20000410000 */
[----:B------:R-:W-:Y:S01]  /*6bb0*/  SHF.R.U32.HI R0, RZ, 0x8, R0 ;  /* 0x00000008ff007819 */ /* 0x000fe20000011600 */
[--C-:B------:R-:W-:Y:S01]  /*6bc0*/  HSET2.LE.AND R174, R17, R245.reuse, PT ;  /* 0x000000f511ae7233 */ /* 0x100fe20003803000 */
[--C-:B------:R-:W-:Y:S01]  /*6bd0*/  SHF.R.U32.HI R12, RZ, 0x18, R4.reuse ;  /* 0x00000018ff0c7819 */ /* 0x100fe20000011604 */
[----:B------:R-:W-:Y:S01]  /*6be0*/  FMUL.FTZ R17, R133, R153 ;  /* 0x0000009985117220 */ /* 0x000fe20000410000 */
[----:B------:R-:W-:Y:S01]  /*6bf0*/  PRMT R175, R7, 0x5410, R11 ;  /* 0x0000541007af7816 */ /* 0x000fe2000000000b */
[----:B------:R-:W-:Y:S01]  /*6c00*/  FMUL.FTZ R109, R133, R109 ;  /* 0x0000006d856d7220 */ /* 0x000fe20000410000 */
[----:B------:R-:W-:Y:S01]  /*6c10*/  SHF.R.U32.HI R9, RZ, 0x10, R4 ;  /* 0x00000010ff097819 */ /* 0x000fe20000011604 */
[----:B------:R-:W-:Y:S01]  /*6c20*/  FMUL.FTZ R110, R132, R110 ;  /* 0x0000006e846e7220 */ /* 0x000fe20000410000 */
[----:B------:R-:W-:Y:S01]  /*6c30*/  LOP3.LUT R4, R6, 0xffff, RZ, 0xc0, !PT ;  /* 0x0000ffff06047812 */ /* 0x000fe200078ec0ff */
[--C-:B------:R-:W-:Y:S01]  /*6c40*/  HSET2.LE.AND R175, R175, R245.reuse, PT ;  /* 0x000000f5afaf7233 */ /* 0x100fe20003803000 */
[----:B------:R-:W-:Y:S01]  /*6c50*/  SHF.R.U32.HI R7, RZ, 0x10, R6 ;  /* 0x00000010ff077819 */ /* 0x000fe20000011606 */
[----:B------:R-:W-:Y:S01]  /*6c60*/  FMUL.FTZ R111, R132, R111 ;  /* 0x0000006f846f7220 */ /* 0x000fe20000410000 */
        /* <DEDUP_REMOVED lines=11> */
[----:B------:R-:W1:Y:S01]  /*6d20*/  MUFU.EX2 R0, R0 ;  /* 0x0000000000007308 */ /* 0x000e620000000800 */
[----:B------:R-:W-:Y:S01]  /*6d30*/  PRMT R10, R10, 0x5410, R6 ;  /* 0x000054100a0a7816 */ /* 0x000fe20000000006 */
[C---:B------:R-:W-:Y:S01]  /*6d40*/  FMUL.FTZ R16, R133.reuse, R152 ;  /* 0x0000009885107220 */ /* 0x040fe20000410000 */
[----:B------:R-:W-:Y:S01]  /*6d50*/  PRMT R9, R4, 0x5410, R9 ;  /* 0x0000541004097816 */ /* 0x000fe20000000009 */
[----:B------:R-:W-:Y:S01]  /*6d60*/  FMUL.FTZ R113, R133, R113 ;  /* 0x0000007185717220 */ /* 0x000fe20000410000 */
[--C-:B------:R-:W-:Y:S01]  /*6d70*/  SHF.R.U32.HI R4, RZ, 0x10, R5.reuse ;  /* 0x00000010ff047819 */ /* 0x100fe20000011605 */
[--C-:B------:R-:W-:Y:S01]  /*6d80*/  HSET2.LE.AND R172, R10, R245.reuse, PT ;  /* 0x000000f50aac7233 */ /* 0x100fe20003803000 */
[----:B------:R-:W-:Y:S01]  /*6d90*/  SHF.R.U32.HI R7, RZ, 0x18, R5 ;  /* 0x00000018ff077819 */ /* 0x000fe20000011605 */
[--C-:B------:R-:W-:Y:S01]  /*6da0*/  HSET2.LE.AND R173, R9, R245.reuse, PT ;  /* 0x000000f509ad7233 */ /* 0x100fe20003803000 */
[----:B------:R-:W-:Y:S01]  /*6db0*/  LOP3.LUT R6, R4, 0xff, RZ, 0xc0, !PT ;  /* 0x000000ff04067812 */ /* 0x000fe200078ec0ff */
[C---:B------:R-:W-:Y:S01]  /*6dc0*/  FMUL.FTZ R114, R132.reuse, R114 ;  /* 0x0000007284727220 */ /* 0x040fe20000410000 */
[----:B------:R-:W-:Y:S01]  /*6dd0*/  F2FP.PACK_AB R4, R243, R244 ;  /* 0x000000f4f304723e */ /* 0x000fe200000000ff */
[----:B------:R-:W-:Y:S01]  /*6de0*/  FMUL.FTZ R115, R132, R115 ;  /* 0x0000007384737220 */ /* 0x000fe20000410000 */
[----:B------:R-:W-:Y:S01]  /*6df0*/  PRMT R6, R6, 0x5410, R7 ;  /* 0x0000541006067816 */ /* 0x000fe20000000007 */
[C---:B------:R-:W-:Y:S01]  /*6e00*/  FMUL.FTZ R120, R133.reuse, R120 ;  /* 0x0000007885787220 */ /* 0x040fe20000410000 */
[----:B------:R-:W-:Y:S01]  /*6e10*/  F2FP.PACK_AB R5, R242, R241 ;  /* 0x000000f1f205723e */ /* 0x000fe200000000ff */
[----:B------:R-:W-:Y:S01]  /*6e20*/  FMUL.FTZ R121, R133, R121 ;  /* 0x0000007985797220 */ /* 0x000fe20000410000 */
[----:B------:R-:W-:Y:S01]  /*6e30*/  LOP3.LUT R174, R174, R4, RZ, 0xc0, !PT ;  /* 0x00000004aeae7212 */ /* 0x000fe200078ec0ff */
[--C-:B------:R-:W-:Y:S01]  /*6e40*/  HSET2.LE.AND R181, R6, R245.reuse, PT ;  /* 0x000000f506b57233 */ /* 0x100fe20003803000 */
[----:B------:R-:W-:Y:S01]  /*6e50*/  LOP3.LUT R175, R175, R5, RZ, 0xc0, !PT ;  /* 0x00000005afaf7212 */ /* 0x000fe200078ec0ff */
[C---:B------:R-:W-:Y:S01]  /*6e60*/  FMUL.FTZ R122, R132.reuse, R122 ;  /* 0x0000007a847a7220 */ /* 0x040fe20000410000 */
[----:B------:R-:W-:Y:S01]  /*6e70*/  F2FP.PACK_AB R4, R239, R240 ;  /* 0x000000f0ef04723e */ /* 0x000fe200000000ff */
[----:B------:R-:W-:Y:S01]  /*6e80*/  FMUL.FTZ R123, R132, R123 ;  /* 0x0000007b847b7220 */ /* 0x000fe20000410000 */
[----:B------:R-:W-:Y:S01]  /*6e90*/  F2FP.PACK_AB R5, R237, R238 ;  /* 0x000000eeed05723e */ /* 0x000fe200000000ff */
[C---:B-1----:R-:W-:Y:S01]  /*6ea0*/  FMUL.FTZ R10, R0.reuse, R146 ;  /* 0x00000092000a7220 */ /* 0x042fe20000410000 */
        /* <DEDUP_REMOVED lines=13> */
[----:B------:R-:W1:Y:S01]  /*6f80*/  LDSM.16.MT88.4 R140, [R207+0xa000] ;  /* 0x00a00000cf8c783b */ /* 0x000e620000004200 */
[----:B------:R-:W-:Y:S01]  /*6f90*/  FMUL.FTZ R34, R0, R158 ;  /* 0x0000009e00227220 */ /* 0x000fe20000410000 */
[----:B------:R-:W-:Y:S01]  /*6fa0*/  LOP3.LUT R182, R8, R182, RZ, 0xc0, !PT ;  /* 0x000000b608b67212 */ /* 0x000fe200078ec0ff */
[----:B------:R-:W-:Y:S01]  /*6fb0*/  FMUL.FTZ R8, R3, R144 ;  /* 0x0000009003087220 */ /* 0x000fe20000410000 */
[--C-:B------:R-:W-:Y:S01]  /*6fc0*/  HSET2.LE.AND R9, R11, R245.reuse, PT ;  /* 0x000000f50b097233 */ /* 0x100fe20003803000 */
[-C--:B---3--:R-:W-:Y:S01]  /*6fd0*/  HMMA.16816.F32 R4, R172, R176.reuse, R4 ;  /* 0x000000b0ac04723c */ /* 0x088fe20000001804 */
[C---:B------:R-:W-:Y:S01]  /*6fe0*/  FMUL.FTZ R11, R0.reuse, R147 ;  /* 0x00000093000b7220 */ /* 0x040fe20000410000 */
[----:B------:R-:W-:Y:S01]  /*6ff0*/  LOP3.LUT R138, R197, UR14, R188, 0x96, !PT ;  /* 0x0000000ec58a7c12 */ /* 0x000fe2000f8e96bc */
[----:B------:R-:W-:Y:S01]  /*7000*/  FMUL.FTZ R12, R3, R148 ;  /* 0x00000094030c7220 */ /* 0x000fe20000410000 */
[----:B------:R-:W-:Y:S01]  /*7010*/  LOP3.LUT R183, R9, R183, RZ, 0xc0, !PT ;  /* 0x000000b709b77212 */ /* 0x000fe200078ec0ff */
[----:B------:R-:W-:Y:S02]  /*7020*/  FMUL.FTZ R9, R3, R145 ;  /* 0x0000009103097220 */ /* 0x000fe40000410000 */
[----:B------:R-:W2:Y:S01]  /*7030*/  LDSM.16.MT88.4 R144, [R210+0xa000] ;  /* 0x00a00000d290783b */ /* 0x000ea20000004200 */
[C---:B------:R-:W-:Y:S04]  /*7040*/  FMUL.FTZ R35, R0.reuse, R159 ;  /* 0x0000009f00237220 */ /* 0x040fe80000410000 */
[C---:B------:R-:W-:Y:S01]  /*7050*/  HMMA.16816.F32 R8, R180.reuse, R176, R8 ;  /* 0x000000b0b408723c */ /* 0x040fe20000001808 */
[C---:B------:R-:W-:Y:S02]  /*7060*/  FMUL.FTZ R42, R0.reuse, R42 ;  /* 0x0000002a002a7220 */ /* 0x040fe40000410000 */
[----:B------:R-:W-:Y:S01]  /*7070*/  LDSM.16.MT88.4 R156, [R207+0xa800] ;  /* 0x00a80000cf9c783b */ /* 0x000fe20000004200 */
[C---:B------:R-:W-:Y:S02]  /*7080*/  FMUL.FTZ R43, R0.reuse, R43 ;  /* 0x0000002b002b7220 */ /* 0x040fe40000410000 */
[C---:B------:R-:W-:Y:S02]  /*7090*/  FMUL.FTZ R46, R0.reuse, R46 ;  /* 0x0000002e002e7220 */ /* 0x040fe40000410000 */
[-C--:B------:R-:W-:Y:S01]  /*70a0*/  HMMA.16816.F32 R12, R180, R178.reuse, R12 ;  /* 0x000000b2b40c723c */ /* 0x080fe2000000180c */
[C---:B------:R-:W-:Y:S03]  /*70b0*/  FMUL.FTZ R47, R0.reuse, R47 ;  /* 0x0000002f002f7220 */ /* 0x040fe60000410000 */
[C---:B------:R-:W-:Y:S02]  /*70c0*/  FMUL.FTZ R58, R0.reuse, R58 ;  /* 0x0000003a003a7220 */ /* 0x040fe40000410000 */
[C---:B------:R-:W-:Y:S02]  /*70d0*/  FMUL.FTZ R59, R0.reuse, R59 ;  /* 0x0000003b003b7220 */ /* 0x040fe40000410000 */
[C---:B------:R-:W-:Y:S01]  /*70e0*/  HMMA.16816.F32 R16, R172.reuse, R178, R16 ;  /* 0x000000b2ac10723c */ /* 0x040fe20000001810 */
[C---:B------:R-:W-:Y:S03]  /*70f0*/  FMUL.FTZ R62, R0.reuse, R62 ;  /* 0x0000003e003e7220 */ /* 0x040fe60000410000 */
[C---:B------:R-:W-:Y:S02]  /*7100*/  FMUL.FTZ R63, R0.reuse, R63 ;  /* 0x0000003f003f7220 */ /* 0x040fe40000410000 */
[C---:B------:R-:W-:Y:S02]  /*7110*/  FMUL.FTZ R74, R0.reuse, R74 ;  /* 0x0000004a004a7220 */ /* 0x040fe40000410000 */
[-C--:B-1----:R-:W-:Y:S01]  /*7120*/  HMMA.16816.F32 R36, R172, R140.reuse, R36 ;  /* 0x0000008cac24723c */ /* 0x082fe20000001824 */
        /* <DEDUP_REMOVED lines=12> */
[----:B------:R-:W1:Y:S03]  /*71f0*/  LDSM.16.MT88.4 R140, [R209+0xa000] ;  /* 0x00a00000d18c783b */ /* 0x000e660000004200 */
[----:B------:R-:W-:Y:S04]  /*7200*/  IMAD.WIDE.U32 R138, R138, -0x2daee0ad, RZ ;  /* 0xd2511f538a8a7825 */ /* 0x000fe800078e00ff */
[-C--:B--2---:R-:W-:Y:S01]  /*7210*/  HMMA.16816.F32 R52, R172, R144.reuse, R52 ;  /* 0x00000090ac34723c */ /* 0x084fe20000001834 */
[----:B------:R-:W-:Y:S03]  /*7220*/  SHF.R.U32.HI R153, RZ, 0x10, R138 ;  /* 0x00000010ff997819 */ /* 0x000fe6000001168a */
[----:B------:R-:W-:Y:S01]  /*7230*/  LOP3.LUT R155, R138, 0xff, RZ, 0xc0, !PT ;  /* 0x000000ff8a9b7812 */ /* 0x000fe200078ec0ff */
[----:B------:R-:W-:Y:S01]  /*7240*/  FFMA.FTZ R149, R24, c[0x0][0x23c], -R186 ;  /* 0x00008f0018957a23 */ /* 0x000fe200000108ba */
[----:B------:R-:W-:Y:S01]  /*7250*/  SHF.R.U32.HI R154, RZ, 0x18, R138 ;  /* 0x00000018ff9a7819 */ /* 0x000fe2000001168a */
[----:B------:R-:W-:Y:S01]  /*7260*/  FMUL.FTZ R24, R133, R164 ;  /* 0x000000a485187220 */ /* 0x000fe20000410000 */
[C---:B------:R-:W-:Y:S01]  /*7270*/  HMMA.16816.F32 R56, R180.reuse, R144, R56 ;  /* 0x00000090b438723c */ /* 0x040fe20000001838 */
[--C-:B------:R-:W-:Y:S01]  /*7280*/  FFMA.FTZ R150, R26, c[0x0][0x23c], -R185.reuse ;  /* 0x00008f001a967a23 */ /* 0x100fe200000108b9 */
[----:B------:R-:W-:Y:S02]  /*7290*/  MUFU.EX2 R187, R149 ;  /* 0x0000009500bb7308 */ /* 0x000fe40000000800 */
[----:B------:R-:W-:Y:S01]  /*72a0*/  FMUL.FTZ R26, R132, R166 ;  /* 0x000000a6841a7220 */ /* 0x000fe20000410000 */
[----:B------:R-:W-:Y:S01]  /*72b0*/  LOP3.LUT R148, R139, UR27, R190, 0x96, !PT ;  /* 0x0000001b8b947c12 */ /* 0x000fe2000f8e96be */
[C---:B------:R-:W-:Y:S01]  /*72c0*/  FMUL.FTZ R128, R133.reuse, R128 ;  /* 0x0000008085807220 */ /* 0x040fe20000410000 */
[----:B------:R-:W-:Y:S01]  /*72d0*/  LOP3.LUT R139, R138, 0xffff, RZ, 0xc0, !PT ;  /* 0x0000ffff8a8b7812 */ /* 0x000fe200078ec0ff */
[-C--:B------:R-:W-:Y:S01]  /*72e0*/  HMMA.16816.F32 R60, R180, R146.reuse, R60 ;  /* 0x00000092b43c723c */ /* 0x080fe2000000183c */
[----:B------:R-:W-:Y:S03]  /*72f0*/  FMUL.FTZ R129, R133, R129 ;  /* 0x0000008185817220 */ /* 0x000fe60000410000 */
[C---:B------:R-:W-:Y:S02]  /*7300*/  FMUL.FTZ R130, R132.reuse, R130 ;  /* 0x0000008284827220 */ /* 0x040fe40000410000 */
[----:B------:R-:W-:Y:S02]  /*7310*/  FMUL.FTZ R131, R132, R131 ;  /* 0x0000008384837220 */ /* 0x000fe40000410000 */
[C---:B------:R-:W-:Y:S01]  /*7320*/  HMMA.16816.F32 R64, R172.reuse, R146, R64 ;  /* 0x00000092ac40723c */ /* 0x040fe20000001840 */
[----:B------:R-:W2:Y:S03]  /*7330*/  LDSM.16.MT88.4 R144, [R205+0xb000] ;  /* 0x00b00000cd90783b */ /* 0x000ea60000004200 */
[--C-:B------:R-:W-:Y:S02]  /*7340*/  FFMA.FTZ R28, R28, c[0x0][0x23c], -R186.reuse ;  /* 0x00008f001c1c7a23 */ /* 0x100fe400000108ba */
[--C-:B------:R-:W-:Y:S02]  /*7350*/  FFMA.FTZ R29, R29, c[0x0][0x23c], -R186.reuse ;  /* 0x00008f001d1d7a23 */ /* 0x100fe400000108ba */
[----:B------:R-:W-:Y:S01]  /*7360*/  FFMA.FTZ R186, R25, c[0x0][0x23c], -R186 ;  /* 0x00008f0019ba7a23 */ /* 0x000fe200000108ba */
[-C--:B-1----:R-:W-:Y:S01]  /*7370*/  HMMA.16816.F32 R68, R172, R140.reuse, R68 ;  /* 0x0000008cac44723c */ /* 0x082fe20000001844 */
[----:B------:R-:W-:Y:S02]  /*7380*/  MUFU.EX2 R195, R29 ;  /* 0x0000001d00c37308 */ /* 0x000fe40000000800 */
[----:B------:R-:W-:Y:S02]  /*7390*/  FMUL.FTZ R25, R133, R165 ;  /* 0x000000a585197220 */ /* 0x000fe40000410000 */
[--C-:B------:R-:W-:Y:S02]  /*73a0*/  FFMA.FTZ R30, R30, c[0x0][0x23c], -R185.reuse ;  /* 0x00008f001e1e7a23 */ /* 0x100fe400000108b9 */
[--C-:B------:R-:W-:Y:S01]  /*73b0*/  FFMA.FTZ R31, R31, c[0x0][0x23c], -R185.reuse ;  /* 0x00008f001f1f7a23 */ /* 0x100fe200000108b9 */
[C---:B------:R-:W-:Y:S01]  /*73c0*/  HMMA.16816.F32 R72, R180.reuse, R140, R72 ;  /* 0x0000008cb448723c */ /* 0x040fe20000001848 */
[----:B------:R-:W-:Y:S02]  /*73d0*/  FFMA.FTZ R185, R27, c[0x0][0x23c], -R185 ;  /* 0x00008f001bb97a23 */ /* 0x000fe400000108b9 */
[----:B------:R1:W-:Y:S01]  /*73e0*/  MUFU.EX2 R196, R28 ;  /* 0x0000001c00c47308 */ /* 0x0003e20000000800 */
[----:B------:R-:W-:Y:S02]  /*73f0*/  FMUL.FTZ R27, R132, R167 ;  /* 0x000000a7841b7220 */ /* 0x000fe40000410000 */
[----:B------:R-:W-:Y:S01]  /*7400*/  LDSM.16.MT88.4 R164, [R210+0xb800] ;  /* 0x00b80000d2a4783b */ /* 0x000fe20000004200 */
[C---:B------:R-:W-:Y:S01]  /*7410*/  FMUL.FTZ R124, R3.reuse, R124 ;  /* 0x0000007c037c7220 */ /* 0x040fe20000410000 */
[-C--:B------:R-:W-:Y:S01]  /*7420*/  HMMA.16816.F32 R76, R180, R142.reuse, R76 ;  /* 0x0000008eb44c723c */ /* 0x080fe2000000184c */
[----:B------:R-:W-:Y:S03]  /*7430*/  FMUL.FTZ R125, R3, R125 ;  /* 0x0000007d037d7220 */ /* 0x000fe60000410000 */
[C---:B------:R-:W-:Y:S01]  /*7440*/  FMUL.FTZ R126, R0.reuse, R126 ;  /* 0x0000007e007e7220 */ /* 0x040fe20000410000 */
[----:B------:R3:W-:Y:S01]  /*7450*/  MUFU.EX2 R189, R30 ;  /* 0x0000001e00bd7308 */ /* 0x0007e20000000800 */
[----:B------:R-:W-:Y:S02]  /*7460*/  FMUL.FTZ R127, R0, R127 ;  /* 0x0000007f007f7220 */ /* 0x000fe40000410000 */
[C---:B------:R-:W-:Y:S01]  /*7470*/  HMMA.16816.F32 R80, R172.reuse, R142, R80 ;  /* 0x0000008eac50723c */ /* 0x040fe20000001850 */
[----:B------:R-:W4:Y:S03]  /*7480*/  LDSM.16.MT88.4 R140, [R207+0xb000] ;  /* 0x00b00000cf8c783b */ /* 0x000f260000004200 */
[--C-:B------:R-:W-:Y:S02]  /*7490*/  FFMA.FTZ R20, R20, c[0x0][0x23c], -R137.reuse ;  /* 0x00008f0014147a23 */ /* 0x100fe40000010889 */
[--C-:B------:R-:W-:Y:S01]  /*74a0*/  FFMA.FTZ R22, R22, c[0x0][0x23c], -R184.reuse ;  /* 0x00008f0016167a23 */ /* 0x100fe200000108b8 */
[----:B------:R-:W-:Y:S01]  /*74b0*/  MUFU.EX2 R188, R31 ;  /* 0x0000001f00bc7308 */ /* 0x000fe20000000800 */
[-C--:B--2---:R-:W-:Y:S01]  /*74c0*/  HMMA.16816.F32 R84, R172, R144.reuse, R84 ;  /* 0x00000090ac54723c */ /* 0x084fe20000001854 */
[----:B------:R-:W-:Y:S03]  /*74d0*/  FFMA.FTZ R184, R23, c[0x0][0x23c], -R184 ;  /* 0x00008f0017b87a23 */ /* 0x000fe600000108b8 */
[----:B-1----:R-:W-:Y:S01]  /*74e0*/  LOP3.LUT R28, R199, UR14, R192, 0x96, !PT ;  /* 0x0000000ec71c7c12 */ /* 0x002fe2000f8e96c0 */
[----:B------:R-:W-:Y:S02]  /*74f0*/  FMUL.FTZ R23, R0, R163 ;  /* 0x000000a300177220 */ /* 0x000fe40000410000 */
[----:B------:R-:W-:Y:S01]  /*7500*/  FFMA.FTZ R137, R21, c[0x0][0x23c], -R137 ;  /* 0x00008f0015897a23 */ /* 0x000fe20000010889 */
[C---:B------:R-:W-:Y:S01]  /*7510*/  HMMA.16816.F32 R88, R180.reuse, R144, R88 ;  /* 0x00000090b458723c */ /* 0x040fe20000001858 */
[----:B------:R-:W-:Y:S01]  /*7520*/  IMAD.WIDE.U32 R28, R28, -0x2daee0ad, RZ ;  /* 0xd2511f531c1c7825 */ /* 0x000fe200078e00ff */
[----:B------:R1:W-:Y:S03]  /*7530*/  MUFU.EX2 R191, R22 ;  /* 0x0000001600bf7308 */ /* 0x0003e60000000800 */
[C---:B------:R-:W-:Y:S01]  /*7540*/  FMUL.FTZ R21, R3.reuse, R161 ;  /* 0x000000a103157220 */ /* 0x040fe20000410000 */
[----:B------:R-:W-:Y:S01]  /*7550*/  LOP3.LUT R152, R28, 0xff, RZ, 0xc0, !PT ;  /* 0x000000ff1c987812 */ /* 0x000fe200078ec0ff */
[C---:B------:R-:W-:Y:S01]  /*7560*/  FMUL.FTZ R116, R3.reuse, R116 ;  /* 0x0000007403747220 */ /* 0x040fe20000410000 */
[-C--:B------:R-:W-:Y:S01]  /*7570*/  HMMA.16816.F32 R92, R180, R146.reuse, R92 ;  /* 0x00000092b45c723c */ /* 0x080fe2000000185c */
[----:B------:R-:W-:Y:S03]  /*7580*/  SHF.R.U32.HI R151, RZ, 0x18, R28 ;  /* 0x00000018ff977819 */ /* 0x000fe6000001161c */
[----:B------:R-:W2:Y:S01]  /*7590*/  MUFU.EX2 R190, R184 ;  /* 0x000000b800be7308 */ /* 0x000ea20000000800 */
[----:B------:R-:W-:Y:S02]  /*75a0*/  FMUL.FTZ R117, R3, R117 ;  /* 0x0000007503757220 */ /* 0x000fe40000410000 */
[C---:B------:R-:W-:Y:S01]  /*75b0*/  FMUL.FTZ R118, R0.reuse, R118 ;  /* 0x0000007600767220 */ /* 0x040fe20000410000 */
[C---:B------:R-:W-:Y:S01]  /*75c0*/  HMMA.16816.F32 R96, R172.reuse, R146, R96 ;  /* 0x00000092ac60723c */ /* 0x040fe20000001860 */
[----:B------:R-:W5:Y:S03]  /*75d0*/  LDSM.16.MT88.4 R144, [R210+0xb000] ;  /* 0x00b00000d290783b */ /* 0x000f660000004200 */
[C---:B------:R-:W-:Y:S02]  /*75e0*/  FMUL.FTZ R119, R0.reuse, R119 ;  /* 0x0000007700777220 */ /* 0x040fe40000410000 */
[----:B------:R-:W-:Y:S01]  /*75f0*/  MUFU.EX2 R184, R150 ;  /* 0x0000009600b87308 */ /* 0x000fe20000000800 */
[C---:B---3--:R-:W-:Y:S01]  /*7600*/  FMUL.FTZ R30, R0.reuse, R170 ;  /* 0x000000aa001e7220 */ /* 0x048fe20000410000 */
[-C--:B----4-:R-:W-:Y:S01]  /*7610*/  HMMA.16816.F32 R100, R172, R140.reuse, R100 ;  /* 0x0000008cac64723c */ /* 0x090fe20000001864 */
[C---:B-1----:R-:W-:Y:S03]  /*7620*/  FMUL.FTZ R22, R0.reuse, R162 ;  /* 0x000000a200167220 */ /* 0x042fe60000410000 */
[----:B------:R-:W-:Y:S04]  /*7630*/  FMUL.FTZ R31, R0, R171 ;  /* 0x000000ab001f7220 */ /* 0x000fe80000410000 */
[----:B------:R1:W-:Y:S01]  /*7640*/  MUFU.EX2 R192, R20 ;  /* 0x0000001400c07308 */ /* 0x0003e20000000800 */
[C---:B------:R-:W-:Y:S03]  /*7650*/  HMMA.16816.F32 R32, R180.reuse, R140, R32 ;  /* 0x0000008cb420723c */ /* 0x040fe60000001820 */
[----:B------:R-:W-:Y:S02]  /*7660*/  FFMA.FTZ R133, R133, R228, R240 ;  /* 0x000000e485857223 */ /* 0x000fe400000100f0 */
[----:B------:R-:W-:Y:S02]  /*7670*/  FFMA.FTZ R132, R132, R227, R238 ;  /* 0x000000e384847223 */ /* 0x000fe400000100ee */
[----:B------:R-:W-:Y:S01]  /*7680*/  FFMA.FTZ R0, R0, R225, R230 ;  /* 0x000000e100007223 */ /* 0x000fe200000100e6 */
[-C--:B------:R-:W-:Y:S01]  /*7690*/  HMMA.16816.F32 R104, R180, R142.reuse, R104 ;  /* 0x0000008eb468723c */ /* 0x080fe20000001868 */
[----:B------:R3:W4:Y:S03]  /*76a0*/  MUFU.EX2 R193, R137 ;  /* 0x0000008900c17308 */ /* 0x0007260000000800 */
[----:B------:R-:W-:Y:S02]  /*76b0*/  FADD.FTZ R133, R239, R133 ;  /* 0x00000085ef857221 */ /* 0x000fe40000010000 */
[----:B------:R-:W-:Y:S02]  /*76c0*/  FADD.FTZ R0, R229, R0 ;  /* 0x00000000e5007221 */ /* 0x000fe40000010000 */
[C---:B------:R-:W-:Y:S01]  /*76d0*/  HMMA.16816.F32 R108, R172.reuse, R142, R108 ;  /* 0x0000008eac6c723c */ /* 0x040fe2000000186c */
[----:B------:R-:W2:Y:S02]  /*76e0*/  LDSM.16.MT88.4 R140, [R209+0xb000] ;  /* 0x00b00000d18c783b */ /* 0x000ea40000004200 */
[----:B------:R-:W2:Y:S01]  /*76f0*/  MUFU.EX2 R186, R186 ;  /* 0x000000ba00ba7308 */ /* 0x000ea20000000800 */
[----:B------:R-:W-:Y:S02]  /*7700*/  FADD.FTZ R0, R222, R0 ;  /* 0x00000000de007221 */ /* 0x000fe40000010000 */
[----:B-1----:R-:W-:Y:S02]  /*7710*/  FMUL.FTZ R20, R3, R160 ;  /* 0x000000a003147220 */ /* 0x002fe40000410000 */
[-C--:B-----5:R-:W-:Y:S01]  /*7720*/  HMMA.16816.F32 R112, R172, R144.reuse, R112 ;  /* 0x00000090ac70723c */ /* 0x0a0fe20000001870 */
[----:B------:R-:W-:Y:S04]  /*7730*/  FADD.FTZ R0, R203, R0 ;  /* 0x00000000cb007221 */ /* 0x000fe80000010000 */
[----:B------:R-:W1:Y:S03]  /*7740*/  MUFU.EX2 R185, R185 ;  /* 0x000000b900b97308 */ /* 0x000e660000000800 */
[C---:B------:R-:W-:Y:S01]  /*7750*/  HMMA.16816.F32 R116, R180.reuse, R144, R116 ;  /* 0x00000090b474723c */ /* 0x040fe20000001874 */
[----:B---3--:R-:W-:Y:S03]  /*7760*/  LOP3.LUT R137, R29, UR27, R194, 0x96, !PT ;  /* 0x0000001b1d897c12 */ /* 0x008fe6000f8e96c2 */
[----:B------:R-:W-:Y:S03]  /*7770*/  LOP3.LUT R29, R28, 0xffff, RZ, 0xc0, !PT ;  /* 0x0000ffff1c1d7812 */ /* 0x000fe600078ec0ff */
[----:B------:R-:W-:Y:S01]  /*7780*/  SHF.R.U32.HI R145, RZ, 0x8, R139 ;  /* 0x00000008ff917819 */ /* 0x000fe2000001168b */
[-C--:B------:R-:W-:Y:S01]  /*7790*/  HMMA.16816.F32 R20, R180, R146.reuse, R20 ;  /* 0x00000092b414723c */ /* 0x080fe20000001814 */
[C---:B------:R-:W-:Y:S03]  /*77a0*/  LOP3.LUT R139, R148.reuse, 0xff, RZ, 0xc0, !PT ;  /* 0x000000ff948b7812 */ /* 0x040fe600078ec0ff */
[----:B------:R-:W-:Y:S02]  /*77b0*/  PRMT R145, R155, 0x5410, R145 ;  /* 0x000054109b917816 */ /* 0x000fe40000000091 */
[----:B------:R-:W-:Y:S02]  /*77c0*/  SHF.R.U32.HI R144, RZ, 0x10, R28 ;  /* 0x00000010ff907819 */ /* 0x000fe4000001161c */
[C---:B------:R-:W-:Y:S01]  /*77d0*/  HMMA.16816.F32 R120, R172.reuse, R146, R120 ;  /* 0x00000092ac78723c */ /* 0x040fe20000001878 */
[----:B------:R-:W-:Y:S03]  /*77e0*/  LOP3.LUT R28, R148, 0xffff, RZ, 0xc0, !PT ;  /* 0x0000ffff941c7812 */ /* 0x000fe600078ec0ff */
[--C-:B------:R-:W-:Y:S01]  /*77f0*/  HSET2.LE.AND R178, R145, R245.reuse, PT ;  /* 0x000000f591b27233 */ /* 0x100fe20003803000 */
[----:B------:R-:W-:Y:S02]  /*7800*/  LOP3.LUT R144, R144, 0xff, RZ, 0xc0, !PT ;  /* 0x000000ff90907812 */ /* 0x000fe400078ec0ff */
[----:B------:R-:W-:Y:S01]  /*7810*/  LOP3.LUT R147, R153, 0xff, RZ, 0xc0, !PT ;  /* 0x000000ff99937812 */ /* 0x000fe200078ec0ff */
[-C--:B--2---:R-:W-:Y:S01]  /*7820*/  HMMA.16816.F32 R24, R172, R140.reuse, R24 ;  /* 0x0000008cac18723c */ /* 0x084fe20000001818 */
[----:B------:R-:W-:Y:S03]  /*7830*/  SHF.R.U32.HI R146, RZ, 0x8, R29 ;  /* 0x00000008ff927819 */ /* 0x000fe6000001161d */
[----:B------:R-:W-:Y:S01]  /*7840*/  FMUL.FTZ R29, R3, R169 ;  /* 0x000000a9031d7220 */ /* 0x000fe20000410000 */
[----:B------:R-:W-:Y:S02]  /*7850*/  PRMT R147, R147, 0x5410, R154 ;  /* 0x0000541093937816 */ /* 0x000fe4000000009a */
[----:B------:R-:W-:Y:S02]  /*7860*/  PRMT R146, R152, 0x5410, R146 ;  /* 0x0000541098927816 */ /* 0x000fe40000000092 */
[----:B------:R-:W2:Y:S03]  /*7870*/  LDSM.16.MT88.4 R152, [R205+0xa800] ;  /* 0x00a80000cd98783b */ /* 0x000ea60000004200 */
[----:B------:R-:W-:Y:S01]  /*7880*/  SHF.R.U32.HI R138, RZ, 0x8, R28 ;  /* 0x00000008ff8a7819 */ /* 0x000fe2000001161c */
[----:B------:R-:W-:Y:S01]  /*7890*/  FMUL.FTZ R28, R3, R168 ;  /* 0x000000a8031c7220 */ /* 0x000fe20000410000 */
[----:B------:R-:W-:Y:S01]  /*78a0*/  PRMT R149, R144, 0x5410, R151 ;  /* 0x0000541090957816 */ /* 0x000fe20000000097 */
[--C-:B------:R-:W-:Y:S01]  /*78b0*/  HSET2.LE.AND R179, R147, R245.reuse, PT ;  /* 0x000000f593b37233 */ /* 0x100fe20003803000 */
[----:B------:R-:W-:Y:S01]  /*78c0*/  LOP3.LUT R144, R137, 0xff, RZ, 0xc0, !PT ;  /* 0x000000ff89907812 */ /* 0x000fe200078ec0ff */
[----:B------:R-:W-:Y:S01]  /*78d0*/  FFMA.FTZ R3, R3, R226, R236 ;  /* 0x000000e203037223 */ /* 0x000fe200000100ec */
[----:B------:R-:W-:Y:S02]  /*78e0*/  PRMT R176, R139, 0x5410, R138 ;  /* 0x000054108bb07816 */ /* 0x000fe4000000008a */
[C---:B------:R-:W-:Y:S01]  /*78f0*/  HMMA.16816.F32 R28, R180.reuse, R140, R28 ;  /* 0x0000008cb41c723c */ /* 0x040fe2000000181c */
[--C-:B------:R-:W-:Y:S02]  /*7900*/  SHF.R.U32.HI R139, RZ, 0x10, R137.reuse ;  /* 0x00000010ff8b7819 */ /* 0x100fe40000011689 */
[----:B------:R-:W-:Y:S01]  /*7910*/  LOP3.LUT R138, R137, 0xffff, RZ, 0xc0, !PT ;  /* 0x0000ffff898a7812 */ /* 0x000fe200078ec0ff */
[--C-:B------:R-:W-:Y:S01]  /*7920*/  HSET2.LE.AND R176, R176, R245.reuse, PT ;  /* 0x000000f5b0b07233 */ /* 0x100fe20003803000 */
[----:B------:R-:W-:Y:S02]  /*7930*/  LOP3.LUT R139, R139, 0xff, RZ, 0xc0, !PT ;  /* 0x000000ff8b8b7812 */ /* 0x000fe400078ec0ff */
[--C-:B------:R-:W-:Y:S01]  /*7940*/  SHF.R.U32.HI R140, RZ, 0x10, R148.reuse ;  /* 0x00000010ff8c7819 */ /* 0x100fe20000011694 */
[-C--:B------:R-:W-:Y:S01]  /*7950*/  HMMA.16816.F32 R124, R180, R142.reuse, R124 ;  /* 0x0000008eb47c723c */ /* 0x080fe2000000187c */
[----:B------:R-:W-:Y:S03]  /*7960*/  SHF.R.U32.HI R148, RZ, 0x18, R148 ;  /* 0x00000018ff947819 */ /* 0x000fe60000011694 */
[----:B------:R-:W-:Y:S02]  /*7970*/  LOP3.LUT R140, R140, 0xff, RZ, 0xc0, !PT ;  /* 0x000000ff8c8c7812 */ /* 0x000fe400078ec0ff */
        /* <DEDUP_REMOVED lines=9> */
[----:B------:R-:W-:Y:S04]  /*7a10*/  PRMT R141, R139, 0x5410, R141 ;  /* 0x000054108b8d7816 */ /* 0x000fe8000000008d */
[----:B------:R-:W-:Y:S01]  /*7a20*/  LOP3.LUT R178, R178, R137, RZ, 0xc0, !PT ;  /* 0x00000089b2b27212 */ /* 0x000fe200078ec0ff */
[--C-:B------:R-:W-:Y:S01]  /*7a30*/  HSET2.LE.AND R181, R141, R245.reuse, PT ;  /* 0x000000f58db57233 */ /* 0x100fe20003803000 */
[----:B------:R-:W-:Y:S02]  /*7a40*/  F2FP.PACK_AB R140, R190, R191 ;  /* 0x000000bfbe8c723e */ /* 0x000fe400000000ff */
[----:B------:R-:W-:Y:S02]  /*7a50*/  F2FP.PACK_AB R137, R200, R198 ;  /* 0x000000c6c889723e */ /* 0x000fe400000000ff */
[----:B----4-:R-:W-:Y:S02]  /*7a60*/  F2FP.PACK_AB R139, R193, R192 ;  /* 0x000000c0c18b723e */ /* 0x010fe400000000ff */
[----:B------:R-:W-:Y:S02]  /*7a70*/  PRMT R144, R144, 0x5410, R138 ;  /* 0x0000541090907816 */ /* 0x000fe4000000008a */
[----:B------:R-:W-:Y:S02]  /*7a80*/  LOP3.LUT R179, R179, R137, RZ, 0xc0, !PT ;  /* 0x00000089b3b37212 */ /* 0x000fe400078ec0ff */
[----:B------:R-:W-:Y:S01]  /*7a90*/  LOP3.LUT R176, R176, R139, RZ, 0xc0, !PT ;  /* 0x0000008bb0b07212 */ /* 0x000fe200078ec0ff */
[----:B------:R-:W-:Y:S01]  /*7aa0*/  HSET2.LE.AND R180, R144, R245, PT ;  /* 0x000000f590b47233 */ /* 0x000fe20003803000 */
[----:B------:R-:W-:Y:S02]  /*7ab0*/  LOP3.LUT R177, R177, R140, RZ, 0xc0, !PT ;  /* 0x0000008cb1b17212 */ /* 0x000fe400078ec0ff */
[----:B------:R-:W-:Y:S02]  /*7ac0*/  F2FP.PACK_AB R138, R195, R196 ;  /* 0x000000c4c38a723e */ /* 0x000fe400000000ff */
[----:B------:R-:W-:Y:S02]  /*7ad0*/  F2FP.PACK_AB R137, R188, R189 ;  /* 0x000000bdbc89723e */ /* 0x000fe400000000ff */
[----:B------:R-:W-:Y:S01]  /*7ae0*/  LOP3.LUT R182, R182, R138, RZ, 0xc0, !PT ;  /* 0x0000008ab6b67212 */ /* 0x000fe200078ec0ff */
[-C--:B--2---:R-:W-:Y:S01]  /*7af0*/  HMMA.16816.F32 R140, R176, R152.reuse, R4 ;  /* 0x00000098b08c723c */ /* 0x084fe20000001804 */
[----:B------:R-:W-:Y:S01]  /*7b00*/  F2FP.PACK_AB R138, R186, R187 ;  /* 0x000000bbba8a723e */ /* 0x000fe200000000ff */
[----:B------:R-:W2:Y:S01]  /*7b10*/  LDSM.16.MT88.4 R4, [R210+0xa800] ;  /* 0x00a80000d204783b */ /* 0x000ea20000004200 */
[----:B-1----:R-:W-:Y:S02]  /*7b20*/  F2FP.PACK_AB R139, R185, R184 ;  /* 0x000000b8b98b723e */ /* 0x002fe400000000ff */
[----:B------:R-:W-:Y:S02]  /*7b30*/  LOP3.LUT R183, R183, R137, RZ, 0xc0, !PT ;  /* 0x00000089b7b77212 */ /* 0x000fe400078ec0ff */
[----:B------:R-:W-:Y:S02]  /*7b40*/  LOP3.LUT R180, R180, R138, RZ, 0xc0, !PT ;  /* 0x0000008ab4b47212 */ /* 0x000fe400078ec0ff */
[----:B------:R-:W-:Y:S03]  /*7b50*/  LOP3.LUT R181, R181, R139, RZ, 0xc0, !PT ;  /* 0x0000008bb5b57212 */ /* 0x000fe600078ec0ff */
[----:B------:R-:W-:Y:S02]  /*7b60*/  MOV R138, R2 ;  /* 0x00000002008a7202 */ /* 0x000fe40000000f00 */
[----:B------:R-:W-:Y:S02]  /*7b70*/  MOV R137, R134 ;  /* 0x0000008600897202 */ /* 0x000fe40000000f00 */
[C---:B------:R-:W-:Y:S01]  /*7b80*/  HMMA.16816.F32 R144, R180.reuse, R152, R8 ;  /* 0x00000098b490723c */ /* 0x040fe20000001808 */
[----:B------:R-:W1:Y:S07]  /*7b90*/  LDSM.16.MT88.4 R8, [R209+0xa800] ;  /* 0x00a80000d108783b */ /* 0x000e6e0000004200 */
        /* <DEDUP_REMOVED lines=18> */
[-C--:B-1----:R-:W-:Y:S01]  /*7cc0*/  HMMA.16816.F32 R68, R176, R8.reuse, R68 ;  /* 0x00000008b044723c */ /* 0x082fe20000001844 */
        /* <DEDUP_REMOVED lines=40> */
.L_x_1357:
        /* <DEDUP_REMOVED lines=407> */
[----:B---34-:R-:W-:Y:S02]  /*98c0*/  SHF.R.S32.HI R2, RZ, 0x1f, R17 ;  /* 0x0000001fff027819 */ /* 0x018fe40000011411 */
        /* <DEDUP_REMOVED lines=38> */
.L_x_1362:
[----:B---34-:R-:W-:Y:S05]  /*9b30*/  BSYNC B0 ;  /* 0x0000000000007941 */ /* 0x018fea0003800000 */
.L_x_1361:
[----:B------:R-:W3:Y:S01]  /*9b40*/  S2R R10, SR_CTAID.Z ;  /* 0x00000000000a7919 */ /* 0x000ee20000002700 */
[----:B------:R-:W-:Y:S01]  /*9b50*/  LEA.HI R3, R16, R15, RZ, 0x3 ;  /* 0x0000000f10037211 */ /* 0x000fe200078f18ff */
[----:B------:R-:W-:Y:S01]  /*9b60*/  USHF.R.S32.HI UR6, URZ, 0x1f, UR11 ;  /* 0x0000001f3f067899 */ /* 0x000fe2000801140b */
[----:B------:R-:W-:Y:S01]  /*9b70*/  SHF.R.S32.HI R0, RZ, 0x1f, R246 ;  /* 0x0000001fff007819 */ /* 0x000fe200000114f6 */
[----:B------:R-:W-:Y:S01]  /*9b80*/  ULDC.64 UR4, c[0x0][0x1f0] ;  /* 0x00007c0000047ab9 */ /* 0x000fe20000000a00 */
[----:B------:R-:W-:Y:S01]  /*9b90*/  IADD3 R2, P0, R246, UR14, RZ ;  /* 0x0000000ef6027c10 */ /* 0x000fe2000ff1e0ff */
[----:B------:R-:W-:Y:S01]  /*9ba0*/  UIMAD UR4, UR6, UR4, URZ ;  /* 0x00000004060472a4 */ /* 0x000fe2000f8e023f */
[----:B------:R-:W-:Y:S01]  /*9bb0*/  SHF.R.S32.HI R7, RZ, 0x3, R3 ;  /* 0x00000003ff077819 */ /* 0x000fe20000011403 */
[----:B------:R-:W-:Y:S01]  /*9bc0*/  BSSY B0, `(.L_x_1363) ;  /* 0x0000012000007945 */ /* 0x000fe20003800000 */
[----:B------:R-:W-:Y:S01]  /*9bd0*/  IADD3.X R3, R0, UR7, RZ, P0, !PT ;  /* 0x0000000700037c10 */ /* 0x000fe200087fe4ff */
[----:B------:R-:W-:Y:S01]  /*9be0*/  UIMAD UR4, UR11, UR5, UR4 ;  /* 0x000000050b0472a4 */ /* 0x000fe2000f8e0204 */
[----:B------:R-:W-:-:S03]  /*9bf0*/  ISETP.GE.AND P0, PT, R7, UR13, PT ;  /* 0x0000000d07007c0c */ /* 0x000fc6000bf06270 */
[----:B---3--:R-:W-:-:S05]  /*9c00*/  IMAD.WIDE.U32 R10, R10, c[0x0][0x1f0], R2 ;  /* 0x00007c000a0a7a25 */ /* 0x008fca00078e0002 */
[----:B------:R-:W-:-:S05]  /*9c10*/  IADD3 R9, R11, UR4, RZ ;  /* 0x000000040b097c10 */ /* 0x000fca000fffe0ff */
        /* <DEDUP_REMOVED lines=12> */
.L_x_1364:
[----:B------:R-:W-:Y:S05]  /*9ce0*/  BSYNC B0 ;  /* 0x0000000000007941 */ /* 0x000fea0003800000 */
.L_x_1363:
[----:B------:R-:W-:Y:S01]  /*9cf0*/  IADD3 R0, R7, 0x10, RZ ;  /* 0x0000001007007810 */ /* 0x000fe20007ffe0ff */
[----:B------:R-:W-:Y:S03]  /*9d00*/  BSSY B0, `(.L_x_1365) ;  /* 0x0000011000007945 */ /* 0x000fe60003800000 */
[----:B------:R-:W-:-:S13]  /*9d10*/  ISETP.GE.AND P0, PT, R0, UR13, PT ;  /* 0x0000000d00007c0c */ /* 0x000fda000bf06270 */
[----:B------:R-:W-:Y:S05]  /*9d20*/  @P0 BRA `(.L_x_1366) ;  /* 0x000000e000000947 */ /* 0x000fea0003800000 */
[----:B------:R-:W-:Y:S01]  /*9d30*/  IADD3 R6, P0, R248, 0x10, RZ ;  /* 0x00000010f8067810 */ /* 0x000fe20007f1e0ff */
[----:B---3--:R-:W-:Y:S01]  /*9d40*/  IMAD.MOV.U32 R2, RZ, RZ, R10 ;  /* 0x000000ffff027224 */ /* 0x008fe200078e000a */
        /* <DEDUP_REMOVED lines=12> */
.L_x_1366:
[----:B------:R-:W-:Y:S05]  /*9e10*/  BSYNC B0 ;  /* 0x0000000000007941 */ /* 0x000fea0003800000 */
.L_x_1365:
[----:B------:R-:W-:Y:S01]  /*9e20*/  IADD3 R0, R7, 0x20, RZ ;  /* 0x0000002007007810 */ /* 0x000fe20007ffe0ff */
[----:B------:R-:W-:Y:S03]  /*9e30*/  BSSY B0, `(.L_x_1367) ;  /* 0x0000011000007945 */ /* 0x000fe60003800000 */
[----:B------:R-:W-:-:S13]  /*9e40*/  ISETP.GE.AND P0, PT, R0, UR13, PT ;  /* 0x0000000d00007c0c */ /* 0x000fda000bf06270 */
[----:B------:R-:W-:Y:S05]  /*9e50*/  @P0 BRA `(.L_x_1368) ;  /* 0x000000e000000947 */ /* 0x000fea0003800000 */
[----:B------:R-:W-:Y:S01]  /*9e60*/  IADD3 R6, P0, R248, 0x20, RZ ;  /* 0x00000020f8067810 */ /* 0x000fe20007f1e0ff */
[----:B-1-3--:R-:W-:Y:S01]  /*9e70*/  IMAD.MOV.U32 R2, RZ, RZ, R10 ;  /* 0x000000ffff027224 */ /* 0x00afe200078e000a */
        /* <DEDUP_REMOVED lines=12> */
.L_x_1368:
[----:B------:R-:W-:Y:S05]  /*9f40*/  BSYNC B0 ;  /* 0x0000000000007941 */ /* 0x000fea0003800000 */
.L_x_1367:
        /* <DEDUP_REMOVED lines=18> */
.L_x_1370:
[----:B------:R-:W-:Y:S05]  /*a070*/  BSYNC B0 ;  /* 0x0000000000007941 */ /* 0x000fea0003800000 */
.L_x_1369:
[----:B------:R-:W4:Y:S01]  /*a080*/  LDL.LU R0, [R1+0x30] ;  /* 0x0000300001007983 */ /* 0x000f220000300800 */
[----:B------:R-:W-:Y:S01]  /*a090*/  BSSY B0, `(.L_x_1371) ;  /* 0x0000011000007945 */ /* 0x000fe20003800000 */
[----:B----4-:R-:W-:-:S13]  /*a0a0*/  ISETP.GE.AND P0, PT, R0, UR13, PT ;  /* 0x0000000d00007c0c */ /* 0x010fda000bf06270 */
        /* <DEDUP_REMOVED lines=15> */
.L_x_1372:
[----:B------:R-:W-:Y:S05]  /*a1a0*/  BSYNC B0 ;  /* 0x0000000000007941 */ /* 0x000fea0003800000 */
.L_x_1371:
        /* <DEDUP_REMOVED lines=18> */
.L_x_1374:
[----:B------:R-:W-:Y:S05]  /*a2d0*/  BSYNC B0 ;  /* 0x0000000000007941 */ /* 0x000fea0003800000 */
.L_x_1373:
        /* <DEDUP_REMOVED lines=18> */
.L_x_1376:
[----:B------:R-:W-:Y:S05]  /*a400*/  BSYNC B0 ;  /* 0x0000000000007941 */ /* 0x000fea0003800000 */
.L_x_1375:
[----:B------:R-:W4:Y:S02]  /*a410*/  LDL.LU R0, [R1+0x24] ;  /* 0x0000240001007983 */ /* 0x000f240000300800 */
[----:B----4-:R-:W-:-:S13]  /*a420*/  ISETP.GE.AND P0, PT, R0, UR13, PT ;  /* 0x0000000d00007c0c */ /* 0x010fda000bf06270 */
[----:B------:R-:W-:Y:S05]  /*a430*/  @P0 EXIT ;  /* 0x000000000000094d */ /* 0x000fea0003800000 */
[----:B------:R-:W-:Y:S01]  /*a440*/  IADD3 R6, P0, R248, 0x70, RZ ;  /* 0x00000070f8067810 */ /* 0x000fe20007f1e0ff */
[----:B-1-3--:R-:W-:Y:S01]  /*a450*/  IMAD.MOV.U32 R2, RZ, RZ, R10 ;  /* 0x000000ffff027224 */ /* 0x00afe200078e000a */
        /* <DEDUP_REMOVED lines=14> */
.L_x_1327:
        /* <DEDUP_REMOVED lines=19> */
[----:B------:R-:W-:Y:S01]  /*a670*/  @!UP4 UIMAD.WIDE.U32 UR22, UR12, UR4, URZ ;  /* 0x000000040c16c2a5 */ /* 0x000fe2000f8e003f */
[----:B------:R-:W-:Y:S01]  /*a680*/  IADD3 R23, R14, 0x40, RZ ;  /* 0x000000400e177810 */ /* 0x000fe20007ffe0ff */
        /* <DEDUP_REMOVED lines=54> */
.L_x_1378:
[----:B------:R-:W-:Y:S05]  /*a9f0*/  BSYNC B0 ;  /* 0x0000000000007941 */ /* 0x000fea0003800000 */
.L_x_1377:
        /* <DEDUP_REMOVED lines=18> */
.L_x_1380:
[----:B------:R-:W-:Y:S05]  /*ab20*/  BSYNC B0 ;  /* 0x0000000000007941 */ /* 0x000fea0003800000 */
.L_x_1379:
        /* <DEDUP_REMOVED lines=18> */
.L_x_1382:
[----:B------:R-:W-:Y:S05]  /*ac50*/  BSYNC B0 ;  /* 0x0000000000007941 */ /* 0x000fea0003800000 */
.L_x_1381:
        /* <DEDUP_REMOVED lines=18> */
.L_x_1384:
[----:B------:R-:W-:Y:S05]  /*ad80*/  BSYNC B0 ;  /* 0x0000000000007941 */ /* 0x000fea0003800000 */
.L_x_1383:
        /* <DEDUP_REMOVED lines=18> */
.L_x_1386:
[----:B------:R-:W-:Y:S05]  /*aeb0*/  BSYNC B0 ;  /* 0x0000000000007941 */ /* 0x000fea0003800000 */
.L_x_1385:
        /* <DEDUP_REMOVED lines=18> */
.L_x_1388:
[----:B------:R-:W-:Y:S05]  /*afe0*/  BSYNC B0 ;  /* 0x0000000000007941 */ /* 0x000fea0003800000 */
.L_x_1387:
        /* <DEDUP_REMOVED lines=18> */
.L_x_1390:
[----:B------:R-:W-:Y:S05]  /*b110*/  BSYNC B0 ;  /* 0x0000000000007941 */ /* 0x000fea0003800000 */
.L_x_1389:
        /* <DEDUP_REMOVED lines=18> */
.L_x_1392:
[----:B------:R-:W-:Y:S05]  /*b240*/  BSYNC B0 ;  /* 0x0000000000007941 */ /* 0x000fea0003800000 */
.L_x_1391:
        /* <DEDUP_REMOVED lines=67> */
.L_x_1393:
        /* <DEDUP_REMOVED lines=16> */
.L_x_2395:


//--------------------- .text._ZN5flash16flash_fwd_kernelI23Flash_fwd_kernel_traitsILi128ELi128ELi32ELi4ELb0ELb0EN7cutlass6half_tE19Flash_kernel_traitsILi128ELi128ELi32ELi4ES3_EELb1ELb0ELb1ELb0ELb0ELb0ELb0ELb0EEEvNS_16Flash_fwd_paramsE --------------------------
	.section	.text._ZN5flash16flash_fwd_kernelI23Flash_fwd_kernel_traitsILi128ELi128ELi32ELi4ELb0ELb0EN7cutlass6half_tE19Flash_kernel_traitsILi128ELi128ELi32ELi4ES3_EELb1ELb0ELb1ELb0ELb0ELb0ELb0ELb0EEEvNS_16Flash_fwd_paramsE,"ax",@progbits
	.sectioninfo	@"SHI_REGISTERS=255"
	.align	128
        .global         _ZN5flash16flash_fwd_kernelI23Flash_fwd_kernel_traitsILi128ELi128ELi32ELi4ELb0ELb0EN7cutlass6half_tE19Flash_kernel_traitsILi128ELi128ELi32ELi4ES3_EELb1ELb0ELb1ELb0ELb0ELb0ELb0ELb0EEEvNS_16Flash_fwd_paramsE
        .type           _ZN5flash16flash_fwd_kernelI23Flash_fwd_kernel_traitsILi128ELi128ELi32ELi4ELb0ELb0EN7cutlass6half_tE19Flash_kernel_traitsILi128ELi128ELi32ELi4ES3_EELb1ELb0ELb1ELb0ELb0ELb0ELb0ELb0EEEvNS_16Flash_fwd_paramsE,@function
        .size           _ZN5flash16flash_fwd_kernelI23Flash_fwd_kernel_traitsILi128ELi128ELi32ELi4ELb0ELb0EN7cutlass6half_tE19Flash_kernel_traitsILi128ELi128ELi32ELi4ES3_EELb1ELb0ELb1ELb0ELb0ELb0ELb0ELb0EEEvNS_16Flash_fwd_paramsE,(.L_x_2396 - _ZN5flash16flash_fwd_kernelI23Flash_fwd_kernel_traitsILi128ELi128ELi32ELi4ELb0ELb0EN7cutlass6half_tE19Flash_kernel_traitsILi128ELi128ELi32ELi4ES3_EELb1ELb0ELb1ELb0ELb0ELb0ELb0ELb0EEEvNS_16Flash_fwd_paramsE)
        .other          _ZN5flash16flash_fwd_kernelI23Flash_fwd_kernel_traitsILi128ELi128ELi32ELi4ELb0ELb0EN7cutlass6half_tE19Flash_kernel_traitsILi128ELi128ELi32ELi4ES3_EELb1ELb0ELb1ELb0ELb0ELb0ELb0ELb0EEEvNS_16Flash_fwd_paramsE,@"STO_CUDA_ENTRY STV_DEFAULT"
_ZN5flash16flash_fwd_kernelI23Flash_fwd_kernel_traitsILi128ELi128ELi32ELi4ELb0ELb0EN7cutlass6half_tE19Flash_kernel_traitsILi128ELi128ELi32ELi4ES3_EELb1ELb0ELb1ELb0ELb0ELb0ELb0ELb0EEEvNS_16Flash_fwd_paramsE:
.text._ZN5flash16flash_fwd_kernelI23Flash_fwd_kernel_traitsILi128ELi128ELi32ELi4ELb0ELb0EN7cutlass6half_tE19Flash_kernel_traitsILi128ELi128ELi32ELi4ES3_EELb1ELb0ELb1ELb0ELb0ELb0ELb0ELb0EEEvNS_16Flash_fwd_paramsE:
        /* <DEDUP_REMOVED lines=22> */
[----:B------:R-:W-:Y:S01]  /*0160*/  UISETP.NE.AND.EX UP2, UPT, URZ, UR9, UPT, UP2 ;  /* 0x000000093f00728c */ /* 0x000fe2000bf45320 */
[----:B------:R-:W1:Y:S01]  /*0170*/  S2UR UR12, SR_CTAID.Z ;  /* 0x00000000000c79c3 */ /* 0x000e620000002700 */
[----:B------:R-:W-:-:S02]  /*0180*/  ULDC.64 UR4, c[0x0][0x248] ;  /* 0x0000920000047ab9 */ /* 0x000fc40000000a00 */
[----:B------:R-:W-:Y:S02]  /*0190*/  UISETP.EQ.U32.AND UP0, UPT, URZ, UR4, UPT ;  /* 0x000000043f00728c */ /* 0x000fe4000bf02070 */
[----:B------:R-:W-:Y:S01]  /*01a0*/  UMOV UR10, 0x4 ;  /* 0x00000004000a7882 */ /* 0x000fe20000000000 */
[----:B------:R-:W-:Y:S01]  /*01b0*/  PLOP3.LUT P0, PT, PT, PT, UP2, 0x80, 0x0 ;  /* 0x000000000000781c */ /* 0x000fe20003f0f028 */
[----:B------:R-:W-:Y:S02]  /*01c0*/  ULDC.64 UR8, c[0x0][0x240] ;  /* 0x0000900000087ab9 */ /* 0x000fe40000000a00 */
        /* <DEDUP_REMOVED lines=16> */
[----:B------:R-:W-:Y:S01]  /*02d0*/  @P2 IMAD.X R8, RZ, RZ, R3, P1 ;  /* 0x000000ffff082224 */ /* 0x000fe200008e0603 */
[----:B------:R-:W-:Y:S01]  /*02e0*/  PLOP3.LUT P2, PT, PT, PT, UP0, 0x80, 0x0 ;  /* 0x000000000000781c */ /* 0x000fe20003f4f008 */
[----:B------:R1:W-:Y:S01]  /*02f0*/  @!P3 STG.E.64 [R10.64], R4 ;  /* 0x000000040a00b986 */ /* 0x0003e2000c101b1c */
[----:B------:R-:W-:Y:S01]  /*0300*/  IMAD.U32 R3, RZ, RZ, UR9 ;  /* 0x00000009ff037e24 */ /* 0x000fe2000f8e00ff */
        /* <DEDUP_REMOVED lines=24> */
[----:B-1----:R-:W-:-:S07]  /*0490*/  LEA.HI R9, R5, R21, RZ, 0x5 ;  /* 0x0000001505097211 */ /* 0x002fce00078f28ff */
[----:B--2---:R1:W2:Y:S01]  /*04a0*/  @P1 R2UR UR15, R4 ;  /* 0x00000000040f13c2 */ /* 0x0042a200000e0000 */
[----:B---3--:R-:W-:-:S07]  /*04b0*/  @UP2 UIADD3 UR11, UR11, -UR26, URZ ;  /* 0x8000001a0b0b2290 */ /* 0x008fce000fffe03f */
[----:B-----5:R3:W4:Y:S01]  /*04c0*/  @!P2 R2UR UR16, R0 ;  /* 0x000000000010a3c2 */ /* 0x02072200000e0000 */
[----:B------:R-:W-:Y:S01]  /*04d0*/  ISETP.NE.U32.AND P2, PT, RZ, c[0x0][0x248], PT ;  /* 0x00009200ff007a0c */ /* 0x000fe20003f45070 */
[----:B------:R-:W-:-:S03]  /*04e0*/  @!UP2 ULDC UR11, c[0x0][0x214] ;  /* 0x00008500000baab9 */ /* 0x000fc60000000800 */
[----:B------:R-:W-:Y:S02]  /*04f0*/  ISETP.NE.AND.EX P2, PT, RZ, c[0x0][0x24c], PT, P2 ;  /* 0x00009300ff007a0c */ /* 0x000fe40003f45320 */
[----:B---3--:R-:W-:-:S05]  /*0500*/  LOP3.LUT R0, R9, 0xffffffe0, RZ, 0xc0, !PT ;  /* 0xffffffe009007812 */ /* 0x008fca00078ec0ff */
[----:B------:R-:W-:-:S05]  /*0510*/  IMAD.IADD R16, R21, 0x1, -R0 ;  /* 0x0000000115107824 */ /* 0x000fca00078e0a00 */
[--C-:B------:R-:W-:Y:S02]  /*0520*/  IADD3 R98, P1, P0, R7, UR5, R16.reuse ;  /* 0x0000000507627c10 */ /* 0x100fe4000f83e010 */
[----:B------:R-:W-:-:S03]  /*0530*/  SHF.R.S32.HI R0, RZ, 0x1f, R16 ;  /* 0x0000001fff007819 */ /* 0x000fc60000011410 */
[----:B------:R1:W-:Y:S01]  /*0540*/  STL [R1+0x80], R98 ;  /* 0x0000806201007387 */ /* 0x0003e20000100800 */
        /* <DEDUP_REMOVED lines=9> */
.L_x_1394:
[----:B------:R-:W-:Y:S02]  /*05e0*/  ULDC UR7, c[0x0][0x218] ;  /* 0x0000860000077ab9 */ /* 0x000fe40000000800 */
.L_x_1395:
        /* <DEDUP_REMOVED lines=8> */
[----:B------:R-:W-:-:S04]  /*0670*/  ULDC.64 UR4, c[0x0][0x268] ;  /* 0x00009a0000047ab9 */ /* 0x000fc80000000a00 */
[----:B------:R-:W2:Y:S01]  /*0680*/  @P0 LDG.E R0, [R2.64] ;  /* 0x0000001c02000981 */ /* 0x000ea2000c1e1900 */
[----:B------:R-:W-:Y:S02]  /*0690*/  @!UP2 UISETP.NE.U32.AND UP1, UPT, URZ, UR4, UPT ;  /* 0x000000043f00a28c */ /* 0x000fe4000bf25070 */
[----:B------:R-:W-:Y:S02]  /*06a0*/  USHF.L.U32 UR4, UR6, 0x7, URZ ;  /* 0x0000000706047899 */ /* 0x000fe4000800063f */
[----:B------:R-:W-:Y:S02]  /*06b0*/  @!UP2 UISETP.NE.AND.EX UP1, UPT, URZ, UR5, UPT, UP1 ;  /* 0x000000053f00a28c */ /* 0x000fe4000bf25310 */
[----:B------:R-:W-:Y:S02]  /*06c0*/  UISETP.GT.AND UP0, UPT, UR11, UR4, UPT ;  /* 0x000000040b00728c */ /* 0x000fe4000bf04270 */
[----:B------:R-:W-:Y:S02]  /*06d0*/  ULDC UR9, c[0x0][0x21c] ;  /* 0x0000870000097ab9 */ /* 0x000fe40000000800 */
[----:B------:R-:W-:Y:S01]  /*06e0*/  @!UP2 USEL UR9, URZ, UR9, !UP1 ;  /* 0x000000093f09a287 */ /* 0x000fe2000c800000 */
[----:B--2---:R-:W1:Y:S01]  /*06f0*/  @P0 R2UR UR8, R0 ;  /* 0x00000000000803c2 */ /* 0x004e6200000e0000 */
[----:B------:R-:W-:Y:S01]  /*0700*/  PLOP3.LUT P0, PT, PT, PT, UP0, 0x80, 0x0 ;  /* 0x000000000000781c */ /* 0x000fe20003f0f008 */
[----:B-1----:R-:W-:-:S02]  /*0710*/  @UP2 UIADD3 UR5, UR8, -UR15, URZ ;  /* 0x8000000f08052290 */ /* 0x002fc4000fffe03f */
[----:B------:R-:W-:-:S10]  /*0720*/  @!UP2 UIADD3 UR5, UR9, UR7, -UR15 ;  /* 0x000000070905a290 */ /* 0x000fd4000fffe80f */
[----:B------:R-:W-:Y:S05]  /*0730*/  @!P0 EXIT ;  /* 0x000000000000894d */ /* 0x000fea0003800000 */
[----:B------:R-:W-:Y:S02]  /*0740*/  UIADD3 UR8, UR5, UR4, -UR11 ;  /* 0x0000000405087290 */ /* 0x000fe4000fffe80b */
[----:B------:R-:W-:Y:S02]  /*0750*/  UIADD3 UR6, -UR11, 0x9f, UR4 ;  /* 0x0000009f0b067890 */ /* 0x000fe4000fffe104 */
[----:B------:R-:W-:Y:S02]  /*0760*/  ULDC UR17, c[0x0][0x2e4] ;  /* 0x0000b90000117ab9 */ /* 0x000fe40000000800 */
[----:B------:R-:W-:Y:S02]  /*0770*/  ULDC UR7, c[0x0][0x2e8] ;  /* 0x0000ba0000077ab9 */ /* 0x000fe40000000800 */
[----:B------:R-:W-:Y:S02]  /*0780*/  UIADD3 UR9, UR5, 0x1f, URZ ;  /* 0x0000001f05097890 */ /* 0x000fe4000fffe03f */
[----:B------:R-:W-:-:S02]  /*0790*/  UIADD3 UR17, UR8, -UR17, URZ ;  /* 0x8000001108117290 */ /* 0x000fc4000fffe03f */
[----:B------:R-:W-:Y:S02]  /*07a0*/  UIADD3 UR7, UR6, UR7, UR5 ;  /* 0x0000000706077290 */ /* 0x000fe4000fffe005 */
[----:B------:R-:W-:Y:S02]  /*07b0*/  USHF.R.S32.HI UR8, URZ, 0x1f, UR9 ;  /* 0x0000001f3f087899 */ /* 0x000fe40008011409 */
[----:B------:R-:W-:Y:S02]  /*07c0*/  USHF.R.S32.HI UR14, URZ, 0x1f, UR17 ;  /* 0x0000001f3f0e7899 */ /* 0x000fe40008011411 */
[----:B------:R-:W-:Y:S02]  /*07d0*/  USHF.R.S32.HI UR6, URZ, 0x1f, UR7 ;  /* 0x0000001f3f067899 */ /* 0x000fe40008011407 */
[----:B------:R-:W-:Y:S02]  /*07e0*/  ULEA.HI UR8, UR8, UR9, URZ, 0x5 ;  /* 0x0000000908087291 */ /* 0x000fe4000f8f283f */
        /* <DEDUP_REMOVED lines=12> */
[----:B------:R-:W-:Y:S01]  /*08b0*/  UISETP.NE.AND UP0, UPT, UR26, -0x1, UPT ;  /* 0xffffffff1a00788c */ /* 0x000fe2000bf05270 */
[----:B------:R-:W-:Y:S01]  /*08c0*/  LEA.HI R8, R5, R21, RZ, 0x3 ;  /* 0x0000001505087211 */ /* 0x000fe200078f18ff */
[----:B------:R-:W-:Y:S01]  /*08d0*/  ULDC.64 UR8, c[0x0][0x1e8] ;  /* 0x00007a0000087ab9 */ /* 0x000fe20000000a00 */
[----:B------:R-:W1:Y:S01]  /*08e0*/  S2R R12, SR_CTAID.Z ;  /* 0x00000000000c7919 */ /* 0x000e620000002700 */
[----:B------:R-:W-:Y:S01]  /*08f0*/  ULDC.64 UR6, c[0x0][0x1e0] ;  /* 0x0000780000067ab9 */ /* 0x000fe20000000a00 */
[----:B------:R-:W-:Y:S01]  /*0900*/  LOP3.LUT R0, R8, 0xfffffff8, RZ, 0xc0, !PT ;  /* 0xfffffff808007812 */ /* 0x000fe200078ec0ff */
[----:B------:R-:W-:Y:S01]  /*0910*/  USHF.R.S32.HI UR17, URZ, 0x1f, UR12 ;  /* 0x0000001f3f117899 */ /* 0x000fe2000801140c */
[----:B------:R-:W2:Y:S01]  /*0920*/  S2R R6, SR_CTAID.X ;  /* 0x0000000000067919 */ /* 0x000ea20000002500 */
[----:B------:R-:W-:Y:S01]  /*0930*/  ULDC UR10, c[0x0][0x214] ;  /* 0x00008500000a7ab9 */ /* 0x000fe20000000800 */
[----:B------:R-:W-:Y:S01]  /*0940*/  SHF.R.S32.HI R8, RZ, 0x3, R8 ;  /* 0x00000003ff087819 */ /* 0x000fe20000011408 */
[----:B------:R-:W-:Y:S01]  /*0950*/  IMAD.IADD R15, R21, 0x1, -R0 ;  /* 0x00000001150f7824 */ /* 0x000fe200078e0a00 */
[----:B------:R-:W-:Y:S01]  /*0960*/  @!UP0 USHF.R.S32.HI UR16, URZ, 0x1f, UR13 ;  /* 0x0000001f3f108899 */ /* 0x000fe2000801140d */
[----:B------:R-:W-:Y:S01]  /*0970*/  BSSY B0, `(.L_x_1397) ;  /* 0x000003f000007945 */ /* 0x000fe20003800000 */
[----:B------:R-:W-:Y:S01]  /*0980*/  @UP0 UIMAD.WIDE.U32 UR14, UR26, UR8, URZ ;  /* 0x000000081a0e02a5 */ /* 0x000fe2000f8e003f */
[----:B------:R-:W-:Y:S01]  /*0990*/  IMAD.SHL.U32 R14, R15, 0x8, RZ ;  /* 0x000000080f0e7824 */ /* 0x000fe200078e00ff */
[----:B------:R-:W-:Y:S01]  /*09a0*/  @!UP0 UIMAD UR16, UR16, UR6, URZ ;  /* 0x00000006101082a4 */ /* 0x000fe2000f8e023f */
[----:B------:R-:W-:Y:S01]  /*09b0*/  SHF.R.S32.HI R9, RZ, 0x1f, R8 ;  /* 0x0000001fff097819 */ /* 0x000fe20000011408 */
[----:B------:R-:W-:-:S02]  /*09c0*/  @!UP0 UIMAD.WIDE.U32 UR18, UR13, UR6, URZ ;  /* 0x000000060d1282a5 */ /* 0x000fc4000f8e003f */
[----:B------:R-:W-:Y:S01]  /*09d0*/  @UP0 UIMAD UR9, UR26, UR9, UR15 ;  /* 0x000000091a0902a4 */ /* 0x000fe2000f8e020f */
[----:B------:R-:W-:Y:S01]  /*09e0*/  IADD3 R23, R14, 0x40, RZ ;  /* 0x000000400e177810 */ /* 0x000fe20007ffe0ff */
[----:B------:R-:W-:Y:S02]  /*09f0*/  ULDC.U8 UR6, c[0x0][0x329] ;  /* 0x0000ca4000067ab9 */ /* 0x000fe40000000000 */
[----:B------:R-:W-:Y:S02]  /*0a00*/  UISETP.NE.AND UP2, UPT, UR6, URZ, UPT ;  /* 0x0000003f0600728c */ /* 0x000fe4000bf45270 */
[----:B------:R-:W-:Y:S02]  /*0a10*/  ULDC.U8 UR15, c[0x0][0x328] ;  /* 0x0000ca00000f7ab9 */ /* 0x000fe40000000000 */
[----:B------:R-:W-:Y:S02]  /*0a20*/  UISETP.NE.AND UP3, UPT, UR15, URZ, UPT ;  /* 0x0000003f0f00728c */ /* 0x000fe4000bf65270 */
[----:B------:R-:W-:-:S02]  /*0a30*/  @!UP0 UIMAD UR16, UR13, UR7, UR16 ;  /* 0x000000070d1082a4 */ /* 0x000fc4000f8e0210 */
[----:B------:R-:W-:Y:S01]  /*0a40*/  UISETP.EQ.AND UP3, UPT, UR6, URZ, UP3 ;  /* 0x0000003f0600728c */ /* 0x000fe20009f62270 */
[----:B--2---:R-:W-:Y:S01]  /*0a50*/  IMAD.WIDE R6, R6, 0x80, R8 ;  /* 0x0000008006067825 */ /* 0x004fe200078e0208 */
[----:B------:R-:W-:Y:S02]  /*0a60*/  ULDC UR8, c[0x0][0x234] ;  /* 0x00008d0000087ab9 */ /* 0x000fe40000000800 */
[----:B------:R-:W-:Y:S02]  /*0a70*/  ULDC.64 UR6, c[0x0][0x1f0] ;  /* 0x00007c0000067ab9 */ /* 0x000fe40000000a00 */
[----:B------:R-:W-:Y:S02]  /*0a80*/  UIMAD UR6, UR17, UR6, URZ ;  /* 0x00000006110672a4 */ /* 0x000fe4000f8e023f */
[----:B------:R-:W-:Y:S02]  /*0a90*/  @!UP2 UISETP.NE.AND UP1, UPT, UR15, URZ, UPT ;  /* 0x0000003f0f00a28c */ /* 0x000fe4000bf25270 */
[----:B------:R-:W-:-:S02]  /*0aa0*/  @UP0 UMOV UR17, UR14 ;  /* 0x0000000e00110c82 */ /* 0x000fc40008000000 */
[----:B------:R-:W-:Y:S02]  /*0ab0*/  @UP2 ULDC UR14, c[0x0][0x210] ;  /* 0x00008400000e2ab9 */ /* 0x000fe40000000800 */
[----:B------:R-:W-:Y:S02]  /*0ac0*/  @UP2 UIMAD UR14, UR14, UR10, URZ ;  /* 0x0000000a0e0e22a4 */ /* 0x000fe4000f8e023f */
[----:B------:R-:W-:Y:S02]  /*0ad0*/  @!UP2 USEL UR14, UR10, UR8, !UP1 ;  /* 0x000000080a0ea287 */ /* 0x000fe4000c800000 */
[----:B------:R-:W-:Y:S02]  /*0ae0*/  ULDC UR5, c[0x0][0x1c0] ;  /* 0x0000700000057ab9 */ /* 0x000fe40000000800 */
[----:B------:R-:W-:Y:S02]  /*0af0*/  @UP2 UMOV UR20, 0x1 ;  /* 0x0000000100142882 */ /* 0x000fe40000000000 */
[----:B------:R-:W-:-:S02]  /*0b00*/  @!UP2 UIMAD UR20, UR14, UR5, URZ ;  /* 0x000000050e14a2a4 */ /* 0x000fc4000f8e023f */
[----:B------:R-:W-:Y:S02]  /*0b10*/  @!UP0 UMOV UR17, UR18 ;  /* 0x0000001200118c82 */ /* 0x000fe40008000000 */
[----:B------:R-:W-:Y:S01]  /*0b20*/  @!UP0 UIADD3 UR9, UR19, UR16, URZ ;  /* 0x0000001013098290 */ /* 0x000fe2000fffe03f */
[C---:B------:R-:W-:Y:S01]  /*0b30*/  IADD3 R2, P0, R14.reuse, UR17, RZ ;  /* 0x000000110e027c10 */ /* 0x040fe2000ff1e0ff */
[----:B------:R-:W-:Y:S02]  /*0b40*/  UIADD3 UR11, -UR4, UR11, URZ ;  /* 0x0000000b040b7290 */ /* 0x000fe4000fffe13f */
[----:B------:R-:W-:Y:S02]  /*0b50*/  @UP3 UIMAD UR15, UR13, UR10, URZ ;  /* 0x0000000a0d0f32a4 */ /* 0x000fe4000f8e023f */
[----:B------:R-:W-:Y:S01]  /*0b60*/  UIMAD UR20, UR13, UR20, URZ ;  /* 0x000000140d1472a4 */ /* 0x000fe2000f8e023f */
[----:B------:R-:W-:Y:S01]  /*0b70*/  LEA.HI.X.SX32 R3, R14, UR9, 0x1, P0 ;  /* 0x000000090e037c11 */ /* 0x000fe200080f0eff */
[----:B------:R-:W-:Y:S01]  /*0b80*/  @UP3 USEL UR15, UR15, UR26, !UP0 ;  /* 0x0000001a0f0f3287 */ /* 0x000fe2000c000000 */
[----:B------:R-:W-:Y:S01]  /*0b90*/  ISETP.GE.AND P0, PT, R8, UR11, PT ;  /* 0x0000000b08007c0c */ /* 0x000fe2000bf06270 */
[----:B------:R-:W-:-:S02]  /*0ba0*/  @UP2 ULDC UR21, c[0x0][0x210] ;  /* 0x0000840000152ab9 */ /* 0x000fc40000000800 */
[----:B------:R-:W-:Y:S01]  /*0bb0*/  USEL UR20, UR20, URZ, !UP3 ;  /* 0x0000003f14147287 */ /* 0x000fe2000d800000 */
[----:B-1----:R-:W-:Y:S01]  /*0bc0*/  IMAD.WIDE.U32 R12, R12, c[0x0][0x1f0], R2 ;  /* 0x00007c000c0c7a25 */ /* 0x002fe200078e0002 */
[----:B------:R-:W-:Y:S02]  /*0bd0*/  @!UP2 UMOV UR21, 0x1 ;  /* 0x000000010015a882 */ /* 0x000fe40000000000 */
[----:B------:R-:W-:Y:S02]  /*0be0*/  UIMAD UR4, UR4, UR21, URZ ;  /* 0x00000015040472a4 */ /* 0x000fe4000f8e023f */
[----:B------:R-:W-:Y:S02]  /*0bf0*/  UIMAD UR14, UR12, UR14, UR20 ;  /* 0x0000000e0c0e72a4 */ /* 0x000fe4000f8e0214 */
[----:B------:R-:W-:Y:S02]  /*0c00*/  @!UP3 UMOV UR22, URZ ;  /* 0x0000003f0016bc82 */ /* 0x000fe40008000000 */
[----:B------:R-:W-:-:S02]  /*0c10*/  @UP3 UMOV UR22, UR15 ;  /* 0x0000000f00163c82 */ /* 0x000fc40008000000 */
[----:B------:R-:W-:Y:S02]  /*0c20*/  UIMAD UR6, UR12, UR7, UR6 ;  /* 0x000000070c0672a4 */ /* 0x000fe4000f8e0206 */
        /* <DEDUP_REMOVED lines=19> */
.L_x_1398:
[----:B------:R-:W-:Y:S05]  /*0d60*/  BSYNC B0 ;  /* 0x0000000000007941 */ /* 0x000fea0003800000 */
.L_x_1397:
        /* <DEDUP_REMOVED lines=18> */
.L_x_1400:
[----:B------:R-:W-:Y:S05]  /*0e90*/  BSYNC B0 ;  /* 0x0000000000007941 */ /* 0x000fea0003800000 */
.L_x_1399:
        /* <DEDUP_REMOVED lines=18> */
.L_x_1402:
[----:B------:R-:W-:Y:S05]  /*0fc0*/  BSYNC B0 ;  /* 0x0000000000007941 */ /* 0x000fea0003800000 */
.L_x_1401:
        /* <DEDUP_REMOVED lines=18> */
.L_x_1404:
[----:B------:R-:W-:Y:S05]  /*10f0*/  BSYNC B0 ;  /* 0x0000000000007941 */ /* 0x000fea0003800000 */
.L_x_1403:
        /* <DEDUP_REMOVED lines=18> */
.L_x_1406:
[----:B------:R-:W-:Y:S05]  /*1220*/  BSYNC B0 ;  /* 0x0000000000007941 */ /* 0x000fea0003800000 */
.L_x_1405:
        /* <DEDUP_REMOVED lines=18> */
.L_x_1408:
[----:B------:R-:W-:Y:S05]  /*1350*/  BSYNC B0 ;  /* 0x0000000000007941 */ /* 0x000fea0003800000 */
.L_x_1407:
        /* <DEDUP_REMOVED lines=18> */
.L_x_1410:
[----:B------:R-:W-:Y:S05]  /*1480*/  BSYNC B0 ;  /* 0x0000000000007941 */ /* 0x000fea0003800000 */
.L_x_1409:
        /* <DEDUP_REMOVED lines=18> */
.L_x_1412:
[----:B------:R-:W-:Y:S05]  /*15b0*/  BSYNC B0 ;  /* 0x0000000000007941 */ /* 0x000fea0003800000 */
.L_x_1411:
        /* <DEDUP_REMOVED lines=67> */
.L_x_1396:
        /* <DEDUP_REMOVED lines=34> */
.L_x_1413:
        /* <DEDUP_REMOVED lines=11> */
[----:B------:R-:W-:Y:S01]  /*1cc0*/  USHF.R.S32.HI UR16, URZ, 0x1f, UR12 ;  /* 0x0000001f3f107899 */ /* 0x000fe2000801140c */
        /* <DEDUP_REMOVED lines=33> */
.L_x_1414:
[CC--:B------:R-:W-:Y:S01]  /*1ee0*/  LEA.HI R0, R5.reuse, R21.reuse, RZ, 0x3 ;  /* 0x0000001505007211 */ /* 0x0c0fe200078f18ff */
[----:B------:R-:W1:Y:S01]  /*1ef0*/  S2R R14, SR_CTAID.Z ;  /* 0x00000000000e7919 */ /* 0x000e620000002700 */
[CC--:B------:R-:W-:Y:S01]  /*1f00*/  LEA.HI R17, R5.reuse, R21.reuse, RZ, 0x4 ;  /* 0x0000001505117211 */ /* 0x0c0fe200078f20ff */
[----:B------:R-:W-:Y:S01]  /*1f10*/  UIADD3 UR6, -UR4, UR11, URZ ;  /* 0x0000000b04067290 */ /* 0x000fe2000fffe13f */
[----:B------:R-:W-:Y:S01]  /*1f20*/  SHF.R.S32.HI R10, RZ, 0x3, R0 ;  /* 0x00000003ff0a7819 */ /* 0x000fe20000011400 */
[----:B------:R-:W2:Y:S01]  /*1f30*/  S2R R252, SR_CTAID.X ;  /* 0x0000000000fc7919 */ /* 0x000ea20000002500 */
[----:B------:R-:W-:Y:S01]  /*1f40*/  LOP3.LUT R0, R0, 0xfffffff8, RZ, 0xc0, !PT ;  /* 0xfffffff800007812 */ /* 0x000fe200078ec0ff */
[----:B------:R-:W-:Y:S01]  /*1f50*/  BSSY B0, `(.L_x_1415) ;  /* 0x0000055000007945 */ /* 0x000fe20003800000 */
        /* <DEDUP_REMOVED lines=8> */
[----:B------:R-:W-:Y:S01]  /*1fe0*/  SHF.R.S32.HI R92, RZ, 0x5, R9 ;  /* 0x00000005ff5c7819 */ /* 0x000fe20000011409 */
[----:B------:R-:W-:-:S03]  /*1ff0*/  IMAD.IADD R0, R21, 0x1, -R0 ;  /* 0x0000000115007824 */ /* 0x000fc600078e0a00 */
        /* <DEDUP_REMOVED lines=9> */
[----:B------:R-:W-:Y:S01]  /*2090*/  LOP3.LUT R219, R3, 0xfffffe00, R5, 0xf8, !PT ;  /* 0xfffffe0003db7812 */ /* 0x000fe200078ef805 */
[----:B------:R2:W-:Y:S01]  /*20a0*/  STL.64 [R1+0x48], R102 ;  /* 0x0000486601007387 */ /* 0x0005e20000100a00 */
        /* <DEDUP_REMOVED lines=10> */
[----:B------:R-:W-:Y:S01]  /*2150*/  IADD3.X R7, R7, UR9, R5, P0, !PT ;  /* 0x0000000907077c10 */ /* 0x000fe200087fe405 */
[----:B------:R-:W-:-:S02]  /*2160*/  ULDC.64 UR8, c[0x0][0x1a8] ;  /* 0x00006a0000087ab9 */ /* 0x000fc40000000a00 */
[----:B------:R-:W-:Y:S01]  /*2170*/  IMAD R8, R11, c[0x0][0x1a0], RZ ;  /* 0x000068000b087a24 */ /* 0x000fe200078e02ff */
[----:B------:R-:W-:Y:S01]  /*2180*/  UIMAD UR8, UR16, UR8, URZ ;  /* 0x00000008100872a4 */ /* 0x000fe2000f8e023f */
[----:B------:R-:W-:-:S03]  /*2190*/  IMAD.WIDE.U32 R2, R10, c[0x0][0x1a0], R102 ;  /* 0x000068000a027a25 */ /* 0x000fc600078e0066 */
[----:B------:R-:W-:Y:S01]  /*21a0*/  UIMAD UR8, UR12, UR9, UR8 ;  /* 0x000000090c0872a4 */ /* 0x000fe2000f8e0208 */
[----:B------:R-:W-:Y:S01]  /*21b0*/  IMAD R5, R10, c[0x0][0x1a4], R8 ;  /* 0x000069000a057a24 */ /* 0x000fe200078e0208 */
[----:B------:R-:W-:Y:S01]  /*21c0*/  IADD3 R2, P0, R2, UR20, RZ ;  /* 0x0000001402027c10 */ /* 0x000fe2000ff1e0ff */
[C---:B------:R-:W-:Y:S02]  /*21d0*/  IMAD R8, R0.reuse, c[0x0][0x1b0], RZ ;  /* 0x00006c0000087a24 */ /* 0x040fe400078e02ff */
[----:B------:R-:W-:Y:S01]  /*21e0*/  IMAD R0, R0, c[0x0][0x1b8], RZ ;  /* 0x00006e0000007a24 */ /* 0x000fe200078e02ff */
[----:B------:R-:W-:Y:S01]  /*21f0*/  IADD3.X R3, R3, UR7, R5, P0, !PT ;  /* 0x0000000703037c10 */ /* 0x000fe200087fe405 */
[----:B------:R-:W-:Y:S01]  /*2200*/  IMAD.WIDE.U32 R26, R4, c[0x0][0x1b0], R6 ;  /* 0x00006c00041a7a25 */ /* 0x000fe200078e0006 */
[----:B------:R-:W-:Y:S02]  /*2210*/  ISETP.GE.AND P0, PT, R10, UR6, PT ;  /* 0x000000060a007c0c */ /* 0x000fe4000bf06270 */
[----:B------:R-:W-:Y:S01]  /*2220*/  IADD3 R13, R15, UR8, RZ ;  /* 0x000000080f0d7c10 */ /* 0x000fe2000fffe0ff */
[C---:B------:R-:W-:Y:S01]  /*2230*/  IMAD R0, R4.reuse, c[0x0][0x1bc], R0 ;  /* 0x00006f0004007a24 */ /* 0x040fe200078e0200 */
[----:B------:R2:W-:Y:S01]  /*2240*/  STL.64 [R1+0x60], R26 ;  /* 0x0000601a01007387 */ /* 0x0005e20000100a00 */
[----:B------:R-:W-:Y:S01]  /*2250*/  IMAD.WIDE.U32 R22, R4, c[0x0][0x1b8], R2 ;  /* 0x00006e0004167a25 */ /* 0x000fe200078e0002 */
[----:B------:R-:W-:-:S03]  /*2260*/  R2P PR, R19, 0x6 ;  /* 0x0000000613007804 */ /* 0x000fc60000000000 */
[----:B------:R-:W-:Y:S01]  /*2270*/  IMAD R8, R4, c[0x0][0x1b4], R8 ;  /* 0x00006d0004087a24 */ /* 0x000fe200078e0208 */
[----:B------:R2:W-:Y:S01]  /*2280*/  STL.64 [R1+0x78], R22 ;  /* 0x0000781601007387 */ /* 0x0005e20000100a00 */
[----:B------:R-:W-:Y:S02]  /*2290*/  IMAD.IADD R25, R23, 0x1, R0 ;  /* 0x0000000117197824 */ /* 0x000fe400078e0200 */
[----:B------:R-:W-:Y:S01]  /*22a0*/  IMAD.IADD R29, R27, 0x1, R8 ;  /* 0x000000011b1d7824 */ /* 0x000fe200078e0208 */
[----:B------:R2:W-:Y:S01]  /*22b0*/  STL.64 [R1+0x50], R30 ;  /* 0x0000501e01007387 */ /* 0x0005e20000100a00 */
[----:B------:R-:W-:Y:S02]  /*22c0*/  IMAD.MOV.U32 R4, RZ, RZ, 0x10 ;  /* 0x00000010ff047424 */ /* 0x000fe400078e00ff */
[----:B------:R-:W-:Y:S01]  /*22d0*/  IMAD.MOV.U32 R2, RZ, RZ, 0x20 ;  /* 0x00000020ff027424 */ /* 0x000fe200078e00ff */
[----:B------:R2:W-:Y:S02]  /*22e0*/  STL [R1+0x28], R99 ;  /* 0x0000286301007387 */ /* 0x0005e40000100800 */
[----:B------:R-:W-:-:S02]  /*22f0*/  SEL R4, R4, 0xfffffff0, !P1 ;  /* 0xfffffff004047807 */ /* 0x000fc40004800000 */
        /* <DEDUP_REMOVED lines=26> */
.L_x_1416:
[----:B------:R-:W-:Y:S05]  /*24a0*/  BSYNC B0 ;  /* 0x0000000000007941 */ /* 0x000fea0003800000 */
.L_x_1415:
        /* <DEDUP_REMOVED lines=29> */
.L_x_1418:
[----:B------:R-:W-:Y:S05]  /*2680*/  BSYNC B0 ;  /* 0x0000000000007941 */ /* 0x000fea0003800000 */
.L_x_1417:
        /* <DEDUP_REMOVED lines=29> */
.L_x_1420:
[----:B------:R-:W-:Y:S05]  /*2860*/  BSYNC B0 ;  /* 0x0000000000007941 */ /* 0x000fea0003800000 */
.L_x_1419:
        /* <DEDUP_REMOVED lines=29> */
.L_x_1422:
[----:B------:R-:W-:Y:S05]  /*2a40*/  BSYNC B0 ;  /* 0x0000000000007941 */ /* 0x000fea0003800000 */
.L_x_1421:
        /* <DEDUP_REMOVED lines=29> */
.L_x_1424:
[----:B------:R-:W-:Y:S05]  /*2c20*/  BSYNC B0 ;  /* 0x0000000000007941 */ /* 0x000fea0003800000 */
.L_x_1423:
[----:B------:R-:W-:Y:S01]  /*2c30*/  IADD3 R0, R10, 0x50, RZ ;  /* 0x000000500a007810 */ /* 0x000fe20007ffe0ff */
[----:B------:R-:W-:Y:S03]  /*2c40*/  BSSY B0, `(.L_x_1425) ;  /* 0x000001d000007945 */ /* 0x000fe60003800000 */
[----:B------:R-:W-:Y:S01]  /*2c50*/  ISETP.GE.AND P0, PT, R0, UR6, PT ;  /* 0x0000000600007c0c */ /* 0x000fe2000bf06270 */
[----:B------:R3:W-:-:S12]  /*2c60*/  STL [R1+0x8c], R0 ;  /* 0x00008c0001007387 */ /* 0x0007d80000100800 */
[----:B------:R-:W-:Y:S05]  /*2c70*/  @P0 BRA `(.L_x_1426) ;  /* 0x0000019000000947 */ /* 0x000fea0003800000 */
[----:B------:R-:W-:Y:S01]  /*2c80*/  IADD3 R3, P0, R30, 0x50, RZ ;  /* 0x000000501e037810 */ /* 0x000fe20007f1e0ff */
[----:B-1----:R-:W-:Y:S01]  /*2c90*/  IMAD.MOV.U32 R6, RZ, RZ, R14 ;  /* 0x000000ffff067224 */ /* 0x002fe200078e000e */
        /* <DEDUP_REMOVED lines=23> */
.L_x_1426:
[----:B------:R-:W-:Y:S05]  /*2e10*/  BSYNC B0 ;  /* 0x0000000000007941 */ /* 0x000fea0003800000 */
.L_x_1425:
[----:B---3--:R-:W-:Y:S01]  /*2e20*/  IADD3 R0, R10, 0x60, RZ ;  /* 0x000000600a007810 */ /* 0x008fe20007ffe0ff */
        /* <DEDUP_REMOVED lines=29> */
.L_x_1428:
[----:B------:R-:W-:Y:S05]  /*3000*/  BSYNC B0 ;  /* 0x0000000000007941 */ /* 0x000fea0003800000 */
.L_x_1427:
        /* <DEDUP_REMOVED lines=34> */
.L_x_1430:
[----:B------:R-:W-:Y:S05]  /*3230*/  BSYNC B0 ;  /* 0x0000000000007941 */ /* 0x000fea0003800000 */
.L_x_1429:
        /* <DEDUP_REMOVED lines=32> */
.L_x_1432:
[----:B------:R-:W-:Y:S05]  /*3440*/  BSYNC B0 ;  /* 0x0000000000007941 */ /* 0x000fea0003800000 */
.L_x_1431:
        /* <DEDUP_REMOVED lines=28> */
.L_x_1434:
[----:B------:R-:W-:Y:S05]  /*3610*/  BSYNC B0 ;  /* 0x0000000000007941 */ /* 0x000fea0003800000 */
.L_x_1433:
[----:B------:R-:W0:Y:S01]  /*3620*/  LDGDEPBAR ;  /* 0x00000000000079af */ /* 0x000e220000000000 */
[----:B------:R-:W-:Y:S01]  /*3630*/  ISETP.GE.AND P0, PT, R10, UR9, PT ;  /* 0x000000090a007c0c */ /* 0x000fe2000bf06270 */
[----:B-1----:R-:W-:Y:S01]  /*3640*/  IMAD.MOV.U32 R8, RZ, RZ, R24 ;  /* 0x000000ffff087224 */ /* 0x002fe200078e0018 */
[----:B---3--:R-:W-:Y:S01]  /*3650*/  SHF.R.S32.HI R0, RZ, 0x1f, R16 ;  /* 0x0000001fff007819 */ /* 0x008fe20000011410 */
[----:B------:R-:W-:Y:S01]  /*3660*/  IMAD.MOV.U32 R9, RZ, RZ, R25 ;  /* 0x000000ffff097224 */ /* 0x000fe200078e0019 */
[----:B------:R-:W-:Y:S01]  /*3670*/  UIMAD UR14, UR20, UR32, URZ ;  /* 0x00000020140e72a4 */ /* 0x000fe2000f8e023f */
[----:B------:R-:W-:Y:S01]  /*3680*/  IMAD.MOV.U32 R8, RZ, RZ, R22 ;  /* 0x000000ffff087224 */ /* 0x000fe200078e0016 */
[----:B------:R-:W-:Y:S01]  /*3690*/  LEA.HI R0, R0, R16, RZ, 0x2 ;  /* 0x0000001000007211 */ /* 0x000fe200078f10ff */
[----:B------:R-:W-:Y:S01]  /*36a0*/  IMAD.U32 R6, RZ, RZ, UR32 ;  /* 0x00000020ff067e24 */ /* 0x000fe2000f8e00ff */
[----:B------:R-:W-:Y:S01]  /*36b0*/  UIMAD UR14, UR12, UR21, UR14 ;  /* 0x000000150c0e72a4 */ /* 0x000fe2000f8e020e */
[----:B------:R-:W-:Y:S01]  /*36c0*/  SHF.L.U32 R21, R21, 0x1, RZ ;  /* 0x0000000115157819 */ /* 0x000fe200000006ff */
[----:B------:R1:W-:Y:S01]  /*36d0*/  STL.64 [R1+0x70], R8 ;  /* 0x0000700801007387 */ /* 0x0003e20000100a00 */
[----:B------:R-:W-:Y:S01]  /*36e0*/  SHF.R.S32.HI R105, RZ, 0x2, R0 ;  /* 0x00000002ff697819 */ /* 0x000fe20000011400 */
[----:B------:R-:W-:Y:S01]  /*36f0*/  IMAD.WIDE.U32 R6, R6, UR21, R8 ;  /* 0x0000001506067c25 */ /* 0x000fe2000f8e0008 */
[----:B------:R-:W-:Y:S01]  /*3700*/  UIADD3 UR15, UR5, 0x1, -UR11 ;  /* 0x00000001050f7890 */ /* 0x000fe2000fffe80b */
[----:B------:R-:W-:Y:S01]  /*3710*/  BSSY B0, `(.L_x_1435) ;  /* 0x0000020000007945 */ /* 0x000fe20003800000 */
[----:B------:R-:W-:Y:S01]  /*3720*/  ULDC UR16, c[0x0][0x2e4] ;  /* 0x0000b90000107ab9 */ /* 0x000fe20000000800 */
[----:B------:R1:W-:Y:S01]  /*3730*/  STL [R1+0x90], R105 ;  /* 0x0000906901007387 */ /* 0x0003e20000100800 */
[----:B------:R-:W-:Y:S01]  /*3740*/  ULDC UR13, c[0x0][0x2e8] ;  /* 0x0000ba00000d7ab9 */ /* 0x000fe20000000800 */
[----:B------:R-:W-:Y:S01]  /*3750*/  IADD3 R3, R7, UR14, RZ ;  /* 0x0000000e07037c10 */ /* 0x000fe2000fffe0ff */
[----:B------:R-:W-:Y:S01]  /*3760*/  UIADD3 UR18, UR30, -0x4ab325aa, URZ ;  /* 0xb54cda561e127890 */ /* 0x000fe2000fffe03f */
[----:B------:R-:W-:Y:S01]  /*3770*/  LEA R252, R252, R92, 0x3 ;  /* 0x0000005cfcfc7211 */ /* 0x000fe200078e18ff */
[----:B------:R-:W-:Y:S01]  /*3780*/  UIADD3 UR11, UR5, -UR16, -UR11 ;  /* 0x80000010050b7290 */ /* 0x000fe2000fffe80b */
[----:B------:R-:W-:Y:S01]  /*3790*/  LOP3.LUT R104, R21, 0x6, RZ, 0xc0, !PT ;  /* 0x0000000615687812 */ /* 0x000fe200078ec0ff */
[----:B------:R-:W-:-:S04]  /*37a0*/  DEPBAR.LE SB0, 0x0 ;  /* 0x000080000000791a */ /* 0x000fc80000000000 */
[----:B------:R-:W-:Y:S01]  /*37b0*/  BAR.SYNC.DEFER_BLOCKING 0x0 ;  /* 0x0000000000007b1d */ /* 0x000fe20000010000 */
[----:B------:R-:W-:-:S05]  /*37c0*/  UIADD3 UR13, UR15, UR13, URZ ;  /* 0x0000000d0f0d7290 */ /* 0x000fca000fffe03f */
        /* <DEDUP_REMOVED lines=20> */
.L_x_1436:
[----:B------:R-:W-:Y:S05]  /*3910*/  BSYNC B0 ;  /* 0x0000000000007941 */ /* 0x000fea0003800000 */
.L_x_1435:
        /* <DEDUP_REMOVED lines=27> */
.L_x_1438:
[----:B------:R-:W-:Y:S05]  /*3ad0*/  BSYNC B0 ;  /* 0x0000000000007941 */ /* 0x000fea0003800000 */
.L_x_1437:
        /* <DEDUP_REMOVED lines=9> */
[----:B------:R-:W-:Y:S01]  /*3b70*/  UISETP.GT.AND UP0, UPT, UR32, UR19, UPT ;  /* 0x000000132000728c */ /* 0x000fe2000bf04270 */
[----:B------:R-:W-:Y:S01]  /*3b80*/  LOP3.LUT R3, R3, 0x1c0, RZ, 0xc0, !PT ;  /* 0x000001c003037812 */ /* 0x000fe200078ec0ff */
[----:B------:R-:W-:Y:S01]  /*3b90*/  UIADD3 UR17, UR31, 0x646e171e, URZ ;  /* 0x646e171e1f117890 */ /* 0x000fe2000fffe03f */
        /* <DEDUP_REMOVED lines=23> */
[----:B--2---:R-:W2:Y:S01]  /*3d10*/  LDSM.16.M88.4 R24, [R204+0x8800] ;  /* 0x00880000cc18783b */ /* 0x004ea20000000200 */
        /* <DEDUP_REMOVED lines=10> */
[----:B------:R-:W-:Y:S01]  /*3dc0*/  IADD3 R7, R3, 0x8, RZ ;  /* 0x0000000803077810 */ /* 0x000fe20007ffe0ff */
[----:B------:R-:W3:Y:S01]  /*3dd0*/  LDSM.16.M88.4 R16, [R208+0x2000] ;  /* 0x00200000d010783b */ /* 0x000ee20000000200 */
[----:B------:R-:W-:Y:S01]  /*3de0*/  IMAD.IADD R211, R0, 0x1, R215 ;  /* 0x0000000100d37824 */ /* 0x000fe200078e02d7 */
[----:B------:R-:W-:-:S02]  /*3df0*/  SHF.R.S32.HI R0, RZ, 0x1f, R92 ;  /* 0x0000001fff007819 */ /* 0x000fc4000001145c */
[----:B------:R-:W4:Y:S01]  /*3e00*/  LDSM.16.M88.4 R36, [R215+0x800] ;  /* 0x00080000d724783b */ /* 0x000f220000000200 */
[----:B------:R-:W-:Y:S02]  /*3e10*/  IADD3 R6, R3, 0x40, RZ ;  /* 0x0000004003067810 */ /* 0x000fe40007ffe0ff */
[----:B------:R-:W-:Y:S01]  /*3e20*/  LEA.HI R0, R0, R92, RZ, 0x2 ;  /* 0x0000005c00007211 */ /* 0x000fe200078f10ff */
[----:B------:R-:W3:Y:S03]  /*3e30*/  LDSM.16.M88.4 R20, [R208] ;  /* 0x00000000d014783b */ /* 0x000ee60000000200 */
[----:B------:R-:W-:Y:S01]  /*3e40*/  LOP3.LUT R5, R0, 0xfffffffc, RZ, 0xc0, !PT ;  /* 0xfffffffc00057812 */ /* 0x000fe200078ec0ff */
[----:B------:R-:W-:Y:S01]  /*3e50*/  LDSM.16.M88.4 R60, [R213+0x8000] ;  /* 0x00800000d53c783b */ /* 0x000fe20000000200 */
[----:B------:R-:W-:-:S03]  /*3e60*/  IMAD.U32 R0, RZ, RZ, UR32 ;  /* 0x00000020ff007e24 */ /* 0x000fc6000f8e00ff */
[----:B------:R-:W3:Y:S01]  /*3e70*/  LDSM.16.M88.4 R28, [R214+0x2000] ;  /* 0x00200000d61c783b */ /* 0x000ee20000000200 */
[----:B------:R-:W-:Y:S02]  /*3e80*/  IMAD.IADD R5, R92, 0x1, -R5 ;  /* 0x000000015c057824 */ /* 0x000fe400078e0a05 */
[----:B------:R-:W-:Y:S01]  /*3e90*/  IMAD R0, R0, 0x20, R104 ;  /* 0x0000002000007824 */ /* 0x000fe200078e0268 */
[----:B------:R-:W3:Y:S01]  /*3ea0*/  LDSM.16.M88.4 R48, [R213+0x8800] ;  /* 0x00880000d530783b */ /* 0x000ee20000000200 */
[C---:B-1----:R-:W-:Y:S03]  /*3eb0*/  HMMA.16816.F32 R44, R8.reuse, R32, RZ ;  /* 0x00000020082c723c */ /* 0x042fe600000018ff */
[----:B------:R-:W-:Y:S04]  /*3ec0*/  LDSM.16.M88.4 R84, [R211] ;  /* 0x00000000d354783b */ /* 0x000fe80000000200 */
[----:B------:R-:W-:Y:S01]  /*3ed0*/  LDSM.16.M88.4 R80, [R211+0x800] ;  /* 0x00080000d350783b */ /* 0x000fe20000000200 */
[C---:B------:R-:W-:Y:S03]  /*3ee0*/  HMMA.16816.F32 R52, R8.reuse, R34, RZ ;  /* 0x000000220834723c */ /* 0x040fe600000018ff */
[----:B------:R1:W-:Y:S05]  /*3ef0*/  STL [R1+0x94], R5 ;  /* 0x0000940501007387 */ /* 0x0003ea0000100800 */
[C---:B--2---:R-:W-:Y:S08]  /*3f00*/  HMMA.16816.F32 R64, R8.reuse, R24, RZ ;  /* 0x000000180840723c */ /* 0x044ff000000018ff */
[----:B------:R-:W-:Y:S01]  /*3f10*/  HMMA.16816.F32 R76, R8, R26, RZ ;  /* 0x0000001a084c723c */ /* 0x000fe200000018ff */
[----:B------:R-:W2:Y:S07]  /*3f20*/  LDSM.16.M88.4 R8, [R214] ;  /* 0x00000000d608783b */ /* 0x000eae0000000200 */
[----:B-----5:R-:W-:Y:S01]  /*3f30*/  HMMA.16816.F32 R72, R12, R32, RZ ;  /* 0x000000200c48723c */ /* 0x020fe200000018ff */
[----:B-1----:R-:W-:-:S07]  /*3f40*/  IADD3 R5, R3, 0x48, RZ ;  /* 0x0000004803057810 */ /* 0x002fce0007ffe0ff */
[C---:B------:R-:W-:Y:S08]  /*3f50*/  HMMA.16816.F32 R68, R12.reuse, R34, RZ ;  /* 0x000000220c44723c */ /* 0x040ff000000018ff */
[----:B------:R-:W-:Y:S08]  /*3f60*/  HMMA.16816.F32 R56, R12, R24, RZ ;  /* 0x000000180c38723c */ /* 0x000ff000000018ff */
[----:B---3--:R-:W-:Y:S08]  /*3f70*/  HMMA.16816.F32 R32, R16, R40, R44 ;  /* 0x000000281020723c */ /* 0x008ff0000000182c */
[----:B------:R-:W-:Y:S01]  /*3f80*/  HMMA.16816.F32 R12, R12, R26, RZ ;  /* 0x0000001a0c0c723c */ /* 0x000fe200000018ff */
[----:B------:R-:W1:Y:S07]  /*3f90*/  LDSM.16.M88.4 R24, [R212+0x2000] ;  /* 0x00200000d418783b */ /* 0x000e6e0000000200 */
[C---:B------:R-:W-:Y:S08]  /*3fa0*/  HMMA.16816.F32 R44, R16.reuse, R42, R52 ;  /* 0x0000002a102c723c */ /* 0x040ff00000001834 */
[C---:B----4-:R-:W-:Y:S08]  /*3fb0*/  HMMA.16816.F32 R52, R16.reuse, R36, R64 ;  /* 0x000000241034723c */ /* 0x050ff00000001840 */
[----:B------:R-:W-:Y:S01]  /*3fc0*/  HMMA.16816.F32 R76, R16, R38, R76 ;  /* 0x00000026104c723c */ /* 0x000fe2000000184c */
[----:B------:R-:W3:Y:S07]  /*3fd0*/  LDSM.16.M88.4 R16, [R212] ;  /* 0x00000000d410783b */ /* 0x000eee0000000200 */
[C---:B------:R-:W-:Y:S08]  /*3fe0*/  HMMA.16816.F32 R72, R20.reuse, R40, R72 ;  /* 0x000000281448723c */ /* 0x040ff00000001848 */
[C---:B------:R-:W-:Y:S01]  /*3ff0*/  HMMA.16816.F32 R88, R20.reuse, R36, R56 ;  /* 0x000000241458723c */ /* 0x040fe20000001838 */
[----:B------:R-:W-:Y:S07]  /*4000*/  LDSM.16.M88.4 R56, [R204+0x9000] ;  /* 0x00900000cc38783b */ /* 0x000fee0000000200 */
[C---:B------:R-:W-:Y:S08]  /*4010*/  HMMA.16816.F32 R64, R20.reuse, R42, R68 ;  /* 0x0000002a1440723c */ /* 0x040ff00000001844 */
[----:B------:R-:W-:Y:S01]  /*4020*/  HMMA.16816.F32 R36, R20, R38, R12 ;  /* 0x000000261424723c */ /* 0x000fe2000000180c */
[----:B------:R-:W4:Y:S07]  /*4030*/  LDSM.16.M88.4 R20, [R206+0x6000] ;  /* 0x00600000ce14783b */ /* 0x000f2e0000000200 */
[C---:B------:R-:W-:Y:S08]  /*4040*/  HMMA.16816.F32 R40, R28.reuse, R62, R44 ;  /* 0x0000003e1c28723c */ /* 0x040ff0000000182c */
[C---:B------:R-:W-:Y:S08]  /*4050*/  HMMA.16816.F32 R12, R28.reuse, R60, R32 ;  /* 0x0000003c1c0c723c */ /* 0x040ff00000001820 */
[C---:B------:R-:W-:Y:S01]  /*4060*/  HMMA.16816.F32 R44, R28.reuse, R48, R52 ;  /* 0x000000301c2c723c */ /* 0x040fe20000001834 */
[----:B------:R-:W5:Y:S07]  /*4070*/  LDSM.16.M88.4 R52, [R204+0x9800] ;  /* 0x00980000cc34783b */ /* 0x000f6e0000000200 */
[----:B------:R-:W-:Y:S08]  /*4080*/  HMMA.16816.F32 R68, R28, R50, R76 ;  /* 0x000000321c44723c */ /* 0x000ff0000000184c */
[C---:B--2---:R-:W-:Y:S08]  /*4090*/  HMMA.16816.F32 R76, R8.reuse, R60, R72 ;  /* 0x0000003c084c723c */ /* 0x044ff00000001848 */
[C---:B------:R-:W-:Y:S08]  /*40a0*/  HMMA.16816.F32 R60, R8.reuse, R62, R64 ;  /* 0x0000003e083c723c */ /* 0x040ff00000001840 */
[C---:B------:R-:W-:Y:S01]  /*40b0*/  HMMA.16816.F32 R72, R8.reuse, R48, R88 ;  /* 0x000000300848723c */ /* 0x040fe20000001858 */
[----:B------:R-:W-:Y:S07]  /*40c0*/  LDSM.16.M88.4 R88, [R215+0x1800] ;  /* 0x00180000d758783b */ /* 0x000fee0000000200 */
[----:B------:R-:W-:Y:S01]  /*40d0*/  HMMA.16816.F32 R36, R8, R50, R36 ;  /* 0x000000320824723c */ /* 0x000fe20000001824 */
[----:B------:R-:W2:Y:S07]  /*40e0*/  LDSM.16.M88.4 R8, [R206+0x4000] ;  /* 0x00400000ce08783b */ /* 0x000eae0000000200 */
[C---:B-1----:R-:W-:Y:S01]  /*40f0*/  HMMA.16816.F32 R32, R24.reuse, R84, R12 ;  /* 0x000000541820723c */ /* 0x042fe2000000180c */
[----:B------:R-:W-:Y:S07]  /*4100*/  LDSM.16.M88.4 R12, [R208+0x6000] ;  /* 0x00600000d00c783b */ /* 0x000fee0000000200 */
[C---:B------:R-:W-:Y:S08]  /*4110*/  HMMA.16816.F32 R28, R24.reuse, R86, R40 ;  /* 0x00000056181c723c */ /* 0x040ff00000001828 */
[C---:B------:R-:W-:Y:S01]  /*4120*/  HMMA.16816.F32 R48, R24.reuse, R80, R44 ;  /* 0x000000501830723c */ /* 0x040fe2000000182c */
[----:B------:R-:W1:Y:S07]  /*4130*/  LDSM.16.M88.4 R44, [R215+0x1000] ;  /* 0x00100000d72c783b */ /* 0x000e6e0000000200 */
[----:B------:R-:W-:Y:S08]  /*4140*/  HMMA.16816.F32 R40, R24, R82, R68 ;  /* 0x000000521828723c */ /* 0x000ff00000001844 */
[C---:B---3--:R-:W-:Y:S08]  /*4150*/  HMMA.16816.F32 R64, R16.reuse, R84, R76 ;  /* 0x000000541040723c */ /* 0x048ff0000000184c */
[C---:B------:R-:W-:Y:S08]  /*4160*/  HMMA.16816.F32 R68, R16.reuse, R86, R60 ;  /* 0x000000561044723c */ /* 0x040ff0000000183c */
[C---:B------:R-:W-:Y:S08]  /*4170*/  HMMA.16816.F32 R72, R16.reuse, R80, R72 ;  /* 0x000000501048723c */ /* 0x040ff00000001848 */
[----:B------:R-:W-:Y:S01]  /*4180*/  HMMA.16816.F32 R60, R16, R82, R36 ;  /* 0x00000052103c723c */ /* 0x000fe20000001824 */
[----:B------:R-:W3:Y:S07]  /*4190*/  LDSM.16.M88.4 R16, [R208+0x4000] ;  /* 0x00400000d010783b */ /* 0x000eee0000000200 */
[C---:B----4-:R-:W-:Y:S08]  /*41a0*/  HMMA.16816.F32 R32, R20.reuse, R56, R32 ;  /* 0x000000381420723c */ /* 0x050ff00000001820 */
[C---:B------:R-:W-:Y:S08]  /*41b0*/  HMMA.16816.F32 R28, R20.reuse, R58, R28 ;  /* 0x0000003a141c723c */ /* 0x040ff0000000181c */
[C---:B-----5:R-:W-:Y:S08]  /*41c0*/  HMMA.16816.F32 R24, R20.reuse, R52, R48 ;  /* 0x000000341418723c */ /* 0x060ff00000001830 */
[----:B------:R-:W-:Y:S08]  /*41d0*/  HMMA.16816.F32 R20, R20, R54, R40 ;  /* 0x000000361414723c */ /* 0x000ff00000001828 */
[C---:B--2---:R-:W-:Y:S08]  /*41e0*/  HMMA.16816.F32 R40, R8.reuse, R56, R64 ;  /* 0x000000380828723c */ /* 0x044ff00000001840 */
[C---:B------:R-:W-:Y:S08]  /*41f0*/  HMMA.16816.F32 R48, R8.reuse, R52, R72 ;  /* 0x000000340830723c */ /* 0x040ff00000001848 */
[C---:B------:R-:W-:Y:S08]  /*4200*/  HMMA.16816.F32 R36, R8.reuse, R58, R68 ;  /* 0x0000003a0824723c */ /* 0x040ff00000001844 */
[----:B------:R-:W-:Y:S01]  /*4210*/  HMMA.16816.F32 R72, R8, R54, R60 ;  /* 0x000000360848723c */ /* 0x000fe2000000183c */
[----:B------:R-:W-:Y:S07]  /*4220*/  LDSM.16.M88.4 R8, [R214+0x6000] ;  /* 0x00600000d608783b */ /* 0x000fee0000000200 */
[C---:B-1----:R-:W-:Y:S01]  /*4230*/  HMMA.16816.F32 R64, R12.reuse, R44, R32 ;  /* 0x0000002c0c40723c */ /* 0x042fe20000001820 */
[----:B------:R-:W-:Y:S07]  /*4240*/  LDSM.16.M88.4 R32, [R213+0x9800] ;  /* 0x00980000d520783b */ /* 0x000fee0000000200 */
[C---:B------:R-:W-:Y:S01]  /*4250*/  HMMA.16816.F32 R68, R12.reuse, R46, R28 ;  /* 0x0000002e0c44723c */ /* 0x040fe2000000181c */
[----:B------:R-:W1:Y:S07]  /*4260*/  LDSM.16.M88.4 R28, [R213+0x9000] ;  /* 0x00900000d51c783b */ /* 0x000e6e0000000200 */
[C---:B------:R-:W-:Y:S01]  /*4270*/  HMMA.16816.F32 R60, R12.reuse, R88, R24 ;  /* 0x000000580c3c723c */ /* 0x040fe20000001818 */
[----:B------:R-:W-:Y:S07]  /*4280*/  LDSM.16.M88.4 R24, [R212+0x4000] ;  /* 0x00400000d418783b */ /* 0x000fee0000000200 */
[----:B------:R-:W-:Y:S01]  /*4290*/  HMMA.16816.F32 R56, R12, R90, R20 ;  /* 0x0000005a0c38723c */ /* 0x000fe20000001814 */
[----:B------:R-:W2:Y:S04]  /*42a0*/  LDSM.16.M88.4 R12, [R214+0x4000] ;  /* 0x00400000d60c783b */ /* 0x000ea80000000200 */
[----:B------:R-:W-:Y:S03]  /*42b0*/  LDSM.16.M88.4 R20, [R212+0x6000] ;  /* 0x00600000d414783b */ /* 0x000fe60000000200 */
[C---:B---3--:R-:W-:Y:S08]  /*42c0*/  HMMA.16816.F32 R40, R16.reuse, R44, R40 ;  /* 0x0000002c1028723c */ /* 0x048ff00000001828 */
[C---:B------:R-:W-:Y:S01]  /*42d0*/  HMMA.16816.F32 R52, R16.reuse, R46, R36 ;  /* 0x0000002e1034723c */ /* 0x040fe20000001824 */
[----:B------:R-:W3:Y:S07]  /*42e0*/  LDSM.16.M88.4 R36, [R211+0x1000] ;  /* 0x00100000d324783b */ /* 0x000eee0000000200 */
[C---:B------:R-:W-:Y:S08]  /*42f0*/  HMMA.16816.F32 R48, R16.reuse, R88, R48 ;  /* 0x000000581030723c */ /* 0x040ff00000001830 */
[----:B------:R-:W-:Y:S08]  /*4300*/  HMMA.16816.F32 R72, R16, R90, R72 ;  /* 0x0000005a1048723c */ /* 0x000ff00000001848 */
[-C--:B-1----:R-:W-:Y:S08]  /*4310*/  HMMA.16816.F32 R44, R8, R28.reuse, R64 ;  /* 0x0000001c082c723c */ /* 0x082ff00000001840 */
[----:B--2---:R-:W-:Y:S08]  /*4320*/  HMMA.16816.F32 R16, R12, R28, R40 ;  /* 0x0000001c0c10723c */ /* 0x004ff00000001828 */
[C---:B------:R-:W-:Y:S08]  /*4330*/  HMMA.16816.F32 R40, R8.reuse, R30, R68 ;  /* 0x0000001e0828723c */ /* 0x040ff00000001844 */
[C---:B------:R-:W-:Y:S08]  /*4340*/  HMMA.16816.F32 R60, R8.reuse, R32, R60 ;  /* 0x00000020083c723c */ /* 0x040ff0000000183c */
[----:B------:R-:W-:Y:S07]  /*4350*/  HMMA.16816.F32 R56, R8, R34, R56 ;  /* 0x000000220838723c */ /* 0x000fee0000001838 */
[C---:B------:R-:W-:Y:S01]  /*4360*/  IADD3 R8, R3.reuse, UR11, RZ ;  /* 0x0000000b03087c10 */ /* 0x040fe2000fffe0ff */
[----:B------:R-:W-:Y:S01]  /*4370*/  HMMA.16816.F32 R52, R12, R30, R52 ;  /* 0x0000001e0c34723c */ /* 0x000fe20000001834 */
[----:B------:R-:W-:-:S02]  /*4380*/  IADD3 R9, R3, UR13, RZ ;  /* 0x0000000d03097c10 */ /* 0x000fc4000fffe0ff */
[----:B------:R-:W-:Y:S02]  /*4390*/  IMNMX R223, RZ, R8, !PT ;  /* 0x00000008ffdf7217 */ /* 0x000fe40007800200 */
[----:B------:R-:W-:Y:S02]  /*43a0*/  IMNMX R227, R9, UR5, PT ;  /* 0x0000000509e37c17 */ /* 0x000fe4000b800200 */
[----:B------:R-:W-:Y:S01]  /*43b0*/  IADD3 R8, R7, UR11, RZ ;  /* 0x0000000b07087c10 */ /* 0x000fe2000fffe0ff */
[----:B---3--:R-:W-:Y:S01]  /*43c0*/  HMMA.16816.F32 R16, R24, R36, R16 ;  /* 0x000000241810723c */ /* 0x008fe20000001810 */
[----:B------:R-:W-:Y:S02]  /*43d0*/  IADD3 R9, R6, UR11, RZ ;  /* 0x0000000b06097c10 */ /* 0x000fe4000fffe0ff */
[----:B------:R-:W-:Y:S02]  /*43e0*/  IADD3 R10, R5, UR11, RZ ;  /* 0x0000000b050a7c10 */ /* 0x000fe4000fffe0ff */
[----:B------:R-:W-:-:S02]  /*43f0*/  IMNMX R222, RZ, R8, !PT ;  /* 0x00000008ffde7217 */ /* 0x000fc40007800200 */
[----:B------:R-:W-:Y:S01]  /*4400*/  IMNMX R221, RZ, R9, !PT ;  /* 0x00000009ffdd7217 */ /* 0x000fe20007800200 */
[----:B------:R-:W-:Y:S01]  /*4410*/  HMMA.16816.F32 R28, R12, R32, R48 ;  /* 0x000000200c1c723c */ /* 0x000fe20000001830 */
[----:B------:R-:W-:Y:S02]  /*4420*/  IMNMX R220, RZ, R10, !PT ;  /* 0x0000000affdc7217 */ /* 0x000fe40007800200 */
[----:B------:R-:W1:Y:S01]  /*4430*/  LDSM.16.M88.4 R8, [R211+0x1800] ;  /* 0x00180000d308783b */ /* 0x000e620000000200 */
[----:B------:R-:W-:Y:S01]  /*4440*/  IADD3 R7, R7, UR13, RZ ;  /* 0x0000000d07077c10 */ /* 0x000fe2000fffe0ff */
[----:B------:R-:W-:-:S04]  /*4450*/  DEPBAR.LE SB0, 0x0 ;  /* 0x000080000000791a */ /* 0x000fc80000000000 */
[C---:B------:R-:W-:Y:S01]  /*4460*/  HMMA.16816.F32 R44, R20.reuse, R36, R44 ;  /* 0x00000024142c723c */ /* 0x040fe2000000182c */
[----:B------:R-:W-:Y:S02]  /*4470*/  IADD3 R6, R6, UR13, RZ ;  /* 0x0000000d06067c10 */ /* 0x000fe4000fffe0ff */
[----:B------:R-:W-:Y:S02]  /*4480*/  IADD3 R5, R5, UR13, RZ ;  /* 0x0000000d05057c10 */ /* 0x000fe4000fffe0ff */
[C---:B------:R-:W-:Y:S02]  /*4490*/  ISETP.GE.AND P5, PT, R0.reuse, R227, PT ;  /* 0x000000e30000720c */ /* 0x040fe40003fa6270 */
[----:B------:R-:W-:Y:S01]  /*44a0*/  IADD3 R3, R0, 0x1, RZ ;  /* 0x0000000100037810 */ /* 0x000fe20007ffe0ff */
[----:B------:R-:W-:Y:S01]  /*44b0*/  HMMA.16816.F32 R40, R20, R38, R40 ;  /* 0x000000261428723c */ /* 0x000fe20000001828 */
[----:B------:R-:W-:Y:S02]  /*44c0*/  IMNMX R226, R7, UR5, PT ;  /* 0x0000000507e27c17 */ /* 0x000fe4000b800200 */
[----:B------:R-:W-:-:S02]  /*44d0*/  IMNMX R225, R6, UR5, PT ;  /* 0x0000000506e17c17 */ /* 0x000fc4000b800200 */
[----:B------:R-:W-:Y:S02]  /*44e0*/  IMNMX R224, R5, UR5, PT ;  /* 0x0000000505e07c17 */ /* 0x000fe4000b800200 */
[----:B------:R-:W-:Y:S01]  /*44f0*/  ISETP.LT.OR P5, PT, R0, R223, P5 ;  /* 0x000000df0000720c */ /* 0x000fe20002fa1670 */
[----:B------:R-:W-:Y:S01]  /*4500*/  HMMA.16816.F32 R36, R24, R38, R52 ;  /* 0x000000261824723c */ /* 0x000fe20000001834 */
[C---:B------:R-:W-:Y:S02]  /*4510*/  ISETP.GE.AND P6, PT, R3.reuse, R227, PT ;  /* 0x000000e30300720c */ /* 0x040fe40003fc6270 */
[C---:B------:R-:W-:Y:S02]  /*4520*/  ISETP.GE.AND P4, PT, R3.reuse, R226, PT ;  /* 0x000000e20300720c */ /* 0x040fe40003f86270 */
[C---:B------:R-:W-:Y:S02]  /*4530*/  ISETP.GE.AND P2, PT, R3.reuse, R225, PT ;  /* 0x000000e10300720c */ /* 0x040fe40003f46270 */
[----:B------:R-:W-:Y:S01]  /*4540*/  ISETP.GE.AND P0, PT, R3, R224, PT ;  /* 0x000000e00300720c */ /* 0x000fe20003f06270 */
[----:B------:R-:W-:Y:S01]  /*4550*/  HMMA.16816.F32 R12, R12, R34, R72 ;  /* 0x000000220c0c723c */ /* 0x000fe20000001848 */
[----:B------:R-:W-:-:S02]  /*4560*/  FSEL R48, R16, -INF , !P5 ;  /* 0xff80000010307808 */ /* 0x000fc40006800000 */
[C---:B------:R-:W-:Y:S02]  /*4570*/  ISETP.GE.AND P3, PT, R0.reuse, R226, PT ;  /* 0x000000e20000720c */ /* 0x040fe40003f66270 */
[C---:B------:R-:W-:Y:S02]  /*4580*/  ISETP.GE.AND P1, PT, R0.reuse, R225, PT ;  /* 0x000000e10000720c */ /* 0x040fe40003f26270 */
[----:B------:R-:W-:Y:S02]  /*4590*/  ISETP.GE.AND P5, PT, R0, R224, PT ;  /* 0x000000e00000720c */ /* 0x000fe40003fa6270 */
[C---:B------:R-:W-:Y:S01]  /*45a0*/  ISETP.LT.OR P6, PT, R3.reuse, R223, P6 ;  /* 0x000000df0300720c */ /* 0x040fe200037c1670 */
[----:B-1----:R-:W-:Y:S01]  /*45b0*/  HMMA.16816.F32 R28, R24, R8, R28 ;  /* 0x00000008181c723c */ /* 0x002fe2000000181c */
[C---:B------:R-:W-:Y:S02]  /*45c0*/  ISETP.LT.OR P4, PT, R3.reuse, R222, P4 ;  /* 0x000000de0300720c */ /* 0x040fe40002781670 */
[----:B------:R-:W-:-:S02]  /*45d0*/  ISETP.LT.OR P2, PT, R3, R221, P2 ;  /* 0x000000dd0300720c */ /* 0x000fc40001741670 */
[----:B------:R-:W-:Y:S02]  /*45e0*/  ISETP.LT.OR P0, PT, R3, R220, P0 ;  /* 0x000000dc0300720c */ /* 0x000fe40000701670 */
[C---:B------:R-:W-:Y:S02]  /*45f0*/  ISETP.LT.OR P3, PT, R0.reuse, R222, P3 ;  /* 0x000000de0000720c */ /* 0x040fe40001f61670 */
[C---:B------:R-:W-:Y:S02]  /*4600*/  IADD3 R3, R0.reuse, 0x8, RZ ;  /* 0x0000000800037810 */ /* 0x040fe40007ffe0ff */
[C---:B------:R-:W-:Y:S02]  /*4610*/  ISETP.LT.OR P1, PT, R0.reuse, R221, P1 ;  /* 0x000000dd0000720c */ /* 0x040fe40000f21670 */
[C---:B------:R-:W-:Y:S01]  /*4620*/  ISETP.LT.OR P5, PT, R0.reuse, R220, P5 ;  /* 0x000000dc0000720c */ /* 0x040fe20002fa1670 */
[----:B------:R-:W-:Y:S01]  /*4630*/  HMMA.16816.F32 R24, R24, R10, R12 ;  /* 0x0000000a1818723c */ /* 0x000fe2000000180c */
[----:B------:R-:W-:-:S02]  /*4640*/  IADD3 R5, R0, 0x9, RZ ;  /* 0x0000000900057810 */ /* 0x000fc40007ffe0ff */
[----:B------:R-:W-:Y:S02]  /*4650*/  FSEL R45, R45, -INF , !P2 ;  /* 0xff8000002d2d7808 */ /* 0x000fe40005000000 */
[----:B------:R-:W-:Y:S02]  /*4660*/  FSEL R49, R18, -INF , !P3 ;  /* 0xff80000012317808 */ /* 0x000fe40005800000 */
[----:B------:R-:W-:Y:S02]  /*4670*/  FSEL R76, R44, -INF , !P1 ;  /* 0xff8000002c4c7808 */ /* 0x000fe40004800000 */
[----:B------:R-:W-:Y:S01]  /*4680*/  FSEL R77, R46, -INF , !P5 ;  /* 0xff8000002e4d7808 */ /* 0x000fe20006800000 */
[----:B------:R-:W-:Y:S01]  /*4690*/  BAR.SYNC.DEFER_BLOCKING 0x0 ;  /* 0x0000000000007b1d */ /* 0x000fe20000010000 */
[----:B------:R-:W-:Y:S02]  /*46a0*/  ISETP.GE.AND P2, PT, R3, R224, PT ;  /* 0x000000e00300720c */ /* 0x000fe40003f46270 */
[----:B------:R-:W-:-:S02]  /*46b0*/  FSEL R75, R47, -INF , !P0 ;  /* 0xff8000002f4b7808 */ /* 0x000fc40004000000 */
[C---:B------:R-:W-:Y:S02]  /*46c0*/  ISETP.GE.AND P3, PT, R3.reuse, R227, PT ;  /* 0x000000e30300720c */ /* 0x040fe40003f66270 */
[C---:B------:R-:W-:Y:S02]  /*46d0*/  ISETP.GE.AND P1, PT, R3.reuse, R226, PT ;  /* 0x000000e20300720c */ /* 0x040fe40003f26270 */
[-C--:B------:R-:W-:Y:S02]  /*46e0*/  ISETP.GE.AND P5, PT, R3, R225.reuse, PT ;  /* 0x000000e10300720c */ /* 0x080fe40003fa6270 */
[----:B------:R-:W-:Y:S02]  /*46f0*/  ISETP.GE.AND P0, PT, R5, R225, PT ;  /* 0x000000e10500720c */ /* 0x000fe40003f06270 */
[----:B------:R-:W-:Y:S02]  /*4700*/  FSEL R32, R17, -INF , !P6 ;  /* 0xff80000011207808 */ /* 0x000fe40007000000 */
[----:B------:R-:W-:-:S02]  /*4710*/  FSEL R34, R19, -INF , !P4 ;  /* 0xff80000013227808 */ /* 0x000fc40006000000 */
[C---:B------:R-:W-:Y:S01]  /*4720*/  HMMA.16816.F32 R16, R20.reuse, R8, R60 ;  /* 0x000000081410723c */ /* 0x040fe2000000183c */
[C---:B------:R-:W-:Y:S02]  /*4730*/  ISETP.LT.OR P2, PT, R3.reuse, R220, P2 ;  /* 0x000000dc0300720c */ /* 0x040fe40001741670 */
[C---:B------:R-:W-:Y:S02]  /*4740*/  ISETP.LT.OR P3, PT, R3.reuse, R223, P3 ;  /* 0x000000df0300720c */ /* 0x040fe40001f61670 */
[C---:B------:R-:W-:Y:S02]  /*4750*/  ISETP.LT.OR P1, PT, R3.reuse, R222, P1 ;  /* 0x000000de0300720c */ /* 0x040fe40000f21670 */
[-C--:B------:R-:W-:Y:S01]  /*4760*/  ISETP.LT.OR P5, PT, R3, R221.reuse, P5 ;  /* 0x000000dd0300720c */ /* 0x080fe20002fa1670 */
[----:B------:R-:W-:Y:S01]  /*4770*/  HMMA.16816.F32 R20, R20, R10, R56 ;  /* 0x0000000a1414723c */ /* 0x000fe20000001838 */
[----:B------:R-:W-:Y:S02]  /*4780*/  ISETP.LT.OR P0, PT, R5, R221, P0 ;  /* 0x000000dd0500720c */ /* 0x000fe40000701670 */
[----:B------:R-:W-:-:S02]  /*4790*/  IADD3 R3, R0, 0x10, RZ ;  /* 0x0000001000037810 */ /* 0x000fc40007ffe0ff */
[----:B------:R-:W-:Y:S02]  /*47a0*/  FSEL R72, R42, -INF , !P2 ;  /* 0xff8000002a487808 */ /* 0x000fe40005000000 */
[----:B------:R-:W-:Y:S02]  /*47b0*/  FSEL R33, R36, -INF , !P3 ;  /* 0xff80000024217808 */ /* 0x000fe40005800000 */
[----:B------:R-:W-:Y:S02]  /*47c0*/  FSEL R38, R38, -INF , !P1 ;  /* 0xff80000026267808 */ /* 0x000fe40004800000 */
[----:B------:R-:W-:Y:S02]  /*47d0*/  FSEL R44, R40, -INF , !P5 ;  /* 0xff800000282c7808 */ /* 0x000fe40006800000 */
[----:B------:R-:W-:Y:S02]  /*47e0*/  FSEL R42, R41, -INF , !P0 ;  /* 0xff800000292a7808 */ /* 0x000fe40004000000 */
[----:B------:R-:W-:-:S02]  /*47f0*/  ISETP.GE.AND P6, PT, R5, R227, PT ;  /* 0x000000e30500720c */ /* 0x000fc40003fc6270 */
[C---:B------:R-:W-:Y:S02]  /*4800*/  ISETP.GE.AND P4, PT, R5.reuse, R226, PT ;  /* 0x000000e20500720c */ /* 0x040fe40003f86270 */
[----:B------:R-:W-:Y:S02]  /*4810*/  ISETP.GE.AND P3, PT, R5, R224, PT ;  /* 0x000000e00500720c */ /* 0x000fe40003f66270 */
[C---:B------:R-:W-:Y:S02]  /*4820*/  ISETP.GE.AND P1, PT, R3.reuse, R227, PT ;  /* 0x000000e30300720c */ /* 0x040fe40003f26270 */
[C---:B------:R-:W-:Y:S02]  /*4830*/  ISETP.GE.AND P5, PT, R3.reuse, R226, PT ;  /* 0x000000e20300720c */ /* 0x040fe40003fa6270 */
[C---:B------:R-:W-:Y:S02]  /*4840*/  ISETP.GE.AND P2, PT, R3.reuse, R225, PT ;  /* 0x000000e10300720c */ /* 0x040fe40003f46270 */
[----:B------:R-:W-:-:S02]  /*4850*/  ISETP.GE.AND P0, PT, R3, R224, PT ;  /* 0x000000e00300720c */ /* 0x000fc40003f06270 */
[CC--:B------:R-:W-:Y:S02]  /*4860*/  ISETP.LT.OR P6, PT, R5.reuse, R223.reuse, P6 ;  /* 0x000000df0500720c */ /* 0x0c0fe400037c1670 */
[C---:B------:R-:W-:Y:S02]  /*4870*/  ISETP.LT.OR P4, PT, R5.reuse, R222, P4 ;  /* 0x000000de0500720c */ /* 0x040fe40002781670 */
[----:B------:R-:W-:Y:S02]  /*4880*/  ISETP.LT.OR P3, PT, R5, R220, P3 ;  /* 0x000000dc0500720c */ /* 0x000fe40001f61670 */
        /* <DEDUP_REMOVED lines=20> */
[----:B------:R-:W-:-:S02]  /*49d0*/  IADD3 R0, R0, 0x19, RZ ;  /* 0x0000001900007810 */ /* 0x000fc40007ffe0ff */
[----:B------:R-:W-:Y:S02]  /*49e0*/  ISETP.LT.OR P0, PT, R3, R221, P0 ;  /* 0x000000dd0300720c */ /* 0x000fe40000701670 */
[----:B------:R-:W-:Y:S02]  /*49f0*/  FSEL R29, R29, -INF , !P6 ;  /* 0xff8000001d1d7808 */ /* 0x000fe40007000000 */
[----:B------:R-:W-:Y:S02]  /*4a00*/  FSEL R46, R20, -INF , !P0 ;  /* 0xff800000142e7808 */ /* 0x000fe40004000000 */
[C---:B------:R-:W-:Y:S02]  /*4a10*/  ISETP.GE.AND P0, PT, R0.reuse, R224, PT ;  /* 0x000000e00000720c */ /* 0x040fe40003f06270 */
[C---:B------:R-:W-:Y:S02]  /*4a20*/  ISETP.GE.AND P6, PT, R0.reuse, R227, PT ;  /* 0x000000e30000720c */ /* 0x040fe40003fc6270 */
[----:B------:R-:W-:-:S02]  /*4a30*/  ISETP.LT.OR P0, PT, R0, R220, P0 ;  /* 0x000000dc0000720c */ /* 0x000fc40000701670 */
[----:B------:R-:W-:Y:S02]  /*4a40*/  FSEL R41, R17, -INF , !P3 ;  /* 0xff80000011297808 */ /* 0x000fe40005800000 */
[----:B------:R-:W-:Y:S02]  /*4a50*/  FSEL R74, R23, -INF , !P0 ;  /* 0xff800000174a7808 */ /* 0x000fe40004000000 */
[----:B------:R-:W-:Y:S02]  /*4a60*/  PLOP3.LUT P0, PT, PT, PT, UP0, 0x80, 0x0 ;  /* 0x000000000000781c */ /* 0x000fe40003f0f008 */
[----:B------:R-:W-:Y:S02]  /*4a70*/  ISETP.LT.OR P3, PT, R0, R223, P6 ;  /* 0x000000df0000720c */ /* 0x000fe40003761670 */
[----:B------:R-:W-:Y:S02]  /*4a80*/  FSEL R30, R30, -INF , !P5 ;  /* 0xff8000001e1e7808 */ /* 0x000fe40006800000 */
[----:B------:R-:W-:-:S02]  /*4a90*/  FSEL R31, R31, -INF , !P4 ;  /* 0xff8000001f1f7808 */ /* 0x000fc40006000000 */
[----:B------:R-:W-:Y:S02]  /*4aa0*/  FSEL R40, R16, -INF , !P2 ;  /* 0xff80000010287808 */ /* 0x000fe40005000000 */
[----:B------:R-:W-:Y:S02]  /*4ab0*/  FSEL R78, R19, -INF , !P1 ;  /* 0xff800000134e7808 */ /* 0x000fe40004800000 */
[----:B------:R-:W-:Y:S02]  /*4ac0*/  ISETP.GE.AND P6, PT, R0, R225, PT ;  /* 0x000000e10000720c */ /* 0x000fe40003fc6270 */
        /* <DEDUP_REMOVED lines=9> */
[----:B------:R-:W-:Y:S02]  /*4b60*/  FSEL R43, R21, -INF , !P6 ;  /* 0xff800000152b7808 */ /* 0x000fe40007000000 */
[----:B------:R-:W-:Y:S02]  /*4b70*/  LOP3.LUT R0, R93, R94, RZ, 0xfc, !PT ;  /* 0x0000005e5d007212 */ /* 0x000fe400078efcff */
        /* <DEDUP_REMOVED lines=46> */
.L_x_1441:
[----:B------:R-:W-:Y:S05]  /*4e60*/  BSYNC B0 ;  /* 0x0000000000007941 */ /* 0x000fea0003800000 */
.L_x_1440:
[----:B------:R-:W0:Y:S02]  /*4e70*/  LDGDEPBAR ;  /* 0x00000000000079af */ /* 0x000e240000000000 */
.L_x_1439:
[----:B------:R-:W-:Y:S01]  /*4e80*/  FMNMX.FTZ R136, R48, R32, !PT ;  /* 0x0000002030887209 */ /* 0x000fe20007810000 */
[----:B-1----:R-:W-:Y:S01]  /*4e90*/  IMAD.WIDE.U32 R10, R252, -0x326172a9, RZ ;  /* 0xcd9e8d57fc0a7825 */ /* 0x002fe200078e00ff */
[----:B------:R-:W-:Y:S01]  /*4ea0*/  FMNMX.FTZ R3, R49, R34, !PT ;  /* 0x0000002231037209 */ /* 0x000fe20007810000 */
[----:B------:R-:W-:Y:S01]  /*4eb0*/  UIADD3 UR15, UR31, -0x4498517b, URZ ;  /* 0xbb67ae851f0f7890 */ /* 0x000fe2000fffe03f */
[----:B------:R-:W-:Y:S01]  /*4ec0*/  FMNMX.FTZ R136, R33, R136, !PT ;  /* 0x0000008821887209 */ /* 0x000fe20007810000 */
[----:B------:R-:W-:Y:S01]  /*4ed0*/  IMAD.WIDE.U32 R236, R98, -0x2daee0ad, RZ ;  /* 0xd2511f5362ec7825 */ /* 0x000fe200078e00ff */
[----:B------:R-:W-:Y:S01]  /*4ee0*/  FMNMX.FTZ R3, R38, R3, !PT ;  /* 0x0000000326037209 */ /* 0x000fe20007810000 */
[----:B------:R-:W-:Y:S01]  /*4ef0*/  UIADD3 UR16, UR30, -0x61c88647, URZ ;  /* 0x9e3779b91e107890 */ /* 0x000fe2000fffe03f */
        /* <DEDUP_REMOVED lines=17> */
[----:B------:R-:W-:Y:S01]  /*5010*/  IMAD R90, R95, 0x10000, R95 ;  /* 0x000100005f5a7824 */ /* 0x000fe200078e025f */
[----:B------:R-:W-:Y:S01]  /*5020*/  FMNMX.FTZ R3, R20, R3, !PT ;  /* 0x0000000314037209 */ /* 0x000fe20007810000 */
[--C-:B------:R-:W-:Y:S01]  /*5030*/  IMAD R207, R4, 0x2, R205.reuse ;  /* 0x0000000204cf7824 */ /* 0x100fe200078e02cd */
[----:B------:R-:W-:Y:S01]  /*5040*/  LOP3.LUT R249, R96, UR30, RZ, 0x3c, !PT ;  /* 0x0000001e60f97c12 */ /* 0x000fe2000f8e3cff */
[----:B------:R-:W1:Y:S01]  /*5050*/  SHFL.BFLY PT, R5, R136, 0x2, 0x1f ;  /* 0x0c401f0088057f89 */ /* 0x000e6200000e0000 */
[C---:B------:R-:W-:Y:S01]  /*5060*/  IMAD R210, R2.reuse, 0x2, R205 ;  /* 0x0000000202d27824 */ /* 0x040fe200078e02cd */
[----:B------:R-:W-:Y:S01]  /*5070*/  UIADD3 UR8, UR30, 0x1715609d, URZ ;  /* 0x1715609d1e087890 */ /* 0x000fe2000fffe03f */
[----:B--2---:R-:W-:Y:S01]  /*5080*/  LOP3.LUT R7, R11, R249, RZ, 0x3c, !PT ;  /* 0x000000f90b077212 */ /* 0x004fe200078e3cff */
[----:B------:R-:W-:Y:S01]  /*5090*/  STL [R1+0x40], R249 ;  /* 0x000040f901007387 */ /* 0x000fe20000100800 */
[----:B------:R-:W-:Y:S01]  /*50a0*/  IMAD R209, R2, 0x2, R207 ;  /* 0x0000000202d17824 */ /* 0x000fe200078e02cf */
[----:B------:R-:W-:-:S02]  /*50b0*/  IADD3 R91, R252, 0x4, RZ ;  /* 0x00000004fc5b7810 */ /* 0x000fc40007ffe0ff */
[----:B------:R-:W-:Y:S01]  /*50c0*/  IMAD.WIDE.U32 R12, R7, -0x2daee0ad, RZ ;  /* 0xd2511f53070c7825 */ /* 0x000fe200078e00ff */
[----:B------:R-:W-:Y:S03]  /*50d0*/  LDSM.16.MT88.4 R152, [R205+0xa000] ;  /* 0x00a00000cd98783b */ /* 0x000fe60000004200 */
[----:B------:R-:W-:Y:S01]  /*50e0*/  IMAD.WIDE.U32 R238, R91, -0x326172a9, RZ ;  /* 0xcd9e8d575bee7825 */ /* 0x000fe200078e00ff */
[----:B------:R-:W-:Y:S04]  /*50f0*/  STL.64 [R1+0x68], R12 ;  /* 0x0000680c01007387 */ /* 0x000fe80000100a00 */
        /* <DEDUP_REMOVED lines=10> */
[----:B-1----:R-:W-:Y:S01]  /*51a0*/  FMNMX.FTZ R3, R5, R3, !PT ;  /* 0x0000000305037209 */ /* 0x002fe20007810000 */
[----:B------:R-:W-:-:S02]  /*51b0*/  IMAD.U32 R5, RZ, RZ, UR31 ;  /* 0x0000001fff057e24 */ /* 0x000fc4000f8e00ff */
[----:B------:R-:W-:Y:S01]  /*51c0*/  LDSM.16.MT88.4 R140, [R205+0xa800] ;  /* 0x00a80000cd8c783b */ /* 0x000fe20000004200 */
[----:B--2---:R-:W-:Y:S02]  /*51d0*/  FMNMX.FTZ R136, R136, R6, !PT ;  /* 0x0000000688887209 */ /* 0x004fe40007810000 */
[----:B------:R-:W-:Y:S01]  /*51e0*/  LOP3.LUT R5, R237, UR32, R5, 0x96, !PT ;  /* 0x00000020ed057c12 */ /* 0x000fe2000f8e9605 */
[----:B------:R-:W1:Y:S01]  /*51f0*/  SHFL.BFLY PT, R135, R3, 0x1, 0x1f ;  /* 0x0c201f0003877f89 */ /* 0x000e6200000e0000 */
[----:B------:R-:W-:Y:S01]  /*5200*/  LOP3.LUT R6, R13, UR15, R236, 0x96, !PT ;  /* 0x0000000f0d067c12 */ /* 0x000fe2000f8e96ec */
[C---:B------:R-:W-:Y:S01]  /*5210*/  FMUL.FTZ R8, R136.reuse, c[0x0][0x23c] ;  /* 0x00008f0088087a20 */ /* 0x040fe20000410000 */
[----:B------:R-:W-:Y:S01]  /*5220*/  FSETP.NEU.FTZ.AND P1, PT, R136, -INF , PT ;  /* 0xff8000008800780b */ /* 0x000fe20003f3d000 */
[----:B------:R-:W-:Y:S01]  /*5230*/  IMAD.WIDE.U32 R88, R5, -0x326172a9, RZ ;  /* 0xcd9e8d5705587825 */ /* 0x000fe200078e00ff */
[----:B------:R-:W-:Y:S02]  /*5240*/  LDSM.16.MT88.4 R24, [R209+0xa800] ;  /* 0x00a80000d118783b */ /* 0x000fe40000004200 */
[----:B------:R-:W-:Y:S01]  /*5250*/  FSEL R8, R8, RZ, P1 ;  /* 0x000000ff08087208 */ /* 0x000fe20000800000 */
[----:B------:R-:W-:Y:S01]  /*5260*/  IMAD.WIDE.U32 R250, R6, -0x326172a9, RZ ;  /* 0xcd9e8d5706fa7825 */ /* 0x000fe200078e00ff */
[----:B------:R-:W-:Y:S01]  /*5270*/  LOP3.LUT R5, R89, UR16, R10, 0x96, !PT ;  /* 0x0000001059057c12 */ /* 0x000fe2000f8e960a */
[----:B------:R-:W-:Y:S02]  /*5280*/  LDSM.16.MT88.4 R176, [R210+0xb800] ;  /* 0x00b80000d2b0783b */ /* 0x000fe40000004200 */
[----:B------:R-:W-:Y:S01]  /*5290*/  FFMA.FTZ R7, R48, c[0x0][0x23c], -R8 ;  /* 0x00008f0030077a23 */ /* 0x000fe20000010808 */
[----:B------:R-:W-:Y:S01]  /*52a0*/  LOP3.LUT R6, R251, UR14, R88, 0x96, !PT ;  /* 0x0000000efb067c12 */ /* 0x000fe2000f8e9658 */
[----:B------:R-:W-:Y:S01]  /*52b0*/  IMAD.WIDE.U32 R10, R5, -0x2daee0ad, RZ ;  /* 0xd2511f53050a7825 */ /* 0x000fe200078e00ff */
[----:B------:R-:W-:Y:S01]  /*52c0*/  LDSM.16.MT88.4 R180, [R209+0xb800] ;  /* 0x00b80000d1b4783b */ /* 0x000fe20000004200 */
[----:B------:R2:W-:Y:S02]  /*52d0*/  MUFU.EX2 R244, R7 ;  /* 0x0000000700f47308 */ /* 0x0005e40000000800 */
[----:B------:R-:W-:Y:S01]  /*52e0*/  FFMA.FTZ R9, R32, c[0x0][0x23c], -R8 ;  /* 0x00008f0020097a23 */ /* 0x000fe20000010808 */
[----:B------:R-:W-:Y:S01]  /*52f0*/  LOP3.LUT R5, R11, UR13, R12, 0x96, !PT ;  /* 0x0000000d0b057c12 */ /* 0x000fe2000f8e960c */
[----:B------:R-:W-:Y:S04]  /*5300*/  STL.64 [R1+0x10], R250 ;  /* 0x000010fa01007387 */ /* 0x000fe80000100a00 */
[----:B------:R-:W-:Y:S01]  /*5310*/  IMAD.WIDE.U32 R12, R5, -0x326172a9, RZ ;  /* 0xcd9e8d57050c7825 */ /* 0x000fe200078e00ff */
[----:B-1----:R-:W-:Y:S01]  /*5320*/  FMNMX.FTZ R135, R3, R135, !PT ;  /* 0x0000008703877209 */ /* 0x002fe20007810000 */
[----:B------:R-:W-:Y:S02]  /*5330*/  MUFU.EX2 R243, R9 ;  /* 0x0000000900f37308 */ /* 0x000fe40000000800 */
[----:B------:R-:W-:Y:S01]  /*5340*/  FFMA.FTZ R5, R33, c[0x0][0x23c], -R8 ;  /* 0x00008f0021057a23 */ /* 0x000fe20000010808 */
[C---:B------:R-:W-:Y:S01]  /*5350*/  FSETP.NEU.FTZ.AND P1, PT, R135.reuse, -INF , PT ;  /* 0xff8000008700780b */ /* 0x040fe20003f3d000 */
[----:B------:R-:W-:-:S02]  /*5360*/  FMUL.FTZ R3, R135, c[0x0][0x23c] ;  /* 0x00008f0087037a20 */ /* 0x000fc40000410000 */
[----:B--2---:R-:W-:Y:S02]  /*5370*/  IMAD.WIDE.U32 R6, R6, -0x2daee0ad, RZ ;  /* 0xd2511f5306067825 */ /* 0x004fe400078e00ff */
[----:B------:R1:W-:Y:S01]  /*5380*/  MUFU.EX2 R242, R5 ;  /* 0x0000000500f27308 */ /* 0x0003e20000000800 */
[----:B------:R-:W-:Y:S02]  /*5390*/  FSEL R3, R3, RZ, P1 ;  /* 0x000000ff03037208 */ /* 0x000fe40000800000 */
[----:B------:R-:W-:Y:S02]  /*53a0*/  LOP3.LUT R7, R7, UR11, R10, 0x96, !PT ;  /* 0x0000000b07077c12 */ /* 0x000fe4000f8e960a */
[----:B------:R-:W-:Y:S01]  /*53b0*/  LOP3.LUT R10, R13, UR12, R250, 0x96, !PT ;  /* 0x0000000c0d0a7c12 */ /* 0x000fe2000f8e96fa */
[----:B------:R-:W-:Y:S02]  /*53c0*/  FFMA.FTZ R4, R38, c[0x0][0x23c], -R3 ;  /* 0x00008f0026047a23 */ /* 0x000fe40000010803 */
[----:B------:R-:W-:-:S02]  /*53d0*/  IMAD.WIDE.U32 R14, R7, -0x326172a9, RZ ;  /* 0xcd9e8d57070e7825 */ /* 0x000fc400078e00ff */
[----:B------:R2:W-:Y:S02]  /*53e0*/  MUFU.EX2 R235, R4 ;  /* 0x0000000400eb7308 */ /* 0x0005e40000000800 */
[----:B------:R-:W-:Y:S01]  /*53f0*/  IMAD.WIDE.U32 R10, R10, -0x2daee0ad, RZ ;  /* 0xd2511f530a0a7825 */ /* 0x000fe200078e00ff */
[----:B------:R-:W-:-:S03]  /*5400*/  LOP3.LUT R7, R15, UR10, R12, 0x96, !PT ;  /* 0x0000000a0f077c12 */ /* 0x000fc6000f8e960c */
[----:B-1----:R-:W-:Y:S02]  /*5410*/  FFMA.FTZ R5, R37, c[0x0][0x23c], -R8 ;  /* 0x00008f0025057a23 */ /* 0x002fe40000010808 */
[----:B------:R-:W-:Y:S02]  /*5420*/  IMAD.WIDE.U32 R12, R7, -0x2daee0ad, RZ ;  /* 0xd2511f53070c7825 */ /* 0x000fe400078e00ff */
[----:B------:R1:W3:Y:S03]  /*5430*/  MUFU.EX2 R241, R5 ;  /* 0x0000000500f17308 */ /* 0x0002e60000000800 */
[----:B------:R-:W-:Y:S02]  /*5440*/  LOP3.LUT R7, R13, UR7, R10, 0x96, !PT ;  /* 0x000000070d077c12 */ /* 0x000fe4000f8e960a */
[----:B------:R-:W-:Y:S01]  /*5450*/  LOP3.LUT R10, R11, UR9, R6, 0x96, !PT ;  /* 0x000000090b0a7c12 */ /* 0x000fe2000f8e9606 */
[----:B--2---:R-:W-:-:S02]  /*5460*/  FFMA.FTZ R4, R35, c[0x0][0x23c], -R3 ;  /* 0x00008f0023047a23 */ /* 0x004fc40000010803 */
[----:B------:R-:W-:Y:S02]  /*5470*/  IMAD.WIDE.U32 R6, R7, -0x326172a9, RZ ;  /* 0xcd9e8d5707067825 */ /* 0x000fe400078e00ff */
[----:B------:R-:W-:Y:S02]  /*5480*/  MUFU.EX2 R234, R4 ;  /* 0x0000000400ea7308 */ /* 0x000fe40000000800 */
[----:B------:R-:W-:Y:S01]  /*5490*/  IMAD.WIDE.U32 R16, R10, -0x326172a9, RZ ;  /* 0xcd9e8d570a107825 */ /* 0x000fe200078e00ff */
[C---:B------:R-:W-:Y:S02]  /*54a0*/  LOP3.LUT R0, R6.reuse, 0xffff, RZ, 0xc0, !PT ;  /* 0x0000ffff06007812 */ /* 0x040fe400078ec0ff */
[----:B------:R-:W-:Y:S01]  /*54b0*/  LOP3.LUT R9, R6, 0xff, RZ, 0xc0, !PT ;  /* 0x000000ff06097812 */ /* 0x000fe200078ec0ff */
[--C-:B-1----:R-:W-:Y:S01]  /*54c0*/  FFMA.FTZ R5, R49, c[0x0][0x23c], -R3.reuse ;  /* 0x00008f0031057a23 */ /* 0x102fe20000010803 */
[----:B------:R-:W-:Y:S02]  /*54d0*/  SHF.R.U32.HI R10, RZ, 0x18, R6 ;  /* 0x00000018ff0a7819 */ /* 0x000fe40000011606 */
[----:B---3--:R-:W-:Y:S01]  /*54e0*/  F2FP.PACK_AB R2, R241, R242 ;  /* 0x000000f2f102723e */ /* 0x008fe200000000ff */
[----:B------:R1:W-:Y:S02]  /*54f0*/  MUFU.EX2 R240, R5 ;  /* 0x0000000500f07308 */ /* 0x0003e40000000800 */
[----:B-1----:R-:W-:-:S02]  /*5500*/  FFMA.FTZ R5, R34, c[0x0][0x23c], -R3 ;  /* 0x00008f0022057a23 */ /* 0x002fc40000010803 */
[----:B------:R-:W-:Y:S04]  /*5510*/  LDSM.16.MT88.4 R32, [R210+0xa800] ;  /* 0x00a80000d220783b */ /* 0x000fe80000004200 */
[----:B------:R1:W2:Y:S02]  /*5520*/  MUFU.EX2 R233, R5 ;  /* 0x0000000500e97308 */ /* 0x0002a40000000800 */
[----:B-1----:R-:W-:Y:S02]  /*5530*/  SHF.R.U32.HI R5, RZ, 0x8, R0 ;  /* 0x00000008ff057819 */ /* 0x002fe40000011600 */
[----:B------:R-:W-:Y:S01]  /*5540*/  LOP3.LUT R0, R7, UR18, R16, 0x96, !PT ;  /* 0x0000001207007c12 */ /* 0x000fe2000f8e9610 */
[----:B------:R-:W-:Y:S01]  /*5550*/  FFMA.FTZ R16, R30, c[0x0][0x23c], -R3 ;  /* 0x00008f001e107a23 */ /* 0x000fe20000010803 */
[----:B------:R-:W-:-:S02]  /*5560*/  SHF.R.U32.HI R7, RZ, 0x10, R6 ;  /* 0x00000010ff077819 */ /* 0x000fc40000011606 */
[----:B------:R-:W-:Y:S01]  /*5570*/  PRMT R11, R9, 0x5410, R5 ;  /* 0x00005410090b7816 */ /* 0x000fe20000000005 */
[----:B------:R-:W-:Y:S01]  /*5580*/  MUFU.EX2 R202, R16 ;  /* 0x0000001000ca7308 */ /* 0x000fe20000000800 */
[--C-:B------:R-:W-:Y:S02]  /*5590*/  SHF.R.U32.HI R5, RZ, 0x10, R0.reuse ;  /* 0x00000010ff057819 */ /* 0x100fe40000011600 */
[----:B------:R-:W-:Y:S02]  /*55a0*/  LOP3.LUT R6, R7, 0xff, RZ, 0xc0, !PT ;  /* 0x000000ff07067812 */ /* 0x000fe400078ec0ff */
[C---:B------:R-:W-:Y:S02]  /*55b0*/  LOP3.LUT R4, R0.reuse, 0xffff, RZ, 0xc0, !PT ;  /* 0x0000ffff00047812 */ /* 0x040fe400078ec0ff */
[----:B------:R-:W-:Y:S02]  /*55c0*/  LOP3.LUT R9, R0, 0xff, RZ, 0xc0, !PT ;  /* 0x000000ff00097812 */ /* 0x000fe400078ec0ff */
[----:B------:R-:W-:-:S02]  /*55d0*/  SHF.R.U32.HI R7, RZ, 0x18, R0 ;  /* 0x00000018ff077819 */ /* 0x000fc40000011600 */
[----:B------:R-:W-:Y:S02]  /*55e0*/  LOP3.LUT R0, R5, 0xff, RZ, 0xc0, !PT ;  /* 0x000000ff05007812 */ /* 0x000fe400078ec0ff */
[----:B------:R-:W-:Y:S02]  /*55f0*/  PRMT R10, R6, 0x5410, R10 ;  /* 0x00005410060a7816 */ /* 0x000fe4000000000a */
[----:B------:R-:W-:Y:S01]  /*5600*/  PRMT R6, R0, 0x5410, R7 ;  /* 0x0000541000067816 */ /* 0x000fe20000000007 */
[--C-:B------:R-:W-:Y:S01]  /*5610*/  HSET2.LE.AND R0, R11, R90.reuse, PT ;  /* 0x0000005a0b007233 */ /* 0x100fe20003803000 */
[----:B------:R-:W-:Y:S01]  /*5620*/  SHF.R.U32.HI R4, RZ, 0x8, R4 ;  /* 0x00000008ff047819 */ /* 0x000fe20000011604 */
[--C-:B------:R-:W-:Y:S01]  /*5630*/  HSET2.LE.AND R7, R10, R90.reuse, PT ;  /* 0x0000005a0a077233 */ /* 0x100fe20003803000 */
[----:B--2---:R-:W-:Y:S01]  /*5640*/  F2FP.PACK_AB R11, R233, R240 ;  /* 0x000000f0e90b723e */ /* 0x004fe200000000ff */
[----:B------:R-:W-:Y:S01]  /*5650*/  HSET2.LE.AND R10, R6, R90, PT ;  /* 0x0000005a060a7233 */ /* 0x000fe20003803000 */
[----:B------:R-:W-:Y:S01]  /*5660*/  LOP3.LUT R6, R0, R2, RZ, 0xc0, !PT ;  /* 0x0000000200067212 */ /* 0x000fe200078ec0ff */
[----:B------:R-:W-:Y:S01]  /*5670*/  FFMA.FTZ R2, R28, c[0x0][0x23c], -R8 ;  /* 0x00008f001c027a23 */ /* 0x000fe20000010808 */
[----:B------:R-:W-:-:S02]  /*5680*/  FMNMX.FTZ R0, R76, R45, !PT ;  /* 0x0000002d4c007209 */ /* 0x000fc40007810000 */
[----:B------:R-:W-:Y:S01]  /*5690*/  PRMT R5, R9, 0x5410, R4 ;  /* 0x0000541009057816 */ /* 0x000fe20000000004 */
[----:B------:R1:W-:Y:S01]  /*56a0*/  MUFU.EX2 R230, R2 ;  /* 0x0000000200e67308 */ /* 0x0003e20000000800 */
[----:B------:R-:W-:Y:S02]  /*56b0*/  FMNMX.FTZ R0, R44, R0, !PT ;  /* 0x000000002c007209 */ /* 0x000fe40007810000 */
[----:B------:R-:W-:Y:S01]  /*56c0*/  F2FP.PACK_AB R9, R243, R244 ;  /* 0x000000f4f309723e */ /* 0x000fe200000000ff */
[----:B------:R-:W-:Y:S01]  /*56d0*/  HSET2.LE.AND R5, R5, R90, PT ;  /* 0x0000005a05057233 */ /* 0x000fe20003803000 */
[----:B------:R-:W-:Y:S02]  /*56e0*/  FMNMX.FTZ R0, R42, R0, !PT ;  /* 0x000000002a007209 */ /* 0x000fe40007810000 */
[----:B------:R-:W-:Y:S02]  /*56f0*/  F2FP.PACK_AB R4, R234, R235 ;  /* 0x000000ebea04723e */ /* 0x000fe400000000ff */
[----:B------:R-:W-:-:S02]  /*5700*/  FMNMX.FTZ R0, R40, R0, !PT ;  /* 0x0000000028007209 */ /* 0x000fc40007810000 */
[----:B------:R-:W-:Y:S02]  /*5710*/  LOP3.LUT R7, R7, R4, RZ, 0xc0, !PT ;  /* 0x0000000407077212 */ /* 0x000fe400078ec0ff */
[----:B------:R-:W-:Y:S02]  /*5720*/  FMNMX.FTZ R0, R41, R0, !PT ;  /* 0x0000000029007209 */ /* 0x000fe40007810000 */
[----:B------:R-:W-:Y:S01]  /*5730*/  LOP3.LUT R4, R5, R9, RZ, 0xc0, !PT ;  /* 0x0000000905047212 */ /* 0x000fe200078ec0ff */
[--C-:B-1----:R-:W-:Y:S01]  /*5740*/  FFMA.FTZ R2, R29, c[0x0][0x23c], -R8.reuse ;  /* 0x00008f001d027a23 */ /* 0x102fe20000010808 */
[----:B------:R-:W-:Y:S02]  /*5750*/  FMNMX.FTZ R0, R46, R0, !PT ;  /* 0x000000002e007209 */ /* 0x000fe40007810000 */
[----:B------:R-:W-:Y:S01]  /*5760*/  LOP3.LUT R5, R10, R11, RZ, 0xc0, !PT ;  /* 0x0000000b0a057212 */ /* 0x000fe200078ec0ff */
[----:B------:R1:W-:Y:S01]  /*5770*/  MUFU.EX2 R231, R2 ;  /* 0x0000000200e77308 */ /* 0x0003e20000000800 */
[----:B------:R-:W-:Y:S01]  /*5780*/  FMNMX.FTZ R0, R43, R0, !PT ;  /* 0x000000002b007209 */ /* 0x000fe20007810000 */
[----:B------:R-:W-:-:S04]  /*5790*/  FFMA.FTZ R10, R18, c[0x0][0x23c], -R8 ;  /* 0x00008f00120a7a23 */ /* 0x000fc80000010808 */
[----:B------:R-:W2:Y:S01]  /*57a0*/  SHFL.BFLY PT, R9, R0, 0x2, 0x1f ;  /* 0x0c401f0000097f89 */ /* 0x000ea200000e0000 */
[C---:B------:R-:W-:Y:S01]  /*57b0*/  HMMA.16816.F32 R144, R4.reuse, R152, RZ ;  /* 0x000000980490723c */ /* 0x040fe200000018ff */
[----:B------:R-:W-:Y:S07]  /*57c0*/  MUFU.EX2 R229, R10 ;  /* 0x0000000a00e57308 */ /* 0x000fee0000000800 */
[----:B------:R-:W-:Y:S01]  /*57d0*/  HMMA.16816.F32 R160, R4, R168, RZ ;  /* 0x000000a804a0723c */ /* 0x000fe200000018ff */
[----:B-1----:R-:W-:-:S04]  /*57e0*/  FFMA.FTZ R2, R19, c[0x0][0x23c], -R8 ;  /* 0x00008f0013027a23 */ /* 0x002fc80000010808 */
[----:B------:R1:W-:Y:S03]  /*57f0*/  MUFU.EX2 R232, R2 ;  /* 0x0000000200e87308 */ /* 0x0003e60000000800 */
[----:B------:R-:W-:Y:S01]  /*5800*/  HMMA.16816.F32 R36, R4, R60, RZ ;  /* 0x0000003c0424723c */ /* 0x000fe200000018ff */
[----:B--2---:R-:W-:Y:S01]  /*5810*/  FMNMX.FTZ R15, R9, R0, !PT ;  /* 0x00000000090f7209 */ /* 0x004fe20007810000 */
[----:B------:R-:W-:-:S06]  /*5820*/  FFMA.FTZ R0, R21, c[0x0][0x23c], -R3 ;  /* 0x00008f0015007a23 */ /* 0x000fcc0000010803 */
[----:B------:R-:W-:Y:S01]  /*5830*/  HMMA.16816.F32 R52, R4, R92, RZ ;  /* 0x0000005c0434723c */ /* 0x000fe200000018ff */
[----:B------:R2:W-:Y:S01]  /*5840*/  MUFU.EX2 R228, R0 ;  /* 0x0000000000e47308 */ /* 0x0005e20000000800 */
[----:B-1----:R-:W-:Y:S01]  /*5850*/  LOP3.LUT R2, R17, UR8, R14, 0x96, !PT ;  /* 0x0000000811027c12 */ /* 0x002fe2000f8e960e */
[--C-:B------:R-:W-:Y:S02]  /*5860*/  FFMA.FTZ R17, R31, c[0x0][0x23c], -R3.reuse ;  /* 0x00008f001f117a23 */ /* 0x100fe40000010803 */
[----:B------:R-:W-:-:S03]  /*5870*/  FFMA.FTZ R3, R20, c[0x0][0x23c], -R3 ;  /* 0x00008f0014037a23 */ /* 0x000fc60000010803 */
[C---:B------:R-:W-:Y:S01]  /*5880*/  HMMA.16816.F32 R68, R4.reuse, R104, RZ ;  /* 0x000000680444723c */ /* 0x040fe200000018ff */
[----:B------:R-:W-:Y:S01]  /*5890*/  IMAD.WIDE.U32 R8, R2, -0x2daee0ad, RZ ;  /* 0xd2511f5302087825 */ /* 0x000fe200078e00ff */
[----:B------:R-:W-:Y:S01]  /*58a0*/  LDSM.16.MT88.4 R28, [R207+0xa800] ;  /* 0x00a80000cf1c783b */ /* 0x000fe20000004200 */
[----:B------:R1:W3:Y:S03]  /*58b0*/  MUFU.EX2 R203, R3 ;  /* 0x0000000300cb7308 */ /* 0x0002e60000000800 */
[C---:B------:R-:W-:Y:S01]  /*58c0*/  LOP3.LUT R2, R8.reuse, 0xffff, RZ, 0xc0, !PT ;  /* 0x0000ffff08027812 */ /* 0x040fe200078ec0ff */
[----:B------:R-:W-:Y:S01]  /*58d0*/  LDSM.16.MT88.4 R20, [R205+0xb800] ;  /* 0x00b80000cd14783b */ /* 0x000fe20000004200 */
[----:B------:R-:W-:Y:S01]  /*58e0*/  LOP3.LUT R11, R8, 0xff, RZ, 0xc0, !PT ;  /* 0x000000ff080b7812 */ /* 0x000fe200078ec0ff */
[----:B------:R-:W-:Y:S01]  /*58f0*/  HMMA.16816.F32 R84, R4, R108, RZ ;  /* 0x0000006c0454723c */ /* 0x000fe200000018ff */
[----:B------:R-:W-:Y:S01]  /*5900*/  SHF.R.U32.HI R2, RZ, 0x8, R2 ;  /* 0x00000008ff027819 */ /* 0x000fe20000011602 */
[----:B------:R4:W5:Y:S01]  /*5910*/  MUFU.EX2 R201, R17 ;  /* 0x0000001100c97308 */ /* 0x0009620000000800 */
[----:B--2---:R-:W-:-:S02]  /*5920*/  LOP3.LUT R0, R9, UR17, R12, 0x96, !PT ;  /* 0x0000001109007c12 */ /* 0x004fc4000f8e960c */
[----:B------:R-:W-:Y:S02]  /*5930*/  SHF.R.U32.HI R10, RZ, 0x10, R8 ;  /* 0x00000010ff0a7819 */ /* 0x000fe40000011608 */
[----:B------:R-:W-:Y:S01]  /*5940*/  PRMT R14, R11, 0x5410, R2 ;  /* 0x000054100b0e7816 */ /* 0x000fe20000000002 */
[C---:B------:R-:W-:Y:S01]  /*5950*/  HMMA.16816.F32 R100, R4.reuse, R184, RZ ;  /* 0x000000b80464723c */ /* 0x040fe200000018ff */
[----:B------:R-:W-:Y:S02]  /*5960*/  FMNMX.FTZ R12, R77, R75, !PT ;  /* 0x0000004b4d0c7209 */ /* 0x000fe40007810000 */
[----:B------:R-:W-:Y:S02]  /*5970*/  LOP3.LUT R2, R0, 0xffff, RZ, 0xc0, !PT ;  /* 0x0000ffff00027812 */ /* 0x000fe400078ec0ff */
[----:B-1----:R-:W-:Y:S02]  /*5980*/  SHF.R.U32.HI R3, RZ, 0x10, R0 ;  /* 0x00000010ff037819 */ /* 0x002fe40000011600 */
[----:B------:R-:W-:Y:S01]  /*5990*/  SHF.R.U32.HI R13, RZ, 0x18, R8 ;  /* 0x00000018ff0d7819 */ /* 0x000fe20000011608 */
[----:B------:R-:W-:Y:S01]  /*59a0*/  HMMA.16816.F32 R116, R4, R188, RZ ;  /* 0x000000bc0474723c */ /* 0x000fe200000018ff */
[----:B------:R-:W-:Y:S01]  /*59b0*/  LOP3.LUT R10, R10, 0xff, RZ, 0xc0, !PT ;  /* 0x000000ff0a0a7812 */ /* 0x000fe200078ec0ff */
[----:B----4-:R-:W-:Y:S01]  /*59c0*/  LDSM.16.MT88.4 R16, [R207+0xb800] ;  /* 0x00b80000cf10783b */ /* 0x010fe20000004200 */
[----:B------:R-:W-:-:S02]  /*59d0*/  LOP3.LUT R11, R0, 0xff, RZ, 0xc0, !PT ;  /* 0x000000ff000b7812 */ /* 0x000fc400078ec0ff */
[----:B------:R-:W-:Y:S02]  /*59e0*/  SHF.R.U32.HI R9, RZ, 0x18, R0 ;  /* 0x00000018ff097819 */ /* 0x000fe40000011600 */
[----:B------:R-:W-:Y:S01]  /*59f0*/  SHF.R.U32.HI R8, RZ, 0x8, R2 ;  /* 0x00000008ff087819 */ /* 0x000fe20000011602 */
[C---:B------:R-:W-:Y:S01]  /*5a00*/  HMMA.16816.F32 R156, R4.reuse, R154, RZ ;  /* 0x0000009a049c723c */ /* 0x040fe200000018ff */
[----:B------:R-:W-:Y:S02]  /*5a10*/  FMNMX.FTZ R0, R72, R12, !PT ;  /* 0x0000000c48007209 */ /* 0x000fe40007810000 */
[----:B------:R-:W-:Y:S01]  /*5a20*/  LOP3.LUT R2, R3, 0xff, RZ, 0xc0, !PT ;  /* 0x000000ff03027812 */ /* 0x000fe200078ec0ff */
[----:B------:R-:W1:Y:S01]  /*5a30*/  SHFL.BFLY PT, R12, R15, 0x1, 0x1f ;  /* 0x0c201f000f0c7f89 */ /* 0x000e6200000e0000 */
[----:B------:R-:W-:Y:S02]  /*5a40*/  PRMT R3, R10, 0x5410, R13 ;  /* 0x000054100a037816 */ /* 0x000fe4000000000d */
[----:B------:R-:W-:Y:S01]  /*5a50*/  FMNMX.FTZ R0, R47, R0, !PT ;  /* 0x000000002f007209 */ /* 0x000fe20007810000 */
[----:B------:R-:W-:Y:S01]  /*5a60*/  HMMA.16816.F32 R172, R4, R170, RZ ;  /* 0x000000aa04ac723c */ /* 0x000fe200000018ff */
[----:B------:R-:W-:Y:S01]  /*5a70*/  PRMT R11, R11, 0x5410, R8 ;  /* 0x000054100b0b7816 */ /* 0x000fe20000000008 */
[----:B------:R-:W-:Y:S01]  /*5a80*/  HSET2.LE.AND R3, R3, R90, PT ;  /* 0x0000005a03037233 */ /* 0x000fe20003803000 */
[----:B------:R-:W-:-:S02]  /*5a90*/  PRMT R10, R2, 0x5410, R9 ;  /* 0x00005410020a7816 */ /* 0x000fc40000000009 */
[----:B------:R-:W-:Y:S01]  /*5aa0*/  FMNMX.FTZ R9, R79, R0, !PT ;  /* 0x000000004f097209 */ /* 0x000fe20007810000 */
[--C-:B------:R-:W-:Y:S01]  /*5ab0*/  HSET2.LE.AND R0, R14, R90.reuse, PT ;  /* 0x0000005a0e007233 */ /* 0x100fe20003803000 */
[----:B---3--:R-:W-:Y:S01]  /*5ac0*/  F2FP.PACK_AB R8, R203, R228 ;  /* 0x000000e4cb08723e */ /* 0x008fe200000000ff */
[C---:B------:R-:W-:Y:S01]  /*5ad0*/  HMMA.16816.F32 R48, R4.reuse, R62, RZ ;  /* 0x0000003e0430723c */ /* 0x040fe200000018ff */
[----:B------:R-:W-:Y:S02]  /*5ae0*/  F2FP.PACK_AB R2, R229, R232 ;  /* 0x000000e8e502723e */ /* 0x000fe400000000ff */
[----:B------:R-:W-:Y:S02]  /*5af0*/  LOP3.LUT R131, R3, R8, RZ, 0xc0, !PT ;  /* 0x0000000803837212 */ /* 0x000fe400078ec0ff */
[----:B------:R-:W-:Y:S02]  /*5b00*/  FMNMX.FTZ R3, R78, R9, !PT ;  /* 0x000000094e037209 */ /* 0x000fe40007810000 */
[----:B------:R-:W-:Y:S01]  /*5b10*/  LOP3.LUT R130, R0, R2, RZ, 0xc0, !PT ;  /* 0x0000000200827212 */ /* 0x000fe200078ec0ff */
[--C-:B------:R-:W-:Y:S01]  /*5b20*/  HSET2.LE.AND R0, R11, R90.reuse, PT ;  /* 0x0000005a0b007233 */ /* 0x100fe20003803000 */
[----:B------:R-:W-:Y:S01]  /*5b30*/  F2FP.PACK_AB R2, R231, R230 ;  /* 0x000000e6e702723e */ /* 0x000fe200000000ff */
[----:B------:R-:W-:Y:S01]  /*5b40*/  HMMA.16816.F32 R64, R4, R94, RZ ;  /* 0x0000005e0440723c */ /* 0x000fe200000018ff */
[----:B------:R-:W-:Y:S01]  /*5b50*/  FMNMX.FTZ R9, R73, R3, !PT ;  /* 0x0000000349097209 */ /* 0x000fe20007810000 */
[----:B------:R-:W-:Y:S01]  /*5b60*/  HSET2.LE.AND R3, R10, R90, PT ;  /* 0x0000005a0a037233 */ /* 0x000fe20003803000 */
[----:B-----5:R-:W-:-:S02]  /*5b70*/  F2FP.PACK_AB R8, R201, R202 ;  /* 0x000000cac908723e */ /* 0x020fc400000000ff */
[----:B------:R-:W-:Y:S02]  /*5b80*/  LOP3.LUT R128, R0, R2, RZ, 0xc0, !PT ;  /* 0x0000000200807212 */ /* 0x000fe400078ec0ff */
[----:B------:R-:W-:Y:S01]  /*5b90*/  FMNMX.FTZ R2, R74, R9, !PT ;  /* 0x000000094a027209 */ /* 0x000fe20007810000 */
[C---:B------:R-:W-:Y:S01]  /*5ba0*/  HMMA.16816.F32 R80, R4.reuse, R106, RZ ;  /* 0x0000006a0450723c */ /* 0x040fe200000018ff */
[----:B------:R-:W-:Y:S02]  /*5bb0*/  LOP3.LUT R129, R3, R8, RZ, 0xc0, !PT ;  /* 0x0000000803817212 */ /* 0x000fe400078ec0ff */
[----:B-1----:R-:W-:Y:S01]  /*5bc0*/  FMNMX.FTZ R134, R15, R12, !PT ;  /* 0x0000000c0f867209 */ /* 0x002fe20007810000 */
[----:B------:R-:W1:Y:S01]  /*5bd0*/  SHFL.BFLY PT, R8, R2, 0x2, 0x1f ;  /* 0x0c401f0002087f89 */ /* 0x000e6200000e0000 */
[----:B------:R-:W-:Y:S02]  /*5be0*/  LOP3.LUT R0, R239, R249, RZ, 0x3c, !PT ;  /* 0x000000f9ef007212 */ /* 0x000fe400078e3cff */
[C---:B------:R-:W-:Y:S01]  /*5bf0*/  FSETP.NEU.FTZ.AND P1, PT, R134.reuse, -INF , PT ;  /* 0xff8000008600780b */ /* 0x040fe20003f3d000 */
[----:B------:R-:W-:Y:S01]  /*5c00*/  HMMA.16816.F32 R96, R4, R110, RZ ;  /* 0x0000006e0460723c */ /* 0x000fe200000018ff */
[----:B------:R-:W-:-:S07]  /*5c10*/  FMUL.FTZ R3, R134, c[0x0][0x23c] ;  /* 0x00008f0086037a20 */ /* 0x000fce0000410000 */
[C---:B------:R-:W-:Y:S08]  /*5c20*/  HMMA.16816.F32 R112, R4.reuse, R186, RZ ;  /* 0x000000ba0470723c */ /* 0x040ff000000018ff */
[----:B------:R-:W-:Y:S01]  /*5c30*/  HMMA.16816.F32 R56, R4, R190, RZ ;  /* 0x000000be0438723c */ /* 0x000fe200000018ff */
[----:B-1----:R-:W-:-:S06]  /*5c40*/  FMNMX.FTZ R2, R8, R2, !PT ;  /* 0x0000000208027209 */ /* 0x002fcc0007810000 */
[----:B------:R-:W-:Y:S01]  /*5c50*/  IMAD.WIDE.U32 R4, R0, -0x2daee0ad, RZ ;  /* 0xd2511f5300047825 */ /* 0x000fe200078e00ff */
[----:B------:R-:W-:Y:S01]  /*5c60*/  FSEL R0, R3, RZ, P1 ;  /* 0x000000ff03007208 */ /* 0x000fe20000800000 */
[----:B------:R-:W1:Y:S01]  /*5c70*/  SHFL.BFLY PT, R14, R2, 0x1, 0x1f ;  /* 0x0c201f00020e7f89 */ /* 0x000e6200000e0000 */
[----:B------:R-:W-:Y:S02]  /*5c80*/  HMMA.16816.F32 R144, R128, R140, R144 ;  /* 0x0000008c8090723c */ /* 0x000fe40000001890 */
[----:B------:R-:W-:Y:S01]  /*5c90*/  LOP3.LUT R3, R5, UR15, R236, 0x96, !PT ;  /* 0x0000000f05037c12 */ /* 0x000fe2000f8e96ec */
[----:B------:R-:W-:-:S04]  /*5ca0*/  FFMA.FTZ R5, R76, c[0x0][0x23c], -R0 ;  /* 0x00008f004c057a23 */ /* 0x000fc80000010800 */
[----:B------:R-:W-:Y:S01]  /*5cb0*/  IMAD.WIDE.U32 R6, R3, -0x326172a9, RZ ;  /* 0xcd9e8d5703067825 */ /* 0x000fe200078e00ff */
[----:B------:R-:W-:Y:S01]  /*5cc0*/  LOP3.LUT R3, R89, UR16, R238, 0x96, !PT ;  /* 0x0000001059037c12 */ /* 0x000fe2000f8e96ee */
[----:B------:R2:W-:Y:S01]  /*5cd0*/  MUFU.EX2 R200, R5 ;  /* 0x0000000500c87308 */ /* 0x0005e20000000800 */
[----:B------:R-:W-:Y:S02]  /*5ce0*/  HMMA.16816.F32 R160, R128, R28, R160 ;  /* 0x0000001c80a0723c */ /* 0x000fe400000018a0 */
[----:B------:R-:W-:Y:S01]  /*5cf0*/  LOP3.LUT R7, R7, UR14, R88, 0x96, !PT ;  /* 0x0000000e07077c12 */ /* 0x000fe2000f8e9658 */
[----:B------:R-:W-:-:S04]  /*5d00*/  IMAD.WIDE.U32 R10, R3, -0x2daee0ad, RZ ;  /* 0xd2511f53030a7825 */ /* 0x000fc800078e00ff */
[----:B------:R-:W-:Y:S01]  /*5d10*/  IMAD.WIDE.U32 R8, R7, -0x2daee0ad, RZ ;  /* 0xd2511f5307087825 */ /* 0x000fe200078e00ff */
[C---:B------:R-:W-:Y:S03]  /*5d20*/  HMMA.16816.F32 R36, R128.reuse, R32, R36 ;  /* 0x000000208024723c */ /* 0x040fe60000001824 */
[--C-:B------:R-:W-:Y:S01]  /*5d30*/  FFMA.FTZ R3, R44, c[0x0][0x23c], -R0.reuse ;  /* 0x00008f002c037a23 */ /* 0x100fe20000010800 */
[----:B-1----:R-:W-:Y:S01]  /*5d40*/  FMNMX.FTZ R137, R2, R14, !PT ;  /* 0x0000000e02897209 */ /* 0x002fe20007810000 */
[--C-:B--2---:R-:W-:Y:S02]  /*5d50*/  FFMA.FTZ R5, R45, c[0x0][0x23c], -R0.reuse ;  /* 0x00008f002d057a23 */ /* 0x104fe40000010800 */
[----:B------:R1:W-:Y:S01]  /*5d60*/  MUFU.EX2 R198, R3 ;  /* 0x0000000300c67308 */ /* 0x0003e20000000800 */
[----:B------:R-:W-:Y:S01]  /*5d70*/  FSETP.NEU.FTZ.AND P1, PT, R137, -INF , PT ;  /* 0xff8000008900780b */ /* 0x000fe20003f3d000 */
[C---:B------:R-:W-:Y:S06]  /*5d80*/  HMMA.16816.F32 R52, R128.reuse, R24, R52 ;  /* 0x000000188034723c */ /* 0x040fec0000001834 */
[----:B------:R2:W-:Y:S02]  /*5d90*/  MUFU.EX2 R199, R5 ;  /* 0x0000000500c77308 */ /* 0x0005e40000000800 */
[----:B------:R-:W-:Y:S01]  /*5da0*/  HMMA.16816.F32 R68, R128, R20, R68 ;  /* 0x000000148044723c */ /* 0x000fe20000001844 */
[----:B-1----:R-:W-:-:S07]  /*5db0*/  FFMA.FTZ R3, R42, c[0x0][0x23c], -R0 ;  /* 0x00008f002a037a23 */ /* 0x002fce0000010800 */
[----:B------:R-:W-:Y:S01]  /*5dc0*/  HMMA.16816.F32 R84, R128, R16, R84 ;  /* 0x000000108054723c */ /* 0x000fe20000001854 */
[----:B------:R1:W3:Y:S01]  /*5dd0*/  MUFU.EX2 R197, R3 ;  /* 0x0000000300c57308 */ /* 0x0002e20000000800 */
[----:B--2---:R-:W-:Y:S02]  /*5de0*/  LOP3.LUT R5, R11, UR13, R4, 0x96, !PT ;  /* 0x0000000d0b057c12 */ /* 0x004fe4000f8e9604 */
[----:B------:R-:W-:-:S04]  /*5df0*/  LOP3.LUT R4, R9, UR11, R10, 0x96, !PT ;  /* 0x0000000b09047c12 */ /* 0x000fc8000f8e960a */
[----:B------:R-:W-:Y:S01]  /*5e00*/  HMMA.16816.F32 R100, R128, R176, R100 ;  /* 0x000000b08064723c */ /* 0x000fe20000001864 */
[----:B------:R-:W-:-:S04]  /*5e10*/  IMAD.WIDE.U32 R12, R5, -0x326172a9, RZ ;  /* 0xcd9e8d57050c7825 */ /* 0x000fc800078e00ff */
[----:B------:R-:W-:Y:S01]  /*5e20*/  IMAD.WIDE.U32 R10, R4, -0x326172a9, RZ ;  /* 0xcd9e8d57040a7825 */ /* 0x000fe200078e00ff */
[----:B------:R-:W-:Y:S02]  /*5e30*/  LOP3.LUT R6, R13, UR12, R6, 0x96, !PT ;  /* 0x0000000c0d067c12 */ /* 0x000fe4000f8e9606 */
[C---:B------:R-:W-:Y:S01]  /*5e40*/  HMMA.16816.F32 R116, R128.reuse, R180, R116 ;  /* 0x000000b48074723c */ /* 0x040fe20000001874 */
[----:B------:R-:W-:Y:S01]  /*5e50*/  FFMA.FTZ R5, R40, c[0x0][0x23c], -R0 ;  /* 0x00008f0028057a23 */ /* 0x000fe20000010800 */
[----:B------:R-:W-:Y:S01]  /*5e60*/  LOP3.LUT R4, R11, UR10, R12, 0x96, !PT ;  /* 0x0000000a0b047c12 */ /* 0x000fe2000f8e960c */
[----:B-1----:R-:W-:Y:S02]  /*5e70*/  IMAD.WIDE.U32 R2, R6, -0x2daee0ad, RZ ;  /* 0xd2511f5306027825 */ /* 0x002fe400078e00ff */
[----:B------:R1:W-:Y:S02]  /*5e80*/  MUFU.EX2 R196, R5 ;  /* 0x0000000500c47308 */ /* 0x0003e40000000800 */
[----:B------:R-:W-:Y:S01]  /*5e90*/  IMAD.WIDE.U32 R12, R4, -0x2daee0ad, RZ ;  /* 0xd2511f53040c7825 */ /* 0x000fe200078e00ff */
[----:B------:R-:W-:Y:S01]  /*5ea0*/  LOP3.LUT R3, R3, UR9, R8, 0x96, !PT ;  /* 0x0000000903037c12 */ /* 0x000fe2000f8e9608 */
[----:B------:R-:W-:Y:S02]  /*5eb0*/  HMMA.16816.F32 R156, R128, R142, R156 ;  /* 0x0000008e809c723c */ /* 0x000fe4000000189c */
[----:B------:R-:W-:Y:S01]  /*5ec0*/  FMUL.FTZ R4, R137, c[0x0][0x23c] ;  /* 0x00008f0089047a20 */ /* 0x000fe20000410000 */
[----:B------:R-:W-:Y:S01]  /*5ed0*/  LOP3.LUT R8, R13, UR7, R2, 0x96, !PT ;  /* 0x000000070d087c12 */ /* 0x000fe2000f8e9602 */
[----:B------:R-:W-:-:S03]  /*5ee0*/  IMAD.WIDE.U32 R6, R3, -0x326172a9, RZ ;  /* 0xcd9e8d5703067825 */ /* 0x000fc600078e00ff */
[----:B------:R-:W-:Y:S01]  /*5ef0*/  FSEL R2, R4, RZ, P1 ;  /* 0x000000ff04027208 */ /* 0x000fe20000800000 */
[----:B------:R-:W-:Y:S01]  /*5f00*/  FFMA.FTZ R11, R46, c[0x0][0x23c], -R0 ;  /* 0x00008f002e0b7a23 */ /* 0x000fe20000010800 */
[----:B------:R-:W-:Y:S01]  /*5f10*/  LOP3.LUT R14, R7, UR8, R10, 0x96, !PT ;  /* 0x00000008070e7c12 */ /* 0x000fe2000f8e960a */
[--C-:B------:R-:W-:Y:S01]  /*5f20*/  FFMA.FTZ R13, R43, c[0x0][0x23c], -R0.reuse ;  /* 0x00008f002b0d7a23 */ /* 0x100fe20000010800 */
[----:B------:R-:W-:Y:S01]  /*5f30*/  HMMA.16816.F32 R172, R128, R30, R172 ;  /* 0x0000001e80ac723c */ /* 0x000fe200000018ac */
[----:B-1----:R-:W-:Y:S01]  /*5f40*/  FFMA.FTZ R5, R41, c[0x0][0x23c], -R0 ;  /* 0x00008f0029057a23 */ /* 0x002fe20000010800 */
[----:B------:R-:W-:Y:S01]  /*5f50*/  MUFU.EX2 R139, R11 ;  /* 0x0000000b008b7308 */ /* 0x000fe20000000800 */
[----:B------:R-:W-:-:S05]  /*5f60*/  FFMA.FTZ R3, R77, c[0x0][0x23c], -R2 ;  /* 0x00008f004d037a23 */ /* 0x000fca0000010802 */
[C---:B------:R-:W-:Y:S02]  /*5f70*/  HMMA.16816.F32 R48, R128.reuse, R34, R48 ;  /* 0x000000228030723c */ /* 0x040fe40000001830 */
[----:B------:R1:W-:Y:S06]  /*5f80*/  MUFU.EX2 R195, R5 ;  /* 0x0000000500c37308 */ /* 0x0003ec0000000800 */
[C---:B------:R-:W-:Y:S02]  /*5f90*/  HMMA.16816.F32 R64, R128.reuse, R26, R64 ;  /* 0x0000001a8040723c */ /* 0x040fe40000001840 */
[----:B------:R2:W-:Y:S06]  /*5fa0*/  MUFU.EX2 R194, R3 ;  /* 0x0000000300c27308 */ /* 0x0005ec0000000800 */
[----:B------:R-:W-:Y:S01]  /*5fb0*/  HMMA.16816.F32 R80, R128, R22, R80 ;  /* 0x000000168050723c */ /* 0x000fe20000001850 */
[----:B-1----:R-:W-:Y:S01]  /*5fc0*/  IMAD.WIDE.U32 R4, R8, -0x326172a9, RZ ;  /* 0xcd9e8d5708047825 */ /* 0x002fe200078e00ff */
[----:B------:R1:W-:Y:S04]  /*5fd0*/  MUFU.EX2 R133, R13 ;  /* 0x0000000d00857308 */ /* 0x0003e80000000800 */
[----:B------:R-:W-:-:S02]  /*5fe0*/  LOP3.LUT R8, R4, 0xff, RZ, 0xc0, !PT ;  /* 0x000000ff04087812 */ /* 0x000fc400078ec0ff */
[C---:B------:R-:W-:Y:S01]  /*5ff0*/  HMMA.16816.F32 R96, R128.reuse, R18, R96 ;  /* 0x000000128060723c */ /* 0x040fe20000001860 */
[----:B------:R-:W-:Y:S02]  /*6000*/  SHF.R.U32.HI R7, RZ, 0x10, R4 ;  /* 0x00000010ff077819 */ /* 0x000fe40000011604 */
[----:B--2---:R-:W-:Y:S01]  /*6010*/  LOP3.LUT R3, R5, UR18, R6, 0x96, !PT ;  /* 0x0000001205037c12 */ /* 0x004fe2000f8e9606 */
[----:B------:R-:W-:Y:S01]  /*6020*/  FFMA.FTZ R6, R72, c[0x0][0x23c], -R2 ;  /* 0x00008f0048067a23 */ /* 0x000fe20000010802 */
[----:B------:R-:W-:Y:S02]  /*6030*/  LOP3.LUT R5, R4, 0xffff, RZ, 0xc0, !PT ;  /* 0x0000ffff04057812 */ /* 0x000fe400078ec0ff */
[----:B------:R-:W-:Y:S01]  /*6040*/  SHF.R.U32.HI R9, RZ, 0x18, R4 ;  /* 0x00000018ff097819 */ /* 0x000fe20000011604 */
[----:B------:R2:W-:Y:S01]  /*6050*/  MUFU.EX2 R193, R6 ;  /* 0x0000000600c17308 */ /* 0x0005e20000000800 */
[----:B------:R-:W-:Y:S01]  /*6060*/  SHF.R.U32.HI R4, RZ, 0x8, R5 ;  /* 0x00000008ff047819 */ /* 0x000fe20000011605 */
[--C-:B------:R-:W-:Y:S01]  /*6070*/  FFMA.FTZ R5, R47, c[0x0][0x23c], -R2.reuse ;  /* 0x00008f002f057a23 */ /* 0x100fe20000010802 */
[----:B------:R-:W-:Y:S01]  /*6080*/  LOP3.LUT R0, R3, 0xffff, RZ, 0xc0, !PT ;  /* 0x0000ffff03007812 */ /* 0x000fe200078ec0ff */
[----:B-1----:R-:W-:Y:S01]  /*6090*/  FFMA.FTZ R13, R79, c[0x0][0x23c], -R2 ;  /* 0x00008f004f0d7a23 */ /* 0x002fe20000010802 */
[----:B------:R-:W-:Y:S01]  /*60a0*/  PRMT R8, R8, 0x5410, R4 ;  /* 0x0000541008087816 */ /* 0x000fe20000000004 */
[----:B------:R-:W-:Y:S01]  /*60b0*/  FFMA.FTZ R4, R75, c[0x0][0x23c], -R2 ;  /* 0x00008f004b047a23 */ /* 0x000fe20000010802 */
[----:B------:R-:W-:Y:S01]  /*60c0*/  SHF.R.U32.HI R0, RZ, 0x8, R0 ;  /* 0x00000008ff007819 */ /* 0x000fe20000011600 */
[----:B------:R1:W-:Y:S01]  /*60d0*/  MUFU.EX2 R192, R5 ;  /* 0x0000000500c07308 */ /* 0x0003e20000000800 */
[----:B------:R-:W-:Y:S01]  /*60e0*/  HMMA.16816.F32 R112, R128, R178, R112 ;  /* 0x000000b28070723c */ /* 0x000fe20000001870 */
[----:B--2---:R-:W-:-:S06]  /*60f0*/  LOP3.LUT R6, R7, 0xff, RZ, 0xc0, !PT ;  /* 0x000000ff07067812 */ /* 0x004fcc00078ec0ff */
[----:B------:R2:W4:Y:S01]  /*6100*/  MUFU.EX2 R138, R4 ;  /* 0x00000004008a7308 */ /* 0x0005220000000800 */
[----:B------:R-:W-:Y:S01]  /*6110*/  LOP3.LUT R7, R3, 0xff, RZ, 0xc0, !PT ;  /* 0x000000ff03077812 */ /* 0x000fe200078ec0ff */
[----:B------:R-:W-:Y:S01]  /*6120*/  HMMA.16816.F32 R128, R128, R182, R56 ;  /* 0x000000b68080723c */ /* 0x000fe20000001838 */
[----:B------:R-:W-:Y:S02]  /*6130*/  PRMT R10, R6, 0x5410, R9 ;  /* 0x00005410060a7816 */ /* 0x000fe40000000009 */
[--C-:B------:R-:W-:Y:S02]  /*6140*/  SHF.R.U32.HI R6, RZ, 0x10, R3.reuse ;  /* 0x00000010ff067819 */ /* 0x100fe40000011603 */
[----:B-1----:R-:W-:Y:S01]  /*6150*/  SHF.R.U32.HI R5, RZ, 0x18, R3 ;  /* 0x00000018ff057819 */ /* 0x002fe20000011603 */
[----:B------:R-:W-:Y:S01]  /*6160*/  MUFU.EX2 R13, R13 ;  /* 0x0000000d000d7308 */ /* 0x000fe20000000800 */
[----:B------:R-:W-:Y:S01]  /*6170*/  PRMT R9, R7, 0x5410, R0 ;  /* 0x0000541007097816 */ /* 0x000fe20000000000 */
[----:B------:R-:W-:Y:S01]  /*6180*/  HSET2.LE.AND R0, R8, R90, PT ;  /* 0x0000005a08007233 */ /* 0x000fe20003803000 */
[----:B---3--:R-:W-:-:S02]  /*6190*/  F2FP.PACK_AB R3, R197, R198 ;  /* 0x000000c6c503723e */ /* 0x008fc400000000ff */
[----:B--2---:R-:W-:Y:S02]  /*61a0*/  LOP3.LUT R4, R6, 0xff, RZ, 0xc0, !PT ;  /* 0x000000ff06047812 */ /* 0x004fe400078ec0ff */
[----:B------:R-:W-:Y:S01]  /*61b0*/  LOP3.LUT R6, R0, R3, RZ, 0xc0, !PT ;  /* 0x0000000300067212 */ /* 0x000fe200078ec0ff */
[--C-:B------:R-:W-:Y:S01]  /*61c0*/  HSET2.LE.AND R0, R10, R90.reuse, PT ;  /* 0x0000005a0a007233 */ /* 0x100fe20003803000 */
[----:B------:R-:W-:Y:S01]  /*61d0*/  PRMT R7, R4, 0x5410, R5 ;  /* 0x0000541004077816 */ /* 0x000fe20000000005 */
[--C-:B------:R-:W-:Y:S01]  /*61e0*/  HSET2.LE.AND R4, R9, R90.reuse, PT ;  /* 0x0000005a09047233 */ /* 0x100fe20003803000 */
[----:B------:R-:W-:Y:S02]  /*61f0*/  F2FP.PACK_AB R5, R199, R200 ;  /* 0x000000c8c705723e */ /* 0x000fe400000000ff */
[----:B----4-:R-:W-:Y:S01]  /*6200*/  F2FP.PACK_AB R9, R138, R194 ;  /* 0x000000c28a09723e */ /* 0x010fe200000000ff */
[----:B------:R-:W-:Y:S01]  /*6210*/  HSET2.LE.AND R8, R7, R90, PT ;  /* 0x0000005a07087233 */ /* 0x000fe20003803000 */
[----:B------:R-:W-:-:S02]  /*6220*/  F2FP.PACK_AB R3, R192, R193 ;  /* 0x000000c1c003723e */ /* 0x000fc400000000ff */
[----:B------:R-:W-:Y:S02]  /*6230*/  LOP3.LUT R4, R4, R5, RZ, 0xc0, !PT ;  /* 0x0000000504047212 */ /* 0x000fe400078ec0ff */
[----:B------:R-:W-:Y:S01]  /*6240*/  LOP3.LUT R5, R8, R9, RZ, 0xc0, !PT ;  /* 0x0000000908057212 */ /* 0x000fe200078ec0ff */
[----:B------:R-:W-:Y:S01]  /*6250*/  IMAD.WIDE.U32 R8, R14, -0x2daee0ad, RZ ;  /* 0xd2511f530e087825 */ /* 0x000fe200078e00ff */
[----:B------:R-:W-:-:S03]  /*6260*/  LOP3.LUT R7, R0, R3, RZ, 0xc0, !PT ;  /* 0x0000000300077212 */ /* 0x000fc600078ec0ff */
[--C-:B------:R-:W-:Y:S01]  /*6270*/  FFMA.FTZ R0, R73, c[0x0][0x23c], -R2.reuse ;  /* 0x00008f0049007a23 */ /* 0x100fe20000010802 */
[----:B------:R-:W-:Y:S01]  /*6280*/  LOP3.LUT R3, R8, 0xffff, RZ, 0xc0, !PT ;  /* 0x0000ffff08037812 */ /* 0x000fe200078ec0ff */
[--C-:B------:R-:W-:Y:S01]  /*6290*/  FFMA.FTZ R14, R78, c[0x0][0x23c], -R2.reuse ;  /* 0x00008f004e0e7a23 */ /* 0x100fe20000010802 */
[----:B------:R-:W-:Y:S01]  /*62a0*/  LOP3.LUT R11, R8, 0xff, RZ, 0xc0, !PT ;  /* 0x000000ff080b7812 */ /* 0x000fe200078ec0ff */
[----:B------:R-:W-:Y:S01]  /*62b0*/  FFMA.FTZ R2, R74, c[0x0][0x23c], -R2 ;  /* 0x00008f004a027a23 */ /* 0x000fe20000010802 */
[----:B------:R1:W-:Y:S01]  /*62c0*/  MUFU.EX2 R132, R0 ;  /* 0x0000000000847308 */ /* 0x0003e20000000800 */
[----:B------:R-:W-:Y:S01]  /*62d0*/  SHF.R.U32.HI R3, RZ, 0x8, R3 ;  /* 0x00000008ff037819 */ /* 0x000fe20000011603 */
[----:B------:R-:W-:Y:S01]  /*62e0*/  HMMA.16816.F32 R40, R4, R60, RZ ;  /* 0x0000003c0428723c */ /* 0x000fe200000018ff */
[----:B------:R-:W-:Y:S02]  /*62f0*/  SHF.R.U32.HI R10, RZ, 0x10, R8 ;  /* 0x00000010ff0a7819 */ /* 0x000fe40000011608 */
[----:B------:R-:W-:-:S02]  /*6300*/  PRMT R11, R11, 0x5410, R3 ;  /* 0x000054100b0b7816 */ /* 0x000fc40000000003 */
[----:B------:R-:W-:Y:S01]  /*6310*/  LOP3.LUT R10, R10, 0xff, RZ, 0xc0, !PT ;  /* 0x000000ff0a0a7812 */ /* 0x000fe200078ec0ff */
[----:B------:R2:W3:Y:S02]  /*6320*/  MUFU.EX2 R15, R2 ;  /* 0x00000002000f7308 */ /* 0x0004e40000000800 */
[----:B------:R-:W-:Y:S01]  /*6330*/  HMMA.16816.F32 R44, R4, R62, RZ ;  /* 0x0000003e042c723c */ /* 0x000fe200000018ff */
[----:B-1----:R-:W-:-:S05]  /*6340*/  LOP3.LUT R0, R9, UR17, R12, 0x96, !PT ;  /* 0x0000001109007c12 */ /* 0x002fca000f8e960c */
[----:B------:R-:W1:Y:S01]  /*6350*/  MUFU.EX2 R14, R14 ;  /* 0x0000000e000e7308 */ /* 0x000e620000000800 */
[----:B------:R-:W-:Y:S01]  /*6360*/  SHF.R.U32.HI R12, RZ, 0x18, R8 ;  /* 0x00000018ff0c7819 */ /* 0x000fe20000011608 */
[----:B------:R-:W-:Y:S01]  /*6370*/  HMMA.16816.F32 R56, R4, R92, RZ ;  /* 0x0000005c0438723c */ /* 0x000fe200000018ff */
[----:B------:R-:W-:Y:S02]  /*6380*/  SHF.R.U32.HI R3, RZ, 0x10, R0 ;  /* 0x00000010ff037819 */ /* 0x000fe40000011600 */
[C---:B------:R-:W-:Y:S02]  /*6390*/  LOP3.LUT R8, R0.reuse, 0xff, RZ, 0xc0, !PT ;  /* 0x000000ff00087812 */ /* 0x040fe400078ec0ff */
[----:B--2---:R-:W-:-:S03]  /*63a0*/  LOP3.LUT R2, R0, 0xffff, RZ, 0xc0, !PT ;  /* 0x0000ffff00027812 */ /* 0x004fc600078ec0ff */
[C---:B------:R-:W-:Y:S01]  /*63b0*/  HMMA.16816.F32 R60, R4.reuse, R94, RZ ;  /* 0x0000005e043c723c */ /* 0x040fe200000018ff */
[----:B------:R-:W-:Y:S02]  /*63c0*/  SHF.R.U32.HI R9, RZ, 0x8, R2 ;  /* 0x00000008ff097819 */ /* 0x000fe40000011602 */
[----:B------:R-:W-:Y:S02]  /*63d0*/  SHF.R.U32.HI R2, RZ, 0x18, R0 ;  /* 0x00000018ff027819 */ /* 0x000fe40000011600 */
[----:B------:R-:W-:Y:S02]  /*63e0*/  LOP3.LUT R0, R3, 0xff, RZ, 0xc0, !PT ;  /* 0x000000ff03007812 */ /* 0x000fe400078ec0ff */
[----:B------:R-:W-:Y:S01]  /*63f0*/  PRMT R8, R8, 0x5410, R9 ;  /* 0x0000541008087816 */ /* 0x000fe20000000009 */
[----:B------:R-:W-:Y:S01]  /*6400*/  HMMA.16816.F32 R148, R4, R152, RZ ;  /* 0x000000980494723c */ /* 0x000fe200000018ff */
[----:B------:R-:W-:Y:S01]  /*6410*/  PRMT R2, R0, 0x5410, R2 ;  /* 0x0000541000027816 */ /* 0x000fe20000000002 */
[--C-:B------:R-:W-:Y:S01]  /*6420*/  HSET2.LE.AND R0, R11, R90.reuse, PT ;  /* 0x0000005a0b007233 */ /* 0x100fe20003803000 */
[----:B------:R-:W-:Y:S01]  /*6430*/  PRMT R3, R10, 0x5410, R12 ;  /* 0x000054100a037816 */ /* 0x000fe2000000000c */
[----:B------:R-:W-:-:S02]  /*6440*/  HSET2.LE.AND R8, R8, R90, PT ;  /* 0x0000005a08087233 */ /* 0x000fc40003803000 */
[--C-:B------:R-:W-:Y:S01]  /*6450*/  HSET2.LE.AND R9, R2, R90.reuse, PT ;  /* 0x0000005a02097233 */ /* 0x100fe20003803000 */
[----:B------:R-:W-:Y:S01]  /*6460*/  F2FP.PACK_AB R2, R133, R139 ;  /* 0x0000008b8502723e */ /* 0x000fe200000000ff */
[----:B------:R-:W-:Y:S01]  /*6470*/  HSET2.LE.AND R3, R3, R90, PT ;  /* 0x0000005a03037233 */ /* 0x000fe20003803000 */
[----:B------:R-:W-:Y:S02]  /*6480*/  HMMA.16816.F32 R164, R4, R168, RZ ;  /* 0x000000a804a4723c */ /* 0x000fe400000018ff */
[----:B------:R-:W-:Y:S01]  /*6490*/  LOP3.LUT R126, R0, R2, RZ, 0xc0, !PT ;  /* 0x00000002007e7212 */ /* 0x000fe200078ec0ff */
[----:B------:R-:W-:Y:S01]  /*64a0*/  FADD.FTZ R2, R244, R243 ;  /* 0x000000f3f4027221 */ /* 0x000fe20000010000 */
[----:B---3--:R-:W-:-:S03]  /*64b0*/  F2FP.PACK_AB R0, R15, R132 ;  /* 0x000000840f00723e */ /* 0x008fc600000000ff */
[----:B------:R-:W-:Y:S01]  /*64c0*/  FADD.FTZ R2, R242, R2 ;  /* 0x00000002f2027221 */ /* 0x000fe20000010000 */
[----:B------:R-:W-:Y:S01]  /*64d0*/  LOP3.LUT R127, R3, R0, RZ, 0xc0, !PT ;  /* 0x00000000037f7212 */ /* 0x000fe200078ec0ff */
[C---:B------:R-:W-:Y:S01]  /*64e0*/  HMMA.16816.F32 R72, R4.reuse, R104, RZ ;  /* 0x000000680448723c */ /* 0x040fe200000018ff */
[----:B------:R-:W-:Y:S01]  /*64f0*/  F2FP.PACK_AB R0, R195, R196 ;  /* 0x000000c4c300723e */ /* 0x000fe200000000ff */
[----:B------:R-:W-:Y:S02]  /*6500*/  FADD.FTZ R3, R240, R233 ;  /* 0x000000e9f0037221 */ /* 0x000fe40000010000 */
[----:B------:R-:W-:Y:S01]  /*6510*/  FADD.FTZ R2, R241, R2 ;  /* 0x00000002f1027221 */ /* 0x000fe20000010000 */
[----:B------:R-:W-:Y:S01]  /*6520*/  LOP3.LUT R124, R8, R0, RZ, 0xc0, !PT ;  /* 0x00000000087c7212 */ /* 0x000fe200078ec0ff */
[----:B------:R-:W-:Y:S01]  /*6530*/  FADD.FTZ R3, R235, R3 ;  /* 0x00000003eb037221 */ /* 0x000fe20000010000 */
[----:B-1----:R-:W-:Y:S01]  /*6540*/  F2FP.PACK_AB R0, R14, R13 ;  /* 0x0000000d0e00723e */ /* 0x002fe200000000ff */
[----:B------:R-:W-:Y:S02]  /*6550*/  HMMA.16816.F32 R88, R4, R108, RZ ;  /* 0x0000006c0458723c */ /* 0x000fe400000018ff */
[----:B------:R-:W-:Y:S01]  /*6560*/  FADD.FTZ R3, R234, R3 ;  /* 0x00000003ea037221 */ /* 0x000fe20000010000 */
[----:B------:R-:W-:Y:S01]  /*6570*/  LOP3.LUT R125, R9, R0, RZ, 0xc0, !PT ;  /* 0x00000000097d7212 */ /* 0x000fe200078ec0ff */
[----:B------:R-:W-:-:S02]  /*6580*/  FADD.FTZ R0, R194, R138 ;  /* 0x0000008ac2007221 */ /* 0x000fc40000010000 */
[----:B------:R-:W-:Y:S02]  /*6590*/  FADD.FTZ R3, R202, R3 ;  /* 0x00000003ca037221 */ /* 0x000fe40000010000 */
[C---:B------:R-:W-:Y:S01]  /*65a0*/  HMMA.16816.F32 R76, R4.reuse, R106, RZ ;  /* 0x0000006a044c723c */ /* 0x040fe200000018ff */
[----:B------:R-:W-:Y:S02]  /*65b0*/  FADD.FTZ R0, R193, R0 ;  /* 0x00000000c1007221 */ /* 0x000fe40000010000 */
[----:B------:R-:W-:Y:S02]  /*65c0*/  FADD.FTZ R3, R201, R3 ;  /* 0x00000003c9037221 */ /* 0x000fe40000010000 */
[----:B------:R-:W-:Y:S02]  /*65d0*/  FADD.FTZ R0, R192, R0 ;  /* 0x00000000c0007221 */ /* 0x000fe40000010000 */
[----:B------:R-:W-:Y:S01]  /*65e0*/  FADD.FTZ R3, R228, R3 ;  /* 0x00000003e4037221 */ /* 0x000fe20000010000 */
[----:B------:R-:W-:Y:S01]  /*65f0*/  HMMA.16816.F32 R92, R4, R110, RZ ;  /* 0x0000006e045c723c */ /* 0x000fe200000018ff */
[----:B------:R-:W-:-:S02]  /*6600*/  FADD.FTZ R0, R13, R0 ;  /* 0x000000000d007221 */ /* 0x000fc40000010000 */
[----:B------:R-:W-:Y:S02]  /*6610*/  FADD.FTZ R246, R203, R3 ;  /* 0x00000003cbf67221 */ /* 0x000fe40000010000 */
[----:B------:R-:W-:-:S03]  /*6620*/  FADD.FTZ R0, R14, R0 ;  /* 0x000000000e007221 */ /* 0x000fc60000010000 */
[----:B------:R-:W-:Y:S01]  /*6630*/  HMMA.16816.F32 R152, R4, R154, RZ ;  /* 0x0000009a0498723c */ /* 0x000fe200000018ff */
[----:B------:R-:W-:-:S04]  /*6640*/  FADD.FTZ R0, R132, R0 ;  /* 0x0000000084007221 */ /* 0x000fc80000010000 */
[----:B------:R-:W-:-:S03]  /*6650*/  FADD.FTZ R248, R15, R0 ;  /* 0x000000000ff87221 */ /* 0x000fc60000010000 */
        /* <DEDUP_REMOVED lines=16> */
[----:B------:R-:W-:Y:S02]  /*6760*/  HMMA.16816.F32 R40, R124, R32, R40 ;  /* 0x000000207c28723c */ /* 0x000fe40000001828 */
[----:B------:R1:W-:Y:S01]  /*6770*/  STL [R1+0x18], R245 ;  /* 0x000018f501007387 */ /* 0x0003e20000100800 */
[----:B------:R-:W-:-:S03]  /*6780*/  FADD.FTZ R2, R139, R2 ;  /* 0x000000028b027221 */ /* 0x000fc60000010000 */
[----:B------:R1:W-:Y:S01]  /*6790*/  STL [R1+0x1c], R246 ;  /* 0x00001cf601007387 */ /* 0x0003e20000100800 */
[----:B------:R-:W-:Y:S01]  /*67a0*/  FADD.FTZ R247, R133, R2 ;  /* 0x0000000285f77221 */ /* 0x000fe20000010000 */
[C---:B------:R-:W-:Y:S04]  /*67b0*/  HMMA.16816.F32 R56, R124.reuse, R24, R56 ;  /* 0x000000187c38723c */ /* 0x040fe80000001838 */
[----:B------:R1:W-:Y:S04]  /*67c0*/  STL [R1+0x20], R247 ;  /* 0x000020f701007387 */ /* 0x0003e80000100800 */
        /* <DEDUP_REMOVED lines=55> */
[C---:B------:R-:W-:Y:S02]  /*6b40*/  IADD3 R2, R0.reuse, 0x1, RZ ;  /* 0x0000000100027810 */ /* 0x040fe40007ffe0ff */
[----:B------:R-:W-:Y:S01]  /*6b50*/  @!PT LDS RZ, [RZ] ;  /* 0x00000000fffff984 */ /* 0x000fe20000000800 */
[----:B------:R-:W-:Y:S01]  /*6b60*/  @!PT LDS RZ, [RZ] ;  /* 0x00000000fffff984 */ /* 0x000fe20000000800 */
[----:B------:R-:W-:Y:S01]  /*6b70*/  @!PT LDS RZ, [RZ] ;  /* 0x00000000fffff984 */ /* 0x000fe20000000800 */
[----:B------:R1:W-:Y:S01]  /*6b80*/  @!P3 LDGSTS.E.BYPASS.LTC128B.128 [R219+0xa800], [R8.64] ;  /* 0x0a80000008dbbfae */ /* 0x0003e2000b901d5c */
[CC--:B------:R-:W-:Y:S02]  /*6b90*/  ISETP.GE.AND P1, PT, R0.reuse, R227.reuse, PT ;  /* 0x000000e30000720c */ /* 0x0c0fe40003f26270 */
[----:B------:R-:W-:Y:S01]  /*6ba0*/  ISETP.GE.AND P5, PT, R0, R226, PT ;  /* 0x000000e20000720c */ /* 0x000fe20003fa6270 */
[----:B------:R-:W-:Y:S01]  /*6bb0*/  @P2 STS.128 [R219+0xb800], RZ ;  /* 0x00b800ffdb002388 */ /* 0x000fe20000000c00 */
[----:B------:R-:W-:Y:S02]  /*6bc0*/  ISETP.GE.AND P4, PT, R2, R227, PT ;  /* 0x000000e30200720c */ /* 0x000fe40003f86270 */
[C---:B------:R-:W-:Y:S01]  /*6bd0*/  ISETP.LT.OR P1, PT, R0.reuse, R223, P1 ;  /* 0x000000df0000720c */ /* 0x040fe20000f21670 */
[----:B------:R-:W-:Y:S01]  /*6be0*/  @!PT LDS RZ, [RZ] ;  /* 0x00000000fffff984 */ /* 0x000fe20000000800 */
[----:B------:R-:W-:Y:S01]  /*6bf0*/  @!PT LDS RZ, [RZ] ;  /* 0x00000000fffff984 */ /* 0x000fe20000000800 */
[----:B------:R-:W-:Y:S01]  /*6c00*/  @!PT LDS RZ, [RZ] ;  /* 0x00000000fffff984 */ /* 0x000fe20000000800 */
[----:B------:R2:W-:Y:S01]  /*6c10*/  @!P2 LDGSTS.E.BYPASS.LTC128B.128 [R219+0xb800], [R4.64+0x80] ;  /* 0x0b80008004dbafae */ /* 0x0005e2000b901d5c */
[----:B------:R-:W-:-:S02]  /*6c20*/  ISETP.LT.OR P5, PT, R0, R222, P5 ;  /* 0x000000de0000720c */ /* 0x000fc40002fa1670 */
[C---:B------:R-:W-:Y:S01]  /*6c30*/  ISETP.LT.OR P4, PT, R2.reuse, R223, P4 ;  /* 0x000000df0200720c */ /* 0x040fe20002781670 */
[----:B------:R-:W-:Y:S01]  /*6c40*/  LDSM.16.M88.4 R20, [R204+0x8000] ;  /* 0x00800000cc14783b */ /* 0x000fe20000000200 */
[C---:B------:R-:W-:Y:S02]  /*6c50*/  ISETP.GE.AND P6, PT, R2.reuse, R226, PT ;  /* 0x000000e20200720c */ /* 0x040fe40003fc6270 */
[C---:B------:R-:W-:Y:S01]  /*6c60*/  ISETP.GE.AND P0, PT, R2.reuse, R225, PT ;  /* 0x000000e10200720c */ /* 0x040fe20003f06270 */
[----:B------:R-:W-:Y:S01]  /*6c70*/  LDSM.16.M88.4 R16, [R204+0x8800] ;  /* 0x00880000cc10783b */ /* 0x000fe20000000200 */
[C---:B------:R-:W-:Y:S02]  /*6c80*/  ISETP.LT.OR P6, PT, R2.reuse, R222, P6 ;  /* 0x000000de0200720c */ /* 0x040fe400037c1670 */
[----:B------:R-:W-:Y:S01]  /*6c90*/  ISETP.LT.OR P0, PT, R2, R221, P0 ;  /* 0x000000dd0200720c */ /* 0x000fe20000701670 */
[----:B------:R-:W-:Y:S01]  /*6ca0*/  LDSM.16.M88.4 R32, [R215] ;  /* 0x00000000d720783b */ /* 0x000fe20000000200 */
[----:B------:R-:W-:-:S03]  /*6cb0*/  IADD3 R3, R0, 0x10, RZ ;  /* 0x0000001000037810 */ /* 0x000fc60007ffe0ff */
[----:B------:R-:W-:Y:S04]  /*6cc0*/  LDSM.16.M88.4 R28, [R218] ;  /* 0x00000000da1c783b */ /* 0x000fe80000000200 */
[----:B-1----:R-:W1:Y:S04]  /*6cd0*/  LDSM.16.M88.4 R8, [R206+0x2000] ;  /* 0x00200000ce08783b */ /* 0x002e680000000200 */
[----:B------:R-:W-:Y:S04]  /*6ce0*/  LDSM.16.M88.4 R12, [R206] ;  /* 0x00000000ce0c783b */ /* 0x000fe80000000200 */
[----:B--2---:R-:W2:Y:S04]  /*6cf0*/  LDSM.16.M88.4 R4, [R208+0x2000] ;  /* 0x00200000d004783b */ /* 0x004ea80000000200 */
[----:B------:R-:W0:Y:S01]  /*6d00*/  LDGDEPBAR ;  /* 0x00000000000079af */ /* 0x000e220000000000 */
[C---:B-1----:R-:W-:Y:S08]  /*6d10*/  HMMA.16816.F32 R140, R8.reuse, R16, RZ ;  /* 0x00000010088c723c */ /* 0x042ff000000018ff */
[C---:B------:R-:W-:Y:S08]  /*6d20*/  HMMA.16816.F32 R176, R8.reuse, R22, RZ ;  /* 0x0000001608b0723c */ /* 0x040ff000000018ff */
[C---:B------:R-:W-:Y:S08]  /*6d30*/  HMMA.16816.F32 R180, R8.reuse, R20, RZ ;  /* 0x0000001408b4723c */ /* 0x040ff000000018ff */
[----:B------:R-:W-:Y:S01]  /*6d40*/  HMMA.16816.F32 R24, R8, R18, RZ ;  /* 0x000000120818723c */ /* 0x000fe200000018ff */
[----:B------:R-:W1:Y:S07]  /*6d50*/  LDSM.16.M88.4 R8, [R208] ;  /* 0x00000000d008783b */ /* 0x000e6e0000000200 */
[C---:B--2---:R-:W-:Y:S08]  /*6d60*/  HMMA.16816.F32 R228, R4.reuse, R28, R140 ;  /* 0x0000001c04e4723c */ /* 0x044ff0000000188c */
[----:B------:R-:W-:Y:S08]  /*6d70*/  HMMA.16816.F32 R232, R4, R34, R176 ;  /* 0x0000002204e8723c */ /* 0x000ff000000018b0 */
[C---:B------:R-:W-:Y:S08]  /*6d80*/  HMMA.16816.F32 R176, R12.reuse, R20, RZ ;  /* 0x000000140cb0723c */ /* 0x040ff000000018ff */
[C---:B------:R-:W-:Y:S08]  /*6d90*/  HMMA.16816.F32 R140, R12.reuse, R22, RZ ;  /* 0x000000160c8c723c */ /* 0x040ff000000018ff */
[----:B------:R-:W-:Y:S08]  /*6da0*/  HMMA.16816.F32 R20, R12, R16, RZ ;  /* 0x000000100c14723c */ /* 0x000ff000000018ff */
[C---:B------:R-:W-:Y:S08]  /*6db0*/  HMMA.16816.F32 R180, R4.reuse, R32, R180 ;  /* 0x0000002004b4723c */ /* 0x040ff000000018b4 */
[----:B------:R-:W-:Y:S01]  /*6dc0*/  HMMA.16816.F32 R188, R4, R30, R24 ;  /* 0x0000001e04bc723c */ /* 0x000fe20000001818 */
[----:B------:R-:W-:Y:S04]  /*6dd0*/  LDSM.16.M88.4 R4, [R214+0x2000] ;  /* 0x00200000d604783b */ /* 0x000fe80000000200 */
[----:B------:R-:W2:Y:S03]  /*6de0*/  LDSM.16.M88.4 R24, [R213+0x8000] ;  /* 0x00800000d518783b */ /* 0x000ea60000000200 */
[----:B------:R-:W-:Y:S01]  /*6df0*/  HMMA.16816.F32 R12, R12, R18, RZ ;  /* 0x000000120c0c723c */ /* 0x000fe200000018ff */
[----:B------:R-:W3:Y:S07]  /*6e00*/  LDSM.16.M88.4 R16, [R213+0x8800] ;  /* 0x00880000d510783b */ /* 0x000eee0000000200 */
[C---:B-1----:R-:W-:Y:S08]  /*6e10*/  HMMA.16816.F32 R200, R8.reuse, R32, R176 ;  /* 0x0000002008c8723c */ /* 0x042ff000000018b0 */
[C---:B------:R-:W-:Y:S01]  /*6e20*/  HMMA.16816.F32 R196, R8.reuse, R28, R20 ;  /* 0x0000001c08c4723c */ /* 0x040fe20000001814 */
[----:B------:R-:W-:Y:S07]  /*6e30*/  LDSM.16.M88.4 R20, [R211] ;  /* 0x00000000d314783b */ /* 0x000fee0000000200 */
[C---:B------:R-:W-:Y:S08]  /*6e40*/  HMMA.16816.F32 R192, R8.reuse, R34, R140 ;  /* 0x0000002208c0723c */ /* 0x040ff0000000188c */
[----:B------:R-:W-:Y:S01]  /*6e50*/  HMMA.16816.F32 R184, R8, R30, R12 ;  /* 0x0000001e08b8723c */ /* 0x000fe2000000180c */
[----:B------:R-:W1:Y:S04]  /*6e60*/  LDSM.16.M88.4 R8, [R214] ;  /* 0x00000000d608783b */ /* 0x000e680000000200 */
[----:B------:R-:W-:Y:S03]  /*6e70*/  LDSM.16.M88.4 R28, [R211+0x800] ;  /* 0x00080000d31c783b */ /* 0x000fe60000000200 */
[C---:B--2---:R-:W-:Y:S01]  /*6e80*/  HMMA.16816.F32 R180, R4.reuse, R24, R180 ;  /* 0x0000001804b4723c */ /* 0x044fe200000018b4 */
[----:B------:R-:W-:Y:S07]  /*6e90*/  LDSM.16.M88.4 R12, [R212] ;  /* 0x00000000d40c783b */ /* 0x000fee0000000200 */
[C---:B---3--:R-:W-:Y:S08]  /*6ea0*/  HMMA.16816.F32 R140, R4.reuse, R16, R228 ;  /* 0x00000010048c723c */ /* 0x048ff000000018e4 */
[C---:B------:R-:W-:Y:S08]  /*6eb0*/  HMMA.16816.F32 R176, R4.reuse, R26, R232 ;  /* 0x0000001a04b0723c */ /* 0x040ff000000018e8 */
[----:B------:R-:W-:Y:S01]  /*6ec0*/  HMMA.16816.F32 R32, R4, R18, R188 ;  /* 0x000000120420723c */ /* 0x000fe200000018bc */
[----:B------:R-:W2:Y:S07]  /*6ed0*/  LDSM.16.M88.4 R4, [R212+0x2000] ;  /* 0x00200000d404783b */ /* 0x000eae0000000200 */
[C---:B-1----:R-:W-:Y:S08]  /*6ee0*/  HMMA.16816.F32 R188, R8.reuse, R24, R200 ;  /* 0x0000001808bc723c */ /* 0x042ff000000018c8 */
[C---:B------:R-:W-:Y:S01]  /*6ef0*/  HMMA.16816.F32 R200, R8.reuse, R26, R192 ;  /* 0x0000001a08c8723c */ /* 0x040fe200000018c0 */
[----:B------:R-:W-:Y:S07]  /*6f00*/  LDSM.16.M88.4 R24, [R204+0x9800] ;  /* 0x00980000cc18783b */ /* 0x000fee0000000200 */
[C---:B------:R-:W-:Y:S08]  /*6f10*/  HMMA.16816.F32 R192, R8.reuse, R18, R184 ;  /* 0x0000001208c0723c */ /* 0x040ff000000018b8 */
[----:B------:R-:W-:Y:S01]  /*6f20*/  HMMA.16816.F32 R196, R8, R16, R196 ;  /* 0x0000001008c4723c */ /* 0x000fe200000018c4 */
[----:B------:R-:W-:Y:S04]  /*6f30*/  LDSM.16.M88.4 R16, [R204+0x9000] ;  /* 0x00900000cc10783b */ /* 0x000fe80000000200 */
[----:B------:R-:W-:Y:S03]  /*6f40*/  LDSM.16.M88.4 R8, [R206+0x4000] ;  /* 0x00400000ce08783b */ /* 0x000fe60000000200 */
[C---:B--2---:R-:W-:Y:S08]  /*6f50*/  HMMA.16816.F32 R184, R4.reuse, R20, R180 ;  /* 0x0000001404b8723c */ /* 0x044ff000000018b4 */
[C---:B------:R-:W-:Y:S08]  /*6f60*/  HMMA.16816.F32 R180, R4.reuse, R22, R176 ;  /* 0x0000001604b4723c */ /* 0x040ff000000018b0 */
[C---:B------:R-:W-:Y:S08]  /*6f70*/  HMMA.16816.F32 R176, R4.reuse, R28, R140 ;  /* 0x0000001c04b0723c */ /* 0x040ff0000000188c */
[----:B------:R-:W-:Y:S01]  /*6f80*/  HMMA.16816.F32 R140, R4, R30, R32 ;  /* 0x0000001e048c723c */ /* 0x000fe20000001820 */
[----:B------:R-:W1:Y:S07]  /*6f90*/  LDSM.16.M88.4 R4, [R206+0x6000] ;  /* 0x00600000ce04783b */ /* 0x000e6e0000000200 */
[C---:B------:R-:W-:Y:S08]  /*6fa0*/  HMMA.16816.F32 R32, R12.reuse, R20, R188 ;  /* 0x000000140c20723c */ /* 0x040ff000000018bc */
[C---:B------:R-:W-:Y:S08]  /*6fb0*/  HMMA.16816.F32 R20, R12.reuse, R22, R200 ;  /* 0x000000160c14723c */ /* 0x040ff000000018c8 */
        /* <DEDUP_REMOVED lines=8> */
[C---:B------:R-:W-:Y:S08]  /*7040*/  HMMA.16816.F32 R140, R8.reuse, R16, R32 ;  /* 0x00000010088c723c */ /* 0x040ff00000001820 */
[C---:B------:R-:W-:Y:S01]  /*7050*/  HMMA.16816.F32 R32, R8.reuse, R18, R20 ;  /* 0x000000120820723c */ /* 0x040fe20000001814 */
[----:B------:R-:W1:Y:S04]  /*7060*/  LDSM.16.M88.4 R16, [R217] ;  /* 0x00000000d910783b */ /* 0x000e680000000200 */
[----:B------:R-:W2:Y:S03]  /*7070*/  LDSM.16.M88.4 R20, [R216] ;  /* 0x00000000d814783b */ /* 0x000ea60000000200 */
[C---:B------:R-:W-:Y:S08]  /*7080*/  HMMA.16816.F32 R28, R8.reuse, R24, R196 ;  /* 0x00000018081c723c */ /* 0x040ff000000018c4 */
[----:B------:R-:W-:Y:S01]  /*7090*/  HMMA.16816.F32 R24, R8, R26, R192 ;  /* 0x0000001a0818723c */ /* 0x000fe200000018c0 */
[----:B------:R-:W-:Y:S07]  /*70a0*/  LDSM.16.M88.4 R8, [R214+0x4000] ;  /* 0x00400000d608783b */ /* 0x000fee0000000200 */
[----:B-1----:R-:W-:Y:S08]  /*70b0*/  HMMA.16816.F32 R200, R4, R18, R184 ;  /* 0x0000001204c8723c */ /* 0x002ff000000018b8 */
[----:B--2---:R-:W-:Y:S01]  /*70c0*/  HMMA.16816.F32 R184, R12, R20, R28 ;  /* 0x000000140cb8723c */ /* 0x004fe2000000181c */
[----:B------:R-:W1:Y:S07]  /*70d0*/  LDSM.16.M88.4 R28, [R213+0x9000] ;  /* 0x00900000d51c783b */ /* 0x000e6e0000000200 */
[----:B------:R-:W-:Y:S08]  /*70e0*/  HMMA.16816.F32 R192, R4, R22, R176 ;  /* 0x0000001604c0723c */ /* 0x000ff000000018b0 */
[-C--:B------:R-:W-:Y:S08]  /*70f0*/  HMMA.16816.F32 R176, R12, R16.reuse, R140 ;  /* 0x000000100cb0723c */ /* 0x080ff0000000188c */
[C---:B------:R-:W-:Y:S08]  /*7100*/  HMMA.16816.F32 R228, R4.reuse, R16, R188 ;  /* 0x0000001004e4723c */ /* 0x040ff000000018bc */
[----:B------:R-:W-:Y:S01]  /*7110*/  HMMA.16816.F32 R196, R4, R20, R180 ;  /* 0x0000001404c4723c */ /* 0x000fe200000018b4 */
[----:B------:R-:W2:Y:S07]  /*7120*/  LDSM.16.M88.4 R4, [R214+0x6000] ;  /* 0x00600000d604783b */ /* 0x000eae0000000200 */
[C---:B------:R-:W-:Y:S01]  /*7130*/  HMMA.16816.F32 R140, R12.reuse, R22, R24 ;  /* 0x000000160c8c723c */ /* 0x040fe20000001818 */
[----:B------:R-:W3:Y:S04]  /*7140*/  LDSM.16.M88.4 R20, [R213+0x9800] ;  /* 0x00980000d514783b */ /* 0x000ee80000000200 */
[----:B------:R-:W-:Y:S03]  /*7150*/  LDSM.16.M88.4 R24, [R211+0x1000] ;  /* 0x00100000d318783b */ /* 0x000fe60000000200 */
[----:B------:R-:W-:Y:S01]  /*7160*/  HMMA.16816.F32 R188, R12, R18, R32 ;  /* 0x000000120cbc723c */ /* 0x000fe20000001820 */
[----:B------:R-:W4:Y:S04]  /*7170*/  LDSM.16.M88.4 R16, [R212+0x4000] ;  /* 0x00400000d410783b */ /* 0x000f280000000200 */
[----:B------:R-:W5:Y:S03]  /*7180*/  LDSM.16.M88.4 R12, [R212+0x6000] ;  /* 0x00600000d40c783b */ /* 0x000f660000000200 */
[-C--:B-1----:R-:W-:Y:S08]  /*7190*/  HMMA.16816.F32 R32, R8, R28.reuse, R176 ;  /* 0x0000001c0820723c */ /* 0x082ff000000018b0 */
[C---:B--2---:R-:W-:Y:S08]  /*71a0*/  HMMA.16816.F32 R176, R4.reuse, R28, R228 ;  /* 0x0000001c04b0723c */ /* 0x044ff000000018e4 */
[C---:B------:R-:W-:Y:S08]  /*71b0*/  HMMA.16816.F32 R180, R4.reuse, R30, R200 ;  /* 0x0000001e04b4723c */ /* 0x040ff000000018c8 */
[C---:B---3--:R-:W-:Y:S08]  /*71c0*/  HMMA.16816.F32 R196, R4.reuse, R20, R196 ;  /* 0x0000001404c4723c */ /* 0x048ff000000018c4 */
[----:B------:R-:W-:Y:S08]  /*71d0*/  HMMA.16816.F32 R192, R4, R22, R192 ;  /* 0x0000001604c0723c */ /* 0x000ff000000018c0 */
[C---:B------:R-:W-:Y:S08]  /*71e0*/  HMMA.16816.F32 R4, R8.reuse, R30, R188 ;  /* 0x0000001e0804723c */ /* 0x040ff000000018bc */
[C---:B------:R-:W-:Y:S08]  /*71f0*/  HMMA.16816.F32 R184, R8.reuse, R20, R184 ;  /* 0x0000001408b8723c */ /* 0x040ff000000018b8 */
[----:B------:R-:W-:Y:S08]  /*7200*/  HMMA.16816.F32 R140, R8, R22, R140 ;  /* 0x00000016088c723c */ /* 0x000ff0000000188c */
[-C--:B----4-:R-:W-:Y:S08]  /*7210*/  HMMA.16816.F32 R20, R16, R24.reuse, R32 ;  /* 0x000000181014723c */ /* 0x090ff00000001820 */
[C---:B-----5:R-:W-:Y:S08]  /*7220*/  HMMA.16816.F32 R8, R12.reuse, R24, R176 ;  /* 0x000000180c08723c */ /* 0x060ff000000018b0 */
[-C--:B------:R-:W-:Y:S08]  /*7230*/  HMMA.16816.F32 R28, R12, R26.reuse, R180 ;  /* 0x0000001a0c1c723c */ /* 0x080ff000000018b4 */
[----:B------:R-:W-:Y:S01]  /*7240*/  HMMA.16816.F32 R24, R16, R26, R4 ;  /* 0x0000001a1018723c */ /* 0x000fe20000001804 */
[----:B------:R-:W1:Y:S01]  /*7250*/  LDSM.16.M88.4 R4, [R211+0x1800] ;  /* 0x00180000d304783b */ /* 0x000e620000000200 */
[----:B------:R-:W-:Y:S01]  /*7260*/  FSEL R32, R20, -INF , !P1 ;  /* 0xff80000014207808 */ /* 0x000fe20004800000 */
[----:B------:R-:W-:-:S04]  /*7270*/  DEPBAR.LE SB0, 0x0 ;  /* 0x000080000000791a */ /* 0x000fc80000000000 */
[----:B------:R-:W-:Y:S02]  /*7280*/  FSEL R138, R22, -INF , !P5 ;  /* 0xff800000168a7808 */ /* 0x000fe40006800000 */
[----:B------:R-:W-:Y:S01]  /*7290*/  FSEL R33, R21, -INF , !P4 ;  /* 0xff80000015217808 */ /* 0x000fe20006000000 */
[----:B------:R-:W-:Y:S01]  /*72a0*/  BAR.SYNC.DEFER_BLOCKING 0x0 ;  /* 0x0000000000007b1d */ /* 0x000fe20000010000 */
[-C--:B------:R-:W-:Y:S02]  /*72b0*/  ISETP.GE.AND P1, PT, R2, R224.reuse, PT ;  /* 0x000000e00200720c */ /* 0x080fe40003f26270 */
[C---:B------:R-:W-:Y:S02]  /*72c0*/  ISETP.GE.AND P5, PT, R0.reuse, R225, PT ;  /* 0x000000e10000720c */ /* 0x040fe40003fa6270 */
[----:B------:R-:W-:Y:S02]  /*72d0*/  ISETP.GE.AND P4, PT, R0, R224, PT ;  /* 0x000000e00000720c */ /* 0x000fe40003f86270 */
[----:B------:R-:W-:-:S02]  /*72e0*/  ISETP.LT.OR P1, PT, R2, R220, P1 ;  /* 0x000000dc0200720c */ /* 0x000fc40000f21670 */
[C---:B------:R-:W-:Y:S02]  /*72f0*/  ISETP.LT.OR P5, PT, R0.reuse, R221, P5 ;  /* 0x000000dd0000720c */ /* 0x040fe40002fa1670 */
[C---:B------:R-:W-:Y:S02]  /*7300*/  ISETP.LT.OR P4, PT, R0.reuse, R220, P4 ;  /* 0x000000dc0000720c */ /* 0x040fe40002781670 */
        /* <DEDUP_REMOVED lines=9> */
[C---:B------:R-:W-:Y:S01]  /*73a0*/  ISETP.LT.OR P6, PT, R2.reuse, R223, P6 ;  /* 0x000000df0200720c */ /* 0x040fe200037c1670 */
[----:B-1----:R-:W-:Y:S01]  /*73b0*/  HMMA.16816.F32 R20, R12, R4, R196 ;  /* 0x000000040c14723c */ /* 0x002fe200000018c4 */
[----:B------:R-:W-:-:S02]  /*73c0*/  ISETP.LT.OR P4, PT, R2, R222, P4 ;  /* 0x000000de0200720c */ /* 0x000fc40002781670 */
[C---:B------:R-:W-:Y:S02]  /*73d0*/  ISETP.LT.OR P5, PT, R2.reuse, R221, P5 ;  /* 0x000000dd0200720c */ /* 0x040fe40002fa1670 */
[----:B------:R-:W-:Y:S02]  /*73e0*/  ISETP.LT.OR P0, PT, R2, R220, P0 ;  /* 0x000000dc0200720c */ /* 0x000fe40000701670 */
[----:B------:R-:W-:Y:S01]  /*73f0*/  IADD3 R2, R0, 0x9, RZ ;  /* 0x0000000900027810 */ /* 0x000fe20007ffe0ff */
[----:B------:R-:W-:Y:S01]  /*7400*/  HMMA.16816.F32 R12, R12, R6, R192 ;  /* 0x000000060c0c723c */ /* 0x000fe200000018c0 */
[----:B------:R-:W-:Y:S02]  /*7410*/  FSEL R133, R11, -INF , !P1 ;  /* 0xff8000000b857808 */ /* 0x000fe40004800000 */
[----:B------:R-:W-:Y:S02]  /*7420*/  ISETP.GE.AND P1, PT, R2, R225, PT ;  /* 0x000000e10200720c */ /* 0x000fe40003f26270 */
[----:B------:R-:W-:-:S02]  /*7430*/  FSEL R28, R28, -INF , !P5 ;  /* 0xff8000001c1c7808 */ /* 0x000fc40006800000 */
[----:B------:R-:W-:Y:S01]  /*7440*/  ISETP.LT.OR P1, PT, R2, R221, P1 ;  /* 0x000000dd0200720c */ /* 0x000fe20000f21670 */
[C---:B------:R-:W-:Y:S01]  /*7450*/  HMMA.16816.F32 R8, R16.reuse, R4, R184 ;  /* 0x000000041008723c */ /* 0x040fe200000018b8 */
[----:B------:R-:W-:Y:S02]  /*7460*/  FSEL R30, R30, -INF , !P0 ;  /* 0xff8000001e1e7808 */ /* 0x000fe40004000000 */
[----:B------:R-:W-:Y:S02]  /*7470*/  FSEL R29, R29, -INF , !P1 ;  /* 0xff8000001d1d7808 */ /* 0x000fe40004800000 */
[C---:B------:R-:W-:Y:S02]  /*7480*/  ISETP.GE.AND P5, PT, R2.reuse, R227, PT ;  /* 0x000000e30200720c */ /* 0x040fe40003fa6270 */
[C---:B------:R-:W-:Y:S01]  /*7490*/  ISETP.GE.AND P0, PT, R2.reuse, R224, PT ;  /* 0x000000e00200720c */ /* 0x040fe20003f06270 */
[----:B------:R-:W-:Y:S01]  /*74a0*/  HMMA.16816.F32 R16, R16, R6, R140 ;  /* 0x000000061010723c */ /* 0x000fe2000000188c */
        /* <DEDUP_REMOVED lines=8> */
[CC--:B------:R-:W-:Y:S02]  /*7530*/  ISETP.GE.AND P5, PT, R3.reuse, R227.reuse, PT ;  /* 0x000000e30300720c */ /* 0x0c0fe40003fa6270 */
[C---:B------:R-:W-:Y:S02]  /*7540*/  ISETP.GE.AND P1, PT, R3.reuse, R226, PT ;  /* 0x000000e20300720c */ /* 0x040fe40003f26270 */
[----:B------:R-:W-:Y:S02]  /*7550*/  ISETP.GE.AND P6, PT, R2, R227, PT ;  /* 0x000000e30200720c */ /* 0x000fe40003fc6270 */
[C---:B------:R-:W-:Y:S02]  /*7560*/  ISETP.LT.OR P5, PT, R3.reuse, R223, P5 ;  /* 0x000000df0300720c */ /* 0x040fe40002fa1670 */
[----:B------:R-:W-:-:S02]  /*7570*/  ISETP.LT.OR P1, PT, R3, R222, P1 ;  /* 0x000000de0300720c */ /* 0x000fc40000f21670 */
[----:B------:R-:W-:Y:S02]  /*7580*/  ISETP.LT.OR P6, PT, R2, R223, P6 ;  /* 0x000000df0200720c */ /* 0x000fe400037c1670 */
        /* <DEDUP_REMOVED lines=8> */
[-C--:B------:R-:W-:Y:S02]  /*7610*/  ISETP.LT.OR P0, PT, R3, R221.reuse, P0 ;  /* 0x000000dd0300720c */ /* 0x080fe40000701670 */
[C---:B------:R-:W-:Y:S02]  /*7620*/  ISETP.LT.OR P5, PT, R2.reuse, R222, P5 ;  /* 0x000000de0200720c */ /* 0x040fe40002fa1670 */
[----:B------:R-:W-:-:S02]  /*7630*/  ISETP.LT.OR P1, PT, R2, R221, P1 ;  /* 0x000000dd0200720c */ /* 0x000fc40000f21670 */
[----:B------:R-:W-:Y:S02]  /*7640*/  ISETP.LT.OR P6, PT, R2, R220, P6 ;  /* 0x000000dc0200720c */ /* 0x000fe400037c1670 */
[----:B------:R-:W-:Y:S02]  /*7650*/  IADD3 R2, R0, 0x18, RZ ;  /* 0x0000001800027810 */ /* 0x000fe40007ffe0ff */
[----:B------:R-:W-:Y:S02]  /*7660*/  FSEL R201, R20, -INF , !P0 ;  /* 0xff80000014c97808 */ /* 0x000fe40004000000 */
[----:B------:R-:W-:Y:S02]  /*7670*/  ISETP.GE.AND P0, PT, R2, R227, PT ;  /* 0x000000e30200720c */ /* 0x000fe40003f06270 */
[----:B------:R-:W-:Y:S02]  /*7680*/  IADD3 R0, R0, 0x19, RZ ;  /* 0x0000001900007810 */ /* 0x000fe40007ffe0ff */
[----:B------:R-:W-:-:S02]  /*7690*/  ISETP.LT.OR P0, PT, R2, R223, P0 ;  /* 0x000000df0200720c */ /* 0x000fc40000701670 */
[----:B------:R-:W-:Y:S02]  /*76a0*/  FSEL R26, R26, -INF , !P4 ;  /* 0xff8000001a1a7808 */ /* 0x000fe40006000000 */
[C---:B------:R-:W-:Y:S02]  /*76b0*/  ISETP.GE.AND P4, PT, R3.reuse, R224, PT ;  /* 0x000000e00300720c */ /* 0x040fe40003f86270 */
[----:B------:R-:W-:Y:S02]  /*76c0*/  FSEL R191, R16, -INF , !P0 ;  /* 0xff80000010bf7808 */ /* 0x000fe40004000000 */
[C---:B------:R-:W-:Y:S02]  /*76d0*/  ISETP.GE.AND P0, PT, R0.reuse, R225, PT ;  /* 0x000000e10000720c */ /* 0x040fe40003f06270 */
[----:B------:R-:W-:Y:S02]  /*76e0*/  ISETP.LT.OR P4, PT, R3, R220, P4 ;  /* 0x000000dc0300720c */ /* 0x000fe40002781670 */
[----:B------:R-:W-:-:S02]  /*76f0*/  ISETP.LT.OR P0, PT, R0, R221, P0 ;  /* 0x000000dd0000720c */ /* 0x000fc40000701670 */
[----:B------:R-:W-:Y:S02]  /*7700*/  FSEL R203, R22, -INF , !P4 ;  /* 0xff80000016cb7808 */ /* 0x000fe40006000000 */
[----:B------:R-:W-:Y:S02]  /*7710*/  FSEL R200, R21, -INF , !P1 ;  /* 0xff80000015c87808 */ /* 0x000fe40004800000 */
[C---:B------:R-:W-:Y:S02]  /*7720*/  ISETP.GE.AND P4, PT, R2.reuse, R225, PT ;  /* 0x000000e10200720c */ /* 0x040fe40003f86270 */
[----:B------:R-:W-:Y:S02]  /*7730*/  ISETP.GE.AND P1, PT, R2, R224, PT ;  /* 0x000000e00200720c */ /* 0x000fe40003f26270 */
[----:B------:R-:W-:Y:S02]  /*7740*/  FSEL R194, R13, -INF , !P0 ;  /* 0xff8000000dc27808 */ /* 0x000fe40004000000 */
[----:B------:R-:W-:-:S02]  /*7750*/  PLOP3.LUT P0, PT, PT, PT, UP0, 0x80, 0x0 ;  /* 0x000000000000781c */ /* 0x000fc40003f0f008 */
[C---:B------:R-:W-:Y:S02]  /*7760*/  ISETP.LT.OR P4, PT, R2.reuse, R221, P4 ;  /* 0x000000dd0200720c */ /* 0x040fe40002781670 */
[----:B------:R-:W-:Y:S02]  /*7770*/  ISETP.LT.OR P1, PT, R2, R220, P1 ;  /* 0x000000dc0200720c */ /* 0x000fe40000f21670 */
[----:B------:R-:W-:Y:S02]  /*7780*/  FSEL R193, R11, -INF , !P5 ;  /* 0xff8000000bc17808 */ /* 0x000fe40006800000 */
[----:B------:R-:W-:Y:S02]  /*7790*/  FSEL R202, R23, -INF , !P6 ;  /* 0xff80000017ca7808 */ /* 0x000fe40007000000 */
[----:B------:R-:W-:Y:S02]  /*77a0*/  FSEL R192, R12, -INF , !P4 ;  /* 0xff8000000cc07808 */ /* 0x000fe40006000000 */
[----:B------:R-:W-:-:S02]  /*77b0*/  FSEL R195, R14, -INF , !P1 ;  /* 0xff8000000ec37808 */ /* 0x000fc40004800000 */
[-C--:B------:R-:W-:Y:S02]  /*77c0*/  ISETP.GE.AND P5, PT, R2, R226.reuse, PT ;  /* 0x000000e20200720c */ /* 0x080fe40003fa6270 */
[C---:B------:R-:W-:Y:S02]  /*77d0*/  ISETP.GE.AND P6, PT, R0.reuse, R227, PT ;  /* 0x000000e30000720c */ /* 0x040fe40003fc6270 */
[C---:B------:R-:W-:Y:S02]  /*77e0*/  ISETP.GE.AND P4, PT, R0.reuse, R226, PT ;  /* 0x000000e20000720c */ /* 0x040fe40003f86270 */
[----:B------:R-:W-:Y:S02]  /*77f0*/  ISETP.GE.AND P1, PT, R0, R224, PT ;  /* 0x000000e00000720c */ /* 0x000fe40003f26270 */
[----:B------:R-:W-:Y:S02]  /*7800*/  ISETP.LT.OR P5, PT, R2, R222, P5 ;  /* 0x000000de0200720c */ /* 0x000fe40002fa1670 */
[----:B------:R-:W-:-:S02]  /*7810*/  ISETP.LT.OR P6, PT, R0, R223, P6 ;  /* 0x000000df0000720c */ /* 0x000fc400037c1670 */
[C---:B------:R-:W-:Y:S02]  /*7820*/  ISETP.LT.OR P4, PT, R0.reuse, R222, P4 ;  /* 0x000000de0000720c */ /* 0x040fe40002781670 */
[----:B------:R-:W-:Y:S02]  /*7830*/  ISETP.LT.OR P1, PT, R0, R220, P1 ;  /* 0x000000dc0000720c */ /* 0x000fe40000f21670 */
[----:B------:R-:W-:Y:S02]  /*7840*/  FSEL R190, R18, -INF , !P5 ;  /* 0xff80000012be7808 */ /* 0x000fe40006800000 */
        /* <DEDUP_REMOVED lines=50> */
.L_x_1445:
[----:B------:R-:W-:Y:S05]  /*7b70*/  BSYNC B0 ;  /* 0x0000000000007941 */ /* 0x000fea0003800000 */
.L_x_1444:
[----:B------:R-:W0:Y:S02]  /*7b80*/  LDGDEPBAR ;  /* 0x00000000000079af */ /* 0x000e240000000000 */
.L_x_1443:
[----:B------:R-:W2:Y:S01]  /*7b90*/  LDL.64 R16, [R1+0x68] ;  /* 0x0000680001107983 */ /* 0x000ea20000100a00 */
[----:B------:R-:W-:Y:S01]  /*7ba0*/  FMNMX.FTZ R3, R136, R32, !PT ;  /* 0x0000002088037209 */ /* 0x000fe20007810000 */
[----:B-1----:R-:W-:Y:S01]  /*7bb0*/  IMAD R7, R252, -0x326172a9, RZ ;  /* 0xcd9e8d57fc077824 */ /* 0x002fe200078e02ff */
[----:B------:R-:W-:Y:S02]  /*7bc0*/  MOV R0, UR31 ;  /* 0x0000001f00007c02 */ /* 0x000fe40008000f00 */
[----:B------:R-:W-:Y:S02]  /*7bd0*/  FMNMX.FTZ R2, R134, R34, !PT ;  /* 0x0000002286027209 */ /* 0x000fe40007810000 */
[----:B------:R-:W-:Y:S02]  /*7be0*/  LOP3.LUT R4, R239, R249, RZ, 0x3c, !PT ;  /* 0x000000f9ef047212 */ /* 0x000fe400078e3cff */
[----:B------:R-:W-:Y:S02]  /*7bf0*/  FMNMX.FTZ R3, R33, R3, !PT ;  /* 0x0000000321037209 */ /* 0x000fe40007810000 */
[----:B------:R-:W-:Y:S01]  /*7c00*/  LOP3.LUT R6, R237, UR32, R0, 0x96, !PT ;  /* 0x00000020ed067c12 */ /* 0x000fe2000f8e9600 */
[----:B------:R-:W-:Y:S01]  /*7c10*/  IMAD.WIDE.U32 R4, R4, -0x2daee0ad, RZ ;  /* 0xd2511f5304047825 */ /* 0x000fe200078e00ff */
[----:B------:R-:W-:-:S02]  /*7c20*/  FMNMX.FTZ R0, R35, R2, !PT ;  /* 0x0000000223007209 */ /* 0x000fc40007810000 */
[----:B------:R-:W-:Y:S01]  /*7c30*/  FMNMX.FTZ R2, R24, R3, !PT ;  /* 0x0000000318027209 */ /* 0x000fe20007810000 */
[----:B------:R-:W-:Y:S01]  /*7c40*/  IMAD.WIDE.U32 R14, R6, -0x326172a9, RZ ;  /* 0xcd9e8d57060e7825 */ /* 0x000fe200078e00ff */
[----:B------:R-:W-:Y:S02]  /*7c50*/  FMNMX.FTZ R0, R28, R0, !PT ;  /* 0x000000001c007209 */ /* 0x000fe40007810000 */
[----:B------:R-:W-:Y:S02]  /*7c60*/  FMNMX.FTZ R2, R25, R2, !PT ;  /* 0x0000000219027209 */ /* 0x000fe40007810000 */
[----:B------:R-:W-:Y:S02]  /*7c70*/  LOP3.LUT R3, R5, UR15, R236, 0x96, !PT ;  /* 0x0000000f05037c12 */ /* 0x000fe4000f8e96ec */
[----:B------:R-:W-:Y:S02]  /*7c80*/  FMNMX.FTZ R6, R29, R0, !PT ;  /* 0x000000001d067209 */ /* 0x000fe40007810000 */
[----:B------:R-:W-:-:S02]  /*7c90*/  LOP3.LUT R5, R15, UR16, R7, 0x96, !PT ;  /* 0x000000100f057c12 */ /* 0x000fc4000f8e9607 */
[----:B------:R-:W-:Y:S01]  /*7ca0*/  FMNMX.FTZ R0, R197, R2, !PT ;  /* 0x00000002c5007209 */ /* 0x000fe20007810000 */
[----:B------:R-:W-:Y:S01]  /*7cb0*/  IMAD.WIDE.U32 R2, R3, -0x326172a9, RZ ;  /* 0xcd9e8d5703027825 */ /* 0x000fe200078e00ff */
[----:B------:R-:W-:Y:S02]  /*7cc0*/  FMNMX.FTZ R8, R201, R6, !PT ;  /* 0x00000006c9087209 */ /* 0x000fe40007810000 */
[----:B------:R-:W-:Y:S01]  /*7cd0*/  FMNMX.FTZ R0, R196, R0, !PT ;  /* 0x00000000c4007209 */ /* 0x000fe20007810000 */
[----:B------:R-:W-:Y:S01]  /*7ce0*/  IMAD.WIDE.U32 R12, R5, -0x2daee0ad, RZ ;  /* 0xd2511f53050c7825 */ /* 0x000fe200078e00ff */
[--C-:B------:R-:W-:Y:S02]  /*7cf0*/  LOP3.LUT R7, R251, UR14, R14.reuse, 0x96, !PT ;  /* 0x0000000efb077c12 */ /* 0x100fe4000f8e960e */
[----:B------:R-:W-:Y:S02]  /*7d00*/  LOP3.LUT R9, R3, UR14, R14, 0x96, !PT ;  /* 0x0000000e03097c12 */ /* 0x000fe4000f8e960e */
[----:B------:R-:W-:Y:S01]  /*7d10*/  FMNMX.FTZ R3, R200, R8, !PT ;  /* 0x00000008c8037209 */ /* 0x000fe20007810000 */
[----:B------:R-:W-:Y:S01]  /*7d20*/  IMAD.WIDE.U32 R6, R7, -0x2daee0ad, RZ ;  /* 0xd2511f5307067825 */ /* 0x000fe200078e00ff */
[----:B------:R-:W-:-:S02]  /*7d30*/  FMNMX.FTZ R0, R191, R0, !PT ;  /* 0x00000000bf007209 */ /* 0x000fc40007810000 */
[----:B------:R-:W-:Y:S01]  /*7d40*/  LOP3.LUT R10, R15, UR16, R238, 0x96, !PT ;  /* 0x000000100f0a7c12 */ /* 0x000fe2000f8e96ee */
[----:B------:R-:W-:Y:S01]  /*7d50*/  IMAD.WIDE.U32 R8, R9, -0x2daee0ad, RZ ;  /* 0xd2511f5309087825 */ /* 0x000fe200078e00ff */
[----:B------:R-:W-:Y:S02]  /*7d60*/  FMNMX.FTZ R3, R192, R3, !PT ;  /* 0x00000003c0037209 */ /* 0x000fe40007810000 */
[----:B------:R-:W-:Y:S01]  /*7d70*/  FMNMX.FTZ R0, R182, R0, !PT ;  /* 0x00000000b6007209 */ /* 0x000fe20007810000 */
[----:B------:R-:W-:Y:S01]  /*7d80*/  IMAD.WIDE.U32 R10, R10, -0x2daee0ad, RZ ;  /* 0xd2511f530a0a7825 */ /* 0x000fe200078e00ff */
[----:B------:R-:W-:Y:S02]  /*7d90*/  LOP3.LUT R7, R7, UR11, R12, 0x96, !PT ;  /* 0x0000000b07077c12 */ /* 0x000fe4000f8e960c */
[----:B------:R-:W-:Y:S01]  /*7da0*/  MOV R186, R245 ;  /* 0x000000f500ba7202 */ /* 0x000fe20000000f00 */
[----:B------:R-:W1:Y:S01]  /*7db0*/  SHFL.BFLY PT, R12, R0, 0x2, 0x1f ;  /* 0x0c401f00000c7f89 */ /* 0x000e6200000e0000 */
[----:B------:R-:W-:Y:S01]  /*7dc0*/  LOP3.LUT R4, R11, UR13, R4, 0x96, !PT ;  /* 0x0000000d0b047c12 */ /* 0x000fe2000f8e9604 */
[----:B------:R-:W-:Y:S01]  /*7dd0*/  IMAD.WIDE.U32 R178, R7, -0x326172a9, RZ ;  /* 0xcd9e8d5707b27825 */ /* 0x000fe200078e00ff */
[----:B------:R-:W-:-:S03]  /*7de0*/  LOP3.LUT R18, R9, UR11, R10, 0x96, !PT ;  /* 0x0000000b09127c12 */ /* 0x000fc6000f8e960a */
[----:B------:R-:W-:-:S04]  /*7df0*/  IMAD.WIDE.U32 R20, R4, -0x326172a9, RZ ;  /* 0xcd9e8d5704147825 */ /* 0x000fc800078e00ff */
[----:B------:R-:W-:Y:S01]  /*7e00*/  IMAD.WIDE.U32 R142, R18, -0x326172a9, RZ ;  /* 0xcd9e8d57128e7825 */ /* 0x000fe200078e00ff */
[----:B-1----:R-:W-:Y:S02]  /*7e10*/  FMNMX.FTZ R7, R0, R12, !PT ;  /* 0x0000000c00077209 */ /* 0x002fe40007810000 */
[----:B--2---:R-:W-:Y:S02]  /*7e20*/  LOP3.LUT R5, R13, UR13, R16, 0x96, !PT ;  /* 0x0000000d0d057c12 */ /* 0x004fe4000f8e9610 */
[----:B------:R-:W-:Y:S01]  /*7e30*/  LOP3.LUT R17, R21, UR12, R2, 0x96, !PT ;  /* 0x0000000c15117c12 */ /* 0x000fe2000f8e9602 */
[----:B------:R-:W1:Y:S01]  /*7e40*/  SHFL.BFLY PT, R16, R7, 0x1, 0x1f ;  /* 0x0c201f0007107f89 */ /* 0x000e6200000e0000 */
[----:B------:R-:W-:Y:S01]  /*7e50*/  FMNMX.FTZ R2, R137, R132, !PT ;  /* 0x0000008489027209 */ /* 0x000fe20007810000 */
[----:B------:R-:W-:Y:S01]  /*7e60*/  IMAD.WIDE.U32 R14, R5, -0x326172a9, RZ ;  /* 0xcd9e8d57050e7825 */ /* 0x000fe200078e00ff */
[----:B------:R-:W-:Y:S02]  /*7e70*/  FMNMX.FTZ R5, R194, R3, !PT ;  /* 0x00000003c2057209 */ /* 0x000fe40007810000 */
[----:B------:R-:W-:-:S02]  /*7e80*/  FMNMX.FTZ R3, R135, R138, !PT ;  /* 0x0000008a87037209 */ /* 0x000fc40007810000 */
[----:B------:R-:W-:Y:S01]  /*7e90*/  LOP3.LUT R10, R15, UR12, R250, 0x96, !PT ;  /* 0x0000000c0f0a7c12 */ /* 0x000fe2000f8e96fa */
[----:B------:R-:W2:Y:S01]  /*7ea0*/  SHFL.BFLY PT, R9, R5, 0x2, 0x1f ;  /* 0x0c401f0005097f89 */ /* 0x000ea200000e0000 */
[----:B------:R-:W-:Y:S02]  /*7eb0*/  LOP3.LUT R4, R179, UR10, R14, 0x96, !PT ;  /* 0x0000000ab3047c12 */ /* 0x000fe4000f8e960e */
[----:B------:R-:W-:Y:S01]  /*7ec0*/  FMNMX.FTZ R3, R139, R3, !PT ;  /* 0x000000038b037209 */ /* 0x000fe20007810000 */
[----:B------:R-:W-:Y:S01]  /*7ed0*/  IMAD.WIDE.U32 R10, R10, -0x2daee0ad, RZ ;  /* 0xd2511f530a0a7825 */ /* 0x000fe200078e00ff */
[----:B------:R-:W-:Y:S02]  /*7ee0*/  FMNMX.FTZ R2, R133, R2, !PT ;  /* 0x0000000285027209 */ /* 0x000fe40007810000 */
[----:B------:R-:W-:Y:S01]  /*7ef0*/  FMNMX.FTZ R3, R26, R3, !PT ;  /* 0x000000031a037209 */ /* 0x000fe20007810000 */
[----:B------:R-:W-:Y:S01]  /*7f00*/  IMAD.WIDE.U32 R180, R4, -0x2daee0ad, RZ ;  /* 0xd2511f5304b47825 */ /* 0x000fe200078e00ff */
[----:B------:R-:W-:-:S02]  /*7f10*/  FMNMX.FTZ R4, R30, R2, !PT ;  /* 0x000000021e047209 */ /* 0x000fc40007810000 */
[----:B------:R-:W-:Y:S02]  /*7f20*/  FMNMX.FTZ R0, R27, R3, !PT ;  /* 0x000000031b007209 */ /* 0x000fe40007810000 */
[----:B------:R-:W-:Y:S02]  /*7f30*/  LOP3.LUT R10, R181, UR7, R10, 0x96, !PT ;  /* 0x00000007b50a7c12 */ /* 0x000fe4000f8e960a */
[----:B------:R-:W-:Y:S02]  /*7f40*/  FMNMX.FTZ R4, R31, R4, !PT ;  /* 0x000000041f047209 */ /* 0x000fe40007810000 */
[----:B------:R-:W-:Y:S01]  /*7f50*/  LOP3.LUT R11, R11, UR9, R6, 0x96, !PT ;  /* 0x000000090b0b7c12 */ /* 0x000fe2000f8e9606 */
[----:B------:R-:W-:Y:S01]  /*7f60*/  IMAD.WIDE.U32 R2, R10, -0x326172a9, RZ ;  /* 0xcd9e8d570a027825 */ /* 0x000fe200078e00ff */
[----:B-1----:R-:W-:-:S03]  /*7f70*/  FMNMX.FTZ R230, R7, R16, !PT ;  /* 0x0000001007e67209 */ /* 0x002fc60007810000 */
[----:B------:R-:W-:Y:S01]  /*7f80*/  IMAD.WIDE.U32 R240, R11, -0x326172a9, RZ ;  /* 0xcd9e8d570bf07825 */ /* 0x000fe200078e00ff */
[----:B------:R-:W-:Y:S02]  /*7f90*/  SHF.R.U32.HI R12, RZ, 0x18, R2 ;  /* 0x00000018ff0c7819 */ /* 0x000fe40000011602 */
[----:B--2---:R-:W-:Y:S01]  /*7fa0*/  FMNMX.FTZ R6, R5, R9, !PT ;  /* 0x0000000905067209 */ /* 0x004fe20007810000 */
[----:B------:R-:W-:Y:S01]  /*7fb0*/  FMUL.FTZ R16, R230, c[0x0][0x23c] ;  /* 0x00008f00e6107a20 */ /* 0x000fe20000410000 */
[----:B------:R-:W-:Y:S02]  /*7fc0*/  FMNMX.FTZ R5, R198, R0, !PT ;  /* 0x00000000c6057209 */ /* 0x000fe40007810000 */
[----:B------:R-:W-:Y:S01]  /*7fd0*/  FMNMX.FTZ R9, R203, R4, !PT ;  /* 0x00000004cb097209 */ /* 0x000fe20007810000 */
[----:B------:R-:W-:Y:S01]  /*7fe0*/  SHFL.BFLY PT, R15, R6, 0x1, 0x1f ;  /* 0x0c201f00060f7f89 */ /* 0x000fe200000e0000 */
[----:B------:R-:W-:Y:S02]  /*7ff0*/  LOP3.LUT R0, R2, 0xffff, RZ, 0xc0, !PT ;  /* 0x0000ffff02007812 */ /* 0x000fe400078ec0ff */
[----:B------:R-:W-:-:S02]  /*8000*/  FMNMX.FTZ R10, R193, R5, !PT ;  /* 0x00000005c10a7209 */ /* 0x000fc40007810000 */
[----:B------:R-:W-:Y:S02]  /*8010*/  FMNMX.FTZ R5, R202, R9, !PT ;  /* 0x00000009ca057209 */ /* 0x000fe40007810000 */
[----:B------:R-:W-:Y:S02]  /*8020*/  SHF.R.U32.HI R4, RZ, 0x8, R0 ;  /* 0x00000008ff047819 */ /* 0x000fe40000011600 */
[----:B------:R-:W-:Y:S02]  /*8030*/  LOP3.LUT R0, R2, 0xff, RZ, 0xc0, !PT ;  /* 0x000000ff02007812 */ /* 0x000fe400078ec0ff */
[----:B------:R-:W-:Y:S02]  /*8040*/  FMNMX.FTZ R9, R190, R10, !PT ;  /* 0x0000000abe097209 */ /* 0x000fe40007810000 */
[----:B------:R-:W-:Y:S02]  /*8050*/  FMNMX.FTZ R5, R195, R5, !PT ;  /* 0x00000005c3057209 */ /* 0x000fe40007810000 */
[----:B------:R-:W-:-:S02]  /*8060*/  PRMT R141, R0, 0x5410, R4 ;  /* 0x00005410008d7816 */ /* 0x000fc40000000004 */
[----:B------:R-:W-:Y:S02]  /*8070*/  FMNMX.FTZ R0, R183, R9, !PT ;  /* 0x00000009b7007209 */ /* 0x000fe40007810000 */
[----:B------:R-:W-:Y:S02]  /*8080*/  FMNMX.FTZ R5, R199, R5, !PT ;  /* 0x00000005c7057209 */ /* 0x000fe40007810000 */
[----:B------:R-:W-:Y:S01]  /*8090*/  SHF.R.U32.HI R4, RZ, 0x10, R2 ;  /* 0x00000010ff047819 */ /* 0x000fe20000011602 */
[----:B------:R-:W1:Y:S01]  /*80a0*/  SHFL.BFLY PT, R13, R0, 0x2, 0x1f ;  /* 0x0c401f00000d7f89 */ /* 0x000e6200000e0000 */
[----:B------:R-:W-:Y:S02]  /*80b0*/  LOP3.LUT R2, R3, UR18, R240, 0x96, !PT ;  /* 0x0000001203027c12 */ /* 0x000fe4000f8e96f0 */
[----:B------:R-:W-:Y:S01]  /*80c0*/  LOP3.LUT R4, R4, 0xff, RZ, 0xc0, !PT ;  /* 0x000000ff04047812 */ /* 0x000fe200078ec0ff */
[----:B------:R-:W2:Y:S01]  /*80d0*/  SHFL.BFLY PT, R14, R5, 0x2, 0x1f ;  /* 0x0c401f00050e7f89 */ /* 0x000ea200000e0000 */
[----:B------:R-:W-:-:S02]  /*80e0*/  SHF.R.U32.HI R9, RZ, 0x10, R2 ;  /* 0x00000010ff097819 */ /* 0x000fc40000011602 */
[C---:B------:R-:W-:Y:S02]  /*80f0*/  LOP3.LUT R3, R2.reuse, 0xffff, RZ, 0xc0, !PT ;  /* 0x0000ffff02037812 */ /* 0x040fe400078ec0ff */
[----:B------:R-:W-:Y:S02]  /*8100*/  LOP3.LUT R11, R2, 0xff, RZ, 0xc0, !PT ;  /* 0x000000ff020b7812 */ /* 0x000fe400078ec0ff */
[----:B------:R-:W-:Y:S02]  /*8110*/  SHF.R.U32.HI R10, RZ, 0x18, R2 ;  /* 0x00000018ff0a7819 */ /* 0x000fe40000011602 */
[----:B------:R-:W-:Y:S02]  /*8120*/  LOP3.LUT R2, R9, 0xff, RZ, 0xc0, !PT ;  /* 0x000000ff09027812 */ /* 0x000fe400078ec0ff */
[----:B------:R-:W-:Y:S02]  /*8130*/  SHF.R.U32.HI R3, RZ, 0x8, R3 ;  /* 0x00000008ff037819 */ /* 0x000fe40000011603 */
[----:B------:R-:W-:-:S02]  /*8140*/  LOP3.LUT R9, R143, UR10, R20, 0x96, !PT ;  /* 0x0000000a8f097c12 */ /* 0x000fc4000f8e9614 */
[----:B------:R-:W-:Y:S02]  /*8150*/  PRMT R22, R11, 0x5410, R3 ;  /* 0x000054100b167816 */ /* 0x000fe40000000003 */
[----:B------:R-:W-:Y:S01]  /*8160*/  PRMT R23, R2, 0x5410, R10 ;  /* 0x0000541002177816 */ /* 0x000fe2000000000a */
[----:B------:R-:W-:Y:S01]  /*8170*/  IMAD.WIDE.U32 R2, R17, -0x2daee0ad, RZ ;  /* 0xd2511f5311027825 */ /* 0x000fe200078e00ff */
[----:B------:R-:W-:Y:S02]  /*8180*/  PRMT R140, R4, 0x5410, R12 ;  /* 0x00005410048c7816 */ /* 0x000fe4000000000c */
[----:B-1----:R-:W-:Y:S01]  /*8190*/  FMNMX.FTZ R4, R0, R13, !PT ;  /* 0x0000000d00047209 */ /* 0x002fe20007810000 */
[----:B------:R-:W-:Y:S01]  /*81a0*/  IMAD.WIDE.U32 R176, R9, -0x2daee0ad, RZ ;  /* 0xd2511f5309b07825 */ /* 0x000fe200078e00ff */
[----:B------:R-:W-:Y:S02]  /*81b0*/  LOP3.LUT R9, R3, UR9, R8, 0x96, !PT ;  /* 0x0000000903097c12 */ /* 0x000fe4000f8e9608 */
[----:B------:R-:W-:-:S02]  /*81c0*/  FSETP.NEU.FTZ.AND P6, PT, R230, -INF , PT ;  /* 0xff800000e600780b */ /* 0x000fc40003fdd000 */
[----:B------:R-:W-:Y:S01]  /*81d0*/  LOP3.LUT R2, R177, UR7, R2, 0x96, !PT ;  /* 0x00000007b1027c12 */ /* 0x000fe2000f8e9602 */
[----:B------:R-:W-:Y:S01]  /*81e0*/  IMAD.WIDE.U32 R188, R9, -0x326172a9, RZ ;  /* 0xcd9e8d5709bc7825 */ /* 0x000fe200078e00ff */
[----:B--2---:R-:W-:Y:S02]  /*81f0*/  FMNMX.FTZ R0, R5, R14, !PT ;  /* 0x0000000e05007209 */ /* 0x004fe40007810000 */
[----:B------:R-:W-:Y:S01]  /*8200*/  FMNMX.FTZ R231, R6, R15, !PT ;  /* 0x0000000f06e77209 */ /* 0x000fe20007810000 */
[----:B------:R-:W-:Y:S01]  /*8210*/  IMAD.WIDE.U32 R2, R2, -0x326172a9, RZ ;  /* 0xcd9e8d5702027825 */ /* 0x000fe200078e00ff */
[----:B------:R-:W-:Y:S02]  /*8220*/  FSEL R16, R16, RZ, P6 ;  /* 0x000000ff10107208 */ /* 0x000fe40003000000 */
[C---:B------:R-:W-:Y:S01]  /*8230*/  FSETP.NEU.FTZ.AND P4, PT, R231.reuse, -INF , PT ;  /* 0xff800000e700780b */ /* 0x040fe20003f9d000 */
[----:B------:R-:W-:Y:S01]  /*8240*/  FMUL.FTZ R17, R231, c[0x0][0x23c] ;  /* 0x00008f00e7117a20 */ /* 0x000fe20000410000 */
[----:B------:R-:W-:Y:S01]  /*8250*/  LOP3.LUT R5, R2, 0xffff, RZ, 0xc0, !PT ;  /* 0x0000ffff02057812 */ /* 0x000fe200078ec0ff */
[----:B------:R-:W-:Y:S01]  /*8260*/  FFMA.FTZ R7, R32, c[0x0][0x23c], -R16 ;  /* 0x00008f0020077a23 */ /* 0x000fe20000010810 */
[----:B------:R-:W-:-:S02]  /*8270*/  SHF.R.U32.HI R6, RZ, 0x10, R2 ;  /* 0x00000010ff067819 */ /* 0x000fc40000011602 */
[----:B------:R-:W-:Y:S01]  /*8280*/  SHF.R.U32.HI R8, RZ, 0x8, R5 ;  /* 0x00000008ff087819 */ /* 0x000fe20000011605 */
[----:B------:R1:W-:Y:S01]  /*8290*/  MUFU.EX2 R187, R7 ;  /* 0x0000000700bb7308 */ /* 0x0003e20000000800 */
[----:B------:R-:W-:Y:S02]  /*82a0*/  LOP3.LUT R5, R6, 0xff, RZ, 0xc0, !PT ;  /* 0x000000ff06057812 */ /* 0x000fe400078ec0ff */
[----:B------:R-:W-:Y:S02]  /*82b0*/  LOP3.LUT R6, R2, 0xff, RZ, 0xc0, !PT ;  /* 0x000000ff02067812 */ /* 0x000fe400078ec0ff */
[----:B------:R-:W-:Y:S02]  /*82c0*/  SHF.R.U32.HI R2, RZ, 0x18, R2 ;  /* 0x00000018ff027819 */ /* 0x000fe40000011602 */
[----:B------:R-:W-:Y:S01]  /*82d0*/  PRMT R10, R6, 0x5410, R8 ;  /* 0x00005410060a7816 */ /* 0x000fe20000000008 */
[----:B------:R-:W-:Y:S01]  /*82e0*/  FFMA.FTZ R6, R25, c[0x0][0x23c], -R16 ;  /* 0x00008f0019067a23 */ /* 0x000fe20000010810 */
[----:B------:R-:W-:Y:S01]  /*82f0*/  PRMT R11, R5, 0x5410, R2 ;  /* 0x00005410050b7816 */ /* 0x000fe20000000002 */
[----:B------:R-:W2:Y:S01]  /*8300*/  SHFL.BFLY PT, R8, R4, 0x1, 0x1f ;  /* 0x0c201f0004087f89 */ /* 0x000ea200000e0000 */
[----:B------:R-:W-:Y:S01]  /*8310*/  LOP3.LUT R2, R3, UR18, R188, 0x96, !PT ;  /* 0x0000001203027c12 */ /* 0x000fe2000f8e96bc */
[--C-:B------:R-:W-:Y:S01]  /*8320*/  FFMA.FTZ R3, R24, c[0x0][0x23c], -R16.reuse ;  /* 0x00008f0018037a23 */ /* 0x100fe20000010810 */
[----:B------:R-:W-:Y:S01]  /*8330*/  FSEL R17, R17, RZ, P4 ;  /* 0x000000ff11117208 */ /* 0x000fe20002000000 */
[----:B------:R-:W-:Y:S01]  /*8340*/  FFMA.FTZ R5, R33, c[0x0][0x23c], -R16 ;  /* 0x00008f0021057a23 */ /* 0x000fe20000010810 */
[----:B------:R-:W-:Y:S01]  /*8350*/  MUFU.EX2 R32, R6 ;  /* 0x0000000600207308 */ /* 0x000fe20000000800 */
[----:B-1----:R-:W1:Y:S07]  /*8360*/  SHFL.BFLY PT, R7, R0, 0x1, 0x1f ;  /* 0x0c201f0000077f89 */ /* 0x002e6e00000e0000 */
[----:B------:R3:W4:Y:S08]  /*8370*/  MUFU.EX2 R185, R3 ;  /* 0x0000000300b97308 */ /* 0x0007300000000800 */
[----:B------:R5:W4:Y:S01]  /*8380*/  MUFU.EX2 R19, R5 ;  /* 0x0000000500137308 */ /* 0x000b220000000800 */
[----:B--2---:R-:W-:-:S02]  /*8390*/  FMNMX.FTZ R228, R4, R8, !PT ;  /* 0x0000000804e47209 */ /* 0x004fc40007810000 */
[----:B------:R-:W2:Y:S02]  /*83a0*/  LDC.U8 R4, c[0x0][0x2d8] ;  /* 0x0000b600ff047b82 */ /* 0x000ea40000000000 */
[----:B------:R-:W-:Y:S02]  /*83b0*/  FSETP.NEU.FTZ.AND P5, PT, R228, -INF , PT ;  /* 0xff800000e400780b */ /* 0x000fe40003fbd000 */
[----:B---3--:R-:W-:Y:S02]  /*83c0*/  LOP3.LUT R3, R2, 0xffff, RZ, 0xc0, !PT ;  /* 0x0000ffff02037812 */ /* 0x008fe400078ec0ff */
[----:B-1----:R-:W-:Y:S01]  /*83d0*/  FMNMX.FTZ R229, R0, R7, !PT ;  /* 0x0000000700e57209 */ /* 0x002fe20007810000 */
[----:B------:R-:W-:-:S03]  /*83e0*/  FFMA.FTZ R0, R28, c[0x0][0x23c], -R17 ;  /* 0x00008f001c007a23 */ /* 0x000fc60000010811 */
[C---:B------:R-:W-:Y:S01]  /*83f0*/  FSETP.NEU.FTZ.AND P1, PT, R229.reuse, -INF , PT ;  /* 0xff800000e500780b */ /* 0x040fe20003f3d000 */
[----:B------:R-:W-:Y:S01]  /*8400*/  FMUL.FTZ R18, R229, c[0x0][0x23c] ;  /* 0x00008f00e5127a20 */ /* 0x000fe20000410000 */
[----:B-----5:R-:W-:Y:S02]  /*8410*/  SHF.R.U32.HI R5, RZ, 0x8, R3 ;  /* 0x00000008ff057819 */ /* 0x020fe40000011603 */
[----:B------:R-:W-:Y:S02]  /*8420*/  LOP3.LUT R3, R2, 0xff, RZ, 0xc0, !PT ;  /* 0x000000ff02037812 */ /* 0x000fe400078ec0ff */
[----:B------:R-:W-:Y:S02]  /*8430*/  FSEL R18, R18, RZ, P1 ;  /* 0x000000ff12127208 */ /* 0x000fe40000800000 */
[----:B------:R-:W-:Y:S01]  /*8440*/  PRMT R9, R3, 0x5410, R5 ;  /* 0x0000541003097816 */ /* 0x000fe20000000005 */
[----:B------:R-:W-:Y:S01]  /*8450*/  FFMA.FTZ R3, R34, c[0x0][0x23c], -R17 ;  /* 0x00008f0022037a23 */ /* 0x000fe20000010811 */
[----:B------:R-:W-:Y:S01]  /*8460*/  SHF.R.U32.HI R5, RZ, 0x10, R2 ;  /* 0x00000010ff057819 */ /* 0x000fe20000011602 */
[----:B------:R1:W-:Y:S01]  /*8470*/  MUFU.EX2 R34, R0 ;  /* 0x0000000000227308 */ /* 0x0003e20000000800 */
[----:B--2---:R-:W-:-:S07]  /*8480*/  PRMT R179, R4, 0x7054, R4 ;  /* 0x0000705404b37816 */ /* 0x004fce0000000004 */
[----:B------:R2:W-:Y:S01]  /*8490*/  MUFU.EX2 R184, R3 ;  /* 0x0000000300b87308 */ /* 0x0005e20000000800 */
[--C-:B------:R-:W-:Y:S02]  /*84a0*/  HSET2.LE.AND R4, R9, R179.reuse, PT ;  /* 0x000000b309047233 */ /* 0x100fe40003803000 */
[--C-:B------:R-:W-:Y:S02]  /*84b0*/  HSET2.LE.AND R7, R11, R179.reuse, PT ;  /* 0x000000b30b077233 */ /* 0x100fe40003803000 */
[--C-:B------:R-:W-:Y:S02]  /*84c0*/  HSET2.LE.AND R8, R22, R179.reuse, PT ;  /* 0x000000b316087233 */ /* 0x100fe40003803000 */
[--C-:B------:R-:W-:Y:S01]  /*84d0*/  HSET2.LE.AND R9, R23, R179.reuse, PT ;  /* 0x000000b317097233 */ /* 0x100fe20003803000 */
[----:B-1----:R-:W-:Y:S01]  /*84e0*/  FFMA.FTZ R0, R29, c[0x0][0x23c], -R17 ;  /* 0x00008f001d007a23 */ /* 0x002fe20000010811 */
[----:B------:R-:W-:-:S03]  /*84f0*/  HSET2.LE.AND R11, R140, R179, PT ;  /* 0x000000b38c0b7233 */ /* 0x000fc60003803000 */
[----:B------:R1:W-:Y:S01]  /*8500*/  MUFU.EX2 R177, R0 ;  /* 0x0000000000b17308 */ /* 0x0003e20000000800 */
[----:B--2---:R-:W-:Y:S02]  /*8510*/  SHF.R.U32.HI R3, RZ, 0x18, R2 ;  /* 0x00000018ff037819 */ /* 0x004fe40000011602 */
[----:B------:R-:W-:Y:S01]  /*8520*/  LOP3.LUT R2, R5, 0xff, RZ, 0xc0, !PT ;  /* 0x000000ff05027812 */ /* 0x000fe200078ec0ff */
[----:B------:R-:W-:Y:S01]  /*8530*/  FFMA.FTZ R5, R35, c[0x0][0x23c], -R17 ;  /* 0x00008f0023057a23 */ /* 0x000fe20000010811 */
[----:B----4-:R-:W-:Y:S02]  /*8540*/  MOV R35, R185 ;  /* 0x000000b900237202 */ /* 0x010fe40000000f00 */
[----:B------:R-:W-:Y:S02]  /*8550*/  PRMT R6, R2, 0x5410, R3 ;  /* 0x0000541002067816 */ /* 0x000fe40000000003 */
[----:B------:R-:W-:Y:S01]  /*8560*/  FSEL R3, R230, RZ, P6 ;  /* 0x000000ffe6037208 */ /* 0x000fe20003000000 */
[----:B------:R-:W2:Y:S01]  /*8570*/  MUFU.EX2 R5, R5 ;  /* 0x0000000500057308 */ /* 0x000ea20000000800 */
[----:B------:R-:W-:Y:S01]  /*8580*/  FSEL R2, R228, RZ, P5 ;  /* 0x000000ffe4027208 */ /* 0x000fe20002800000 */
[----:B-1----:R-:W-:Y:S01]  /*8590*/  FFMA.FTZ R0, R132, c[0x0][0x23c], -R18 ;  /* 0x00008f0084007a23 */ /* 0x002fe20000010812 */
[----:B------:R-:W-:Y:S01]  /*85a0*/  MOV R132, R19 ;  /* 0x0000001300847202 */ /* 0x000fe20000000f00 */
[----:B------:R-:W-:Y:S01]  /*85b0*/  FADD.FTZ R12, R136, -R3 ;  /* 0x80000003880c7221 */ /* 0x000fe20000010000 */
[----:B------:R-:W-:Y:S01]  /*85c0*/  FSEL R3, R231, RZ, P4 ;  /* 0x000000ffe7037208 */ /* 0x000fe20002000000 */
[----:B------:R-:W-:Y:S01]  /*85d0*/  FADD.FTZ R21, R135, -R2 ;  /* 0x8000000287157221 */ /* 0x000fe20000010000 */
[----:B------:R-:W-:Y:S01]  /*85e0*/  FSEL R2, R229, RZ, P1 ;  /* 0x000000ffe5027208 */ /* 0x000fe20000800000 */
[----:B------:R1:W-:Y:S01]  /*85f0*/  MUFU.EX2 R135, R0 ;  /* 0x0000000000877308 */ /* 0x0003e20000000800 */
[----:B------:R-:W-:Y:S01]  /*8600*/  FMUL.FTZ R12, R12, c[0x0][0x23c] ;  /* 0x00008f000c0c7a20 */ /* 0x000fe20000410000 */
[----:B------:R-:W-:Y:S01]  /*8610*/  MOV R136, R248 ;  /* 0x000000f800887202 */ /* 0x000fe20000000f00 */
[----:B------:R-:W-:Y:S01]  /*8620*/  FADD.FTZ R20, R134, -R3 ;  /* 0x8000000386147221 */ /* 0x000fe20000010000 */
[----:B------:R-:W-:Y:S01]  /*8630*/  MOV R185, R246 ;  /* 0x000000f600b97202 */ /* 0x000fe20000000f00 */
[----:B------:R-:W-:-:S02]  /*8640*/  FMUL.FTZ R3, R228, c[0x0][0x23c] ;  /* 0x00008f00e4037a20 */ /* 0x000fc40000410000 */
[----:B------:R-:W-:Y:S01]  /*8650*/  FADD.FTZ R19, R137, -R2 ;  /* 0x8000000289137221 */ /* 0x000fe20000010000 */
[----:B--2---:R-:W-:Y:S01]  /*8660*/  MOV R29, R5 ;  /* 0x00000005001d7202 */ /* 0x004fe20000000f00 */
[--C-:B------:R-:W-:Y:S01]  /*8670*/  FFMA.FTZ R2, R31, c[0x0][0x23c], -R18.reuse ;  /* 0x00008f001f027a23 */ /* 0x100fe20000010812 */
[----:B------:R-:W-:Y:S01]  /*8680*/  FSEL R3, R3, RZ, P5 ;  /* 0x000000ff03037208 */ /* 0x000fe20002800000 */
[--C-:B------:R-:W-:Y:S01]  /*8690*/  HSET2.LE.AND R5, R6, R179.reuse, PT ;  /* 0x000000b306057233 */ /* 0x100fe20003803000 */
[----:B------:R-:W-:Y:S01]  /*86a0*/  FMUL.FTZ R21, R21, c[0x0][0x23c] ;  /* 0x00008f0015157a20 */ /* 0x000fe20000410000 */
[----:B------:R2:W-:Y:S01]  /*86b0*/  MUFU.EX2 R181, R2 ;  /* 0x0000000200b57308 */ /* 0x0005e20000000800 */
[--C-:B------:R-:W-:Y:S01]  /*86c0*/  HSET2.LE.AND R6, R10, R179.reuse, PT ;  /* 0x000000b30a067233 */ /* 0x100fe20003803000 */
[----:B------:R-:W-:Y:S01]  /*86d0*/  FMUL.FTZ R20, R20, c[0x0][0x23c] ;  /* 0x00008f0014147a20 */ /* 0x000fe20000410000 */
[----:B------:R-:W-:Y:S01]  /*86e0*/  HSET2.LE.AND R10, R141, R179, PT ;  /* 0x000000b38d0a7233 */ /* 0x000fe20003803000 */
[----:B-1----:R-:W-:Y:S01]  /*86f0*/  FFMA.FTZ R0, R133, c[0x0][0x23c], -R18 ;  /* 0x00008f0085007a23 */ /* 0x002fe20000010812 */
[----:B------:R-:W-:Y:S01]  /*8700*/  MOV R133, R247 ;  /* 0x000000f700857202 */ /* 0x000fe20000000f00 */
[----:B------:R-:W-:-:S02]  /*8710*/  FMUL.FTZ R19, R19, c[0x0][0x23c] ;  /* 0x00008f0013137a20 */ /* 0x000fc40000410000 */
[----:B------:R1:W-:Y:S01]  /*8720*/  MUFU.EX2 R28, R0 ;  /* 0x00000000001c7308 */ /* 0x0003e20000000800 */
[----:B--2---:R-:W-:-:S07]  /*8730*/  FFMA.FTZ R2, R138, c[0x0][0x23c], -R3 ;  /* 0x00008f008a027a23 */ /* 0x004fce0000010803 */
[----:B------:R-:W2:Y:S01]  /*8740*/  MUFU.EX2 R25, R20 ;  /* 0x0000001400197308 */ /* 0x000ea20000000800 */
[----:B-1----:R-:W-:-:S07]  /*8750*/  FFMA.FTZ R0, R30, c[0x0][0x23c], -R18 ;  /* 0x00008f001e007a23 */ /* 0x002fce0000010812 */
[----:B------:R1:W-:Y:S08]  /*8760*/  MUFU.EX2 R243, R2 ;  /* 0x0000000200f37308 */ /* 0x0003f00000000800 */
[----:B------:R3:W-:Y:S01]  /*8770*/  MUFU.EX2 R33, R0 ;  /* 0x0000000000217308 */ /* 0x0007e20000000800 */
[-C--:B--2---:R-:W-:Y:S02]  /*8780*/  FMUL.FTZ R148, R148, R25.reuse ;  /* 0x0000001994947220 */ /* 0x084fe40000410000 */
[----:B------:R-:W-:-:S02]  /*8790*/  FMUL.FTZ R149, R149, R25 ;  /* 0x0000001995957220 */ /* 0x000fc40000410000 */
[-C--:B------:R-:W-:Y:S02]  /*87a0*/  FMUL.FTZ R152, R152, R25.reuse ;  /* 0x0000001998987220 */ /* 0x080fe40000410000 */
[-C--:B------:R-:W-:Y:S01]  /*87b0*/  FMUL.FTZ R153, R153, R25.reuse ;  /* 0x0000001999997220 */ /* 0x080fe20000410000 */
[----:B------:R-:W2:Y:S01]  /*87c0*/  MUFU.EX2 R24, R19 ;  /* 0x0000001300187308 */ /* 0x000ea20000000800 */
[----:B-1----:R-:W-:Y:S02]  /*87d0*/  FFMA.FTZ R2, R139, c[0x0][0x23c], -R3 ;  /* 0x00008f008b027a23 */ /* 0x002fe40000010803 */
[-C--:B------:R-:W-:Y:S02]  /*87e0*/  FMUL.FTZ R164, R164, R25.reuse ;  /* 0x00000019a4a47220 */ /* 0x080fe40000410000 */
[-C--:B------:R-:W-:Y:S02]  /*87f0*/  FMUL.FTZ R165, R165, R25.reuse ;  /* 0x00000019a5a57220 */ /* 0x080fe40000410000 */
[-C--:B------:R-:W-:Y:S01]  /*8800*/  FMUL.FTZ R168, R168, R25.reuse ;  /* 0x00000019a8a87220 */ /* 0x080fe20000410000 */
[----:B------:R1:W4:Y:S01]  /*8810*/  MUFU.EX2 R242, R2 ;  /* 0x0000000200f27308 */ /* 0x0003220000000800 */
[----:B---3--:R-:W-:Y:S01]  /*8820*/  F2FP.PACK_AB R0, R29, R184 ;  /* 0x000000b81d00723e */ /* 0x008fe200000000ff */
[----:B------:R-:W-:-:S02]  /*8830*/  FMUL.FTZ R169, R169, R25 ;  /* 0x00000019a9a97220 */ /* 0x000fc40000410000 */
[-C--:B------:R-:W-:Y:S01]  /*8840*/  FMUL.FTZ R40, R40, R25.reuse ;  /* 0x0000001928287220 */ /* 0x080fe20000410000 */
[----:B------:R-:W-:Y:S01]  /*8850*/  LOP3.LUT R4, R4, R0, RZ, 0xc0, !PT ;  /* 0x0000000004047212 */ /* 0x000fe200078ec0ff */
[----:B------:R-:W-:Y:S01]  /*8860*/  FMUL.FTZ R41, R41, R25 ;  /* 0x0000001929297220 */ /* 0x000fe20000410000 */
[----:B------:R-:W-:Y:S01]  /*8870*/  F2FP.PACK_AB R0, R28, R135 ;  /* 0x000000871c00723e */ /* 0x000fe200000000ff */
[-C--:B--2---:R-:W-:Y:S02]  /*8880*/  FMUL.FTZ R150, R150, R24.reuse ;  /* 0x0000001896967220 */ /* 0x084fe40000410000 */
[----:B------:R-:W-:Y:S01]  /*8890*/  FMUL.FTZ R151, R151, R24 ;  /* 0x0000001897977220 */ /* 0x000fe20000410000 */
[----:B------:R-:W-:Y:S01]  /*88a0*/  LOP3.LUT R5, R5, R0, RZ, 0xc0, !PT ;  /* 0x0000000005057212 */ /* 0x000fe200078ec0ff */
[----:B------:R-:W-:Y:S01]  /*88b0*/  FMUL.FTZ R154, R154, R24 ;  /* 0x000000189a9a7220 */ /* 0x000fe20000410000 */
[----:B------:R-:W-:Y:S01]  /*88c0*/  F2FP.PACK_AB R0, R177, R34 ;  /* 0x00000022b100723e */ /* 0x000fe200000000ff */
[----:B------:R-:W-:-:S02]  /*88d0*/  FMUL.FTZ R155, R155, R24 ;  /* 0x000000189b9b7220 */ /* 0x000fc40000410000 */
[----:B-1----:R-:W-:Y:S01]  /*88e0*/  FFMA.FTZ R2, R26, c[0x0][0x23c], -R3 ;  /* 0x00008f001a027a23 */ /* 0x002fe20000010803 */
[----:B------:R-:W-:Y:S01]  /*88f0*/  LOP3.LUT R6, R6, R0, RZ, 0xc0, !PT ;  /* 0x0000000006067212 */ /* 0x000fe200078ec0ff */
[----:B------:R-:W1:Y:S01]  /*8900*/  MUFU.EX2 R26, R21 ;  /* 0x00000015001a7308 */ /* 0x000e620000000800 */
[----:B------:R-:W-:Y:S01]  /*8910*/  F2FP.PACK_AB R0, R181, R33 ;  /* 0x00000021b500723e */ /* 0x000fe200000000ff */
[-C--:B------:R-:W-:Y:S02]  /*8920*/  FMUL.FTZ R166, R166, R24.reuse ;  /* 0x00000018a6a67220 */ /* 0x080fe40000410000 */
[----:B------:R-:W-:Y:S01]  /*8930*/  FMUL.FTZ R167, R167, R24 ;  /* 0x00000018a7a77220 */ /* 0x000fe20000410000 */
[----:B------:R-:W-:Y:S01]  /*8940*/  LOP3.LUT R7, R7, R0, RZ, 0xc0, !PT ;  /* 0x0000000007077212 */ /* 0x000fe200078ec0ff */
[-C--:B------:R-:W-:Y:S01]  /*8950*/  FMUL.FTZ R170, R170, R24.reuse ;  /* 0x00000018aaaa7220 */ /* 0x080fe20000410000 */
[----:B------:R-:W-:Y:S01]  /*8960*/  F2FP.PACK_AB R0, R132, R187 ;  /* 0x000000bb8400723e */ /* 0x000fe200000000ff */
[----:B------:R2:W-:Y:S01]  /*8970*/  MUFU.EX2 R240, R2 ;  /* 0x0000000200f07308 */ /* 0x0005e20000000800 */
[----:B------:R-:W-:-:S02]  /*8980*/  FMUL.FTZ R171, R171, R24 ;  /* 0x00000018abab7220 */ /* 0x000fc40000410000 */
[----:B------:R-:W-:Y:S01]  /*8990*/  LOP3.LUT R8, R8, R0, RZ, 0xc0, !PT ;  /* 0x0000000008087212 */ /* 0x000fe200078ec0ff */
[-C--:B------:R-:W-:Y:S01]  /*89a0*/  FMUL.FTZ R42, R42, R24.reuse ;  /* 0x000000182a2a7220 */ /* 0x080fe20000410000 */
[----:B----4-:R-:W-:Y:S01]  /*89b0*/  F2FP.PACK_AB R0, R242, R243 ;  /* 0x000000f3f200723e */ /* 0x010fe200000000ff */
[----:B------:R-:W-:Y:S02]  /*89c0*/  FMUL.FTZ R43, R43, R24 ;  /* 0x000000182b2b7220 */ /* 0x000fe40000410000 */
[----:B-1----:R-:W-:Y:S01]  /*89d0*/  FMUL.FTZ R146, R146, R26 ;  /* 0x0000001a92927220 */ /* 0x002fe20000410000 */
[----:B------:R-:W-:Y:S01]  /*89e0*/  LOP3.LUT R9, R9, R0, RZ, 0xc0, !PT ;  /* 0x0000000009097212 */ /* 0x000fe200078ec0ff */
[-C--:B------:R-:W-:Y:S01]  /*89f0*/  FMUL.FTZ R147, R147, R26.reuse ;  /* 0x0000001a93937220 */ /* 0x080fe20000410000 */
[----:B------:R-:W-:Y:S01]  /*8a00*/  F2FP.PACK_AB R0, R32, R35 ;  /* 0x000000232000723e */ /* 0x000fe200000000ff */
[-C--:B------:R-:W-:Y:S01]  /*8a10*/  FMUL.FTZ R158, R158, R26.reuse ;  /* 0x0000001a9e9e7220 */ /* 0x080fe20000410000 */
[----:B------:R-:W-:Y:S01]  /*8a20*/  LDSM.16.MT88.4 R20, [R210+0xb000] ;  /* 0x00b00000d214783b */ /* 0x000fe20000004200 */
[----:B------:R-:W-:Y:S01]  /*8a30*/  FMUL.FTZ R159, R159, R26 ;  /* 0x0000001a9f9f7220 */ /* 0x000fe20000410000 */
[----:B------:R-:W-:Y:S01]  /*8a40*/  LOP3.LUT R10, R10, R0, RZ, 0xc0, !PT ;  /* 0x000000000a0a7212 */ /* 0x000fe200078ec0ff */
[----:B--2---:R-:W-:-:S02]  /*8a50*/  FFMA.FTZ R2, R27, c[0x0][0x23c], -R3 ;  /* 0x00008f001b027a23 */ /* 0x004fc40000010803 */
[----:B------:R1:W2:Y:S01]  /*8a60*/  MUFU.EX2 R27, R12 ;  /* 0x0000000c001b7308 */ /* 0x0002a20000000800 */
[-C--:B------:R-:W-:Y:S02]  /*8a70*/  FMUL.FTZ R162, R162, R26.reuse ;  /* 0x0000001aa2a27220 */ /* 0x080fe40000410000 */
[-C--:B------:R-:W-:Y:S02]  /*8a80*/  FMUL.FTZ R163, R163, R26.reuse ;  /* 0x0000001aa3a37220 */ /* 0x080fe40000410000 */
[-C--:B------:R-:W-:Y:S02]  /*8a90*/  FMUL.FTZ R174, R174, R26.reuse ;  /* 0x0000001aaeae7220 */ /* 0x080fe40000410000 */
[-C--:B------:R-:W-:Y:S01]  /*8aa0*/  FMUL.FTZ R175, R175, R26.reuse ;  /* 0x0000001aafaf7220 */ /* 0x080fe20000410000 */
[----:B------:R-:W3:Y:S01]  /*8ab0*/  MUFU.EX2 R188, R2 ;  /* 0x0000000200bc7308 */ /* 0x000ee20000000800 */
[-C--:B------:R-:W-:Y:S02]  /*8ac0*/  FMUL.FTZ R38, R38, R26.reuse ;  /* 0x0000001a26267220 */ /* 0x080fe40000410000 */
[----:B------:R-:W-:-:S02]  /*8ad0*/  FMUL.FTZ R39, R39, R26 ;  /* 0x0000001a27277220 */ /* 0x000fc40000410000 */
[-C--:B------:R-:W-:Y:S02]  /*8ae0*/  FMUL.FTZ R44, R44, R25.reuse ;  /* 0x000000192c2c7220 */ /* 0x080fe40000410000 */
[----:B------:R-:W-:Y:S01]  /*8af0*/  FMUL.FTZ R45, R45, R25 ;  /* 0x000000192d2d7220 */ /* 0x000fe20000410000 */
[----:B-1----:R-:W1:Y:S01]  /*8b00*/  LDSM.16.MT88.4 R12, [R205+0xa000] ;  /* 0x00a00000cd0c783b */ /* 0x002e620000004200 */
[-C--:B--2---:R-:W-:Y:S02]  /*8b10*/  FMUL.FTZ R144, R144, R27.reuse ;  /* 0x0000001b90907220 */ /* 0x084fe40000410000 */
[-C--:B------:R-:W-:Y:S02]  /*8b20*/  FMUL.FTZ R145, R145, R27.reuse ;  /* 0x0000001b91917220 */ /* 0x080fe40000410000 */
[-C--:B------:R-:W-:Y:S02]  /*8b30*/  FMUL.FTZ R156, R156, R27.reuse ;  /* 0x0000001b9c9c7220 */ /* 0x080fe40000410000 */
[-C--:B------:R-:W-:Y:S01]  /*8b40*/  FMUL.FTZ R157, R157, R27.reuse ;  /* 0x0000001b9d9d7220 */ /* 0x080fe20000410000 */
[----:B---3--:R-:W-:Y:S01]  /*8b50*/  F2FP.PACK_AB R0, R188, R240 ;  /* 0x000000f0bc00723e */ /* 0x008fe200000000ff */
[-C--:B------:R-:W-:Y:S01]  /*8b60*/  FMUL.FTZ R160, R160, R27.reuse ;  /* 0x0000001ba0a07220 */ /* 0x080fe20000410000 */
[----:B------:R-:W-:Y:S01]  /*8b70*/  LOP3.LUT R2, R189, UR8, R142, 0x96, !PT ;  /* 0x00000008bd027c12 */ /* 0x000fe2000f8e968e */
[-C--:B------:R-:W-:Y:S01]  /*8b80*/  FMUL.FTZ R161, R161, R27.reuse ;  /* 0x0000001ba1a17220 */ /* 0x080fe20000410000 */
[----:B------:R-:W-:Y:S01]  /*8b90*/  LOP3.LUT R11, R11, R0, RZ, 0xc0, !PT ;  /* 0x000000000b0b7212 */ /* 0x000fe200078ec0ff */
[----:B------:R-:W-:-:S02]  /*8ba0*/  FMUL.FTZ R172, R172, R27 ;  /* 0x0000001bacac7220 */ /* 0x000fc40000410000 */
[-C--:B------:R-:W-:Y:S02]  /*8bb0*/  FMUL.FTZ R173, R173, R27.reuse ;  /* 0x0000001badad7220 */ /* 0x080fe40000410000 */
[-C--:B------:R-:W-:Y:S02]  /*8bc0*/  FMUL.FTZ R36, R36, R27.reuse ;  /* 0x0000001b24247220 */ /* 0x080fe40000410000 */
[-C--:B------:R-:W-:Y:S02]  /*8bd0*/  FMUL.FTZ R37, R37, R27.reuse ;  /* 0x0000001b25257220 */ /* 0x080fe40000410000 */
[-C--:B------:R-:W-:Y:S02]  /*8be0*/  FMUL.FTZ R46, R46, R24.reuse ;  /* 0x000000182e2e7220 */ /* 0x080fe40000410000 */
[----:B------:R-:W-:Y:S02]  /*8bf0*/  FMUL.FTZ R47, R47, R24 ;  /* 0x000000182f2f7220 */ /* 0x000fe40000410000 */
        /* <DEDUP_REMOVED lines=8> */
[-C--:B-1----:R-:W-:Y:S01]  /*8c80*/  HMMA.16816.F32 R144, R8, R12.reuse, R144 ;  /* 0x0000000c0890723c */ /* 0x082fe20000001890 */
        /* <DEDUP_REMOVED lines=8> */
[----:B------:R-:W-:Y:S01]  /*8d10*/  FMUL.FTZ R63, R63, R24 ;  /* 0x000000183f3f7220 */ /* 0x000fe20000410000 */
[----:B------:R-:W-:Y:S01]  /*8d20*/  HMMA.16816.F32 R152, R4, R14, R152 ;  /* 0x0000000e0498723c */ /* 0x000fe20000001898 */
[-C--:B------:R-:W-:Y:S02]  /*8d30*/  FMUL.FTZ R64, R64, R27.reuse ;  /* 0x0000001b40407220 */ /* 0x080fe40000410000 */
[----:B------:R-:W-:Y:S02]  /*8d40*/  FMUL.FTZ R65, R65, R27 ;  /* 0x0000001b41417220 */ /* 0x000fe40000410000 */
[----:B------:R-:W-:-:S02]  /*8d50*/  FMUL.FTZ R66, R66, R26 ;  /* 0x0000001a42427220 */ /* 0x000fc40000410000 */
[-C--:B------:R-:W-:Y:S01]  /*8d60*/  FMUL.FTZ R67, R67, R26.reuse ;  /* 0x0000001a43437220 */ /* 0x080fe20000410000 */
[----:B------:R-:W-:Y:S01]  /*8d70*/  HMMA.16816.F32 R248, R8, R14, R156 ;  /* 0x0000000e08f8723c */ /* 0x000fe2000000189c */
[----:B------:R-:W1:Y:S01]  /*8d80*/  LDSM.16.MT88.4 R12, [R207+0xa000] ;  /* 0x00a00000cf0c783b */ /* 0x000e620000004200 */
[-C--:B------:R-:W-:Y:S02]  /*8d90*/  FMUL.FTZ R68, R68, R27.reuse ;  /* 0x0000001b44447220 */ /* 0x080fe40000410000 */
[----:B------:R-:W-:Y:S01]  /*8da0*/  FMUL.FTZ R69, R69, R27 ;  /* 0x0000001b45457220 */ /* 0x000fe20000410000 */
[----:B------:R-:W-:Y:S01]  /*8db0*/  LDSM.16.MT88.4 R156, [R205+0xa800] ;  /* 0x00a80000cd9c783b */ /* 0x000fe20000004200 */
        /* <DEDUP_REMOVED lines=11> */
[-C--:B------:R-:W-:Y:S02]  /*8e70*/  FMUL.FTZ R81, R81, R27.reuse ;  /* 0x0000001b51517220 */ /* 0x080fe40000410000 */
[-C--:B------:R-:W-:Y:S02]  /*8e80*/  FMUL.FTZ R82, R82, R26.reuse ;  /* 0x0000001a52527220 */ /* 0x080fe40000410000 */
[----:B------:R-:W-:Y:S02]  /*8e90*/  FMUL.FTZ R83, R83, R26 ;  /* 0x0000001a53537220 */ /* 0x000fe40000410000 */
[----:B------:R-:W-:-:S02]  /*8ea0*/  FMUL.FTZ R84, R84, R27 ;  /* 0x0000001b54547220 */ /* 0x000fc40000410000 */
[----:B------:R-:W-:Y:S02]  /*8eb0*/  FMUL.FTZ R85, R85, R27 ;  /* 0x0000001b55557220 */ /* 0x000fe40000410000 */
[-C--:B------:R-:W-:Y:S02]  /*8ec0*/  FMUL.FTZ R86, R86, R26.reuse ;  /* 0x0000001a56567220 */ /* 0x080fe40000410000 */
[----:B------:R-:W-:Y:S01]  /*8ed0*/  FMUL.FTZ R87, R87, R26 ;  /* 0x0000001a57577220 */ /* 0x000fe20000410000 */
[----:B-1----:R-:W-:Y:S01]  /*8ee0*/  HMMA.16816.F32 R160, R8, R12, R160 ;  /* 0x0000000c08a0723c */ /* 0x002fe200000018a0 */
[-C--:B------:R-:W-:Y:S02]  /*8ef0*/  FMUL.FTZ R88, R88, R25.reuse ;  /* 0x0000001958587220 */ /* 0x080fe40000410000 */
[----:B------:R-:W-:Y:S02]  /*8f00*/  FMUL.FTZ R89, R89, R25 ;  /* 0x0000001959597220 */ /* 0x000fe40000410000 */
[----:B------:R-:W-:-:S02]  /*8f10*/  FMUL.FTZ R90, R90, R24 ;  /* 0x000000185a5a7220 */ /* 0x000fc40000410000 */
[-C--:B------:R-:W-:Y:S01]  /*8f20*/  FMUL.FTZ R91, R91, R24.reuse ;  /* 0x000000185b5b7220 */ /* 0x080fe20000410000 */
[C---:B------:R-:W-:Y:S01]  /*8f30*/  HMMA.16816.F32 R164, R4.reuse, R12, R164 ;  /* 0x0000000c04a4723c */ /* 0x040fe200000018a4 */
[-C--:B------:R-:W-:Y:S02]  /*8f40*/  FMUL.FTZ R92, R92, R25.reuse ;  /* 0x000000195c5c7220 */ /* 0x080fe40000410000 */
[----:B------:R-:W-:Y:S02]  /*8f50*/  FMUL.FTZ R93, R93, R25 ;  /* 0x000000195d5d7220 */ /* 0x000fe40000410000 */
        /* <DEDUP_REMOVED lines=8> */
[----:B------:R-:W1:Y:S01]  /*8fe0*/  LDSM.16.MT88.4 R12, [R210+0xa000] ;  /* 0x00a00000d20c783b */ /* 0x000e620000004200 */
[-C--:B------:R-:W-:Y:S02]  /*8ff0*/  FMUL.FTZ R112, R112, R27.reuse ;  /* 0x0000001b70707220 */ /* 0x080fe40000410000 */
[----:B------:R-:W-:Y:S01]  /*9000*/  FMUL.FTZ R113, R113, R27 ;  /* 0x0000001b71717220 */ /* 0x000fe20000410000 */
[----:B------:R-:W-:Y:S01]  /*9010*/  LDSM.16.MT88.4 R172, [R207+0xa800] ;  /* 0x00a80000cfac783b */ /* 0x000fe20000004200 */
[----:B------:R-:W-:-:S02]  /*9020*/  FMUL.FTZ R114, R114, R26 ;  /* 0x0000001a72727220 */ /* 0x000fc40000410000 */
[----:B------:R-:W-:Y:S02]  /*9030*/  FMUL.FTZ R115, R115, R26 ;  /* 0x0000001a73737220 */ /* 0x000fe40000410000 */
[----:B------:R-:W-:Y:S02]  /*9040*/  FFMA.FTZ R0, R197, c[0x0][0x23c], -R16 ;  /* 0x00008f00c5007a23 */ /* 0x000fe40000010810 */
[-C--:B------:R-:W-:Y:S02]  /*9050*/  FMUL.FTZ R124, R124, R25.reuse ;  /* 0x000000197c7c7220 */ /* 0x080fe40000410000 */
[----:B------:R-:W-:Y:S02]  /*9060*/  FMUL.FTZ R125, R125, R25 ;  /* 0x000000197d7d7220 */ /* 0x000fe40000410000 */
[-C--:B------:R-:W-:Y:S02]  /*9070*/  FMUL.FTZ R126, R126, R24.reuse ;  /* 0x000000187e7e7220 */ /* 0x080fe40000410000 */
[----:B------:R-:W-:-:S02]  /*9080*/  FMUL.FTZ R127, R127, R24 ;  /* 0x000000187f7f7220 */ /* 0x000fc40000410000 */
[-C--:B------:R-:W-:Y:S02]  /*9090*/  FMUL.FTZ R104, R104, R25.reuse ;  /* 0x0000001968687220 */ /* 0x080fe40000410000 */
[-C--:B------:R-:W-:Y:S02]  /*90a0*/  FMUL.FTZ R105, R105, R25.reuse ;  /* 0x0000001969697220 */ /* 0x080fe40000410000 */
[-C--:B------:R-:W-:Y:S02]  /*90b0*/  FMUL.FTZ R106, R106, R24.reuse ;  /* 0x000000186a6a7220 */ /* 0x080fe40000410000 */
[----:B------:R-:W-:Y:S02]  /*90c0*/  FMUL.FTZ R107, R107, R24 ;  /* 0x000000186b6b7220 */ /* 0x000fe40000410000 */
[-C--:B------:R-:W-:Y:S02]  /*90d0*/  FMUL.FTZ R108, R108, R25.reuse ;  /* 0x000000196c6c7220 */ /* 0x080fe40000410000 */
[----:B------:R-:W-:-:S02]  /*90e0*/  FMUL.FTZ R109, R109, R25 ;  /* 0x000000196d6d7220 */ /* 0x000fc40000410000 */
[-C--:B------:R-:W-:Y:S01]  /*90f0*/  FMUL.FTZ R120, R120, R25.reuse ;  /* 0x0000001978787220 */ /* 0x080fe20000410000 */
[----:B------:R-:W-:Y:S01]  /*9100*/  HMMA.16816.F32 R104, R4, R20, R104 ;  /* 0x000000140468723c */ /* 0x000fe20000001868 */
[----:B------:R-:W-:Y:S02]  /*9110*/  FMUL.FTZ R121, R121, R25 ;  /* 0x0000001979797220 */ /* 0x000fe40000410000 */
[-C--:B------:R-:W-:Y:S02]  /*9120*/  FMUL.FTZ R110, R110, R24.reuse ;  /* 0x000000186e6e7220 */ /* 0x080fe40000410000 */
[-C--:B------:R-:W-:Y:S02]  /*9130*/  FMUL.FTZ R111, R111, R24.reuse ;  /* 0x000000186f6f7220 */ /* 0x080fe40000410000 */
[-C--:B------:R-:W-:Y:S01]  /*9140*/  FMUL.FTZ R122, R122, R24.reuse ;  /* 0x000000187a7a7220 */ /* 0x080fe20000410000 */
[----:B-1----:R-:W-:Y:S01]  /*9150*/  HMMA.16816.F32 R36, R8, R12, R36 ;  /* 0x0000000c0824723c */ /* 0x002fe20000001824 */
        /* <DEDUP_REMOVED lines=9> */
[-C--:B------:R-:W-:Y:S01]  /*91f0*/  HMMA.16816.F32 R44, R4, R14.reuse, R44 ;  /* 0x0000000e042c723c */ /* 0x080fe2000000182c */
[-C--:B------:R-:W-:Y:S02]  /*9200*/  FMUL.FTZ R119, R119, R26.reuse ;  /* 0x0000001a77777220 */ /* 0x080fe40000410000 */
[-C--:B------:R-:W-:Y:S02]  /*9210*/  FMUL.FTZ R128, R128, R27.reuse ;  /* 0x0000001b80807220 */ /* 0x080fe40000410000 */
[----:B------:R-:W-:Y:S02]  /*9220*/  FMUL.FTZ R129, R129, R27 ;  /* 0x0000001b81817220 */ /* 0x000fe40000410000 */
[-C--:B------:R-:W-:Y:S01]  /*9230*/  FMUL.FTZ R130, R130, R26.reuse ;  /* 0x0000001a82827220 */ /* 0x080fe20000410000 */
[----:B------:R-:W-:Y:S01]  /*9240*/  HMMA.16816.F32 R236, R8, R14, R48 ;  /* 0x0000000e08ec723c */ /* 0x000fe20000001830 */
[----:B------:R-:W1:Y:S01]  /*9250*/  LDSM.16.MT88.4 R12, [R209+0xa000] ;  /* 0x00a00000d10c783b */ /* 0x000e620000004200 */
[----:B------:R-:W-:-:S02]  /*9260*/  FMUL.FTZ R131, R131, R26 ;  /* 0x0000001a83837220 */ /* 0x000fc40000410000 */
[--C-:B------:R-:W-:Y:S01]  /*9270*/  FFMA.FTZ R19, R203, c[0x0][0x23c], -R18.reuse ;  /* 0x00008f00cb137a23 */ /* 0x100fe20000010812 */
[----:B------:R-:W-:Y:S03]  /*9280*/  LDSM.16.MT88.4 R48, [R210+0xa800] ;  /* 0x00a80000d230783b */ /* 0x000fe60000004200 */
[----:B------:R-:W-:Y:S02]  /*9290*/  HMMA.16816.F32 R108, R4, R22, R108 ;  /* 0x00000016046c723c */ /* 0x000fe4000000186c */
[----:B------:R-:W-:Y:S06]  /*92a0*/  MUFU.EX2 R19, R19 ;  /* 0x0000001300137308 */ /* 0x000fec0000000800 */
[----:B------:R-:W-:Y:S07]  /*92b0*/  HMMA.16816.F32 R100, R8, R20, R100 ;  /* 0x000000140864723c */ /* 0x000fee0000001864 */
[----:B------:R-:W-:-:S06]  /*92c0*/  FFMA.FTZ R20, R202, c[0x0][0x23c], -R18 ;  /* 0x00008f00ca147a23 */ /* 0x000fcc0000010812 */
[----:B------:R-:W-:Y:S01]  /*92d0*/  MUFU.EX2 R20, R20 ;  /* 0x0000001400147308 */ /* 0x000fe20000000800 */
[-C--:B-1----:R-:W-:Y:S08]  /*92e0*/  HMMA.16816.F32 R52, R8, R12.reuse, R52 ;  /* 0x0000000c0834723c */ /* 0x082ff00000001834 */
[C---:B------:R-:W-:Y:S08]  /*92f0*/  HMMA.16816.F32 R56, R4.reuse, R12, R56 ;  /* 0x0000000c0438723c */ /* 0x040ff00000001838 */
[-C--:B------:R-:W-:Y:S08]  /*9300*/  HMMA.16816.F32 R60, R4, R14.reuse, R60 ;  /* 0x0000000e043c723c */ /* 0x080ff0000000183c */
[----:B------:R-:W-:Y:S01]  /*9310*/  HMMA.16816.F32 R232, R8, R14, R64 ;  /* 0x0000000e08e8723c */ /* 0x000fe20000001840 */
[----:B------:R-:W1:Y:S06]  /*9320*/  LDSM.16.MT88.4 R12, [R205+0xb000] ;  /* 0x00b00000cd0c783b */ /* 0x000e6c0000004200 */
        /* <DEDUP_REMOVED lines=12> */
[----:B------:R-:W-:Y:S02]  /*93f0*/  MOV R80, R132 ;  /* 0x0000008400507202 */ /* 0x000fe40000000f00 */
[----:B------:R-:W-:Y:S07]  /*9400*/  HMMA.16816.F32 R132, R8, R22, R112 ;  /* 0x000000160884723c */ /* 0x000fee0000001870 */
[----:B------:R-:W-:-:S02]  /*9410*/  MOV R114, R177 ;  /* 0x000000b100727202 */ /* 0x000fc40000000f00 */
[----:B------:R2:W-:Y:S01]  /*9420*/  MUFU.EX2 R177, R0 ;  /* 0x0000000000b17308 */ /* 0x0005e20000000800 */
[----:B------:R-:W-:Y:S02]  /*9430*/  MOV R112, R179 ;  /* 0x000000b300707202 */ /* 0x000fe40000000f00 */
[----:B------:R-:W-:Y:S02]  /*9440*/  MOV R113, R181 ;  /* 0x000000b500717202 */ /* 0x000fe40000000f00 */
[----:B------:R-:W-:Y:S02]  /*9450*/  MOV R115, R32 ;  /* 0x0000002000737202 */ /* 0x000fe40000000f00 */
[----:B------:R-:W-:Y:S02]  /*9460*/  MOV R197, R114 ;  /* 0x0000007200c57202 */ /* 0x000fe40000000f00 */
[----:B------:R-:W-:Y:S01]  /*9470*/  MOV R189, R113 ;  /* 0x0000007100bd7202 */ /* 0x000fe20000000f00 */
[----:B--2---:R-:W-:Y:S01]  /*9480*/  FFMA.FTZ R0, R196, c[0x0][0x23c], -R16 ;  /* 0x00008f00c4007a23 */ /* 0x004fe20000010810 */
[----:B-1----:R-:W-:Y:S01]  /*9490*/  HMMA.16816.F32 R84, R8, R12, R84 ;  /* 0x0000000c0854723c */ /* 0x002fe20000001854 */
[----:B------:R-:W-:-:S02]  /*94a0*/  MOV R196, R115 ;  /* 0x0000007300c47202 */ /* 0x000fc40000000f00 */
[----:B------:R1:W-:Y:S05]  /*94b0*/  MUFU.EX2 R179, R0 ;  /* 0x0000000000b37308 */ /* 0x0003ea0000000800 */
[C---:B------:R-:W-:Y:S08]  /*94c0*/  HMMA.16816.F32 R88, R4.reuse, R12, R88 ;  /* 0x0000000c0458723c */ /* 0x040ff00000001858 */
[----:B------:R-:W-:Y:S01]  /*94d0*/  HMMA.16816.F32 R92, R4, R14, R92 ;  /* 0x0000000e045c723c */ /* 0x000fe2000000185c */
[----:B-1----:R-:W-:-:S04]  /*94e0*/  FFMA.FTZ R0, R191, c[0x0][0x23c], -R16 ;  /* 0x00008f00bf007a23 */ /* 0x002fc80000010810 */
[----:B------:R1:W-:Y:S03]  /*94f0*/  MUFU.EX2 R181, R0 ;  /* 0x0000000000b57308 */ /* 0x0003e60000000800 */
[----:B------:R-:W-:Y:S01]  /*9500*/  HMMA.16816.F32 R136, R8, R14, R96 ;  /* 0x0000000e0888723c */ /* 0x000fe20000001860 */
[----:B------:R-:W2:Y:S06]  /*9510*/  LDSM.16.MT88.4 R12, [R209+0xb000] ;  /* 0x00b00000d10c783b */ /* 0x000eac0000004200 */
[----:B------:R-:W-:-:S02]  /*9520*/  MOV R99, R29 ;  /* 0x0000001d00637202 */ /* 0x000fc40000000f00 */
[----:B------:R-:W-:Y:S02]  /*9530*/  MOV R98, R28 ;  /* 0x0000001c00627202 */ /* 0x000fe40000000f00 */
[----:B------:R-:W-:Y:S02]  /*9540*/  MOV R97, R35 ;  /* 0x0000002300617202 */ /* 0x000fe40000000f00 */
[----:B------:R-:W-:Y:S01]  /*9550*/  MOV R96, R34 ;  /* 0x0000002200607202 */ /* 0x000fe20000000f00 */
[----:B-1----:R-:W-:-:S04]  /*9560*/  FFMA.FTZ R0, R182, c[0x0][0x23c], -R16 ;  /* 0x00008f00b6007a23 */ /* 0x002fc80000010810 */
[----:B------:R1:W-:Y:S02]  /*9570*/  MUFU.EX2 R182, R0 ;  /* 0x0000000000b67308 */ /* 0x0003e40000000800 */
[----:B-1----:R-:W-:Y:S01]  /*9580*/  FFMA.FTZ R0, R198, c[0x0][0x23c], -R3 ;  /* 0x00008f00c6007a23 */ /* 0x002fe20000010803 */
[----:B------:R-:W-:-:S05]  /*9590*/  MOV R198, R96 ;  /* 0x0000006000c67202 */ /* 0x000fca0000000f00 */
[----:B------:R1:W-:Y:S01]  /*95a0*/  MUFU.EX2 R140, R0 ;  /* 0x00000000008c7308 */ /* 0x0003e20000000800 */
[C---:B--2---:R-:W-:Y:S07]  /*95b0*/  HMMA.16816.F32 R28, R4.reuse, R14, R124 ;  /* 0x0000000e041c723c */ /* 0x044fee000000187c */
[----:B------:R-:W-:Y:S01]  /*95c0*/  MOV R125, R33 ;  /* 0x00000021007d7202 */ /* 0x000fe20000000f00 */
[----:B------:R-:W-:Y:S03]  /*95d0*/  HMMA.16816.F32 R120, R4, R12, R120 ;  /* 0x0000000c0478723c */ /* 0x000fe60000001878 */
[----:B------:R-:W-:Y:S01]  /*95e0*/  MOV R191, R125 ;  /* 0x0000007d00bf7202 */ /* 0x000fe20000000f00 */
[----:B-1----:R-:W-:Y:S01]  /*95f0*/  FFMA.FTZ R0, R193, c[0x0][0x23c], -R3 ;  /* 0x00008f00c1007a23 */ /* 0x002fe20000010803 */
[----:B------:R-:W-:-:S03]  /*9600*/  MOV R193, R97 ;  /* 0x0000006100c17202 */ /* 0x000fc60000000f00 */
[----:B------:R-:W-:Y:S01]  /*9610*/  HMMA.16816.F32 R116, R8, R12, R116 ;  /* 0x0000000c0874723c */ /* 0x000fe20000001874 */
[----:B------:R-:W-:Y:S01]  /*9620*/  FFMA.FTZ R7, R192, c[0x0][0x23c], -R17 ;  /* 0x00008f00c0077a23 */ /* 0x000fe20000010811 */
[----:B------:R1:W-:Y:S01]  /*9630*/  MUFU.EX2 R141, R0 ;  /* 0x00000000008d7308 */ /* 0x0003e20000000800 */
[----:B------:R-:W-:-:S05]  /*9640*/  MOV R192, R82 ;  /* 0x0000005200c07202 */ /* 0x000fca0000000f00 */
[----:B------:R-:W-:Y:S02]  /*9650*/  HMMA.16816.F32 R32, R8, R14, R128 ;  /* 0x0000000e0820723c */ /* 0x000fe40000001880 */
[----:B------:R-:W-:Y:S05]  /*9660*/  MUFU.EX2 R23, R7 ;  /* 0x0000000700177308 */ /* 0x000fea0000000800 */
[----:B------:R-:W-:Y:S01]  /*9670*/  FFMA.FTZ R11, R201, c[0x0][0x23c], -R17 ;  /* 0x00008f00c90b7a23 */ /* 0x000fe20000010811 */
[----:B------:R-:W-:Y:S01]  /*9680*/  MOV R201, R66 ;  /* 0x0000004200c97202 */ /* 0x000fe20000000f00 */
[----:B-1----:R-:W-:Y:S01]  /*9690*/  FFMA.FTZ R0, R190, c[0x0][0x23c], -R3 ;  /* 0x00008f00be007a23 */ /* 0x002fe20000010803 */
[----:B------:R-:W-:-:S03]  /*96a0*/  MOV R190, R98 ;  /* 0x0000006200be7202 */ /* 0x000fc60000000f00 */
[----:B------:R1:W-:Y:S02]  /*96b0*/  MUFU.EX2 R143, R0 ;  /* 0x00000000008f7308 */ /* 0x0003e40000000800 */
[----:B-1----:R-:W-:Y:S01]  /*96c0*/  FFMA.FTZ R0, R183, c[0x0][0x23c], -R3 ;  /* 0x00008f00b7007a23 */ /* 0x002fe20000010803 */
[----:B------:R-:W-:Y:S01]  /*96d0*/  MOV R183, R99 ;  /* 0x0000006300b77202 */ /* 0x000fe20000000f00 */
[----:B------:R-:W-:Y:S01]  /*96e0*/  IMAD.WIDE.U32 R2, R2, -0x2daee0ad, RZ ;  /* 0xd2511f5302027825 */ /* 0x000fe200078e00ff */
[----:B------:R-:W-:Y:S03]  /*96f0*/  LDSM.16.MT88.4 R96, [R207+0xb800] ;  /* 0x00b80000cf60783b */ /* 0x000fe60000004200 */
[----:B------:R1:W-:Y:S01]  /*9700*/  MUFU.EX2 R142, R0 ;  /* 0x00000000008e7308 */ /* 0x0003e20000000800 */
[----:B------:R-:W-:Y:S02]  /*9710*/  LOP3.LUT R6, R3, UR17, R176, 0x96, !PT ;  /* 0x0000001103067c12 */ /* 0x000fe4000f8e96b0 */
[----:B------:R-:W-:-:S02]  /*9720*/  LOP3.LUT R3, R2, 0xffff, RZ, 0xc0, !PT ;  /* 0x0000ffff02037812 */ /* 0x000fc400078ec0ff */
[----:B------:R-:W-:Y:S02]  /*9730*/  LOP3.LUT R10, R2, 0xff, RZ, 0xc0, !PT ;  /* 0x000000ff020a7812 */ /* 0x000fe400078ec0ff */
[--C-:B------:R-:W-:Y:S02]  /*9740*/  SHF.R.U32.HI R9, RZ, 0x10, R2.reuse ;  /* 0x00000010ff097819 */ /* 0x100fe40000011602 */
[----:B------:R-:W-:Y:S01]  /*9750*/  SHF.R.U32.HI R8, RZ, 0x18, R2 ;  /* 0x00000018ff087819 */ /* 0x000fe20000011602 */
[--C-:B------:R-:W-:Y:S01]  /*9760*/  FFMA.FTZ R2, R194, c[0x0][0x23c], -R17.reuse ;  /* 0x00008f00c2027a23 */ /* 0x100fe20000010811 */
[----:B------:R-:W-:Y:S01]  /*9770*/  MOV R176, R83 ;  /* 0x0000005300b07202 */ /* 0x000fe20000000f00 */
[----:B------:R-:W-:Y:S01]  /*9780*/  FFMA.FTZ R17, R200, c[0x0][0x23c], -R17 ;  /* 0x00008f00c8117a23 */ /* 0x000fe20000010811 */
[----:B------:R-:W-:Y:S01]  /*9790*/  MOV R194, R64 ;  /* 0x0000004000c27202 */ /* 0x000fe20000000f00 */
[----:B------:R2:W3:Y:S01]  /*97a0*/  MUFU.EX2 R22, R2 ;  /* 0x0000000200167308 */ /* 0x0004e20000000800 */
[----:B-1----:R-:W-:-:S02]  /*97b0*/  LOP3.LUT R0, R241, UR8, R178, 0x96, !PT ;  /* 0x00000008f1007c12 */ /* 0x002fc4000f8e96b2 */
[----:B------:R-:W-:Y:S02]  /*97c0*/  MOV R241, R81 ;  /* 0x0000005100f17202 */ /* 0x000fe40000000f00 */
[----:B------:R-:W-:Y:S01]  /*97d0*/  MOV R178, R80 ;  /* 0x0000005000b27202 */ /* 0x000fe20000000f00 */
[----:B------:R-:W-:Y:S01]  /*97e0*/  IMAD.WIDE.U32 R4, R0, -0x2daee0ad, RZ ;  /* 0xd2511f5300047825 */ /* 0x000fe200078e00ff */
[----:B------:R-:W-:Y:S01]  /*97f0*/  LDSM.16.MT88.4 R80, [R205+0xb800] ;  /* 0x00b80000cd50783b */ /* 0x000fe20000004200 */
[----:B------:R-:W-:Y:S03]  /*9800*/  MUFU.EX2 R17, R17 ;  /* 0x0000001100117308 */ /* 0x000fe60000000800 */
[C---:B------:R-:W-:Y:S02]  /*9810*/  LOP3.LUT R7, R4.reuse, 0xffff, RZ, 0xc0, !PT ;  /* 0x0000ffff04077812 */ /* 0x040fe400078ec0ff */
[----:B------:R-:W-:-:S02]  /*9820*/  LOP3.LUT R16, R4, 0xff, RZ, 0xc0, !PT ;  /* 0x000000ff04107812 */ /* 0x000fc400078ec0ff */
[----:B------:R-:W-:Y:S01]  /*9830*/  SHF.R.U32.HI R13, RZ, 0x10, R4 ;  /* 0x00000010ff0d7819 */ /* 0x000fe20000011604 */
[----:B--2---:R-:W-:Y:S01]  /*9840*/  FFMA.FTZ R2, R195, c[0x0][0x23c], -R18 ;  /* 0x00008f00c3027a23 */ /* 0x004fe20000010812 */
[----:B------:R-:W-:Y:S02]  /*9850*/  SHF.R.U32.HI R15, RZ, 0x18, R4 ;  /* 0x00000018ff0f7819 */ /* 0x000fe40000011604 */
[----:B------:R-:W-:Y:S01]  /*9860*/  LOP3.LUT R4, R9, 0xff, RZ, 0xc0, !PT ;  /* 0x000000ff09047812 */ /* 0x000fe200078ec0ff */
[----:B------:R1:W-:Y:S01]  /*9870*/  MUFU.EX2 R21, R2 ;  /* 0x0000000200157308 */ /* 0x0003e20000000800 */
[----:B------:R-:W-:Y:S02]  /*9880*/  LOP3.LUT R0, R5, UR17, R180, 0x96, !PT ;  /* 0x0000001105007c12 */ /* 0x000fe4000f8e96b4 */
[----:B------:R-:W-:Y:S01]  /*9890*/  SHF.R.U32.HI R5, RZ, 0x8, R3 ;  /* 0x00000008ff057819 */ /* 0x000fe20000011603 */
[----:B------:R-:W-:Y:S01]  /*98a0*/  FFMA.FTZ R3, R199, c[0x0][0x23c], -R18 ;  /* 0x00008f00c7037a23 */ /* 0x000fe20000010812 */
[----:B------:R-:W-:-:S02]  /*98b0*/  PRMT R12, R4, 0x5410, R8 ;  /* 0x00005410040c7816 */ /* 0x000fc40000000008 */
[----:B------:R-:W-:Y:S01]  /*98c0*/  SHF.R.U32.HI R4, RZ, 0x10, R6 ;  /* 0x00000010ff047819 */ /* 0x000fe20000011606 */
[----:B------:R2:W-:Y:S01]  /*98d0*/  MUFU.EX2 R18, R3 ;  /* 0x0000000300127308 */ /* 0x0005e20000000800 */
[----:B------:R-:W-:Y:S02]  /*98e0*/  PRMT R14, R10, 0x5410, R5 ;  /* 0x000054100a0e7816 */ /* 0x000fe40000000005 */
[C---:B------:R-:W-:Y:S02]  /*98f0*/  LOP3.LUT R5, R6.reuse, 0xff, RZ, 0xc0, !PT ;  /* 0x000000ff06057812 */ /* 0x040fe400078ec0ff */
[----:B------:R-:W-:Y:S02]  /*9900*/  SHF.R.U32.HI R8, RZ, 0x8, R7 ;  /* 0x00000008ff087819 */ /* 0x000fe40000011607 */
[----:B------:R-:W-:Y:S02]  /*9910*/  LOP3.LUT R7, R13, 0xff, RZ, 0xc0, !PT ;  /* 0x000000ff0d077812 */ /* 0x000fe400078ec0ff */
[----:B-1----:R-:W-:-:S02]  /*9920*/  LOP3.LUT R2, R6, 0xffff, RZ, 0xc0, !PT ;  /* 0x0000ffff06027812 */ /* 0x002fc400078ec0ff */
[----:B------:R-:W-:Y:S02]  /*9930*/  SHF.R.U32.HI R6, RZ, 0x18, R6 ;  /* 0x00000018ff067819 */ /* 0x000fe40000011606 */
[----:B------:R-:W-:Y:S02]  /*9940*/  PRMT R9, R16, 0x5410, R8 ;  /* 0x0000541010097816 */ /* 0x000fe40000000008 */
[----:B------:R1:W4:Y:S01]  /*9950*/  MUFU.EX2 R16, R11 ;  /* 0x0000000b00107308 */ /* 0x0003220000000800 */
[----:B--2---:R-:W-:Y:S02]  /*9960*/  SHF.R.U32.HI R3, RZ, 0x8, R2 ;  /* 0x00000008ff037819 */ /* 0x004fe40000011602 */
[----:B------:R-:W-:Y:S02]  /*9970*/  LOP3.LUT R2, R4, 0xff, RZ, 0xc0, !PT ;  /* 0x000000ff04027812 */ /* 0x000fe400078ec0ff */
[----:B------:R-:W-:Y:S02]  /*9980*/  PRMT R10, R7, 0x5410, R15 ;  /* 0x00005410070a7816 */ /* 0x000fe4000000000f */
[----:B------:R-:W-:-:S02]  /*9990*/  PRMT R13, R2, 0x5410, R6 ;  /* 0x00005410020d7816 */ /* 0x000fc40000000006 */
[C---:B------:R-:W-:Y:S02]  /*99a0*/  LOP3.LUT R2, R0.reuse, 0xffff, RZ, 0xc0, !PT ;  /* 0x0000ffff00027812 */ /* 0x040fe400078ec0ff */
[----:B------:R-:W-:Y:S02]  /*99b0*/  LOP3.LUT R8, R0, 0xff, RZ, 0xc0, !PT ;  /* 0x000000ff00087812 */ /* 0x000fe400078ec0ff */
[----:B------:R-:W-:Y:S02]  /*99c0*/  SHF.R.U32.HI R7, RZ, 0x18, R0 ;  /* 0x00000018ff077819 */ /* 0x000fe40000011600 */
[----:B------:R-:W-:Y:S02]  /*99d0*/  SHF.R.U32.HI R6, RZ, 0x8, R2 ;  /* 0x00000008ff067819 */ /* 0x000fe40000011602 */
[----:B-1----:R-:W-:Y:S02]  /*99e0*/  PRMT R11, R5, 0x5410, R3 ;  /* 0x00005410050b7816 */ /* 0x002fe40000000003 */
[----:B------:R-:W-:Y:S01]  /*99f0*/  SHF.R.U32.HI R3, RZ, 0x10, R0 ;  /* 0x00000010ff037819 */ /* 0x000fe20000011600 */
[----:B------:R-:W-:Y:S01]  /*9a00*/  HSET2.LE.AND R0, R14, R112, PT ;  /* 0x000000700e007233 */ /* 0x000fe20003803000 */
[----:B---3--:R-:W-:-:S02]  /*9a10*/  F2FP.PACK_AB R2, R22, R23 ;  /* 0x000000171602723e */ /* 0x008fc400000000ff */
[----:B------:R-:W-:Y:S01]  /*9a20*/  LOP3.LUT R5, R3, 0xff, RZ, 0xc0, !PT ;  /* 0x000000ff03057812 */ /* 0x000fe200078ec0ff */
[--C-:B------:R-:W-:Y:S01]  /*9a30*/  HSET2.LE.AND R3, R12, R112.reuse, PT ;  /* 0x000000700c037233 */ /* 0x100fe20003803000 */
[----:B------:R-:W-:Y:S01]  /*9a40*/  LOP3.LUT R126, R0, R2, RZ, 0xc0, !PT ;  /* 0x00000002007e7212 */ /* 0x000fe200078ec0ff */
[--C-:B------:R-:W-:Y:S01]  /*9a50*/  HSET2.LE.AND R0, R9, R112.reuse, PT ;  /* 0x0000007009007233 */ /* 0x100fe20003803000 */
[----:B------:R-:W-:Y:S02]  /*9a60*/  F2FP.PACK_AB R2, R182, R181 ;  /* 0x000000b5b602723e */ /* 0x000fe400000000ff */
[----:B------:R-:W-:Y:S02]  /*9a70*/  PRMT R6, R8, 0x5410, R6 ;  /* 0x0000541008067816 */ /* 0x000fe40000000006 */
[----:B------:R-:W-:Y:S01]  /*9a80*/  LOP3.LUT R130, R0, R2, RZ, 0xc0, !PT ;  /* 0x0000000200827212 */ /* 0x000fe200078ec0ff */
[----:B------:R-:W-:Y:S01]  /*9a90*/  HSET2.LE.AND R0, R11, R112, PT ;  /* 0x000000700b007233 */ /* 0x000fe20003803000 */
[----:B----4-:R-:W-:-:S02]  /*9aa0*/  F2FP.PACK_AB R2, R17, R16 ;  /* 0x000000101102723e */ /* 0x010fc400000000ff */
[----:B------:R-:W-:Y:S02]  /*9ab0*/  F2FP.PACK_AB R4, R18, R21 ;  /* 0x000000151204723e */ /* 0x000fe400000000ff */
[----:B------:R-:W-:Y:S01]  /*9ac0*/  LOP3.LUT R124, R0, R2, RZ, 0xc0, !PT ;  /* 0x00000002007c7212 */ /* 0x000fe200078ec0ff */
[--C-:B------:R-:W-:Y:S01]  /*9ad0*/  HSET2.LE.AND R0, R6, R112.reuse, PT ;  /* 0x0000007006007233 */ /* 0x100fe20003803000 */
[----:B------:R-:W-:Y:S01]  /*9ae0*/  LOP3.LUT R127, R3, R4, RZ, 0xc0, !PT ;  /* 0x00000004037f7212 */ /* 0x000fe200078ec0ff */
[----:B------:R-:W-:Y:S01]  /*9af0*/  HSET2.LE.AND R3, R10, R112, PT ;  /* 0x000000700a037233 */ /* 0x000fe20003803000 */
[----:B------:R-:W-:Y:S02]  /*9b00*/  PRMT R5, R5, 0x5410, R7 ;  /* 0x0000541005057816 */ /* 0x000fe40000000007 */
[----:B------:R-:W-:Y:S02]  /*9b10*/  F2FP.PACK_AB R4, R142, R143 ;  /* 0x0000008f8e04723e */ /* 0x000fe400000000ff */
[----:B------:R-:W-:-:S02]  /*9b20*/  F2FP.PACK_AB R2, R179, R177 ;  /* 0x000000b1b302723e */ /* 0x000fc400000000ff */
[----:B------:R-:W-:Y:S02]  /*9b30*/  LOP3.LUT R131, R3, R4, RZ, 0xc0, !PT ;  /* 0x0000000403837212 */ /* 0x000fe400078ec0ff */
[----:B------:R-:W-:Y:S01]  /*9b40*/  LOP3.LUT R128, R0, R2, RZ, 0xc0, !PT ;  /* 0x0000000200807212 */ /* 0x000fe200078ec0ff */
[--C-:B------:R-:W-:Y:S01]  /*9b50*/  HSET2.LE.AND R0, R5, R112.reuse, PT ;  /* 0x0000007005007233 */ /* 0x100fe20003803000 */
[----:B------:R-:W-:Y:S01]  /*9b60*/  F2FP.PACK_AB R2, R141, R140 ;  /* 0x0000008c8d02723e */ /* 0x000fe200000000ff */
[----:B------:R-:W1:Y:S01]  /*9b70*/  LDSM.16.MT88.4 R4, [R209+0xb800] ;  /* 0x00b80000d104783b */ /* 0x000e620000004200 */
[----:B------:R-:W-:Y:S02]  /*9b80*/  MOV R195, R67 ;  /* 0x0000004300c37202 */ /* 0x000fe40000000f00 */
[----:B------:R-:W-:Y:S01]  /*9b90*/  LOP3.LUT R129, R0, R2, RZ, 0xc0, !PT ;  /* 0x0000000200817212 */ /* 0x000fe200078ec0ff */
[----:B------:R-:W-:Y:S01]  /*9ba0*/  HSET2.LE.AND R0, R13, R112, PT ;  /* 0x000000700d007233 */ /* 0x000fe20003803000 */
[----:B------:R-:W-:Y:S01]  /*9bb0*/  MOV R180, R65 ;  /* 0x0000004100b47202 */ /* 0x000fe20000000f00 */
[----:B------:R-:W-:Y:S01]  /*9bc0*/  FFMA.FTZ R3, R201, R27, R195 ;  /* 0x0000001bc9037223 */ /* 0x000fe200000100c3 */
[----:B------:R-:W-:Y:S01]  /*9bd0*/  F2FP.PACK_AB R2, R20, R19 ;  /* 0x000000131402723e */ /* 0x000fe200000000ff */
[----:B------:R-:W2:Y:S02]  /*9be0*/  LDSM.16.MT88.4 R64, [R209+0xa800] ;  /* 0x00a80000d140783b */ /* 0x000ea40000004200 */
[----:B------:R-:W-:Y:S01]  /*9bf0*/  FFMA.FTZ R8, R180, R26, R243 ;  /* 0x0000001ab4087223 */ /* 0x000fe200000100f3 */
[----:B------:R-:W-:Y:S01]  /*9c00*/  LOP3.LUT R125, R0, R2, RZ, 0xc0, !PT ;  /* 0x00000002007d7212 */ /* 0x000fe200078ec0ff */
[----:B------:R-:W-:Y:S01]  /*9c10*/  FFMA.FTZ R2, R176, R25, R194 ;  /* 0x00000019b0027223 */ /* 0x000fe200000100c2 */
[----:B------:R-:W3:Y:S01]  /*9c20*/  LDSM.16.MT88.4 R112, [R210+0xb800] ;  /* 0x00b80000d270783b */ /* 0x000ee20000004200 */
[----:B------:R-:W-:Y:S01]  /*9c30*/  FFMA.FTZ R0, R241, R24, R192 ;  /* 0x00000018f1007223 */ /* 0x000fe200000100c0 */
        /* <DEDUP_REMOVED lines=16> */
[----:B------:R-:W-:-:S04]  /*9d40*/  FADD.FTZ R3, R140, R3 ;  /* 0x000000038c037221 */ /* 0x000fc80000010000 */
[----:B------:R-:W-:-:S03]  /*9d50*/  FADD.FTZ R3, R141, R3 ;  /* 0x000000038d037221 */ /* 0x000fc60000010000 */
[----:B-1----:R-:W-:Y:S01]  /*9d60*/  HMMA.16816.F32 R120, R124, R4, R120 ;  /* 0x000000047c78723c */ /* 0x002fe20000001878 */
[----:B------:R-:W-:-:S04]  /*9d70*/  FADD.FTZ R3, R143, R3 ;  /* 0x000000038f037221 */ /* 0x000fc80000010000 */
[----:B------:R-:W-:-:S03]  /*9d80*/  FADD.FTZ R245, R142, R3 ;  /* 0x000000038ef57221 */ /* 0x000fc60000010000 */
[C---:B------:R-:W-:Y:S07]  /*9d90*/  HMMA.16816.F32 R116, R128.reuse, R4, R116 ;  /* 0x000000048074723c */ /* 0x040fee0000001874 */
[----:B------:R-:W-:Y:S01]  /*9da0*/  FADD.FTZ R4, R189, R8 ;  /* 0x00000008bd047221 */ /* 0x000fe20000010000 */
        /* <DEDUP_REMOVED lines=13> */
[----:B------:R-:W-:Y:S01]  /*9e80*/  FADD.FTZ R244, R22, R2 ;  /* 0x0000000216f47221 */ /* 0x000fe20000010000 */
[----:B------:R1:W-:Y:S02]  /*9e90*/  STL [R1+0x18], R247 ;  /* 0x000018f701007387 */ /* 0x0003e40000100800 */
[-C--:B------:R-:W-:Y:S02]  /*9ea0*/  HMMA.16816.F32 R36, R128, R48.reuse, R36 ;  /* 0x000000308024723c */ /* 0x080fe40000001824 */
[----:B------:R1:W-:Y:S04]  /*9eb0*/  STL [R1+0x1c], R245 ;  /* 0x00001cf501007387 */ /* 0x0003e80000100800 */
[----:B------:R1:W-:Y:S02]  /*9ec0*/  STL [R1+0x24], R246 ;  /* 0x000024f601007387 */ /* 0x0003e40000100800 */
[C---:B------:R-:W-:Y:S02]  /*9ed0*/  HMMA.16816.F32 R40, R124.reuse, R48, R40 ;  /* 0x000000307c28723c */ /* 0x040fe40000001828 */
[----:B------:R1:W-:Y:S06]  /*9ee0*/  STL [R1+0x20], R244 ;  /* 0x000020f401007387 */ /* 0x0003ec0000100800 */
[C---:B------:R-:W-:Y:S08]  /*9ef0*/  HMMA.16816.F32 R44, R124.reuse, R50, R44 ;  /* 0x000000327c2c723c */ /* 0x040ff0000000182c */
[C---:B--2---:R-:W-:Y:S08]  /*9f00*/  HMMA.16816.F32 R56, R124.reuse, R64, R56 ;  /* 0x000000407c38723c */ /* 0x044ff00000001838 */
        /* <DEDUP_REMOVED lines=74> */
[----:B------:R-:W3:Y:S04]  /*a3b0*/  LDSM.16.M88.4 R12, [R206] ;  /* 0x00000000ce0c783b */ /* 0x000ee80000000200 */
[----:B------:R-:W-:Y:S04]  /*a3c0*/  LDSM.16.M88.4 R28, [R215] ;  /* 0x00000000d71c783b */ /* 0x000fe80000000200 */
        /* <DEDUP_REMOVED lines=10> */
[C---:B------:R-:W-:Y:S08]  /*a470*/  HMMA.16816.F32 R184, R12.reuse, R20, RZ ;  /* 0x000000140cb8723c */ /* 0x040ff000000018ff */
[C---:B------:R-:W-:Y:S08]  /*a480*/  HMMA.16816.F32 R196, R12.reuse, R22, RZ ;  /* 0x000000160cc4723c */ /* 0x040ff000000018ff */
[----:B------:R-:W-:Y:S01]  /*a490*/  HMMA.16816.F32 R132, R12, R18, RZ ;  /* 0x000000120c84723c */ /* 0x000fe200000018ff */
[----:B------:R-:W-:Y:S04]  /*a4a0*/  LDSM.16.M88.4 R16, [R213+0x8000] ;  /* 0x00800000d510783b */ /* 0x000fe80000000200 */
[----:B------:R-:W-:Y:S03]  /*a4b0*/  LDSM.16.M88.4 R12, [R213+0x8800] ;  /* 0x00880000d50c783b */ /* 0x000fe60000000200 */
[C---:B--2---:R-:W-:Y:S08]  /*a4c0*/  HMMA.16816.F32 R192, R4.reuse, R28, R176 ;  /* 0x0000001c04c0723c */ /* 0x044ff000000018b0 */
[C---:B------:R-:W-:Y:S08]  /*a4d0*/  HMMA.16816.F32 R176, R4.reuse, R24, R136 ;  /* 0x0000001804b0723c */ /* 0x040ff00000001888 */
[C---:B------:R-:W-:Y:S08]  /*a4e0*/  HMMA.16816.F32 R188, R4.reuse, R30, R140 ;  /* 0x0000001e04bc723c */ /* 0x040ff0000000188c */
[----:B------:R-:W-:Y:S01]  /*a4f0*/  HMMA.16816.F32 R20, R4, R26, R32 ;  /* 0x0000001a0414723c */ /* 0x000fe20000001820 */
[----:B------:R-:W2:Y:S04]  /*a500*/  LDSM.16.M88.4 R4, [R214+0x2000] ;  /* 0x00200000d604783b */ /* 0x000ea80000000200 */
[----:B------:R-:W-:Y:S03]  /*a510*/  LDSM.16.M88.4 R32, [R211] ;  /* 0x00000000d320783b */ /* 0x000fe60000000200 */
[C---:B-1----:R-:W-:Y:S08]  /*a520*/  HMMA.16816.F32 R180, R8.reuse, R24, R180 ;  /* 0x0000001808b4723c */ /* 0x042ff000000018b4 */
[C---:B------:R-:W-:Y:S08]  /*a530*/  HMMA.16816.F32 R200, R8.reuse, R28, R184 ;  /* 0x0000001c08c8723c */ /* 0x040ff000000018b8 */
[C---:B------:R-:W-:Y:S01]  /*a540*/  HMMA.16816.F32 R140, R8.reuse, R30, R196 ;  /* 0x0000001e088c723c */ /* 0x040fe200000018c4 */
[----:B------:R-:W-:Y:S07]  /*a550*/  LDSM.16.M88.4 R28, [R211+0x800] ;  /* 0x00080000d31c783b */ /* 0x000fee0000000200 */
[----:B------:R-:W-:Y:S01]  /*a560*/  HMMA.16816.F32 R24, R8, R26, R132 ;  /* 0x0000001a0818723c */ /* 0x000fe20000001884 */
[----:B------:R-:W1:Y:S07]  /*a570*/  LDSM.16.M88.4 R8, [R214] ;  /* 0x00000000d608783b */ /* 0x000e6e0000000200 */
[C---:B--2---:R-:W-:Y:S08]  /*a580*/  HMMA.16816.F32 R136, R4.reuse, R16, R192 ;  /* 0x000000100488723c */ /* 0x044ff000000018c0 */
[C---:B------:R-:W-:Y:S08]  /*a590*/  HMMA.16816.F32 R184, R4.reuse, R12, R176 ;  /* 0x0000000c04b8723c */ /* 0x040ff000000018b0 */
[C---:B------:R-:W-:Y:S08]  /*a5a0*/  HMMA.16816.F32 R132, R4.reuse, R18, R188 ;  /* 0x000000120484723c */ /* 0x040ff000000018bc */
[----:B------:R-:W-:Y:S01]  /*a5b0*/  HMMA.16816.F32 R20, R4, R14, R20 ;  /* 0x0000000e0414723c */ /* 0x000fe20000001814 */
[----:B------:R-:W2:Y:S07]  /*a5c0*/  LDSM.16.M88.4 R4, [R212+0x2000] ;  /* 0x00200000d404783b */ /* 0x000eae0000000200 */
[C---:B-1----:R-:W-:Y:S08]  /*a5d0*/  HMMA.16816.F32 R188, R8.reuse, R12, R180 ;  /* 0x0000000c08bc723c */ /* 0x042ff000000018b4 */
[C---:B------:R-:W-:Y:S08]  /*a5e0*/  HMMA.16816.F32 R200, R8.reuse, R16, R200 ;  /* 0x0000001008c8723c */ /* 0x040ff000000018c8 */
[C---:B------:R-:W-:Y:S08]  /*a5f0*/  HMMA.16816.F32 R192, R8.reuse, R18, R140 ;  /* 0x0000001208c0723c */ /* 0x040ff0000000188c */
[----:B------:R-:W-:Y:S01]  /*a600*/  HMMA.16816.F32 R180, R8, R14, R24 ;  /* 0x0000000e08b4723c */ /* 0x000fe20000001818 */
[----:B------:R-:W1:Y:S04]  /*a610*/  LDSM.16.M88.4 R8, [R212] ;  /* 0x00000000d408783b */ /* 0x000e680000000200 */
[----:B------:R-:W-:Y:S03]  /*a620*/  LDSM.16.M88.4 R24, [R204+0x9800] ;  /* 0x00980000cc18783b */ /* 0x000fe60000000200 */
[C---:B--2---:R-:W-:Y:S01]  /*a630*/  HMMA.16816.F32 R176, R4.reuse, R32, R136 ;  /* 0x0000002004b0723c */ /* 0x044fe20000001888 */
[----:B------:R-:W-:Y:S07]  /*a640*/  LDSM.16.M88.4 R12, [R206+0x4000] ;  /* 0x00400000ce0c783b */ /* 0x000fee0000000200 */
[C---:B------:R-:W-:Y:S08]  /*a650*/  HMMA.16816.F32 R140, R4.reuse, R34, R132 ;  /* 0x00000022048c723c */ /* 0x040ff00000001884 */
[C---:B------:R-:W-:Y:S08]  /*a660*/  HMMA.16816.F32 R136, R4.reuse, R28, R184 ;  /* 0x0000001c0488723c */ /* 0x040ff000000018b8 */
[----:B------:R-:W-:Y:S01]  /*a670*/  HMMA.16816.F32 R132, R4, R30, R20 ;  /* 0x0000001e0484723c */ /* 0x000fe20000001814 */
[----:B------:R-:W2:Y:S04]  /*a680*/  LDSM.16.M88.4 R4, [R206+0x6000] ;  /* 0x00600000ce04783b */ /* 0x000ea80000000200 */
[----:B------:R-:W3:Y:S03]  /*a690*/  LDSM.16.M88.4 R20, [R204+0x9000] ;  /* 0x00900000cc14783b */ /* 0x000ee60000000200 */
[C---:B-1----:R-:W-:Y:S08]  /*a6a0*/  HMMA.16816.F32 R16, R8.reuse, R32, R200 ;  /* 0x000000200810723c */ /* 0x042ff000000018c8 */
[C---:B------:R-:W-:Y:S08]  /*a6b0*/  HMMA.16816.F32 R192, R8.reuse, R34, R192 ;  /* 0x0000002208c0723c */ /* 0x040ff000000018c0 */
[C---:B------:R-:W-:Y:S08]  /*a6c0*/  HMMA.16816.F32 R188, R8.reuse, R28, R188 ;  /* 0x0000001c08bc723c */ /* 0x040ff000000018bc */
[----:B------:R-:W-:Y:S01]  /*a6d0*/  HMMA.16816.F32 R180, R8, R30, R180 ;  /* 0x0000001e08b4723c */ /* 0x000fe200000018b4 */
[----:B------:R-:W-:Y:S04]  /*a6e0*/  LDSM.16.M88.4 R28, [R216] ;  /* 0x00000000d81c783b */ /* 0x000fe80000000200 */
[----:B------:R-:W-:Y:S03]  /*a6f0*/  LDSM.16.M88.4 R8, [R208+0x4000] ;  /* 0x00400000d008783b */ /* 0x000fe60000000200 */
[C---:B--2---:R-:W-:Y:S08]  /*a700*/  HMMA.16816.F32 R136, R4.reuse, R24, R136 ;  /* 0x000000180488723c */ /* 0x044ff00000001888 */
[C---:B---3--:R-:W-:Y:S08]  /*a710*/  HMMA.16816.F32 R176, R4.reuse, R20, R176 ;  /* 0x0000001404b0723c */ /* 0x048ff000000018b0 */
[C---:B------:R-:W-:Y:S08]  /*a720*/  HMMA.16816.F32 R140, R4.reuse, R22, R140 ;  /* 0x00000016048c723c */ /* 0x040ff0000000188c */
[----:B------:R-:W-:Y:S01]  /*a730*/  HMMA.16816.F32 R132, R4, R26, R132 ;  /* 0x0000001a0484723c */ /* 0x000fe20000001884 */
[----:B------:R-:W1:Y:S07]  /*a740*/  LDSM.16.M88.4 R4, [R208+0x6000] ;  /* 0x00600000d004783b */ /* 0x000e6e0000000200 */
[C---:B------:R-:W-:Y:S01]  /*a750*/  HMMA.16816.F32 R32, R12.reuse, R20, R16 ;  /* 0x000000140c20723c */ /* 0x040fe20000001810 */
[----:B------:R-:W2:Y:S07]  /*a760*/  LDSM.16.M88.4 R16, [R217] ;  /* 0x00000000d910783b */ /* 0x000eae0000000200 */
[C---:B------:R-:W-:Y:S08]  /*a770*/  HMMA.16816.F32 R20, R12.reuse, R22, R192 ;  /* 0x000000160c14723c */ /* 0x040ff000000018c0 */
[C---:B------:R-:W-:Y:S08]  /*a780*/  HMMA.16816.F32 R184, R12.reuse, R26, R180 ;  /* 0x0000001a0cb8723c */ /* 0x040ff000000018b4 */
[----:B------:R-:W-:Y:S01]  /*a790*/  HMMA.16816.F32 R188, R12, R24, R188 ;  /* 0x000000180cbc723c */ /* 0x000fe200000018bc */
[----:B------:R-:W-:Y:S04]  /*a7a0*/  LDSM.16.M88.4 R24, [R213+0x9800] ;  /* 0x00980000d518783b */ /* 0x000fe80000000200 */
[----:B------:R-:W3:Y:S03]  /*a7b0*/  LDSM.16.M88.4 R12, [R214+0x4000] ;  /* 0x00400000d60c783b */ /* 0x000ee60000000200 */
[C---:B-1----:R-:W-:Y:S08]  /*a7c0*/  HMMA.16816.F32 R132, R4.reuse, R30, R132 ;  /* 0x0000001e0484723c */ /* 0x042ff00000001884 */
[C---:B--2---:R-:W-:Y:S08]  /*a7d0*/  HMMA.16816.F32 R180, R4.reuse, R16, R176 ;  /* 0x0000001004b4723c */ /* 0x044ff000000018b0 */
[C---:B------:R-:W-:Y:S08]  /*a7e0*/  HMMA.16816.F32 R176, R4.reuse, R18, R140 ;  /* 0x0000001204b0723c */ /* 0x040ff0000000188c */
[----:B------:R-:W-:Y:S01]  /*a7f0*/  HMMA.16816.F32 R140, R4, R28, R136 ;  /* 0x0000001c048c723c */ /* 0x000fe20000001888 */
[----:B------:R-:W-:Y:S07]  /*a800*/  LDSM.16.M88.4 R4, [R214+0x6000] ;  /* 0x00600000d604783b */ /* 0x000fee0000000200 */
[C---:B------:R-:W-:Y:S08]  /*a810*/  HMMA.16816.F32 R32, R8.reuse, R16, R32 ;  /* 0x000000100820723c */ /* 0x040ff00000001820 */
[C---:B------:R-:W-:Y:S01]  /*a820*/  HMMA.16816.F32 R20, R8.reuse, R18, R20 ;  /* 0x000000120814723c */ /* 0x040fe20000001814 */
[----:B------:R-:W1:Y:S07]  /*a830*/  LDSM.16.M88.4 R16, [R213+0x9000] ;  /* 0x00900000d510783b */ /* 0x000e6e0000000200 */
[C---:B------:R-:W-:Y:S08]  /*a840*/  HMMA.16816.F32 R136, R8.reuse, R28, R188 ;  /* 0x0000001c0888723c */ /* 0x040ff000000018bc */
[----:B------:R-:W-:Y:S01]  /*a850*/  HMMA.16816.F32 R188, R8, R30, R184 ;  /* 0x0000001e08bc723c */ /* 0x000fe200000018b8 */
[----:B------:R-:W-:Y:S11]  /*a860*/  LDSM.16.M88.4 R8, [R212+0x4000] ;  /* 0x00400000d408783b */ /* 0x000ff60000000200 */
[----:B------:R-:W-:Y:S04]  /*a870*/  @!UPT UIADD3 URZ, URZ, URZ, URZ ;  /* 0x0000003f3f3ff290 */ /* 0x000fe8000fffe03f */
[----:B---3--:R-:W-:Y:S08]  /*a880*/  HMMA.16816.F32 R28, R12, R24, R136 ;  /* 0x000000180c1c723c */ /* 0x008ff00000001888 */
[C---:B-1----:R-:W-:Y:S08]  /*a890*/  HMMA.16816.F32 R184, R4.reuse, R16, R180 ;  /* 0x0000001004b8723c */ /* 0x042ff000000018b4 */
[C---:B------:R-:W-:Y:S08]  /*a8a0*/  HMMA.16816.F32 R180, R4.reuse, R18, R176 ;  /* 0x0000001204b4723c */ /* 0x040ff000000018b0 */
[C---:B------:R-:W-:Y:S08]  /*a8b0*/  HMMA.16816.F32 R176, R4.reuse, R24, R140 ;  /* 0x0000001804b0723c */ /* 0x040ff0000000188c */
[----:B------:R-:W-:Y:S01]  /*a8c0*/  HMMA.16816.F32 R140, R4, R26, R132 ;  /* 0x0000001a048c723c */ /* 0x000fe20000001884 */
[----:B------:R-:W-:Y:S07]  /*a8d0*/  LDSM.16.M88.4 R4, [R212+0x6000] ;  /* 0x00600000d404783b */ /* 0x000fee0000000200 */
[C---:B------:R-:W-:Y:S08]  /*a8e0*/  HMMA.16816.F32 R132, R12.reuse, R16, R32 ;  /* 0x000000100c84723c */ /* 0x040ff00000001820 */
[----:B------:R-:W-:Y:S01]  /*a8f0*/  HMMA.16816.F32 R32, R12, R18, R20 ;  /* 0x000000120c20723c */ /* 0x000fe20000001814 */
[----:B------:R-:W1:Y:S04]  /*a900*/  LDSM.16.M88.4 R20, [R211+0x1000] ;  /* 0x00100000d314783b */ /* 0x000e680000000200 */
[----:B------:R-:W2:Y:S01]  /*a910*/  LDSM.16.M88.4 R16, [R211+0x1800] ;  /* 0x00180000d310783b */ /* 0x000ea20000000200 */
[----:B------:R-:W-:-:S04]  /*a920*/  DEPBAR.LE SB0, 0x0 ;  /* 0x000080000000791a */ /* 0x000fc80000000000 */
[----:B------:R-:W-:Y:S08]  /*a930*/  HMMA.16816.F32 R12, R12, R26, R188 ;  /* 0x0000001a0c0c723c */ /* 0x000ff000000018bc */
[C---:B-1----:R-:W-:Y:S08]  /*a940*/  HMMA.16816.F32 R184, R4.reuse, R20, R184 ;  /* 0x0000001404b8723c */ /* 0x042ff000000018b8 */
[C---:B------:R-:W-:Y:S08]  /*a950*/  HMMA.16816.F32 R180, R4.reuse, R22, R180 ;  /* 0x0000001604b4723c */ /* 0x040ff000000018b4 */
[C---:B--2---:R-:W-:Y:S08]  /*a960*/  HMMA.16816.F32 R176, R4.reuse, R16, R176 ;  /* 0x0000001004b0723c */ /* 0x044ff000000018b0 */
[----:B------:R-:W-:Y:S08]  /*a970*/  HMMA.16816.F32 R140, R4, R18, R140 ;  /* 0x00000012048c723c */ /* 0x000ff0000000188c */
[C---:B------:R-:W-:Y:S08]  /*a980*/  HMMA.16816.F32 R132, R8.reuse, R20, R132 ;  /* 0x000000140884723c */ /* 0x040ff00000001884 */
        /* <DEDUP_REMOVED lines=51> */
.L_x_1448:
[----:B------:R-:W-:Y:S05]  /*acc0*/  BSYNC B0 ;  /* 0x0000000000007941 */ /* 0x000fea0003800000 */
.L_x_1447:
[----:B------:R-:W0:Y:S02]  /*acd0*/  LDGDEPBAR ;  /* 0x00000000000079af */ /* 0x000e240000000000 */
.L_x_1446:
[----:B------:R-:W2:Y:S04]  /*ace0*/  LDL R0, [R1+0x80] ;  /* 0x0000800001007983 */ /* 0x000ea80000100800 */
[----:B-1----:R-:W3:Y:S04]  /*acf0*/  LDL.64 R6, [R1+0x10] ;  /* 0x0000100001067983 */ /* 0x002ee80000100a00 */
[----:B------:R-:W4:Y:S04]  /*ad00*/  LDL.64 R4, [R1+0x68] ;  /* 0x0000680001047983 */ /* 0x000f280000100a00 */
[----:B------:R-:W5:Y:S04]  /*ad10*/  LDL R2, [R1+0x40] ;  /* 0x0000400001027983 */ /* 0x000f680000100800 */
[----:B------:R-:W1:Y:S02]  /*ad20*/  S2R R8, SR_TID.X ;  /* 0x0000000000087919 */ /* 0x000e640000002100 */
[----:B-1----:R-:W-:-:S05]  /*ad30*/  IMAD.SHL.U32 R8, R8, 0x2, RZ ;  /* 0x0000000208087824 */ /* 0x002fca00078e00ff */
[----:B------:R-:W-:Y:S01]  /*ad40*/  LOP3.LUT R8, R8, 0x6, RZ, 0xc0, !PT ;  /* 0x0000000608087812 */ /* 0x000fe200078ec0ff */
[----:B------:R-:W-:Y:S01]  /*ad50*/  IMAD.U32 R9, RZ, RZ, UR31 ;  /* 0x0000001fff097e24 */ /* 0x000fe2000f8e00ff */
[----:B------:R-:W1:Y:S01]  /*ad60*/  LDC.U8 R197, c[0x0][0x2d8] ;  /* 0x0000b600ffc57b82 */ /* 0x000e620000000000 */
[----:B--2---:R-:W-:Y:S02]  /*ad70*/  IMAD.MOV.U32 R3, RZ, RZ, R0 ;  /* 0x000000ffff037224 */ /* 0x004fe400078e0000 */
[----:B------:R-:W-:-:S04]  /*ad80*/  IMAD.U32 R0, RZ, RZ, UR32 ;  /* 0x00000020ff007e24 */ /* 0x000fc8000f8e00ff */
[----:B------:R-:W-:-:S05]  /*ad90*/  IMAD R0, R0, 0x20, R8 ;  /* 0x0000002000007824 */ /* 0x000fca00078e0208 */
[C---:B------:R-:W-:Y:S01]  /*ada0*/  ISETP.GE.AND P1, PT, R0.reuse, R226, PT ;  /* 0x000000e20000720c */ /* 0x040fe20003f26270 */
[----:B---3--:R-:W-:Y:S01]  /*adb0*/  IMAD.MOV.U32 R10, RZ, RZ, R6 ;  /* 0x000000ffff0a7224 */ /* 0x008fe200078e0006 */
[C---:B------:R-:W-:Y:S01]  /*adc0*/  IADD3 R6, R0.reuse, 0x9, RZ ;  /* 0x0000000900067810 */ /* 0x040fe20007ffe0ff */
[----:B------:R-:W-:Y:S01]  /*add0*/  IMAD.MOV.U32 R11, RZ, RZ, R7 ;  /* 0x000000ffff0b7224 */ /* 0x000fe200078e0007 */
[C---:B------:R-:W-:Y:S02]  /*ade0*/  ISETP.LT.OR P1, PT, R0.reuse, R222, P1 ;  /* 0x000000de0000720c */ /* 0x040fe40000f21670 */
[----:B------:R-:W-:Y:S02]  /*adf0*/  IADD3 R7, R0, 0x8, RZ ;  /* 0x0000000800077810 */ /* 0x000fe40007ffe0ff */
[----:B------:R-:W-:Y:S02]  /*ae00*/  FSEL R19, R134, -INF , !P1 ;  /* 0xff80000086137808 */ /* 0x000fe40004800000 */
[----:B------:R-:W-:-:S02]  /*ae10*/  ISETP.GE.AND P5, PT, R0, R227, PT ;  /* 0x000000e30000720c */ /* 0x000fc40003fa6270 */
[----:B------:R-:W-:Y:S02]  /*ae20*/  ISETP.GE.AND P1, PT, R6, R226, PT ;  /* 0x000000e20600720c */ /* 0x000fe40003f26270 */
[C---:B------:R-:W-:Y:S02]  /*ae30*/  IADD3 R8, R0.reuse, 0x1, RZ ;  /* 0x0000000100087810 */ /* 0x040fe40007ffe0ff */
[----:B------:R-:W-:Y:S01]  /*ae40*/  ISETP.GE.AND P4, PT, R7, R227, PT ;  /* 0x000000e30700720c */ /* 0x000fe20003f86270 */
[----:B----4-:R-:W-:Y:S01]  /*ae50*/  IMAD.MOV.U32 R16, RZ, RZ, R4 ;  /* 0x000000ffff107224 */ /* 0x010fe200078e0004 */
[----:B------:R-:W-:Y:S02]  /*ae60*/  ISETP.LT.OR P5, PT, R0, R223, P5 ;  /* 0x000000df0000720c */ /* 0x000fe40002fa1670 */
[----:B------:R-:W-:Y:S02]  /*ae70*/  ISETP.LT.OR P1, PT, R6, R222, P1 ;  /* 0x000000de0600720c */ /* 0x000fe40000f21670 */
[----:B------:R-:W-:-:S02]  /*ae80*/  ISETP.GE.AND P6, PT, R8, R227, PT ;  /* 0x000000e30800720c */ /* 0x000fc40003fc6270 */
[-C--:B------:R-:W-:Y:S02]  /*ae90*/  ISETP.LT.OR P4, PT, R7, R223.reuse, P4 ;  /* 0x000000df0700720c */ /* 0x080fe40002781670 */
[----:B------:R-:W-:Y:S02]  /*aea0*/  IADD3 R4, R0, 0x11, RZ ;  /* 0x0000001100047810 */ /* 0x000fe40007ffe0ff */
[----:B------:R-:W-:Y:S02]  /*aeb0*/  FSEL R14, R132, -INF , !P5 ;  /* 0xff800000840e7808 */ /* 0x000fe40006800000 */
[----:B------:R-:W-:Y:S02]  /*aec0*/  FSEL R29, R35, -INF , !P1 ;  /* 0xff800000231d7808 */ /* 0x000fe40004800000 */
[C---:B------:R-:W-:Y:S02]  /*aed0*/  ISETP.LT.OR P6, PT, R8.reuse, R223, P6 ;  /* 0x000000df0800720c */ /* 0x040fe400037c1670 */
[----:B------:R-:W-:-:S02]  /*aee0*/  ISETP.GE.AND P5, PT, R8, R226, PT ;  /* 0x000000e20800720c */ /* 0x000fc40003fa6270 */
[----:B------:R-:W-:Y:S02]  /*aef0*/  FSEL R18, R32, -INF , !P4 ;  /* 0xff80000020127808 */ /* 0x000fe40006000000 */
[----:B------:R-:W-:Y:S02]  /*af00*/  ISETP.GE.AND P1, PT, R4, R227, PT ;  /* 0x000000e30400720c */ /* 0x000fe40003f26270 */
[----:B------:R-:W-:Y:S01]  /*af10*/  ISETP.GE.AND P4, PT, R7, R226, PT ;  /* 0x000000e20700720c */ /* 0x000fe20003f86270 */
[----:B------:R-:W-:Y:S01]  /*af20*/  IMAD.MOV.U32 R17, RZ, RZ, R5 ;  /* 0x000000ffff117224 */ /* 0x000fe200078e0005 */
[----:B------:R-:W-:Y:S01]  /*af30*/  FSEL R15, R133, -INF , !P6 ;  /* 0xff800000850f7808 */ /* 0x000fe20007000000 */
[----:B-----5:R-:W-:Y:S01]  /*af40*/  IMAD.MOV.U32 R21, RZ, RZ, R2 ;  /* 0x000000ffff157224 */ /* 0x020fe200078e0002 */
[----:B------:R-:W-:Y:S02]  /*af50*/  ISETP.LT.OR P5, PT, R8, R222, P5 ;  /* 0x000000de0800720c */ /* 0x000fe40002fa1670 */
[----:B------:R-:W-:-:S02]  /*af60*/  ISETP.LT.OR P1, PT, R4, R223, P1 ;  /* 0x000000df0400720c */ /* 0x000fc40000f21670 */
[----:B------:R-:W-:Y:S02]  /*af70*/  ISETP.GE.AND P6, PT, R6, R227, PT ;  /* 0x000000e30600720c */ /* 0x000fe40003fc6270 */
[----:B------:R-:W-:Y:S02]  /*af80*/  ISETP.LT.OR P4, PT, R7, R222, P4 ;  /* 0x000000de0700720c */ /* 0x000fe40002781670 */
[C---:B------:R-:W-:Y:S02]  /*af90*/  IADD3 R5, R0.reuse, 0x10, RZ ;  /* 0x0000001000057810 */ /* 0x040fe40007ffe0ff */
[----:B------:R-:W-:Y:S01]  /*afa0*/  IADD3 R2, R0, 0x19, RZ ;  /* 0x0000001900027810 */ /* 0x000fe20007ffe0ff */
[----:B------:R-:W-:Y:S01]  /*afb0*/  IMAD.WIDE.U32 R12, R3, -0x2daee0ad, RZ ;  /* 0xd2511f53030c7825 */ /* 0x000fe200078e00ff */
[----:B------:R-:W-:Y:S02]  /*afc0*/  FSEL R23, R135, -INF , !P5 ;  /* 0xff80000087177808 */ /* 0x000fe40006800000 */
[----:B------:R-:W-:-:S02]  /*afd0*/  FSEL R235, R137, -INF , !P1 ;  /* 0xff80000089eb7808 */ /* 0x000fc40004800000 */
[----:B------:R-:W-:Y:S02]  /*afe0*/  ISETP.LT.OR P6, PT, R6, R223, P6 ;  /* 0x000000df0600720c */ /* 0x000fe400037c1670 */
[----:B------:R-:W-:Y:S02]  /*aff0*/  FSEL R28, R34, -INF , !P4 ;  /* 0xff800000221c7808 */ /* 0x000fe40006000000 */
[C---:B------:R-:W-:Y:S02]  /*b000*/  ISETP.GE.AND P5, PT, R5.reuse, R226, PT ;  /* 0x000000e20500720c */ /* 0x040fe40003fa6270 */
[-C--:B------:R-:W-:Y:S02]  /*b010*/  ISETP.GE.AND P1, PT, R2, R227.reuse, PT ;  /* 0x000000e30200720c */ /* 0x080fe40003f26270 */
[----:B------:R-:W-:Y:S02]  /*b020*/  ISETP.GE.AND P4, PT, R5, R227, PT ;  /* 0x000000e30500720c */ /* 0x000fe40003f86270 */
[----:B------:R-:W-:-:S02]  /*b030*/  IADD3 R3, R0, 0x18, RZ ;  /* 0x0000001800037810 */ /* 0x000fc40007ffe0ff */
[----:B------:R-:W-:Y:S02]  /*b040*/  FSEL R20, R33, -INF , !P6 ;  /* 0xff80000021147808 */ /* 0x000fe40007000000 */
[C---:B------:R-:W-:Y:S02]  /*b050*/  ISETP.LT.OR P5, PT, R5.reuse, R222, P5 ;  /* 0x000000de0500720c */ /* 0x040fe40002fa1670 */
[-C--:B------:R-:W-:Y:S02]  /*b060*/  ISETP.LT.OR P1, PT, R2, R223.reuse, P1 ;  /* 0x000000df0200720c */ /* 0x080fe40000f21670 */
[----:B------:R-:W-:Y:S02]  /*b070*/  ISETP.LT.OR P4, PT, R5, R223, P4 ;  /* 0x000000df0500720c */ /* 0x000fe40002781670 */
[----:B------:R-:W-:Y:S02]  /*b080*/  ISETP.GE.AND P6, PT, R3, R227, PT ;  /* 0x000000e30300720c */ /* 0x000fe40003fc6270 */
[----:B------:R-:W-:-:S02]  /*b090*/  FSEL R237, R138, -INF , !P5 ;  /* 0xff8000008aed7808 */ /* 0x000fc40006800000 */
[----:B------:R-:W-:Y:S02]  /*b0a0*/  FSEL R233, R25, -INF , !P1 ;  /* 0xff80000019e97808 */ /* 0x000fe40004800000 */
[----:B------:R-:W-:Y:S02]  /*b0b0*/  FSEL R234, R136, -INF , !P4 ;  /* 0xff80000088ea7808 */ /* 0x000fe40006000000 */
[----:B------:R-:W-:Y:S02]  /*b0c0*/  ISETP.LT.OR P5, PT, R3, R223, P6 ;  /* 0x000000df0300720c */ /* 0x000fe400037a1670 */
[-C--:B------:R-:W-:Y:S02]  /*b0d0*/  ISETP.GE.AND P1, PT, R2, R226.reuse, PT ;  /* 0x000000e20200720c */ /* 0x080fe40003f26270 */
[----:B------:R-:W-:Y:S02]  /*b0e0*/  ISETP.GE.AND P4, PT, R4, R226, PT ;  /* 0x000000e20400720c */ /* 0x000fe40003f86270 */
[----:B------:R-:W-:-:S02]  /*b0f0*/  FSEL R232, R24, -INF , !P5 ;  /* 0xff80000018e87808 */ /* 0x000fc40006800000 */
[-C--:B------:R-:W-:Y:S02]  /*b100*/  ISETP.LT.OR P1, PT, R2, R222.reuse, P1 ;  /* 0x000000de0200720c */ /* 0x080fe40000f21670 */
[----:B------:R-:W-:Y:S02]  /*b110*/  ISETP.LT.OR P4, PT, R4, R222, P4 ;  /* 0x000000de0400720c */ /* 0x000fe40002781670 */
[----:B------:R-:W-:Y:S02]  /*b120*/  ISETP.GE.AND P5, PT, R3, R226, PT ;  /* 0x000000e20300720c */ /* 0x000fe40003fa6270 */
[----:B------:R-:W-:Y:S02]  /*b130*/  FSEL R239, R27, -INF , !P1 ;  /* 0xff8000001bef7808 */ /* 0x000fe40004800000 */
[----:B------:R-:W-:Y:S02]  /*b140*/  FSEL R238, R139, -INF , !P4 ;  /* 0xff8000008bee7808 */ /* 0x000fe40006000000 */
[----:B------:R-:W-:-:S02]  /*b150*/  ISETP.LT.OR P5, PT, R3, R222, P5 ;  /* 0x000000de0300720c */ /* 0x000fc40002fa1670 */
[-C--:B------:R-:W-:Y:S02]  /*b160*/  ISETP.GE.AND P1, PT, R8, R225.reuse, PT ;  /* 0x000000e10800720c */ /* 0x080fe40003f26270 */
[----:B------:R-:W-:Y:S02]  /*b170*/  ISETP.GE.AND P4, PT, R0, R225, PT ;  /* 0x000000e10000720c */ /* 0x000fe40003f86270 */
[----:B------:R-:W-:Y:S02]  /*b180*/  FSEL R236, R26, -INF , !P5 ;  /* 0xff8000001aec7808 */ /* 0x000fe40006800000 */
[-C--:B------:R-:W-:Y:S02]  /*b190*/  ISETP.LT.OR P1, PT, R8, R221.reuse, P1 ;  /* 0x000000dd0800720c */ /* 0x080fe40000f21670 */
[----:B------:R-:W-:Y:S02]  /*b1a0*/  ISETP.LT.OR P4, PT, R0, R221, P4 ;  /* 0x000000dd0000720c */ /* 0x000fe40002781670 */
[----:B------:R-:W-:-:S02]  /*b1b0*/  ISETP.GE.AND P5, PT, R7, R225, PT ;  /* 0x000000e10700720c */ /* 0x000fc40003fa6270 */
[----:B------:R-:W-:Y:S01]  /*b1c0*/  FSEL R24, R185, -INF , !P1 ;  /* 0xff800000b9187808 */ /* 0x000fe20004800000 */
[----:B------:R-:W-:Y:S01]  /*b1d0*/  IMAD.MOV.U32 R188, RZ, RZ, R10 ;  /* 0x000000ffffbc7224 */ /* 0x000fe200078e000a */
[----:B------:R-:W-:Y:S02]  /*b1e0*/  FSEL R22, R184, -INF , !P4 ;  /* 0xff800000b8167808 */ /* 0x000fe40006000000 */
[----:B------:R-:W-:Y:S02]  /*b1f0*/  ISETP.LT.OR P5, PT, R7, R221, P5 ;  /* 0x000000dd0700720c */ /* 0x000fe40002fa1670 */
[-C--:B------:R-:W-:Y:S02]  /*b200*/  ISETP.GE.AND P1, PT, R5, R225.reuse, PT ;  /* 0x000000e10500720c */ /* 0x080fe40003f26270 */
[----:B------:R-:W-:Y:S02]  /*b210*/  ISETP.GE.AND P4, PT, R6, R225, PT ;  /* 0x000000e10600720c */ /* 0x000fe40003f86270 */
[----:B------:R-:W-:-:S02]  /*b220*/  IADD3 R10, R252, 0x4, RZ ;  /* 0x00000004fc0a7810 */ /* 0x000fc40007ffe0ff */
[----:B------:R-:W-:Y:S02]  /*b230*/  FSEL R26, R180, -INF , !P5 ;  /* 0xff800000b41a7808 */ /* 0x000fe40006800000 */
[----:B------:R-:W-:Y:S01]  /*b240*/  ISETP.LT.OR P1, PT, R5, R221, P1 ;  /* 0x000000dd0500720c */ /* 0x000fe20000f21670 */
[----:B------:R-:W-:Y:S01]  /*b250*/  IMAD.MOV.U32 R30, RZ, RZ, R16 ;  /* 0x000000ffff1e7224 */ /* 0x000fe200078e0010 */
[----:B------:R-:W-:Y:S02]  /*b260*/  ISETP.GE.AND P5, PT, R4, R225, PT ;  /* 0x000000e10400720c */ /* 0x000fe40003fa6270 */
[----:B------:R-:W-:Y:S02]  /*b270*/  ISETP.LT.OR P4, PT, R6, R221, P4 ;  /* 0x000000dd0600720c */ /* 0x000fe40002781670 */
[----:B------:R-:W-:Y:S01]  /*b280*/  MOV R31, R17 ;  /* 0x00000011001f7202 */ /* 0x000fe20000000f00 */
[----:B------:R-:W-:Y:S01]  /*b290*/  IMAD.WIDE.U32 R16, R10, -0x326172a9, RZ ;  /* 0xcd9e8d570a107825 */ /* 0x000fe200078e00ff */
[----:B------:R-:W-:-:S02]  /*b2a0*/  LOP3.LUT R9, R13, UR32, R9, 0x96, !PT ;  /* 0x000000200d097c12 */ /* 0x000fc4000f8e9609 */
[----:B------:R-:W-:Y:S02]  /*b2b0*/  ISETP.GE.AND P6, PT, R0, R224, PT ;  /* 0x000000e00000720c */ /* 0x000fe40003fc6270 */
[----:B------:R-:W-:Y:S01]  /*b2c0*/  FSEL R240, R176, -INF , !P1 ;  /* 0xff800000b0f07808 */ /* 0x000fe20004800000 */
[----:B------:R-:W-:Y:S01]  /*b2d0*/  IMAD.MOV.U32 R189, RZ, RZ, R11 ;  /* 0x000000ffffbd7224 */ /* 0x000fe200078e000b */
[----:B------:R-:W-:Y:S02]  /*b2e0*/  ISETP.LT.OR P5, PT, R4, R221, P5 ;  /* 0x000000dd0400720c */ /* 0x000fe40002fa1670 */
[----:B------:R-:W-:Y:S02]  /*b2f0*/  FSEL R27, R181, -INF , !P4 ;  /* 0xff800000b51b7808 */ /* 0x000fe40006000000 */
[-C--:B------:R-:W-:Y:S01]  /*b300*/  ISETP.GE.AND P1, PT, R2, R225.reuse, PT ;  /* 0x000000e10200720c */ /* 0x080fe20003f26270 */
[----:B------:R-:W-:Y:S01]  /*b310*/  IMAD.WIDE.U32 R10, R9, -0x326172a9, RZ ;  /* 0xcd9e8d57090a7825 */ /* 0x000fe200078e00ff */
[----:B------:R-:W-:-:S02]  /*b320*/  ISETP.GE.AND P4, PT, R3, R225, PT ;  /* 0x000000e10300720c */ /* 0x000fc40003f86270 */
[----:B------:R-:W-:Y:S02]  /*b330*/  ISETP.LT.OR P6, PT, R0, R220, P6 ;  /* 0x000000dc0000720c */ /* 0x000fe400037c1670 */
[----:B------:R-:W-:Y:S02]  /*b340*/  LOP3.LUT R0, R17, R21, RZ, 0x3c, !PT ;  /* 0x0000001511007212 */ /* 0x000fe400078e3cff */
[----:B------:R-:W-:Y:S02]  /*b350*/  FSEL R241, R177, -INF , !P5 ;  /* 0xff800000b1f17808 */ /* 0x000fe40006800000 */
[-C--:B------:R-:W-:Y:S02]  /*b360*/  ISETP.LT.OR P1, PT, R2, R221.reuse, P1 ;  /* 0x000000dd0200720c */ /* 0x080fe40000f21670 */
[----:B------:R-:W-:Y:S02]  /*b370*/  ISETP.GE.AND P5, PT, R8, R224, PT ;  /* 0x000000e00800720c */ /* 0x000fe40003fa6270 */
[----:B------:R-:W-:-:S02]  /*b380*/  ISETP.LT.OR P4, PT, R3, R221, P4 ;  /* 0x000000dd0300720c */ /* 0x000fc40002781670 */
[----:B------:R-:W-:Y:S01]  /*b390*/  LOP3.LUT R21, R11, UR16, R16, 0x96, !PT ;  /* 0x000000100b157c12 */ /* 0x000fe2000f8e9610 */
[----:B------:R-:W-:Y:S01]  /*b3a0*/  IMAD.WIDE.U32 R16, R0, -0x2daee0ad, RZ ;  /* 0xd2511f5300107825 */ /* 0x000fe200078e00ff */
[----:B------:R-:W-:Y:S02]  /*b3b0*/  FSEL R243, R141, -INF , !P1 ;  /* 0xff8000008df37808 */ /* 0x000fe40004800000 */
[----:B------:R-:W-:Y:S01]  /*b3c0*/  FSEL R25, R186, -INF , !P6 ;  /* 0xff800000ba197808 */ /* 0x000fe20007000000 */
[----:B------:R-:W-:Y:S01]  /*b3d0*/  IMAD.MOV.U32 R191, RZ, RZ, R189 ;  /* 0x000000ffffbf7224 */ /* 0x000fe200078e00bd */
[----:B------:R-:W-:Y:S01]  /*b3e0*/  ISETP.LT.OR P5, PT, R8, R220, P5 ;  /* 0x000000dc0800720c */ /* 0x000fe20002fa1670 */
[----:B------:R-:W-:Y:S01]  /*b3f0*/  IMAD R0, R252, -0x326172a9, RZ ;  /* 0xcd9e8d57fc007824 */ /* 0x000fe200078e02ff */
[----:B------:R-:W-:Y:S02]  /*b400*/  FSEL R242, R140, -INF , !P4 ;  /* 0xff8000008cf27808 */ /* 0x000fe40006000000 */
[----:B------:R-:W-:-:S02]  /*b410*/  ISETP.GE.AND P1, PT, R6, R224, PT ;  /* 0x000000e00600720c */ /* 0x000fc40003f26270 */
[-C--:B------:R-:W-:Y:S01]  /*b420*/  ISETP.GE.AND P6, PT, R5, R224.reuse, PT ;  /* 0x000000e00500720c */ /* 0x080fe20003fc6270 */
[----:B------:R-:W-:Y:S01]  /*b430*/  IMAD.MOV.U32 R190, RZ, RZ, R188 ;  /* 0x000000ffffbe7224 */ /* 0x000fe200078e00bc */
[----:B------:R-:W-:Y:S01]  /*b440*/  ISETP.GE.AND P4, PT, R7, R224, PT ;  /* 0x000000e00700720c */ /* 0x000fe20003f86270 */
[----:B------:R-:W-:Y:S01]  /*b450*/  IMAD.MOV.U32 R188, RZ, RZ, R30 ;  /* 0x000000ffffbc7224 */ /* 0x000fe200078e001e */
[-C--:B------:R-:W-:Y:S02]  /*b460*/  ISETP.LT.OR P1, PT, R6, R220.reuse, P1 ;  /* 0x000000dc0600720c */ /* 0x080fe40000f21670 */
[-C--:B------:R-:W-:Y:S02]  /*b470*/  ISETP.LT.OR P6, PT, R5, R220.reuse, P6 ;  /* 0x000000dc0500720c */ /* 0x080fe400037c1670 */
[----:B------:R-:W-:Y:S02]  /*b480*/  FSEL R30, R187, -INF , !P5 ;  /* 0xff800000bb1e7808 */ /* 0x000fe40006800000 */
[----:B------:R-:W-:-:S02]  /*b490*/  ISETP.LT.OR P4, PT, R7, R220, P4 ;  /* 0x000000dc0700720c */ /* 0x000fc40002781670 */
[----:B------:R-:W-:Y:S02]  /*b4a0*/  ISETP.GE.AND P5, PT, R4, R224, PT ;  /* 0x000000e00400720c */ /* 0x000fe40003fa6270 */
[----:B------:R-:W-:Y:S02]  /*b4b0*/  LOP3.LUT R5, R11, UR16, R0, 0x96, !PT ;  /* 0x000000100b057c12 */ /* 0x000fe4000f8e9600 */
[----:B------:R-:W-:Y:S01]  /*b4c0*/  LOP3.LUT R6, R191, UR14, R10, 0x96, !PT ;  /* 0x0000000ebf067c12 */ /* 0x000fe2000f8e960a */
[----:B------:R-:W-:Y:S01]  /*b4d0*/  IMAD.MOV.U32 R189, RZ, RZ, R31 ;  /* 0x000000ffffbd7224 */ /* 0x000fe200078e001f */
[----:B------:R-:W-:Y:S02]  /*b4e0*/  FMNMX.FTZ R0, R230, R14, !PT ;  /* 0x0000000ee6007209 */ /* 0x000fe40007810000 */
[----:B------:R-:W-:Y:S01]  /*b4f0*/  FSEL R31, R182, -INF , !P4 ;  /* 0xff800000b61f7808 */ /* 0x000fe20006000000 */
[----:B------:R-:W-:Y:S01]  /*b500*/  IMAD.WIDE.U32 R6, R6, -0x2daee0ad, RZ ;  /* 0xd2511f5306067825 */ /* 0x000fe200078e00ff */
[----:B------:R-:W-:-:S02]  /*b510*/  ISETP.LT.OR P5, PT, R4, R220, P5 ;  /* 0x000000dc0400720c */ /* 0x000fc40002fa1670 */
[----:B------:R-:W-:Y:S01]  /*b520*/  ISETP.GE.AND P4, PT, R3, R224, PT ;  /* 0x000000e00300720c */ /* 0x000fe20003f86270 */
[----:B------:R-:W-:Y:S01]  /*b530*/  IMAD.WIDE.U32 R4, R5, -0x2daee0ad, RZ ;  /* 0xd2511f5305047825 */ /* 0x000fe200078e00ff */
[----:B------:R-:W-:Y:S02]  /*b540*/  FMNMX.FTZ R0, R15, R0, !PT ;  /* 0x000000000f007209 */ /* 0x000fe40007810000 */
[----:B------:R-:W-:Y:S02]  /*b550*/  ISETP.LT.OR P4, PT, R3, R220, P4 ;  /* 0x000000dc0300720c */ /* 0x000fe40002781670 */
[----:B------:R-:W-:Y:S02]  /*b560*/  LOP3.LUT R5, R5, UR13, R188, 0x96, !PT ;  /* 0x0000000d05057c12 */ /* 0x000fe4000f8e96bc */
[----:B------:R-:W-:Y:S02]  /*b570*/  LOP3.LUT R3, R7, UR11, R4, 0x96, !PT ;  /* 0x0000000b07037c12 */ /* 0x000fe4000f8e9604 */
[----:B------:R-:W-:Y:S01]  /*b580*/  FMNMX.FTZ R0, R18, R0, !PT ;  /* 0x0000000012007209 */ /* 0x000fe20007810000 */
[----:B------:R-:W-:Y:S01]  /*b590*/  IMAD.WIDE.U32 R4, R5, -0x326172a9, RZ ;  /* 0xcd9e8d5705047825 */ /* 0x000fe200078e00ff */
[----:B------:R-:W-:-:S02]  /*b5a0*/  LOP3.LUT R9, R17, UR15, R12, 0x96, !PT ;  /* 0x0000000f11097c12 */ /* 0x000fc4000f8e960c */
[----:B------:R-:W-:Y:S01]  /*b5b0*/  FMNMX.FTZ R0, R20, R0, !PT ;  /* 0x0000000014007209 */ /* 0x000fe20007810000 */
[----:B------:R-:W-:-:S03]  /*b5c0*/  IMAD.WIDE.U32 R188, R3, -0x326172a9, RZ ;  /* 0xcd9e8d5703bc7825 */ /* 0x000fc600078e00ff */
[----:B------:R-:W-:Y:S01]  /*b5d0*/  FMNMX.FTZ R7, R234, R0, !PT ;  /* 0x00000000ea077209 */ /* 0x000fe20007810000 */
[----:B------:R-:W-:Y:S01]  /*b5e0*/  IMAD.WIDE.U32 R12, R9, -0x326172a9, RZ ;  /* 0xcd9e8d57090c7825 */ /* 0x000fe200078e00ff */
[----:B------:R-:W-:Y:S02]  /*b5f0*/  LOP3.LUT R0, R189, UR10, R4, 0x96, !PT ;  /* 0x0000000abd007c12 */ /* 0x000fe4000f8e9604 */
[----:B------:R-:W-:Y:S02]  /*b600*/  FMNMX.FTZ R7, R235, R7, !PT ;  /* 0x00000007eb077209 */ /* 0x000fe40007810000 */
[----:B------:R-:W-:Y:S02]  /*b610*/  FSEL R32, R183, -INF , !P1 ;  /* 0xff800000b7207808 */ /* 0x000fe40004800000 */
[----:B------:R-:W-:Y:S02]  /*b620*/  ISETP.GE.AND P1, PT, R2, R224, PT ;  /* 0x000000e00200720c */ /* 0x000fe40003f26270 */
[----:B------:R-:W-:-:S02]  /*b630*/  LOP3.LUT R8, R13, UR14, R10, 0x96, !PT ;  /* 0x0000000e0d087c12 */ /* 0x000fc4000f8e960a */
[----:B------:R-:W-:Y:S01]  /*b640*/  LOP3.LUT R5, R5, UR12, R190, 0x96, !PT ;  /* 0x0000000c05057c12 */ /* 0x000fe2000f8e96be */
[----:B------:R-:W-:Y:S01]  /*b650*/  IMAD.WIDE.U32 R190, R0, -0x2daee0ad, RZ ;  /* 0xd2511f5300be7825 */ /* 0x000fe200078e00ff */
[----:B------:R-:W-:Y:S02]  /*b660*/  FMNMX.FTZ R0, R232, R7, !PT ;  /* 0x00000007e8007209 */ /* 0x000fe40007810000 */
[----:B------:R-:W-:Y:S01]  /*b670*/  ISETP.LT.OR P1, PT, R2, R220, P1 ;  /* 0x000000dc0200720c */ /* 0x000fe20000f21670 */
[----:B------:R-:W-:Y:S01]  /*b680*/  IMAD.WIDE.U32 R2, R21, -0x2daee0ad, RZ ;  /* 0xd2511f5315027825 */ /* 0x000fe200078e00ff */
[----:B------:R-:W-:-:S03]  /*b690*/  FMNMX.FTZ R0, R233, R0, !PT ;  /* 0x00000000e9007209 */ /* 0x000fc60007810000 */
[----:B------:R-:W-:-:S05]  /*b6a0*/  IMAD.WIDE.U32 R8, R8, -0x2daee0ad, RZ ;  /* 0xd2511f5308087825 */ /* 0x000fca00078e00ff */
[----:B------:R-:W-:Y:S02]  /*b6b0*/  LOP3.LUT R17, R9, UR11, R2, 0x96, !PT ;  /* 0x0000000b09117c12 */ /* 0x000fe4000f8e9602 */
[----:B------:R-:W2:Y:S01]  /*b6c0*/  SHFL.BFLY PT, R9, R0, 0x2, 0x1f ;  /* 0x0c401f0000097f89 */ /* 0x000ea200000e0000 */
[----:B------:R-:W-:Y:S01]  /*b6d0*/  IMAD.WIDE.U32 R4, R5, -0x2daee0ad, RZ ;  /* 0xd2511f5305047825 */ /* 0x000fe200078e00ff */
[----:B------:R-:W-:Y:S02]  /*b6e0*/  LOP3.LUT R16, R3, UR13, R16, 0x96, !PT ;  /* 0x0000000d03107c12 */ /* 0x000fe4000f8e9610 */
[----:B------:R-:W-:Y:S02]  /*b6f0*/  FMNMX.FTZ R3, R228, R19, !PT ;  /* 0x00000013e4037209 */ /* 0x000fe40007810000 */
[----:B------:R-:W-:Y:S02]  /*b700*/  FMNMX.FTZ R2, R231, R22, !PT ;  /* 0x00000016e7027209 */ /* 0x000fe40007810000 */
[----:B------:R-:W-:-:S02]  /*b710*/  LOP3.LUT R10, R5, UR9, R6, 0x96, !PT ;  /* 0x00000009050a7c12 */ /* 0x000fc4000f8e9606 */
[----:B------:R-:W-:Y:S01]  /*b720*/  LOP3.LUT R7, R191, UR7, R4, 0x96, !PT ;  /* 0x00000007bf077c12 */ /* 0x000fe2000f8e9604 */
[----:B------:R-:W-:Y:S01]  /*b730*/  IMAD.WIDE.U32 R4, R16, -0x326172a9, RZ ;  /* 0xcd9e8d5710047825 */ /* 0x000fe200078e00ff */
[----:B------:R-:W-:Y:S02]  /*b740*/  FMNMX.FTZ R3, R23, R3, !PT ;  /* 0x0000000317037209 */ /* 0x000fe40007810000 */
[----:B------:R-:W-:Y:S02]  /*b750*/  FMNMX.FTZ R2, R24, R2, !PT ;  /* 0x0000000218027209 */ /* 0x000fe40007810000 */
[----:B------:R-:W-:Y:S02]  /*b760*/  FMNMX.FTZ R6, R28, R3, !PT ;  /* 0x000000031c067209 */ /* 0x000fe40007810000 */
[----:B------:R-:W-:Y:S02]  /*b770*/  LOP3.LUT R13, R5, UR12, R12, 0x96, !PT ;  /* 0x0000000c050d7c12 */ /* 0x000fe4000f8e960c */
[----:B------:R-:W-:Y:S01]  /*b780*/  FMNMX.FTZ R5, R26, R2, !PT ;  /* 0x000000021a057209 */ /* 0x000fe20007810000 */
[----:B------:R-:W-:Y:S01]  /*b790*/  IMAD.WIDE.U32 R2, R7, -0x326172a9, RZ ;  /* 0xcd9e8d5707027825 */ /* 0x000fe200078e00ff */
[----:B------:R-:W-:-:S02]  /*b7a0*/  FMNMX.FTZ R7, R29, R6, !PT ;  /* 0x000000061d077209 */ /* 0x000fc40007810000 */
[----:B--2---:R-:W-:Y:S02]  /*b7b0*/  FMNMX.FTZ R0, R0, R9, !PT ;  /* 0x0000000900007209 */ /* 0x004fe40007810000 */
[----:B------:R-:W-:-:S03]  /*b7c0*/  FMNMX.FTZ R7, R237, R7, !PT ;  /* 0x00000007ed077209 */ /* 0x000fc60007810000 */
[----:B------:R-:W2:Y:S01]  /*b7d0*/  SHFL.BFLY PT, R136, R0, 0x1, 0x1f ;  /* 0x0c201f0000887f89 */ /* 0x000ea200000e0000 */
[----:B------:R-:W-:-:S04]  /*b7e0*/  FMNMX.FTZ R135, R238, R7, !PT ;  /* 0x00000007ee877209 */ /* 0x000fc80007810000 */
[----:B------:R-:W-:-:S04]  /*b7f0*/  FMNMX.FTZ R135, R236, R135, !PT ;  /* 0x00000087ec877209 */ /* 0x000fc80007810000 */
[----:B------:R-:W-:Y:S02]  /*b800*/  FMNMX.FTZ R135, R239, R135, !PT ;  /* 0x00000087ef877209 */ /* 0x000fe40007810000 */
[----:B------:R-:W-:Y:S02]  /*b810*/  FMNMX.FTZ R6, R27, R5, !PT ;  /* 0x000000051b067209 */ /* 0x000fe40007810000 */
[----:B------:R-:W-:Y:S01]  /*b820*/  LOP3.LUT R5, R2, 0xffff, RZ, 0xc0, !PT ;  /* 0x0000ffff02057812 */ /* 0x000fe200078ec0ff */
[----:B------:R-:W3:Y:S01]  /*b830*/  SHFL.BFLY PT, R11, R135, 0x2, 0x1f ;  /* 0x0c401f00870b7f89 */ /* 0x000ee200000e0000 */
[----:B------:R-:W-:Y:S02]  /*b840*/  FMNMX.FTZ R134, R240, R6, !PT ;  /* 0x00000006f0867209 */ /* 0x000fe40007810000 */
[----:B------:R-:W-:Y:S01]  /*b850*/  SHF.R.U32.HI R6, RZ, 0x8, R5 ;  /* 0x00000008ff067819 */ /* 0x000fe20000011605 */
[----:B------:R-:W-:Y:S01]  /*b860*/  IMAD.WIDE.U32 R176, R10, -0x326172a9, RZ ;  /* 0xcd9e8d570ab07825 */ /* 0x000fe200078e00ff */
[----:B------:R-:W-:-:S02]  /*b870*/  LOP3.LUT R5, R2, 0xff, RZ, 0xc0, !PT ;  /* 0x000000ff02057812 */ /* 0x000fc400078ec0ff */
[----:B------:R-:W-:Y:S02]  /*b880*/  SHF.R.U32.HI R10, RZ, 0x18, R2 ;  /* 0x00000018ff0a7819 */ /* 0x000fe40000011602 */
[----:B------:R-:W-:Y:S02]  /*b890*/  PRMT R132, R5, 0x5410, R6 ;  /* 0x0000541005847816 */ /* 0x000fe40000000006 */
[----:B------:R-:W-:Y:S02]  /*b8a0*/  SHF.R.U32.HI R5, RZ, 0x10, R2 ;  /* 0x00000010ff057819 */ /* 0x000fe40000011602 */
[----:B--2---:R-:W-:Y:S02]  /*b8b0*/  FMNMX.FTZ R136, R0, R136, !PT ;  /* 0x0000008800887209 */ /* 0x004fe40007810000 */
[----:B------:R-:W-:Y:S02]  /*b8c0*/  LOP3.LUT R2, R3, UR18, R176, 0x96, !PT ;  /* 0x0000001203027c12 */ /* 0x000fe4000f8e96b0 */
[----:B------:R-:W-:-:S02]  /*b8d0*/  FMNMX.FTZ R0, R229, R25, !PT ;  /* 0x00000019e5007209 */ /* 0x000fc40007810000 */
[----:B------:R-:W-:Y:S01]  /*b8e0*/  FMNMX.FTZ R134, R241, R134, !PT ;  /* 0x00000086f1867209 */ /* 0x000fe20007810000 */
[----:B------:R-:W-:Y:S01]  /*b8f0*/  IMAD.WIDE.U32 R182, R17, -0x326172a9, RZ ;  /* 0xcd9e8d5711b67825 */ /* 0x000fe200078e00ff */
[----:B------:R-:W-:Y:S02]  /*b900*/  LOP3.LUT R7, R5, 0xff, RZ, 0xc0, !PT ;  /* 0x000000ff05077812 */ /* 0x000fe400078ec0ff */
[----:B------:R-:W-:Y:S02]  /*b910*/  LOP3.LUT R3, R2, 0xffff, RZ, 0xc0, !PT ;  /* 0x0000ffff02037812 */ /* 0x000fe400078ec0ff */
[----:B------:R-:W-:Y:S02]  /*b920*/  SHF.R.U32.HI R5, RZ, 0x10, R2 ;  /* 0x00000010ff057819 */ /* 0x000fe40000011602 */
[----:B------:R-:W-:Y:S02]  /*b930*/  FMNMX.FTZ R0, R30, R0, !PT ;  /* 0x000000001e007209 */ /* 0x000fe40007810000 */
[----:B------:R-:W-:-:S02]  /*b940*/  FMNMX.FTZ R134, R242, R134, !PT ;  /* 0x00000086f2867209 */ /* 0x000fc40007810000 */
[----:B------:R-:W-:Y:S02]  /*b950*/  LOP3.LUT R9, R2, 0xff, RZ, 0xc0, !PT ;  /* 0x000000ff02097812 */ /* 0x000fe400078ec0ff */
[----:B------:R-:W-:Y:S02]  /*b960*/  SHF.R.U32.HI R6, RZ, 0x18, R2 ;  /* 0x00000018ff067819 */ /* 0x000fe40000011602 */
[----:B------:R-:W-:Y:S02]  /*b970*/  SHF.R.U32.HI R3, RZ, 0x8, R3 ;  /* 0x00000008ff037819 */ /* 0x000fe40000011603 */
[----:B------:R-:W-:Y:S02]  /*b980*/  LOP3.LUT R2, R5, 0xff, RZ, 0xc0, !PT ;  /* 0x000000ff05027812 */ /* 0x000fe400078ec0ff */
[----:B------:R-:W-:Y:S02]  /*b990*/  LOP3.LUT R4, R183, UR10, R4, 0x96, !PT ;  /* 0x0000000ab7047c12 */ /* 0x000fe4000f8e9604 */
[----:B------:R-:W-:-:S02]  /*b9a0*/  FMNMX.FTZ R0, R31, R0, !PT ;  /* 0x000000001f007209 */ /* 0x000fc40007810000 */
[----:B------:R-:W-:Y:S01]  /*b9b0*/  FMNMX.FTZ R134, R243, R134, !PT ;  /* 0x00000086f3867209 */ /* 0x000fe20007810000 */
[----:B------:R-:W-:Y:S01]  /*b9c0*/  IMAD.WIDE.U32 R180, R4, -0x2daee0ad, RZ ;  /* 0xd2511f5304b47825 */ /* 0x000fe200078e00ff */
[----:B------:R-:W-:Y:S02]  /*b9d0*/  PRMT R9, R9, 0x5410, R3 ;  /* 0x0000541009097816 */ /* 0x000fe40000000003 */
[----:B------:R-:W-:Y:S01]  /*b9e0*/  PRMT R35, R2, 0x5410, R6 ;  /* 0x0000541002237816 */ /* 0x000fe20000000006 */
[----:B------:R-:W-:Y:S01]  /*b9f0*/  IMAD.WIDE.U32 R2, R13, -0x2daee0ad, RZ ;  /* 0xd2511f530d027825 */ /* 0x000fe200078e00ff */
[----:B------:R-:W-:Y:S02]  /*ba00*/  FSEL R178, R178, -INF , !P6 ;  /* 0xff800000b2b27808 */ /* 0x000fe40007000000 */
[----:B------:R-:W-:Y:S01]  /*ba10*/  FMNMX.FTZ R0, R32, R0, !PT ;  /* 0x0000000020007209 */ /* 0x000fe20007810000 */
[----:B------:R-:W2:Y:S01]  /*ba20*/  SHFL.BFLY PT, R12, R134, 0x2, 0x1f ;  /* 0x0c401f00860c7f89 */ /* 0x000ea200000e0000 */
[----:B---3--:R-:W-:-:S02]  /*ba30*/  FMNMX.FTZ R135, R135, R11, !PT ;  /* 0x0000000b87877209 */ /* 0x008fc40007810000 */
[----:B------:R-:W-:Y:S02]  /*ba40*/  FSEL R179, R179, -INF , !P5 ;  /* 0xff800000b3b37808 */ /* 0x000fe40006800000 */
[----:B------:R-:W-:Y:S02]  /*ba50*/  FMNMX.FTZ R0, R178, R0, !PT ;  /* 0x00000000b2007209 */ /* 0x000fe40007810000 */
[----:B------:R-:W-:Y:S02]  /*ba60*/  PRMT R34, R7, 0x5410, R10 ;  /* 0x0000541007227816 */ /* 0x000fe4000000000a */
[----:B------:R-:W-:Y:S01]  /*ba70*/  LOP3.LUT R4, R181, UR7, R2, 0x96, !PT ;  /* 0x00000007b5047c12 */ /* 0x000fe2000f8e9602 */
[----:B------:R-:W3:Y:S01]  /*ba80*/  SHFL.BFLY PT, R7, R135, 0x1, 0x1f ;  /* 0x0c201f0087077f89 */ /* 0x000ee200000e0000 */
[----:B------:R-:W-:Y:S02]  /*ba90*/  FSEL R181, R142, -INF , !P4 ;  /* 0xff8000008eb57808 */ /* 0x000fe40006000000 */
[----:B------:R-:W-:Y:S01]  /*baa0*/  FMNMX.FTZ R0, R179, R0, !PT ;  /* 0x00000000b3007209 */ /* 0x000fe20007810000 */
[----:B------:R-:W-:Y:S01]  /*bab0*/  IMAD.WIDE.U32 R4, R4, -0x326172a9, RZ ;  /* 0xcd9e8d5704047825 */ /* 0x000fe200078e00ff */
[----:B------:R-:W-:-:S02]  /*bac0*/  FSEL R176, R143, -INF , !P1 ;  /* 0xff8000008fb07808 */ /* 0x000fc40004800000 */
[----:B------:R-:W-:Y:S02]  /*bad0*/  FMNMX.FTZ R0, R181, R0, !PT ;  /* 0x00000000b5007209 */ /* 0x000fe40007810000 */
[----:B------:R-:W-:Y:S02]  /*bae0*/  LOP3.LUT R2, R4, 0xffff, RZ, 0xc0, !PT ;  /* 0x0000ffff04027812 */ /* 0x000fe400078ec0ff */
[----:B------:R-:W-:Y:S02]  /*baf0*/  FMNMX.FTZ R137, R176, R0, !PT ;  /* 0x00000000b0897209 */ /* 0x000fe40007810000 */
[----:B------:R-:W-:Y:S02]  /*bb00*/  LOP3.LUT R8, R3, UR9, R8, 0x96, !PT ;  /* 0x0000000903087c12 */ /* 0x000fe4000f8e9608 */
[----:B------:R-:W-:Y:S01]  /*bb10*/  SHF.R.U32.HI R3, RZ, 0x8, R2 ;  /* 0x00000008ff037819 */ /* 0x000fe20000011602 */
[----:B------:R-:W4:Y:S01]  /*bb20*/  SHFL.BFLY PT, R6, R137, 0x2, 0x1f ;  /* 0x0c401f0089067f89 */ /* 0x000f2200000e0000 */
[----:B------:R-:W-:-:S02]  /*bb30*/  LOP3.LUT R2, R4, 0xff, RZ, 0xc0, !PT ;  /* 0x000000ff04027812 */ /* 0x000fc400078ec0ff */
[----:B--2---:R-:W-:Y:S02]  /*bb40*/  FMNMX.FTZ R134, R134, R12, !PT ;  /* 0x0000000c86867209 */ /* 0x004fe40007810000 */
[----:B------:R-:W-:Y:S01]  /*bb50*/  PRMT R33, R2, 0x5410, R3 ;  /* 0x0000541002217816 */ /* 0x000fe20000000003 */
[C---:B------:R-:W-:Y:S01]  /*bb60*/  FMUL.FTZ R3, R136.reuse, c[0x0][0x23c] ;  /* 0x00008f0088037a20 */ /* 0x040fe20000410000 */
[----:B------:R-:W-:Y:S02]  /*bb70*/  FSETP.NEU.FTZ.AND P4, PT, R136, -INF , PT ;  /* 0xff8000008800780b */ /* 0x000fe40003f9d000 */
[----:B------:R-:W-:Y:S02]  /*bb80*/  SHF.R.U32.HI R2, RZ, 0x10, R4 ;  /* 0x00000010ff027819 */ /* 0x000fe40000011604 */
[----:B---3--:R-:W-:Y:S02]  /*bb90*/  FMNMX.FTZ R135, R135, R7, !PT ;  /* 0x0000000787877209 */ /* 0x008fe40007810000 */
[----:B------:R-:W-:Y:S01]  /*bba0*/  FSEL R3, R3, RZ, P4 ;  /* 0x000000ff03037208 */ /* 0x000fe20002000000 */
[----:B------:R-:W2:Y:S01]  /*bbb0*/  SHFL.BFLY PT, R7, R134, 0x1, 0x1f ;  /* 0x0c201f0086077f89 */ /* 0x000ea200000e0000 */
[----:B------:R-:W-:-:S02]  /*bbc0*/  LOP3.LUT R2, R2, 0xff, RZ, 0xc0, !PT ;  /* 0x000000ff02027812 */ /* 0x000fc400078ec0ff */
[----:B------:R-:W-:Y:S01]  /*bbd0*/  SHF.R.U32.HI R0, RZ, 0x18, R4 ;  /* 0x00000018ff007819 */ /* 0x000fe20000011604 */
[----:B------:R-:W-:-:S03]  /*bbe0*/  IMAD.WIDE.U32 R138, R8, -0x326172a9, RZ ;  /* 0xcd9e8d57088a7825 */ /* 0x000fc600078e00ff */
[----:B------:R-:W-:Y:S01]  /*bbf0*/  PRMT R13, R2, 0x5410, R0 ;  /* 0x00005410020d7816 */ /* 0x000fe20000000000 */
[--C-:B------:R-:W-:Y:S01]  /*bc00*/  FFMA.FTZ R0, R15, c[0x0][0x23c], -R3.reuse ;  /* 0x00008f000f007a23 */ /* 0x100fe20000010803 */
[----:B------:R-:W-:Y:S01]  /*bc10*/  LOP3.LUT R4, R5, UR18, R138, 0x96, !PT ;  /* 0x0000001205047c12 */ /* 0x000fe2000f8e968a */
[C---:B------:R-:W-:Y:S02]  /*bc20*/  FMUL.FTZ R16, R135.reuse, c[0x0][0x23c] ;  /* 0x00008f0087107a20 */ /* 0x040fe40000410000 */
[----:B------:R3:W-:Y:S01]  /*bc30*/  MUFU.EX2 R200, R0 ;  /* 0x0000000000c87308 */ /* 0x0007e20000000800 */
[----:B------:R-:W-:Y:S02]  /*bc40*/  FSETP.NEU.FTZ.AND P5, PT, R135, -INF , PT ;  /* 0xff8000008700780b */ /* 0x000fe40003fbd000 */
[----:B----4-:R-:W-:Y:S01]  /*bc50*/  FMNMX.FTZ R137, R6, R137, !PT ;  /* 0x0000008906897209 */ /* 0x010fe20007810000 */
[--C-:B------:R-:W-:Y:S01]  /*bc60*/  FFMA.FTZ R2, R20, c[0x0][0x23c], -R3.reuse ;  /* 0x00008f0014027a23 */ /* 0x100fe20000010803 */
[----:B------:R-:W-:Y:S01]  /*bc70*/  FSEL R16, R16, RZ, P5 ;  /* 0x000000ff10107208 */ /* 0x000fe20002800000 */
[----:B---3--:R-:W-:-:S04]  /*bc80*/  FFMA.FTZ R0, R18, c[0x0][0x23c], -R3 ;  /* 0x00008f0012007a23 */ /* 0x008fc80000010803 */
[----:B------:R3:W-:Y:S01]  /*bc90*/  MUFU.EX2 R202, R0 ;  /* 0x0000000000ca7308 */ /* 0x0007e20000000800 */
[----:B------:R-:W4:Y:S01]  /*bca0*/  SHFL.BFLY PT, R6, R137, 0x1, 0x1f ;  /* 0x0c201f0089067f89 */ /* 0x000f2200000e0000 */
[----:B--2---:R-:W-:-:S06]  /*bcb0*/  FMNMX.FTZ R134, R134, R7, !PT ;  /* 0x0000000786867209 */ /* 0x004fcc0007810000 */
[----:B------:R2:W5:Y:S01]  /*bcc0*/  MUFU.EX2 R201, R2 ;  /* 0x0000000200c97308 */ /* 0x0005620000000800 */
[----:B---3--:R-:W-:-:S04]  /*bcd0*/  LOP3.LUT R0, R4, 0xffff, RZ, 0xc0, !PT ;  /* 0x0000ffff04007812 */ /* 0x008fc800078ec0ff */
[----:B------:R-:W-:Y:S01]  /*bce0*/  SHF.R.U32.HI R5, RZ, 0x8, R0 ;  /* 0x00000008ff057819 */ /* 0x000fe20000011600 */
[----:B------:R-:W-:Y:S01]  /*bcf0*/  FFMA.FTZ R0, R19, c[0x0][0x23c], -R16 ;  /* 0x00008f0013007a23 */ /* 0x000fe20000010810 */
[----:B--2---:R-:W-:-:S03]  /*bd00*/  LOP3.LUT R2, R4, 0xff, RZ, 0xc0, !PT ;  /* 0x000000ff04027812 */ /* 0x004fc600078ec0ff */
[----:B------:R2:W-:Y:S01]  /*bd10*/  MUFU.EX2 R195, R0 ;  /* 0x0000000000c37308 */ /* 0x0005e20000000800 */
[----:B------:R-:W-:Y:S02]  /*bd20*/  PRMT R7, R2, 0x5410, R5 ;  /* 0x0000541002077816 */ /* 0x000fe40000000005 */
[--C-:B------:R-:W-:Y:S01]  /*bd30*/  SHF.R.U32.HI R2, RZ, 0x10, R4.reuse ;  /* 0x00000010ff027819 */ /* 0x100fe20000011604 */
[----:B------:R-:W1:Y:S01]  /*bd40*/  LDC.U8 R196, c[0x0][0x2d8] ;  /* 0x0000b600ffc47b82 */ /* 0x000e620000000000 */
[----:B------:R-:W-:Y:S01]  /*bd50*/  SHF.R.U32.HI R4, RZ, 0x18, R4 ;  /* 0x00000018ff047819 */ /* 0x000fe20000011604 */
[----:B------:R-:W-:Y:S02]  /*bd60*/  FMUL.FTZ R17, R134, c[0x0][0x23c] ;  /* 0x00008f0086117a20 */ /* 0x000fe40000410000 */
[----:B--2---:R-:W-:-:S04]  /*bd70*/  FFMA.FTZ R0, R23, c[0x0][0x23c], -R16 ;  /* 0x00008f0017007a23 */ /* 0x004fc80000010810 */
[----:B------:R2:W-:Y:S01]  /*bd80*/  MUFU.EX2 R194, R0 ;  /* 0x0000000000c27308 */ /* 0x0005e20000000800 */
[----:B------:R-:W-:-:S04]  /*bd90*/  FSETP.NEU.FTZ.AND P1, PT, R134, -INF , PT ;  /* 0xff8000008600780b */ /* 0x000fc80003f3d000 */
[----:B------:R-:W-:Y:S02]  /*bda0*/  FSEL R17, R17, RZ, P1 ;  /* 0x000000ff11117208 */ /* 0x000fe40000800000 */
[----:B--2---:R-:W-:Y:S01]  /*bdb0*/  LOP3.LUT R0, R2, 0xff, RZ, 0xc0, !PT ;  /* 0x000000ff02007812 */ /* 0x004fe200078ec0ff */
[----:B------:R-:W-:-:S03]  /*bdc0*/  FFMA.FTZ R2, R28, c[0x0][0x23c], -R16 ;  /* 0x00008f001c027a23 */ /* 0x000fc60000010810 */
[----:B------:R-:W-:Y:S01]  /*bdd0*/  PRMT R5, R0, 0x5410, R4 ;  /* 0x0000541000057816 */ /* 0x000fe20000000004 */
[----:B------:R2:W-:Y:S01]  /*bde0*/  MUFU.EX2 R193, R2 ;  /* 0x0000000200c17308 */ /* 0x0005e20000000800 */
[----:B------:R-:W-:Y:S01]  /*bdf0*/  FFMA.FTZ R0, R29, c[0x0][0x23c], -R16 ;  /* 0x00008f001d007a23 */ /* 0x000fe20000010810 */
[----:B----4-:R-:W-:-:S06]  /*be00*/  FMNMX.FTZ R137, R137, R6, !PT ;  /* 0x0000000689897209 */ /* 0x010fcc0007810000 */
[----:B------:R3:W4:Y:S01]  /*be10*/  MUFU.EX2 R192, R0 ;  /* 0x0000000000c07308 */ /* 0x0007220000000800 */
[----:B--2---:R-:W-:-:S05]  /*be20*/  FSEL R2, R135, RZ, P5 ;  /* 0x000000ff87027208 */ /* 0x004fca0002800000 */
[----:B------:R-:W-:Y:S01]  /*be30*/  FADD.FTZ R21, R228, -R2 ;  /* 0x80000002e4157221 */ /* 0x000fe20000010000 */
[----:B------:R-:W-:Y:S01]  /*be40*/  FSEL R2, R134, RZ, P1 ;  /* 0x000000ff86027208 */ /* 0x000fe20000800000 */
[----:B---3--:R-:W-:Y:S01]  /*be50*/  FFMA.FTZ R0, R22, c[0x0][0x23c], -R17 ;  /* 0x00008f0016007a23 */ /* 0x008fe20000010811 */
[----:B------:R-:W-:Y:S01]  /*be60*/  FSETP.NEU.FTZ.AND P1, PT, R137, -INF , PT ;  /* 0xff8000008900780b */ /* 0x000fe20003f3d000 */
[----:B------:R-:W-:Y:S02]  /*be70*/  FFMA.FTZ R14, R14, c[0x0][0x23c], -R3 ;  /* 0x00008f000e0e7a23 */ /* 0x000fe40000010803 */
[----:B------:R2:W-:Y:S01]  /*be80*/  MUFU.EX2 R191, R0 ;  /* 0x0000000000bf7308 */ /* 0x0005e20000000800 */
[----:B------:R-:W-:Y:S01]  /*be90*/  FADD.FTZ R20, R231, -R2 ;  /* 0x80000002e7147221 */ /* 0x000fe20000010000 */
[----:B------:R-:W-:Y:S01]  /*bea0*/  FSEL R4, R136, RZ, P4 ;  /* 0x000000ff88047208 */ /* 0x000fe20002000000 */
[----:B------:R-:W-:Y:S02]  /*beb0*/  FFMA.FTZ R2, R26, c[0x0][0x23c], -R17 ;  /* 0x00008f001a027a23 */ /* 0x000fe40000010811 */
[----:B------:R-:W-:Y:S01]  /*bec0*/  FMUL.FTZ R18, R137, c[0x0][0x23c] ;  /* 0x00008f0089127a20 */ /* 0x000fe20000410000 */
[----:B-1----:R-:W-:-:S02]  /*bed0*/  PRMT R196, R196, 0x7054, R197 ;  /* 0x00007054c4c47816 */ /* 0x002fc400000000c5 */
[----:B------:R-:W1:Y:S01]  /*bee0*/  MUFU.EX2 R203, R14 ;  /* 0x0000000e00cb7308 */ /* 0x000e620000000800 */
[----:B------:R-:W-:Y:S01]  /*bef0*/  FADD.FTZ R12, R230, -R4 ;  /* 0x80000004e60c7221 */ /* 0x000fe20000010000 */
[----:B------:R-:W-:Y:S01]  /*bf00*/  FSEL R18, R18, RZ, P1 ;  /* 0x000000ff12127208 */ /* 0x000fe20000800000 */
[----:B--2---:R-:W-:-:S05]  /*bf10*/  FFMA.FTZ R0, R24, c[0x0][0x23c], -R17 ;  /* 0x00008f0018007a23 */ /* 0x004fca0000010811 */
[----:B------:R2:W-:Y:S01]  /*bf20*/  MUFU.EX2 R183, R2 ;  /* 0x0000000200b77308 */ /* 0x0005e20000000800 */
[----:B------:R-:W-:-:S07]  /*bf30*/  HSET2.LE.AND R10, R132, R196, PT ;  /* 0x000000c4840a7233 */ /* 0x000fce0003803000 */
[----:B------:R3:W1:Y:S01]  /*bf40*/  MUFU.EX2 R189, R0 ;  /* 0x0000000000bd7308 */ /* 0x0006620000000800 */
[----:B------:R-:W-:Y:S02]  /*bf50*/  FMUL.FTZ R12, R12, c[0x0][0x23c] ;  /* 0x00008f000c0c7a20 */ /* 0x000fe40000410000 */
[----:B--2---:R-:W-:Y:S01]  /*bf60*/  FFMA.FTZ R2, R27, c[0x0][0x23c], -R17 ;  /* 0x00008f001b027a23 */ /* 0x004fe20000010811 */
[----:B---3--:R-:W-:-:S04]  /*bf70*/  FSEL R0, R137, RZ, P1 ;  /* 0x000000ff89007208 */ /* 0x008fc80000800000 */
[----:B------:R2:W-:Y:S01]  /*bf80*/  MUFU.EX2 R138, R2 ;  /* 0x00000002008a7308 */ /* 0x0005e20000000800 */
[----:B------:R-:W-:Y:S01]  /*bf90*/  FADD.FTZ R19, R229, -R0 ;  /* 0x80000000e5137221 */ /* 0x000fe20000010000 */
[----:B-----5:R-:W-:Y:S01]  /*bfa0*/  F2FP.PACK_AB R0, R201, R202 ;  /* 0x000000cac900723e */ /* 0x020fe200000000ff */
[--C-:B------:R-:W-:Y:S02]  /*bfb0*/  HSET2.LE.AND R11, R34, R196.reuse, PT ;  /* 0x000000c4220b7233 */ /* 0x100fe40003803000 */
[--C-:B------:R-:W-:Y:S01]  /*bfc0*/  HSET2.LE.AND R4, R7, R196.reuse, PT ;  /* 0x000000c407047233 */ /* 0x100fe20003803000 */
[----:B------:R-:W-:Y:S01]  /*bfd0*/  LOP3.LUT R10, R10, R0, RZ, 0xc0, !PT ;  /* 0x000000000a0a7212 */ /* 0x000fe200078ec0ff */
[--C-:B------:R-:W-:Y:S01]  /*bfe0*/  HSET2.LE.AND R7, R13, R196.reuse, PT ;  /* 0x000000c40d077233 */ /* 0x100fe20003803000 */
[----:B----4-:R-:W-:Y:S01]  /*bff0*/  F2FP.PACK_AB R0, R192, R193 ;  /* 0x000000c1c000723e */ /* 0x010fe200000000ff */
[----:B--2---:R-:W-:Y:S01]  /*c000*/  FFMA.FTZ R2, R25, c[0x0][0x23c], -R18 ;  /* 0x00008f0019027a23 */ /* 0x004fe20000010812 */
[----:B------:R2:W-:Y:S02]  /*c010*/  MUFU.EX2 R26, R12 ;  /* 0x0000000c001a7308 */ /* 0x0005e40000000800 */
[----:B------:R-:W-:Y:S01]  /*c020*/  LOP3.LUT R11, R11, R0, RZ, 0xc0, !PT ;  /* 0x000000000b0b7212 */ /* 0x000fe200078ec0ff */
[----:B------:R-:W-:-:S05]  /*c030*/  HSET2.LE.AND R8, R9, R196, PT ;  /* 0x000000c409087233 */ /* 0x000fca0003803000 */
[----:B------:R3:W-:Y:S01]  /*c040*/  MUFU.EX2 R133, R2 ;  /* 0x0000000200857308 */ /* 0x0007e20000000800 */
[----:B-1----:R-:W-:Y:S01]  /*c050*/  F2FP.PACK_AB R0, R200, R203 ;  /* 0x000000cbc800723e */ /* 0x002fe200000000ff */
[----:B--2---:R-:W1:Y:S01]  /*c060*/  LDSM.16.MT88.4 R12, [R205+0xa000] ;  /* 0x00a00000cd0c783b */ /* 0x004e620000004200 */
[----:B---3--:R-:W-:-:S05]  /*c070*/  FFMA.FTZ R2, R30, c[0x0][0x23c], -R18 ;  /* 0x00008f001e027a23 */ /* 0x008fca0000010812 */
[----:B------:R2:W3:Y:S01]  /*c080*/  MUFU.EX2 R132, R2 ;  /* 0x0000000200847308 */ /* 0x0004e20000000800 */
[----:B------:R-:W-:Y:S01]  /*c090*/  HSET2.LE.AND R9, R35, R196, PT ;  /* 0x000000c423097233 */ /* 0x000fe20003803000 */
[----:B------:R-:W-:Y:S02]  /*c0a0*/  LOP3.LUT R8, R8, R0, RZ, 0xc0, !PT ;  /* 0x0000000008087212 */ /* 0x000fe400078ec0ff */
[----:B------:R-:W-:Y:S01]  /*c0b0*/  F2FP.PACK_AB R0, R194, R195 ;  /* 0x000000c3c200723e */ /* 0x000fe200000000ff */
[----:B------:R-:W-:Y:S02]  /*c0c0*/  FMUL.FTZ R19, R19, c[0x0][0x23c] ;  /* 0x00008f0013137a20 */ /* 0x000fe40000410000 */
[----:B------:R-:W-:Y:S02]  /*c0d0*/  FMUL.FTZ R21, R21, c[0x0][0x23c] ;  /* 0x00008f0015157a20 */ /* 0x000fe40000410000 */
[----:B--2---:R-:W-:-:S04]  /*c0e0*/  FFMA.FTZ R2, R31, c[0x0][0x23c], -R18 ;  /* 0x00008f001f027a23 */ /* 0x004fc80000010812 */
[----:B------:R2:W-:Y:S01]  /*c0f0*/  MUFU.EX2 R35, R2 ;  /* 0x0000000200237308 */ /* 0x0005e20000000800 */
[----:B------:R-:W-:Y:S01]  /*c100*/  LOP3.LUT R9, R9, R0, RZ, 0xc0, !PT ;  /* 0x0000000009097212 */ /* 0x000fe200078ec0ff */
[----:B------:R-:W-:Y:S01]  /*c110*/  FMUL.FTZ R20, R20, c[0x0][0x23c] ;  /* 0x00008f0014147a20 */ /* 0x000fe20000410000 */
[----:B------:R-:W-:Y:S01]  /*c120*/  F2FP.PACK_AB R0, R189, R191 ;  /* 0x000000bfbd00723e */ /* 0x000fe200000000ff */
[----:B------:R-:W-:-:S03]  /*c130*/  HSET2.LE.AND R5, R5, R196, PT ;  /* 0x000000c405057233 */ /* 0x000fc60003803000 */
[----:B------:R-:W-:Y:S01]  /*c140*/  LOP3.LUT R4, R4, R0, RZ, 0xc0, !PT ;  /* 0x0000000004047212 */ /* 0x000fe200078ec0ff */
[----:B------:R-:W-:Y:S01]  /*c150*/  MUFU.EX2 R25, R21 ;  /* 0x0000001500197308 */ /* 0x000fe20000000800 */
[----:B--2---:R-:W-:-:S07]  /*c160*/  FFMA.FTZ R2, R32, c[0x0][0x23c], -R18 ;  /* 0x00008f0020027a23 */ /* 0x004fce0000010812 */
[----:B------:R-:W2:Y:S01]  /*c170*/  MUFU.EX2 R34, R2 ;  /* 0x0000000200227308 */ /* 0x000ea20000000800 */
[----:B---3--:R-:W-:Y:S01]  /*c180*/  F2FP.PACK_AB R0, R132, R133 ;  /* 0x000000858400723e */ /* 0x008fe200000000ff */
[----:B------:R-:W-:-:S06]  /*c190*/  HSET2.LE.AND R6, R33, R196, PT ;  /* 0x000000c421067233 */ /* 0x000fcc0003803000 */
[----:B------:R-:W3:Y:S01]  /*c1a0*/  MUFU.EX2 R24, R20 ;  /* 0x0000001400187308 */ /* 0x000ee20000000800 */
[----:B------:R-:W-:-:S07]  /*c1b0*/  LOP3.LUT R5, R5, R0, RZ, 0xc0, !PT ;  /* 0x0000000005057212 */ /* 0x000fce00078ec0ff */
[----:B------:R-:W4:Y:S01]  /*c1c0*/  MUFU.EX2 R19, R19 ;  /* 0x0000001300137308 */ /* 0x000f220000000800 */
[----:B------:R-:W-:-:S04]  /*c1d0*/  F2FP.PACK_AB R0, R138, R183 ;  /* 0x000000b78a00723e */ /* 0x000fc800000000ff */
[----:B------:R-:W-:Y:S02]  /*c1e0*/  LOP3.LUT R6, R6, R0, RZ, 0xc0, !PT ;  /* 0x0000000006067212 */ /* 0x000fe400078ec0ff */
[----:B--2---:R-:W-:Y:S01]  /*c1f0*/  F2FP.PACK_AB R0, R34, R35 ;  /* 0x000000232200723e */ /* 0x004fe200000000ff */
[-C--:B------:R-:W-:Y:S02]  /*c200*/  FMUL.FTZ R144, R144, R26.reuse ;  /* 0x0000001a90907220 */ /* 0x080fe40000410000 */
[----:B------:R-:W-:Y:S01]  /*c210*/  FMUL.FTZ R145, R145, R26 ;  /* 0x0000001a91917220 */ /* 0x000fe20000410000 */
[----:B------:R-:W-:Y:S01]  /*c220*/  LOP3.LUT R7, R7, R0, RZ, 0xc0, !PT ;  /* 0x0000000007077212 */ /* 0x000fe200078ec0ff */
[-C--:B------:R-:W-:Y:S02]  /*c230*/  FMUL.FTZ R146, R146, R25.reuse ;  /* 0x0000001992927220 */ /* 0x080fe40000410000 */
[----:B------:R-:W-:Y:S02]  /*c240*/  FMUL.FTZ R147, R147, R25 ;  /* 0x0000001993937220 */ /* 0x000fe40000410000 */
[----:B---3--:R-:W-:-:S02]  /*c250*/  FMUL.FTZ R148, R148, R24 ;  /* 0x0000001894947220 */ /* 0x008fc40000410000 */
[-C--:B------:R-:W-:Y:S02]  /*c260*/  FMUL.FTZ R149, R149, R24.reuse ;  /* 0x0000001895957220 */ /* 0x080fe40000410000 */
[-C--:B----4-:R-:W-:Y:S02]  /*c270*/  FMUL.FTZ R150, R150, R19.reuse ;  /* 0x0000001396967220 */ /* 0x090fe40000410000 */
        /* <DEDUP_REMOVED lines=72> */
[----:B------:R-:W-:Y:S01]  /*c700*/  MOV R49, R245 ;  /* 0x000000f500317202 */ /* 0x000fe20000000f00 */
[----:B------:R-:W-:Y:S02]  /*c710*/  IMAD.MOV.U32 R51, RZ, RZ, R247 ;  /* 0x000000ffff337224 */ /* 0x000fe400078e00f7 */
        /* <DEDUP_REMOVED lines=31> */
[----:B------:R-:W-:Y:S02]  /*c910*/  IMAD.MOV.U32 R20, RZ, RZ, R30 ;  /* 0x000000ffff147224 */ /* 0x000fe400078e001e */
        /* <DEDUP_REMOVED lines=16> */
[----:B------:R-:W-:Y:S02]  /*ca20*/  IMAD.MOV.U32 R173, RZ, RZ, R22 ;  /* 0x000000ffffad7224 */ /* 0x000fe400078e0016 */
[----:B------:R-:W-:Y:S02]  /*ca30*/  IMAD.MOV.U32 R172, RZ, RZ, R23 ;  /* 0x000000ffffac7224 */ /* 0x000fe400078e0017 */
[----:B------:R-:W-:Y:S02]  /*ca40*/  IMAD.MOV.U32 R65, RZ, RZ, R21 ;  /* 0x000000ffff417224 */ /* 0x000fe400078e0015 */
[----:B------:R-:W-:Y:S02]  /*ca50*/  IMAD.MOV.U32 R66, RZ, RZ, R20 ;  /* 0x000000ffff427224 */ /* 0x000fe400078e0014 */
[----:B------:R-:W2:Y:S01]  /*ca60*/  LDSM.16.MT88.4 R20, [R210+0xb000] ;  /* 0x00b00000d214783b */ /* 0x000ea20000004200 */
[----:B------:R-:W-:Y:S01]  /*ca70*/  IMAD.MOV.U32 R83, RZ, RZ, R196 ;  /* 0x000000ffff537224 */ /* 0x000fe200078e00c4 */
[----:B-1----:R-:W-:Y:S01]  /*ca80*/  HMMA.16816.F32 R84, R8, R12, R84 ;  /* 0x0000000c0854723c */ /* 0x002fe20000001854 */
[----:B------:R-:W-:-:S07]  /*ca90*/  IMAD.MOV.U32 R0, RZ, RZ, R28 ;  /* 0x000000ffff007224 */ /* 0x000fce00078e001c */
[C---:B------:R-:W-:Y:S08]  /*caa0*/  HMMA.16816.F32 R88, R4.reuse, R12, R88 ;  /* 0x0000000c0458723c */ /* 0x040ff00000001858 */
[-C--:B------:R-:W-:Y:S08]  /*cab0*/  HMMA.16816.F32 R92, R4, R14.reuse, R92 ;  /* 0x0000000e045c723c */ /* 0x080ff0000000185c */
[----:B------:R-:W-:Y:S01]  /*cac0*/  HMMA.16816.F32 R196, R8, R14, R96 ;  /* 0x0000000e08c4723c */ /* 0x000fe20000001860 */
[----:B------:R-:W1:Y:S01]  /*cad0*/  LDSM.16.MT88.4 R12, [R209+0xb000] ;  /* 0x00b00000d10c783b */ /* 0x000e620000004200 */
[----:B------:R-:W-:Y:S01]  /*cae0*/  MOV R64, R0 ;  /* 0x0000000000407202 */ /* 0x000fe20000000f00 */
[----:B------:R-:W-:-:S04]  /*caf0*/  FFMA.FTZ R0, R234, c[0x0][0x23c], -R3 ;  /* 0x00008f00ea007a23 */ /* 0x000fc80000010803 */
[----:B------:R3:W-:Y:S01]  /*cb00*/  MUFU.EX2 R28, R0 ;  /* 0x00000000001c7308 */ /* 0x0007e20000000800 */
[----:B------:R-:W-:Y:S02]  /*cb10*/  IMAD.MOV.U32 R2, RZ, RZ, R31 ;  /* 0x000000ffff027224 */ /* 0x000fe400078e001f */
[-C--:B------:R-:W-:Y:S02]  /*cb20*/  FMUL.FTZ R108, R108, R24.reuse ;  /* 0x000000186c6c7220 */ /* 0x080fe40000410000 */
[----:B------:R-:W-:Y:S02]  /*cb30*/  FMUL.FTZ R109, R109, R24 ;  /* 0x000000186d6d7220 */ /* 0x000fe40000410000 */
[----:B---3--:R-:W-:-:S04]  /*cb40*/  FFMA.FTZ R0, R235, c[0x0][0x23c], -R3 ;  /* 0x00008f00eb007a23 */ /* 0x008fc80000010803 */
[----:B------:R3:W-:Y:S01]  /*cb50*/  MUFU.EX2 R31, R0 ;  /* 0x00000000001f7308 */ /* 0x0007e20000000800 */
[-C--:B------:R-:W-:Y:S02]  /*cb60*/  FMUL.FTZ R110, R110, R19.reuse ;  /* 0x000000136e6e7220 */ /* 0x080fe40000410000 */
[----:B------:R-:W-:Y:S02]  /*cb70*/  FMUL.FTZ R111, R111, R19 ;  /* 0x000000136f6f7220 */ /* 0x000fe40000410000 */
[-C--:B------:R-:W-:Y:S02]  /*cb80*/  FMUL.FTZ R112, R112, R26.reuse ;  /* 0x0000001a70707220 */ /* 0x080fe40000410000 */
[----:B------:R-:W-:Y:S02]  /*cb90*/  FMUL.FTZ R113, R113, R26 ;  /* 0x0000001a71717220 */ /* 0x000fe40000410000 */
[----:B------:R-:W-:Y:S02]  /*cba0*/  FMUL.FTZ R114, R114, R25 ;  /* 0x0000001972727220 */ /* 0x000fe40000410000 */
[----:B---3--:R-:W-:-:S02]  /*cbb0*/  FFMA.FTZ R0, R232, c[0x0][0x23c], -R3 ;  /* 0x00008f00e8007a23 */ /* 0x008fc40000010803 */
[----:B------:R-:W-:Y:S02]  /*cbc0*/  FMUL.FTZ R115, R115, R25 ;  /* 0x0000001973737220 */ /* 0x000fe40000410000 */
[----:B------:R3:W-:Y:S01]  /*cbd0*/  MUFU.EX2 R32, R0 ;  /* 0x0000000000207308 */ /* 0x0007e20000000800 */
[-C--:B------:R-:W-:Y:S01]  /*cbe0*/  FMUL.FTZ R104, R104, R24.reuse ;  /* 0x0000001868687220 */ /* 0x080fe20000410000 */
[----:B------:R-:W-:Y:S01]  /*cbf0*/  MOV R158, R185 ;  /* 0x000000b9009e7202 */ /* 0x000fe20000000f00 */
[-C--:B------:R-:W-:Y:S02]  /*cc00*/  FMUL.FTZ R105, R105, R24.reuse ;  /* 0x0000001869697220 */ /* 0x080fe40000410000 */
[-C--:B------:R-:W-:Y:S02]  /*cc10*/  FMUL.FTZ R106, R106, R19.reuse ;  /* 0x000000136a6a7220 */ /* 0x080fe40000410000 */
[----:B------:R-:W-:Y:S02]  /*cc20*/  FMUL.FTZ R107, R107, R19 ;  /* 0x000000136b6b7220 */ /* 0x000fe40000410000 */
[----:B------:R-:W-:-:S02]  /*cc30*/  FMUL.FTZ R120, R120, R24 ;  /* 0x0000001878787220 */ /* 0x000fc40000410000 */
[----:B---3--:R-:W-:Y:S02]  /*cc40*/  FFMA.FTZ R0, R233, c[0x0][0x23c], -R3 ;  /* 0x00008f00e9007a23 */ /* 0x008fe40000010803 */
[-C--:B------:R-:W-:Y:S02]  /*cc50*/  FMUL.FTZ R121, R121, R24.reuse ;  /* 0x0000001879797220 */ /* 0x080fe40000410000 */
[----:B------:R3:W4:Y:S01]  /*cc60*/  MUFU.EX2 R33, R0 ;  /* 0x0000000000217308 */ /* 0x0007220000000800 */
[-C--:B------:R-:W-:Y:S02]  /*cc70*/  FMUL.FTZ R124, R124, R24.reuse ;  /* 0x000000187c7c7220 */ /* 0x080fe40000410000 */
[----:B------:R-:W-:Y:S02]  /*cc80*/  FMUL.FTZ R125, R125, R24 ;  /* 0x000000187d7d7220 */ /* 0x000fe40000410000 */
[-C--:B------:R-:W-:Y:S02]  /*cc90*/  FMUL.FTZ R122, R122, R19.reuse ;  /* 0x000000137a7a7220 */ /* 0x080fe40000410000 */
[----:B------:R-:W-:-:S02]  /*cca0*/  FMUL.FTZ R123, R123, R19 ;  /* 0x000000137b7b7220 */ /* 0x000fc40000410000 */
[-C--:B------:R-:W-:Y:S02]  /*ccb0*/  FMUL.FTZ R126, R126, R19.reuse ;  /* 0x000000137e7e7220 */ /* 0x080fe40000410000 */
[----:B------:R-:W-:Y:S01]  /*ccc0*/  FMUL.FTZ R127, R127, R19 ;  /* 0x000000137f7f7220 */ /* 0x000fe20000410000 */
[----:B--2---:R-:W-:Y:S01]  /*ccd0*/  HMMA.16816.F32 R108, R4, R22, R108 ;  /* 0x00000016046c723c */ /* 0x004fe2000000186c */
[----:B------:R-:W-:Y:S02]  /*cce0*/  IMAD.MOV.U32 R159, RZ, RZ, R184 ;  /* 0x000000ffff9f7224 */ /* 0x000fe400078e00b8 */
[----:B---3--:R-:W-:Y:S02]  /*ccf0*/  FFMA.FTZ R0, R237, c[0x0][0x23c], -R16 ;  /* 0x00008f00ed007a23 */ /* 0x008fe40000010810 */
[----:B------:R-:W-:Y:S02]  /*cd00*/  IMAD.MOV.U32 R157, RZ, RZ, R186 ;  /* 0x000000ffff9d7224 */ /* 0x000fe400078e00ba */
[----:B------:R-:W-:-:S02]  /*cd10*/  IMAD.MOV.U32 R156, RZ, RZ, R187 ;  /* 0x000000ffff9c7224 */ /* 0x000fc400078e00bb */
[----:B------:R-:W-:Y:S01]  /*cd20*/  IMAD.MOV.U32 R67, RZ, RZ, R2 ;  /* 0x000000ffff437224 */ /* 0x000fe200078e0002 */
[----:B------:R-:W-:Y:S01]  /*cd30*/  HMMA.16816.F32 R184, R8, R22, R112 ;  /* 0x0000001608b8723c */ /* 0x000fe20000001870 */
[----:B------:R-:W-:Y:S01]  /*cd40*/  LOP3.LUT R2, R177, UR8, R188, 0x96, !PT ;  /* 0x00000008b1027c12 */ /* 0x000fe2000f8e96bc */
[----:B------:R2:W-:Y:S06]  /*cd50*/  MUFU.EX2 R23, R0 ;  /* 0x0000000000177308 */ /* 0x0005ec0000000800 */
[----:B------:R-:W-:Y:S01]  /*cd60*/  HMMA.16816.F32 R104, R4, R20, R104 ;  /* 0x000000140468723c */ /* 0x000fe20000001868 */
[----:B------:R-:W-:-:S02]  /*cd70*/  FMUL.FTZ R100, R100, R26 ;  /* 0x0000001a64647220 */ /* 0x000fc40000410000 */
[-C--:B------:R-:W-:Y:S02]  /*cd80*/  FMUL.FTZ R101, R101, R26.reuse ;  /* 0x0000001a65657220 */ /* 0x080fe40000410000 */
[-C--:B------:R-:W-:Y:S02]  /*cd90*/  FMUL.FTZ R102, R102, R25.reuse ;  /* 0x0000001966667220 */ /* 0x080fe40000410000 */
[-C--:B------:R-:W-:Y:S01]  /*cda0*/  FMUL.FTZ R103, R103, R25.reuse ;  /* 0x0000001967677220 */ /* 0x080fe20000410000 */
[----:B-1----:R-:W-:Y:S01]  /*cdb0*/  HMMA.16816.F32 R120, R4, R12, R120 ;  /* 0x0000000c0478723c */ /* 0x002fe20000001878 */
[-C--:B------:R-:W-:Y:S02]  /*cdc0*/  FMUL.FTZ R116, R116, R26.reuse ;  /* 0x0000001a74747220 */ /* 0x080fe40000410000 */
[----:B------:R-:W-:Y:S02]  /*cdd0*/  FMUL.FTZ R117, R117, R26 ;  /* 0x0000001a75757220 */ /* 0x000fe40000410000 */
[----:B------:R-:W-:-:S02]  /*cde0*/  FMUL.FTZ R118, R118, R25 ;  /* 0x0000001976767220 */ /* 0x000fc40000410000 */
[-C--:B------:R-:W-:Y:S01]  /*cdf0*/  FMUL.FTZ R119, R119, R25.reuse ;  /* 0x0000001977777220 */ /* 0x080fe20000410000 */
[----:B------:R-:W-:Y:S01]  /*ce00*/  HMMA.16816.F32 R52, R4, R14, R124 ;  /* 0x0000000e0434723c */ /* 0x000fe2000000187c */
[----:B--2---:R-:W-:Y:S02]  /*ce10*/  FFMA.FTZ R0, R238, c[0x0][0x23c], -R16 ;  /* 0x00008f00ee007a23 */ /* 0x004fe40000010810 */
[-C--:B------:R-:W-:Y:S02]  /*ce20*/  FMUL.FTZ R128, R128, R26.reuse ;  /* 0x0000001a80807220 */ /* 0x080fe40000410000 */
[----:B------:R-:W-:Y:S01]  /*ce30*/  FMUL.FTZ R129, R129, R26 ;  /* 0x0000001a81817220 */ /* 0x000fe20000410000 */
[----:B------:R1:W-:Y:S01]  /*ce40*/  MUFU.EX2 R27, R0 ;  /* 0x00000000001b7308 */ /* 0x0003e20000000800 */
[----:B------:R-:W-:Y:S01]  /*ce50*/  IMAD.WIDE.U32 R4, R2, -0x2daee0ad, RZ ;  /* 0xd2511f5302047825 */ /* 0x000fe200078e00ff */
[----:B------:R-:W-:Y:S01]  /*ce60*/  LOP3.LUT R2, R139, UR8, R182, 0x96, !PT ;  /* 0x000000088b027c12 */ /* 0x000fe2000f8e96b6 */
[----:B------:R-:W-:Y:S02]  /*ce70*/  LDSM.16.MT88.4 R112, [R210+0xb800] ;  /* 0x00b80000d270783b */ /* 0x000fe40000004200 */
[----:B------:R-:W-:-:S02]  /*ce80*/  FMUL.FTZ R130, R130, R25 ;  /* 0x0000001982827220 */ /* 0x000fc40000410000 */
[----:B------:R-:W-:Y:S02]  /*ce90*/  FMUL.FTZ R131, R131, R25 ;  /* 0x0000001983837220 */ /* 0x000fe40000410000 */
[----:B------:R-:W-:-:S04]  /*cea0*/  IMAD.WIDE.U32 R2, R2, -0x2daee0ad, RZ ;  /* 0xd2511f5302027825 */ /* 0x000fc800078e00ff */
[----:B-1----:R-:W-:-:S04]  /*ceb0*/  FFMA.FTZ R0, R236, c[0x0][0x23c], -R16 ;  /* 0x00008f00ec007a23 */ /* 0x002fc80000010810 */
[----:B------:R1:W-:Y:S01]  /*cec0*/  MUFU.EX2 R30, R0 ;  /* 0x00000000001e7308 */ /* 0x0003e20000000800 */
[----:B------:R-:W-:Y:S02]  /*ced0*/  LOP3.LUT R6, R5, UR17, R190, 0x96, !PT ;  /* 0x0000001105067c12 */ /* 0x000fe4000f8e96be */
[----:B------:R-:W-:Y:S02]  /*cee0*/  LOP3.LUT R7, R4, 0xffff, RZ, 0xc0, !PT ;  /* 0x0000ffff04077812 */ /* 0x000fe400078ec0ff */
[----:B------:R-:W-:Y:S01]  /*cef0*/  LOP3.LUT R5, R2, 0xffff, RZ, 0xc0, !PT ;  /* 0x0000ffff02057812 */ /* 0x000fe200078ec0ff */
[----:B------:R-:W-:Y:S01]  /*cf00*/  HMMA.16816.F32 R100, R8, R20, R100 ;  /* 0x000000140864723c */ /* 0x000fe20000001864 */
[----:B-1----:R-:W-:-:S07]  /*cf10*/  FFMA.FTZ R0, R239, c[0x0][0x23c], -R16 ;  /* 0x00008f00ef007a23 */ /* 0x002fce0000010810 */
[C---:B------:R-:W-:Y:S01]  /*cf20*/  HMMA.16816.F32 R116, R8.reuse, R12, R116 ;  /* 0x0000000c0874723c */ /* 0x040fe20000001874 */
[----:B------:R1:W2:Y:S07]  /*cf30*/  MUFU.EX2 R29, R0 ;  /* 0x00000000001d7308 */ /* 0x0002ae0000000800 */
[----:B------:R-:W-:Y:S01]  /*cf40*/  HMMA.16816.F32 R140, R8, R14, R128 ;  /* 0x0000000e088c723c */ /* 0x000fe20000001880 */
[----:B------:R-:W-:Y:S02]  /*cf50*/  LOP3.LUT R13, R2, 0xff, RZ, 0xc0, !PT ;  /* 0x000000ff020d7812 */ /* 0x000fe400078ec0ff */
[----:B------:R-:W-:-:S04]  /*cf60*/  SHF.R.U32.HI R12, RZ, 0x18, R2 ;  /* 0x00000018ff0c7819 */ /* 0x000fc80000011602 */
[----:B------:R-:W-:Y:S02]  /*cf70*/  SHF.R.U32.HI R9, RZ, 0x10, R4 ;  /* 0x00000010ff097819 */ /* 0x000fe40000011604 */
[----:B-1----:R-:W-:Y:S01]  /*cf80*/  LOP3.LUT R0, R3, UR17, R180, 0x96, !PT ;  /* 0x0000001103007c12 */ /* 0x002fe2000f8e96b4 */
[--C-:B------:R-:W-:Y:S01]  /*cf90*/  FFMA.FTZ R3, R240, c[0x0][0x23c], -R17.reuse ;  /* 0x00008f00f0037a23 */ /* 0x100fe20000010811 */
[----:B------:R-:W-:Y:S02]  /*cfa0*/  LOP3.LUT R11, R4, 0xff, RZ, 0xc0, !PT ;  /* 0x000000ff040b7812 */ /* 0x000fe400078ec0ff */
[----:B------:R-:W-:Y:S01]  /*cfb0*/  SHF.R.U32.HI R10, RZ, 0x10, R2 ;  /* 0x00000010ff0a7819 */ /* 0x000fe20000011602 */
[----:B------:R1:W-:Y:S01]  /*cfc0*/  MUFU.EX2 R22, R3 ;  /* 0x0000000300167308 */ /* 0x0003e20000000800 */
[----:B------:R-:W-:Y:S02]  /*cfd0*/  SHF.R.U32.HI R8, RZ, 0x18, R4 ;  /* 0x00000018ff087819 */ /* 0x000fe40000011604 */
[----:B------:R-:W-:Y:S01]  /*cfe0*/  LOP3.LUT R2, R9, 0xff, RZ, 0xc0, !PT ;  /* 0x000000ff09027812 */ /* 0x000fe200078ec0ff */
[----:B------:R-:W-:-:S04]  /*cff0*/  FFMA.FTZ R4, R241, c[0x0][0x23c], -R17 ;  /* 0x00008f00f1047a23 */ /* 0x000fc80000010811 */
[----:B------:R3:W5:Y:S01]  /*d000*/  MUFU.EX2 R21, R4 ;  /* 0x0000000400157308 */ /* 0x0007620000000800 */
[----:B-1----:R-:W-:-:S04]  /*d010*/  SHF.R.U32.HI R3, RZ, 0x8, R7 ;  /* 0x00000008ff037819 */ /* 0x002fc80000011607 */
[----:B------:R-:W-:Y:S02]  /*d020*/  PRMT R14, R11, 0x5410, R3 ;  /* 0x000054100b0e7816 */ /* 0x000fe40000000003 */
[----:B------:R-:W-:Y:S02]  /*d030*/  PRMT R11, R2, 0x5410, R8 ;  /* 0x00005410020b7816 */ /* 0x000fe40000000008 */
[----:B------:R-:W-:Y:S02]  /*d040*/  LOP3.LUT R2, R6, 0xffff, RZ, 0xc0, !PT ;  /* 0x0000ffff06027812 */ /* 0x000fe400078ec0ff */
[----:B------:R-:W-:Y:S02]  /*d050*/  LOP3.LUT R3, R10, 0xff, RZ, 0xc0, !PT ;  /* 0x000000ff0a037812 */ /* 0x000fe400078ec0ff */
[----:B---3--:R-:W-:Y:S02]  /*d060*/  SHF.R.U32.HI R4, RZ, 0x8, R5 ;  /* 0x00000008ff047819 */ /* 0x008fe40000011605 */
[----:B------:R-:W-:-:S02]  /*d070*/  LOP3.LUT R5, R6, 0xff, RZ, 0xc0, !PT ;  /* 0x000000ff06057812 */ /* 0x000fc400078ec0ff */
[----:B------:R-:W-:Y:S02]  /*d080*/  SHF.R.U32.HI R2, RZ, 0x8, R2 ;  /* 0x00000008ff027819 */ /* 0x000fe40000011602 */
[----:B------:R-:W-:Y:S01]  /*d090*/  PRMT R12, R3, 0x5410, R12 ;  /* 0x00005410030c7816 */ /* 0x000fe2000000000c */
[--C-:B------:R-:W-:Y:S01]  /*d0a0*/  FFMA.FTZ R3, R243, c[0x0][0x23c], -R17.reuse ;  /* 0x00008f00f3037a23 */ /* 0x100fe20000010811 */
[----:B------:R-:W-:Y:S01]  /*d0b0*/  PRMT R13, R13, 0x5410, R4 ;  /* 0x000054100d0d7816 */ /* 0x000fe20000000004 */
[----:B------:R-:W-:Y:S01]  /*d0c0*/  FFMA.FTZ R7, R242, c[0x0][0x23c], -R17 ;  /* 0x00008f00f2077a23 */ /* 0x000fe20000010811 */
[----:B------:R-:W-:Y:S02]  /*d0d0*/  PRMT R9, R5, 0x5410, R2 ;  /* 0x0000541005097816 */ /* 0x000fe40000000002 */
[----:B------:R-:W-:Y:S01]  /*d0e0*/  SHF.R.U32.HI R4, RZ, 0x10, R6 ;  /* 0x00000010ff047819 */ /* 0x000fe20000011606 */
[----:B------:R1:W-:Y:S01]  /*d0f0*/  MUFU.EX2 R16, R3 ;  /* 0x0000000300107308 */ /* 0x0003e20000000800 */
[----:B------:R-:W-:-:S02]  /*d100*/  LOP3.LUT R2, R0, 0xffff, RZ, 0xc0, !PT ;  /* 0x0000ffff00027812 */ /* 0x000fc400078ec0ff */
[----:B------:R-:W-:Y:S02]  /*d110*/  LOP3.LUT R5, R4, 0xff, RZ, 0xc0, !PT ;  /* 0x000000ff04057812 */ /* 0x000fe400078ec0ff */
[----:B------:R-:W-:Y:S01]  /*d120*/  SHF.R.U32.HI R4, RZ, 0x8, R2 ;  /* 0x00000008ff047819 */ /* 0x000fe20000011602 */
[----:B------:R-:W-:Y:S01]  /*d130*/  IMAD.MOV.U32 R240, RZ, RZ, R83 ;  /* 0x000000fffff07224 */ /* 0x000fe200078e0053 */
[----:B------:R-:W-:Y:S01]  /*d140*/  SHF.R.U32.HI R2, RZ, 0x18, R0 ;  /* 0x00000018ff027819 */ /* 0x000fe20000011600 */
[----:B------:R3:W-:Y:S01]  /*d150*/  MUFU.EX2 R20, R7 ;  /* 0x0000000700147308 */ /* 0x0007e20000000800 */
[----:B------:R-:W-:Y:S02]  /*d160*/  SHF.R.U32.HI R8, RZ, 0x18, R6 ;  /* 0x00000018ff087819 */ /* 0x000fe40000011606 */
[----:B-1----:R-:W-:Y:S01]  /*d170*/  SHF.R.U32.HI R3, RZ, 0x10, R0 ;  /* 0x00000010ff037819 */ /* 0x002fe20000011600 */
[----:B------:R-:W-:Y:S01]  /*d180*/  FFMA.FTZ R6, R178, c[0x0][0x23c], -R18 ;  /* 0x00008f00b2067a23 */ /* 0x000fe20000010812 */
[----:B---3--:R-:W-:-:S02]  /*d190*/  LOP3.LUT R7, R0, 0xff, RZ, 0xc0, !PT ;  /* 0x000000ff00077812 */ /* 0x008fc400078ec0ff */
[----:B------:R-:W-:Y:S02]  /*d1a0*/  LOP3.LUT R0, R3, 0xff, RZ, 0xc0, !PT ;  /* 0x000000ff03007812 */ /* 0x000fe400078ec0ff */
[----:B------:R-:W-:Y:S01]  /*d1b0*/  PRMT R7, R7, 0x5410, R4 ;  /* 0x0000541007077816 */ /* 0x000fe20000000004 */
[----:B------:R-:W-:Y:S01]  /*d1c0*/  FFMA.FTZ R4, R179, c[0x0][0x23c], -R18 ;  /* 0x00008f00b3047a23 */ /* 0x000fe20000010812 */
[----:B------:R-:W-:Y:S01]  /*d1d0*/  PRMT R10, R0, 0x5410, R2 ;  /* 0x00005410000a7816 */ /* 0x000fe20000000002 */
[--C-:B------:R-:W-:Y:S01]  /*d1e0*/  HSET2.LE.AND R0, R14, R240.reuse, PT ;  /* 0x000000f00e007233 */ /* 0x100fe20003803000 */
[----:B------:R-:W-:Y:S01]  /*d1f0*/  IMAD.MOV.U32 R80, RZ, RZ, R175 ;  /* 0x000000ffff507224 */ /* 0x000fe200078e00af */
[----:B------:R-:W-:Y:S01]  /*d200*/  MOV R97, R158 ;  /* 0x0000009e00617202 */ /* 0x000fe20000000f00 */
[----:B------:R-:W-:Y:S01]  /*d210*/  IMAD.MOV.U32 R81, RZ, RZ, R174 ;  /* 0x000000ffff517224 */ /* 0x000fe200078e00ae */
[----:B----4-:R-:W-:Y:S01]  /*d220*/  F2FP.PACK_AB R2, R33, R32 ;  /* 0x000000202102723e */ /* 0x010fe200000000ff */
[----:B------:R-:W-:Y:S01]  /*d230*/  IMAD.MOV.U32 R82, RZ, RZ, R173 ;  /* 0x000000ffff527224 */ /* 0x000fe200078e00ad */
[----:B------:R-:W-:Y:S01]  /*d240*/  HSET2.LE.AND R3, R11, R240, PT ;  /* 0x000000f00b037233 */ /* 0x000fe20003803000 */
[----:B------:R-:W-:-:S02]  /*d250*/  IMAD.MOV.U32 R83, RZ, RZ, R172 ;  /* 0x000000ffff537224 */ /* 0x000fc400078e00ac */
[----:B------:R-:W-:Y:S01]  /*d260*/  IMAD.MOV.U32 R96, RZ, RZ, R159 ;  /* 0x000000ffff607224 */ /* 0x000fe200078e009f */
[----:B------:R-:W-:Y:S01]  /*d270*/  LDSM.16.MT88.4 R172, [R207+0xa800] ;  /* 0x00a80000cfac783b */ /* 0x000fe20000004200 */
[----:B------:R-:W-:Y:S02]  /*d280*/  IMAD.MOV.U32 R98, RZ, RZ, R157 ;  /* 0x000000ffff627224 */ /* 0x000fe400078e009d */
[----:B------:R-:W-:Y:S01]  /*d290*/  IMAD.MOV.U32 R99, RZ, RZ, R156 ;  /* 0x000000ffff637224 */ /* 0x000fe200078e009c */
[----:B------:R1:W-:Y:S01]  /*d2a0*/  MUFU.EX2 R15, R6 ;  /* 0x00000006000f7308 */ /* 0x0003e20000000800 */
[----:B------:R-:W3:Y:S01]  /*d2b0*/  LDSM.16.MT88.4 R156, [R205+0xa800] ;  /* 0x00a80000cd9c783b */ /* 0x000ee20000004200 */
[----:B------:R-:W-:Y:S01]  /*d2c0*/  LOP3.LUT R130, R0, R2, RZ, 0xc0, !PT ;  /* 0x0000000200827212 */ /* 0x000fe200078ec0ff */
[----:B------:R-:W-:Y:S01]  /*d2d0*/  HSET2.LE.AND R0, R9, R240, PT ;  /* 0x000000f009007233 */ /* 0x000fe20003803000 */
[----:B------:R-:W-:-:S04]  /*d2e0*/  F2FP.PACK_AB R2, R31, R28 ;  /* 0x0000001c1f02723e */ /* 0x000fc800000000ff */
[----:B------:R2:W4:Y:S01]  /*d2f0*/  MUFU.EX2 R11, R4 ;  /* 0x00000004000b7308 */ /* 0x0005220000000800 */
[----:B------:R-:W-:Y:S02]  /*d300*/  LOP3.LUT R128, R0, R2, RZ, 0xc0, !PT ;  /* 0x0000000200807212 */ /* 0x000fe400078ec0ff */
[----:B-1----:R-:W-:Y:S01]  /*d310*/  PRMT R6, R5, 0x5410, R8 ;  /* 0x0000541005067816 */ /* 0x002fe20000000008 */
[--C-:B------:R-:W-:Y:S01]  /*d320*/  FFMA.FTZ R5, R181, c[0x0][0x23c], -R18.reuse ;  /* 0x00008f00b5057a23 */ /* 0x100fe20000010812 */
[----:B--2---:R-:W-:Y:S01]  /*d330*/  F2FP.PACK_AB R4, R29, R30 ;  /* 0x0000001e1d04723e */ /* 0x004fe200000000ff */
[----:B------:R-:W-:-:S03]  /*d340*/  FFMA.FTZ R8, R176, c[0x0][0x23c], -R18 ;  /* 0x00008f00b0087a23 */ /* 0x000fc60000010812 */
[----:B------:R-:W-:Y:S01]  /*d350*/  LOP3.LUT R131, R3, R4, RZ, 0xc0, !PT ;  /* 0x0000000403837212 */ /* 0x000fe200078ec0ff */
[--C-:B------:R-:W-:Y:S01]  /*d360*/  HSET2.LE.AND R3, R6, R240.reuse, PT ;  /* 0x000000f006037233 */ /* 0x100fe20003803000 */
[----:B------:R-:W-:Y:S01]  /*d370*/  F2FP.PACK_AB R4, R27, R23 ;  /* 0x000000171b04723e */ /* 0x000fe200000000ff */
[--C-:B------:R-:W-:Y:S01]  /*d380*/  HSET2.LE.AND R0, R7, R240.reuse, PT ;  /* 0x000000f007007233 */ /* 0x100fe20003803000 */
[----:B-----5:R-:W-:Y:S01]  /*d390*/  F2FP.PACK_AB R2, R21, R22 ;  /* 0x000000161502723e */ /* 0x020fe200000000ff */
[----:B------:R1:W-:Y:S01]  /*d3a0*/  MUFU.EX2 R9, R5 ;  /* 0x0000000500097308 */ /* 0x0003e20000000800 */
[----:B------:R-:W-:Y:S02]  /*d3b0*/  LOP3.LUT R129, R3, R4, RZ, 0xc0, !PT ;  /* 0x0000000403817212 */ /* 0x000fe400078ec0ff */
[----:B------:R-:W-:Y:S01]  /*d3c0*/  LOP3.LUT R124, R0, R2, RZ, 0xc0, !PT ;  /* 0x00000002007c7212 */ /* 0x000fe200078ec0ff */
[----:B------:R-:W-:-:S04]  /*d3d0*/  HSET2.LE.AND R0, R10, R240, PT ;  /* 0x000000f00a007233 */ /* 0x000fc80003803000 */
[----:B------:R-:W2:Y:S01]  /*d3e0*/  MUFU.EX2 R3, R8 ;  /* 0x0000000800037308 */ /* 0x000ea20000000800 */
[----:B----4-:R-:W-:-:S04]  /*d3f0*/  F2FP.PACK_AB R2, R11, R15 ;  /* 0x0000000f0b02723e */ /* 0x010fc800000000ff */
[----:B------:R-:W-:Y:S01]  /*d400*/  LOP3.LUT R125, R0, R2, RZ, 0xc0, !PT ;  /* 0x00000002007d7212 */ /* 0x000fe200078ec0ff */
[--C-:B------:R-:W-:Y:S01]  /*d410*/  HSET2.LE.AND R0, R13, R240.reuse, PT ;  /* 0x000000f00d007233 */ /* 0x100fe20003803000 */
[----:B------:R-:W-:Y:S01]  /*d420*/  F2FP.PACK_AB R2, R16, R20 ;  /* 0x000000141002723e */ /* 0x000fe200000000ff */
[----:B------:R-:W-:Y:S01]  /*d430*/  IMAD.MOV.U32 R236, RZ, RZ, R64 ;  /* 0x000000ffffec7224 */ /* 0x000fe200078e0040 */
[----:B-1----:R-:W1:Y:S02]  /*d440*/  LDSM.16.MT88.4 R4, [R209+0xb800] ;  /* 0x00b80000d104783b */ /* 0x002e640000004200 */
[----:B------:R-:W-:Y:S01]  /*d450*/  LOP3.LUT R126, R0, R2, RZ, 0xc0, !PT ;  /* 0x00000002007e7212 */ /* 0x000fe200078ec0ff */
[----:B------:R-:W-:Y:S01]  /*d460*/  HSET2.LE.AND R0, R12, R240, PT ;  /* 0x000000f00c007233 */ /* 0x000fe20003803000 */
[----:B--2---:R-:W-:Y:S01]  /*d470*/  F2FP.PACK_AB R2, R3, R9 ;  /* 0x000000090302723e */ /* 0x004fe200000000ff */
[----:B------:R-:W-:-:S03]  /*d480*/  IMAD.MOV.U32 R237, RZ, RZ, R65 ;  /* 0x000000ffffed7224 */ /* 0x000fc600078e0041 */
[----:B------:R-:W-:Y:S01]  /*d490*/  LOP3.LUT R127, R0, R2, RZ, 0xc0, !PT ;  /* 0x00000002007f7212 */ /* 0x000fe200078ec0ff */
[----:B------:R-:W-:Y:S01]  /*d4a0*/  IMAD.MOV.U32 R238, RZ, RZ, R66 ;  /* 0x000000ffffee7224 */ /* 0x000fe200078e0042 */
[----:B------:R-:W-:Y:S01]  /*d4b0*/  MOV R66, R49 ;  /* 0x0000003100427202 */ /* 0x000fe20000000f00 */
[----:B------:R-:W-:Y:S02]  /*d4c0*/  IMAD.MOV.U32 R239, RZ, RZ, R67 ;  /* 0x000000ffffef7224 */ /* 0x000fe400078e0043 */
[----:B------:R-:W-:Y:S02]  /*d4d0*/  IMAD.MOV.U32 R67, RZ, RZ, R48 ;  /* 0x000000ffff437224 */ /* 0x000fe400078e0030 */
[----:B------:R-:W-:Y:S02]  /*d4e0*/  IMAD.MOV.U32 R65, RZ, RZ, R50 ;  /* 0x000000ffff417224 */ /* 0x000fe400078e0032 */
[----:B------:R-:W-:Y:S01]  /*d4f0*/  IMAD.MOV.U32 R64, RZ, RZ, R51 ;  /* 0x000000ffff407224 */ /* 0x000fe200078e0033 */
[----:B---3--:R-:W-:Y:S01]  /*d500*/  HMMA.16816.F32 R144, R128, R156, R144 ;  /* 0x0000009c8090723c */ /* 0x008fe20000001890 */
[----:B------:R-:W-:Y:S01]  /*d510*/  IMAD.MOV.U32 R188, RZ, RZ, R65 ;  /* 0x000000ffffbc7224 */ /* 0x000fe200078e0041 */
[----:B------:R-:W2:Y:S01]  /*d520*/  LDSM.16.MT88.4 R48, [R210+0xa800] ;  /* 0x00a80000d230783b */ /* 0x000ea20000004200 */
[----:B------:R-:W-:-:S02]  /*d530*/  IMAD.MOV.U32 R235, RZ, RZ, R64 ;  /* 0x000000ffffeb7224 */ /* 0x000fc400078e0040 */
[----:B------:R-:W-:Y:S02]  /*d540*/  IMAD.MOV.U32 R234, RZ, RZ, R66 ;  /* 0x000000ffffea7224 */ /* 0x000fe400078e0042 */
[----:B------:R-:W-:Y:S01]  /*d550*/  IMAD.MOV.U32 R177, RZ, RZ, R67 ;  /* 0x000000ffffb17224 */ /* 0x000fe200078e0043 */
[C---:B------:R-:W-:Y:S01]  /*d560*/  HMMA.16816.F32 R148, R124.reuse, R156, R148 ;  /* 0x0000009c7c94723c */ /* 0x040fe20000001894 */
[----:B------:R-:W3:Y:S07]  /*d570*/  LDSM.16.MT88.4 R64, [R209+0xa800] ;  /* 0x00a80000d140783b */ /* 0x000eee0000004200 */
[----:B------:R-:W-:Y:S08]  /*d580*/  HMMA.16816.F32 R152, R124, R158, R152 ;  /* 0x0000009e7c98723c */ /* 0x000ff00000001898 */
[-C--:B------:R-:W-:Y:S08]  /*d590*/  HMMA.16816.F32 R160, R128, R172.reuse, R160 ;  /* 0x000000ac80a0723c */ /* 0x080ff000000018a0 */
[C---:B------:R-:W-:Y:S08]  /*d5a0*/  HMMA.16816.F32 R164, R124.reuse, R172, R164 ;  /* 0x000000ac7ca4723c */ /* 0x040ff000000018a4 */
[----:B------:R-:W-:Y:S08]  /*d5b0*/  HMMA.16816.F32 R168, R124, R174, R168 ;  /* 0x000000ae7ca8723c */ /* 0x000ff000000018a8 */
[C---:B------:R-:W-:Y:S01]  /*d5c0*/  HMMA.16816.F32 R156, R128.reuse, R158, R96 ;  /* 0x0000009e809c723c */ /* 0x040fe20000001860 */
[----:B------:R-:W-:Y:S07]  /*d5d0*/  LDSM.16.MT88.4 R96, [R207+0xb800] ;  /* 0x00b80000cf60783b */ /* 0x000fee0000004200 */
[----:B------:R-:W-:Y:S01]  /*d5e0*/  HMMA.16816.F32 R172, R128, R174, R80 ;  /* 0x000000ae80ac723c */ /* 0x000fe20000001850 */
[----:B------:R-:W4:Y:S01]  /*d5f0*/  LDSM.16.MT88.4 R80, [R205+0xb800] ;  /* 0x00b80000cd50783b */ /* 0x000f220000004200 */
[----:B------:R-:W-:-:S02]  /*d600*/  FFMA.FTZ R8, R235, R26, R203 ;  /* 0x0000001aeb087223 */ /* 0x000fc400000100cb */
[----:B------:R-:W-:-:S04]  /*d610*/  FFMA.FTZ R2, R177, R24, R191 ;  /* 0x00000018b1027223 */ /* 0x000fc800000100bf */
[----:B-1----:R-:W-:Y:S01]  /*d620*/  HMMA.16816.F32 R120, R124, R4, R120 ;  /* 0x000000047c78723c */ /* 0x002fe20000001878 */
[----:B------:R-:W-:Y:S02]  /*d630*/  FFMA.FTZ R0, R188, R19, R133 ;  /* 0x00000013bc007223 */ /* 0x000fe40000010085 */
[----:B------:R-:W-:-:S05]  /*d640*/  FADD.FTZ R12, R200, R8 ;  /* 0x00000008c80c7221 */ /* 0x000fca0000010000 */
[----:B------:R-:W-:Y:S01]  /*d650*/  HMMA.16816.F32 R116, R128, R4, R116 ;  /* 0x000000048074723c */ /* 0x000fe20000001874 */
[----:B------:R-:W-:-:S06]  /*d660*/  FADD.FTZ R8, R189, R2 ;  /* 0x00000002bd087221 */ /* 0x000fcc0000010000 */
[----:B------:R-:W-:Y:S01]  /*d670*/  FFMA.FTZ R4, R234, R25, R195 ;  /* 0x00000019ea047223 */ /* 0x000fe200000100c3 */
[----:B--2---:R-:W-:Y:S01]  /*d680*/  HMMA.16816.F32 R40, R124, R48, R40 ;  /* 0x000000307c28723c */ /* 0x004fe20000001828 */
[----:B------:R-:W-:Y:S02]  /*d690*/  FADD.FTZ R5, R132, R0 ;  /* 0x0000000084057221 */ /* 0x000fe40000010000 */
[----:B------:R-:W-:Y:S02]  /*d6a0*/  FADD.FTZ R10, R194, R4 ;  /* 0x00000004c20a7221 */ /* 0x000fe40000010000 */
[----:B------:R-:W-:-:S03]  /*d6b0*/  FADD.FTZ R4, R202, R12 ;  /* 0x0000000cca047221 */ /* 0x000fc60000010000 */
[----:B------:R-:W-:Y:S01]  /*d6c0*/  HMMA.16816.F32 R44, R124, R50, R44 ;  /* 0x000000327c2c723c */ /* 0x000fe2000000182c */
[----:B------:R-:W-:Y:S02]  /*d6d0*/  FADD.FTZ R2, R193, R10 ;  /* 0x0000000ac1027221 */ /* 0x000fe40000010000 */
[----:B------:R-:W-:-:S05]  /*d6e0*/  FADD.FTZ R0, R183, R8 ;  /* 0x00000008b7007221 */ /* 0x000fca0000010000 */
[----:B---3--:R-:W-:Y:S01]  /*d6f0*/  HMMA.16816.F32 R56, R124, R64, R56 ;  /* 0x000000407c38723c */ /* 0x008fe20000001838 */
[----:B------:R-:W-:-:S07]  /*d700*/  FADD.FTZ R5, R35, R5 ;  /* 0x0000000523057221 */ /* 0x000fce0000010000 */
        /* <DEDUP_REMOVED lines=94> */
[----:B------:R-:W4:Y:S04]  /*dcf0*/  LDSM.16.M88.4 R12, [R206] ;  /* 0x00000000ce0c783b */ /* 0x000f280000000200 */
[----:B------:R-:W-:Y:S04]  /*dd00*/  LDSM.16.M88.4 R28, [R215] ;  /* 0x00000000d71c783b */ /* 0x000fe80000000200 */
[----:B--2---:R-:W2:Y:S04]  /*dd10*/  LDSM.16.M88.4 R8, [R206+0x2000] ;  /* 0x00200000ce08783b */ /* 0x004ea80000000200 */
[----:B------:R-:W-:Y:S04]  /*dd20*/  LDSM.16.M88.4 R24, [R218] ;  /* 0x00000000da18783b */ /* 0x000fe80000000200 */
[----:B---3--:R-:W3:Y:S04]  /*dd30*/  LDSM.16.M88.4 R4, [R208+0x2000] ;  /* 0x00200000d004783b */ /* 0x008ee80000000200 */
[----:B------:R-:W0:Y:S01]  /*dd40*/  LDGDEPBAR ;  /* 0x00000000000079af */ /* 0x000e220000000000 */
[----:B----4-:R-:W-:Y:S08]  /*dd50*/  HMMA.16816.F32 R188, R12, R16, RZ ;  /* 0x000000100cbc723c */ /* 0x010ff000000018ff */
[C---:B--2---:R-:W-:Y:S08]  /*dd60*/  HMMA.16816.F32 R184, R8.reuse, R20, RZ ;  /* 0x0000001408b8723c */ /* 0x044ff000000018ff */
[C---:B------:R-:W-:Y:S08]  /*dd70*/  HMMA.16816.F32 R176, R8.reuse, R16, RZ ;  /* 0x0000001008b0723c */ /* 0x040ff000000018ff */
[C---:B------:R-:W-:Y:S08]  /*dd80*/  HMMA.16816.F32 R180, R8.reuse, R22, RZ ;  /* 0x0000001608b4723c */ /* 0x040ff000000018ff */
[----:B------:R-:W-:Y:S01]  /*dd90*/  HMMA.16816.F32 R32, R8, R18, RZ ;  /* 0x000000120820723c */ /* 0x000fe200000018ff */
[----:B------:R-:W2:Y:S07]  /*dda0*/  LDSM.16.M88.4 R8, [R208] ;  /* 0x00000000d008783b */ /* 0x000eae0000000200 */
[C---:B------:R-:W-:Y:S08]  /*ddb0*/  HMMA.16816.F32 R192, R12.reuse, R20, RZ ;  /* 0x000000140cc0723c */ /* 0x040ff000000018ff */
[C---:B------:R-:W-:Y:S08]  /*ddc0*/  HMMA.16816.F32 R228, R12.reuse, R22, RZ ;  /* 0x000000160ce4723c */ /* 0x040ff000000018ff */
[----:B------:R-:W-:Y:S01]  /*ddd0*/  HMMA.16816.F32 R140, R12, R18, RZ ;  /* 0x000000120c8c723c */ /* 0x000fe200000018ff */
[----:B------:R-:W-:Y:S04]  /*dde0*/  LDSM.16.M88.4 R16, [R213+0x8000] ;  /* 0x00800000d510783b */ /* 0x000fe80000000200 */
[----:B------:R-:W-:Y:S03]  /*ddf0*/  LDSM.16.M88.4 R12, [R213+0x8800] ;  /* 0x00880000d50c783b */ /* 0x000fe60000000200 */
[C---:B---3--:R-:W-:Y:S08]  /*de00*/  HMMA.16816.F32 R200, R4.reuse, R28, R184 ;  /* 0x0000001c04c8723c */ /* 0x048ff000000018b8 */
[C---:B------:R-:W-:Y:S08]  /*de10*/  HMMA.16816.F32 R184, R4.reuse, R24, R176 ;  /* 0x0000001804b8723c */ /* 0x040ff000000018b0 */
[C---:B------:R-:W-:Y:S08]  /*de20*/  HMMA.16816.F32 R196, R4.reuse, R30, R180 ;  /* 0x0000001e04c4723c */ /* 0x040ff000000018b4 */
[----:B------:R-:W-:Y:S01]  /*de30*/  HMMA.16816.F32 R20, R4, R26, R32 ;  /* 0x0000001a0414723c */ /* 0x000fe20000001820 */
[----:B------:R-:W3:Y:S04]  /*de40*/  LDSM.16.M88.4 R4, [R214+0x2000] ;  /* 0x00200000d604783b */ /* 0x000ee80000000200 */
[----:B------:R-:W-:Y:S03]  /*de50*/  LDSM.16.M88.4 R32, [R211] ;  /* 0x00000000d320783b */ /* 0x000fe60000000200 */
[C---:B--2---:R-:W-:Y:S08]  /*de60*/  HMMA.16816.F32 R188, R8.reuse, R24, R188 ;  /* 0x0000001808bc723c */ /* 0x044ff000000018bc */
[C---:B------:R-:W-:Y:S08]  /*de70*/  HMMA.16816.F32 R232, R8.reuse, R28, R192 ;  /* 0x0000001c08e8723c */ /* 0x040ff000000018c0 */
[C---:B------:R-:W-:Y:S01]  /*de80*/  HMMA.16816.F32 R180, R8.reuse, R30, R228 ;  /* 0x0000001e08b4723c */ /* 0x040fe200000018e4 */
[----:B------:R-:W-:Y:S07]  /*de90*/  LDSM.16.M88.4 R28, [R211+0x800] ;  /* 0x00080000d31c783b */ /* 0x000fee0000000200 */
[----:B------:R-:W-:Y:S01]  /*dea0*/  HMMA.16816.F32 R24, R8, R26, R140 ;  /* 0x0000001a0818723c */ /* 0x000fe2000000188c */
[----:B------:R-:W2:Y:S07]  /*deb0*/  LDSM.16.M88.4 R8, [R214] ;  /* 0x00000000d608783b */ /* 0x000eae0000000200 */
[C---:B---3--:R-:W-:Y:S08]  /*dec0*/  HMMA.16816.F32 R176, R4.reuse, R16, R200 ;  /* 0x0000001004b0723c */ /* 0x048ff000000018c8 */
[C---:B------:R-:W-:Y:S08]  /*ded0*/  HMMA.16816.F32 R192, R4.reuse, R12, R184 ;  /* 0x0000000c04c0723c */ /* 0x040ff000000018b8 */
[C---:B------:R-:W-:Y:S08]  /*dee0*/  HMMA.16816.F32 R140, R4.reuse, R18, R196 ;  /* 0x00000012048c723c */ /* 0x040ff000000018c4 */
[----:B------:R-:W-:Y:S01]  /*def0*/  HMMA.16816.F32 R20, R4, R14, R20 ;  /* 0x0000000e0414723c */ /* 0x000fe20000001814 */
[----:B------:R-:W3:Y:S07]  /*df00*/  LDSM.16.M88.4 R4, [R212+0x2000] ;  /* 0x00200000d404783b */ /* 0x000eee0000000200 */
[C---:B--2---:R-:W-:Y:S08]  /*df10*/  HMMA.16816.F32 R196, R8.reuse, R12, R188 ;  /* 0x0000000c08c4723c */ /* 0x044ff000000018bc */
[C---:B------:R-:W-:Y:S08]  /*df20*/  HMMA.16816.F32 R232, R8.reuse, R16, R232 ;  /* 0x0000001008e8723c */ /* 0x040ff000000018e8 */
[C---:B------:R-:W-:Y:S08]  /*df30*/  HMMA.16816.F32 R200, R8.reuse, R18, R180 ;  /* 0x0000001208c8723c */ /* 0x040ff000000018b4 */
[----:B------:R-:W-:Y:S01]  /*df40*/  HMMA.16816.F32 R188, R8, R14, R24 ;  /* 0x0000000e08bc723c */ /* 0x000fe20000001818 */
[----:B------:R-:W2:Y:S04]  /*df50*/  LDSM.16.M88.4 R8, [R212] ;  /* 0x00000000d408783b */ /* 0x000ea80000000200 */
[----:B------:R-:W-:Y:S03]  /*df60*/  LDSM.16.M88.4 R24, [R204+0x9800] ;  /* 0x00980000cc18783b */ /* 0x000fe60000000200 */
[C---:B---3--:R-:W-:Y:S01]  /*df70*/  HMMA.16816.F32 R184, R4.reuse, R32, R176 ;  /* 0x0000002004b8723c */ /* 0x048fe200000018b0 */
[----:B------:R-:W-:Y:S07]  /*df80*/  LDSM.16.M88.4 R12, [R206+0x4000] ;  /* 0x00400000ce0c783b */ /* 0x000fee0000000200 */
[C---:B------:R-:W-:Y:S08]  /*df90*/  HMMA.16816.F32 R180, R4.reuse, R34, R140 ;  /* 0x0000002204b4723c */ /* 0x040ff0000000188c */
[C---:B------:R-:W-:Y:S08]  /*dfa0*/  HMMA.16816.F32 R176, R4.reuse, R28, R192 ;  /* 0x0000001c04b0723c */ /* 0x040ff000000018c0 */
[----:B------:R-:W-:Y:S01]  /*dfb0*/  HMMA.16816.F32 R140, R4, R30, R20 ;  /* 0x0000001e048c723c */ /* 0x000fe20000001814 */
[----:B------:R-:W3:Y:S04]  /*dfc0*/  LDSM.16.M88.4 R4, [R206+0x6000] ;  /* 0x00600000ce04783b */ /* 0x000ee80000000200 */
[----:B------:R-:W4:Y:S03]  /*dfd0*/  LDSM.16.M88.4 R20, [R204+0x9000] ;  /* 0x00900000cc14783b */ /* 0x000f260000000200 */
[C---:B--2---:R-:W-:Y:S08]  /*dfe0*/  HMMA.16816.F32 R16, R8.reuse, R32, R232 ;  /* 0x000000200810723c */ /* 0x044ff000000018e8 */
[C---:B------:R-:W-:Y:S08]  /*dff0*/  HMMA.16816.F32 R200, R8.reuse, R34, R200 ;  /* 0x0000002208c8723c */ /* 0x040ff000000018c8 */
[C---:B------:R-:W-:Y:S08]  /*e000*/  HMMA.16816.F32 R196, R8.reuse, R28, R196 ;  /* 0x0000001c08c4723c */ /* 0x040ff000000018c4 */
[----:B------:R-:W-:Y:S01]  /*e010*/  HMMA.16816.F32 R188, R8, R30, R188 ;  /* 0x0000001e08bc723c */ /* 0x000fe200000018bc */
[----:B------:R-:W-:Y:S04]  /*e020*/  LDSM.16.M88.4 R28, [R216] ;  /* 0x00000000d81c783b */ /* 0x000fe80000000200 */
[----:B------:R-:W-:Y:S03]  /*e030*/  LDSM.16.M88.4 R8, [R208+0x4000] ;  /* 0x00400000d008783b */ /* 0x000fe60000000200 */
[C---:B---3--:R-:W-:Y:S08]  /*e040*/  HMMA.16816.F32 R176, R4.reuse, R24, R176 ;  /* 0x0000001804b0723c */ /* 0x048ff000000018b0 */
[C---:B----4-:R-:W-:Y:S08]  /*e050*/  HMMA.16816.F32 R184, R4.reuse, R20, R184 ;  /* 0x0000001404b8723c */ /* 0x050ff000000018b8 */
[C---:B------:R-:W-:Y:S08]  /*e060*/  HMMA.16816.F32 R180, R4.reuse, R22, R180 ;  /* 0x0000001604b4723c */ /* 0x040ff000000018b4 */
[----:B------:R-:W-:Y:S01]  /*e070*/  HMMA.16816.F32 R140, R4, R26, R140 ;  /* 0x0000001a048c723c */ /* 0x000fe2000000188c */
[----:B------:R-:W2:Y:S07]  /*e080*/  LDSM.16.M88.4 R4, [R208+0x6000] ;  /* 0x00600000d004783b */ /* 0x000eae0000000200 */
[C---:B------:R-:W-:Y:S01]  /*e090*/  HMMA.16816.F32 R32, R12.reuse, R20, R16 ;  /* 0x000000140c20723c */ /* 0x040fe20000001810 */
[----:B------:R-:W3:Y:S07]  /*e0a0*/  LDSM.16.M88.4 R16, [R217] ;  /* 0x00000000d910783b */ /* 0x000eee0000000200 */
[C---:B------:R-:W-:Y:S08]  /*e0b0*/  HMMA.16816.F32 R20, R12.reuse, R22, R200 ;  /* 0x000000160c14723c */ /* 0x040ff000000018c8 */
[C---:B------:R-:W-:Y:S08]  /*e0c0*/  HMMA.16816.F32 R192, R12.reuse, R26, R188 ;  /* 0x0000001a0cc0723c */ /* 0x040ff000000018bc */
[----:B------:R-:W-:Y:S01]  /*e0d0*/  HMMA.16816.F32 R196, R12, R24, R196 ;  /* 0x000000180cc4723c */ /* 0x000fe200000018c4 */
[----:B------:R-:W-:Y:S04]  /*e0e0*/  LDSM.16.M88.4 R24, [R213+0x9800] ;  /* 0x00980000d518783b */ /* 0x000fe80000000200 */
[----:B------:R-:W4:Y:S03]  /*e0f0*/  LDSM.16.M88.4 R12, [R214+0x4000] ;  /* 0x00400000d60c783b */ /* 0x000f260000000200 */
[C---:B--2---:R-:W-:Y:S08]  /*e100*/  HMMA.16816.F32 R140, R4.reuse, R30, R140 ;  /* 0x0000001e048c723c */ /* 0x044ff0000000188c */
[C---:B---3--:R-:W-:Y:S08]  /*e110*/  HMMA.16816.F32 R188, R4.reuse, R16, R184 ;  /* 0x0000001004bc723c */ /* 0x048ff000000018b8 */
[C---:B------:R-:W-:Y:S08]  /*e120*/  HMMA.16816.F32 R184, R4.reuse, R18, R180 ;  /* 0x0000001204b8723c */ /* 0x040ff000000018b4 */
[----:B------:R-:W-:Y:S01]  /*e130*/  HMMA.16816.F32 R180, R4, R28, R176 ;  /* 0x0000001c04b4723c */ /* 0x000fe200000018b0 */
[----:B------:R-:W-:Y:S07]  /*e140*/  LDSM.16.M88.4 R4, [R214+0x6000] ;  /* 0x00600000d604783b */ /* 0x000fee0000000200 */
[C---:B------:R-:W-:Y:S08]  /*e150*/  HMMA.16816.F32 R32, R8.reuse, R16, R32 ;  /* 0x000000100820723c */ /* 0x040ff00000001820 */
[C---:B------:R-:W-:Y:S01]  /*e160*/  HMMA.16816.F32 R20, R8.reuse, R18, R20 ;  /* 0x000000120814723c */ /* 0x040fe20000001814 */
[----:B------:R-:W2:Y:S07]  /*e170*/  LDSM.16.M88.4 R16, [R213+0x9000] ;  /* 0x00900000d510783b */ /* 0x000eae0000000200 */
[C---:B------:R-:W-:Y:S08]  /*e180*/  HMMA.16816.F32 R176, R8.reuse, R28, R196 ;  /* 0x0000001c08b0723c */ /* 0x040ff000000018c4 */
[----:B------:R-:W-:Y:S01]  /*e190*/  HMMA.16816.F32 R196, R8, R30, R192 ;  /* 0x0000001e08c4723c */ /* 0x000fe200000018c0 */
[----:B------:R-:W-:Y:S11]  /*e1a0*/  LDSM.16.M88.4 R8, [R212+0x4000] ;  /* 0x00400000d408783b */ /* 0x000ff60000000200 */
[----:B------:R-:W-:Y:S04]  /*e1b0*/  @!UPT UIADD3 URZ, URZ, URZ, URZ ;  /* 0x0000003f3f3ff290 */ /* 0x000fe8000fffe03f */
[----:B----4-:R-:W-:Y:S08]  /*e1c0*/  HMMA.16816.F32 R28, R12, R24, R176 ;  /* 0x000000180c1c723c */ /* 0x010ff000000018b0 */
[C---:B--2---:R-:W-:Y:S08]  /*e1d0*/  HMMA.16816.F32 R192, R4.reuse, R16, R188 ;  /* 0x0000001004c0723c */ /* 0x044ff000000018bc */
[C---:B------:R-:W-:Y:S08]  /*e1e0*/  HMMA.16816.F32 R188, R4.reuse, R18, R184 ;  /* 0x0000001204bc723c */ /* 0x040ff000000018b8 */
[C---:B------:R-:W-:Y:S08]  /*e1f0*/  HMMA.16816.F32 R184, R4.reuse, R24, R180 ;  /* 0x0000001804b8723c */ /* 0x040ff000000018b4 */
[----:B------:R-:W-:Y:S01]  /*e200*/  HMMA.16816.F32 R180, R4, R26, R140 ;  /* 0x0000001a04b4723c */ /* 0x000fe2000000188c */
[----:B------:R-:W-:Y:S07]  /*e210*/  LDSM.16.M88.4 R4, [R212+0x6000] ;  /* 0x00600000d404783b */ /* 0x000fee0000000200 */
[C---:B------:R-:W-:Y:S08]  /*e220*/  HMMA.16816.F32 R140, R12.reuse, R16, R32 ;  /* 0x000000100c8c723c */ /* 0x040ff00000001820 */
[----:B------:R-:W-:Y:S01]  /*e230*/  HMMA.16816.F32 R32, R12, R18, R20 ;  /* 0x000000120c20723c */ /* 0x000fe20000001814 */
[----:B------:R-:W2:Y:S04]  /*e240*/  LDSM.16.M88.4 R20, [R211+0x1000] ;  /* 0x00100000d314783b */ /* 0x000ea80000000200 */
[----:B------:R-:W3:Y:S01]  /*e250*/  LDSM.16.M88.4 R16, [R211+0x1800] ;  /* 0x00180000d310783b */ /* 0x000ee20000000200 */
[----:B------:R-:W-:-:S04]  /*e260*/  DEPBAR.LE SB0, 0x0 ;  /* 0x000080000000791a */ /* 0x000fc80000000000 */
[----:B------:R-:W-:Y:S08]  /*e270*/  HMMA.16816.F32 R12, R12, R26, R196 ;  /* 0x0000001a0c0c723c */ /* 0x000ff000000018c4 */
[C---:B--2---:R-:W-:Y:S08]  /*e280*/  HMMA.16816.F32 R192, R4.reuse, R20, R192 ;  /* 0x0000001404c0723c */ /* 0x044ff000000018c0 */
[C---:B------:R-:W-:Y:S08]  /*e290*/  HMMA.16816.F32 R188, R4.reuse, R22, R188 ;  /* 0x0000001604bc723c */ /* 0x040ff000000018bc */
[C---:B---3--:R-:W-:Y:S08]  /*e2a0*/  HMMA.16816.F32 R184, R4.reuse, R16, R184 ;  /* 0x0000001004b8723c */ /* 0x048ff000000018b8 */
        /* <DEDUP_REMOVED lines=53> */
.L_x_1451:
[----:B------:R-:W-:Y:S05]  /*e600*/  BSYNC B0 ;  /* 0x0000000000007941 */ /* 0x000fea0003800000 */
.L_x_1450:
[----:B------:R-:W0:Y:S02]  /*e610*/  LDGDEPBAR ;  /* 0x00000000000079af */ /* 0x000e240000000000 */
.L_x_1449:
[----:B------:R-:W3:Y:S04]  /*e620*/  LDL R0, [R1+0x80] ;  /* 0x0000800001007983 */ /* 0x000ee80000100800 */
[----:B----4-:R-:W4:Y:S04]  /*e630*/  LDL.64 R6, [R1+0x10] ;  /* 0x0000100001067983 */ /* 0x010f280000100a00 */
[----:B--2---:R-:W2:Y:S04]  /*e640*/  LDL.64 R4, [R1+0x68] ;  /* 0x0000680001047983 */ /* 0x004ea80000100a00 */
[----:B------:R-:W5:Y:S04]  /*e650*/  LDL R2, [R1+0x40] ;  /* 0x0000400001027983 */ /* 0x000f680000100800 */
[----:B------:R-:W1:Y:S02]  /*e660*/  S2R R8, SR_TID.X ;  /* 0x0000000000087919 */ /* 0x000e640000002100 */
[----:B-1----:R-:W-:-:S05]  /*e670*/  IMAD.SHL.U32 R8, R8, 0x2, RZ ;  /* 0x0000000208087824 */ /* 0x002fca00078e00ff */
[----:B------:R-:W-:Y:S01]  /*e680*/  LOP3.LUT R8, R8, 0x6, RZ, 0xc0, !PT ;  /* 0x0000000608087812 */ /* 0x000fe200078ec0ff */
[----:B------:R-:W-:Y:S02]  /*e690*/  IMAD.U32 R9, RZ, RZ, UR31 ;  /* 0x0000001fff097e24 */ /* 0x000fe4000f8e00ff */
[----:B---3--:R-:W-:Y:S02]  /*e6a0*/  IMAD.MOV.U32 R3, RZ, RZ, R0 ;  /* 0x000000ffff037224 */ /* 0x008fe400078e0000 */
[----:B------:R-:W-:-:S04]  /*e6b0*/  IMAD.U32 R0, RZ, RZ, UR32 ;  /* 0x00000020ff007e24 */ /* 0x000fc8000f8e00ff */
[----:B------:R-:W-:-:S05]  /*e6c0*/  IMAD R0, R0, 0x20, R8 ;  /* 0x0000002000007824 */ /* 0x000fca00078e0208 */
[C---:B------:R-:W-:Y:S01]  /*e6d0*/  ISETP.GE.AND P1, PT, R0.reuse, R226, PT ;  /* 0x000000e20000720c */ /* 0x040fe20003f26270 */
[----:B----4-:R-:W-:Y:S01]  /*e6e0*/  IMAD.MOV.U32 R10, RZ, RZ, R6 ;  /* 0x000000ffff0a7224 */ /* 0x010fe200078e0006 */
        /* <DEDUP_REMOVED lines=9> */
[----:B--2---:R-:W-:Y:S01]  /*e780*/  IMAD.MOV.U32 R16, RZ, RZ, R4 ;  /* 0x000000ffff107224 */ /* 0x004fe200078e0004 */
        /* <DEDUP_REMOVED lines=12> */
[----:B-----5:R-:W-:Y:S01]  /*e850*/  IMAD.MOV.U32 R132, RZ, RZ, R2 ;  /* 0x000000ffff847224 */ /* 0x020fe200078e0002 */
[----:B------:R-:W-:Y:S02]  /*e860*/  MOV R17, R5 ;  /* 0x0000000500117202 */ /* 0x000fe40000000f00 */
[----:B------:R-:W-:Y:S02]  /*e870*/  FSEL R15, R141, -INF , !P6 ;  /* 0xff8000008d0f7808 */ /* 0x000fe40007000000 */
[----:B------:R-:W-:-:S02]  /*e880*/  ISETP.LT.OR P5, PT, R8, R222, P5 ;  /* 0x000000de0800720c */ /* 0x000fc40002fa1670 */
[----:B------:R-:W-:Y:S02]  /*e890*/  ISETP.LT.OR P1, PT, R4, R223, P1 ;  /* 0x000000df0400720c */ /* 0x000fe40000f21670 */
[----:B------:R-:W-:Y:S02]  /*e8a0*/  ISETP.GE.AND P6, PT, R6, R227, PT ;  /* 0x000000e30600720c */ /* 0x000fe40003fc6270 */
[----:B------:R-:W-:Y:S02]  /*e8b0*/  ISETP.LT.OR P4, PT, R7, R222, P4 ;  /* 0x000000de0700720c */ /* 0x000fe40002781670 */
[C---:B------:R-:W-:Y:S02]  /*e8c0*/  IADD3 R5, R0.reuse, 0x10, RZ ;  /* 0x0000001000057810 */ /* 0x040fe40007ffe0ff */
[----:B------:R-:W-:Y:S01]  /*e8d0*/  IADD3 R2, R0, 0x19, RZ ;  /* 0x0000001900027810 */ /* 0x000fe20007ffe0ff */
[----:B------:R-:W-:Y:S01]  /*e8e0*/  IMAD.WIDE.U32 R12, R3, -0x2daee0ad, RZ ;  /* 0xd2511f53030c7825 */ /* 0x000fe200078e00ff */
[----:B------:R-:W-:-:S02]  /*e8f0*/  FSEL R21, R143, -INF , !P5 ;  /* 0xff8000008f157808 */ /* 0x000fc40006800000 */
[----:B------:R-:W-:Y:S02]  /*e900*/  FSEL R203, R177, -INF , !P1 ;  /* 0xff800000b1cb7808 */ /* 0x000fe40004800000 */
[----:B------:R-:W-:Y:S02]  /*e910*/  ISETP.LT.OR P6, PT, R6, R223, P6 ;  /* 0x000000df0600720c */ /* 0x000fe400037c1670 */
[----:B------:R-:W-:Y:S02]  /*e920*/  FSEL R28, R34, -INF , !P4 ;  /* 0xff800000221c7808 */ /* 0x000fe40006000000 */
[C---:B------:R-:W-:Y:S02]  /*e930*/  ISETP.GE.AND P5, PT, R5.reuse, R226, PT ;  /* 0x000000e20500720c */ /* 0x040fe40003fa6270 */
[-C--:B------:R-:W-:Y:S02]  /*e940*/  ISETP.GE.AND P1, PT, R2, R227.reuse, PT ;  /* 0x000000e30200720c */ /* 0x080fe40003f26270 */
[----:B------:R-:W-:-:S02]  /*e950*/  ISETP.GE.AND P4, PT, R5, R227, PT ;  /* 0x000000e30500720c */ /* 0x000fc40003f86270 */
[----:B------:R-:W-:Y:S02]  /*e960*/  IADD3 R3, R0, 0x18, RZ ;  /* 0x0000001800037810 */ /* 0x000fe40007ffe0ff */
[----:B------:R-:W-:Y:S02]  /*e970*/  FSEL R20, R33, -INF , !P6 ;  /* 0xff80000021147808 */ /* 0x000fe40007000000 */
[C---:B------:R-:W-:Y:S02]  /*e980*/  ISETP.LT.OR P5, PT, R5.reuse, R222, P5 ;  /* 0x000000de0500720c */ /* 0x040fe40002fa1670 */
[-C--:B------:R-:W-:Y:S02]  /*e990*/  ISETP.LT.OR P1, PT, R2, R223.reuse, P1 ;  /* 0x000000df0200720c */ /* 0x080fe40000f21670 */
[----:B------:R-:W-:Y:S02]  /*e9a0*/  ISETP.LT.OR P4, PT, R5, R223, P4 ;  /* 0x000000df0500720c */ /* 0x000fe40002781670 */
[----:B------:R-:W-:-:S02]  /*e9b0*/  ISETP.GE.AND P6, PT, R3, R227, PT ;  /* 0x000000e30300720c */ /* 0x000fc40003fc6270 */
[----:B------:R-:W-:Y:S02]  /*e9c0*/  FSEL R233, R178, -INF , !P5 ;  /* 0xff800000b2e97808 */ /* 0x000fe40006800000 */
[----:B------:R-:W-:Y:S02]  /*e9d0*/  FSEL R201, R25, -INF , !P1 ;  /* 0xff80000019c97808 */ /* 0x000fe40004800000 */
[----:B------:R-:W-:Y:S02]  /*e9e0*/  FSEL R202, R176, -INF , !P4 ;  /* 0xff800000b0ca7808 */ /* 0x000fe40006000000 */
[----:B------:R-:W-:Y:S02]  /*e9f0*/  ISETP.LT.OR P5, PT, R3, R223, P6 ;  /* 0x000000df0300720c */ /* 0x000fe400037a1670 */
[-C--:B------:R-:W-:Y:S02]  /*ea00*/  ISETP.GE.AND P1, PT, R2, R226.reuse, PT ;  /* 0x000000e20200720c */ /* 0x080fe40003f26270 */
[----:B------:R-:W-:-:S02]  /*ea10*/  ISETP.GE.AND P4, PT, R4, R226, PT ;  /* 0x000000e20400720c */ /* 0x000fc40003f86270 */
[----:B------:R-:W-:Y:S02]  /*ea20*/  FSEL R200, R24, -INF , !P5 ;  /* 0xff80000018c87808 */ /* 0x000fe40006800000 */
[-C--:B------:R-:W-:Y:S02]  /*ea30*/  ISETP.LT.OR P1, PT, R2, R222.reuse, P1 ;  /* 0x000000de0200720c */ /* 0x080fe40000f21670 */
[----:B------:R-:W-:Y:S02]  /*ea40*/  ISETP.LT.OR P4, PT, R4, R222, P4 ;  /* 0x000000de0400720c */ /* 0x000fe40002781670 */
[----:B------:R-:W-:Y:S02]  /*ea50*/  ISETP.GE.AND P5, PT, R3, R226, PT ;  /* 0x000000e20300720c */ /* 0x000fe40003fa6270 */
[----:B------:R-:W-:Y:S02]  /*ea60*/  FSEL R235, R27, -INF , !P1 ;  /* 0xff8000001beb7808 */ /* 0x000fe40004800000 */
[----:B------:R-:W-:-:S02]  /*ea70*/  FSEL R234, R179, -INF , !P4 ;  /* 0xff800000b3ea7808 */ /* 0x000fc40006000000 */
[----:B------:R-:W-:Y:S02]  /*ea80*/  ISETP.LT.OR P5, PT, R3, R222, P5 ;  /* 0x000000de0300720c */ /* 0x000fe40002fa1670 */
[-C--:B------:R-:W-:Y:S02]  /*ea90*/  ISETP.GE.AND P1, PT, R8, R225.reuse, PT ;  /* 0x000000e10800720c */ /* 0x080fe40003f26270 */
[----:B------:R-:W-:Y:S01]  /*eaa0*/  ISETP.GE.AND P4, PT, R0, R225, PT ;  /* 0x000000e10000720c */ /* 0x000fe20003f86270 */
[----:B------:R-:W-:Y:S01]  /*eab0*/  IMAD.MOV.U32 R22, RZ, RZ, R16 ;  /* 0x000000ffff167224 */ /* 0x000fe200078e0010 */
[----:B------:R-:W-:Y:S02]  /*eac0*/  FSEL R232, R26, -INF , !P5 ;  /* 0xff8000001ae87808 */ /* 0x000fe40006800000 */
[-C--:B------:R-:W-:Y:S02]  /*ead0*/  ISETP.LT.OR P1, PT, R8, R221.reuse, P1 ;  /* 0x000000dd0800720c */ /* 0x080fe40000f21670 */
[----:B------:R-:W-:-:S02]  /*eae0*/  ISETP.LT.OR P4, PT, R0, R221, P4 ;  /* 0x000000dd0000720c */ /* 0x000fc40002781670 */
[----:B------:R-:W-:Y:S01]  /*eaf0*/  ISETP.GE.AND P5, PT, R7, R225, PT ;  /* 0x000000e10700720c */ /* 0x000fe20003fa6270 */
[----:B------:R-:W-:Y:S01]  /*eb00*/  IMAD.MOV.U32 R196, RZ, RZ, R22 ;  /* 0x000000ffffc47224 */ /* 0x000fe200078e0016 */
[----:B------:R-:W-:Y:S01]  /*eb10*/  FSEL R24, R193, -INF , !P1 ;  /* 0xff800000c1187808 */ /* 0x000fe20004800000 */
[----:B------:R-:W-:Y:S01]  /*eb20*/  IMAD.MOV.U32 R30, RZ, RZ, R10 ;  /* 0x000000ffff1e7224 */ /* 0x000fe200078e000a */
[----:B------:R-:W-:Y:S02]  /*eb30*/  FSEL R22, R192, -INF , !P4 ;  /* 0xff800000c0167808 */ /* 0x000fe40006000000 */
[----:B------:R-:W-:Y:S02]  /*eb40*/  ISETP.LT.OR P5, PT, R7, R221, P5 ;  /* 0x000000dd0700720c */ /* 0x000fe40002fa1670 */
[-C--:B------:R-:W-:Y:S02]  /*eb50*/  ISETP.GE.AND P1, PT, R5, R225.reuse, PT ;  /* 0x000000e10500720c */ /* 0x080fe40003f26270 */
[----:B------:R-:W-:-:S02]  /*eb60*/  ISETP.GE.AND P4, PT, R6, R225, PT ;  /* 0x000000e10600720c */ /* 0x000fc40003f86270 */
[----:B------:R-:W-:Y:S02]  /*eb70*/  IADD3 R10, R252, 0x4, RZ ;  /* 0x00000004fc0a7810 */ /* 0x000fe40007ffe0ff */
[----:B------:R-:W-:Y:S02]  /*eb80*/  FSEL R26, R188, -INF , !P5 ;  /* 0xff800000bc1a7808 */ /* 0x000fe40006800000 */
[----:B------:R-:W-:Y:S01]  /*eb90*/  ISETP.LT.OR P1, PT, R5, R221, P1 ;  /* 0x000000dd0500720c */ /* 0x000fe20000f21670 */
[----:B------:R-:W-:Y:S01]  /*eba0*/  IMAD.MOV.U32 R23, RZ, RZ, R17 ;  /* 0x000000ffff177224 */ /* 0x000fe200078e0011 */
[----:B------:R-:W-:Y:S02]  /*ebb0*/  ISETP.GE.AND P5, PT, R4, R225, PT ;  /* 0x000000e10400720c */ /* 0x000fe40003fa6270 */
[----:B------:R-:W-:Y:S01]  /*ebc0*/  ISETP.LT.OR P4, PT, R6, R221, P4 ;  /* 0x000000dd0600720c */ /* 0x000fe20002781670 */
        /* <DEDUP_REMOVED lines=13> */
[-C--:B------:R-:W-:Y:S01]  /*eca0*/  ISETP.LT.OR P1, PT, R2, R221.reuse, P1 ;  /* 0x000000dd0200720c */ /* 0x080fe20000f21670 */
[----:B------:R-:W-:Y:S01]  /*ecb0*/  IMAD.MOV.U32 R197, RZ, RZ, R23 ;  /* 0x000000ffffc57224 */ /* 0x000fe200078e0017 */
        /* <DEDUP_REMOVED lines=11> */
[-C--:B------:R-:W-:Y:S02]  /*ed70*/  ISETP.GE.AND P6, PT, R5, R224.reuse, PT ;  /* 0x000000e00500720c */ /* 0x080fe40003fc6270 */
[----:B------:R-:W-:Y:S02]  /*ed80*/  ISETP.GE.AND P4, PT, R7, R224, PT ;  /* 0x000000e00700720c */ /* 0x000fe40003f86270 */
[----:B------:R-:W-:Y:S02]  /*ed90*/  MOV R138, R30 ;  /* 0x0000001e008a7202 */ /* 0x000fe40000000f00 */
[-C--:B------:R-:W-:Y:S02]  /*eda0*/  ISETP.LT.OR P1, PT, R6, R220.reuse, P1 ;  /* 0x000000dc0600720c */ /* 0x080fe40000f21670 */
[----:B------:R-:W-:Y:S02]  /*edb0*/  ISETP.LT.OR P6, PT, R5, R220, P6 ;  /* 0x000000dc0500720c */ /* 0x000fe400037c1670 */
[----:B------:R-:W-:-:S02]  /*edc0*/  FSEL R30, R195, -INF , !P5 ;  /* 0xff800000c31e7808 */ /* 0x000fc40006800000 */
[----:B------:R-:W-:Y:S02]  /*edd0*/  ISETP.LT.OR P4, PT, R7, R220, P4 ;  /* 0x000000dc0700720c */ /* 0x000fe40002781670 */
[----:B------:R-:W-:Y:S02]  /*ede0*/  ISETP.GE.AND P5, PT, R4, R224, PT ;  /* 0x000000e00400720c */ /* 0x000fe40003fa6270 */
[----:B------:R-:W-:Y:S02]  /*edf0*/  LOP3.LUT R5, R11, UR16, R0, 0x96, !PT ;  /* 0x000000100b057c12 */ /* 0x000fe4000f8e9600 */
[----:B------:R-:W-:Y:S02]  /*ee00*/  LOP3.LUT R6, R139, UR14, R10, 0x96, !PT ;  /* 0x0000000e8b067c12 */ /* 0x000fe4000f8e960a */
        /* <DEDUP_REMOVED lines=18> */
[----:B------:R-:W-:Y:S02]  /*ef30*/  FSEL R32, R191, -INF , !P1 ;  /* 0xff800000bf207808 */ /* 0x000fe40004800000 */
[----:B------:R-:W-:Y:S02]  /*ef40*/  ISETP.GE.AND P1, PT, R2, R224, PT ;  /* 0x000000e00200720c */ /* 0x000fe40003f26270 */
[----:B------:R-:W-:Y:S01]  /*ef50*/  FMNMX.FTZ R7, R203, R7, !PT ;  /* 0x00000007cb077209 */ /* 0x000fe20007810000 */
[----:B------:R-:W-:Y:S01]  /*ef60*/  IMAD.WIDE.U32 R184, R0, -0x2daee0ad, RZ ;  /* 0xd2511f5300b87825 */ /* 0x000fe200078e00ff */
[----:B------:R-:W-:-:S02]  /*ef70*/  LOP3.LUT R8, R13, UR14, R10, 0x96, !PT ;  /* 0x0000000e0d087c12 */ /* 0x000fc4000f8e960a */
[----:B------:R-:W-:Y:S01]  /*ef80*/  ISETP.LT.OR P1, PT, R2, R220, P1 ;  /* 0x000000dc0200720c */ /* 0x000fe20000f21670 */
[----:B------:R-:W-:Y:S01]  /*ef90*/  IMAD.WIDE.U32 R2, R23, -0x2daee0ad, RZ ;  /* 0xd2511f5317027825 */ /* 0x000fe200078e00ff */
[----:B------:R-:W-:Y:S02]  /*efa0*/  LOP3.LUT R5, R5, UR12, R138, 0x96, !PT ;  /* 0x0000000c05057c12 */ /* 0x000fe4000f8e968a */
[----:B------:R-:W-:Y:S01]  /*efb0*/  FMNMX.FTZ R0, R200, R7, !PT ;  /* 0x00000007c8007209 */ /* 0x000fe20007810000 */
[----:B------:R-:W-:Y:S01]  /*efc0*/  IMAD.WIDE.U32 R8, R8, -0x2daee0ad, RZ ;  /* 0xd2511f5308087825 */ /* 0x000fe200078e00ff */
[----:B------:R-:W-:Y:S02]  /*efd0*/  LOP3.LUT R16, R3, UR13, R16, 0x96, !PT ;  /* 0x0000000d03107c12 */ /* 0x000fe4000f8e9610 */
[----:B------:R-:W-:Y:S01]  /*efe0*/  FMNMX.FTZ R0, R201, R0, !PT ;  /* 0x00000000c9007209 */ /* 0x000fe20007810000 */
[----:B------:R-:W-:Y:S01]  /*eff0*/  IMAD.WIDE.U32 R4, R5, -0x2daee0ad, RZ ;  /* 0xd2511f5305047825 */ /* 0x000fe200078e00ff */
[----:B------:R-:W-:-:S02]  /*f000*/  LOP3.LUT R33, R9, UR11, R2, 0x96, !PT ;  /* 0x0000000b09217c12 */ /* 0x000fc4000f8e9602 */
[----:B------:R-:W-:Y:S01]  /*f010*/  FMNMX.FTZ R3, R135, R19, !PT ;  /* 0x0000001387037209 */ /* 0x000fe20007810000 */
[----:B------:R-:W1:Y:S01]  /*f020*/  SHFL.BFLY PT, R10, R0, 0x2, 0x1f ;  /* 0x0c401f00000a7f89 */ /* 0x000e6200000e0000 */
[----:B------:R-:W-:Y:S02]  /*f030*/  FMNMX.FTZ R2, R134, R22, !PT ;  /* 0x0000001686027209 */ /* 0x000fe40007810000 */
[----:B------:R-:W-:Y:S02]  /*f040*/  LOP3.LUT R11, R5, UR9, R6, 0x96, !PT ;  /* 0x00000009050b7c12 */ /* 0x000fe4000f8e9606 */
[----:B------:R-:W-:Y:S01]  /*f050*/  LOP3.LUT R7, R185, UR7, R4, 0x96, !PT ;  /* 0x00000007b9077c12 */ /* 0x000fe2000f8e9604 */
[----:B------:R-:W-:Y:S01]  /*f060*/  IMAD.WIDE.U32 R4, R16, -0x326172a9, RZ ;  /* 0xcd9e8d5710047825 */ /* 0x000fe200078e00ff */
[----:B------:R-:W-:Y:S02]  /*f070*/  FMNMX.FTZ R3, R21, R3, !PT ;  /* 0x0000000315037209 */ /* 0x000fe40007810000 */
[----:B------:R-:W-:-:S02]  /*f080*/  FMNMX.FTZ R2, R24, R2, !PT ;  /* 0x0000000218027209 */ /* 0x000fc40007810000 */
[----:B------:R-:W-:Y:S02]  /*f090*/  LOP3.LUT R23, R5, UR12, R12, 0x96, !PT ;  /* 0x0000000c05177c12 */ /* 0x000fe4000f8e960c */
[----:B------:R-:W-:Y:S02]  /*f0a0*/  FMNMX.FTZ R6, R28, R3, !PT ;  /* 0x000000031c067209 */ /* 0x000fe40007810000 */
[----:B------:R-:W-:Y:S01]  /*f0b0*/  FMNMX.FTZ R5, R26, R2, !PT ;  /* 0x000000021a057209 */ /* 0x000fe20007810000 */
[----:B------:R-:W-:Y:S01]  /*f0c0*/  IMAD.WIDE.U32 R2, R7, -0x326172a9, RZ ;  /* 0xcd9e8d5707027825 */ /* 0x000fe200078e00ff */
[----:B------:R-:W-:Y:S02]  /*f0d0*/  FMNMX.FTZ R7, R29, R6, !PT ;  /* 0x000000061d077209 */ /* 0x000fe40007810000 */
[----:B------:R-:W-:Y:S02]  /*f0e0*/  FMNMX.FTZ R6, R27, R5, !PT ;  /* 0x000000051b067209 */ /* 0x000fe40007810000 */
[----:B------:R-:W-:-:S02]  /*f0f0*/  LOP3.LUT R5, R2, 0xffff, RZ, 0xc0, !PT ;  /* 0x0000ffff02057812 */ /* 0x000fc400078ec0ff */
[----:B------:R-:W-:Y:S02]  /*f100*/  FMNMX.FTZ R9, R233, R7, !PT ;  /* 0x00000007e9097209 */ /* 0x000fe40007810000 */
[----:B------:R-:W-:Y:S02]  /*f110*/  FMNMX.FTZ R7, R236, R6, !PT ;  /* 0x00000006ec077209 */ /* 0x000fe40007810000 */
[----:B------:R-:W-:Y:S02]  /*f120*/  SHF.R.U32.HI R6, RZ, 0x8, R5 ;  /* 0x00000008ff067819 */ /* 0x000fe40000011605 */
[----:B------:R-:W-:Y:S01]  /*f130*/  LOP3.LUT R5, R2, 0xff, RZ, 0xc0, !PT ;  /* 0x000000ff02057812 */ /* 0x000fe200078ec0ff */
[----:B------:R-:W-:Y:S01]  /*f140*/  IMAD.WIDE.U32 R140, R11, -0x326172a9, RZ ;  /* 0xcd9e8d570b8c7825 */ /* 0x000fe200078e00ff */
[----:B------:R-:W-:Y:S02]  /*f150*/  FMNMX.FTZ R7, R237, R7, !PT ;  /* 0x00000007ed077209 */ /* 0x000fe40007810000 */
[----:B------:R-:W-:-:S02]  /*f160*/  PRMT R132, R5, 0x5410, R6 ;  /* 0x0000541005847816 */ /* 0x000fc40000000006 */
[----:B-1----:R-:W-:Y:S02]  /*f170*/  FMNMX.FTZ R5, R0, R10, !PT ;  /* 0x0000000a00057209 */ /* 0x002fe40007810000 */
[----:B------:R-:W-:Y:S02]  /*f180*/  FMNMX.FTZ R9, R234, R9, !PT ;  /* 0x00000009ea097209 */ /* 0x000fe40007810000 */
[----:B------:R-:W-:Y:S01]  /*f190*/  FMNMX.FTZ R6, R238, R7, !PT ;  /* 0x00000007ee067209 */ /* 0x000fe20007810000 */
[----:B------:R-:W1:Y:S01]  /*f1a0*/  SHFL.BFLY PT, R17, R5, 0x1, 0x1f ;  /* 0x0c201f0005117f89 */ /* 0x000e6200000e0000 */
[--C-:B------:R-:W-:Y:S02]  /*f1b0*/  SHF.R.U32.HI R7, RZ, 0x10, R2.reuse ;  /* 0x00000010ff077819 */ /* 0x100fe40000011602 */
[----:B------:R-:W-:Y:S02]  /*f1c0*/  SHF.R.U32.HI R12, RZ, 0x18, R2 ;  /* 0x00000018ff0c7819 */ /* 0x000fe40000011602 */
[----:B------:R-:W-:Y:S01]  /*f1d0*/  LOP3.LUT R2, R3, UR18, R140, 0x96, !PT ;  /* 0x0000001203027c12 */ /* 0x000fe2000f8e968c */
[----:B------:R-:W-:Y:S01]  /*f1e0*/  IMAD.WIDE.U32 R176, R33, -0x326172a9, RZ ;  /* 0xcd9e8d5721b07825 */ /* 0x000fe200078e00ff */
[----:B------:R-:W-:-:S02]  /*f1f0*/  FMNMX.FTZ R9, R232, R9, !PT ;  /* 0x00000009e8097209 */ /* 0x000fc40007810000 */
[----:B------:R-:W-:Y:S02]  /*f200*/  LOP3.LUT R10, R7, 0xff, RZ, 0xc0, !PT ;  /* 0x000000ff070a7812 */ /* 0x000fe400078ec0ff */
[C---:B------:R-:W-:Y:S02]  /*f210*/  LOP3.LUT R3, R2.reuse, 0xffff, RZ, 0xc0, !PT ;  /* 0x0000ffff02037812 */ /* 0x040fe400078ec0ff */
[--C-:B------:R-:W-:Y:S02]  /*f220*/  SHF.R.U32.HI R7, RZ, 0x10, R2.reuse ;  /* 0x00000010ff077819 */ /* 0x100fe40000011602 */
[----:B------:R-:W-:Y:S02]  /*f230*/  FMNMX.FTZ R0, R235, R9, !PT ;  /* 0x00000009eb007209 */ /* 0x000fe40007810000 */
[----:B------:R-:W-:Y:S02]  /*f240*/  LOP3.LUT R11, R2, 0xff, RZ, 0xc0, !PT ;  /* 0x000000ff020b7812 */ /* 0x000fe400078ec0ff */
[----:B------:R-:W-:-:S02]  /*f250*/  SHF.R.U32.HI R9, RZ, 0x18, R2 ;  /* 0x00000018ff097819 */ /* 0x000fc40000011602 */
[----:B------:R-:W-:Y:S02]  /*f260*/  SHF.R.U32.HI R3, RZ, 0x8, R3 ;  /* 0x00000008ff037819 */ /* 0x000fe40000011603 */
[----:B------:R-:W-:Y:S02]  /*f270*/  LOP3.LUT R2, R7, 0xff, RZ, 0xc0, !PT ;  /* 0x000000ff07027812 */ /* 0x000fe400078ec0ff */
[----:B------:R-:W-:Y:S01]  /*f280*/  LOP3.LUT R4, R177, UR10, R4, 0x96, !PT ;  /* 0x0000000ab1047c12 */ /* 0x000fe2000f8e9604 */
[----:B------:R-:W2:Y:S01]  /*f290*/  SHFL.BFLY PT, R13, R0, 0x2, 0x1f ;  /* 0x0c401f00000d7f89 */ /* 0x000ea200000e0000 */
[----:B------:R-:W-:Y:S02]  /*f2a0*/  PRMT R34, R11, 0x5410, R3 ;  /* 0x000054100b227816 */ /* 0x000fe40000000003 */
[----:B------:R-:W-:Y:S01]  /*f2b0*/  PRMT R35, R2, 0x5410, R9 ;  /* 0x0000541002237816 */ /* 0x000fe20000000009 */
[----:B------:R-:W-:-:S04]  /*f2c0*/  IMAD.WIDE.U32 R2, R23, -0x2daee0ad, RZ ;  /* 0xd2511f5317027825 */ /* 0x000fc800078e00ff */
[----:B------:R-:W-:-:S05]  /*f2d0*/  IMAD.WIDE.U32 R142, R4, -0x2daee0ad, RZ ;  /* 0xd2511f53048e7825 */ /* 0x000fca00078e00ff */
[----:B------:R-:W-:Y:S02]  /*f2e0*/  LOP3.LUT R4, R143, UR7, R2, 0x96, !PT ;  /* 0x000000078f047c12 */ /* 0x000fe4000f8e9602 */
[----:B------:R-:W-:Y:S02]  /*f2f0*/  FMNMX.FTZ R2, R137, R25, !PT ;  /* 0x0000001989027209 */ /* 0x000fe40007810000 */
[----:B-1----:R-:W-:Y:S01]  /*f300*/  FMNMX.FTZ R231, R5, R17, !PT ;  /* 0x0000001105e77209 */ /* 0x002fe20007810000 */
[----:B------:R-:W-:Y:S01]  /*f310*/  IMAD.WIDE.U32 R4, R4, -0x326172a9, RZ ;  /* 0xcd9e8d5704047825 */ /* 0x000fe200078e00ff */
[----:B------:R-:W-:Y:S02]  /*f320*/  FMNMX.FTZ R2, R30, R2, !PT ;  /* 0x000000021e027209 */ /* 0x000fe40007810000 */
[----:B------:R-:W-:Y:S02]  /*f330*/  PRMT R33, R10, 0x5410, R12 ;  /* 0x000054100a217816 */ /* 0x000fe4000000000c */
[----:B------:R-:W-:-:S02]  /*f340*/  LOP3.LUT R10, R3, UR9, R8, 0x96, !PT ;  /* 0x00000009030a7c12 */ /* 0x000fc4000f8e9608 */
[----:B------:R-:W-:Y:S02]  /*f350*/  FMNMX.FTZ R3, R31, R2, !PT ;  /* 0x000000021f037209 */ /* 0x000fe40007810000 */
[----:B------:R-:W-:Y:S02]  /*f360*/  LOP3.LUT R2, R4, 0xffff, RZ, 0xc0, !PT ;  /* 0x0000ffff04027812 */ /* 0x000fe400078ec0ff */
[----:B------:R-:W-:Y:S02]  /*f370*/  FSEL R140, R186, -INF , !P6 ;  /* 0xff800000ba8c7808 */ /* 0x000fe40007000000 */
[----:B------:R-:W-:Y:S02]  /*f380*/  FMNMX.FTZ R7, R32, R3, !PT ;  /* 0x0000000320077209 */ /* 0x000fe40007810000 */
[----:B------:R-:W-:Y:S02]  /*f390*/  SHF.R.U32.HI R3, RZ, 0x8, R2 ;  /* 0x00000008ff037819 */ /* 0x000fe40000011602 */
[----:B------:R-:W-:-:S02]  /*f3a0*/  LOP3.LUT R2, R4, 0xff, RZ, 0xc0, !PT ;  /* 0x000000ff04027812 */ /* 0x000fc400078ec0ff */
[----:B------:R-:W-:Y:S02]  /*f3b0*/  FMNMX.FTZ R6, R239, R6, !PT ;  /* 0x00000006ef067209 */ /* 0x000fe40007810000 */
[----:B------:R-:W-:Y:S02]  /*f3c0*/  FSEL R143, R187, -INF , !P5 ;  /* 0xff800000bb8f7808 */ /* 0x000fe40006800000 */
[----:B------:R-:W-:Y:S02]  /*f3d0*/  FMNMX.FTZ R7, R140, R7, !PT ;  /* 0x000000078c077209 */ /* 0x000fe40007810000 */
[----:B--2---:R-:W-:Y:S02]  /*f3e0*/  FMNMX.FTZ R0, R0, R13, !PT ;  /* 0x0000000d00007209 */ /* 0x004fe40007810000 */
[----:B------:R-:W-:Y:S01]  /*f3f0*/  PRMT R23, R2, 0x5410, R3 ;  /* 0x0000541002177816 */ /* 0x000fe20000000003 */
[----:B------:R-:W1:Y:S01]  /*f400*/  SHFL.BFLY PT, R16, R6, 0x2, 0x1f ;  /* 0x0c401f0006107f89 */ /* 0x000e6200000e0000 */
[----:B------:R-:W-:-:S02]  /*f410*/  FSEL R179, R182, -INF , !P4 ;  /* 0xff800000b6b37808 */ /* 0x000fc40006000000 */
[----:B------:R-:W-:Y:S01]  /*f420*/  FMNMX.FTZ R2, R143, R7, !PT ;  /* 0x000000078f027209 */ /* 0x000fe20007810000 */
[----:B------:R-:W2:Y:S01]  /*f430*/  SHFL.BFLY PT, R9, R0, 0x1, 0x1f ;  /* 0x0c201f0000097f89 */ /* 0x000ea200000e0000 */
[----:B------:R-:W-:Y:S02]  /*f440*/  FSEL R177, R183, -INF , !P1 ;  /* 0xff800000b7b17808 */ /* 0x000fe40004800000 */
[----:B------:R-:W-:-:S04]  /*f450*/  FMNMX.FTZ R2, R179, R2, !PT ;  /* 0x00000002b3027209 */ /* 0x000fc80007810000 */
[----:B------:R-:W-:-:S05]  /*f460*/  FMNMX.FTZ R2, R177, R2, !PT ;  /* 0x00000002b1027209 */ /* 0x000fca0007810000 */
[----:B------:R-:W3:Y:S01]  /*f470*/  SHFL.BFLY PT, R8, R2, 0x2, 0x1f ;  /* 0x0c401f0002087f89 */ /* 0x000ee200000e0000 */
[C---:B------:R-:W-:Y:S01]  /*f480*/  FMUL.FTZ R3, R231.reuse, c[0x0][0x23c] ;  /* 0x00008f00e7037a20 */ /* 0x040fe20000410000 */
[----:B------:R-:W-:Y:S02]  /*f490*/  FSETP.NEU.FTZ.AND P4, PT, R231, -INF , PT ;  /* 0xff800000e700780b */ /* 0x000fe40003f9d000 */
[----:B------:R-:W-:Y:S02]  /*f4a0*/  SHF.R.U32.HI R7, RZ, 0x10, R4 ;  /* 0x00000010ff077819 */ /* 0x000fe40000011604 */
[----:B------:R-:W-:Y:S02]  /*f4b0*/  FSEL R3, R3, RZ, P4 ;  /* 0x000000ff03037208 */ /* 0x000fe40002000000 */
[----:B-1----:R-:W-:Y:S01]  /*f4c0*/  FMNMX.FTZ R6, R6, R16, !PT ;  /* 0x0000001006067209 */ /* 0x002fe20007810000 */
[----:B------:R-:W-:Y:S01]  /*f4d0*/  IMAD.WIDE.U32 R138, R10, -0x326172a9, RZ ;  /* 0xcd9e8d570a8a7825 */ /* 0x000fe200078e00ff */
[----:B------:R-:W-:-:S02]  /*f4e0*/  LOP3.LUT R7, R7, 0xff, RZ, 0xc0, !PT ;  /* 0x000000ff07077812 */ /* 0x000fc400078ec0ff */
[----:B--2---:R-:W-:Y:S02]  /*f4f0*/  FMNMX.FTZ R230, R0, R9, !PT ;  /* 0x0000000900e67209 */ /* 0x004fe40007810000 */
[----:B------:R-:W-:Y:S01]  /*f500*/  SHF.R.U32.HI R4, RZ, 0x18, R4 ;  /* 0x00000018ff047819 */ /* 0x000fe20000011604 */
[----:B------:R-:W1:Y:S01]  /*f510*/  SHFL.BFLY PT, R9, R6, 0x1, 0x1f ;  /* 0x0c201f0006097f89 */ /* 0x000e6200000e0000 */
[--C-:B------:R-:W-:Y:S01]  /*f520*/  FFMA.FTZ R0, R18, c[0x0][0x23c], -R3.reuse ;  /* 0x00008f0012007a23 */ /* 0x100fe20000010803 */
[C---:B------:R-:W-:Y:S01]  /*f530*/  FSETP.NEU.FTZ.AND P5, PT, R230.reuse, -INF , PT ;  /* 0xff800000e600780b */ /* 0x040fe20003fbd000 */
[----:B------:R-:W-:Y:S01]  /*f540*/  FMUL.FTZ R16, R230, c[0x0][0x23c] ;  /* 0x00008f00e6107a20 */ /* 0x000fe20000410000 */
[----:B------:R-:W-:Y:S02]  /*f550*/  PRMT R13, R7, 0x5410, R4 ;  /* 0x00005410070d7816 */ /* 0x000fe40000000004 */
[----:B------:R-:W-:Y:S01]  /*f560*/  LOP3.LUT R4, R5, UR18, R138, 0x96, !PT ;  /* 0x0000001205047c12 */ /* 0x000fe2000f8e968a */
[----:B------:R3:W-:Y:S01]  /*f570*/  MUFU.EX2 R198, R0 ;  /* 0x0000000000c67308 */ /* 0x0007e20000000800 */
[--C-:B------:R-:W-:Y:S01]  /*f580*/  FFMA.FTZ R7, R15, c[0x0][0x23c], -R3.reuse ;  /* 0x00008f000f077a23 */ /* 0x100fe20000010803 */
[----:B------:R-:W-:Y:S01]  /*f590*/  FSEL R16, R16, RZ, P5 ;  /* 0x000000ff10107208 */ /* 0x000fe20002800000 */
[----:B------:R-:W-:-:S05]  /*f5a0*/  FFMA.FTZ R5, R20, c[0x0][0x23c], -R3 ;  /* 0x00008f0014057a23 */ /* 0x000fca0000010803 */
[----:B------:R2:W-:Y:S01]  /*f5b0*/  MUFU.EX2 R196, R7 ;  /* 0x0000000700c47308 */ /* 0x0005e20000000800 */
[----:B---3--:R-:W-:Y:S02]  /*f5c0*/  FMNMX.FTZ R0, R2, R8, !PT ;  /* 0x0000000802007209 */ /* 0x008fe40007810000 */
[----:B------:R-:W-:-:S05]  /*f5d0*/  LOP3.LUT R2, R4, 0xffff, RZ, 0xc0, !PT ;  /* 0x0000ffff04027812 */ /* 0x000fca00078ec0ff */
[----:B------:R3:W4:Y:S01]  /*f5e0*/  MUFU.EX2 R197, R5 ;  /* 0x0000000500c57308 */ /* 0x0007220000000800 */
[----:B------:R-:W5:Y:S01]  /*f5f0*/  SHFL.BFLY PT, R8, R0, 0x1, 0x1f ;  /* 0x0c201f0000087f89 */ /* 0x000f6200000e0000 */
[----:B--2---:R-:W-:-:S06]  /*f600*/  FFMA.FTZ R7, R19, c[0x0][0x23c], -R16 ;  /* 0x00008f0013077a23 */ /* 0x004fcc0000010810 */
[----:B------:R2:W-:Y:S01]  /*f610*/  MUFU.EX2 R191, R7 ;  /* 0x0000000700bf7308 */ /* 0x0005e20000000800 */
[----:B---3--:R-:W-:Y:S02]  /*f620*/  SHF.R.U32.HI R5, RZ, 0x8, R2 ;  /* 0x00000008ff057819 */ /* 0x008fe40000011602 */
[----:B------:R-:W-:-:S04]  /*f630*/  LOP3.LUT R2, R4, 0xff, RZ, 0xc0, !PT ;  /* 0x000000ff04027812 */ /* 0x000fc800078ec0ff */
[----:B--2---:R-:W-:Y:S01]  /*f640*/  PRMT R7, R2, 0x5410, R5 ;  /* 0x0000541002077816 */ /* 0x004fe20000000005 */
[----:B------:R-:W-:Y:S01]  /*f650*/  FFMA.FTZ R2, R21, c[0x0][0x23c], -R16 ;  /* 0x00008f0015027a23 */ /* 0x000fe20000010810 */
[--C-:B------:R-:W-:Y:S02]  /*f660*/  SHF.R.U32.HI R5, RZ, 0x10, R4.reuse ;  /* 0x00000010ff057819 */ /* 0x100fe40000011604 */
[----:B------:R-:W-:Y:S01]  /*f670*/  SHF.R.U32.HI R4, RZ, 0x18, R4 ;  /* 0x00000018ff047819 */ /* 0x000fe20000011604 */
[----:B------:R2:W-:Y:S01]  /*f680*/  MUFU.EX2 R190, R2 ;  /* 0x0000000200be7308 */ /* 0x0005e20000000800 */
[----:B-1----:R-:W-:-:S04]  /*f690*/  FMNMX.FTZ R229, R6, R9, !PT ;  /* 0x0000000906e57209 */ /* 0x002fc80007810000 */
[C---:B------:R-:W-:Y:S01]  /*f6a0*/  FSETP.NEU.FTZ.AND P1, PT, R229.reuse, -INF , PT ;  /* 0xff800000e500780b */ /* 0x040fe20003f3d000 */
[----:B------:R-:W-:Y:S01]  /*f6b0*/  FMUL.FTZ R17, R229, c[0x0][0x23c] ;  /* 0x00008f00e5117a20 */ /* 0x000fe20000410000 */
[----:B--2---:R-:W-:-:S04]  /*f6c0*/  LOP3.LUT R2, R5, 0xff, RZ, 0xc0, !PT ;  /* 0x000000ff05027812 */ /* 0x004fc800078ec0ff */
[----:B------:R-:W-:Y:S01]  /*f6d0*/  PRMT R6, R2, 0x5410, R4 ;  /* 0x0000541002067816 */ /* 0x000fe20000000004 */
[----:B------:R-:W-:Y:S01]  /*f6e0*/  FFMA.FTZ R2, R29, c[0x0][0x23c], -R16 ;  /* 0x00008f001d027a23 */ /* 0x000fe20000010810 */
[----:B------:R-:W-:-:S03]  /*f6f0*/  FSEL R17, R17, RZ, P1 ;  /* 0x000000ff11117208 */ /* 0x000fc60000800000 */
[----:B------:R1:W-:Y:S01]  /*f700*/  MUFU.EX2 R188, R2 ;  /* 0x0000000200bc7308 */ /* 0x0003e20000000800 */
[----:B-----5:R-:W-:Y:S01]  /*f710*/  FMNMX.FTZ R228, R0, R8, !PT ;  /* 0x0000000800e47209 */ /* 0x020fe20007810000 */
[----:B------:R-:W-:Y:S02]  /*f720*/  FFMA.FTZ R0, R22, c[0x0][0x23c], -R17 ;  /* 0x00008f0016007a23 */ /* 0x000fe40000010811 */
[----:B------:R-:W-:Y:S01]  /*f730*/  FFMA.FTZ R5, R28, c[0x0][0x23c], -R16 ;  /* 0x00008f001c057a23 */ /* 0x000fe20000010810 */
[----:B-1----:R-:W-:-:S05]  /*f740*/  FSEL R2, R230, RZ, P5 ;  /* 0x000000ffe6027208 */ /* 0x002fca0002800000 */
[----:B------:R-:W-:Y:S01]  /*f750*/  FADD.FTZ R21, R135, -R2 ;  /* 0x8000000287157221 */ /* 0x000fe20000010000 */
[----:B------:R-:W-:Y:S01]  /*f760*/  FSEL R2, R229, RZ, P1 ;  /* 0x000000ffe5027208 */ /* 0x000fe20000800000 */
[----:B------:R1:W-:Y:S01]  /*f770*/  MUFU.EX2 R187, R0 ;  /* 0x0000000000bb7308 */ /* 0x0003e20000000800 */
[----:B------:R-:W-:Y:S01]  /*f780*/  FFMA.FTZ R14, R14, c[0x0][0x23c], -R3 ;  /* 0x00008f000e0e7a23 */ /* 0x000fe20000010803 */
[C---:B------:R-:W-:Y:S01]  /*f790*/  FSETP.NEU.FTZ.AND P1, PT, R228.reuse, -INF , PT ;  /* 0xff800000e400780b */ /* 0x040fe20003f3d000 */
[----:B------:R-:W-:Y:S02]  /*f7a0*/  FMUL.FTZ R18, R228, c[0x0][0x23c] ;  /* 0x00008f00e4127a20 */ /* 0x000fe40000410000 */
[----:B------:R-:W-:Y:S01]  /*f7b0*/  FADD.FTZ R20, R134, -R2 ;  /* 0x8000000286147221 */ /* 0x000fe20000010000 */
[----:B------:R-:W-:Y:S01]  /*f7c0*/  FSEL R4, R231, RZ, P4 ;  /* 0x000000ffe7047208 */ /* 0x000fe20002000000 */
[--C-:B------:R-:W-:Y:S01]  /*f7d0*/  FFMA.FTZ R2, R26, c[0x0][0x23c], -R17.reuse ;  /* 0x00008f001a027a23 */ /* 0x100fe20000010811 */
[----:B------:R-:W2:Y:S01]  /*f7e0*/  MUFU.EX2 R189, R5 ;  /* 0x0000000500bd7308 */ /* 0x000ea20000000800 */
[----:B------:R-:W-:Y:S01]  /*f7f0*/  FSEL R18, R18, RZ, P1 ;  /* 0x000000ff12127208 */ /* 0x000fe20000800000 */
[----:B-1----:R-:W-:-:S06]  /*f800*/  FFMA.FTZ R0, R24, c[0x0][0x23c], -R17 ;  /* 0x00008f0018007a23 */ /* 0x002fcc0000010811 */
[----:B------:R-:W1:Y:S01]  /*f810*/  MUFU.EX2 R199, R14 ;  /* 0x0000000e00c77308 */ /* 0x000e620000000800 */
[----:B------:R-:W-:Y:S01]  /*f820*/  FADD.FTZ R12, R136, -R4 ;  /* 0x80000004880c7221 */ /* 0x000fe20000010000 */
[----:B------:R-:W-:-:S06]  /*f830*/  HSET2.LE.AND R10, R132, R240, PT ;  /* 0x000000f0840a7233 */ /* 0x000fcc0003803000 */
[----:B------:R3:W5:Y:S01]  /*f840*/  MUFU.EX2 R186, R0 ;  /* 0x0000000000ba7308 */ /* 0x0007620000000800 */
[----:B------:R-:W-:-:S07]  /*f850*/  FMUL.FTZ R12, R12, c[0x0][0x23c] ;  /* 0x00008f000c0c7a20 */ /* 0x000fce0000410000 */
[----:B------:R1:W-:Y:S01]  /*f860*/  MUFU.EX2 R185, R2 ;  /* 0x0000000200b97308 */ /* 0x0003e20000000800 */
[----:B---3--:R-:W-:Y:S01]  /*f870*/  FSEL R0, R228, RZ, P1 ;  /* 0x000000ffe4007208 */ /* 0x008fe20000800000 */
[----:B-1----:R-:W-:-:S04]  /*f880*/  FFMA.FTZ R2, R27, c[0x0][0x23c], -R17 ;  /* 0x00008f001b027a23 */ /* 0x002fc80000010811 */
[----:B------:R-:W-:Y:S01]  /*f890*/  FADD.FTZ R19, R137, -R0 ;  /* 0x8000000089137221 */ /* 0x000fe20000010000 */
[----:B----4-:R-:W-:Y:S01]  /*f8a0*/  F2FP.PACK_AB R0, R197, R198 ;  /* 0x000000c6c500723e */ /* 0x010fe200000000ff */
[----:B------:R1:W-:Y:S01]  /*f8b0*/  MUFU.EX2 R138, R2 ;  /* 0x00000002008a7308 */ /* 0x0003e20000000800 */
[--C-:B------:R-:W-:Y:S02]  /*f8c0*/  HSET2.LE.AND R11, R33, R240.reuse, PT ;  /* 0x000000f0210b7233 */ /* 0x100fe40003803000 */
[----:B------:R-:W-:Y:S01]  /*f8d0*/  LOP3.LUT R10, R10, R0, RZ, 0xc0, !PT ;  /* 0x000000000a0a7212 */ /* 0x000fe200078ec0ff */
[--C-:B------:R-:W-:Y:S01]  /*f8e0*/  HSET2.LE.AND R4, R7, R240.reuse, PT ;  /* 0x000000f007047233 */ /* 0x100fe20003803000 */
[----:B--2---:R-:W-:Y:S01]  /*f8f0*/  F2FP.PACK_AB R0, R188, R189 ;  /* 0x000000bdbc00723e */ /* 0x004fe200000000ff */
[----:B------:R-:W-:Y:S02]  /*f900*/  HSET2.LE.AND R7, R13, R240, PT ;  /* 0x000000f00d077233 */ /* 0x000fe40003803000 */
[----:B------:R2:W-:Y:S01]  /*f910*/  MUFU.EX2 R26, R12 ;  /* 0x0000000c001a7308 */ /* 0x0005e20000000800 */
[----:B-1----:R-:W-:-:S07]  /*f920*/  FFMA.FTZ R2, R25, c[0x0][0x23c], -R18 ;  /* 0x00008f0019027a23 */ /* 0x002fce0000010812 */
[----:B------:R1:W-:Y:S01]  /*f930*/  MUFU.EX2 R137, R2 ;  /* 0x0000000200897308 */ /* 0x0003e20000000800 */
[----:B------:R-:W-:Y:S01]  /*f940*/  LOP3.LUT R11, R11, R0, RZ, 0xc0, !PT ;  /* 0x000000000b0b7212 */ /* 0x000fe200078ec0ff */
[----:B--2---:R-:W2:Y:S01]  /*f950*/  LDSM.16.MT88.4 R12, [R205+0xa000] ;  /* 0x00a00000cd0c783b */ /* 0x004ea20000004200 */
[--C-:B------:R-:W-:Y:S01]  /*f960*/  HSET2.LE.AND R8, R34, R240.reuse, PT ;  /* 0x000000f022087233 */ /* 0x100fe20003803000 */
[----:B------:R-:W-:Y:S01]  /*f970*/  F2FP.PACK_AB R0, R196, R199 ;  /* 0x000000c7c400723e */ /* 0x000fe200000000ff */
[----:B------:R-:W-:Y:S01]  /*f980*/  HSET2.LE.AND R9, R35, R240, PT ;  /* 0x000000f023097233 */ /* 0x000fe20003803000 */
[----:B-1----:R-:W-:-:S04]  /*f990*/  FFMA.FTZ R2, R30, c[0x0][0x23c], -R18 ;  /* 0x00008f001e027a23 */ /* 0x002fc80000010812 */
[----:B------:R1:W3:Y:S01]  /*f9a0*/  MUFU.EX2 R136, R2 ;  /* 0x0000000200887308 */ /* 0x0002e20000000800 */
[----:B------:R-:W-:Y:S02]  /*f9b0*/  LOP3.LUT R8, R8, R0, RZ, 0xc0, !PT ;  /* 0x0000000008087212 */ /* 0x000fe400078ec0ff */
[----:B------:R-:W-:Y:S01]  /*f9c0*/  F2FP.PACK_AB R0, R190, R191 ;  /* 0x000000bfbe00723e */ /* 0x000fe200000000ff */
[----:B------:R-:W-:Y:S02]  /*f9d0*/  FMUL.FTZ R19, R19, c[0x0][0x23c] ;  /* 0x00008f0013137a20 */ /* 0x000fe40000410000 */
[----:B------:R-:W-:Y:S01]  /*f9e0*/  FMUL.FTZ R21, R21, c[0x0][0x23c] ;  /* 0x00008f0015157a20 */ /* 0x000fe20000410000 */
[----:B------:R-:W-:Y:S01]  /*f9f0*/  LOP3.LUT R9, R9, R0, RZ, 0xc0, !PT ;  /* 0x0000000009097212 */ /* 0x000fe200078ec0ff */
[----:B-1----:R-:W-:-:S04]  /*fa00*/  FFMA.FTZ R2, R31, c[0x0][0x23c], -R18 ;  /* 0x00008f001f027a23 */ /* 0x002fc80000010812 */
[----:B------:R1:W-:Y:S01]  /*fa10*/  MUFU.EX2 R35, R2 ;  /* 0x0000000200237308 */ /* 0x0003e20000000800 */
[----:B------:R-:W-:Y:S01]  /*fa20*/  FMUL.FTZ R20, R20, c[0x0][0x23c] ;  /* 0x00008f0014147a20 */ /* 0x000fe20000410000 */
[----:B-----5:R-:W-:Y:S01]  /*fa30*/  F2FP.PACK_AB R0, R186, R187 ;  /* 0x000000bbba00723e */ /* 0x020fe200000000ff */
[----:B------:R-:W-:-:S03]  /*fa40*/  HSET2.LE.AND R5, R6, R240, PT ;  /* 0x000000f006057233 */ /* 0x000fc60003803000 */
[----:B------:R-:W-:Y:S02]  /*fa50*/  LOP3.LUT R4, R4, R0, RZ, 0xc0, !PT ;  /* 0x0000000004047212 */ /* 0x000fe400078ec0ff */
[----:B------:R-:W-:Y:S01]  /*fa60*/  MUFU.EX2 R25, R21 ;  /* 0x0000001500197308 */ /* 0x000fe20000000800 */
[----:B-1----:R-:W-:-:S07]  /*fa70*/  FFMA.FTZ R2, R32, c[0x0][0x23c], -R18 ;  /* 0x00008f0020027a23 */ /* 0x002fce0000010812 */
[----:B------:R-:W1:Y:S01]  /*fa80*/  MUFU.EX2 R34, R2 ;  /* 0x0000000200227308 */ /* 0x000e620000000800 */
[----:B---3--:R-:W-:Y:S01]  /*fa90*/  F2FP.PACK_AB R0, R136, R137 ;  /* 0x000000898800723e */ /* 0x008fe200000000ff */
[----:B------:R-:W-:-:S06]  /*faa0*/  HSET2.LE.AND R6, R23, R240, PT ;  /* 0x000000f017067233 */ /* 0x000fcc0003803000 */
[----:B------:R-:W3:Y:S01]  /*fab0*/  MUFU.EX2 R24, R20 ;  /* 0x0000001400187308 */ /* 0x000ee20000000800 */
[----:B------:R-:W-:-:S07]  /*fac0*/  LOP3.LUT R5, R5, R0, RZ, 0xc0, !PT ;  /* 0x0000000005057212 */ /* 0x000fce00078ec0ff */
[----:B------:R-:W4:Y:S01]  /*fad0*/  MUFU.EX2 R19, R19 ;  /* 0x0000001300137308 */ /* 0x000f220000000800 */
[----:B------:R-:W-:-:S04]  /*fae0*/  F2FP.PACK_AB R0, R138, R185 ;  /* 0x000000b98a00723e */ /* 0x000fc800000000ff */
[----:B------:R-:W-:Y:S02]  /*faf0*/  LOP3.LUT R6, R6, R0, RZ, 0xc0, !PT ;  /* 0x0000000006067212 */ /* 0x000fe400078ec0ff */
[----:B-1----:R-:W-:Y:S01]  /*fb00*/  F2FP.PACK_AB R0, R34, R35 ;  /* 0x000000232200723e */ /* 0x002fe200000000ff */
        /* <DEDUP_REMOVED lines=17> */
[-C--:B--2---:R-:W-:Y:S08]  /*fc20*/  HMMA.16816.F32 R144, R8, R12.reuse, R144 ;  /* 0x0000000c0890723c */ /* 0x084ff00000001890 */
        /* <DEDUP_REMOVED lines=62> */
[----:B------:R-:W-:Y:S02]  /*10010*/  IMAD.MOV.U32 R175, RZ, RZ, R20 ;  /* 0x000000ffffaf7224 */ /* 0x000fe400078e0014 */
[----:B------:R-:W-:Y:S02]  /*10020*/  IMAD.MOV.U32 R174, RZ, RZ, R21 ;  /* 0x000000ffffae7224 */ /* 0x000fe400078e0015 */
[----:B------:R-:W-:-:S02]  /*10030*/  IMAD.MOV.U32 R173, RZ, RZ, R22 ;  /* 0x000000ffffad7224 */ /* 0x000fc400078e0016 */
[----:B------:R-:W-:Y:S01]  /*10040*/  IMAD.MOV.U32 R172, RZ, RZ, R23 ;  /* 0x000000ffffac7224 */ /* 0x000fe200078e0017 */
[-C--:B-1----:R-:W-:Y:S08]  /*10050*/  HMMA.16816.F32 R56, R4, R12.reuse, R56 ;  /* 0x0000000c0438723c */ /* 0x082ff00000001838 */
[----:B------:R-:W-:Y:S08]  /*10060*/  HMMA.16816.F32 R20, R8, R12, R52 ;  /* 0x0000000c0814723c */ /* 0x000ff00000001834 */
        /* <DEDUP_REMOVED lines=28> */
[-C--:B------:R-:W-:Y:S01]  /*10230*/  FMUL.FTZ R84, R84, R26.reuse ;  /* 0x0000001a54547220 */ /* 0x080fe20000410000 */
[----:B------:R-:W-:Y:S01]  /*10240*/  MOV R30, R23 ;  /* 0x00000017001e7202 */ /* 0x000fe20000000f00 */
[----:B------:R-:W-:-:S02]  /*10250*/  FMUL.FTZ R85, R85, R26 ;  /* 0x0000001a55557220 */ /* 0x000fc40000410000 */
[-C--:B------:R-:W-:Y:S02]  /*10260*/  FMUL.FTZ R86, R86, R25.reuse ;  /* 0x0000001956567220 */ /* 0x080fe40000410000 */
[----:B------:R-:W-:Y:S02]  /*10270*/  FMUL.FTZ R87, R87, R25 ;  /* 0x0000001957577220 */ /* 0x000fe40000410000 */
[-C--:B------:R-:W-:Y:S02]  /*10280*/  FMUL.FTZ R88, R88, R24.reuse ;  /* 0x0000001858587220 */ /* 0x080fe40000410000 */
[----:B------:R-:W-:Y:S02]  /*10290*/  FMUL.FTZ R89, R89, R24 ;  /* 0x0000001859597220 */ /* 0x000fe40000410000 */
[-C--:B------:R-:W-:Y:S02]  /*102a0*/  FMUL.FTZ R90, R90, R19.reuse ;  /* 0x000000135a5a7220 */ /* 0x080fe40000410000 */
        /* <DEDUP_REMOVED lines=9> */
[----:B------:R-:W-:Y:S02]  /*10340*/  IMAD.MOV.U32 R2, RZ, RZ, R22 ;  /* 0x000000ffff027224 */ /* 0x000fe400078e0016 */
[----:B------:R-:W-:Y:S02]  /*10350*/  IMAD.MOV.U32 R0, RZ, RZ, R21 ;  /* 0x000000ffff007224 */ /* 0x000fe400078e0015 */
[----:B------:R-:W-:Y:S02]  /*10360*/  IMAD.MOV.U32 R29, RZ, RZ, R20 ;  /* 0x000000ffff1d7224 */ /* 0x000fe400078e0014 */
[----:B------:R-:W2:Y:S01]  /*10370*/  LDSM.16.MT88.4 R20, [R210+0xb000] ;  /* 0x00b00000d214783b */ /* 0x000ea20000004200 */
[----:B------:R-:W-:Y:S01]  /*10380*/  IMAD.MOV.U32 R159, RZ, RZ, R192 ;  /* 0x000000ffff9f7224 */ /* 0x000fe200078e00c0 */
[----:B------:R-:W-:Y:S01]  /*10390*/  MOV R156, R195 ;  /* 0x000000c3009c7202 */ /* 0x000fe20000000f00 */
[----:B------:R-:W-:Y:S01]  /*103a0*/  IMAD.MOV.U32 R158, RZ, RZ, R193 ;  /* 0x000000ffff9e7224 */ /* 0x000fe200078e00c1 */
[----:B-1----:R-:W-:Y:S01]  /*103b0*/  HMMA.16816.F32 R84, R8, R12, R84 ;  /* 0x0000000c0854723c */ /* 0x002fe20000001854 */
[----:B------:R-:W-:-:S07]  /*103c0*/  IMAD.MOV.U32 R157, RZ, RZ, R194 ;  /* 0x000000ffff9d7224 */ /* 0x000fce00078e00c2 */
[C---:B------:R-:W-:Y:S08]  /*103d0*/  HMMA.16816.F32 R88, R4.reuse, R12, R88 ;  /* 0x0000000c0458723c */ /* 0x040ff00000001858 */
[-C--:B------:R-:W-:Y:S08]  /*103e0*/  HMMA.16816.F32 R92, R4, R14.reuse, R92 ;  /* 0x0000000e045c723c */ /* 0x080ff0000000185c */
[----:B------:R-:W-:Y:S01]  /*103f0*/  HMMA.16816.F32 R192, R8, R14, R96 ;  /* 0x0000000e08c0723c */ /* 0x000fe20000001860 */
[----:B------:R-:W1:Y:S01]  /*10400*/  LDSM.16.MT88.4 R12, [R209+0xb000] ;  /* 0x00b00000d10c783b */ /* 0x000e620000004200 */
[----:B------:R-:W-:-:S02]  /*10410*/  IMAD.MOV.U32 R66, RZ, RZ, R0 ;  /* 0x000000ffff427224 */ /* 0x000fc400078e0000 */
[----:B------:R-:W-:-:S04]  /*10420*/  FFMA.FTZ R0, R202, c[0x0][0x23c], -R3 ;  /* 0x00008f00ca007a23 */ /* 0x000fc80000010803 */
[----:B------:R3:W-:Y:S01]  /*10430*/  MUFU.EX2 R28, R0 ;  /* 0x00000000001c7308 */ /* 0x0007e20000000800 */
[-C--:B------:R-:W-:Y:S02]  /*10440*/  FMUL.FTZ R108, R108, R24.reuse ;  /* 0x000000186c6c7220 */ /* 0x080fe40000410000 */
[----:B------:R-:W-:Y:S02]  /*10450*/  FMUL.FTZ R109, R109, R24 ;  /* 0x000000186d6d7220 */ /* 0x000fe40000410000 */
[----:B------:R-:W-:Y:S02]  /*10460*/  FMUL.FTZ R110, R110, R19 ;  /* 0x000000136e6e7220 */ /* 0x000fe40000410000 */
[----:B---3--:R-:W-:-:S04]  /*10470*/  FFMA.FTZ R0, R203, c[0x0][0x23c], -R3 ;  /* 0x00008f00cb007a23 */ /* 0x008fc80000010803 */
[----:B------:R3:W-:Y:S01]  /*10480*/  MUFU.EX2 R31, R0 ;  /* 0x00000000001f7308 */ /* 0x0007e20000000800 */
[----:B------:R-:W-:Y:S02]  /*10490*/  FMUL.FTZ R111, R111, R19 ;  /* 0x000000136f6f7220 */ /* 0x000fe40000410000 */
[-C--:B------:R-:W-:Y:S02]  /*104a0*/  FMUL.FTZ R112, R112, R26.reuse ;  /* 0x0000001a70707220 */ /* 0x080fe40000410000 */
[----:B------:R-:W-:Y:S02]  /*104b0*/  FMUL.FTZ R113, R113, R26 ;  /* 0x0000001a71717220 */ /* 0x000fe40000410000 */
[-C--:B------:R-:W-:Y:S02]  /*104c0*/  FMUL.FTZ R114, R114, R25.reuse ;  /* 0x0000001972727220 */ /* 0x080fe40000410000 */
[----:B------:R-:W-:Y:S02]  /*104d0*/  FMUL.FTZ R115, R115, R25 ;  /* 0x0000001973737220 */ /* 0x000fe40000410000 */
[----:B---3--:R-:W-:-:S04]  /*104e0*/  FFMA.FTZ R0, R200, c[0x0][0x23c], -R3 ;  /* 0x00008f00c8007a23 */ /* 0x008fc80000010803 */
[----:B------:R3:W-:Y:S01]  /*104f0*/  MUFU.EX2 R32, R0 ;  /* 0x0000000000207308 */ /* 0x0007e20000000800 */
[-C--:B------:R-:W-:Y:S01]  /*10500*/  FMUL.FTZ R104, R104, R24.reuse ;  /* 0x0000001868687220 */ /* 0x080fe20000410000 */
[----:B--2---:R-:W-:Y:S01]  /*10510*/  HMMA.16816.F32 R108, R4, R22, R108 ;  /* 0x00000016046c723c */ /* 0x004fe2000000186c */
[-C--:B------:R-:W-:Y:S02]  /*10520*/  FMUL.FTZ R105, R105, R24.reuse ;  /* 0x0000001869697220 */ /* 0x080fe40000410000 */
[-C--:B------:R-:W-:Y:S02]  /*10530*/  FMUL.FTZ R106, R106, R19.reuse ;  /* 0x000000136a6a7220 */ /* 0x080fe40000410000 */
[----:B------:R-:W-:Y:S02]  /*10540*/  FMUL.FTZ R107, R107, R19 ;  /* 0x000000136b6b7220 */ /* 0x000fe40000410000 */
[----:B------:R-:W-:Y:S02]  /*10550*/  FMUL.FTZ R120, R120, R24 ;  /* 0x0000001878787220 */ /* 0x000fe40000410000 */
[----:B---3--:R-:W-:-:S04]  /*10560*/  FFMA.FTZ R0, R201, c[0x0][0x23c], -R3 ;  /* 0x00008f00c9007a23 */ /* 0x008fc80000010803 */
[----:B------:R2:W3:Y:S01]  /*10570*/  MUFU.EX2 R33, R0 ;  /* 0x0000000000217308 */ /* 0x0004e20000000800 */
[-C--:B------:R-:W-:Y:S01]  /*10580*/  FMUL.FTZ R121, R121, R24.reuse ;  /* 0x0000001879797220 */ /* 0x080fe20000410000 */
[----:B------:R-:W-:Y:S01]  /*10590*/  HMMA.16816.F32 R180, R8, R22, R112 ;  /* 0x0000001608b4723c */ /* 0x000fe20000001870 */
[-C--:B------:R-:W-:Y:S02]  /*105a0*/  FMUL.FTZ R124, R124, R24.reuse ;  /* 0x000000187c7c7220 */ /* 0x080fe40000410000 */
[----:B------:R-:W-:Y:S02]  /*105b0*/  FMUL.FTZ R125, R125, R24 ;  /* 0x000000187d7d7220 */ /* 0x000fe40000410000 */
[-C--:B------:R-:W-:Y:S02]  /*105c0*/  FMUL.FTZ R122, R122, R19.reuse ;  /* 0x000000137a7a7220 */ /* 0x080fe40000410000 */
[-C--:B------:R-:W-:Y:S02]  /*105d0*/  FMUL.FTZ R123, R123, R19.reuse ;  /* 0x000000137b7b7220 */ /* 0x080fe40000410000 */
[----:B------:R-:W-:-:S02]  /*105e0*/  FMUL.FTZ R126, R126, R19 ;  /* 0x000000137e7e7220 */ /* 0x000fc40000410000 */
[----:B------:R-:W-:Y:S02]  /*105f0*/  FMUL.FTZ R127, R127, R19 ;  /* 0x000000137f7f7220 */ /* 0x000fe40000410000 */
[----:B------:R-:W-:Y:S02]  /*10600*/  IMAD.MOV.U32 R67, RZ, RZ, R2 ;  /* 0x000000ffff437224 */ /* 0x000fe400078e0002 */
[----:B--2---:R-:W-:Y:S01]  /*10610*/  FFMA.FTZ R0, R233, c[0x0][0x23c], -R16 ;  /* 0x00008f00e9007a23 */ /* 0x004fe20000010810 */
[----:B------:R-:W-:Y:S01]  /*10620*/  LOP3.LUT R2, R141, UR8, R178, 0x96, !PT ;  /* 0x000000088d027c12 */ /* 0x000fe2000f8e96b2 */
[----:B------:R-:W-:Y:S01]  /*10630*/  HMMA.16816.F32 R104, R4, R20, R104 ;  /* 0x000000140468723c */ /* 0x000fe20000001868 */
[-C--:B------:R-:W-:Y:S01]  /*10640*/  FMUL.FTZ R100, R100, R26.reuse ;  /* 0x0000001a64647220 */ /* 0x080fe20000410000 */
[----:B------:R2:W-:Y:S01]  /*10650*/  MUFU.EX2 R23, R0 ;  /* 0x0000000000177308 */ /* 0x0005e20000000800 */
[----:B------:R-:W-:Y:S02]  /*10660*/  FMUL.FTZ R101, R101, R26 ;  /* 0x0000001a65657220 */ /* 0x000fe40000410000 */
[----:B------:R-:W-:-:S02]  /*10670*/  FMUL.FTZ R102, R102, R25 ;  /* 0x0000001966667220 */ /* 0x000fc40000410000 */
[-C--:B------:R-:W-:Y:S01]  /*10680*/  FMUL.FTZ R103, R103, R25.reuse ;  /* 0x0000001967677220 */ /* 0x080fe20000410000 */
[----:B-1----:R-:W-:Y:S01]  /*10690*/  HMMA.16816.F32 R120, R4, R12, R120 ;  /* 0x0000000c0478723c */ /* 0x002fe20000001878 */
        /* <DEDUP_REMOVED lines=8> */
[----:B------:R-:W-:Y:S02]  /*10720*/  IMAD.MOV.U32 R64, RZ, RZ, R29 ;  /* 0x000000ffff407224 */ /* 0x000fe400078e001d */
[----:B------:R-:W-:Y:S01]  /*10730*/  IMAD.MOV.U32 R50, RZ, RZ, R133 ;  /* 0x000000ffff327224 */ /* 0x000fe200078e0085 */
[----:B------:R-:W-:Y:S01]  /*10740*/  MOV R97, R158 ;  /* 0x0000009e00617202 */ /* 0x000fe20000000f00 */
[----:B--2---:R-:W-:Y:S01]  /*10750*/  FFMA.FTZ R0, R234, c[0x0][0x23c], -R16 ;  /* 0x00008f00ea007a23 */ /* 0x004fe20000010810 */
[----:B------:R-:W-:Y:S01]  /*10760*/  HMMA.16816.F32 R52, R4, R14, R124 ;  /* 0x0000000e0434723c */ /* 0x000fe2000000187c */
[----:B------:R-:W-:Y:S01]  /*10770*/  IMAD.MOV.U32 R80, RZ, RZ, R175 ;  /* 0x000000ffff507224 */ /* 0x000fe200078e00af */
[----:B------:R-:W-:Y:S01]  /*10780*/  LDSM.16.MT88.4 R112, [R210+0xb800] ;  /* 0x00b80000d270783b */ /* 0x000fe20000004200 */
[----:B------:R1:W-:Y:S04]  /*10790*/  MUFU.EX2 R27, R0 ;  /* 0x00000000001b7308 */ /* 0x0003e80000000800 */
[----:B------:R-:W-:Y:S01]  /*107a0*/  IMAD.WIDE.U32 R4, R2, -0x2daee0ad, RZ ;  /* 0xd2511f5302047825 */ /* 0x000fe200078e00ff */
[----:B------:R-:W-:-:S05]  /*107b0*/  LOP3.LUT R2, R139, UR8, R176, 0x96, !PT ;  /* 0x000000088b027c12 */ /* 0x000fca000f8e96b0 */
[----:B------:R-:W-:-:S04]  /*107c0*/  IMAD.WIDE.U32 R2, R2, -0x2daee0ad, RZ ;  /* 0xd2511f5302027825 */ /* 0x000fc800078e00ff */
[----:B-1----:R-:W-:Y:S02]  /*107d0*/  FFMA.FTZ R0, R232, c[0x0][0x23c], -R16 ;  /* 0x00008f00e8007a23 */ /* 0x002fe40000010810 */
[----:B------:R-:W-:Y:S02]  /*107e0*/  IMAD.MOV.U32 R232, RZ, RZ, R65 ;  /* 0x000000ffffe87224 */ /* 0x000fe400078e0041 */
[----:B------:R-:W-:Y:S02]  /*107f0*/  IMAD.MOV.U32 R65, RZ, RZ, R66 ;  /* 0x000000ffff417224 */ /* 0x000fe400078e0042 */
[----:B------:R-:W-:Y:S02]  /*10800*/  IMAD.MOV.U32 R66, RZ, RZ, R67 ;  /* 0x000000ffff427224 */ /* 0x000fe400078e0043 */
[----:B------:R-:W-:Y:S02]  /*10810*/  IMAD.MOV.U32 R67, RZ, RZ, R30 ;  /* 0x000000ffff437224 */ /* 0x000fe400078e001e */
[----:B------:R1:W-:Y:S01]  /*10820*/  MUFU.EX2 R30, R0 ;  /* 0x00000000001e7308 */ /* 0x0003e20000000800 */
[----:B------:R-:W-:-:S02]  /*10830*/  LOP3.LUT R6, R5, UR17, R184, 0x96, !PT ;  /* 0x0000001105067c12 */ /* 0x000fc4000f8e96b8 */
        /* <DEDUP_REMOVED lines=24> */
[----:B----4-:R-:W-:Y:S02]  /*109c0*/  SHF.R.U32.HI R4, RZ, 0x8, R5 ;  /* 0x00000008ff047819 */ /* 0x010fe40000011605 */
        /* <DEDUP_REMOVED lines=11> */
[----:B------:R-:W-:Y:S02]  /*10a80*/  SHF.R.U32.HI R4, RZ, 0x8, R2 ;  /* 0x00000008ff047819 */ /* 0x000fe40000011602 */
[----:B------:R-:W-:Y:S01]  /*10a90*/  SHF.R.U32.HI R2, RZ, 0x18, R0 ;  /* 0x00000018ff027819 */ /* 0x000fe20000011600 */
[----:B------:R4:W-:Y:S01]  /*10aa0*/  MUFU.EX2 R20, R7 ;  /* 0x0000000700147308 */ /* 0x0009e20000000800 */
[----:B------:R-:W-:Y:S02]  /*10ab0*/  SHF.R.U32.HI R8, RZ, 0x18, R6 ;  /* 0x00000018ff087819 */ /* 0x000fe40000011606 */
[----:B-1----:R-:W-:Y:S01]  /*10ac0*/  SHF.R.U32.HI R3, RZ, 0x10, R0 ;  /* 0x00000010ff037819 */ /* 0x002fe20000011600 */
[----:B------:R-:W-:Y:S01]  /*10ad0*/  FFMA.FTZ R6, R140, c[0x0][0x23c], -R18 ;  /* 0x00008f008c067a23 */ /* 0x000fe20000010812 */
[----:B----4-:R-:W-:-:S02]  /*10ae0*/  LOP3.LUT R7, R0, 0xff, RZ, 0xc0, !PT ;  /* 0x000000ff00077812 */ /* 0x010fc400078ec0ff */
[----:B------:R-:W-:Y:S02]  /*10af0*/  LOP3.LUT R0, R3, 0xff, RZ, 0xc0, !PT ;  /* 0x000000ff03007812 */ /* 0x000fe400078ec0ff */
[----:B------:R-:W-:Y:S01]  /*10b00*/  PRMT R7, R7, 0x5410, R4 ;  /* 0x0000541007077816 */ /* 0x000fe20000000004 */
[----:B------:R-:W-:Y:S01]  /*10b10*/  FFMA.FTZ R4, R143, c[0x0][0x23c], -R18 ;  /* 0x00008f008f047a23 */ /* 0x000fe20000010812 */
[----:B------:R-:W-:Y:S01]  /*10b20*/  PRMT R10, R0, 0x5410, R2 ;  /* 0x00005410000a7816 */ /* 0x000fe20000000002 */
[--C-:B------:R-:W-:Y:S01]  /*10b30*/  HSET2.LE.AND R0, R14, R232.reuse, PT ;  /* 0x000000e80e007233 */ /* 0x100fe20003803000 */
[----:B------:R-:W-:Y:S01]  /*10b40*/  IMAD.MOV.U32 R81, RZ, RZ, R174 ;  /* 0x000000ffff517224 */ /* 0x000fe200078e00ae */
[----:B---3--:R-:W-:Y:S01]  /*10b50*/  F2FP.PACK_AB R2, R33, R32 ;  /* 0x000000202102723e */ /* 0x008fe200000000ff */
        /* <DEDUP_REMOVED lines=33> */
[----:B------:R-:W-:Y:S01]  /*10d70*/  MOV R236, R64 ;  /* 0x0000004000ec7202 */ /* 0x000fe20000000f00 */
[----:B------:R-:W-:Y:S01]  /*10d80*/  IMAD.MOV.U32 R238, RZ, RZ, R66 ;  /* 0x000000ffffee7224 */ /* 0x000fe200078e0042 */
[----:B------:R-:W-:Y:S01]  /*10d90*/  LOP3.LUT R126, R0, R2, RZ, 0xc0, !PT ;  /* 0x00000002007e7212 */ /* 0x000fe200078ec0ff */
[----:B------:R-:W-:Y:S01]  /*10da0*/  HSET2.LE.AND R0, R12, R232, PT ;  /* 0x000000e80c007233 */ /* 0x000fe20003803000 */
[----:B------:R-:W-:Y:S01]  /*10db0*/  IMAD.MOV.U32 R239, RZ, RZ, R67 ;  /* 0x000000ffffef7224 */ /* 0x000fe200078e0043 */
[----:B-1----:R-:W1:Y:S01]  /*10dc0*/  LDSM.16.MT88.4 R4, [R209+0xb800] ;  /* 0x00b80000d104783b */ /* 0x002e620000004200 */
[----:B--2---:R-:W-:Y:S01]  /*10dd0*/  F2FP.PACK_AB R2, R3, R9 ;  /* 0x000000090302723e */ /* 0x004fe200000000ff */
[----:B------:R-:W-:-:S03]  /*10de0*/  IMAD.MOV.U32 R67, RZ, RZ, R48 ;  /* 0x000000ffff437224 */ /* 0x000fc600078e0030 */
[----:B------:R-:W-:Y:S01]  /*10df0*/  LOP3.LUT R127, R0, R2, RZ, 0xc0, !PT ;  /* 0x00000002007f7212 */ /* 0x000fe200078ec0ff */
[----:B------:R-:W-:Y:S01]  /*10e00*/  IMAD.MOV.U32 R66, RZ, RZ, R49 ;  /* 0x000000ffff427224 */ /* 0x000fe200078e0031 */
[----:B------:R-:W-:Y:S01]  /*10e10*/  MOV R64, R51 ;  /* 0x0000003300407202 */ /* 0x000fe20000000f00 */
[----:B------:R-:W-:Y:S01]  /*10e20*/  IMAD.MOV.U32 R65, RZ, RZ, R50 ;  /* 0x000000ffff417224 */ /* 0x000fe200078e0032 */
[----:B---3--:R-:W-:Y:S01]  /*10e30*/  HMMA.16816.F32 R144, R128, R156, R144 ;  /* 0x0000009c8090723c */ /* 0x008fe20000001890 */
[----:B------:R-:W-:Y:S01]  /*10e40*/  IMAD.MOV.U32 R202, RZ, RZ, R66 ;  /* 0x000000ffffca7224 */ /* 0x000fe200078e0042 */
[----:B------:R-:W-:Y:S01]  /*10e50*/  MOV R141, R67 ;  /* 0x00000043008d7202 */ /* 0x000fe20000000f00 */
[----:B------:R-:W-:Y:S01]  /*10e60*/  IMAD.MOV.U32 R203, RZ, RZ, R64 ;  /* 0x000000ffffcb7224 */ /* 0x000fe200078e0040 */
[----:B------:R-:W2:Y:S01]  /*10e70*/  LDSM.16.MT88.4 R48, [R210+0xa800] ;  /* 0x00a80000d230783b */ /* 0x000ea20000004200 */
[----:B------:R-:W-:-:S03]  /*10e80*/  IMAD.MOV.U32 R178, RZ, RZ, R65 ;  /* 0x000000ffffb27224 */ /* 0x000fc600078e0041 */
        /* <DEDUP_REMOVED lines=18> */
[C---:B--2---:R-:W-:Y:S03]  /*10fb0*/  HMMA.16816.F32 R40, R124.reuse, R48, R40 ;  /* 0x000000307c28723c */ /* 0x044fe60000001828 */
[----:B------:R-:W-:Y:S02]  /*10fc0*/  FADD.FTZ R10, R190, R4 ;  /* 0x00000004be0a7221 */ /* 0x000fe40000010000 */
[----:B------:R-:W-:Y:S02]  /*10fd0*/  FADD.FTZ R5, R136, R0 ;  /* 0x0000000088057221 */ /* 0x000fe40000010000 */
[----:B------:R-:W-:Y:S01]  /*10fe0*/  FADD.FTZ R4, R198, R12 ;  /* 0x0000000cc6047221 */ /* 0x000fe20000010000 */
[----:B------:R-:W-:Y:S01]  /*10ff0*/  HMMA.16816.F32 R44, R124, R50, R44 ;  /* 0x000000327c2c723c */ /* 0x000fe2000000182c */
[----:B------:R-:W-:-:S02]  /*11000*/  FADD.FTZ R2, R189, R10 ;  /* 0x0000000abd027221 */ /* 0x000fc40000010000 */
        /* <DEDUP_REMOVED lines=46> */
[----:B------:R-:W-:-:S02]  /*112f0*/  IMAD.MOV.U32 R135, RZ, RZ, R230 ;  /* 0x000000ffff877224 */ /* 0x000fc400078e00e6 */
[----:B------:R-:W-:Y:S02]  /*11300*/  IMAD.MOV.U32 R136, RZ, RZ, R231 ;  /* 0x000000ffff887224 */ /* 0x000fe400078e00e7 */
[----:B------:R-:W-:Y:S02]  /*11310*/  IMAD.MOV.U32 R137, RZ, RZ, R228 ;  /* 0x000000ffff897224 */ /* 0x000fe400078e00e4 */
[----:B------:R-:W-:Y:S01]  /*11320*/  IMAD.MOV.U32 R134, RZ, RZ, R229 ;  /* 0x000000ffff867224 */ /* 0x000fe200078e00e5 */
        /* <DEDUP_REMOVED lines=139> */
[----:B------:R-:W-:Y:S11]  /*11be0*/  HMMA.16816.F32 R12, R12, R26, R188 ;  /* 0x0000001a0c0c723c */ /* 0x000ff600000018bc */
[----:B------:R-:W-:Y:S03]  /*11bf0*/  @!UPT UIADD3 URZ, URZ, URZ, URZ ;  /* 0x0000003f3f3ff290 */ /* 0x000fe6000fffe03f */
[----:B--2---:R-:W-:Y:S08]  /*11c00*/  HMMA.16816.F32 R136, R8, R22, R32 ;  /* 0x000000160888723c */ /* 0x004ff00000001820 */
[C---:B------:R-:W-:Y:S08]  /*11c10*/  HMMA.16816.F32 R184, R4.reuse, R20, R184 ;  /* 0x0000001404b8723c */ /* 0x040ff000000018b8 */
[C---:B------:R-:W-:Y:S08]  /*11c20*/  HMMA.16816.F32 R180, R4.reuse, R22, R180 ;  /* 0x0000001604b4723c */ /* 0x040ff000000018b4 */
[C---:B---3--:R-:W-:Y:S08]  /*11c30*/  HMMA.16816.F32 R176, R4.reuse, R16, R176 ;  /* 0x0000001004b0723c */ /* 0x048ff000000018b0 */
[----:B------:R-:W-:Y:S08]  /*11c40*/  HMMA.16816.F32 R140, R4, R18, R140 ;  /* 0x00000012048c723c */ /* 0x000ff0000000188c */
        /* <DEDUP_REMOVED lines=51> */
.L_x_1454:
[----:B------:R-:W-:Y:S05]  /*11f80*/  BSYNC B0 ;  /* 0x0000000000007941 */ /* 0x000fea0003800000 */
.L_x_1453:
[----:B------:R-:W0:Y:S02]  /*11f90*/  LDGDEPBAR ;  /* 0x00000000000079af */ /* 0x000e240000000000 */
.L_x_1452:
[----:B--2-4-:R-:W2:Y:S04]  /*11fa0*/  LDL.LU.64 R4, [R1+0x68] ;  /* 0x0000680001047983 */ /* 0x014ea80000300a00 */
[----:B------:R-:W3:Y:S04]  /*11fb0*/  LDL R3, [R1+0x80] ;  /* 0x0000800001037983 */ /* 0x000ee80000100800 */
[----:B------:R-:W4:Y:S04]  /*11fc0*/  LDL R17, [R1+0x40] ;  /* 0x0000400001117983 */ /* 0x000f280000100800 */
[----:B------:R-:W5:Y:S01]  /*11fd0*/  LDL.LU.64 R10, [R1+0x10] ;  /* 0x00001000010a7983 */ /* 0x000f620000300a00 */
[----:B------:R-:W-:Y:S01]  /*11fe0*/  IADD3 R2, R252, 0x4, RZ ;  /* 0x00000004fc027810 */ /* 0x000fe20007ffe0ff */
[----:B------:R-:W-:-:S02]  /*11ff0*/  IMAD.U32 R0, RZ, RZ, UR31 ;  /* 0x0000001fff007e24 */ /* 0x000fc4000f8e00ff */
[----:B------:R-:W1:Y:S02]  /*12000*/  S2R R16, SR_TID.X ;  /* 0x0000000000107919 */ /* 0x000e640000002100 */
[----:B------:R-:W-:-:S04]  /*12010*/  IMAD.WIDE.U32 R8, R2, -0x326172a9, RZ ;  /* 0xcd9e8d5702087825 */ /* 0x000fc800078e00ff */
[----:B------:R-:W-:Y:S02]  /*12020*/  IMAD.U32 R2, RZ, RZ, UR32 ;  /* 0x00000020ff027e24 */ /* 0x000fe4000f8e00ff */
[----:B-1----:R-:W-:-:S05]  /*12030*/  IMAD.SHL.U32 R16, R16, 0x2, RZ ;  /* 0x0000000210107824 */ /* 0x002fca00078e00ff */
[----:B------:R-:W-:Y:S01]  /*12040*/  LOP3.LUT R16, R16, 0x6, RZ, 0xc0, !PT ;  /* 0x0000000610107812 */ /* 0x000fe200078ec0ff */
[----:B--2---:R-:W-:Y:S02]  /*12050*/  IMAD.MOV.U32 R6, RZ, RZ, R4 ;  /* 0x000000ffff067224 */ /* 0x004fe400078e0004 */
[----:B------:R-:W-:Y:S02]  /*12060*/  IMAD.MOV.U32 R7, RZ, RZ, R5 ;  /* 0x000000ffff077224 */ /* 0x000fe400078e0005 */
[----:B---3--:R-:W-:-:S04]  /*12070*/  IMAD.WIDE.U32 R4, R3, -0x2daee0ad, RZ ;  /* 0xd2511f5303047825 */ /* 0x008fc800078e00ff */
[----:B------:R-:W-:Y:S01]  /*12080*/  IMAD.MOV.U32 R188, RZ, RZ, R6 ;  /* 0x000000ffffbc7224 */ /* 0x000fe200078e0006 */
[----:B------:R-:W-:Y:S01]  /*12090*/  LOP3.LUT R3, R5, UR32, R0, 0x96, !PT ;  /* 0x0000002005037c12 */ /* 0x000fe2000f8e9600 */
[----:B------:R-:W-:Y:S01]  /*120a0*/  IMAD R0, R2, 0x20, R16 ;  /* 0x0000002002007824 */ /* 0x000fe200078e0210 */
[----:B----4-:R-:W-:Y:S01]  /*120b0*/  LOP3.LUT R5, R9, R17, RZ, 0x3c, !PT ;  /* 0x0000001109057212 */ /* 0x010fe200078e3cff */
[----:B-----5:R-:W-:Y:S01]  /*120c0*/  IMAD.MOV.U32 R31, RZ, RZ, R11 ;  /* 0x000000ffff1f7224 */ /* 0x020fe200078e000b */
[----:B------:R-:W-:Y:S01]  /*120d0*/  MOV R30, R10 ;  /* 0x0000000a001e7202 */ /* 0x000fe20000000f00 */
[----:B------:R-:W-:Y:S01]  /*120e0*/  IMAD.MOV.U32 R189, RZ, RZ, R7 ;  /* 0x000000ffffbd7224 */ /* 0x000fe200078e0007 */
[C---:B------:R-:W-:Y:S01]  /*120f0*/  ISETP.GE.AND P2, PT, R0.reuse, R227, PT ;  /* 0x000000e30000720c */ /* 0x040fe20003f46270 */
[----:B------:R-:W-:Y:S01]  /*12100*/  IMAD.WIDE.U32 R10, R5, -0x2daee0ad, RZ ;  /* 0xd2511f53050a7825 */ /* 0x000fe200078e00ff */
[C---:B------:R-:W-:Y:S02]  /*12110*/  IADD3 R2, R0.reuse, 0x1, RZ ;  /* 0x0000000100027810 */ /* 0x040fe40007ffe0ff */
[----:B------:R-:W-:Y:S01]  /*12120*/  ISETP.LT.OR P2, PT, R0, R223, P2 ;  /* 0x000000df0000720c */ /* 0x000fe20001741670 */
[----:B------:R-:W-:Y:S01]  /*12130*/  IMAD.WIDE.U32 R6, R3, -0x326172a9, RZ ;  /* 0xcd9e8d5703067825 */ /* 0x000fe200078e00ff */
[----:B------:R-:W-:-:S02]  /*12140*/  ISETP.GE.AND P5, PT, R2, R227, PT ;  /* 0x000000e30200720c */ /* 0x000fc40003fa6270 */
[----:B------:R-:W-:Y:S02]  /*12150*/  FSEL R16, R132, -INF , !P2 ;  /* 0xff80000084107808 */ /* 0x000fe40005000000 */
[C---:B------:R-:W-:Y:S02]  /*12160*/  ISETP.GE.AND P4, PT, R2.reuse, R226, PT ;  /* 0x000000e20200720c */ /* 0x040fe40003f86270 */
[CC--:B------:R-:W-:Y:S02]  /*12170*/  ISETP.GE.AND P1, PT, R2.reuse, R225.reuse, PT ;  /* 0x000000e10200720c */ /* 0x0c0fe40003f26270 */
[----:B------:R-:W-:Y:S02]  /*12180*/  ISETP.GE.AND P0, PT, R2, R224, PT ;  /* 0x000000e00200720c */ /* 0x000fe40003f06270 */
[C---:B------:R-:W-:Y:S02]  /*12190*/  ISETP.GE.AND P6, PT, R0.reuse, R226, PT ;  /* 0x000000e20000720c */ /* 0x040fe40003fc6270 */
[----:B------:R-:W-:-:S02]  /*121a0*/  ISETP.GE.AND P3, PT, R0, R225, PT ;  /* 0x000000e10000720c */ /* 0x000fc40003f66270 */
[----:B------:R-:W-:Y:S02]  /*121b0*/  ISETP.GE.AND P2, PT, R0, R224, PT ;  /* 0x000000e00000720c */ /* 0x000fe40003f46270 */
[C---:B------:R-:W-:Y:S02]  /*121c0*/  ISETP.LT.OR P5, PT, R2.reuse, R223, P5 ;  /* 0x000000df0200720c */ /* 0x040fe40002fa1670 */
[C---:B------:R-:W-:Y:S02]  /*121d0*/  ISETP.LT.OR P4, PT, R2.reuse, R222, P4 ;  /* 0x000000de0200720c */ /* 0x040fe40002781670 */
[C---:B------:R-:W-:Y:S02]  /*121e0*/  ISETP.LT.OR P1, PT, R2.reuse, R221, P1 ;  /* 0x000000dd0200720c */ /* 0x040fe40000f21670 */
[----:B------:R-:W-:Y:S02]  /*121f0*/  ISETP.LT.OR P0, PT, R2, R220, P0 ;  /* 0x000000dc0200720c */ /* 0x000fe40000701670 */
        /* <DEDUP_REMOVED lines=11> */
[----:B------:R-:W-:Y:S02]  /*122b0*/  ISETP.GE.AND P5, PT, R2, R224, PT ;  /* 0x000000e00200720c */ /* 0x000fe40003fa6270 */
[----:B------:R-:W-:-:S02]  /*122c0*/  LOP3.LUT R11, R11, UR15, R4, 0x96, !PT ;  /* 0x0000000f0b0b7c12 */ /* 0x000fc4000f8e9604 */
[C---:B------:R-:W-:Y:S02]  /*122d0*/  ISETP.LT.OR P6, PT, R2.reuse, R223, P6 ;  /* 0x000000df0200720c */ /* 0x040fe400037c1670 */
[C---:B------:R-:W-:Y:S02]  /*122e0*/  ISETP.LT.OR P3, PT, R2.reuse, R222, P3 ;  /* 0x000000de0200720c */ /* 0x040fe40001f61670 */
[C---:B------:R-:W-:Y:S02]  /*122f0*/  ISETP.LT.OR P2, PT, R2.reuse, R221, P2 ;  /* 0x000000dd0200720c */ /* 0x040fe40001741670 */
[----:B------:R-:W-:Y:S02]  /*12300*/  ISETP.LT.OR P5, PT, R2, R220, P5 ;  /* 0x000000dc0200720c */ /* 0x000fe40002fa1670 */
[C---:B------:R-:W-:Y:S02]  /*12310*/  IADD3 R2, R0.reuse, 0x10, RZ ;  /* 0x0000001000027810 */ /* 0x040fe40007ffe0ff */
[----:B------:R-:W-:-:S02]  /*12320*/  IADD3 R4, R0, 0x11, RZ ;  /* 0x0000001100047810 */ /* 0x000fc40007ffe0ff */
[----:B------:R-:W-:Y:S02]  /*12330*/  IADD3 R3, R0, 0x9, RZ ;  /* 0x0000000900037810 */ /* 0x000fe40007ffe0ff */
[----:B------:R-:W-:Y:S02]  /*12340*/  FSEL R29, R187, -INF , !P0 ;  /* 0xff800000bb1d7808 */ /* 0x000fe40004000000 */
[----:B------:R-:W-:Y:S02]  /*12350*/  FSEL R22, R138, -INF , !P3 ;  /* 0xff8000008a167808 */ /* 0x000fe40005800000 */
[----:B------:R-:W-:Y:S02]  /*12360*/  FSEL R25, R185, -INF , !P1 ;  /* 0xff800000b9197808 */ /* 0x000fe40004800000 */
[-C--:B------:R-:W-:Y:S02]  /*12370*/  ISETP.GE.AND P0, PT, R2, R227.reuse, PT ;  /* 0x000000e30200720c */ /* 0x080fe40003f06270 */
[----:B------:R-:W-:-:S02]  /*12380*/  ISETP.GE.AND P3, PT, R4, R227, PT ;  /* 0x000000e30400720c */ /* 0x000fc40003f66270 */
[C---:B------:R-:W-:Y:S02]  /*12390*/  ISETP.GE.AND P1, PT, R3.reuse, R226, PT ;  /* 0x000000e20300720c */ /* 0x040fe40003f26270 */
[-C--:B------:R-:W-:Y:S02]  /*123a0*/  ISETP.LT.OR P0, PT, R2, R223.reuse, P0 ;  /* 0x000000df0200720c */ /* 0x080fe40000701670 */
[----:B------:R-:W-:Y:S02]  /*123b0*/  ISETP.LT.OR P3, PT, R4, R223, P3 ;  /* 0x000000df0400720c */ /* 0x000fe40001f61670 */
[----:B------:R-:W-:Y:S02]  /*123c0*/  ISETP.LT.OR P1, PT, R3, R222, P1 ;  /* 0x000000de0300720c */ /* 0x000fe40000f21670 */
[----:B------:R-:W-:Y:S02]  /*123d0*/  FSEL R18, R136, -INF , !P6 ;  /* 0xff80000088127808 */ /* 0x000fe40007000000 */
[----:B------:R-:W-:-:S02]  /*123e0*/  ISETP.GE.AND P6, PT, R2, R226, PT ;  /* 0x000000e20200720c */ /* 0x000fc40003fc6270 */
[----:B------:R-:W-:Y:S02]  /*123f0*/  FSEL R234, R32, -INF , !P0 ;  /* 0xff80000020ea7808 */ /* 0x000fe40004000000 */
[----:B------:R-:W-:Y:S02]  /*12400*/  FSEL R233, R33, -INF , !P3 ;  /* 0xff80000021e97808 */ /* 0x000fe40005800000 */
[----:B------:R-:W-:Y:S02]  /*12410*/  FSEL R24, R139, -INF , !P1 ;  /* 0xff8000008b187808 */ /* 0x000fe40004800000 */
[CC--:B------:R-:W-:Y:S02]  /*12420*/  ISETP.GE.AND P0, PT, R2.reuse, R225.reuse, PT ;  /* 0x000000e10200720c */ /* 0x0c0fe40003f06270 */
[----:B------:R-:W-:Y:S02]  /*12430*/  ISETP.GE.AND P3, PT, R2, R224, PT ;  /* 0x000000e00200720c */ /* 0x000fe40003f66270 */
[----:B------:R-:W-:-:S02]  /*12440*/  ISETP.GE.AND P1, PT, R3, R225, PT ;  /* 0x000000e10300720c */ /* 0x000fc40003f26270 */
[C---:B------:R-:W-:Y:S02]  /*12450*/  ISETP.LT.OR P6, PT, R2.reuse, R222, P6 ;  /* 0x000000de0200720c */ /* 0x040fe400037c1670 */
[----:B------:R-:W-:Y:S02]  /*12460*/  FSEL R21, R135, -INF , !P4 ;  /* 0xff80000087157808 */ /* 0x000fe40006000000 */
[C---:B------:R-:W-:Y:S02]  /*12470*/  ISETP.LT.OR P0, PT, R2.reuse, R221, P0 ;  /* 0x000000dd0200720c */ /* 0x040fe40000701670 */
[----:B------:R-:W-:Y:S02]  /*12480*/  ISETP.LT.OR P3, PT, R2, R220, P3 ;  /* 0x000000dc0200720c */ /* 0x000fe40001f61670 */
[----:B------:R-:W-:Y:S02]  /*12490*/  ISETP.GE.AND P4, PT, R3, R227, PT ;  /* 0x000000e30300720c */ /* 0x000fe40003f86270 */
[----:B------:R-:W-:-:S02]  /*124a0*/  FSEL R242, R34, -INF , !P6 ;  /* 0xff80000022f27808 */ /* 0x000fc40007000000 */
[C---:B------:R-:W-:Y:S02]  /*124b0*/  ISETP.LT.OR P1, PT, R3.reuse, R221, P1 ;  /* 0x000000dd0300720c */ /* 0x040fe40000f21670 */
[----:B------:R-:W-:Y:S02]  /*124c0*/  IADD3 R2, R0, 0x18, RZ ;  /* 0x0000001800027810 */ /* 0x000fe40007ffe0ff */
[----:B------:R-:W-:Y:S02]  /*124d0*/  ISETP.GE.AND P6, PT, R4, R226, PT ;  /* 0x000000e20400720c */ /* 0x000fe40003fc6270 */
[----:B------:R-:W-:Y:S02]  /*124e0*/  IADD3 R0, R0, 0x19, RZ ;  /* 0x0000001900007810 */ /* 0x000fe40007ffe0ff */
[----:B------:R-:W-:Y:S02]  /*124f0*/  ISETP.LT.OR P4, PT, R3, R223, P4 ;  /* 0x000000df0300720c */ /* 0x000fe40002781670 */
[----:B------:R-:W-:Y:S01]  /*12500*/  FSEL R26, R180, -INF , !P2 ;  /* 0xff800000b41a7808 */ /* 0x000fe20005000000 */
[----:B------:R-:W-:Y:S01]  /*12510*/  IMAD.MOV.U32 R180, RZ, RZ, R250 ;  /* 0x000000ffffb47224 */ /* 0x000fe200078e00fa */
[----:B------:R-:W-:-:S02]  /*12520*/  FSEL R27, R181, -INF , !P1 ;  /* 0xff800000b51b7808 */ /* 0x000fc40004800000 */
[----:B------:R-:W-:Y:S01]  /*12530*/  FSEL R243, R176, -INF , !P0 ;  /* 0xff800000b0f37808 */ /* 0x000fe20004000000 */
[----:B------:R-:W-:Y:S01]  /*12540*/  IMAD.MOV.U32 R176, RZ, RZ, R232 ;  /* 0x000000ffffb07224 */ /* 0x000fe200078e00e8 */
[C---:B------:R-:W-:Y:S02]  /*12550*/  ISETP.LT.OR P6, PT, R4.reuse, R222, P6 ;  /* 0x000000de0400720c */ /* 0x040fe400037c1670 */
[----:B------:R-:W-:Y:S02]  /*12560*/  ISETP.GE.AND P2, PT, R4, R225, PT ;  /* 0x000000e10400720c */ /* 0x000fe40003f46270 */
[----:B------:R-:W-:Y:S02]  /*12570*/  ISETP.GE.AND P0, PT, R2, R226, PT ;  /* 0x000000e20200720c */ /* 0x000fe40003f06270 */
[----:B------:R-:W-:Y:S02]  /*12580*/  ISETP.GE.AND P1, PT, R0, R227, PT ;  /* 0x000000e30000720c */ /* 0x000fe40003f26270 */
[----:B------:R-:W-:-:S02]  /*12590*/  FSEL R20, R137, -INF , !P4 ;  /* 0xff80000089147808 */ /* 0x000fc40006000000 */
[----:B------:R-:W-:Y:S02]  /*125a0*/  ISETP.GE.AND P4, PT, R3, R224, PT ;  /* 0x000000e00300720c */ /* 0x000fe40003f86270 */
[----:B------:R-:W-:Y:S02]  /*125b0*/  FSEL R241, R35, -INF , !P6 ;  /* 0xff80000023f17808 */ /* 0x000fe40007000000 */
[----:B------:R-:W-:Y:S02]  /*125c0*/  ISETP.LT.OR P2, PT, R4, R221, P2 ;  /* 0x000000dd0400720c */ /* 0x000fe40001741670 */
[----:B------:R-:W-:Y:S02]  /*125d0*/  ISETP.LT.OR P0, PT, R2, R222, P0 ;  /* 0x000000de0200720c */ /* 0x000fe40000701670 */
[----:B------:R-:W-:Y:S02]  /*125e0*/  ISETP.LT.OR P1, PT, R0, R223, P1 ;  /* 0x000000df0000720c */ /* 0x000fe40000f21670 */
[----:B------:R-:W-:-:S02]  /*125f0*/  ISETP.GE.AND P6, PT, R2, R227, PT ;  /* 0x000000e30200720c */ /* 0x000fc40003fc6270 */
[----:B------:R-:W-:Y:S01]  /*12600*/  ISETP.LT.OR P4, PT, R3, R220, P4 ;  /* 0x000000dc0300720c */ /* 0x000fe20002781670 */
[----:B------:R-:W-:Y:S01]  /*12610*/  IMAD R3, R252, -0x326172a9, RZ ;  /* 0xcd9e8d57fc037824 */ /* 0x000fe200078e02ff */
[----:B------:R-:W-:Y:S02]  /*12620*/  FSEL R244, R177, -INF , !P2 ;  /* 0xff800000b1f47808 */ /* 0x000fe40005000000 */
[----:B------:R-:W-:Y:S02]  /*12630*/  FSEL R238, R14, -INF , !P0 ;  /* 0xff8000000eee7808 */ /* 0x000fe40004000000 */
[----:B------:R-:W-:Y:S02]  /*12640*/  FSEL R199, R13, -INF , !P1 ;  /* 0xff8000000dc77808 */ /* 0x000fe40004800000 */
[----:B------:R-:W-:Y:S02]  /*12650*/  ISETP.LT.OR P6, PT, R2, R223, P6 ;  /* 0x000000df0200720c */ /* 0x000fe400037c1670 */
[----:B------:R-:W-:-:S02]  /*12660*/  ISETP.GE.AND P2, PT, R4, R224, PT ;  /* 0x000000e00400720c */ /* 0x000fc40003f46270 */
[C---:B------:R-:W-:Y:S02]  /*12670*/  ISETP.GE.AND P0, PT, R2.reuse, R225, PT ;  /* 0x000000e10200720c */ /* 0x040fe40003f06270 */
[----:B------:R-:W-:Y:S02]  /*12680*/  ISETP.GE.AND P1, PT, R2, R224, PT ;  /* 0x000000e00200720c */ /* 0x000fe40003f26270 */
[----:B------:R-:W-:Y:S02]  /*12690*/  FSEL R200, R12, -INF , !P6 ;  /* 0xff8000000cc87808 */ /* 0x000fe40007000000 */
[-C--:B------:R-:W-:Y:S02]  /*126a0*/  ISETP.LT.OR P2, PT, R4, R220.reuse, P2 ;  /* 0x000000dc0400720c */ /* 0x080fe40001741670 */
[C---:B------:R-:W-:Y:S02]  /*126b0*/  ISETP.LT.OR P0, PT, R2.reuse, R221, P0 ;  /* 0x000000dd0200720c */ /* 0x040fe40000701670 */
[----:B------:R-:W-:-:S02]  /*126c0*/  ISETP.LT.OR P1, PT, R2, R220, P1 ;  /* 0x000000dc0200720c */ /* 0x000fc40000f21670 */
[----:B------:R-:W-:Y:S02]  /*126d0*/  ISETP.GE.AND P6, PT, R0, R226, PT ;  /* 0x000000e20000720c */ /* 0x000fe40003fc6270 */
[----:B------:R-:W-:Y:S02]  /*126e0*/  LOP3.LUT R2, R7, UR16, R3, 0x96, !PT ;  /* 0x0000001007027c12 */ /* 0x000fe4000f8e9603 */
[----:B------:R-:W-:Y:S02]  /*126f0*/  LOP3.LUT R4, R31, UR14, R6, 0x96, !PT ;  /* 0x0000000e1f047c12 */ /* 0x000fe4000f8e9606 */
[----:B------:R-:W-:Y:S01]  /*12700*/  LOP3.LUT R5, R7, UR16, R8, 0x96, !PT ;  /* 0x0000001007057c12 */ /* 0x000fe2000f8e9608 */
[----:B------:R-:W-:Y:S01]  /*12710*/  IMAD.WIDE.U32 R2, R2, -0x2daee0ad, RZ ;  /* 0xd2511f5302027825 */ /* 0x000fe200078e00ff */
[----:B------:R-:W-:Y:S02]  /*12720*/  ISETP.LT.OR P6, PT, R0, R222, P6 ;  /* 0x000000de0000720c */ /* 0x000fe400037c1670 */
[----:B------:R-:W-:Y:S01]  /*12730*/  FSEL R140, R140, -INF , !P0 ;  /* 0xff8000008c8c7808 */ /* 0x000fe20004000000 */
[----:B------:R-:W-:Y:S01]  /*12740*/  IMAD.WIDE.U32 R12, R4, -0x2daee0ad, RZ ;  /* 0xd2511f53040c7825 */ /* 0x000fe200078e00ff */
[----:B------:R-:W-:-:S02]  /*12750*/  FSEL R235, R15, -INF , !P6 ;  /* 0xff8000000feb7808 */ /* 0x000fc40007000000 */
[C---:B------:R-:W-:Y:S01]  /*12760*/  ISETP.GE.AND P6, PT, R0.reuse, R225, PT ;  /* 0x000000e10000720c */ /* 0x040fe20003fc6270 */
[----:B------:R-:W-:Y:S01]  /*12770*/  IMAD.WIDE.U32 R8, R5, -0x2daee0ad, RZ ;  /* 0xd2511f5305087825 */ /* 0x000fe200078e00ff */
[C---:B------:R-:W-:Y:S02]  /*12780*/  ISETP.GE.AND P0, PT, R0.reuse, R224, PT ;  /* 0x000000e00000720c */ /* 0x040fe40003f06270 */
[----:B------:R-:W-:Y:S01]  /*12790*/  LOP3.LUT R3, R3, UR13, R188, 0x96, !PT ;  /* 0x0000000d03037c12 */ /* 0x000fe2000f8e96bc */
[----:B------:R-:W-:Y:S01]  /*127a0*/  IMAD.WIDE.U32 R4, R11, -0x326172a9, RZ ;  /* 0xcd9e8d570b047825 */ /* 0x000fe200078e00ff */
[----:B------:R-:W-:Y:S02]  /*127b0*/  LOP3.LUT R14, R13, UR11, R2, 0x96, !PT ;  /* 0x0000000b0d0e7c12 */ /* 0x000fe4000f8e9602 */
[C---:B------:R-:W-:Y:S01]  /*127c0*/  ISETP.LT.OR P6, PT, R0.reuse, R221, P6 ;  /* 0x000000dd0000720c */ /* 0x040fe200037c1670 */
[----:B------:R-:W-:Y:S01]  /*127d0*/  IMAD.WIDE.U32 R2, R3, -0x326172a9, RZ ;  /* 0xcd9e8d5703027825 */ /* 0x000fe200078e00ff */
[----:B------:R-:W-:-:S02]  /*127e0*/  ISETP.LT.OR P0, PT, R0, R220, P0 ;  /* 0x000000dc0000720c */ /* 0x000fc40000701670 */
[----:B------:R-:W-:Y:S01]  /*127f0*/  LOP3.LUT R10, R9, UR13, R10, 0x96, !PT ;  /* 0x0000000d090a7c12 */ /* 0x000fe2000f8e960a */
[----:B------:R-:W-:Y:S01]  /*12800*/  IMAD.WIDE.U32 R14, R14, -0x326172a9, RZ ;  /* 0xcd9e8d570e0e7825 */ /* 0x000fe200078e00ff */
[----:B------:R-:W-:Y:S02]  /*12810*/  FMNMX.FTZ R0, R231, R16, !PT ;  /* 0x00000010e7007209 */ /* 0x000fe40007810000 */
[----:B------:R-:W-:Y:S01]  /*12820*/  LOP3.LUT R6, R5, UR14, R6, 0x96, !PT ;  /* 0x0000000e05067c12 */ /* 0x000fe2000f8e9606 */
[----:B------:R-:W-:Y:S01]  /*12830*/  IMAD.WIDE.U32 R10, R10, -0x326172a9, RZ ;  /* 0xcd9e8d570a0a7825 */ /* 0x000fe200078e00ff */
[----:B------:R-:W-:Y:S02]  /*12840*/  FMNMX.FTZ R0, R17, R0, !PT ;  /* 0x0000000011007209 */ /* 0x000fe40007810000 */
[----:B------:R-:W-:Y:S02]  /*12850*/  LOP3.LUT R5, R3, UR12, R30, 0x96, !PT ;  /* 0x0000000c03057c12 */ /* 0x000fe4000f8e961e */
[----:B------:R-:W-:Y:S01]  /*12860*/  LOP3.LUT R7, R15, UR10, R2, 0x96, !PT ;  /* 0x0000000a0f077c12 */ /* 0x000fe2000f8e9602 */
[----:B------:R-:W-:Y:S01]  /*12870*/  IMAD.WIDE.U32 R2, R6, -0x2daee0ad, RZ ;  /* 0xd2511f5306027825 */ /* 0x000fe200078e00ff */
[----:B------:R-:W-:-:S02]  /*12880*/  FMNMX.FTZ R0, R18, R0, !PT ;  /* 0x0000000012007209 */ /* 0x000fc40007810000 */
[----:B------:R-:W-:Y:S01]  /*12890*/  LOP3.LUT R9, R11, UR12, R4, 0x96, !PT ;  /* 0x0000000c0b097c12 */ /* 0x000fe2000f8e9604 */
[----:B------:R-:W-:Y:S01]  /*128a0*/  IMAD.WIDE.U32 R4, R5, -0x2daee0ad, RZ ;  /* 0xd2511f5305047825 */ /* 0x000fe200078e00ff */
[----:B------:R-:W-:Y:S02]  /*128b0*/  FMNMX.FTZ R0, R20, R0, !PT ;  /* 0x0000000014007209 */ /* 0x000fe40007810000 */
[----:B------:R-:W-:Y:S01]  /*128c0*/  LOP3.LUT R6, R3, UR11, R8, 0x96, !PT ;  /* 0x0000000b03067c12 */ /* 0x000fe2000f8e9608 */
[----:B------:R-:W-:Y:S01]  /*128d0*/  IMAD.WIDE.U32 R186, R7, -0x2daee0ad, RZ ;  /* 0xd2511f5307ba7825 */ /* 0x000fe200078e00ff */
[----:B------:R-:W-:Y:S02]  /*128e0*/  FMNMX.FTZ R0, R234, R0, !PT ;  /* 0x00000000ea007209 */ /* 0x000fe40007810000 */
[----:B------:R-:W-:Y:S01]  /*128f0*/  FMNMX.FTZ R3, R230, R19, !PT ;  /* 0x00000013e6037209 */ /* 0x000fe20007810000 */
[----:B------:R-:W-:Y:S01]  /*12900*/  IMAD.WIDE.U32 R8, R9, -0x2daee0ad, RZ ;  /* 0xd2511f5309087825 */ /* 0x000fe200078e00ff */
[----:B------:R-:W-:-:S02]  /*12910*/  LOP3.LUT R5, R5, UR9, R12, 0x96, !PT ;  /* 0x0000000905057c12 */ /* 0x000fc4000f8e960c */
[----:B------:R-:W-:Y:S01]  /*12920*/  LOP3.LUT R11, R187, UR7, R4, 0x96, !PT ;  /* 0x00000007bb0b7c12 */ /* 0x000fe2000f8e9604 */
[----:B------:R-:W-:Y:S01]  /*12930*/  IMAD.WIDE.U32 R6, R6, -0x326172a9, RZ ;  /* 0xcd9e8d5706067825 */ /* 0x000fe200078e00ff */
[----:B------:R-:W-:Y:S02]  /*12940*/  LOP3.LUT R13, R9, UR9, R2, 0x96, !PT ;  /* 0x00000009090d7c12 */ /* 0x000fe4000f8e9602 */
[----:B------:R-:W-:Y:S01]  /*12950*/  FMNMX.FTZ R0, R233, R0, !PT ;  /* 0x00000000e9007209 */ /* 0x000fe20007810000 */
[----:B------:R-:W-:Y:S01]  /*12960*/  IMAD.WIDE.U32 R4, R5, -0x326172a9, RZ ;  /* 0xcd9e8d5705047825 */ /* 0x000fe200078e00ff */
        /* <DEDUP_REMOVED lines=8> */
[----:B------:R-:W-:Y:S01]  /*129f0*/  LOP3.LUT R246, R5, UR8, R14, 0x96, !PT ;  /* 0x0000000805f67c12 */ /* 0x000fe2000f8e960e */
[----:B------:R-:W1:Y:S01]  /*12a00*/  SHFL.BFLY PT, R12, R136, 0x2, 0x1f ;  /* 0x0c401f00880c7f89 */ /* 0x000e6200000e0000 */
[----:B------:R-:W-:Y:S01]  /*12a10*/  LOP3.LUT R0, R3, UR18, R4, 0x96, !PT ;  /* 0x0000001203007c12 */ /* 0x000fe2000f8e9604 */
[----:B------:R-:W-:Y:S01]  /*12a20*/  IMAD.WIDE.U32 R4, R13, -0x326172a9, RZ ;  /* 0xcd9e8d570d047825 */ /* 0x000fe200078e00ff */
[----:B------:R-:W-:-:S02]  /*12a30*/  LOP3.LUT R9, R2, 0xffff, RZ, 0xc0, !PT ;  /* 0x0000ffff02097812 */ /* 0x000fc400078ec0ff */
[----:B------:R-:W-:Y:S02]  /*12a40*/  LOP3.LUT R11, R2, 0xff, RZ, 0xc0, !PT ;  /* 0x000000ff020b7812 */ /* 0x000fe400078ec0ff */
[--C-:B------:R-:W-:Y:S02]  /*12a50*/  SHF.R.U32.HI R3, RZ, 0x10, R2.reuse ;  /* 0x00000010ff037819 */ /* 0x100fe40000011602 */
[----:B------:R-:W-:Y:S02]  /*12a60*/  SHF.R.U32.HI R10, RZ, 0x18, R2 ;  /* 0x00000018ff0a7819 */ /* 0x000fe40000011602 */
[----:B------:R-:W-:Y:S02]  /*12a70*/  LOP3.LUT R2, R139, UR7, R8, 0x96, !PT ;  /* 0x000000078b027c12 */ /* 0x000fe4000f8e9608 */
[----:B------:R-:W-:Y:S02]  /*12a80*/  FMNMX.FTZ R7, R242, R7, !PT ;  /* 0x00000007f2077209 */ /* 0x000fe40007810000 */
[----:B------:R-:W-:-:S02]  /*12a90*/  LOP3.LUT R245, R5, UR8, R6, 0x96, !PT ;  /* 0x0000000805f57c12 */ /* 0x000fc4000f8e9606 */
[----:B------:R-:W-:Y:S01]  /*12aa0*/  LOP3.LUT R8, R3, 0xff, RZ, 0xc0, !PT ;  /* 0x000000ff03087812 */ /* 0x000fe200078ec0ff */
[----:B------:R-:W-:Y:S01]  /*12ab0*/  IMAD.WIDE.U32 R2, R2, -0x326172a9, RZ ;  /* 0xcd9e8d5702027825 */ /* 0x000fe200078e00ff */
[----:B------:R-:W-:Y:S02]  /*12ac0*/  FMNMX.FTZ R5, R241, R7, !PT ;  /* 0x00000007f1057209 */ /* 0x000fe40007810000 */
[----:B------:R-:W-:Y:S02]  /*12ad0*/  SHF.R.U32.HI R9, RZ, 0x8, R9 ;  /* 0x00000008ff097819 */ /* 0x000fe40000011609 */
[----:B------:R-:W-:Y:S02]  /*12ae0*/  FMNMX.FTZ R5, R238, R5, !PT ;  /* 0x00000005ee057209 */ /* 0x000fe40007810000 */
[----:B------:R-:W-:Y:S02]  /*12af0*/  PRMT R35, R8, 0x5410, R10 ;  /* 0x0000541008237816 */ /* 0x000fe4000000000a */
[----:B------:R-:W-:-:S02]  /*12b00*/  FMNMX.FTZ R6, R229, R23, !PT ;  /* 0x00000017e5067209 */ /* 0x000fc40007810000 */
[----:B------:R-:W-:Y:S02]  /*12b10*/  PRMT R34, R11, 0x5410, R9 ;  /* 0x000054100b227816 */ /* 0x000fe40000000009 */
[----:B------:R-:W-:Y:S02]  /*12b20*/  LOP3.LUT R4, R3, UR18, R4, 0x96, !PT ;  /* 0x0000001203047c12 */ /* 0x000fe4000f8e9604 */
[C---:B------:R-:W-:Y:S02]  /*12b30*/  LOP3.LUT R10, R2.reuse, 0xffff, RZ, 0xc0, !PT ;  /* 0x0000ffff020a7812 */ /* 0x040fe400078ec0ff */
[----:B------:R-:W-:Y:S02]  /*12b40*/  LOP3.LUT R11, R2, 0xff, RZ, 0xc0, !PT ;  /* 0x000000ff020b7812 */ /* 0x000fe400078ec0ff */
[--C-:B------:R-:W-:Y:S02]  /*12b50*/  SHF.R.U32.HI R13, RZ, 0x10, R2.reuse ;  /* 0x00000010ff0d7819 */ /* 0x100fe40000011602 */
[----:B------:R-:W-:-:S02]  /*12b60*/  SHF.R.U32.HI R14, RZ, 0x18, R2 ;  /* 0x00000018ff0e7819 */ /* 0x000fc40000011602 */
[C---:B------:R-:W-:Y:S02]  /*12b70*/  LOP3.LUT R3, R0.reuse, 0xffff, RZ, 0xc0, !PT ;  /* 0x0000ffff00037812 */ /* 0x040fe400078ec0ff */
[----:B------:R-:W-:Y:S02]  /*12b80*/  FMNMX.FTZ R2, R235, R5, !PT ;  /* 0x00000005eb027209 */ /* 0x000fe40007810000 */
[----:B------:R-:W-:Y:S02]  /*12b90*/  FMNMX.FTZ R5, R25, R6, !PT ;  /* 0x0000000619057209 */ /* 0x000fe40007810000 */
[----:B------:R-:W-:Y:S01]  /*12ba0*/  LOP3.LUT R6, R0, 0xff, RZ, 0xc0, !PT ;  /* 0x000000ff00067812 */ /* 0x000fe200078ec0ff */
[----:B------:R-:W2:Y:S01]  /*12bb0*/  SHFL.BFLY PT, R7, R2, 0x2, 0x1f ;  /* 0x0c401f0002077f89 */ /* 0x000ea200000e0000 */
[----:B------:R-:W-:Y:S02]  /*12bc0*/  SHF.R.U32.HI R3, RZ, 0x8, R3 ;  /* 0x00000008ff037819 */ /* 0x000fe40000011603 */
[----:B------:R-:W-:-:S02]  /*12bd0*/  FMNMX.FTZ R5, R26, R5, !PT ;  /* 0x000000051a057209 */ /* 0x000fc40007810000 */
[----:B------:R-:W-:Y:S02]  /*12be0*/  PRMT R33, R6, 0x5410, R3 ;  /* 0x0000541006217816 */ /* 0x000fe40000000003 */
[--C-:B------:R-:W-:Y:S02]  /*12bf0*/  SHF.R.U32.HI R3, RZ, 0x10, R0.reuse ;  /* 0x00000010ff037819 */ /* 0x100fe40000011600 */
[----:B------:R-:W-:Y:S02]  /*12c00*/  FMNMX.FTZ R6, R27, R5, !PT ;  /* 0x000000051b067209 */ /* 0x000fe40007810000 */
[----:B------:R-:W-:Y:S02]  /*12c10*/  SHF.R.U32.HI R5, RZ, 0x18, R0 ;  /* 0x00000018ff057819 */ /* 0x000fe40000011600 */
[----:B------:R-:W-:Y:S02]  /*12c20*/  LOP3.LUT R0, R3, 0xff, RZ, 0xc0, !PT ;  /* 0x000000ff03007812 */ /* 0x000fe400078ec0ff */
[----:B------:R-:W-:-:S02]  /*12c30*/  FMNMX.FTZ R3, R243, R6, !PT ;  /* 0x00000006f3037209 */ /* 0x000fc40007810000 */
[----:B------:R-:W-:Y:S02]  /*12c40*/  PRMT R32, R0, 0x5410, R5 ;  /* 0x0000541000207816 */ /* 0x000fe40000000005 */
[----:B------:R-:W-:Y:S02]  /*12c50*/  FMNMX.FTZ R0, R244, R3, !PT ;  /* 0x00000003f4007209 */ /* 0x000fe40007810000 */
[----:B------:R-:W-:Y:S02]  /*12c60*/  FSEL R132, R141, -INF , !P6 ;  /* 0xff8000008d847808 */ /* 0x000fe40007000000 */
[----:B------:R-:W-:Y:S02]  /*12c70*/  FMNMX.FTZ R0, R140, R0, !PT ;  /* 0x000000008c007209 */ /* 0x000fe40007810000 */
[----:B------:R-:W-:Y:S02]  /*12c80*/  FMNMX.FTZ R3, R228, R28, !PT ;  /* 0x0000001ce4037209 */ /* 0x000fe40007810000 */
[----:B-1----:R-:W-:-:S02]  /*12c90*/  FMNMX.FTZ R136, R136, R12, !PT ;  /* 0x0000000c88887209 */ /* 0x002fc40007810000 */
[----:B------:R-:W-:Y:S02]  /*12ca0*/  FMNMX.FTZ R5, R132, R0, !PT ;  /* 0x0000000084057209 */ /* 0x000fe40007810000 */
[----:B------:R-:W-:Y:S01]  /*12cb0*/  FSEL R6, R182, -INF , !P5 ;  /* 0xff800000b6067808 */ /* 0x000fe20006800000 */
[----:B------:R-:W1:Y:S01]  /*12cc0*/  SHFL.BFLY PT, R8, R136, 0x1, 0x1f ;  /* 0x0c201f0088087f89 */ /* 0x000e6200000e0000 */
[----:B------:R-:W-:Y:S02]  /*12cd0*/  FMNMX.FTZ R3, R29, R3, !PT ;  /* 0x000000031d037209 */ /* 0x000fe40007810000 */
[----:B--2---:R-:W-:Y:S01]  /*12ce0*/  FMNMX.FTZ R2, R2, R7, !PT ;  /* 0x0000000702027209 */ /* 0x004fe20007810000 */
[----:B------:R-:W2:Y:S01]  /*12cf0*/  SHFL.BFLY PT, R9, R5, 0x2, 0x1f ;  /* 0x0c401f0005097f89 */ /* 0x000ea200000e0000 */
[----:B------:R-:W-:Y:S02]  /*12d00*/  FSEL R7, R183, -INF , !P4 ;  /* 0xff800000b7077808 */ /* 0x000fe40006000000 */
[----:B------:R-:W-:Y:S01]  /*12d10*/  FMNMX.FTZ R0, R6, R3, !PT ;  /* 0x0000000306007209 */ /* 0x000fe20007810000 */
[----:B------:R-:W3:Y:S01]  /*12d20*/  SHFL.BFLY PT, R135, R2, 0x1, 0x1f ;  /* 0x0c201f0002877f89 */ /* 0x000ee200000e0000 */
        /* <DEDUP_REMOVED lines=8> */
[----:B-1----:R-:W-:Y:S02]  /*12db0*/  FMNMX.FTZ R136, R136, R8, !PT ;  /* 0x0000000888887209 */ /* 0x002fe40007810000 */
[----:B------:R-:W-:Y:S02]  /*12dc0*/  FMNMX.FTZ R3, R189, R3, !PT ;  /* 0x00000003bd037209 */ /* 0x000fe40007810000 */
[----:B--2---:R-:W-:Y:S01]  /*12dd0*/  FMNMX.FTZ R5, R5, R9, !PT ;  /* 0x0000000905057209 */ /* 0x004fe20007810000 */
[C---:B------:R-:W-:Y:S01]  /*12de0*/  FMUL.FTZ R8, R136.reuse, c[0x0][0x23c] ;  /* 0x00008f0088087a20 */ /* 0x040fe20000410000 */
[----:B------:R-:W-:Y:S01]  /*12df0*/  FSETP.NEU.FTZ.AND P3, PT, R136, -INF , PT ;  /* 0xff8000008800780b */ /* 0x000fe20003f7d000 */
[----:B------:R-:W1:Y:S01]  /*12e00*/  SHFL.BFLY PT, R9, R3, 0x2, 0x1f ;  /* 0x0c401f0003097f89 */ /* 0x000e6200000e0000 */
[----:B---3--:R-:W-:-:S02]  /*12e10*/  FMNMX.FTZ R135, R2, R135, !PT ;  /* 0x0000008702877209 */ /* 0x008fc40007810000 */
[----:B------:R-:W-:Y:S01]  /*12e20*/  FSEL R0, R8, RZ, P3 ;  /* 0x000000ff08007208 */ /* 0x000fe20001800000 */
[----:B------:R-:W2:Y:S01]  /*12e30*/  SHFL.BFLY PT, R134, R5, 0x1, 0x1f ;  /* 0x0c201f0005867f89 */ /* 0x000ea200000e0000 */
[C---:B------:R-:W-:Y:S01]  /*12e40*/  FSETP.NEU.FTZ.AND P2, PT, R135.reuse, -INF , PT ;  /* 0xff8000008700780b */ /* 0x040fe20003f5d000 */
[----:B------:R-:W-:Y:S02]  /*12e50*/  FMUL.FTZ R12, R135, c[0x0][0x23c] ;  /* 0x00008f00870c7a20 */ /* 0x000fe40000410000 */
[--C-:B------:R-:W-:Y:S02]  /*12e60*/  FFMA.FTZ R2, R18, c[0x0][0x23c], -R0.reuse ;  /* 0x00008f0012027a23 */ /* 0x100fe40000010800 */
[--C-:B------:R-:W-:Y:S01]  /*12e70*/  FFMA.FTZ R8, R17, c[0x0][0x23c], -R0.reuse ;  /* 0x00008f0011087a23 */ /* 0x100fe20000010800 */
[----:B------:R-:W-:Y:S01]  /*12e80*/  FSEL R12, R12, RZ, P2 ;  /* 0x000000ff0c0c7208 */ /* 0x000fe20001000000 */
[----:B------:R3:W-:Y:S01]  /*12e90*/  MUFU.EX2 R237, R2 ;  /* 0x0000000200ed7308 */ /* 0x0007e20000000800 */
[----:B------:R-:W-:-:S07]  /*12ea0*/  FFMA.FTZ R16, R16, c[0x0][0x23c], -R0 ;  /* 0x00008f0010107a23 */ /* 0x000fce0000010800 */
[----:B------:R4:W-:Y:S01]  /*12eb0*/  MUFU.EX2 R236, R8 ;  /* 0x0000000800ec7308 */ /* 0x0009e20000000800 */
[----:B-1----:R-:W-:Y:S01]  /*12ec0*/  FMNMX.FTZ R3, R9, R3, !PT ;  /* 0x0000000309037209 */ /* 0x002fe20007810000 */
[----:B------:R-:W-:Y:S01]  /*12ed0*/  HSET2.LE.AND R9, R32, R176, PT ;  /* 0x000000b020097233 */ /* 0x000fe20003803000 */
[----:B---3--:R-:W-:-:S03]  /*12ee0*/  FFMA.FTZ R2, R20, c[0x0][0x23c], -R0 ;  /* 0x00008f0014027a23 */ /* 0x008fc60000010800 */
[----:B------:R-:W1:Y:S01]  /*12ef0*/  SHFL.BFLY PT, R137, R3, 0x1, 0x1f ;  /* 0x0c201f0003897f89 */ /* 0x000e6200000e0000 */
[----:B--2---:R-:W-:Y:S01]  /*12f00*/  FMNMX.FTZ R134, R5, R134, !PT ;  /* 0x0000008605867209 */ /* 0x004fe20007810000 */
[--C-:B------:R-:W-:Y:S01]  /*12f10*/  FFMA.FTZ R5, R22, c[0x0][0x23c], -R12.reuse ;  /* 0x00008f0016057a23 */ /* 0x100fe2000001080c */
[----:B------:R2:W-:Y:S02]  /*12f20*/  MUFU.EX2 R239, R2 ;  /* 0x0000000200ef7308 */ /* 0x0005e40000000800 */
[----:B------:R-:W-:Y:S01]  /*12f30*/  FSETP.NEU.FTZ.AND P1, PT, R134, -INF , PT ;  /* 0xff8000008600780b */ /* 0x000fe20003f3d000 */
[----:B----4-:R-:W-:-:S05]  /*12f40*/  FFMA.FTZ R8, R19, c[0x0][0x23c], -R12 ;  /* 0x00008f0013087a23 */ /* 0x010fca000001080c */
[----:B------:R-:W-:Y:S01]  /*12f50*/  MUFU.EX2 R232, R8 ;  /* 0x0000000800e87308 */ /* 0x000fe20000000800 */
[----:B--2---:R-:W-:-:S07]  /*12f60*/  SHF.R.U32.HI R2, RZ, 0x8, R10 ;  /* 0x00000008ff027819 */ /* 0x004fce000001160a */
[----:B------:R2:W-:Y:S01]  /*12f70*/  MUFU.EX2 R201, R5 ;  /* 0x0000000500c97308 */ /* 0x0005e20000000800 */
[--C-:B------:R-:W-:Y:S01]  /*12f80*/  HSET2.LE.AND R10, R34, R176.reuse, PT ;  /* 0x000000b0220a7233 */ /* 0x100fe20003803000 */
[----:B------:R-:W-:Y:S01]  /*12f90*/  PRMT R31, R11, 0x5410, R2 ;  /* 0x000054100b1f7816 */ /* 0x000fe20000000002 */
[----:B------:R-:W-:Y:S01]  /*12fa0*/  FFMA.FTZ R2, R21, c[0x0][0x23c], -R12 ;  /* 0x00008f0015027a23 */ /* 0x000fe2000001080c */
[----:B-1----:R-:W-:Y:S01]  /*12fb0*/  FMNMX.FTZ R137, R3, R137, !PT ;  /* 0x0000008903897209 */ /* 0x002fe20007810000 */
[----:B------:R-:W-:Y:S01]  /*12fc0*/  HSET2.LE.AND R11, R35, R176, PT ;  /* 0x000000b0230b7233 */ /* 0x000fe20003803000 */
[----:B------:R-:W-:Y:S02]  /*12fd0*/  SHF.R.U32.HI R3, RZ, 0x10, R4 ;  /* 0x00000010ff037819 */ /* 0x000fe40000011604 */
[----:B------:R1:W-:Y:S01]  /*12fe0*/  MUFU.EX2 R203, R2 ;  /* 0x0000000200cb7308 */ /* 0x0003e20000000800 */
[----:B------:R-:W-:Y:S02]  /*12ff0*/  FSETP.NEU.FTZ.AND P0, PT, R137, -INF , PT ;  /* 0xff8000008900780b */ /* 0x000fe40003f1d000 */
[----:B--2---:R-:W-:-:S05]  /*13000*/  LOP3.LUT R5, R4, 0xff, RZ, 0xc0, !PT ;  /* 0x000000ff04057812 */ /* 0x004fca00078ec0ff */
[----:B------:R-:W-:Y:S01]  /*13010*/  MUFU.EX2 R240, R16 ;  /* 0x0000001000f07308 */ /* 0x000fe20000000800 */
[----:B-1----:R-:W-:Y:S01]  /*13020*/  LOP3.LUT R2, R13, 0xff, RZ, 0xc0, !PT ;  /* 0x000000ff0d027812 */ /* 0x002fe200078ec0ff */
[----:B------:R-:W-:-:S03]  /*13030*/  FMUL.FTZ R13, R134, c[0x0][0x23c] ;  /* 0x00008f00860d7a20 */ /* 0x000fc60000410000 */
[----:B------:R-:W-:Y:S01]  /*13040*/  PRMT R30, R2, 0x5410, R14 ;  /* 0x00005410021e7816 */ /* 0x000fe2000000000e */
[----:B------:R-:W-:Y:S01]  /*13050*/  FFMA.FTZ R2, R24, c[0x0][0x23c], -R12 ;  /* 0x00008f0018027a23 */ /* 0x000fe2000001080c */
[----:B------:R-:W-:Y:S01]  /*13060*/  FSEL R13, R13, RZ, P1 ;  /* 0x000000ff0d0d7208 */ /* 0x000fe20000800000 */
[----:B------:R-:W-:Y:S02]  /*13070*/  FMUL.FTZ R14, R137, c[0x0][0x23c] ;  /* 0x00008f00890e7a20 */ /* 0x000fe40000410000 */
[----:B------:R1:W-:Y:S03]  /*13080*/  MUFU.EX2 R202, R2 ;  /* 0x0000000200ca7308 */ /* 0x0003e60000000800 */
[----:B------:R-:W-:-:S05]  /*13090*/  FSEL R14, R14, RZ, P0 ;  /* 0x000000ff0e0e7208 */ /* 0x000fca0000000000 */
[--C-:B------:R-:W-:Y:S02]  /*130a0*/  FFMA.FTZ R6, R6, c[0x0][0x23c], -R14.reuse ;  /* 0x00008f0006067a23 */ /* 0x100fe4000001080e */
[----:B------:R-:W-:Y:S02]  /*130b0*/  FFMA.FTZ R7, R7, c[0x0][0x23c], -R14 ;  /* 0x00008f0007077a23 */ /* 0x000fe4000001080e */
[----:B------:R-:W-:Y:S01]  /*130c0*/  MUFU.EX2 R184, R6 ;  /* 0x0000000600b87308 */ /* 0x000fe20000000800 */
[----:B-1----:R-:W-:Y:S02]  /*130d0*/  LOP3.LUT R2, R4, 0xffff, RZ, 0xc0, !PT ;  /* 0x0000ffff04027812 */ /* 0x002fe400078ec0ff */
[----:B------:R-:W-:Y:S02]  /*130e0*/  SHF.R.U32.HI R4, RZ, 0x18, R4 ;  /* 0x00000018ff047819 */ /* 0x000fe40000011604 */
[----:B------:R-:W-:Y:S01]  /*130f0*/  SHF.R.U32.HI R8, RZ, 0x8, R2 ;  /* 0x00000008ff087819 */ /* 0x000fe20000011602 */
[----:B------:R-:W-:-:S02]  /*13100*/  FFMA.FTZ R2, R23, c[0x0][0x23c], -R13 ;  /* 0x00008f0017027a23 */ /* 0x000fc4000001080d */
[----:B------:R-:W-:Y:S01]  /*13110*/  MUFU.EX2 R139, R7 ;  /* 0x00000007008b7308 */ /* 0x000fe20000000800 */
[----:B------:R-:W-:Y:S01]  /*13120*/  PRMT R16, R5, 0x5410, R8 ;  /* 0x0000541005107816 */ /* 0x000fe20000000008 */
[----:B------:R-:W-:Y:S02]  /*13130*/  HSET2.LE.AND R8, R33, R176, PT ;  /* 0x000000b021087233 */ /* 0x000fe40003803000 */
[----:B------:R-:W-:Y:S04]  /*13140*/  LDSM.16.MT88.4 R32, [R210+0xb000] ;  /* 0x00b00000d220783b */ /* 0x000fe80000004200 */
[----:B------:R1:W-:Y:S02]  /*13150*/  MUFU.EX2 R198, R2 ;  /* 0x0000000200c67308 */ /* 0x0003e40000000800 */
[----:B-1----:R-:W-:-:S06]  /*13160*/  FFMA.FTZ R2, R25, c[0x0][0x23c], -R13 ;  /* 0x00008f0019027a23 */ /* 0x002fcc000001080d */
[----:B------:R1:W2:Y:S02]  /*13170*/  MUFU.EX2 R197, R2 ;  /* 0x0000000200c57308 */ /* 0x0002a40000000800 */
[----:B-1----:R-:W-:Y:S01]  /*13180*/  LOP3.LUT R2, R3, 0xff, RZ, 0xc0, !PT ;  /* 0x000000ff03027812 */ /* 0x002fe200078ec0ff */
[----:B------:R-:W-:-:S03]  /*13190*/  FFMA.FTZ R3, R26, c[0x0][0x23c], -R13 ;  /* 0x00008f001a037a23 */ /* 0x000fc6000001080d */
[----:B------:R-:W-:Y:S01]  /*131a0*/  PRMT R24, R2, 0x5410, R4 ;  /* 0x0000541002187816 */ /* 0x000fe20000000004 */
[----:B------:R-:W-:Y:S01]  /*131b0*/  FFMA.FTZ R2, R27, c[0x0][0x23c], -R13 ;  /* 0x00008f001b027a23 */ /* 0x000fe2000001080d */
[----:B------:R1:W-:Y:S01]  /*131c0*/  MUFU.EX2 R191, R3 ;  /* 0x0000000300bf7308 */ /* 0x0003e20000000800 */
[----:B------:R-:W-:-:S05]  /*131d0*/  FSEL R4, R136, RZ, P3 ;  /* 0x000000ff88047208 */ /* 0x000fca0001800000 */
[----:B------:R-:W-:Y:S01]  /*131e0*/  FADD.FTZ R5, R231, -R4 ;  /* 0x80000004e7057221 */ /* 0x000fe20000010000 */
[----:B------:R-:W-:Y:S01]  /*131f0*/  FSEL R4, R134, RZ, P1 ;  /* 0x000000ff86047208 */ /* 0x000fe20000800000 */
[----:B------:R3:W-:Y:S02]  /*13200*/  MUFU.EX2 R196, R2 ;  /* 0x0000000200c47308 */ /* 0x0007e40000000800 */
[----:B------:R-:W-:Y:S02]  /*13210*/  FMUL.FTZ R5, R5, c[0x0][0x23c] ;  /* 0x00008f0005057a20 */ /* 0x000fe40000410000 */
[----:B------:R-:W-:Y:S01]  /*13220*/  FADD.FTZ R4, R229, -R4 ;  /* 0x80000004e5047221 */ /* 0x000fe20000010000 */
[----:B-1----:R-:W-:-:S03]  /*13230*/  FSEL R3, R135, RZ, P2 ;  /* 0x000000ff87037208 */ /* 0x002fc60001000000 */
[----:B------:R-:W-:Y:S01]  /*13240*/  FMUL.FTZ R21, R4, c[0x0][0x23c] ;  /* 0x00008f0004157a20 */ /* 0x000fe20000410000 */
[----:B------:R-:W1:Y:S01]  /*13250*/  MUFU.EX2 R23, R5 ;  /* 0x0000000500177308 */ /* 0x000e620000000800 */
[----:B------:R-:W-:Y:S01]  /*13260*/  FADD.FTZ R15, R230, -R3 ;  /* 0x80000003e60f7221 */ /* 0x000fe20000010000 */
[----:B------:R-:W-:Y:S01]  /*13270*/  FSEL R3, R137, RZ, P0 ;  /* 0x000000ff89037208 */ /* 0x000fe20000000000 */
[----:B---3--:R-:W-:Y:S02]  /*13280*/  FFMA.FTZ R2, R28, c[0x0][0x23c], -R14 ;  /* 0x00008f001c027a23 */ /* 0x008fe4000001080e */
[----:B------:R-:W-:-:S03]  /*13290*/  FMUL.FTZ R15, R15, c[0x0][0x23c] ;  /* 0x00008f000f0f7a20 */ /* 0x000fc60000410000 */
[----:B------:R-:W3:Y:S01]  /*132a0*/  MUFU.EX2 R21, R21 ;  /* 0x0000001500157308 */ /* 0x000ee20000000800 */
[----:B------:R-:W-:Y:S01]  /*132b0*/  FADD.FTZ R20, R228, -R3 ;  /* 0x80000003e4147221 */ /* 0x000fe20000010000 */
[----:B--2---:R-:W-:-:S03]  /*132c0*/  F2FP.PACK_AB R3, R197, R198 ;  /* 0x000000c6c503723e */ /* 0x004fc600000000ff */
[----:B------:R-:W-:Y:S02]  /*132d0*/  FMUL.FTZ R20, R20, c[0x0][0x23c] ;  /* 0x00008f0014147a20 */ /* 0x000fe40000410000 */
[-C--:B-1----:R-:W-:Y:S01]  /*132e0*/  FMUL.FTZ R144, R144, R23.reuse ;  /* 0x0000001790907220 */ /* 0x082fe20000410000 */
[----:B------:R1:W-:Y:S01]  /*132f0*/  MUFU.EX2 R188, R2 ;  /* 0x0000000200bc7308 */ /* 0x0003e20000000800 */
[-C--:B------:R-:W-:Y:S02]  /*13300*/  FMUL.FTZ R145, R145, R23.reuse ;  /* 0x0000001791917220 */ /* 0x080fe40000410000 */
[-C--:B------:R-:W-:Y:S02]  /*13310*/  FMUL.FTZ R156, R156, R23.reuse ;  /* 0x000000179c9c7220 */ /* 0x080fe40000410000 */
[-C--:B------:R-:W-:Y:S02]  /*13320*/  FMUL.FTZ R157, R157, R23.reuse ;  /* 0x000000179d9d7220 */ /* 0x080fe40000410000 */
[----:B------:R-:W-:Y:S01]  /*13330*/  FMUL.FTZ R160, R160, R23 ;  /* 0x00000017a0a07220 */ /* 0x000fe20000410000 */
[----:B------:R-:W2:Y:S01]  /*13340*/  MUFU.EX2 R22, R15 ;  /* 0x0000000f00167308 */ /* 0x000ea20000000800 */
[----:B---3--:R-:W-:-:S02]  /*13350*/  FMUL.FTZ R148, R148, R21 ;  /* 0x0000001594947220 */ /* 0x008fc40000410000 */
[-C--:B------:R-:W-:Y:S02]  /*13360*/  FMUL.FTZ R149, R149, R21.reuse ;  /* 0x0000001595957220 */ /* 0x080fe40000410000 */
[-C--:B------:R-:W-:Y:S02]  /*13370*/  FMUL.FTZ R152, R152, R21.reuse ;  /* 0x0000001598987220 */ /* 0x080fe40000410000 */
[----:B------:R-:W-:Y:S01]  /*13380*/  FMUL.FTZ R153, R153, R21 ;  /* 0x0000001599997220 */ /* 0x000fe20000410000 */
[----:B------:R-:W3:Y:S01]  /*13390*/  MUFU.EX2 R20, R20 ;  /* 0x0000001400147308 */ /* 0x000ee20000000800 */
[----:B-1----:R-:W-:Y:S02]  /*133a0*/  FFMA.FTZ R2, R29, c[0x0][0x23c], -R14 ;  /* 0x00008f001d027a23 */ /* 0x002fe4000001080e */
[----:B------:R-:W-:Y:S02]  /*133b0*/  FMUL.FTZ R161, R161, R23 ;  /* 0x00000017a1a17220 */ /* 0x000fe40000410000 */
[----:B------:R-:W-:-:S02]  /*133c0*/  FMUL.FTZ R164, R164, R21 ;  /* 0x00000015a4a47220 */ /* 0x000fc40000410000 */
[----:B------:R-:W-:Y:S01]  /*133d0*/  FMUL.FTZ R165, R165, R21 ;  /* 0x00000015a5a57220 */ /* 0x000fe20000410000 */
[----:B------:R1:W4:Y:S01]  /*133e0*/  MUFU.EX2 R185, R2 ;  /* 0x0000000200b97308 */ /* 0x0003220000000800 */
[-C--:B--2---:R-:W-:Y:S02]  /*133f0*/  FMUL.FTZ R146, R146, R22.reuse ;  /* 0x0000001692927220 */ /* 0x084fe40000410000 */
[-C--:B------:R-:W-:Y:S02]  /*13400*/  FMUL.FTZ R147, R147, R22.reuse ;  /* 0x0000001693937220 */ /* 0x080fe40000410000 */
[-C--:B------:R-:W-:Y:S02]  /*13410*/  FMUL.FTZ R158, R158, R22.reuse ;  /* 0x000000169e9e7220 */ /* 0x080fe40000410000 */
[----:B------:R-:W-:Y:S02]  /*13420*/  FMUL.FTZ R159, R159, R22 ;  /* 0x000000169f9f7220 */ /* 0x000fe40000410000 */
[----:B---3--:R-:W-:-:S02]  /*13430*/  FMUL.FTZ R150, R150, R20 ;  /* 0x0000001496967220 */ /* 0x008fc40000410000 */
[-C--:B------:R-:W-:Y:S02]  /*13440*/  FMUL.FTZ R151, R151, R20.reuse ;  /* 0x0000001497977220 */ /* 0x080fe40000410000 */
[-C--:B------:R-:W-:Y:S02]  /*13450*/  FMUL.FTZ R154, R154, R20.reuse ;  /* 0x000000149a9a7220 */ /* 0x080fe40000410000 */
[----:B------:R-:W-:Y:S01]  /*13460*/  FMUL.FTZ R155, R155, R20 ;  /* 0x000000149b9b7220 */ /* 0x000fe20000410000 */
[----:B-1----:R-:W-:Y:S01]  /*13470*/  F2FP.PACK_AB R2, R239, R237 ;  /* 0x000000edef02723e */ /* 0x002fe200000000ff */
[-C--:B------:R-:W-:Y:S02]  /*13480*/  FMUL.FTZ R162, R162, R22.reuse ;  /* 0x00000016a2a27220 */ /* 0x080fe40000410000 */
[----:B------:R-:W-:Y:S01]  /*13490*/  FMUL.FTZ R163, R163, R22 ;  /* 0x00000016a3a37220 */ /* 0x000fe20000410000 */
[----:B------:R-:W-:Y:S01]  /*134a0*/  LOP3.LUT R10, R10, R2, RZ, 0xc0, !PT ;  /* 0x000000020a0a7212 */ /* 0x000fe200078ec0ff */
[-C--:B------:R-:W-:Y:S01]  /*134b0*/  FMUL.FTZ R166, R166, R20.reuse ;  /* 0x00000014a6a67220 */ /* 0x080fe20000410000 */
[----:B------:R-:W-:Y:S01]  /*134c0*/  F2FP.PACK_AB R2, R202, R201 ;  /* 0x000000c9ca02723e */ /* 0x000fe200000000ff */
[----:B------:R-:W-:-:S02]  /*134d0*/  FMUL.FTZ R167, R167, R20 ;  /* 0x00000014a7a77220 */ /* 0x000fc40000410000 */
[-C--:B------:R-:W-:Y:S01]  /*134e0*/  FMUL.FTZ R168, R168, R21.reuse ;  /* 0x00000015a8a87220 */ /* 0x080fe20000410000 */
[----:B------:R-:W-:Y:S01]  /*134f0*/  LOP3.LUT R11, R11, R2, RZ, 0xc0, !PT ;  /* 0x000000020b0b7212 */ /* 0x000fe200078ec0ff */
[----:B------:R-:W-:Y:S01]  /*13500*/  FMUL.FTZ R169, R169, R21 ;  /* 0x00000015a9a97220 */ /* 0x000fe20000410000 */
[----:B------:R-:W-:Y:S01]  /*13510*/  F2FP.PACK_AB R2, R236, R240 ;  /* 0x000000f0ec02723e */ /* 0x000fe200000000ff */
[-C--:B------:R-:W-:Y:S02]  /*13520*/  FMUL.FTZ R170, R170, R20.reuse ;  /* 0x00000014aaaa7220 */ /* 0x080fe40000410000 */
[----:B------:R-:W-:Y:S01]  /*13530*/  FMUL.FTZ R171, R171, R20 ;  /* 0x00000014abab7220 */ /* 0x000fe20000410000 */
[----:B------:R-:W-:Y:S01]  /*13540*/  LOP3.LUT R8, R8, R2, RZ, 0xc0, !PT ;  /* 0x0000000208087212 */ /* 0x000fe200078ec0ff */
[-C--:B------:R-:W-:Y:S01]  /*13550*/  FMUL.FTZ R172, R172, R23.reuse ;  /* 0x00000017acac7220 */ /* 0x080fe20000410000 */
[----:B------:R-:W-:Y:S01]  /*13560*/  F2FP.PACK_AB R2, R203, R232 ;  /* 0x000000e8cb02723e */ /* 0x000fe200000000ff */
[----:B------:R-:W-:-:S02]  /*13570*/  FMUL.FTZ R173, R173, R23 ;  /* 0x00000017adad7220 */ /* 0x000fc40000410000 */
[----:B------:R-:W-:Y:S01]  /*13580*/  FMUL.FTZ R174, R174, R22 ;  /* 0x00000016aeae7220 */ /* 0x000fe20000410000 */
[----:B------:R-:W-:Y:S01]  /*13590*/  LOP3.LUT R9, R9, R2, RZ, 0xc0, !PT ;  /* 0x0000000209097212 */ /* 0x000fe200078ec0ff */
[--C-:B------:R-:W-:Y:S01]  /*135a0*/  HSET2.LE.AND R2, R16, R176.reuse, PT ;  /* 0x000000b010027233 */ /* 0x100fe20003803000 */
[----:B------:R-:W-:Y:S01]  /*135b0*/  FMUL.FTZ R175, R175, R22 ;  /* 0x00000016afaf7220 */ /* 0x000fe20000410000 */
[----:B------:R-:W1:Y:S01]  /*135c0*/  LDSM.16.MT88.4 R16, [R205+0xa000] ;  /* 0x00a00000cd10783b */ /* 0x000e620000004200 */
[----:B------:R-:W-:Y:S02]  /*135d0*/  FMUL.FTZ R36, R36, R23 ;  /* 0x0000001724247220 */ /* 0x000fe40000410000 */
[----:B------:R-:W-:Y:S01]  /*135e0*/  LOP3.LUT R4, R2, R3, RZ, 0xc0, !PT ;  /* 0x0000000302047212 */ /* 0x000fe200078ec0ff */
[----:B------:R-:W-:Y:S01]  /*135f0*/  HSET2.LE.AND R2, R24, R176, PT ;  /* 0x000000b018027233 */ /* 0x000fe20003803000 */
[----:B----4-:R-:W-:Y:S01]  /*13600*/  F2FP.PACK_AB R3, R185, R188 ;  /* 0x000000bcb903723e */ /* 0x010fe200000000ff */
[----:B------:R-:W2:Y:S01]  /*13610*/  LDSM.16.MT88.4 R24, [R207+0xa000] ;  /* 0x00a00000cf18783b */ /* 0x000ea20000004200 */
[----:B------:R-:W-:-:S02]  /*13620*/  FMUL.FTZ R37, R37, R23 ;  /* 0x0000001725257220 */ /* 0x000fc40000410000 */
[----:B------:R-:W-:Y:S01]  /*13630*/  LOP3.LUT R5, R2, R3, RZ, 0xc0, !PT ;  /* 0x0000000302057212 */ /* 0x000fe200078ec0ff */
[--C-:B------:R-:W-:Y:S01]  /*13640*/  HSET2.LE.AND R2, R31, R176.reuse, PT ;  /* 0x000000b01f027233 */ /* 0x100fe20003803000 */
[----:B------:R-:W-:Y:S01]  /*13650*/  F2FP.PACK_AB R3, R196, R191 ;  /* 0x000000bfc403723e */ /* 0x000fe200000000ff */
[-C--:B------:R-:W-:Y:S02]  /*13660*/  FMUL.FTZ R38, R38, R22.reuse ;  /* 0x0000001626267220 */ /* 0x080fe40000410000 */
[----:B------:R-:W-:Y:S01]  /*13670*/  FMUL.FTZ R39, R39, R22 ;  /* 0x0000001627277220 */ /* 0x000fe20000410000 */
[----:B------:R-:W-:Y:S01]  /*13680*/  LOP3.LUT R6, R2, R3, RZ, 0xc0, !PT ;  /* 0x0000000302067212 */ /* 0x000fe200078ec0ff */
[----:B------:R-:W-:Y:S01]  /*13690*/  HSET2.LE.AND R3, R30, R176, PT ;  /* 0x000000b01e037233 */ /* 0x000fe20003803000 */
[----:B------:R-:W-:Y:S01]  /*136a0*/  F2FP.PACK_AB R2, R139, R184 ;  /* 0x000000b88b02723e */ /* 0x000fe200000000ff */
[-C--:B------:R-:W-:Y:S02]  /*136b0*/  FMUL.FTZ R48, R48, R23.reuse ;  /* 0x0000001730307220 */ /* 0x080fe40000410000 */
[----:B------:R-:W-:Y:S01]  /*136c0*/  FMUL.FTZ R49, R49, R23 ;  /* 0x0000001731317220 */ /* 0x000fe20000410000 */
[----:B------:R-:W-:Y:S01]  /*136d0*/  LOP3.LUT R7, R3, R2, RZ, 0xc0, !PT ;  /* 0x0000000203077212 */ /* 0x000fe200078ec0ff */
        /* <DEDUP_REMOVED lines=8> */
[-C--:B------:R-:W-:Y:S01]  /*13760*/  FMUL.FTZ R46, R46, R20.reuse ;  /* 0x000000142e2e7220 */ /* 0x080fe20000410000 */
[-C--:B-1----:R-:W-:Y:S01]  /*13770*/  HMMA.16816.F32 R144, R8, R16.reuse, R144 ;  /* 0x000000100890723c */ /* 0x082fe20000001890 */
[----:B------:R-:W-:Y:S02]  /*13780*/  FMUL.FTZ R47, R47, R20 ;  /* 0x000000142f2f7220 */ /* 0x000fe40000410000 */
        /* <DEDUP_REMOVED lines=9> */
[----:B------:R-:W-:Y:S02]  /*13820*/  FMUL.FTZ R99, R99, R22 ;  /* 0x0000001663637220 */ /* 0x000fe40000410000 */
[-C--:B------:R-:W-:Y:S02]  /*13830*/  FMUL.FTZ R104, R104, R21.reuse ;  /* 0x0000001568687220 */ /* 0x080fe40000410000 */
[----:B------:R-:W-:-:S02]  /*13840*/  FMUL.FTZ R105, R105, R21 ;  /* 0x0000001569697220 */ /* 0x000fc40000410000 */
[-C--:B------:R-:W-:Y:S01]  /*13850*/  FMUL.FTZ R106, R106, R20.reuse ;  /* 0x000000146a6a7220 */ /* 0x080fe20000410000 */
[C---:B------:R-:W-:Y:S01]  /*13860*/  HMMA.16816.F32 R192, R8.reuse, R18, R156 ;  /* 0x0000001208c0723c */ /* 0x040fe2000000189c */
[----:B------:R-:W1:Y:S01]  /*13870*/  LDSM.16.MT88.4 R16, [R210+0xa000] ;  /* 0x00a00000d210783b */ /* 0x000e620000004200 */
[----:B------:R-:W-:Y:S02]  /*13880*/  FMUL.FTZ R107, R107, R20 ;  /* 0x000000146b6b7220 */ /* 0x000fe40000410000 */
[-C--:B------:R-:W-:Y:S02]  /*13890*/  FMUL.FTZ R100, R100, R23.reuse ;  /* 0x0000001764647220 */ /* 0x080fe40000410000 */
[----:B------:R-:W-:Y:S02]  /*138a0*/  FMUL.FTZ R101, R101, R23 ;  /* 0x0000001765657220 */ /* 0x000fe40000410000 */
[----:B--2---:R-:W-:Y:S01]  /*138b0*/  HMMA.16816.F32 R160, R8, R24, R160 ;  /* 0x0000001808a0723c */ /* 0x004fe200000018a0 */
        /* <DEDUP_REMOVED lines=8> */
[----:B------:R-:W-:Y:S01]  /*13940*/  FMUL.FTZ R113, R113, R23 ;  /* 0x0000001771717220 */ /* 0x000fe20000410000 */
[-C--:B------:R-:W-:Y:S01]  /*13950*/  HMMA.16816.F32 R168, R4, R26.reuse, R168 ;  /* 0x0000001a04a8723c */ /* 0x080fe200000018a8 */
[-C--:B------:R-:W-:Y:S01]  /*13960*/  FMUL.FTZ R114, R114, R22.reuse ;  /* 0x0000001672727220 */ /* 0x080fe20000410000 */
[----:B------:R-:W-:Y:S01]  /*13970*/  MOV R156, R193 ;  /* 0x000000c1009c7202 */ /* 0x000fe20000000f00 */
        /* <DEDUP_REMOVED lines=13> */
[-C--:B-1----:R-:W-:Y:S01]  /*13a50*/  HMMA.16816.F32 R24, R8, R16.reuse, R36 ;  /* 0x000000100818723c */ /* 0x082fe20000001824 */
[----:B------:R-:W-:Y:S01]  /*13a60*/  LDSM.16.MT88.4 R36, [R209+0xb000] ;  /* 0x00b00000d124783b */ /* 0x000fe20000004200 */
[-C--:B------:R-:W-:Y:S02]  /*13a70*/  FMUL.FTZ R58, R58, R20.reuse ;  /* 0x000000143a3a7220 */ /* 0x080fe40000410000 */
[----:B------:R-:W-:Y:S02]  /*13a80*/  FMUL.FTZ R59, R59, R20 ;  /* 0x000000143b3b7220 */ /* 0x000fe40000410000 */
[----:B------:R-:W-:Y:S02]  /*13a90*/  FMUL.FTZ R60, R60, R21 ;  /* 0x000000153c3c7220 */ /* 0x000fe40000410000 */
[----:B------:R-:W-:Y:S01]  /*13aa0*/  IMAD.MOV.U32 R173, RZ, RZ, R29 ;  /* 0x000000ffffad7224 */ /* 0x000fe200078e001d */
[----:B------:R-:W-:Y:S01]  /*13ab0*/  MOV R158, R28 ;  /* 0x0000001c009e7202 */ /* 0x000fe20000000f00 */
[----:B------:R-:W-:Y:S01]  /*13ac0*/  IMAD.MOV.U32 R172, RZ, RZ, R30 ;  /* 0x000000ffffac7224 */ /* 0x000fe200078e001e */
[----:B------:R-:W-:Y:S01]  /*13ad0*/  HMMA.16816.F32 R40, R4, R16, R40 ;  /* 0x000000100428723c */ /* 0x000fe20000001828 */
[----:B------:R-:W-:-:S02]  /*13ae0*/  IMAD.MOV.U32 R159, RZ, RZ, R31 ;  /* 0x000000ffff9f7224 */ /* 0x000fc400078e001f */
[----:B------:R-:W1:Y:S01]  /*13af0*/  LDSM.16.MT88.4 R28, [R209+0xa000] ;  /* 0x00a00000d11c783b */ /* 0x000e620000004200 */
[-C--:B------:R-:W-:Y:S02]  /*13b00*/  FMUL.FTZ R61, R61, R21.reuse ;  /* 0x000000153d3d7220 */ /* 0x080fe40000410000 */
[----:B------:R-:W-:Y:S02]  /*13b10*/  FMUL.FTZ R72, R72, R21 ;  /* 0x0000001548487220 */ /* 0x000fe40000410000 */
[----:B------:R-:W-:Y:S01]  /*13b20*/  HMMA.16816.F32 R44, R4, R18, R44 ;  /* 0x00000012042c723c */ /* 0x000fe2000000182c */
[-C--:B------:R-:W-:Y:S02]  /*13b30*/  FMUL.FTZ R62, R62, R20.reuse ;  /* 0x000000143e3e7220 */ /* 0x080fe40000410000 */
[----:B------:R-:W-:Y:S02]  /*13b40*/  FMUL.FTZ R63, R63, R20 ;  /* 0x000000143f3f7220 */ /* 0x000fe40000410000 */
[----:B------:R-:W-:-:S02]  /*13b50*/  IMAD.MOV.U32 R141, RZ, RZ, R27 ;  /* 0x000000ffff8d7224 */ /* 0x000fc400078e001b */
[----:B------:R-:W-:Y:S01]  /*13b60*/  IMAD.MOV.U32 R15, RZ, RZ, R25 ;  /* 0x000000ffff0f7224 */ /* 0x000fe200078e0019 */
[C---:B------:R-:W-:Y:S01]  /*13b70*/  HMMA.16816.F32 R100, R8.reuse, R32, R100 ;  /* 0x000000200864723c */ /* 0x040fe20000001864 */
[----:B------:R-:W-:Y:S02]  /*13b80*/  IMAD.MOV.U32 R3, RZ, RZ, R26 ;  /* 0x000000ffff037224 */ /* 0x000fe400078e001a */
[----:B------:R-:W-:Y:S02]  /*13b90*/  IMAD.MOV.U32 R2, RZ, RZ, R24 ;  /* 0x000000ffff027224 */ /* 0x000fe400078e0018 */
[-C--:B------:R-:W-:Y:S02]  /*13ba0*/  FMUL.FTZ R73, R73, R21.reuse ;  /* 0x0000001549497220 */ /* 0x080fe40000410000 */
[-C--:B------:R-:W-:Y:S01]  /*13bb0*/  FMUL.FTZ R76, R76, R21.reuse ;  /* 0x000000154c4c7220 */ /* 0x080fe20000410000 */
[----:B------:R-:W-:Y:S01]  /*13bc0*/  HMMA.16816.F32 R24, R8, R18, R48 ;  /* 0x000000120818723c */ /* 0x000fe20000001830 */
[----:B------:R-:W2:Y:S01]  /*13bd0*/  LDSM.16.MT88.4 R16, [R205+0xb000] ;  /* 0x00b00000cd10783b */ /* 0x000ea20000004200 */
        /* <DEDUP_REMOVED lines=8> */
[-C--:B------:R-:W-:Y:S02]  /*13c60*/  FMUL.FTZ R90, R90, R20.reuse ;  /* 0x000000145a5a7220 */ /* 0x080fe40000410000 */
[----:B------:R-:W-:Y:S01]  /*13c70*/  FMUL.FTZ R91, R91, R20 ;  /* 0x000000145b5b7220 */ /* 0x000fe20000410000 */
[----:B-1----:R-:W-:Y:S01]  /*13c80*/  HMMA.16816.F32 R228, R8, R30, R64 ;  /* 0x0000001e08e4723c */ /* 0x002fe20000001840 */
[-C--:B------:R-:W-:Y:S02]  /*13c90*/  FMUL.FTZ R92, R92, R21.reuse ;  /* 0x000000155c5c7220 */ /* 0x080fe40000410000 */
[----:B------:R-:W-:Y:S02]  /*13ca0*/  FMUL.FTZ R93, R93, R21 ;  /* 0x000000155d5d7220 */ /* 0x000fe40000410000 */
[----:B------:R-:W-:Y:S02]  /*13cb0*/  IMAD.MOV.U32 R51, RZ, RZ, R25 ;  /* 0x000000ffff337224 */ /* 0x000fe400078e0019 */
[----:B------:R-:W-:Y:S01]  /*13cc0*/  IMAD.MOV.U32 R50, RZ, RZ, R26 ;  /* 0x000000ffff327224 */ /* 0x000fe200078e001a */
[----:B------:R-:W-:Y:S01]  /*13cd0*/  HMMA.16816.F32 R56, R4, R28, R56 ;  /* 0x0000001c0438723c */ /* 0x000fe20000001838 */
[----:B------:R-:W-:-:S02]  /*13ce0*/  IMAD.MOV.U32 R49, RZ, RZ, R27 ;  /* 0x000000ffff317224 */ /* 0x000fc400078e001b */
[----:B------:R-:W-:Y:S02]  /*13cf0*/  IMAD.MOV.U32 R48, RZ, RZ, R24 ;  /* 0x000000ffff307224 */ /* 0x000fe400078e0018 */
[----:B------:R-:W1:Y:S01]  /*13d00*/  LDSM.16.MT88.4 R24, [R207+0xb000] ;  /* 0x00b00000cf18783b */ /* 0x000e620000004200 */
[----:B------:R-:W-:Y:S02]  /*13d10*/  IMAD.MOV.U32 R67, RZ, RZ, R180 ;  /* 0x000000ffff437224 */ /* 0x000fe400078e00b4 */
[-C--:B------:R-:W-:Y:S01]  /*13d20*/  FMUL.FTZ R94, R94, R20.reuse ;  /* 0x000000145e5e7220 */ /* 0x080fe20000410000 */
[----:B------:R-:W-:Y:S01]  /*13d30*/  HMMA.16816.F32 R60, R4, R30, R60 ;  /* 0x0000001e043c723c */ /* 0x000fe2000000183c */
[----:B------:R-:W-:Y:S02]  /*13d40*/  FMUL.FTZ R95, R95, R20 ;  /* 0x000000145f5f7220 */ /* 0x000fe40000410000 */
[-C--:B------:R-:W-:Y:S02]  /*13d50*/  FMUL.FTZ R120, R120, R21.reuse ;  /* 0x0000001578787220 */ /* 0x080fe40000410000 */
[----:B------:R-:W-:-:S02]  /*13d60*/  FMUL.FTZ R121, R121, R21 ;  /* 0x0000001579797220 */ /* 0x000fc40000410000 */
[-C--:B------:R-:W-:Y:S01]  /*13d70*/  FMUL.FTZ R122, R122, R20.reuse ;  /* 0x000000147a7a7220 */ /* 0x080fe20000410000 */
[C---:B--2---:R-:W-:Y:S01]  /*13d80*/  HMMA.16816.F32 R72, R4.reuse, R16, R72 ;  /* 0x000000100448723c */ /* 0x044fe20000001848 */
        /* <DEDUP_REMOVED lines=11> */
[----:B------:R-:W-:Y:S01]  /*13e40*/  IMAD.MOV.U32 R142, RZ, RZ, R192 ;  /* 0x000000ffff8e7224 */ /* 0x000fe200078e00c0 */
[----:B------:R-:W-:Y:S01]  /*13e50*/  MOV R192, R249 ;  /* 0x000000f900c07202 */ /* 0x000fe20000000f00 */
[----:B------:R-:W-:-:S02]  /*13e60*/  IMAD.MOV.U32 R193, RZ, RZ, R248 ;  /* 0x000000ffffc17224 */ /* 0x000fc400078e00f8 */
[----:B------:R-:W-:Y:S01]  /*13e70*/  IMAD.MOV.U32 R157, RZ, RZ, R195 ;  /* 0x000000ffff9d7224 */ /* 0x000fe200078e00c3 */
[C---:B------:R-:W-:Y:S01]  /*13e80*/  HMMA.16816.F32 R248, R8.reuse, R28, R52 ;  /* 0x0000001c08f8723c */ /* 0x040fe20000001834 */
[----:B------:R-:W-:Y:S02]  /*13e90*/  IMAD.MOV.U32 R143, RZ, RZ, R194 ;  /* 0x000000ffff8f7224 */ /* 0x000fe400078e00c2 */
[----:B------:R-:W-:Y:S02]  /*13ea0*/  IMAD.MOV.U32 R66, RZ, RZ, R193 ;  /* 0x000000ffff427224 */ /* 0x000fe400078e00c1 */
[-C--:B------:R-:W-:Y:S02]  /*13eb0*/  FMUL.FTZ R84, R84, R23.reuse ;  /* 0x0000001754547220 */ /* 0x080fe40000410000 */
[----:B------:R-:W-:Y:S01]  /*13ec0*/  FMUL.FTZ R85, R85, R23 ;  /* 0x0000001755557220 */ /* 0x000fe20000410000 */
[----:B-1----:R-:W-:Y:S01]  /*13ed0*/  HMMA.16816.F32 R180, R8, R26, R96 ;  /* 0x0000001a08b4723c */ /* 0x002fe20000001860 */
[----:B------:R-:W-:-:S02]  /*13ee0*/  FMUL.FTZ R86, R86, R22 ;  /* 0x0000001656567220 */ /* 0x000fc40000410000 */
[----:B------:R-:W-:Y:S02]  /*13ef0*/  FMUL.FTZ R87, R87, R22 ;  /* 0x0000001657577220 */ /* 0x000fe40000410000 */
[----:B------:R-:W-:Y:S02]  /*13f00*/  FMUL.FTZ R116, R116, R23 ;  /* 0x0000001774747220 */ /* 0x000fe40000410000 */
[----:B------:R-:W-:Y:S01]  /*13f10*/  IMAD.MOV.U32 R97, RZ, RZ, R2 ;  /* 0x000000ffff617224 */ /* 0x000fe200078e0002 */
[----:B------:R-:W-:Y:S01]  /*13f20*/  HMMA.16816.F32 R52, R4, R38, R124 ;  /* 0x000000260434723c */ /* 0x000fe2000000187c */
[----:B------:R-:W-:Y:S02]  /*13f30*/  FFMA.FTZ R2, R234, c[0x0][0x23c], -R0 ;  /* 0x00008f00ea027a23 */ /* 0x000fe40000010800 */
[----:B------:R-:W-:Y:S02]  /*13f40*/  IMAD.MOV.U32 R96, RZ, RZ, R176 ;  /* 0x000000ffff607224 */ /* 0x000fe400078e00b0 */
[----:B------:R1:W-:Y:S01]  /*13f50*/  MUFU.EX2 R32, R2 ;  /* 0x0000000200207308 */ /* 0x0003e20000000800 */
[----:B------:R-:W-:Y:S01]  /*13f60*/  IMAD.MOV.U32 R99, RZ, RZ, R3 ;  /* 0x000000ffff637224 */ /* 0x000fe200078e0003 */
[----:B------:R-:W-:Y:S01]  /*13f70*/  MOV R127, R51 ;  /* 0x00000033007f7202 */ /* 0x000fe20000000f00 */
[----:B------:R-:W-:Y:S01]  /*13f80*/  HMMA.16816.F32 R176, R8, R34, R112 ;  /* 0x0000002208b0723c */ /* 0x000fe20000001870 */
[----:B------:R-:W-:Y:S01]  /*13f90*/  MOV R51, R192 ;  /* 0x000000c000337202 */ /* 0x000fe20000000f00 */
[----:B------:R-:W-:Y:S01]  /*13fa0*/  IMAD.MOV.U32 R98, RZ, RZ, R15 ;  /* 0x000000ffff627224 */ /* 0x000fe200078e000f */
[----:B------:R-:W-:Y:S01]  /*13fb0*/  LDSM.16.MT88.4 R112, [R210+0xb800] ;  /* 0x00b80000d270783b */ /* 0x000fe20000004200 */
[----:B------:R-:W-:-:S02]  /*13fc0*/  FMUL.FTZ R117, R117, R23 ;  /* 0x0000001775757220 */ /* 0x000fc40000410000 */
[-C--:B------:R-:W-:Y:S02]  /*13fd0*/  FMUL.FTZ R118, R118, R22.reuse ;  /* 0x0000001676767220 */ /* 0x080fe40000410000 */
[C---:B------:R-:W-:Y:S01]  /*13fe0*/  HMMA.16816.F32 R88, R4.reuse, R24, R88 ;  /* 0x000000180458723c */ /* 0x040fe20000001858 */
[-C--:B------:R-:W-:Y:S02]  /*13ff0*/  FMUL.FTZ R119, R119, R22.reuse ;  /* 0x0000001677777220 */ /* 0x080fe40000410000 */
[-C--:B------:R-:W-:Y:S02]  /*14000*/  FMUL.FTZ R128, R128, R23.reuse ;  /* 0x0000001780807220 */ /* 0x080fe40000410000 */
[----:B-1----:R-:W-:Y:S02]  /*14010*/  FFMA.FTZ R2, R233, c[0x0][0x23c], -R0 ;  /* 0x00008f00e9027a23 */ /* 0x002fe40000010800 */
[----:B------:R-:W-:Y:S01]  /*14020*/  FMUL.FTZ R129, R129, R23 ;  /* 0x0000001781817220 */ /* 0x000fe20000410000 */
[----:B------:R-:W-:Y:S01]  /*14030*/  HMMA.16816.F32 R92, R4, R26, R92 ;  /* 0x0000001a045c723c */ /* 0x000fe2000000185c */
[----:B------:R1:W2:Y:S01]  /*14040*/  MUFU.EX2 R33, R2 ;  /* 0x0000000200217308 */ /* 0x0002a20000000800 */
[----:B------:R-:W-:-:S02]  /*14050*/  FMUL.FTZ R130, R130, R22 ;  /* 0x0000001682827220 */ /* 0x000fc40000410000 */
[----:B------:R-:W-:Y:S02]  /*14060*/  FMUL.FTZ R131, R131, R22 ;  /* 0x0000001683837220 */ /* 0x000fe40000410000 */
[----:B------:R-:W-:Y:S02]  /*14070*/  IMAD.MOV.U32 R124, RZ, RZ, R173 ;  /* 0x000000ffff7c7224 */ /* 0x000fe400078e00ad */
[C---:B------:R-:W-:Y:S01]  /*14080*/  HMMA.16816.F32 R68, R8.reuse, R16, R68 ;  /* 0x000000100844723c */ /* 0x040fe20000001844 */
[----:B------:R-:W-:Y:S02]  /*14090*/  FFMA.FTZ R5, R235, c[0x0][0x23c], -R12 ;  /* 0x00008f00eb057a23 */ /* 0x000fe4000001080c */
[----:B------:R-:W-:Y:S02]  /*140a0*/  IMAD.MOV.U32 R125, RZ, RZ, R172 ;  /* 0x000000ffff7d7224 */ /* 0x000fe400078e00ac */
[----:B------:R3:W-:Y:S01]  /*140b0*/  MUFU.EX2 R30, R5 ;  /* 0x00000005001e7308 */ /* 0x0007e20000000800 */
[----:B------:R-:W-:Y:S01]  /*140c0*/  IMAD.MOV.U32 R126, RZ, RZ, R159 ;  /* 0x000000ffff7e7224 */ /* 0x000fe200078e009f */
[----:B------:R-:W-:Y:S01]  /*140d0*/  LDSM.16.MT88.4 R172, [R207+0xa800] ;  /* 0x00a80000cfac783b */ /* 0x000fe20000004200 */
[----:B------:R-:W-:Y:S01]  /*140e0*/  HMMA.16816.F32 R192, R8, R18, R80 ;  /* 0x0000001208c0723c */ /* 0x000fe20000001850 */
[----:B-1----:R-:W-:-:S02]  /*140f0*/  FFMA.FTZ R2, R200, c[0x0][0x23c], -R0 ;  /* 0x00008f00c8027a23 */ /* 0x002fc40000010800 */
[----:B------:R-:W-:Y:S02]  /*14100*/  FFMA.FTZ R0, R199, c[0x0][0x23c], -R0 ;  /* 0x00008f00c7007a23 */ /* 0x000fe40000010800 */
[----:B------:R1:W-:Y:S01]  /*14110*/  MUFU.EX2 R34, R2 ;  /* 0x0000000200227308 */ /* 0x0003e20000000800 */
[----:B------:R-:W-:Y:S01]  /*14120*/  IMAD.MOV.U32 R65, RZ, RZ, R158 ;  /* 0x000000ffff417224 */ /* 0x000fe200078e009e */
[----:B------:R-:W-:Y:S01]  /*14130*/  MOV R80, R141 ;  /* 0x0000008d00507202 */ /* 0x000fe20000000f00 */
[----:B------:R-:W-:Y:S01]  /*14140*/  HMMA.16816.F32 R84, R8, R24, R84 ;  /* 0x000000180854723c */ /* 0x000fe20000001854 */
[----:B------:R-:W-:Y:S02]  /*14150*/  IMAD.MOV.U32 R83, RZ, RZ, R143 ;  /* 0x000000ffff537224 */ /* 0x000fe400078e008f */
[----:B------:R-:W-:Y:S02]  /*14160*/  IMAD.MOV.U32 R81, RZ, RZ, R142 ;  /* 0x000000ffff517224 */ /* 0x000fe400078e008e */
[----:B------:R4:W5:Y:S01]  /*14170*/  MUFU.EX2 R35, R0 ;  /* 0x0000000000237308 */ /* 0x0009620000000800 */
[----:B---3--:R-:W-:-:S02]  /*14180*/  FFMA.FTZ R5, R244, c[0x0][0x23c], -R13 ;  /* 0x00008f00f4057a23 */ /* 0x008fc4000001080d */
[----:B------:R-:W-:Y:S01]  /*14190*/  HMMA.16816.F32 R116, R8, R36, R116 ;  /* 0x000000240874723c */ /* 0x000fe20000001874 */
[----:B------:R-:W-:Y:S02]  /*141a0*/  IMAD.MOV.U32 R64, RZ, RZ, R157 ;  /* 0x000000ffff407224 */ /* 0x000fe400078e009d */
[----:B------:R-:W-:Y:S02]  /*141b0*/  IMAD.MOV.U32 R82, RZ, RZ, R156 ;  /* 0x000000ffff527224 */ /* 0x000fe400078e009c */
[----:B-1----:R-:W-:Y:S01]  /*141c0*/  IMAD.WIDE.U32 R2, R246, -0x2daee0ad, RZ ;  /* 0xd2511f53f6027825 */ /* 0x002fe200078e00ff */
[----:B------:R-:W-:Y:S01]  /*141d0*/  MUFU.EX2 R26, R5 ;  /* 0x00000005001a7308 */ /* 0x000fe20000000800 */
[----:B------:R-:W1:Y:S01]  /*141e0*/  LDSM.16.MT88.4 R156, [R205+0xa800] ;  /* 0x00a80000cd9c783b */ /* 0x000e620000004200 */
[----:B------:R-:W-:Y:S01]  /*141f0*/  MOV R37, R98 ;  /* 0x0000006200257202 */ /* 0x000fe20000000f00 */
[----:B------:R-:W-:Y:S01]  /*14200*/  IMAD.MOV.U32 R36, RZ, RZ, R97 ;  /* 0x000000ffff247224 */ /* 0x000fe200078e0061 */
[----:B------:R-:W-:Y:S01]  /*14210*/  LOP3.LUT R4, R3, UR17, R186, 0x96, !PT ;  /* 0x0000001103047c12 */ /* 0x000fe2000f8e96ba */
[----:B------:R-:W-:Y:S01]  /*14220*/  IMAD.MOV.U32 R97, RZ, RZ, R82 ;  /* 0x000000ffff617224 */ /* 0x000fe200078e0052 */
[----:B------:R-:W-:Y:S01]  /*14230*/  LOP3.LUT R7, R2, 0xffff, RZ, 0xc0, !PT ;  /* 0x0000ffff02077812 */ /* 0x000fe200078ec0ff */
[----:B----4-:R-:W-:Y:S01]  /*14240*/  FFMA.FTZ R0, R242, c[0x0][0x23c], -R12 ;  /* 0x00008f00f2007a23 */ /* 0x010fe2000001080c */
[----:B------:R-:W-:Y:S01]  /*14250*/  LOP3.LUT R17, R2, 0xff, RZ, 0xc0, !PT ;  /* 0x000000ff02117812 */ /* 0x000fe200078ec0ff */
[----:B------:R-:W-:Y:S01]  /*14260*/  IMAD.MOV.U32 R98, RZ, RZ, R83 ;  /* 0x000000ffff627224 */ /* 0x000fe200078e0053 */
[--C-:B------:R-:W-:Y:S01]  /*14270*/  SHF.R.U32.HI R16, RZ, 0x10, R2.reuse ;  /* 0x00000010ff107819 */ /* 0x100fe20000011602 */
[----:B------:R3:W-:Y:S01]  /*14280*/  MUFU.EX2 R28, R0 ;  /* 0x00000000001c7308 */ /* 0x0007e20000000800 */
[----:B------:R-:W-:Y:S01]  /*14290*/  SHF.R.U32.HI R18, RZ, 0x18, R2 ;  /* 0x00000018ff127819 */ /* 0x000fe20000011602 */
[----:B------:R-:W-:Y:S01]  /*142a0*/  IMAD.WIDE.U32 R2, R245, -0x2daee0ad, RZ ;  /* 0xd2511f53f5027825 */ /* 0x000fe200078e00ff */
[----:B------:R-:W-:-:S03]  /*142b0*/  MOV R246, R50 ;  /* 0x0000003200f67202 */ /* 0x000fc60000000f00 */
[----:B------:R-:W-:Y:S01]  /*142c0*/  IMAD.MOV.U32 R82, RZ, RZ, R125 ;  /* 0x000000ffff527224 */ /* 0x000fe200078e007d */
[----:B------:R-:W-:Y:S01]  /*142d0*/  LOP3.LUT R6, R2, 0xffff, RZ, 0xc0, !PT ;  /* 0x0000ffff02067812 */ /* 0x000fe200078ec0ff */
[----:B------:R-:W-:Y:S01]  /*142e0*/  IMAD.MOV.U32 R83, RZ, RZ, R126 ;  /* 0x000000ffff537224 */ /* 0x000fe200078e007e */
[--C-:B------:R-:W-:Y:S01]  /*142f0*/  SHF.R.U32.HI R15, RZ, 0x10, R2.reuse ;  /* 0x00000010ff0f7819 */ /* 0x100fe20000011602 */
[----:B------:R-:W-:Y:S01]  /*14300*/  IMAD.MOV.U32 R242, RZ, RZ, R127 ;  /* 0x000000fffff27224 */ /* 0x000fe200078e007f */
[----:B------:R-:W-:Y:S01]  /*14310*/  SHF.R.U32.HI R19, RZ, 0x18, R2 ;  /* 0x00000018ff137819 */ /* 0x000fe20000011602 */
[----:B------:R-:W-:Y:S02]  /*14320*/  IMAD.MOV.U32 R199, RZ, RZ, R49 ;  /* 0x000000ffffc77224 */ /* 0x000fe400078e0031 */
[----:B------:R-:W-:Y:S02]  /*14330*/  IMAD.MOV.U32 R186, RZ, RZ, R48 ;  /* 0x000000ffffba7224 */ /* 0x000fe400078e0030 */
[----:B---3--:R-:W-:-:S02]  /*14340*/  FFMA.FTZ R0, R241, c[0x0][0x23c], -R12 ;  /* 0x00008f00f1007a23 */ /* 0x008fc4000001080c */
[----:B------:R-:W-:Y:S02]  /*14350*/  IMAD.MOV.U32 R200, RZ, RZ, R51 ;  /* 0x000000ffffc87224 */ /* 0x000fe400078e0033 */
[----:B------:R3:W-:Y:S01]  /*14360*/  MUFU.EX2 R29, R0 ;  /* 0x00000000001d7308 */ /* 0x0007e20000000800 */
[----:B------:R-:W-:Y:S01]  /*14370*/  IMAD.MOV.U32 R233, RZ, RZ, R66 ;  /* 0x000000ffffe97224 */ /* 0x000fe200078e0042 */
[----:B------:R-:W-:Y:S01]  /*14380*/  LDSM.16.MT88.4 R48, [R210+0xa800] ;  /* 0x00a80000d230783b */ /* 0x000fe20000004200 */
[----:B------:R-:W-:Y:S02]  /*14390*/  IMAD.MOV.U32 R234, RZ, RZ, R67 ;  /* 0x000000ffffea7224 */ /* 0x000fe400078e0043 */
[----:B---3--:R-:W-:Y:S01]  /*143a0*/  FFMA.FTZ R0, R238, c[0x0][0x23c], -R12 ;  /* 0x00008f00ee007a23 */ /* 0x008fe2000001080c */
[----:B------:R-:W-:Y:S02]  /*143b0*/  LOP3.LUT R12, R2, 0xff, RZ, 0xc0, !PT ;  /* 0x000000ff020c7812 */ /* 0x000fe400078ec0ff */
[----:B------:R-:W-:Y:S01]  /*143c0*/  SHF.R.U32.HI R2, RZ, 0x8, R7 ;  /* 0x00000008ff027819 */ /* 0x000fe20000011607 */
[----:B------:R3:W4:Y:S03]  /*143d0*/  MUFU.EX2 R31, R0 ;  /* 0x00000000001f7308 */ /* 0x0007260000000800 */
[----:B------:R-:W-:-:S02]  /*143e0*/  PRMT R17, R17, 0x5410, R2 ;  /* 0x0000541011117816 */ /* 0x000fc40000000002 */
[----:B------:R-:W-:Y:S02]  /*143f0*/  SHF.R.U32.HI R2, RZ, 0x8, R6 ;  /* 0x00000008ff027819 */ /* 0x000fe40000011606 */
[----:B------:R-:W-:Y:S02]  /*14400*/  LOP3.LUT R6, R15, 0xff, RZ, 0xc0, !PT ;  /* 0x000000ff0f067812 */ /* 0x000fe400078ec0ff */
[----:B---3--:R-:W-:Y:S01]  /*14410*/  LOP3.LUT R0, R3, UR17, R138, 0x96, !PT ;  /* 0x0000001103007c12 */ /* 0x008fe2000f8e968a */
[----:B------:R-:W-:-:S03]  /*14420*/  FFMA.FTZ R3, R243, c[0x0][0x23c], -R13 ;  /* 0x00008f00f3037a23 */ /* 0x000fc6000001080d */
[----:B------:R-:W-:Y:S01]  /*14430*/  SHF.R.U32.HI R7, RZ, 0x10, R0 ;  /* 0x00000010ff077819 */ /* 0x000fe20000011600 */
[----:B------:R3:W1:Y:S02]  /*14440*/  MUFU.EX2 R27, R3 ;  /* 0x00000003001b7308 */ /* 0x0006640000000800 */
[----:B---3--:R-:W-:Y:S02]  /*14450*/  LOP3.LUT R3, R16, 0xff, RZ, 0xc0, !PT ;  /* 0x000000ff10037812 */ /* 0x008fe400078ec0ff */
[----:B------:R-:W-:Y:S02]  /*14460*/  PRMT R16, R12, 0x5410, R2 ;  /* 0x000054100c107816 */ /* 0x000fe40000000002 */
[----:B------:R-:W-:Y:S02]  /*14470*/  LOP3.LUT R2, R4, 0xffff, RZ, 0xc0, !PT ;  /* 0x0000ffff04027812 */ /* 0x000fe400078ec0ff */
[----:B------:R-:W-:Y:S01]  /*14480*/  PRMT R18, R3, 0x5410, R18 ;  /* 0x0000541003127816 */ /* 0x000fe20000000012 */
[----:B------:R-:W-:Y:S01]  /*14490*/  FFMA.FTZ R3, R140, c[0x0][0x23c], -R13 ;  /* 0x00008f008c037a23 */ /* 0x000fe2000001080d */
[----:B------:R-:W-:Y:S01]  /*144a0*/  SHF.R.U32.HI R5, RZ, 0x8, R2 ;  /* 0x00000008ff057819 */ /* 0x000fe20000011602 */
[----:B------:R-:W-:Y:S01]  /*144b0*/  HMMA.16816.F32 R140, R8, R38, R128 ;  /* 0x00000026088c723c */ /* 0x000fe20000001880 */
[----:B------:R-:W-:Y:S01]  /*144c0*/  LOP3.LUT R2, R4, 0xff, RZ, 0xc0, !PT ;  /* 0x000000ff04027812 */ /* 0x000fe200078ec0ff */
[----:B------:R3:W-:Y:S03]  /*144d0*/  MUFU.EX2 R25, R3 ;  /* 0x0000000300197308 */ /* 0x0007e60000000800 */
[----:B------:R-:W-:-:S02]  /*144e0*/  PRMT R12, R2, 0x5410, R5 ;  /* 0x00005410020c7816 */ /* 0x000fc40000000005 */
[C---:B------:R-:W-:Y:S01]  /*144f0*/  LOP3.LUT R2, R0.reuse, 0xffff, RZ, 0xc0, !PT ;  /* 0x0000ffff00027812 */ /* 0x040fe200078ec0ff */
[----:B------:R-:W-:Y:S01]  /*14500*/  IMAD.MOV.U32 R38, RZ, RZ, R99 ;  /* 0x000000ffff267224 */ /* 0x000fe200078e0063 */
[----:B------:R-:W-:Y:S01]  /*14510*/  SHF.R.U32.HI R5, RZ, 0x10, R4 ;  /* 0x00000010ff057819 */ /* 0x000fe20000011604 */
[----:B------:R-:W-:Y:S01]  /*14520*/  IMAD.MOV.U32 R39, RZ, RZ, R80 ;  /* 0x000000ffff277224 */ /* 0x000fe200078e0050 */
[----:B------:R-:W-:Y:S01]  /*14530*/  LOP3.LUT R8, R0, 0xff, RZ, 0xc0, !PT ;  /* 0x000000ff00087812 */ /* 0x000fe200078ec0ff */
[----:B------:R-:W-:Y:S01]  /*14540*/  IMAD.MOV.U32 R80, RZ, RZ, R65 ;  /* 0x000000ffff507224 */ /* 0x000fe200078e0041 */
[----:B------:R-:W-:Y:S02]  /*14550*/  SHF.R.U32.HI R2, RZ, 0x8, R2 ;  /* 0x00000008ff027819 */ /* 0x000fe40000011602 */
[----:B------:R-:W-:Y:S02]  /*14560*/  SHF.R.U32.HI R9, RZ, 0x18, R4 ;  /* 0x00000018ff097819 */ /* 0x000fe40000011604 */
[----:B------:R-:W-:Y:S01]  /*14570*/  LOP3.LUT R4, R5, 0xff, RZ, 0xc0, !PT ;  /* 0x000000ff05047812 */ /* 0x000fe200078ec0ff */
[----:B---3--:R-:W-:Y:S01]  /*14580*/  FFMA.FTZ R3, R132, c[0x0][0x23c], -R13 ;  /* 0x00008f0084037a23 */ /* 0x008fe2000001080d */
[----:B------:R-:W-:Y:S01]  /*14590*/  PRMT R13, R6, 0x5410, R19 ;  /* 0x00005410060d7816 */ /* 0x000fe20000000013 */
[--C-:B------:R-:W-:Y:S01]  /*145a0*/  HSET2.LE.AND R5, R17, R96.reuse, PT ;  /* 0x0000006011057233 */ /* 0x100fe20003803000 */
[----:B------:R-:W-:Y:S01]  /*145b0*/  SHF.R.U32.HI R6, RZ, 0x18, R0 ;  /* 0x00000018ff067819 */ /* 0x000fe20000011600 */
[----:B------:R3:W1:Y:S01]  /*145c0*/  MUFU.EX2 R24, R3 ;  /* 0x0000000300187308 */ /* 0x0006620000000800 */
[----:B------:R-:W-:Y:S01]  /*145d0*/  LOP3.LUT R0, R7, 0xff, RZ, 0xc0, !PT ;  /* 0x000000ff07007812 */ /* 0x000fe200078ec0ff */
[----:B------:R-:W-:Y:S01]  /*145e0*/  HSET2.LE.AND R10, R13, R96, PT ;  /* 0x000000600d0a7233 */ /* 0x000fe20003803000 */
[----:B------:R-:W-:-:S02]  /*145f0*/  PRMT R7, R8, 0x5410, R2 ;  /* 0x0000541008077816 */ /* 0x000fc40000000002 */
[----:B------:R-:W-:Y:S01]  /*14600*/  PRMT R2, R0, 0x5410, R6 ;  /* 0x0000541000027816 */ /* 0x000fe20000000006 */
[--C-:B------:R-:W-:Y:S01]  /*14610*/  FFMA.FTZ R0, R190, c[0x0][0x23c], -R14.reuse ;  /* 0x00008f00be007a23 */ /* 0x100fe2000001080e */
[----:B------:R-:W-:Y:S01]  /*14620*/  PRMT R11, R4, 0x5410, R9 ;  /* 0x00005410040b7816 */ /* 0x000fe20000000009 */
[--C-:B------:R-:W-:Y:S01]  /*14630*/  FFMA.FTZ R4, R189, c[0x0][0x23c], -R14.reuse ;  /* 0x00008f00bd047a23 */ /* 0x100fe2000001080e */
[--C-:B------:R-:W-:Y:S01]  /*14640*/  HSET2.LE.AND R6, R18, R96.reuse, PT ;  /* 0x0000006012067233 */ /* 0x100fe20003803000 */
[----:B------:R-:W-:Y:S01]  /*14650*/  MOV R99, R64 ;  /* 0x0000004000637202 */ /* 0x000fe20000000f00 */
[--C-:B------:R-:W-:Y:S01]  /*14660*/  HSET2.LE.AND R8, R2, R96.reuse, PT ;  /* 0x0000006002087233 */ /* 0x100fe20003803000 */
[----:B--2---:R-:W-:Y:S01]  /*14670*/  F2FP.PACK_AB R2, R33, R32 ;  /* 0x000000202102723e */ /* 0x004fe200000000ff */
[--C-:B------:R-:W-:Y:S01]  /*14680*/  HSET2.LE.AND R7, R7, R96.reuse, PT ;  /* 0x0000006007077233 */ /* 0x100fe20003803000 */
[----:B------:R-:W-:Y:S01]  /*14690*/  LDSM.16.MT88.4 R64, [R209+0xa800] ;  /* 0x00a80000d140783b */ /* 0x000fe20000004200 */
[----:B------:R-:W-:Y:S01]  /*146a0*/  HSET2.LE.AND R9, R16, R96, PT ;  /* 0x0000006010097233 */ /* 0x000fe20003803000 */
[----:B---3--:R-:W-:-:S04]  /*146b0*/  FFMA.FTZ R3, R133, c[0x0][0x23c], -R14 ;  /* 0x00008f0085037a23 */ /* 0x008fc8000001080e */
[----:B------:R2:W-:Y:S02]  /*146c0*/  MUFU.EX2 R19, R3 ;  /* 0x0000000300137308 */ /* 0x0005e40000000800 */
[----:B--2---:R-:W-:-:S06]  /*146d0*/  FFMA.FTZ R3, R187, c[0x0][0x23c], -R14 ;  /* 0x00008f00bb037a23 */ /* 0x004fcc000001080e */
[----:B------:R2:W-:Y:S08]  /*146e0*/  MUFU.EX2 R14, R0 ;  /* 0x00000000000e7308 */ /* 0x0005f00000000800 */
[----:B------:R3:W-:Y:S01]  /*146f0*/  MUFU.EX2 R15, R3 ;  /* 0x00000003000f7308 */ /* 0x0007e20000000800 */
[----:B--2---:R-:W-:-:S05]  /*14700*/  HSET2.LE.AND R0, R12, R96, PT ;  /* 0x000000600c007233 */ /* 0x004fca0003803000 */
[----:B------:R-:W-:Y:S02]  /*14710*/  LOP3.LUT R128, R0, R2, RZ, 0xc0, !PT ;  /* 0x0000000200807212 */ /* 0x000fe400078ec0ff */
[----:B-----5:R-:W-:Y:S01]  /*14720*/  F2FP.PACK_AB R2, R35, R34 ;  /* 0x000000222302723e */ /* 0x020fe200000000ff */
[----:B---3--:R-:W-:Y:S01]  /*14730*/  HSET2.LE.AND R3, R11, R96, PT ;  /* 0x000000600b037233 */ /* 0x008fe20003803000 */
[----:B----4-:R-:W-:Y:S01]  /*14740*/  F2FP.PACK_AB R0, R30, R31 ;  /* 0x0000001f1e00723e */ /* 0x010fe200000000ff */
[----:B------:R2:W3:Y:S01]  /*14750*/  MUFU.EX2 R11, R4 ;  /* 0x00000004000b7308 */ /* 0x0004e20000000800 */
[----:B------:R-:W-:Y:S01]  /*14760*/  LOP3.LUT R130, R5, R2, RZ, 0xc0, !PT ;  /* 0x0000000205827212 */ /* 0x000fe200078ec0ff */
[----:B------:R-:W-:Y:S01]  /*14770*/  IMAD.MOV.U32 R96, RZ, RZ, R81 ;  /* 0x000000ffff607224 */ /* 0x000fe200078e0051 */
[----:B-1----:R-:W-:Y:S01]  /*14780*/  F2FP.PACK_AB R2, R26, R27 ;  /* 0x0000001b1a02723e */ /* 0x002fe200000000ff */
[----:B------:R-:W-:Y:S01]  /*14790*/  IMAD.MOV.U32 R81, RZ, RZ, R124 ;  /* 0x000000ffff517224 */ /* 0x000fe200078e007c */
[----:B------:R-:W-:-:S02]  /*147a0*/  LOP3.LUT R131, R6, R0, RZ, 0xc0, !PT ;  /* 0x0000000006837212 */ /* 0x000fc400078ec0ff */
[----:B------:R-:W-:Y:S02]  /*147b0*/  LOP3.LUT R124, R7, R2, RZ, 0xc0, !PT ;  /* 0x00000002077c7212 */ /* 0x000fe400078ec0ff */
[----:B------:R-:W-:-:S04]  /*147c0*/  F2FP.PACK_AB R0, R24, R25 ;  /* 0x000000191800723e */ /* 0x000fc800000000ff */
[----:B------:R-:W-:Y:S01]  /*147d0*/  LOP3.LUT R126, R9, R0, RZ, 0xc0, !PT ;  /* 0x00000000097e7212 */ /* 0x000fe200078ec0ff */
[----:B------:R-:W-:Y:S01]  /*147e0*/  FFMA.FTZ R9, R200, R23, R240 ;  /* 0x00000017c8097223 */ /* 0x000fe200000100f0 */
[----:B--2---:R-:W-:Y:S01]  /*147f0*/  F2FP.PACK_AB R4, R29, R28 ;  /* 0x0000001c1d04723e */ /* 0x004fe200000000ff */
[----:B------:R-:W-:Y:S01]  /*14800*/  FFMA.FTZ R0, R247, R20, R188 ;  /* 0x00000014f7007223 */ /* 0x000fe200000100bc */
[----:B---3--:R-:W-:Y:S01]  /*14810*/  F2FP.PACK_AB R2, R11, R14 ;  /* 0x0000000e0b02723e */ /* 0x008fe200000000ff */
[----:B------:R-:W-:Y:S01]  /*14820*/  FADD.FTZ R9, R236, R9 ;  /* 0x00000009ec097221 */ /* 0x000fe20000010000 */
[----:B------:R-:W-:Y:S02]  /*14830*/  LOP3.LUT R129, R3, R4, RZ, 0xc0, !PT ;  /* 0x0000000403817212 */ /* 0x000fe400078ec0ff */
[----:B------:R-:W1:Y:S01]  /*14840*/  LDSM.16.MT88.4 R4, [R209+0xb800] ;  /* 0x00b80000d104783b */ /* 0x000e620000004200 */
[----:B------:R-:W-:Y:S02]  /*14850*/  F2FP.PACK_AB R3, R15, R19 ;  /* 0x000000130f03723e */ /* 0x000fe400000000ff */
[----:B------:R-:W-:Y:S01]  /*14860*/  LOP3.LUT R127, R10, R2, RZ, 0xc0, !PT ;  /* 0x000000020a7f7212 */ /* 0x000fe200078ec0ff */
[----:B------:R-:W-:Y:S01]  /*14870*/  FFMA.FTZ R2, R234, R21, R198 ;  /* 0x00000015ea027223 */ /* 0x000fe200000100c6 */
[----:B------:R-:W-:Y:S01]  /*14880*/  LOP3.LUT R125, R8, R3, RZ, 0xc0, !PT ;  /* 0x00000003087d7212 */ /* 0x000fe200078ec0ff */
[----:B------:R-:W-:Y:S01]  /*14890*/  HMMA.16816.F32 R144, R128, R156, R144 ;  /* 0x0000009c8090723c */ /* 0x000fe20000001890 */
[----:B------:R-:W-:-:S04]  /*148a0*/  FFMA.FTZ R3, R233, R22, R232 ;  /* 0x00000016e9037223 */ /* 0x000fc800000100e8 */
[----:B------:R-:W-:Y:S02]  /*148b0*/  FADD.FTZ R8, R203, R3 ;  /* 0x00000003cb087221 */ /* 0x000fe40000010000 */
[----:B------:R-:W-:Y:S01]  /*148c0*/  FADD.FTZ R3, R237, R9 ;  /* 0x00000009ed037221 */ /* 0x000fe20000010000 */
[C---:B------:R-:W-:Y:S08]  /*148d0*/  HMMA.16816.F32 R148, R124.reuse, R156, R148 ;  /* 0x0000009c7c94723c */ /* 0x040ff00000001894 */
[----:B------:R-:W-:Y:S08]  /*148e0*/  HMMA.16816.F32 R152, R124, R158, R152 ;  /* 0x0000009e7c98723c */ /* 0x000ff00000001898 */
[-C--:B------:R-:W-:Y:S08]  /*148f0*/  HMMA.16816.F32 R160, R128, R172.reuse, R160 ;  /* 0x000000ac80a0723c */ /* 0x080ff000000018a0 */
[C---:B------:R-:W-:Y:S08]  /*14900*/  HMMA.16816.F32 R164, R124.reuse, R172, R164 ;  /* 0x000000ac7ca4723c */ /* 0x040ff000000018a4 */
[----:B------:R-:W-:Y:S08]  /*14910*/  HMMA.16816.F32 R168, R124, R174, R168 ;  /* 0x000000ae7ca8723c */ /* 0x000ff000000018a8 */
[C---:B------:R-:W-:Y:S01]  /*14920*/  HMMA.16816.F32 R156, R128.reuse, R158, R96 ;  /* 0x0000009e809c723c */ /* 0x040fe20000001860 */
[----:B------:R-:W-:Y:S07]  /*14930*/  LDSM.16.MT88.4 R96, [R207+0xb800] ;  /* 0x00b80000cf60783b */ /* 0x000fee0000004200 */
[----:B------:R-:W-:Y:S01]  /*14940*/  HMMA.16816.F32 R172, R128, R174, R80 ;  /* 0x000000ae80ac723c */ /* 0x000fe20000001850 */
[----:B------:R-:W2:Y:S07]  /*14950*/  LDSM.16.MT88.4 R80, [R205+0xb800] ;  /* 0x00b80000cd50783b */ /* 0x000eae0000004200 */
[-C--:B-1----:R-:W-:Y:S08]  /*14960*/  HMMA.16816.F32 R120, R124, R4.reuse, R120 ;  /* 0x000000047c78723c */ /* 0x082ff00000001878 */
[----:B------:R-:W-:Y:S07]  /*14970*/  HMMA.16816.F32 R116, R128, R4, R116 ;  /* 0x000000048074723c */ /* 0x000fee0000001874 */
        /* <DEDUP_REMOVED lines=26> */
[C---:B------:R-:W-:Y:S01]  /*14b20*/  HMMA.16816.F32 R76, R124.reuse, R82, R76 ;  /* 0x000000527c4c723c */ /* 0x040fe2000000184c */
[----:B------:R-:W-:Y:S02]  /*14b30*/  FADD.FTZ R4, R35, R4 ;  /* 0x0000000423047221 */ /* 0x000fe40000010000 */
[----:B------:R-:W-:Y:S02]  /*14b40*/  FADD.FTZ R3, R30, R3 ;  /* 0x000000031e037221 */ /* 0x000fe40000010000 */
[----:B------:R-:W-:Y:S01]  /*14b50*/  FADD.FTZ R2, R24, R2 ;  /* 0x0000000218027221 */ /* 0x000fe20000010000 */
[----:B------:R1:W-:Y:S01]  /*14b60*/  STL [R1+0x18], R4 ;  /* 0x0000180401007387 */ /* 0x0003e20000100800 */
[----:B------:R-:W-:Y:S01]  /*14b70*/  FADD.FTZ R0, R11, R0 ;  /* 0x000000000b007221 */ /* 0x000fe20000010000 */
[C---:B------:R-:W-:Y:S02]  /*14b80*/  HMMA.16816.F32 R88, R124.reuse, R96, R88 ;  /* 0x000000607c58723c */ /* 0x040fe40000001858 */
[----:B------:R1:W-:Y:S04]  /*14b90*/  STL [R1+0x1c], R3 ;  /* 0x00001c0301007387 */ /* 0x0003e80000100800 */
[----:B------:R1:W-:Y:S02]  /*14ba0*/  STL [R1+0x20], R2 ;  /* 0x0000200201007387 */ /* 0x0003e40000100800 */
[C---:B------:R-:W-:Y:S02]  /*14bb0*/  HMMA.16816.F32 R92, R124.reuse, R98, R92 ;  /* 0x000000627c5c723c */ /* 0x040fe4000000185c */
[----:B------:R1:W-:Y:S06]  /*14bc0*/  STL [R1+0x24], R0 ;  /* 0x0000240001007387 */ /* 0x0003ec0000100800 */
[C---:B------:R-:W-:Y:S08]  /*14bd0*/  HMMA.16816.F32 R104, R124.reuse, R112, R104 ;  /* 0x000000707c68723c */ /* 0x040ff00000001868 */
[C---:B------:R-:W-:Y:S08]  /*14be0*/  HMMA.16816.F32 R108, R124.reuse, R114, R108 ;  /* 0x000000727c6c723c */ /* 0x040ff0000000186c */
[----:B------:R-:W-:Y:S07]  /*14bf0*/  HMMA.16816.F32 R124, R124, R6, R52 ;  /* 0x000000067c7c723c */ /* 0x000fee0000001834 */
[----:B------:R-:W-:Y:S01]  /*14c00*/  MOV R52, R186 ;  /* 0x000000ba00347202 */ /* 0x000fe20000000f00 */
[----:B------:R-:W-:Y:S01]  /*14c10*/  IMAD.MOV.U32 R53, RZ, RZ, R242 ;  /* 0x000000ffff357224 */ /* 0x000fe200078e00f2 */
[----:B------:R-:W-:Y:S01]  /*14c20*/  HMMA.16816.F32 R36, R128, R48, R36 ;  /* 0x000000308024723c */ /* 0x000fe20000001824 */
[----:B------:R-:W-:-:S02]  /*14c30*/  IMAD.MOV.U32 R54, RZ, RZ, R246 ;  /* 0x000000ffff367224 */ /* 0x000fc400078e00f6 */
[----:B------:R-:W-:-:S05]  /*14c40*/  IMAD.MOV.U32 R55, RZ, RZ, R199 ;  /* 0x000000ffff377224 */ /* 0x000fca00078e00c7 */
        /* <DEDUP_REMOVED lines=10> */
.L_x_1442:
[----:B-1----:R-:W-:-:S06]  /*14cf0*/  UISETP.GT.AND UP0, UPT, UR32, UR19, UPT ;  /* 0x000000132000728c */ /* 0x002fcc000bf04270 */
[----:B------:R-:W-:-:S13]  /*14d00*/  PLOP3.LUT P0, PT, PT, PT, UP0, 0x80, 0x0 ;  /* 0x000000000000781c */ /* 0x000fda0003f0f008 */
[----:B------:R-:W-:Y:S05]  /*14d10*/  @!P0 BRA `(.L_x_1455) ;  /* 0x000037a000008947 */ /* 0x000fea0003800000 */
[----:B------:R-:W2:Y:S01]  /*14d20*/  LDL.LU.64 R6, [R1+0x70] ;  /* 0x0000700001067983 */ /* 0x000ea20000300a00 */
[----:B------:R-:W1:Y:S01]  /*14d30*/  LDC.U8 R0, c[0x0][0x2d8] ;  /* 0x0000b600ff007b82 */ /* 0x000e620000000000 */
[----:B------:R-:W-:Y:S01]  /*14d40*/  IMAD.MOV.U32 R132, RZ, RZ, R135 ;  /* 0x000000ffff847224 */ /* 0x000fe200078e0087 */
[----:B------:R-:W-:Y:S01]  /*14d50*/  MOV R3, R136 ;  /* 0x0000008800037202 */ /* 0x000fe20000000f00 */
[----:B------:R-:W2:Y:S01]  /*14d60*/  LDL.LU.64 R4, [R1+0x78] ;  /* 0x0000780001047983 */ /* 0x000ea20000300a00 */
[----:B------:R-:W-:Y:S01]  /*14d70*/  IMAD.MOV.U32 R139, RZ, RZ, R137 ;  /* 0x000000ffff8b7224 */ /* 0x000fe200078e0089 */
[----:B------:R-:W-:Y:S02]  /*14d80*/  MOV R138, R134 ;  /* 0x00000086008a7202 */ /* 0x000fe40000000f00 */
[----:B------:R-:W3:Y:S04]  /*14d90*/  LDL.64 R14, [R1+0x48] ;  /* 0x00004800010e7983 */ /* 0x000ee80000100a00 */
[----:B------:R-:W4:Y:S04]  /*14da0*/  LDL R9, [R1+0x28] ;  /* 0x0000280001097983 */ /* 0x000f280000100800 */
[----:B------:R-:W5:Y:S04]  /*14db0*/  LDL.LU R2, [R1+0x40] ;  /* 0x0000400001027983 */ /* 0x000f680000300800 */
[----:B------:R-:W3:Y:S01]  /*14dc0*/  LDL.LU R8, [R1+0x80] ;  /* 0x0000800001087983 */ /* 0x000ee20000300800 */
[C---:B------:R-:W-:Y:S01]  /*14dd0*/  IADD3 R10, R252.reuse, 0x4, RZ ;  /* 0x00000004fc0a7810 */ /* 0x040fe20007ffe0ff */
[----:B------:R-:W-:Y:S01]  /*14de0*/  IMAD.WIDE.U32 R12, R252, -0x326172a9, RZ ;  /* 0xcd9e8d57fc0c7825 */ /* 0x000fe200078e00ff */
[----:B-1----:R-:W-:-:S03]  /*14df0*/  PRMT R0, R0, 0x7054, R0 ;  /* 0x0000705400007816 */ /* 0x002fc60000000000 */
[----:B------:R-:W-:Y:S01]  /*14e00*/  IMAD.WIDE.U32 R10, R10, -0x326172a9, RZ ;  /* 0xcd9e8d570a0a7825 */ /* 0x000fe200078e00ff */
[----:B------:R3:W-:Y:S04]  /*14e10*/  STL.64 [R1+0x38], R12 ;  /* 0x0000380c01007387 */ /* 0x0007e80000100a00 */
[----:B------:R1:W-:Y:S01]  /*14e20*/  STL.64 [R1+0x30], R10 ;  /* 0x0000300a01007387 */ /* 0x0003e20000100a00 */
[----:B--2---:R-:W-:Y:S01]  /*14e30*/  IMAD.MOV.U32 R5, RZ, RZ, R7 ;  /* 0x000000ffff057224 */ /* 0x004fe200078e0007 */
[-C--:B-----5:R-:W-:Y:S02]  /*14e40*/  LOP3.LUT R0, R13, R2.reuse, RZ, 0x3c, !PT ;  /* 0x000000020d007212 */ /* 0x0a0fe400078e3cff */
[----:B------:R-:W-:Y:S01]  /*14e50*/  LOP3.LUT R2, R11, R2, RZ, 0x3c, !PT ;  /* 0x000000020b027212 */ /* 0x000fe200078e3cff */
[----:B---3--:R-:W-:Y:S01]  /*14e60*/  IMAD.WIDE.U32 R12, R8, -0x2daee0ad, RZ ;  /* 0xd2511f53080c7825 */ /* 0x008fe200078e00ff */
[----:B----4-:R-:W-:-:S03]  /*14e70*/  ISETP.GE.AND P4, PT, R9, c[0x0][0x220], PT ;  /* 0x0000880009007a0c */ /* 0x010fc60003f86270 */
[----:B-1----:R-:W-:Y:S01]  /*14e80*/  IMAD.WIDE.U32 R10, R0, -0x2daee0ad, RZ ;  /* 0xd2511f53000a7825 */ /* 0x002fe200078e00ff */
[----:B------:R1:W-:Y:S03]  /*14e90*/  STL.64 [R1], R12 ;  /* 0x0000000c01007387 */ /* 0x0003e60000100a00 */
[----:B------:R-:W-:Y:S01]  /*14ea0*/  IMAD.WIDE.U32 R8, R2, -0x2daee0ad, RZ ;  /* 0xd2511f5302087825 */ /* 0x000fe200078e00ff */
[----:B------:R1:W-:Y:S04]  /*14eb0*/  STL.64 [R1+0x10], R10 ;  /* 0x0000100a01007387 */ /* 0x0003e80000100a00 */
[----:B------:R1:W-:Y:S04]  /*14ec0*/  STL.64 [R1+0x40], R4 ;  /* 0x0000400401007387 */ /* 0x0003e80000100a00 */
[----:B------:R1:W-:Y:S01]  /*14ed0*/  STL.64 [R1+0x8], R8 ;  /* 0x0000080801007387 */ /* 0x0003e20000100a00 */
[----:B------:R-:W-:Y:S01]  /*14ee0*/  ISETP.GE.AND P5, PT, R14, c[0x0][0x220], PT ;  /* 0x000088000e007a0c */ /* 0x000fe20003fa6270 */
[----:B------:R-:W-:Y:S05]  /*14ef0*/  BRA `(.L_x_1456) ;  /* 0x000002e000007947 */ /* 0x000fea0003800000 */
.L_x_1458:
        /* <DEDUP_REMOVED lines=46> */
.L_x_1456:
        /* <DEDUP_REMOVED lines=55> */
[----:B------:R-:W-:Y:S04]  /*15550*/  LDSM.16.M88.4 R200, [R211] ;  /* 0x00000000d3c8783b */ /* 0x000fe80000000200 */
[-C--:B-1----:R-:W-:Y:S08]  /*15560*/  HMMA.16816.F32 R12, R28, R18.reuse, RZ ;  /* 0x000000121c0c723c */ /* 0x082ff000000018ff */
        /* <DEDUP_REMOVED lines=10> */
[----:B------:R-:W2:Y:S07]  /*15610*/  LDSM.16.M88.4 R180, [R213+0x8800] ;  /* 0x00880000d5b4783b */ /* 0x000eae0000000200 */
[-C--:B------:R-:W-:Y:S08]  /*15620*/  HMMA.16816.F32 R20, R176, R188.reuse, R20 ;  /* 0x000000bcb014723c */ /* 0x080ff00000001814 */
[C---:B------:R-:W-:Y:S08]  /*15630*/  HMMA.16816.F32 R24, R184.reuse, R188, R24 ;  /* 0x000000bcb818723c */ /* 0x040ff00000001818 */
[-C--:B------:R-:W-:Y:S01]  /*15640*/  HMMA.16816.F32 R28, R184, R190.reuse, R28 ;  /* 0x000000beb81c723c */ /* 0x080fe2000000181c */
[----:B------:R-:W4:Y:S07]  /*15650*/  LDSM.16.M88.4 R184, [R212] ;  /* 0x00000000d4b8783b */ /* 0x000f2e0000000200 */
[----:B------:R-:W-:Y:S01]  /*15660*/  HMMA.16816.F32 R32, R176, R190, R32 ;  /* 0x000000beb020723c */ /* 0x000fe20000001820 */
[----:B------:R-:W5:Y:S05]  /*15670*/  LDSM.16.M88.4 R176, [R212+0x2000] ;  /* 0x00200000d4b0783b */ /* 0x000f6a0000000200 */
[----:B------:R-:W4:Y:S02]  /*15680*/  LDSM.16.M88.4 R188, [R211+0x800] ;  /* 0x00080000d3bc783b */ /* 0x000f240000000200 */
[-C--:B---3--:R-:W-:Y:S08]  /*15690*/  HMMA.16816.F32 R4, R192, R196.reuse, R4 ;  /* 0x000000c4c004723c */ /* 0x088ff00000001804 */
[C---:B-1----:R-:W-:Y:S08]  /*156a0*/  HMMA.16816.F32 R8, R140.reuse, R196, R8 ;  /* 0x000000c48c08723c */ /* 0x042ff00000001808 */
[-C--:B------:R-:W-:Y:S08]  /*156b0*/  HMMA.16816.F32 R12, R140, R198.reuse, R12 ;  /* 0x000000c68c0c723c */ /* 0x080ff0000000180c */
[C---:B------:R-:W-:Y:S01]  /*156c0*/  HMMA.16816.F32 R16, R192.reuse, R198, R16 ;  /* 0x000000c6c010723c */ /* 0x040fe20000001810 */
[----:B------:R-:W-:Y:S07]  /*156d0*/  LDSM.16.M88.4 R196, [R204+0x9800] ;  /* 0x00980000ccc4783b */ /* 0x000fee0000000200 */
[-C--:B--2---:R-:W-:Y:S08]  /*156e0*/  HMMA.16816.F32 R20, R192, R180.reuse, R20 ;  /* 0x000000b4c014723c */ /* 0x084ff00000001814 */
[C---:B------:R-:W-:Y:S08]  /*156f0*/  HMMA.16816.F32 R24, R140.reuse, R180, R24 ;  /* 0x000000b48c18723c */ /* 0x040ff00000001818 */
[-C--:B------:R-:W-:Y:S01]  /*15700*/  HMMA.16816.F32 R28, R140, R182.reuse, R28 ;  /* 0x000000b68c1c723c */ /* 0x080fe2000000181c */
[----:B------:R-:W-:Y:S07]  /*15710*/  LDSM.16.M88.4 R140, [R206+0x4000] ;  /* 0x00400000ce8c783b */ /* 0x000fee0000000200 */
[----:B------:R-:W-:Y:S01]  /*15720*/  HMMA.16816.F32 R32, R192, R182, R32 ;  /* 0x000000b6c020723c */ /* 0x000fe20000001820 */
[----:B------:R-:W1:Y:S05]  /*15730*/  LDSM.16.M88.4 R180, [R204+0x9000] ;  /* 0x00900000ccb4783b */ /* 0x000e6a0000000200 */
[----:B------:R-:W2:Y:S02]  /*15740*/  LDSM.16.M88.4 R192, [R206+0x6000] ;  /* 0x00600000cec0783b */ /* 0x000ea40000000200 */
        /* <DEDUP_REMOVED lines=8> */
[----:B------:R-:W3:Y:S07]  /*157d0*/  LDSM.16.M88.4 R176, [R208+0x4000] ;  /* 0x00400000d0b0783b */ /* 0x000eee0000000200 */
[----:B------:R-:W-:Y:S01]  /*157e0*/  HMMA.16816.F32 R32, R184, R190, R32 ;  /* 0x000000beb820723c */ /* 0x000fe20000001820 */
[----:B------:R-:W4:Y:S05]  /*157f0*/  LDSM.16.M88.4 R184, [R208+0x6000] ;  /* 0x00600000d0b8783b */ /* 0x000f2a0000000200 */
[----:B------:R-:W-:Y:S02]  /*15800*/  LDSM.16.M88.4 R188, [R214+0x4000] ;  /* 0x00400000d6bc783b */ /* 0x000fe40000000200 */
[-C--:B-1----:R-:W-:Y:S08]  /*15810*/  HMMA.16816.F32 R4, R140, R180.reuse, R4 ;  /* 0x000000b48c04723c */ /* 0x082ff00000001804 */
[C---:B--2---:R-:W-:Y:S08]  /*15820*/  HMMA.16816.F32 R8, R192.reuse, R180, R8 ;  /* 0x000000b4c008723c */ /* 0x044ff00000001808 */
[-C--:B------:R-:W-:Y:S08]  /*15830*/  HMMA.16816.F32 R12, R192, R182.reuse, R12 ;  /* 0x000000b6c00c723c */ /* 0x080ff0000000180c */
[C---:B------:R-:W-:Y:S01]  /*15840*/  HMMA.16816.F32 R16, R140.reuse, R182, R16 ;  /* 0x000000b68c10723c */ /* 0x040fe20000001810 */
[----:B------:R-:W1:Y:S07]  /*15850*/  LDSM.16.M88.4 R180, [R216] ;  /* 0x00000000d8b4783b */ /* 0x000e6e0000000200 */
[-C--:B------:R-:W-:Y:S08]  /*15860*/  HMMA.16816.F32 R20, R140, R196.reuse, R20 ;  /* 0x000000c48c14723c */ /* 0x080ff00000001814 */
[C---:B------:R-:W-:Y:S08]  /*15870*/  HMMA.16816.F32 R24, R192.reuse, R196, R24 ;  /* 0x000000c4c018723c */ /* 0x040ff00000001818 */
[-C--:B------:R-:W-:Y:S01]  /*15880*/  HMMA.16816.F32 R28, R192, R198.reuse, R28 ;  /* 0x000000c6c01c723c */ /* 0x080fe2000000181c */
[----:B------:R-:W2:Y:S07]  /*15890*/  LDSM.16.M88.4 R192, [R213+0x9000] ;  /* 0x00900000d5c0783b */ /* 0x000eae0000000200 */
[----:B------:R-:W-:Y:S01]  /*158a0*/  HMMA.16816.F32 R32, R140, R198, R32 ;  /* 0x000000c68c20723c */ /* 0x000fe20000001820 */
[----:B------:R-:W5:Y:S05]  /*158b0*/  LDSM.16.M88.4 R140, [R214+0x6000] ;  /* 0x00600000d68c783b */ /* 0x000f6a0000000200 */
[----:B------:R-:W2:Y:S02]  /*158c0*/  LDSM.16.M88.4 R196, [R213+0x9800] ;  /* 0x00980000d5c4783b */ /* 0x000ea40000000200 */
[-C--:B---3--:R-:W-:Y:S08]  /*158d0*/  HMMA.16816.F32 R4, R176, R200.reuse, R4 ;  /* 0x000000c8b004723c */ /* 0x088ff00000001804 */
[C---:B----4-:R-:W-:Y:S08]  /*158e0*/  HMMA.16816.F32 R8, R184.reuse, R200, R8 ;  /* 0x000000c8b808723c */ /* 0x050ff00000001808 */
[-C--:B------:R-:W-:Y:S08]  /*158f0*/  HMMA.16816.F32 R12, R184, R202.reuse, R12 ;  /* 0x000000cab80c723c */ /* 0x080ff0000000180c */
[C---:B------:R-:W-:Y:S01]  /*15900*/  HMMA.16816.F32 R16, R176.reuse, R202, R16 ;  /* 0x000000cab010723c */ /* 0x040fe20000001810 */
[----:B------:R-:W-:Y:S07]  /*15910*/  LDSM.16.M88.4 R200, [R211+0x1800] ;  /* 0x00180000d3c8783b */ /* 0x000fee0000000200 */
[-C--:B-1----:R-:W-:Y:S08]  /*15920*/  HMMA.16816.F32 R20, R176, R180.reuse, R20 ;  /* 0x000000b4b014723c */ /* 0x082ff00000001814 */
[C---:B------:R-:W-:Y:S08]  /*15930*/  HMMA.16816.F32 R24, R184.reuse, R180, R24 ;  /* 0x000000b4b818723c */ /* 0x040ff00000001818 */
[-C--:B------:R-:W-:Y:S01]  /*15940*/  HMMA.16816.F32 R28, R184, R182.reuse, R28 ;  /* 0x000000b6b81c723c */ /* 0x080fe2000000181c */
[----:B------:R-:W-:Y:S07]  /*15950*/  LDSM.16.M88.4 R184, [R212+0x6000] ;  /* 0x00600000d4b8783b */ /* 0x000fee0000000200 */
[----:B------:R-:W-:Y:S01]  /*15960*/  HMMA.16816.F32 R32, R176, R182, R32 ;  /* 0x000000b6b020723c */ /* 0x000fe20000001820 */
[----:B------:R-:W-:Y:S05]  /*15970*/  LDSM.16.M88.4 R176, [R212+0x4000] ;  /* 0x00400000d4b0783b */ /* 0x000fea0000000200 */
[----:B------:R-:W1:Y:S02]  /*15980*/  LDSM.16.M88.4 R180, [R211+0x1000] ;  /* 0x00100000d3b4783b */ /* 0x000e640000000200 */
[-C--:B--2---:R-:W-:Y:S01]  /*15990*/  HMMA.16816.F32 R4, R188, R192.reuse, R4 ;  /* 0x000000c0bc04723c */ /* 0x084fe20000001804 */
[----:B------:R-:W-:Y:S04]  /*159a0*/  DEPBAR.LE SB0, 0x0 ;  /* 0x000080000000791a */ /* 0x000fe80000000000 */
[----:B------:R-:W-:Y:S03]  /*159b0*/  BAR.SYNC.DEFER_BLOCKING 0x0 ;  /* 0x0000000000007b1d */ /* 0x000fe60000010000 */
[C---:B-----5:R-:W-:Y:S08]  /*159c0*/  HMMA.16816.F32 R8, R140.reuse, R192, R8 ;  /* 0x000000c08c08723c */ /* 0x060ff00000001808 */
[-C--:B------:R-:W-:Y:S08]  /*159d0*/  HMMA.16816.F32 R12, R140, R194.reuse, R12 ;  /* 0x000000c28c0c723c */ /* 0x080ff0000000180c */
[C---:B------:R-:W-:Y:S08]  /*159e0*/  HMMA.16816.F32 R16, R188.reuse, R194, R16 ;  /* 0x000000c2bc10723c */ /* 0x040ff00000001810 */
[-C--:B------:R-:W-:Y:S08]  /*159f0*/  HMMA.16816.F32 R20, R188, R196.reuse, R20 ;  /* 0x000000c4bc14723c */ /* 0x080ff00000001814 */
[C---:B------:R-:W-:Y:S08]  /*15a00*/  HMMA.16816.F32 R24, R140.reuse, R196, R24 ;  /* 0x000000c48c18723c */ /* 0x040ff00000001818 */
[-C--:B------:R-:W-:Y:S08]  /*15a10*/  HMMA.16816.F32 R28, R140, R198.reuse, R28 ;  /* 0x000000c68c1c723c */ /* 0x080ff0000000181c */
[----:B------:R-:W-:Y:S08]  /*15a20*/  HMMA.16816.F32 R32, R188, R198, R32 ;  /* 0x000000c6bc20723c */ /* 0x000ff00000001820 */
[-C--:B-1----:R-:W-:Y:S08]  /*15a30*/  HMMA.16816.F32 R4, R176, R180.reuse, R4 ;  /* 0x000000b4b004723c */ /* 0x082ff00000001804 */
        /* <DEDUP_REMOVED lines=8> */
.L_x_1457:
[----:B------:R-:W2:Y:S01]  /*15ac0*/  LDL.64 R184, [R1] ;  /* 0x0000000001b87983 */ /* 0x000ea20000100a00 */
[----:B------:R-:W-:Y:S01]  /*15ad0*/  IMAD.U32 R0, RZ, RZ, UR27 ;  /* 0x0000001bff007e24 */ /* 0x000fe2000f8e00ff */
[----:B------:R-:W-:Y:S02]  /*15ae0*/  UISETP.GT.AND UP0, UPT, UR27, UR19, UPT ;  /* 0x000000131b00728c */ /* 0x000fe4000bf04270 */
[----:B------:R-:W-:Y:S02]  /*15af0*/  UMOV UR32, UR27 ;  /* 0x0000001b00207c82 */ /* 0x000fe40008000000 */
[----:B------:R-:W2:Y:S06]  /*15b00*/  LDL.64 R180, [R1+0x10] ;  /* 0x0000100001b47983 */ /* 0x000eac0000100a00 */
[----:B------:R-:W3:Y:S06]  /*15b10*/  LDL.64 R178, [R1+0x8] ;  /* 0x0000080001b27983 */ /* 0x000eec0000100a00 */
[----:B------:R-:W4:Y:S06]  /*15b20*/  LDL.64 R186, [R1+0x38] ;  /* 0x0000380001ba7983 */ /* 0x000f2c0000100a00 */
[----:B------:R-:W5:Y:S06]  /*15b30*/  LDL.64 R182, [R1+0x30] ;  /* 0x0000300001b67983 */ /* 0x000f6c0000100a00 */
[----:B------:R-:W1:Y:S02]  /*15b40*/  S2R R2, SR_TID.X ;  /* 0x0000000000027919 */ /* 0x000e640000002100 */
[----:B-1----:R-:W-:Y:S05]  /*15b50*/  IMAD.SHL.U32 R2, R2, 0x2, RZ ;  /* 0x0000000202027824 */ /* 0x002fea00078e00ff */
[----:B------:R-:W-:Y:S05]  /*15b60*/  LOP3.LUT R2, R2, 0x6, RZ, 0xc0, !PT ;  /* 0x0000000602027812 */ /* 0x000fea00078ec0ff */
[----:B------:R-:W-:Y:S05]  /*15b70*/  IMAD R0, R0, 0x20, R2 ;  /* 0x0000002000007824 */ /* 0x000fea00078e0202 */
[C---:B------:R-:W-:Y:S02]  /*15b80*/  IADD3 R135, R0.reuse, 0x1, RZ ;  /* 0x0000000100877810 */ /* 0x040fe40007ffe0ff */
[CC--:B------:R-:W-:Y:S02]  /*15b90*/  ISETP.GE.AND P3, PT, R0.reuse, R223.reuse, PT ;  /* 0x000000df0000720c */ /* 0x0c0fe40003f66270 */
[CC--:B------:R-:W-:Y:S02]  /*15ba0*/  ISETP.GE.AND P0, PT, R135.reuse, R222.reuse, PT ;  /* 0x000000de8700720c */ /* 0x0c0fe40003f06270 */
[C---:B------:R-:W-:Y:S02]  /*15bb0*/  ISETP.GE.AND P1, PT, R0.reuse, R222, PT ;  /* 0x000000de0000720c */ /* 0x040fe40003f26270 */
[C---:B------:R-:W-:Y:S02]  /*15bc0*/  IADD3 R134, R0.reuse, 0x8, RZ ;  /* 0x0000000800867810 */ /* 0x040fe40007ffe0ff */
[C---:B------:R-:W-:Y:S02]  /*15bd0*/  IADD3 R133, R0.reuse, 0x9, RZ ;  /* 0x0000000900857810 */ /* 0x040fe40007ffe0ff */
[C---:B------:R-:W-:Y:S02]  /*15be0*/  ISETP.GE.AND P2, PT, R135.reuse, R223, PT ;  /* 0x000000df8700720c */ /* 0x040fe40003f46270 */
[CC--:B------:R-:W-:Y:S02]  /*15bf0*/  ISETP.GE.OR P3, PT, R0.reuse, R227.reuse, !P3 ;  /* 0x000000e30000720c */ /* 0x0c0fe40005f66670 */
[CC--:B------:R-:W-:Y:S02]  /*15c00*/  ISETP.GE.OR P0, PT, R135.reuse, R226.reuse, !P0 ;  /* 0x000000e28700720c */ /* 0x0c0fe40004706670 */
[----:B------:R-:W-:Y:S02]  /*15c10*/  ISETP.GE.OR P1, PT, R0, R226, !P1 ;  /* 0x000000e20000720c */ /* 0x000fe40004f26670 */
[----:B------:R-:W-:Y:S02]  /*15c20*/  ISETP.GE.OR P2, PT, R135, R227, !P2 ;  /* 0x000000e38700720c */ /* 0x000fe40005746670 */
[----:B------:R-:W-:Y:S02]  /*15c30*/  FSEL R137, R4, -INF , !P3 ;  /* 0xff80000004897808 */ /* 0x000fe40005800000 */
[----:B------:R-:W-:Y:S02]  /*15c40*/  FSEL R177, R7, -INF , !P0 ;  /* 0xff80000007b17808 */ /* 0x000fe40004000000 */
[-C--:B------:R-:W-:Y:S02]  /*15c50*/  ISETP.GE.AND P3, PT, R134, R223.reuse, PT ;  /* 0x000000df8600720c */ /* 0x080fe40003f66270 */
[-C--:B------:R-:W-:Y:S02]  /*15c60*/  ISETP.GE.AND P0, PT, R133, R222.reuse, PT ;  /* 0x000000de8500720c */ /* 0x080fe40003f06270 */
[----:B------:R-:W-:Y:S02]  /*15c70*/  FSEL R143, R6, -INF , !P1 ;  /* 0xff800000068f7808 */ /* 0x000fe40004800000 */
[----:B------:R-:W-:Y:S02]  /*15c80*/  FSEL R176, R5, -INF , !P2 ;  /* 0xff80000005b07808 */ /* 0x000fe40005000000 */
[C---:B------:R-:W-:Y:S02]  /*15c90*/  ISETP.GE.AND P2, PT, R133.reuse, R223, PT ;  /* 0x000000df8500720c */ /* 0x040fe40003f46270 */
[C---:B------:R-:W-:Y:S02]  /*15ca0*/  ISETP.GE.AND P1, PT, R134.reuse, R222, PT ;  /* 0x000000de8600720c */ /* 0x040fe40003f26270 */
[----:B------:R-:W-:Y:S02]  /*15cb0*/  ISETP.GE.OR P3, PT, R134, R227, !P3 ;  /* 0x000000e38600720c */ /* 0x000fe40005f66670 */
[-C--:B------:R-:W-:Y:S02]  /*15cc0*/  ISETP.GE.OR P0, PT, R133, R226.reuse, !P0 ;  /* 0x000000e28500720c */ /* 0x080fe40004706670 */
[----:B------:R-:W-:Y:S02]  /*15cd0*/  IADD3 R5, R0, 0x10, RZ ;  /* 0x0000001000057810 */ /* 0x000fe40007ffe0ff */
[----:B------:R-:W-:Y:S02]  /*15ce0*/  FMNMX.FTZ R136, R137, R3, !PT ;  /* 0x0000000389887209 */ /* 0x000fe40007810000 */
[----:B------:R-:W-:Y:S02]  /*15cf0*/  ISETP.GE.OR P2, PT, R133, R227, !P2 ;  /* 0x000000e38500720c */ /* 0x000fe40005746670 */
[----:B------:R-:W-:Y:S02]  /*15d00*/  FSEL R16, R16, -INF , !P3 ;  /* 0xff80000010107808 */ /* 0x000fe40005800000 */
[----:B------:R-:W-:Y:S02]  /*15d10*/  IADD3 R4, R0, 0x11, RZ ;  /* 0x0000001100047810 */ /* 0x000fe40007ffe0ff */
[----:B------:R-:W-:Y:S02]  /*15d20*/  ISETP.GE.OR P1, PT, R134, R226, !P1 ;  /* 0x000000e28600720c */ /* 0x000fe40004f26670 */
[----:B------:R-:W-:Y:S02]  /*15d30*/  FSEL R6, R19, -INF , !P0 ;  /* 0xff80000013067808 */ /* 0x000fe40004000000 */
[----:B------:R-:W-:Y:S02]  /*15d40*/  FMNMX.FTZ R136, R176, R136, !PT ;  /* 0x00000088b0887209 */ /* 0x000fe40007810000 */
[-C--:B------:R-:W-:Y:S02]  /*15d50*/  ISETP.GE.AND P0, PT, R5, R223.reuse, PT ;  /* 0x000000df0500720c */ /* 0x080fe40003f06270 */
[----:B------:R-:W-:Y:S02]  /*15d60*/  IADD3 R2, R0, 0x18, RZ ;  /* 0x0000001800027810 */ /* 0x000fe40007ffe0ff */
[----:B------:R-:W-:Y:S02]  /*15d70*/  FSEL R7, R18, -INF , !P1 ;  /* 0xff80000012077808 */ /* 0x000fe40004800000 */
[----:B------:R-:W-:Y:S02]  /*15d80*/  ISETP.GE.AND P6, PT, R4, R223, PT ;  /* 0x000000df0400720c */ /* 0x000fe40003fc6270 */
[----:B------:R-:W-:Y:S02]  /*15d90*/  FSEL R17, R17, -INF , !P2 ;  /* 0xff80000011117808 */ /* 0x000fe40005000000 */
[C---:B------:R-:W-:Y:S02]  /*15da0*/  ISETP.GE.AND P2, PT, R0.reuse, R221, PT ;  /* 0x000000dd0000720c */ /* 0x040fe40003f46270 */
[----:B------:R-:W-:Y:S02]  /*15db0*/  ISETP.GE.AND P1, PT, R0, R220, PT ;  /* 0x000000dc0000720c */ /* 0x000fe40003f26270 */
[----:B------:R-:W-:Y:S02]  /*15dc0*/  ISETP.GE.OR P0, PT, R5, R227, !P0 ;  /* 0x000000e30500720c */ /* 0x000fe40004706670 */
[----:B------:R-:W-:Y:S02]  /*15dd0*/  FMNMX.FTZ R136, R16, R136, !PT ;  /* 0x0000008810887209 */ /* 0x000fe40007810000 */
[----:B------:R-:W-:Y:S02]  /*15de0*/  ISETP.GE.AND P3, PT, R2, R223, PT ;  /* 0x000000df0200720c */ /* 0x000fe40003f66270 */
[----:B------:R-:W-:Y:S02]  /*15df0*/  ISETP.GE.OR P6, PT, R4, R227, !P6 ;  /* 0x000000e30400720c */ /* 0x000fe400077c6670 */
[C---:B------:R-:W-:Y:S02]  /*15e00*/  ISETP.GE.OR P2, PT, R0.reuse, R225, !P2 ;  /* 0x000000e10000720c */ /* 0x040fe40005746670 */
[C---:B------:R-:W-:Y:S02]  /*15e10*/  ISETP.GE.OR P1, PT, R0.reuse, R224, !P1 ;  /* 0x000000e00000720c */ /* 0x040fe40004f26670 */
[----:B------:R-:W-:Y:S02]  /*15e20*/  IADD3 R0, R0, 0x19, RZ ;  /* 0x0000001900007810 */ /* 0x000fe40007ffe0ff */
[----:B------:R-:W-:Y:S02]  /*15e30*/  FSEL R198, R20, -INF , !P0 ;  /* 0xff80000014c67808 */ /* 0x000fe40004000000 */
[----:B------:R-:W-:Y:S02]  /*15e40*/  FMNMX.FTZ R136, R17, R136, !PT ;  /* 0x0000008811887209 */ /* 0x000fe40007810000 */
[----:B------:R-:W-:Y:S02]  /*15e50*/  FMNMX.FTZ R18, R143, R132, !PT ;  /* 0x000000848f127209 */ /* 0x000fe40007810000 */
[----:B------:R-:W-:Y:S02]  /*15e60*/  ISETP.GE.OR P3, PT, R2, R227, !P3 ;  /* 0x000000e30200720c */ /* 0x000fe40005f66670 */
[----:B------:R-:W-:Y:S02]  /*15e70*/  FSEL R197, R21, -INF , !P6 ;  /* 0xff80000015c57808 */ /* 0x000fe40007000000 */
[----:B------:R-:W-:Y:S02]  /*15e80*/  ISETP.GE.AND P0, PT, R0, R223, PT ;  /* 0x000000df0000720c */ /* 0x000fe40003f06270 */
[----:B------:R-:W-:Y:S02]  /*15e90*/  FMNMX.FTZ R136, R198, R136, !PT ;  /* 0x00000088c6887209 */ /* 0x000fe40007810000 */
[----:B------:R-:W-:Y:S02]  /*15ea0*/  ISETP.GE.AND P6, PT, R5, R222, PT ;  /* 0x000000de0500720c */ /* 0x000fe40003fc6270 */
[----:B------:R-:W-:Y:S02]  /*15eb0*/  FMNMX.FTZ R18, R177, R18, !PT ;  /* 0x00000012b1127209 */ /* 0x000fe40007810000 */
[----:B------:R-:W-:Y:S02]  /*15ec0*/  FSEL R192, R32, -INF , !P3 ;  /* 0xff80000020c07808 */ /* 0x000fe40005800000 */
[----:B------:R-:W-:Y:S02]  /*15ed0*/  ISETP.GE.OR P0, PT, R0, R227, !P0 ;  /* 0x000000e30000720c */ /* 0x000fe40004706670 */
[----:B------:R-:W-:Y:S02]  /*15ee0*/  FMNMX.FTZ R136, R197, R136, !PT ;  /* 0x00000088c5887209 */ /* 0x000fe40007810000 */
[----:B------:R-:W-:Y:S02]  /*15ef0*/  ISETP.GE.AND P3, PT, R4, R222, PT ;  /* 0x000000de0400720c */ /* 0x000fe40003f66270 */
[----:B------:R-:W-:Y:S02]  /*15f00*/  ISETP.GE.OR P6, PT, R5, R226, !P6 ;  /* 0x000000e20500720c */ /* 0x000fe400077c6670 */
[----:B------:R-:W-:Y:S02]  /*15f10*/  FMNMX.FTZ R18, R7, R18, !PT ;  /* 0x0000001207127209 */ /* 0x000fe40007810000 */
[----:B------:R-:W-:Y:S02]  /*15f20*/  FSEL R194, R33, -INF , !P0 ;  /* 0xff80000021c27808 */ /* 0x000fe40004000000 */
[----:B------:R-:W-:Y:S02]  /*15f30*/  FMNMX.FTZ R136, R192, R136, !PT ;  /* 0x00000088c0887209 */ /* 0x000fe40007810000 */
[----:B------:R-:W-:Y:S02]  /*15f40*/  ISETP.GE.AND P0, PT, R2, R222, PT ;  /* 0x000000de0200720c */ /* 0x000fe40003f06270 */
[----:B------:R-:W-:Y:S02]  /*15f50*/  ISETP.GE.OR P3, PT, R4, R226, !P3 ;  /* 0x000000e20400720c */ /* 0x000fe40005f66670 */
[----:B------:R-:W-:Y:S02]  /*15f60*/  FSEL R196, R22, -INF , !P6 ;  /* 0xff80000016c47808 */ /* 0x000fe40007000000 */
[----:B------:R-:W-:Y:S02]  /*15f70*/  FMNMX.FTZ R18, R6, R18, !PT ;  /* 0x0000001206127209 */ /* 0x000fe40007810000 */
[----:B------:R-:W-:Y:S02]  /*15f80*/  FMNMX.FTZ R136, R194, R136, !PT ;  /* 0x00000088c2887209 */ /* 0x000fe40007810000 */
[----:B------:R-:W-:Y:S02]  /*15f90*/  FSEL R231, R23, -INF , !P3 ;  /* 0xff80000017e77808 */ /* 0x000fe40005800000 */
[----:B------:R-:W-:Y:S01]  /*15fa0*/  ISETP.GE.OR P0, PT, R2, R226, !P0 ;  /* 0x000000e20200720c */ /* 0x000fe20004706670 */
[----:B------:R-:W1:Y:S01]  /*15fb0*/  SHFL.BFLY PT, R20, R136, 0x2, 0x1f ;  /* 0x0c401f0088147f89 */ /* 0x000e6200000e0000 */
[----:B------:R-:W-:Y:S02]  /*15fc0*/  FMNMX.FTZ R18, R196, R18, !PT ;  /* 0x00000012c4127209 */ /* 0x000fe40007810000 */
[----:B------:R-:W-:Y:S02]  /*15fd0*/  ISETP.GE.AND P3, PT, R0, R222, PT ;  /* 0x000000de0000720c */ /* 0x000fe40003f66270 */
[----:B------:R-:W-:Y:S02]  /*15fe0*/  FMNMX.FTZ R18, R231, R18, !PT ;  /* 0x00000012e7127209 */ /* 0x000fe40007810000 */
[----:B------:R-:W-:Y:S02]  /*15ff0*/  FSEL R193, R34, -INF , !P0 ;  /* 0xff80000022c17808 */ /* 0x000fe40004000000 */
[----:B------:R-:W-:Y:S02]  /*16000*/  ISETP.GE.OR P3, PT, R0, R226, !P3 ;  /* 0x000000e20000720c */ /* 0x000fe40005f66670 */
[----:B------:R-:W-:Y:S02]  /*16010*/  ISETP.GE.AND P6, PT, R135, R221, PT ;  /* 0x000000dd8700720c */ /* 0x000fe40003fc6270 */
[----:B------:R-:W-:Y:S02]  /*16020*/  FSEL R195, R35, -INF , !P3 ;  /* 0xff80000023c37808 */ /* 0x000fe40005800000 */
[----:B------:R-:W-:Y:S02]  /*16030*/  ISETP.GE.AND P0, PT, R135, R220, PT ;  /* 0x000000dc8700720c */ /* 0x000fe40003f06270 */
[----:B------:R-:W-:Y:S02]  /*16040*/  FMNMX.FTZ R18, R193, R18, !PT ;  /* 0x00000012c1127209 */ /* 0x000fe40007810000 */
[C---:B------:R-:W-:Y:S02]  /*16050*/  ISETP.GE.OR P6, PT, R135.reuse, R225, !P6 ;  /* 0x000000e18700720c */ /* 0x040fe400077c6670 */
[----:B------:R-:W-:Y:S02]  /*16060*/  ISETP.GE.OR P0, PT, R135, R224, !P0 ;  /* 0x000000e08700720c */ /* 0x000fe40004706670 */
[----:B------:R-:W-:Y:S02]  /*16070*/  FMNMX.FTZ R135, R195, R18, !PT ;  /* 0x00000012c3877209 */ /* 0x000fe40007810000 */
[----:B------:R-:W-:Y:S02]  /*16080*/  FSEL R8, R8, -INF , !P2 ;  /* 0xff80000008087808 */ /* 0x000fe40005000000 */
[----:B------:R-:W-:Y:S01]  /*16090*/  ISETP.GE.AND P2, PT, R134, R220, PT ;  /* 0x000000dc8600720c */ /* 0x000fe20003f46270 */
[----:B------:R-:W1:Y:S01]  /*160a0*/  SHFL.BFLY PT, R23, R135, 0x2, 0x1f ;  /* 0x0c401f0087177f89 */ /* 0x000e6200000e0000 */
[----:B------:R-:W-:Y:S02]  /*160b0*/  FSEL R18, R10, -INF , !P1 ;  /* 0xff8000000a127808 */ /* 0x000fe40004800000 */
[C---:B------:R-:W-:Y:S02]  /*160c0*/  ISETP.GE.AND P1, PT, R133.reuse, R221, PT ;  /* 0x000000dd8500720c */ /* 0x040fe40003f26270 */
[C---:B------:R-:W-:Y:S02]  /*160d0*/  ISETP.GE.OR P2, PT, R134.reuse, R224, !P2 ;  /* 0x000000e08600720c */ /* 0x040fe40005746670 */
[----:B------:R-:W-:Y:S02]  /*160e0*/  ISETP.GE.OR P1, PT, R133, R225, !P1 ;  /* 0x000000e18500720c */ /* 0x000fe40004f26670 */
[----:B------:R-:W-:Y:S02]  /*160f0*/  ISETP.GE.AND P3, PT, R134, R221, PT ;  /* 0x000000dd8600720c */ /* 0x000fe40003f66270 */
[----:B------:R-:W-:Y:S02]  /*16100*/  FSEL R21, R13, -INF , !P1 ;  /* 0xff8000000d157808 */ /* 0x000fe40004800000 */
[----:B------:R-:W-:Y:S02]  /*16110*/  FSEL R22, R14, -INF , !P2 ;  /* 0xff8000000e167808 */ /* 0x000fe40005000000 */
[----:B------:R-:W-:Y:S02]  /*16120*/  FSEL R9, R9, -INF , !P6 ;  /* 0xff80000009097808 */ /* 0x000fe40007000000 */
[----:B------:R-:W-:Y:S02]  /*16130*/  ISETP.GE.OR P3, PT, R134, R225, !P3 ;  /* 0x000000e18600720c */ /* 0x000fe40005f66670 */
[----:B------:R-:W-:Y:S02]  /*16140*/  FMNMX.FTZ R10, R8, R138, !PT ;  /* 0x0000008a080a7209 */ /* 0x000fe40007810000 */
[CC--:B------:R-:W-:Y:S02]  /*16150*/  ISETP.GE.AND P1, PT, R4.reuse, R221.reuse, PT ;  /* 0x000000dd0400720c */ /* 0x0c0fe40003f26270 */
[-C--:B------:R-:W-:Y:S02]  /*16160*/  ISETP.GE.AND P2, PT, R4, R220.reuse, PT ;  /* 0x000000dc0400720c */ /* 0x080fe40003f46270 */
[----:B------:R-:W-:Y:S02]  /*16170*/  ISETP.GE.AND P6, PT, R133, R220, PT ;  /* 0x000000dc8500720c */ /* 0x000fe40003fc6270 */
[----:B------:R-:W-:Y:S02]  /*16180*/  FSEL R19, R11, -INF , !P0 ;  /* 0xff8000000b137808 */ /* 0x000fe40004000000 */
[----:B-1----:R-:W-:Y:S02]  /*16190*/  FMNMX.FTZ R136, R136, R20, !PT ;  /* 0x0000001488887209 */ /* 0x002fe40007810000 */
[----:B------:R-:W-:Y:S02]  /*161a0*/  FSEL R20, R12, -INF , !P3 ;  /* 0xff8000000c147808 */ /* 0x000fe40005800000 */
[----:B------:R-:W-:Y:S01]  /*161b0*/  ISETP.GE.AND P0, PT, R5, R221, PT ;  /* 0x000000dd0500720c */ /* 0x000fe20003f06270 */
[----:B------:R-:W-:Y:S01]  /*161c0*/  SHFL.BFLY PT, R11, R136, 0x1, 0x1f ;  /* 0x0c201f00880b7f89 */ /* 0x000fe200000e0000 */
[CC--:B------:R-:W-:Y:S02]  /*161d0*/  ISETP.GE.OR P1, PT, R4.reuse, R225.reuse, !P1 ;  /* 0x000000e10400720c */ /* 0x0c0fe40004f26670 */
[----:B------:R-:W-:Y:S02]  /*161e0*/  ISETP.GE.OR P2, PT, R4, R224, !P2 ;  /* 0x000000e00400720c */ /* 0x000fe40005746670 */
[----:B------:R-:W-:Y:S02]  /*161f0*/  FMNMX.FTZ R4, R9, R10, !PT ;  /* 0x0000000a09047209 */ /* 0x000fe40007810000 */
[----:B------:R-:W-:Y:S02]  /*16200*/  ISETP.GE.OR P0, PT, R5, R225, !P0 ;  /* 0x000000e10500720c */ /* 0x000fe40004706670 */
[----:B------:R-:W-:Y:S02]  /*16210*/  FMNMX.FTZ R4, R20, R4, !PT ;  /* 0x0000000414047209 */ /* 0x000fe40007810000 */
[----:B------:R-:W-:Y:S02]  /*16220*/  ISETP.GE.OR P6, PT, R133, R224, !P6 ;  /* 0x000000e08500720c */ /* 0x000fe400077c6670 */
[----:B------:R-:W-:Y:S02]  /*16230*/  FSEL R230, R24, -INF , !P0 ;  /* 0xff80000018e67808 */ /* 0x000fe40004000000 */
[----:B------:R-:W-:Y:S02]  /*16240*/  FMNMX.FTZ R4, R21, R4, !PT ;  /* 0x0000000415047209 */ /* 0x000fe40007810000 */
[C---:B------:R-:W-:Y:S02]  /*16250*/  ISETP.GE.AND P0, PT, R2.reuse, R220, PT ;  /* 0x000000dc0200720c */ /* 0x040fe40003f06270 */
[----:B------:R-:W-:Y:S02]  /*16260*/  FSEL R15, R15, -INF , !P6 ;  /* 0xff8000000f0f7808 */ /* 0x000fe40007000000 */
[C---:B------:R-:W-:Y:S02]  /*16270*/  ISETP.GE.AND P6, PT, R2.reuse, R221, PT ;  /* 0x000000dd0200720c */ /* 0x040fe40003fc6270 */
[C---:B------:R-:W-:Y:S02]  /*16280*/  ISETP.GE.OR P0, PT, R2.reuse, R224, !P0 ;  /* 0x000000e00200720c */ /* 0x040fe40004706670 */
[----:B------:R-:W-:Y:S02]  /*16290*/  ISETP.GE.OR P6, PT, R2, R225, !P6 ;  /* 0x000000e10200720c */ /* 0x000fe400077c6670 */
[----:B------:R-:W-:Y:S02]  /*162a0*/  FMNMX.FTZ R2, R230, R4, !PT ;  /* 0x00000004e6027209 */ /* 0x000fe40007810000 */
[----:B------:R-:W-:Y:S02]  /*162b0*/  FSEL R233, R25, -INF , !P1 ;  /* 0xff80000019e97808 */ /* 0x000fe40004800000 */
[C---:B------:R-:W-:Y:S02]  /*162c0*/  ISETP.GE.AND P1, PT, R0.reuse, R221, PT ;  /* 0x000000dd0000720c */ /* 0x040fe40003f26270 */
[----:B------:R-:W-:Y:S02]  /*162d0*/  ISETP.GE.AND P3, PT, R5, R220, PT ;  /* 0x000000dc0500720c */ /* 0x000fe40003f66270 */
[----:B------:R-:W-:Y:S02]  /*162e0*/  FMNMX.FTZ R135, R135, R23, !PT ;  /* 0x0000001787877209 */ /* 0x000fe40007810000 */
[----:B------:R-:W-:Y:S02]  /*162f0*/  ISETP.GE.OR P1, PT, R0, R225, !P1 ;  /* 0x000000e10000720c */ /* 0x000fe40004f26670 */
[----:B------:R-:W-:Y:S02]  /*16300*/  FSEL R236, R28, -INF , !P6 ;  /* 0xff8000001cec7808 */ /* 0x000fe40007000000 */
[----:B------:R-:W-:Y:S02]  /*16310*/  FMNMX.FTZ R134, R233, R2, !PT ;  /* 0x00000002e9867209 */ /* 0x000fe40007810000 */
[----:B------:R-:W-:Y:S02]  /*16320*/  ISETP.GE.OR P3, PT, R5, R224, !P3 ;  /* 0x000000e00500720c */ /* 0x000fe40005f66670 */
[----:B------:R-:W-:Y:S01]  /*16330*/  FSEL R237, R29, -INF , !P1 ;  /* 0xff8000001ded7808 */ /* 0x000fe20004800000 */
[----:B------:R-:W1:Y:S01]  /*16340*/  SHFL.BFLY PT, R5, R135, 0x1, 0x1f ;  /* 0x0c201f0087057f89 */ /* 0x000e6200000e0000 */
[----:B------:R-:W-:Y:S02]  /*16350*/  FMNMX.FTZ R134, R236, R134, !PT ;  /* 0x00000086ec867209 */ /* 0x000fe40007810000 */
[----:B------:R-:W-:Y:S02]  /*16360*/  FMNMX.FTZ R4, R18, R139, !PT ;  /* 0x0000008b12047209 */ /* 0x000fe40007810000 */
[----:B------:R-:W-:Y:S02]  /*16370*/  FMNMX.FTZ R134, R237, R134, !PT ;  /* 0x00000086ed867209 */ /* 0x000fe40007810000 */
[----:B------:R-:W-:Y:S02]  /*16380*/  FMNMX.FTZ R2, R19, R4, !PT ;  /* 0x0000000413027209 */ /* 0x000fe40007810000 */
[----:B------:R-:W-:Y:S01]  /*16390*/  FSEL R232, R26, -INF , !P3 ;  /* 0xff8000001ae87808 */ /* 0x000fe20005800000 */
[----:B------:R-:W2:Y:S01]  /*163a0*/  SHFL.BFLY PT, R4, R134, 0x2, 0x1f ;  /* 0x0c401f0086047f89 */ /* 0x000ea200000e0000 */
[----:B------:R-:W-:Y:S01]  /*163b0*/  FMNMX.FTZ R2, R22, R2, !PT ;  /* 0x0000000216027209 */ /* 0x000fe20007810000 */
[----:B------:R-:W2:Y:S01]  /*163c0*/  LDC.U8 R26, c[0x0][0x2d8] ;  /* 0x0000b600ff1a7b82 */ /* 0x000ea20000000000 */
[----:B------:R-:W-:Y:S02]  /*163d0*/  FSEL R234, R27, -INF , !P2 ;  /* 0xff8000001bea7808 */ /* 0x000fe40005000000 */
[----:B------:R-:W-:Y:S02]  /*163e0*/  FMNMX.FTZ R2, R15, R2, !PT ;  /* 0x000000020f027209 */ /* 0x000fe40007810000 */
[----:B------:R-:W-:Y:S02]  /*163f0*/  ISETP.GE.AND P1, PT, R0, R220, PT ;  /* 0x000000dc0000720c */ /* 0x000fe40003f26270 */
[----:B------:R-:W-:Y:S01]  /*16400*/  FMNMX.FTZ R2, R232, R2, !PT ;  /* 0x00000002e8027209 */ /* 0x000fe20007810000 */
[----:B------:R-:W3:Y:S01]  /*16410*/  LDC.U8 R27, c[0x0][0x2d8] ;  /* 0x0000b600ff1b7b82 */ /* 0x000ee20000000000 */
[----:B------:R-:W-:Y:S02]  /*16420*/  ISETP.GE.OR P1, PT, R0, R224, !P1 ;  /* 0x000000e00000720c */ /* 0x000fe40004f26670 */
        /* <DEDUP_REMOVED lines=8> */
[----:B--2---:R-:W-:Y:S01]  /*164b0*/  FMNMX.FTZ R134, R134, R4, !PT ;  /* 0x0000000486867209 */ /* 0x004fe20007810000 */
[----:B------:R-:W-:Y:S01]  /*164c0*/  IMAD.U32 R4, RZ, RZ, UR31 ;  /* 0x0000001fff047e24 */ /* 0x000fe2000f8e00ff */
[----:B------:R-:W-:Y:S01]  /*164d0*/  FSEL R142, R142, RZ, P2 ;  /* 0x000000ff8e8e7208 */ /* 0x000fe20001000000 */
[----:B------:R-:W1:Y:S01]  /*164e0*/  SHFL.BFLY PT, R2, R0, 0x2, 0x1f ;  /* 0x0c401f0000027f89 */ /* 0x000e6200000e0000 */
[----:B------:R-:W-:Y:S02]  /*164f0*/  FMNMX.FTZ R136, R136, R11, !PT ;  /* 0x0000000b88887209 */ /* 0x000fe40007810000 */
[----:B------:R-:W-:Y:S01]  /*16500*/  LOP3.LUT R10, R181, UR15, R184, 0x96, !PT ;  /* 0x0000000fb50a7c12 */ /* 0x000fe2000f8e96b8 */
[----:B------:R-:W-:Y:S01]  /*16510*/  FFMA.FTZ R6, R6, c[0x0][0x23c], -R142 ;  /* 0x00008f0006067a23 */ /* 0x000fe2000001088e */
[C---:B------:R-:W-:Y:S01]  /*16520*/  FSETP.NEU.FTZ.AND P3, PT, R136.reuse, -INF , PT ;  /* 0xff8000008800780b */ /* 0x040fe20003f7d000 */
[----:B------:R-:W-:Y:S01]  /*16530*/  FMUL.FTZ R141, R136, c[0x0][0x23c] ;  /* 0x00008f00888d7a20 */ /* 0x000fe20000410000 */
[----:B------:R-:W-:Y:S01]  /*16540*/  LOP3.LUT R4, R185, UR27, R4, 0x96, !PT ;  /* 0x0000001bb9047c12 */ /* 0x000fe2000f8e9604 */
[----:B------:R-:W2:Y:S01]  /*16550*/  SHFL.BFLY PT, R5, R134, 0x1, 0x1f ;  /* 0x0c201f0086057f89 */ /* 0x000ea200000e0000 */
[----:B------:R4:W-:Y:S01]  /*16560*/  MUFU.EX2 R250, R6 ;  /* 0x0000000600fa7308 */ /* 0x0009e20000000800 */
[--C-:B------:R-:W-:Y:S01]  /*16570*/  FFMA.FTZ R7, R7, c[0x0][0x23c], -R142.reuse ;  /* 0x00008f0007077a23 */ /* 0x100fe2000001088e */
[----:B------:R-:W-:Y:S01]  /*16580*/  FSEL R141, R141, RZ, P3 ;  /* 0x000000ff8d8d7208 */ /* 0x000fe20001800000 */
[----:B------:R-:W-:Y:S01]  /*16590*/  IMAD.WIDE.U32 R10, R10, -0x326172a9, RZ ;  /* 0xcd9e8d570a0a7825 */ /* 0x000fe200078e00ff */
[----:B---3--:R-:W-:Y:S03]  /*165a0*/  PRMT R26, R26, 0x7054, R27 ;  /* 0x000070541a1a7816 */ /* 0x008fe6000000001b */
[--C-:B------:R-:W-:Y:S02]  /*165b0*/  FFMA.FTZ R137, R137, c[0x0][0x23c], -R141.reuse ;  /* 0x00008f0089897a23 */ /* 0x100fe4000001088d */
[--C-:B------:R-:W-:Y:S01]  /*165c0*/  FFMA.FTZ R16, R16, c[0x0][0x23c], -R141.reuse ;  /* 0x00008f0010107a23 */ /* 0x100fe2000001088d */
[----:B------:R3:W3:Y:S01]  /*165d0*/  MUFU.EX2 R249, R7 ;  /* 0x0000000700f97308 */ /* 0x0006e20000000800 */
[--C-:B------:R-:W-:Y:S02]  /*165e0*/  FFMA.FTZ R17, R17, c[0x0][0x23c], -R141.reuse ;  /* 0x00008f0011117a23 */ /* 0x100fe4000001088d */
[--C-:B------:R-:W-:Y:S01]  /*165f0*/  FFMA.FTZ R143, R143, c[0x0][0x23c], -R142.reuse ;  /* 0x00008f008f8f7a23 */ /* 0x100fe2000001088e */
[----:B-1----:R-:W-:Y:S01]  /*16600*/  FMNMX.FTZ R0, R0, R2, !PT ;  /* 0x0000000200007209 */ /* 0x002fe20007810000 */
[----:B------:R-:W-:Y:S02]  /*16610*/  FFMA.FTZ R177, R177, c[0x0][0x23c], -R142 ;  /* 0x00008f00b1b17a23 */ /* 0x000fe4000001088e */
[----:B------:R-:W-:Y:S02]  /*16620*/  FFMA.FTZ R176, R176, c[0x0][0x23c], -R141 ;  /* 0x00008f00b0b07a23 */ /* 0x000fe4000001088d */
[----:B------:R-:W1:Y:S01]  /*16630*/  SHFL.BFLY PT, R2, R0, 0x1, 0x1f ;  /* 0x0c201f0000027f89 */ /* 0x000e6200000e0000 */
[----:B------:R1:W-:Y:S01]  /*16640*/  MUFU.EX2 R248, R137 ;  /* 0x0000008900f87308 */ /* 0x0003e20000000800 */
[----:B--2---:R-:W-:Y:S02]  /*16650*/  FMNMX.FTZ R134, R134, R5, !PT ;  /* 0x0000000586867209 */ /* 0x004fe40007810000 */
[----:B----4-:R-:W-:Y:S02]  /*16660*/  LOP3.LUT R6, R179, UR15, R184, 0x96, !PT ;  /* 0x0000000fb3067c12 */ /* 0x010fe4000f8e96b8 */
[C---:B------:R-:W-:Y:S01]  /*16670*/  FSETP.NEU.FTZ.AND P1, PT, R134.reuse, -INF , PT ;  /* 0xff8000008600780b */ /* 0x040fe20003f3d000 */
[----:B------:R-:W-:Y:S04]  /*16680*/  FMUL.FTZ R184, R134, c[0x0][0x23c] ;  /* 0x00008f0086b87a20 */ /* 0x000fe80000410000 */
[----:B------:R-:W-:Y:S01]  /*16690*/  MUFU.EX2 R251, R16 ;  /* 0x0000001000fb7308 */ /* 0x000fe20000000800 */
[----:B------:R-:W-:Y:S01]  /*166a0*/  FSEL R184, R184, RZ, P1 ;  /* 0x000000ffb8b87208 */ /* 0x000fe20000800000 */
[----:B---3--:R-:W-:Y:S01]  /*166b0*/  IMAD.WIDE.U32 R6, R6, -0x326172a9, RZ ;  /* 0xcd9e8d5706067825 */ /* 0x008fe200078e00ff */
[----:B------:R-:W-:Y:S03]  /*166c0*/  F2FP.PACK_AB R179, R250, R249 ;  /* 0x000000f9fab3723e */ /* 0x000fe600000000ff */
[--C-:B------:R-:W-:Y:S02]  /*166d0*/  FFMA.FTZ R8, R8, c[0x0][0x23c], -R184.reuse ;  /* 0x00008f0008087a23 */ /* 0x100fe400000108b8 */
[--C-:B------:R-:W-:Y:S02]  /*166e0*/  FFMA.FTZ R20, R20, c[0x0][0x23c], -R184.reuse ;  /* 0x00008f0014147a23 */ /* 0x100fe400000108b8 */
[----:B------:R2:W3:Y:S01]  /*166f0*/  MUFU.EX2 R252, R17 ;  /* 0x0000001100fc7308 */ /* 0x0004e20000000800 */
[----:B-1----:R-:W-:Y:S01]  /*16700*/  FMNMX.FTZ R137, R0, R2, !PT ;  /* 0x0000000200897209 */ /* 0x002fe20007810000 */
[----:B------:R-:W-:Y:S03]  /*16710*/  FFMA.FTZ R2, R9, c[0x0][0x23c], -R184 ;  /* 0x00008f0009027a23 */ /* 0x000fe600000108b8 */
[C---:B------:R-:W-:Y:S01]  /*16720*/  FSETP.NEU.FTZ.AND P0, PT, R137.reuse, -INF , PT ;  /* 0xff8000008900780b */ /* 0x040fe20003f1d000 */
[----:B------:R-:W-:Y:S04]  /*16730*/  FMUL.FTZ R185, R137, c[0x0][0x23c] ;  /* 0x00008f0089b97a20 */ /* 0x000fe80000410000 */
[----:B------:R1:W-:Y:S01]  /*16740*/  MUFU.EX2 R244, R8 ;  /* 0x0000000800f47308 */ /* 0x0003e20000000800 */
[----:B------:R-:W-:Y:S05]  /*16750*/  FSEL R185, R185, RZ, P0 ;  /* 0x000000ffb9b97208 */ /* 0x000fea0000000000 */
[--C-:B------:R-:W-:Y:S04]  /*16760*/  FFMA.FTZ R18, R18, c[0x0][0x23c], -R185.reuse ;  /* 0x00008f0012127a23 */ /* 0x100fe800000108b9 */
[----:B------:R4:W-:Y:S01]  /*16770*/  MUFU.EX2 R243, R2 ;  /* 0x0000000200f37308 */ /* 0x0009e20000000800 */
[----:B------:R-:W-:Y:S02]  /*16780*/  FFMA.FTZ R19, R19, c[0x0][0x23c], -R185 ;  /* 0x00008f0013137a23 */ /* 0x000fe400000108b9 */
[----:B--2---:R-:W-:Y:S05]  /*16790*/  IMAD.WIDE.U32 R16, R4, -0x326172a9, RZ ;  /* 0xcd9e8d5704107825 */ /* 0x004fea00078e00ff */
[----:B------:R-:W-:Y:S02]  /*167a0*/  LOP3.LUT R4, R17, UR16, R186, 0x96, !PT ;  /* 0x0000001011047c12 */ /* 0x000fe4000f8e96ba */
[----:B------:R-:W-:Y:S01]  /*167b0*/  MUFU.EX2 R246, R143 ;  /* 0x0000008f00f67308 */ /* 0x000fe20000000800 */
[----:B------:R-:W-:Y:S02]  /*167c0*/  LOP3.LUT R12, R11, UR14, R16, 0x96, !PT ;  /* 0x0000000e0b0c7c12 */ /* 0x000fe4000f8e9610 */
[----:B-----5:R-:W-:Y:S02]  /*167d0*/  LOP3.LUT R5, R17, UR16, R182, 0x96, !PT ;  /* 0x0000001011057c12 */ /* 0x020fe4000f8e96b6 */
[----:B------:R-:W-:Y:S01]  /*167e0*/  LOP3.LUT R7, R7, UR14, R16, 0x96, !PT ;  /* 0x0000000e07077c12 */ /* 0x000fe2000f8e9610 */
[----:B------:R-:W-:Y:S04]  /*167f0*/  IMAD.WIDE.U32 R12, R12, -0x2daee0ad, RZ ;  /* 0xd2511f530c0c7825 */ /* 0x000fe800078e00ff */
[----:B------:R-:W-:Y:S01]  /*16800*/  IMAD.WIDE.U32 R16, R4, -0x2daee0ad, RZ ;  /* 0xd2511f5304107825 */ /* 0x000fe200078e00ff */
[----:B------:R-:W-:Y:S03]  /*16810*/  MUFU.EX2 R239, R20 ;  /* 0x0000001400ef7308 */ /* 0x000fe60000000800 */
[----:B------:R-:W-:Y:S01]  /*16820*/  IMAD.WIDE.U32 R24, R5, -0x2daee0ad, RZ ;  /* 0xd2511f5305187825 */ /* 0x000fe200078e00ff */
[----:B------:R-:W-:Y:S02]  /*16830*/  LOP3.LUT R0, R17, UR13, R180, 0x96, !PT ;  /* 0x0000000d11007c12 */ /* 0x000fe4000f8e96b4 */
[----:B-1----:R-:W-:Y:S01]  /*16840*/  LOP3.LUT R8, R13, UR11, R16, 0x96, !PT ;  /* 0x0000000b0d087c12 */ /* 0x002fe2000f8e9610 */
[----:B------:R-:W-:Y:S01]  /*16850*/  IMAD.WIDE.U32 R4, R7, -0x2daee0ad, RZ ;  /* 0xd2511f5307047825 */ /* 0x000fe200078e00ff */
[----:B------:R-:W-:Y:S02]  /*16860*/  LOP3.LUT R7, R25, UR13, R178, 0x96, !PT ;  /* 0x0000000d19077c12 */ /* 0x000fe4000f8e96b2 */
[----:B------:R-:W1:Y:S01]  /*16870*/  MUFU.EX2 R245, R177 ;  /* 0x000000b100f57308 */ /* 0x000e620000000800 */
[----:B------:R-:W-:Y:S01]  /*16880*/  IMAD.WIDE.U32 R16, R0, -0x326172a9, RZ ;  /* 0xcd9e8d5700107825 */ /* 0x000fe200078e00ff */
[----:B------:R-:W-:Y:S02]  /*16890*/  LOP3.LUT R0, R5, UR11, R24, 0x96, !PT ;  /* 0x0000000b05007c12 */ /* 0x000fe4000f8e9618 */
[----:B---3--:R-:W-:Y:S01]  /*168a0*/  F2FP.PACK_AB R178, R252, R251 ;  /* 0x000000fbfcb2723e */ /* 0x008fe200000000ff */
[----:B------:R-:W-:Y:S01]  /*168b0*/  IMAD.WIDE.U32 R8, R8, -0x326172a9, RZ ;  /* 0xcd9e8d5708087825 */ /* 0x000fe200078e00ff */
[----:B------:R-:W-:Y:S03]  /*168c0*/  LOP3.LUT R10, R17, UR12, R10, 0x96, !PT ;  /* 0x0000000c110a7c12 */ /* 0x000fe6000f8e960a */
[----:B------:R-:W-:Y:S01]  /*168d0*/  IMAD.WIDE.U32 R186, R0, -0x326172a9, RZ ;  /* 0xcd9e8d5700ba7825 */ /* 0x000fe200078e00ff */
[----:B----4-:R-:W-:Y:S01]  /*168e0*/  LOP3.LUT R2, R9, UR10, R16, 0x96, !PT ;  /* 0x0000000a09027c12 */ /* 0x010fe2000f8e9610 */
[----:B------:R-:W2:Y:S02]  /*168f0*/  MUFU.EX2 R247, R176 ;  /* 0x000000b000f77308 */ /* 0x000ea40000000800 */
[----:B------:R-:W-:Y:S04]  /*16900*/  IMAD.WIDE.U32 R16, R7, -0x326172a9, RZ ;  /* 0xcd9e8d5707107825 */ /* 0x000fe800078e00ff */
[----:B------:R-:W-:Y:S01]  /*16910*/  IMAD.WIDE.U32 R188, R2, -0x2daee0ad, RZ ;  /* 0xd2511f5302bc7825 */ /* 0x000fe200078e00ff */
[----:B------:R-:W-:Y:S02]  /*16920*/  LOP3.LUT R0, R187, UR10, R16, 0x96, !PT ;  /* 0x0000000abb007c12 */ /* 0x000fe4000f8e9610 */
[----:B------:R-:W-:Y:S01]  /*16930*/  LOP3.LUT R13, R17, UR12, R6, 0x96, !PT ;  /* 0x0000000c110d7c12 */ /* 0x000fe2000f8e9606 */
[----:B------:R-:W-:Y:S01]  /*16940*/  IMAD.WIDE.U32 R10, R10, -0x2daee0ad, RZ ;  /* 0xd2511f530a0a7825 */ /* 0x000fe200078e00ff */
[----:B------:R-:W-:Y:S01]  /*16950*/  MUFU.EX2 R242, R18 ;  /* 0x0000001200f27308 */ /* 0x000fe20000000800 */
[----:B-1----:R-:W-:Y:S02]  /*16960*/  F2FP.PACK_AB R177, R245, R246 ;  /* 0x000000f6f5b1723e */ /* 0x002fe400000000ff */
[----:B------:R-:W-:Y:S01]  /*16970*/  IMAD.WIDE.U32 R190, R0, -0x2daee0ad, RZ ;  /* 0xd2511f5300be7825 */ /* 0x000fe200078e00ff */
[----:B------:R-:W-:Y:S02]  /*16980*/  LOP3.LUT R6, R189, UR7, R10, 0x96, !PT ;  /* 0x00000007bd067c12 */ /* 0x000fe4000f8e960a */
[----:B------:R-:W-:Y:S01]  /*16990*/  LOP3.LUT R11, R11, UR9, R12, 0x96, !PT ;  /* 0x000000090b0b7c12 */ /* 0x000fe2000f8e960c */
[----:B------:R-:W-:Y:S03]  /*169a0*/  IMAD.WIDE.U32 R12, R13, -0x2daee0ad, RZ ;  /* 0xd2511f530d0c7825 */ /* 0x000fe600078e00ff */
[----:B------:R-:W-:Y:S01]  /*169b0*/  MUFU.EX2 R241, R19 ;  /* 0x0000001300f17308 */ /* 0x000fe20000000800 */
[----:B------:R-:W-:Y:S01]  /*169c0*/  IMAD.WIDE.U32 R6, R6, -0x326172a9, RZ ;  /* 0xcd9e8d5706067825 */ /* 0x000fe200078e00ff */
[----:B------:R-:W-:Y:S02]  /*169d0*/  LOP3.LUT R5, R191, UR7, R12, 0x96, !PT ;  /* 0x00000007bf057c12 */ /* 0x000fe4000f8e960c */
[----:B------:R-:W-:Y:S01]  /*169e0*/  LOP3.LUT R12, R13, UR9, R4, 0x96, !PT ;  /* 0x000000090d0c7c12 */ /* 0x000fe2000f8e9604 */
[----:B------:R-:W-:Y:S01]  /*169f0*/  IMAD.WIDE.U32 R10, R11, -0x326172a9, RZ ;  /* 0xcd9e8d570b0a7825 */ /* 0x000fe200078e00ff */
[----:B------:R-:W-:Y:S02]  /*16a00*/  LOP3.LUT R14, R6, 0xff, RZ, 0xc0, !PT ;  /* 0x000000ff060e7812 */ /* 0x000fe400078ec0ff */
[----:B------:R-:W-:Y:S01]  /*16a10*/  SHF.R.U32.HI R13, RZ, 0x18, R6 ;  /* 0x00000018ff0d7819 */ /* 0x000fe20000011606 */
[----:B------:R-:W-:Y:S01]  /*16a20*/  IMAD.WIDE.U32 R4, R5, -0x326172a9, RZ ;  /* 0xcd9e8d5705047825 */ /* 0x000fe200078e00ff */
[----:B------:R-:W-:Y:S02]  /*16a30*/  LOP3.LUT R143, R11, UR8, R8, 0x96, !PT ;  /* 0x000000080b8f7c12 */ /* 0x000fe4000f8e9608 */
[----:B------:R-:W-:Y:S01]  /*16a40*/  SHF.R.U32.HI R8, RZ, 0x10, R6 ;  /* 0x00000010ff087819 */ /* 0x000fe20000011606 */
[----:B------:R-:W-:Y:S01]  /*16a50*/  IMAD.WIDE.U32 R228, R12, -0x326172a9, RZ ;  /* 0xcd9e8d570ce47825 */ /* 0x000fe200078e00ff */
[----:B------:R-:W-:Y:S02]  /*16a60*/  LOP3.LUT R2, R7, UR18, R10, 0x96, !PT ;  /* 0x0000001207027c12 */ /* 0x000fe4000f8e960a */
[----:B------:R-:W-:Y:S01]  /*16a70*/  LOP3.LUT R7, R6, 0xffff, RZ, 0xc0, !PT ;  /* 0x0000ffff06077812 */ /* 0x000fe200078ec0ff */
[----:B------:R-:W-:Y:S01]  /*16a80*/  FFMA.FTZ R6, R21, c[0x0][0x23c], -R184 ;  /* 0x00008f0015067a23 */ /* 0x000fe200000108b8 */
[C---:B------:R-:W-:Y:S02]  /*16a90*/  LOP3.LUT R0, R4.reuse, 0xffff, RZ, 0xc0, !PT ;  /* 0x0000ffff04007812 */ /* 0x040fe400078ec0ff */
[----:B------:R-:W-:Y:S01]  /*16aa0*/  LOP3.LUT R11, R4, 0xff, RZ, 0xc0, !PT ;  /* 0x000000ff040b7812 */ /* 0x000fe200078ec0ff */
[----:B------:R1:W-:Y:S01]  /*16ab0*/  MUFU.EX2 R238, R6 ;  /* 0x0000000600ee7308 */ /* 0x0003e20000000800 */
[----:B------:R-:W-:Y:S02]  /*16ac0*/  SHF.R.U32.HI R9, RZ, 0x8, R7 ;  /* 0x00000008ff097819 */ /* 0x000fe40000011607 */
[----:B------:R-:W-:Y:S02]  /*16ad0*/  SHF.R.U32.HI R12, RZ, 0x18, R4 ;  /* 0x00000018ff0c7819 */ /* 0x000fe40000011604 */
[----:B------:R-:W-:Y:S02]  /*16ae0*/  PRMT R14, R14, 0x5410, R9 ;  /* 0x000054100e0e7816 */ /* 0x000fe40000000009 */
[----:B------:R-:W-:Y:S02]  /*16af0*/  SHF.R.U32.HI R9, RZ, 0x18, R2 ;  /* 0x00000018ff097819 */ /* 0x000fe40000011602 */
[----:B------:R-:W-:Y:S02]  /*16b00*/  SHF.R.U32.HI R10, RZ, 0x10, R4 ;  /* 0x00000010ff0a7819 */ /* 0x000fe40000011604 */
[----:B------:R-:W-:Y:S02]  /*16b10*/  LOP3.LUT R4, R5, UR18, R228, 0x96, !PT ;  /* 0x0000001205047c12 */ /* 0x000fe4000f8e96e4 */
[----:B------:R-:W-:Y:S02]  /*16b20*/  LOP3.LUT R5, R2, 0xffff, RZ, 0xc0, !PT ;  /* 0x0000ffff02057812 */ /* 0x000fe400078ec0ff */
[----:B------:R-:W-:Y:S01]  /*16b30*/  LOP3.LUT R7, R8, 0xff, RZ, 0xc0, !PT ;  /* 0x000000ff08077812 */ /* 0x000fe200078ec0ff */
[----:B------:R-:W-:Y:S01]  /*16b40*/  FFMA.FTZ R8, R15, c[0x0][0x23c], -R185 ;  /* 0x00008f000f087a23 */ /* 0x000fe200000108b9 */
[----:B------:R-:W-:Y:S02]  /*16b50*/  LOP3.LUT R10, R10, 0xff, RZ, 0xc0, !PT ;  /* 0x000000ff0a0a7812 */ /* 0x000fe400078ec0ff */
[----:B------:R-:W-:Y:S01]  /*16b60*/  PRMT R13, R7, 0x5410, R13 ;  /* 0x00005410070d7816 */ /* 0x000fe2000000000d */
[----:B------:R3:W-:Y:S01]  /*16b70*/  MUFU.EX2 R228, R8 ;  /* 0x0000000800e47308 */ /* 0x0007e20000000800 */
[----:B------:R-:W-:Y:S02]  /*16b80*/  SHF.R.U32.HI R7, RZ, 0x8, R5 ;  /* 0x00000008ff077819 */ /* 0x000fe40000011605 */
[----:B--2---:R-:W-:Y:S02]  /*16b90*/  F2FP.PACK_AB R176, R247, R248 ;  /* 0x000000f8f7b0723e */ /* 0x004fe400000000ff */
[----:B-1----:R-:W-:Y:S01]  /*16ba0*/  SHF.R.U32.HI R6, RZ, 0x8, R0 ;  /* 0x00000008ff067819 */ /* 0x002fe20000011600 */
[----:B------:R-:W-:Y:S01]  /*16bb0*/  FFMA.FTZ R0, R22, c[0x0][0x23c], -R185 ;  /* 0x00008f0016007a23 */ /* 0x000fe200000108b9 */
[----:B------:R-:W-:Y:S01]  /*16bc0*/  PRMT R10, R10, 0x5410, R12 ;  /* 0x000054100a0a7816 */ /* 0x000fe2000000000c */
[----:B------:R-:W1:Y:S01]  /*16bd0*/  LDSM.16.MT88.4 R20, [R205+0xa000] ;  /* 0x00a00000cd14783b */ /* 0x000e620000004200 */
[----:B------:R-:W-:Y:S01]  /*16be0*/  PRMT R182, R11, 0x5410, R6 ;  /* 0x000054100bb67816 */ /* 0x000fe20000000006 */
[----:B------:R2:W4:Y:S01]  /*16bf0*/  MUFU.EX2 R235, R0 ;  /* 0x0000000000eb7308 */ /* 0x0005220000000800 */
[----:B------:R-:W-:Y:S01]  /*16c00*/  LOP3.LUT R11, R2, 0xff, RZ, 0xc0, !PT ;  /* 0x000000ff020b7812 */ /* 0x000fe200078ec0ff */
[--C-:B------:R-:W-:Y:S01]  /*16c10*/  HSET2.LE.AND R183, R10, R26.reuse, PT ;  /* 0x0000001a0ab77233 */ /* 0x100fe20003803000 */
[----:B------:R-:W-:Y:S01]  /*16c20*/  SHF.R.U32.HI R6, RZ, 0x10, R2 ;  /* 0x00000010ff067819 */ /* 0x000fe20000011602 */
[--C-:B------:R-:W-:Y:S01]  /*16c30*/  HSET2.LE.AND R182, R182, R26.reuse, PT ;  /* 0x0000001ab6b67233 */ /* 0x100fe20003803000 */
[----:B------:R-:W-:Y:S02]  /*16c40*/  PRMT R11, R11, 0x5410, R7 ;  /* 0x000054100b0b7816 */ /* 0x000fe40000000007 */
[----:B------:R-:W-:Y:S02]  /*16c50*/  LOP3.LUT R5, R6, 0xff, RZ, 0xc0, !PT ;  /* 0x000000ff06057812 */ /* 0x000fe400078ec0ff */
[--C-:B------:R-:W-:Y:S02]  /*16c60*/  SHF.R.U32.HI R7, RZ, 0x18, R4.reuse ;  /* 0x00000018ff077819 */ /* 0x100fe40000011604 */
[----:B------:R-:W-:Y:S02]  /*16c70*/  PRMT R9, R5, 0x5410, R9 ;  /* 0x0000541005097816 */ /* 0x000fe40000000009 */
[----:B------:R-:W-:Y:S02]  /*16c80*/  SHF.R.U32.HI R5, RZ, 0x10, R4 ;  /* 0x00000010ff057819 */ /* 0x000fe40000011604 */
[----:B---3--:R-:W-:Y:S02]  /*16c90*/  LOP3.LUT R8, R4, 0xff, RZ, 0xc0, !PT ;  /* 0x000000ff04087812 */ /* 0x008fe400078ec0ff */
[----:B--2---:R-:W-:Y:S05]  /*16ca0*/  FSEL R0, R136, RZ, P3 ;  /* 0x000000ff88007208 */ /* 0x004fea0001800000 */
[----:B------:R-:W-:Y:S01]  /*16cb0*/  FADD.FTZ R2, -R0, R3 ;  /* 0x0000000300027221 */ /* 0x000fe20000010100 */
[----:B------:R-:W-:Y:S02]  /*16cc0*/  FSEL R0, R135, RZ, P2 ;  /* 0x000000ff87007208 */ /* 0x000fe40001000000 */
[----:B------:R-:W-:Y:S01]  /*16cd0*/  LOP3.LUT R3, R4, 0xffff, RZ, 0xc0, !PT ;  /* 0x0000ffff04037812 */ /* 0x000fe200078ec0ff */
[----:B------:R-:W-:Y:S01]  /*16ce0*/  FMUL.FTZ R2, R2, c[0x0][0x23c] ;  /* 0x00008f0002027a20 */ /* 0x000fe20000410000 */
[----:B------:R-:W-:Y:S01]  /*16cf0*/  LOP3.LUT R4, R5, 0xff, RZ, 0xc0, !PT ;  /* 0x000000ff05047812 */ /* 0x000fe200078ec0ff */
[----:B------:R-:W-:Y:S01]  /*16d00*/  FADD.FTZ R0, -R0, R132 ;  /* 0x0000008400007221 */ /* 0x000fe20000010100 */
[----:B------:R-:W-:Y:S01]  /*16d10*/  SHF.R.U32.HI R6, RZ, 0x8, R3 ;  /* 0x00000008ff067819 */ /* 0x000fe20000011603 */
[----:B------:R2:W3:Y:S01]  /*16d20*/  MUFU.EX2 R133, R2 ;  /* 0x0000000200857308 */ /* 0x0004e20000000800 */
[----:B------:R-:W-:Y:S02]  /*16d30*/  FSEL R3, R134, RZ, P1 ;  /* 0x000000ff86037208 */ /* 0x000fe40000800000 */
[----:B------:R-:W-:Y:S01]  /*16d40*/  PRMT R7, R4, 0x5410, R7 ;  /* 0x0000541004077816 */ /* 0x000fe20000000007 */
[--C-:B------:R-:W-:Y:S01]  /*16d50*/  HSET2.LE.AND R4, R13, R26.reuse, PT ;  /* 0x0000001a0d047233 */ /* 0x100fe20003803000 */
[----:B------:R-:W-:Y:S02]  /*16d60*/  PRMT R6, R8, 0x5410, R6 ;  /* 0x0000541008067816 */ /* 0x000fe40000000006 */
[----:B----4-:R-:W-:Y:S01]  /*16d70*/  F2FP.PACK_AB R8, R228, R235 ;  /* 0x000000ebe408723e */ /* 0x010fe200000000ff */
[--C-:B------:R-:W-:Y:S01]  /*16d80*/  HSET2.LE.AND R181, R7, R26.reuse, PT ;  /* 0x0000001a07b57233 */ /* 0x100fe20003803000 */
[----:B------:R-:W-:Y:S01]  /*16d90*/  LOP3.LUT R179, R4, R179, RZ, 0xc0, !PT ;  /* 0x000000b304b37212 */ /* 0x000fe200078ec0ff */
[--C-:B------:R-:W-:Y:S01]  /*16da0*/  HSET2.LE.AND R4, R9, R26.reuse, PT ;  /* 0x0000001a09047233 */ /* 0x100fe20003803000 */
[----:B------:R-:W-:Y:S01]  /*16db0*/  LOP3.LUT R183, R183, R8, RZ, 0xc0, !PT ;  /* 0x00000008b7b77212 */ /* 0x000fe200078ec0ff */
[--C-:B------:R-:W-:Y:S03]  /*16dc0*/  HSET2.LE.AND R180, R6, R26.reuse, PT ;  /* 0x0000001a06b47233 */ /* 0x100fe60003803000 */
[----:B------:R-:W-:Y:S02]  /*16dd0*/  LOP3.LUT R177, R4, R177, RZ, 0xc0, !PT ;  /* 0x000000b104b17212 */ /* 0x000fe400078ec0ff */
[----:B------:R-:W-:Y:S04]  /*16de0*/  F2FP.PACK_AB R4, R241, R242 ;  /* 0x000000f2f104723e */ /* 0x000fe800000000ff */
[----:B------:R-:W-:Y:S01]  /*16df0*/  LOP3.LUT R181, R181, R4, RZ, 0xc0, !PT ;  /* 0x00000004b5b57212 */ /* 0x000fe200078ec0ff */
[----:B--2---:R-:W-:Y:S01]  /*16e00*/  FMUL.FTZ R2, R0, c[0x0][0x23c] ;  /* 0x00008f0000027a20 */ /* 0x004fe20000410000 */
[----:B------:R-:W-:Y:S01]  /*16e10*/  FSEL R0, R137, RZ, P0 ;  /* 0x000000ff89007208 */ /* 0x000fe20000000000 */
[C---:B---3--:R-:W-:Y:S01]  /*16e20*/  FMUL.FTZ R4, R133.reuse, R144 ;  /* 0x0000009085047220 */ /* 0x048fe20000410000 */
[----:B------:R-:W-:Y:S01]  /*16e30*/  PLOP3.LUT P0, PT, PT, PT, UP0, 0x80, 0x0 ;  /* 0x000000000000781c */ /* 0x000fe20003f0f008 */
[----:B------:R2:W3:Y:S01]  /*16e40*/  MUFU.EX2 R132, R2 ;  /* 0x0000000200847308 */ /* 0x0004e20000000800 */
[C---:B------:R-:W-:Y:S02]  /*16e50*/  FMUL.FTZ R5, R133.reuse, R145 ;  /* 0x0000009185057220 */ /* 0x040fe40000410000 */
[----:B------:R-:W-:Y:S02]  /*16e60*/  FADD.FTZ R0, -R0, R139 ;  /* 0x0000008b00007221 */ /* 0x000fe40000010100 */
[C---:B------:R-:W-:Y:S02]  /*16e70*/  FMUL.FTZ R16, R133.reuse, R156 ;  /* 0x0000009c85107220 */ /* 0x040fe40000410000 */
[----:B------:R-:W-:Y:S02]  /*16e80*/  FMUL.FTZ R0, R0, c[0x0][0x23c] ;  /* 0x00008f0000007a20 */ /* 0x000fe40000410000 */
[C---:B------:R-:W-:Y:S02]  /*16e90*/  FMUL.FTZ R17, R133.reuse, R157 ;  /* 0x0000009d85117220 */ /* 0x040fe40000410000 */
[C---:B------:R-:W-:Y:S02]  /*16ea0*/  FMUL.FTZ R32, R133.reuse, R172 ;  /* 0x000000ac85207220 */ /* 0x040fe40000410000 */
[----:B------:R-:W4:Y:S01]  /*16eb0*/  MUFU.EX2 R0, R0 ;  /* 0x0000000000007308 */ /* 0x000f220000000800 */
[C---:B------:R-:W-:Y:S02]  /*16ec0*/  FMUL.FTZ R33, R133.reuse, R173 ;  /* 0x000000ad85217220 */ /* 0x040fe40000410000 */
[C---:B------:R-:W-:Y:S02]  /*16ed0*/  FMUL.FTZ R36, R133.reuse, R36 ;  /* 0x0000002485247220 */ /* 0x040fe40000410000 */
[C---:B------:R-:W-:Y:S02]  /*16ee0*/  FMUL.FTZ R37, R133.reuse, R37 ;  /* 0x0000002585257220 */ /* 0x040fe40000410000 */
[C---:B------:R-:W-:Y:S02]  /*16ef0*/  FMUL.FTZ R48, R133.reuse, R48 ;  /* 0x0000003085307220 */ /* 0x040fe40000410000 */
[----:B------:R-:W-:Y:S02]  /*16f00*/  FMUL.FTZ R49, R133, R49 ;  /* 0x0000003185317220 */ /* 0x000fe40000410000 */
[----:B--2---:R-:W-:Y:S01]  /*16f10*/  FADD.FTZ R2, -R3, R138 ;  /* 0x0000008a03027221 */ /* 0x004fe20000010100 */
[--C-:B------:R-:W-:Y:S01]  /*16f20*/  HSET2.LE.AND R3, R14, R26.reuse, PT ;  /* 0x0000001a0e037233 */ /* 0x100fe20003803000 */
[----:B---3--:R-:W-:Y:S02]  /*16f30*/  FMUL.FTZ R6, R132, R146 ;  /* 0x0000009284067220 */ /* 0x008fe40000410000 */
[----:B------:R-:W-:Y:S02]  /*16f40*/  FMUL.FTZ R2, R2, c[0x0][0x23c] ;  /* 0x00008f0002027a20 */ /* 0x000fe40000410000 */
[----:B------:R-:W-:Y:S01]  /*16f50*/  LOP3.LUT R178, R3, R178, RZ, 0xc0, !PT ;  /* 0x000000b203b27212 */ /* 0x000fe200078ec0ff */
[----:B------:R-:W-:Y:S01]  /*16f60*/  HSET2.LE.AND R3, R11, R26, PT ;  /* 0x0000001a0b037233 */ /* 0x000fe20003803000 */
[----:B------:R-:W-:Y:S02]  /*16f70*/  FMUL.FTZ R7, R132, R147 ;  /* 0x0000009384077220 */ /* 0x000fe40000410000 */
[----:B------:R-:W2:Y:S01]  /*16f80*/  MUFU.EX2 R2, R2 ;  /* 0x0000000200027308 */ /* 0x000ea20000000800 */
[----:B------:R-:W3:Y:S01]  /*16f90*/  LDSM.16.MT88.4 R144, [R207+0xa000] ;  /* 0x00a00000cf90783b */ /* 0x000ee20000004200 */
[----:B------:R-:W-:Y:S01]  /*16fa0*/  LOP3.LUT R176, R3, R176, RZ, 0xc0, !PT ;  /* 0x000000b003b07212 */ /* 0x000fe200078ec0ff */
[C---:B----4-:R-:W-:Y:S01]  /*16fb0*/  FMUL.FTZ R10, R0.reuse, R150 ;  /* 0x00000096000a7220 */ /* 0x050fe20000410000 */
[----:B------:R-:W-:Y:S01]  /*16fc0*/  F2FP.PACK_AB R3, R243, R244 ;  /* 0x000000f4f303723e */ /* 0x000fe200000000ff */
[----:B------:R-:W-:Y:S02]  /*16fd0*/  FMUL.FTZ R11, R0, R151 ;  /* 0x00000097000b7220 */ /* 0x000fe40000410000 */
[----:B------:R-:W-:Y:S01]  /*16fe0*/  FMUL.FTZ R18, R132, R158 ;  /* 0x0000009e84127220 */ /* 0x000fe20000410000 */
[----:B------:R-:W-:Y:S01]  /*16ff0*/  LOP3.LUT R180, R180, R3, RZ, 0xc0, !PT ;  /* 0x00000003b4b47212 */ /* 0x000fe200078ec0ff */
[-C--:B-1----:R-:W-:Y:S01]  /*17000*/  HMMA.16816.F32 R4, R176, R20.reuse, R4 ;  /* 0x00000014b004723c */ /* 0x082fe20000001804 */
[----:B------:R-:W-:Y:S01]  /*17010*/  F2FP.PACK_AB R3, R238, R239 ;  /* 0x000000efee03723e */ /* 0x000fe200000000ff */
[C---:B------:R-:W-:Y:S02]  /*17020*/  FMUL.FTZ R14, R0.reuse, R154 ;  /* 0x0000009a000e7220 */ /* 0x040fe40000410000 */
[----:B------:R-:W-:Y:S01]  /*17030*/  FMUL.FTZ R15, R0, R155 ;  /* 0x0000009b000f7220 */ /* 0x000fe20000410000 */
[----:B------:R-:W-:Y:S01]  /*17040*/  LOP3.LUT R182, R182, R3, RZ, 0xc0, !PT ;  /* 0x00000003b6b67212 */ /* 0x000fe200078ec0ff */
[--C-:B------:R-:W-:Y:S02]  /*17050*/  FFMA.FTZ R3, R192, c[0x0][0x23c], -R141.reuse ;  /* 0x00008f00c0037a23 */ /* 0x100fe4000001088d */
[C---:B------:R-:W-:Y:S02]  /*17060*/  FMUL.FTZ R19, R132.reuse, R159 ;  /* 0x0000009f84137220 */ /* 0x040fe40000410000 */
[----:B------:R1:W-:Y:S01]  /*17070*/  MUFU.EX2 R203, R3 ;  /* 0x0000000300cb7308 */ /* 0x0003e20000000800 */
[----:B------:R-:W-:Y:S01]  /*17080*/  LDSM.16.MT88.4 R156, [R205+0xa800] ;  /* 0x00a80000cd9c783b */ /* 0x000fe20000004200 */
[C---:B------:R-:W-:Y:S02]  /*17090*/  FMUL.FTZ R34, R132.reuse, R174 ;  /* 0x000000ae84227220 */ /* 0x040fe40000410000 */
[----:B------:R-:W-:Y:S02]  /*170a0*/  FMUL.FTZ R35, R132, R175 ;  /* 0x000000af84237220 */ /* 0x000fe40000410000 */
[C---:B--2---:R-:W-:Y:S02]  /*170b0*/  FMUL.FTZ R8, R2.reuse, R148 ;  /* 0x0000009402087220 */ /* 0x044fe40000410000 */
[C---:B------:R-:W-:Y:S01]  /*170c0*/  FMUL.FTZ R9, R2.reuse, R149 ;  /* 0x0000009502097220 */ /* 0x040fe20000410000 */
[----:B------:R-:W-:Y:S01]  /*170d0*/  LDSM.16.MT88.4 R172, [R207+0xa800] ;  /* 0x00a80000cfac783b */ /* 0x000fe20000004200 */
[C---:B------:R-:W-:Y:S02]  /*170e0*/  FMUL.FTZ R12, R2.reuse, R152 ;  /* 0x00000098020c7220 */ /* 0x040fe40000410000 */
[C---:B------:R-:W-:Y:S02]  /*170f0*/  FMUL.FTZ R13, R2.reuse, R153 ;  /* 0x00000099020d7220 */ /* 0x040fe40000410000 */
[C---:B------:R-:W-:Y:S01]  /*17100*/  FMUL.FTZ R24, R2.reuse, R164 ;  /* 0x000000a402187220 */ /* 0x040fe20000410000 */
[C---:B------:R-:W-:Y:S01]  /*17110*/  HMMA.16816.F32 R8, R180.reuse, R20, R8 ;  /* 0x00000014b408723c */ /* 0x040fe20000001808 */
[----:B------:R-:W-:Y:S01]  /*17120*/  FMUL.FTZ R25, R2, R165 ;  /* 0x000000a502197220 */ /* 0x000fe20000410000 */
[----:B------:R-:W2:Y:S01]  /*17130*/  LDSM.16.MT88.4 R148, [R210+0xa000] ;  /* 0x00a00000d294783b */ /* 0x000ea20000004200 */
[----:B------:R-:W-:Y:S02]  /*17140*/  FMUL.FTZ R27, R0, R167 ;  /* 0x000000a7001b7220 */ /* 0x000fe40000410000 */
[C---:B------:R-:W-:Y:S02]  /*17150*/  FMUL.FTZ R28, R2.reuse, R168 ;  /* 0x000000a8021c7220 */ /* 0x040fe40000410000 */
[C---:B------:R-:W-:Y:S01]  /*17160*/  FMUL.FTZ R20, R133.reuse, R160 ;  /* 0x000000a085147220 */ /* 0x040fe20000410000 */
[-C--:B------:R-:W-:Y:S01]  /*17170*/  HMMA.16816.F32 R12, R180, R22.reuse, R12 ;  /* 0x00000016b40c723c */ /* 0x080fe2000000180c */
[----:B------:R-:W-:Y:S03]  /*17180*/  FMUL.FTZ R21, R133, R161 ;  /* 0x000000a185157220 */ /* 0x000fe60000410000 */
[----:B------:R-:W-:Y:S02]  /*17190*/  FMUL.FTZ R29, R2, R169 ;  /* 0x000000a9021d7220 */ /* 0x000fe40000410000 */
[----:B------:R-:W-:Y:S02]  /*171a0*/  FMUL.FTZ R30, R0, R170 ;  /* 0x000000aa001e7220 */ /* 0x000fe40000410000 */
[C---:B------:R-:W-:Y:S01]  /*171b0*/  HMMA.16816.F32 R16, R176.reuse, R22, R16 ;  /* 0x00000016b010723c */ /* 0x040fe20000001810 */
[--C-:B-1----:R-:W-:Y:S03]  /*171c0*/  FFMA.FTZ R3, R194, c[0x0][0x23c], -R141.reuse ;  /* 0x00008f00c2037a23 */ /* 0x102fe6000001088d */
[----:B------:R-:W-:Y:S01]  /*171d0*/  IMAD.MOV.U32 R160, RZ, RZ, R26 ;  /* 0x000000ffffa07224 */ /* 0x000fe200078e001a */
[----:B------:R1:W4:Y:S01]  /*171e0*/  MUFU.EX2 R202, R3 ;  /* 0x0000000300ca7308 */ /* 0x0003220000000800 */
[----:B------:R-:W-:Y:S02]  /*171f0*/  FMUL.FTZ R26, R0, R166 ;  /* 0x000000a6001a7220 */ /* 0x000fe40000410000 */
[C---:B------:R-:W-:Y:S04]  /*17200*/  FMUL.FTZ R22, R132.reuse, R162 ;  /* 0x000000a284167220 */ /* 0x040fe80000410000 */
[----:B------:R-:W-:Y:S02]  /*17210*/  FMUL.FTZ R23, R132, R163 ;  /* 0x000000a384177220 */ /* 0x000fe40000410000 */
[----:B------:R-:W-:Y:S02]  /*17220*/  FMUL.FTZ R31, R0, R171 ;  /* 0x000000ab001f7220 */ /* 0x000fe40000410000 */
[C---:B------:R-:W-:Y:S02]  /*17230*/  FMUL.FTZ R38, R132.reuse, R38 ;  /* 0x0000002684267220 */ /* 0x040fe40000410000 */
[----:B------:R-:W-:Y:S01]  /*17240*/  FMUL.FTZ R39, R132, R39 ;  /* 0x0000002784277220 */ /* 0x000fe20000410000 */
[-C--:B---3--:R-:W-:Y:S01]  /*17250*/  HMMA.16816.F32 R20, R176, R144.reuse, R20 ;  /* 0x00000090b014723c */ /* 0x088fe20000001814 */
[C---:B------:R-:W-:Y:S02]  /*17260*/  FMUL.FTZ R40, R2.reuse, R40 ;  /* 0x0000002802287220 */ /* 0x040fe40000410000 */
[----:B------:R-:W-:Y:S02]  /*17270*/  FMUL.FTZ R41, R2, R41 ;  /* 0x0000002902297220 */ /* 0x000fe40000410000 */
[C---:B------:R-:W-:Y:S02]  /*17280*/  FMUL.FTZ R42, R0.reuse, R42 ;  /* 0x0000002a002a7220 */ /* 0x040fe40000410000 */
[----:B------:R-:W-:Y:S01]  /*17290*/  FMUL.FTZ R43, R0, R43 ;  /* 0x0000002b002b7220 */ /* 0x000fe20000410000 */
[C---:B------:R-:W-:Y:S01]  /*172a0*/  HMMA.16816.F32 R24, R180.reuse, R144, R24 ;  /* 0x00000090b418723c */ /* 0x040fe20000001818 */
[C---:B------:R-:W-:Y:S03]  /*172b0*/  FMUL.FTZ R44, R2.reuse, R44 ;  /* 0x0000002c022c7220 */ /* 0x040fe60000410000 */
[----:B------:R-:W-:Y:S02]  /*172c0*/  FMUL.FTZ R45, R2, R45 ;  /* 0x0000002d022d7220 */ /* 0x000fe40000410000 */
[C---:B------:R-:W-:Y:S02]  /*172d0*/  FMUL.FTZ R46, R0.reuse, R46 ;  /* 0x0000002e002e7220 */ /* 0x040fe40000410000 */
[-C--:B------:R-:W-:Y:S01]  /*172e0*/  HMMA.16816.F32 R28, R180, R146.reuse, R28 ;  /* 0x00000092b41c723c */ /* 0x080fe2000000181c */
[--C-:B-1----:R-:W-:Y:S03]  /*172f0*/  FFMA.FTZ R3, R193, c[0x0][0x23c], -R142.reuse ;  /* 0x00008f00c1037a23 */ /* 0x102fe6000001088e */
[----:B------:R-:W-:Y:S01]  /*17300*/  FMUL.FTZ R47, R0, R47 ;  /* 0x0000002f002f7220 */ /* 0x000fe20000410000 */
[----:B------:R1:W-:Y:S01]  /*17310*/  MUFU.EX2 R201, R3 ;  /* 0x0000000300c97308 */ /* 0x0003e20000000800 */
[C---:B------:R-:W-:Y:S02]  /*17320*/  FMUL.FTZ R50, R132.reuse, R50 ;  /* 0x0000003284327220 */ /* 0x040fe40000410000 */
[C---:B------:R-:W-:Y:S01]  /*17330*/  HMMA.16816.F32 R32, R176.reuse, R146, R32 ;  /* 0x00000092b020723c */ /* 0x040fe20000001820 */
[----:B------:R-:W3:Y:S03]  /*17340*/  LDSM.16.MT88.4 R144, [R209+0xa000] ;  /* 0x00a00000d190783b */ /* 0x000ee60000004200 */
[C---:B------:R-:W-:Y:S02]  /*17350*/  FMUL.FTZ R51, R132.reuse, R51 ;  /* 0x0000003384337220 */ /* 0x040fe40000410000 */
[C---:B------:R-:W-:Y:S02]  /*17360*/  FMUL.FTZ R52, R133.reuse, R52 ;  /* 0x0000003485347220 */ /* 0x040fe40000410000 */
[-C--:B--2---:R-:W-:Y:S01]  /*17370*/  HMMA.16816.F32 R36, R176, R148.reuse, R36 ;  /* 0x00000094b024723c */ /* 0x084fe20000001824 */
[----:B------:R-:W-:Y:S03]  /*17380*/  FMUL.FTZ R53, R133, R53 ;  /* 0x0000003585357220 */ /* 0x000fe60000410000 */
[C---:B------:R-:W-:Y:S02]  /*17390*/  FMUL.FTZ R54, R132.reuse, R54 ;  /* 0x0000003684367220 */ /* 0x040fe40000410000 */
[----:B------:R-:W-:Y:S02]  /*173a0*/  FMUL.FTZ R55, R132, R55 ;  /* 0x0000003784377220 */ /* 0x000fe40000410000 */
[C---:B------:R-:W-:Y:S01]  /*173b0*/  HMMA.16816.F32 R40, R180.reuse, R148, R40 ;  /* 0x00000094b428723c */ /* 0x040fe20000001828 */
[C---:B------:R-:W-:Y:S03]  /*173c0*/  FMUL.FTZ R56, R2.reuse, R56 ;  /* 0x0000003802387220 */ /* 0x040fe60000410000 */
[----:B------:R-:W-:Y:S02]  /*173d0*/  FMUL.FTZ R57, R2, R57 ;  /* 0x0000003902397220 */ /* 0x000fe40000410000 */
[----:B-1----:R-:W-:Y:S02]  /*173e0*/  FFMA.FTZ R3, R195, c[0x0][0x23c], -R142 ;  /* 0x00008f00c3037a23 */ /* 0x002fe4000001088e */
[-C--:B------:R-:W-:Y:S01]  /*173f0*/  HMMA.16816.F32 R44, R180, R150.reuse, R44 ;  /* 0x00000096b42c723c */ /* 0x080fe2000000182c */
[C---:B------:R-:W-:Y:S01]  /*17400*/  FMUL.FTZ R58, R0.reuse, R58 ;  /* 0x0000003a003a7220 */ /* 0x040fe20000410000 */
[----:B------:R1:W2:Y:S02]  /*17410*/  MUFU.EX2 R200, R3 ;  /* 0x0000000300c87308 */ /* 0x0002a40000000800 */
[----:B------:R-:W-:Y:S02]  /*17420*/  FMUL.FTZ R59, R0, R59 ;  /* 0x0000003b003b7220 */ /* 0x000fe40000410000 */
[C---:B------:R-:W-:Y:S02]  /*17430*/  FMUL.FTZ R60, R2.reuse, R60 ;  /* 0x0000003c023c7220 */ /* 0x040fe40000410000 */
[C---:B------:R-:W-:Y:S01]  /*17440*/  HMMA.16816.F32 R48, R176.reuse, R150, R48 ;  /* 0x00000096b030723c */ /* 0x040fe20000001830 */
[----:B------:R-:W5:Y:S03]  /*17450*/  LDSM.16.MT88.4 R148, [R205+0xb000] ;  /* 0x00b00000cd94783b */ /* 0x000f660000004200 */
[----:B------:R-:W-:Y:S02]  /*17460*/  FMUL.FTZ R61, R2, R61 ;  /* 0x0000003d023d7220 */ /* 0x000fe40000410000 */
[C---:B------:R-:W-:Y:S02]  /*17470*/  FMUL.FTZ R62, R0.reuse, R62 ;  /* 0x0000003e003e7220 */ /* 0x040fe40000410000 */
[----:B------:R-:W-:Y:S01]  /*17480*/  FMUL.FTZ R63, R0, R63 ;  /* 0x0000003f003f7220 */ /* 0x000fe20000410000 */
[-C--:B---3--:R-:W-:Y:S03]  /*17490*/  HMMA.16816.F32 R52, R176, R144.reuse, R52 ;  /* 0x00000090b034723c */ /* 0x088fe60000001834 */
[C---:B------:R-:W-:Y:S02]  /*174a0*/  FMUL.FTZ R64, R133.reuse, R64 ;  /* 0x0000004085407220 */ /* 0x040fe40000410000 */
[----:B------:R-:W-:Y:S02]  /*174b0*/  FMUL.FTZ R65, R133, R65 ;  /* 0x0000004185417220 */ /* 0x000fe40000410000 */
[----:B------:R-:W-:Y:S01]  /*174c0*/  FMUL.FTZ R66, R132, R66 ;  /* 0x0000004284427220 */ /* 0x000fe20000410000 */
[C---:B------:R-:W-:Y:S01]  /*174d0*/  HMMA.16816.F32 R56, R180.reuse, R144, R56 ;  /* 0x00000090b438723c */ /* 0x040fe20000001838 */
[--C-:B-1----:R-:W-:Y:S03]  /*174e0*/  FFMA.FTZ R3, R198, c[0x0][0x23c], -R141.reuse ;  /* 0x00008f00c6037a23 */ /* 0x102fe6000001088d */
[----:B------:R-:W-:Y:S01]  /*174f0*/  FFMA.FTZ R141, R197, c[0x0][0x23c], -R141 ;  /* 0x00008f00c58d7a23 */ /* 0x000fe2000001088d */
[----:B------:R-:W-:Y:S01]  /*17500*/  MUFU.EX2 R198, R3 ;  /* 0x0000000300c67308 */ /* 0x000fe20000000800 */
[C---:B------:R-:W-:Y:S02]  /*17510*/  FMUL.FTZ R67, R132.reuse, R67 ;  /* 0x0000004384437220 */ /* 0x040fe40000410000 */
[-C--:B------:R-:W-:Y:S01]  /*17520*/  HMMA.16816.F32 R60, R180, R146.reuse, R60 ;  /* 0x00000092b43c723c */ /* 0x080fe2000000183c */
[C---:B------:R-:W-:Y:S03]  /*17530*/  FMUL.FTZ R68, R133.reuse, R68 ;  /* 0x0000004485447220 */ /* 0x040fe60000410000 */
[----:B------:R-:W-:Y:S02]  /*17540*/  FMUL.FTZ R69, R133, R69 ;  /* 0x0000004585457220 */ /* 0x000fe40000410000 */
[C---:B------:R-:W-:Y:S01]  /*17550*/  FMUL.FTZ R70, R132.reuse, R70 ;  /* 0x0000004684467220 */ /* 0x040fe20000410000 */
[----:B------:R1:W-:Y:S01]  /*17560*/  MUFU.EX2 R199, R141 ;  /* 0x0000008d00c77308 */ /* 0x0003e20000000800 */
[C---:B------:R-:W-:Y:S01]  /*17570*/  HMMA.16816.F32 R64, R176.reuse, R146, R64 ;  /* 0x00000092b040723c */ /* 0x040fe20000001840 */
[----:B------:R-:W3:Y:S03]  /*17580*/  LDSM.16.MT88.4 R144, [R207+0xb000] ;  /* 0x00b00000cf90783b */ /* 0x000ee60000004200 */
[----:B------:R-:W-:Y:S02]  /*17590*/  FMUL.FTZ R71, R132, R71 ;  /* 0x0000004784477220 */ /* 0x000fe40000410000 */
[----:B------:R-:W-:Y:S01]  /*175a0*/  IMAD.WIDE.U32 R138, R143, -0x2daee0ad, RZ ;  /* 0xd2511f538f8a7825 */ /* 0x000fe200078e00ff */
[----:B------:R-:W-:Y:S04]  /*175b0*/  LOP3.LUT R143, R229, UR8, R186, 0x96, !PT ;  /* 0x00000008e58f7c12 */ /* 0x000fe8000f8e96ba */
[-C--:B-----5:R-:W-:Y:S01]  /*175c0*/  HMMA.16816.F32 R68, R176, R148.reuse, R68 ;  /* 0x00000094b044723c */ /* 0x0a0fe20000001844 */
[----:B------:R-:W-:Y:S01]  /*175d0*/  FMUL.FTZ R72, R2, R72 ;  /* 0x0000004802487220 */ /* 0x000fe20000410000 */
[----:B------:R-:W-:Y:S01]  /*175e0*/  LOP3.LUT R152, R138, 0xffff, RZ, 0xc0, !PT ;  /* 0x0000ffff8a987812 */ /* 0x000fe200078ec0ff */
[----:B------:R-:W-:Y:S01]  /*175f0*/  FMUL.FTZ R73, R2, R73 ;  /* 0x0000004902497220 */ /* 0x000fe20000410000 */
[--C-:B------:R-:W-:Y:S01]  /*17600*/  SHF.R.U32.HI R154, RZ, 0x10, R138.reuse ;  /* 0x00000010ff9a7819 */ /* 0x100fe2000001168a */
[----:B------:R-:W-:Y:S01]  /*17610*/  FMUL.FTZ R74, R0, R74 ;  /* 0x0000004a004a7220 */ /* 0x000fe20000410000 */
[----:B------:R-:W-:Y:S01]  /*17620*/  LOP3.LUT R155, R138, 0xff, RZ, 0xc0, !PT ;  /* 0x000000ff8a9b7812 */ /* 0x000fe200078ec0ff */
[----:B------:R-:W-:Y:S01]  /*17630*/  FMUL.FTZ R75, R0, R75 ;  /* 0x0000004b004b7220 */ /* 0x000fe20000410000 */
[----:B------:R-:W-:Y:S01]  /*17640*/  SHF.R.U32.HI R153, RZ, 0x18, R138 ;  /* 0x00000018ff997819 */ /* 0x000fe2000001168a */
[----:B------:R-:W-:Y:S03]  /*17650*/  FMUL.FTZ R76, R2, R76 ;  /* 0x0000004c024c7220 */ /* 0x000fe60000410000 */
[----:B-1----:R-:W-:Y:S01]  /*17660*/  LOP3.LUT R141, R139, UR17, R188, 0x96, !PT ;  /* 0x000000118b8d7c12 */ /* 0x002fe2000f8e96bc */
[----:B------:R-:W-:Y:S01]  /*17670*/  FFMA.FTZ R139, R230, c[0x0][0x23c], -R184 ;  /* 0x00008f00e68b7a23 */ /* 0x000fe200000108b8 */
[C---:B------:R-:W-:Y:S01]  /*17680*/  HMMA.16816.F32 R72, R180.reuse, R148, R72 ;  /* 0x00000094b448723c */ /* 0x040fe20000001848 */
[----:B------:R-:W-:Y:S02]  /*17690*/  FMUL.FTZ R77, R2, R77 ;  /* 0x0000004d024d7220 */ /* 0x000fe40000410000 */
[C---:B------:R-:W-:Y:S01]  /*176a0*/  FMUL.FTZ R78, R0.reuse, R78 ;  /* 0x0000004e004e7220 */ /* 0x040fe20000410000 */
[----:B------:R1:W-:Y:S01]  /*176b0*/  MUFU.EX2 R195, R139 ;  /* 0x0000008b00c37308 */ /* 0x0003e20000000800 */
[----:B------:R-:W-:Y:S02]  /*176c0*/  FMUL.FTZ R79, R0, R79 ;  /* 0x0000004f004f7220 */ /* 0x000fe40000410000 */
[----:B------:R-:W-:Y:S02]  /*176d0*/  FFMA.FTZ R3, R196, c[0x0][0x23c], -R142 ;  /* 0x00008f00c4037a23 */ /* 0x000fe4000001088e */
[C---:B------:R-:W-:Y:S03]  /*176e0*/  FMUL.FTZ R80, R133.reuse, R80 ;  /* 0x0000005085507220 */ /* 0x040fe60000410000 */
[-C--:B------:R-:W-:Y:S01]  /*176f0*/  HMMA.16816.F32 R76, R180, R150.reuse, R76 ;  /* 0x00000096b44c723c */ /* 0x080fe2000000184c */
[C---:B------:R-:W-:Y:S01]  /*17700*/  FMUL.FTZ R81, R133.reuse, R81 ;  /* 0x0000005185517220 */ /* 0x040fe20000410000 */
[----:B------:R5:W-:Y:S01]  /*17710*/  MUFU.EX2 R197, R3 ;  /* 0x0000000300c57308 */ /* 0x000be20000000800 */
[C---:B------:R-:W-:Y:S02]  /*17720*/  FMUL.FTZ R82, R132.reuse, R82 ;  /* 0x0000005284527220 */ /* 0x040fe40000410000 */
[C---:B------:R-:W-:Y:S02]  /*17730*/  FMUL.FTZ R83, R132.reuse, R83 ;  /* 0x0000005384537220 */ /* 0x040fe40000410000 */
[C---:B------:R-:W-:Y:S02]  /*17740*/  FMUL.FTZ R84, R133.reuse, R84 ;  /* 0x0000005485547220 */ /* 0x040fe40000410000 */
[----:B------:R-:W-:Y:S03]  /*17750*/  FMUL.FTZ R85, R133, R85 ;  /* 0x0000005585557220 */ /* 0x000fe60000410000 */
[C---:B------:R-:W-:Y:S01]  /*17760*/  HMMA.16816.F32 R80, R176.reuse, R150, R80 ;  /* 0x00000096b050723c */ /* 0x040fe20000001850 */
[----:B------:R-:W2:Y:S01]  /*17770*/  LDSM.16.MT88.4 R148, [R210+0xb000] ;  /* 0x00b00000d294783b */ /* 0x000ea20000004200 */
[C---:B------:R-:W-:Y:S02]  /*17780*/  FMUL.FTZ R86, R132.reuse, R86 ;  /* 0x0000005684567220 */ /* 0x040fe40000410000 */
[----:B------:R-:W-:Y:S02]  /*17790*/  FMUL.FTZ R87, R132, R87 ;  /* 0x0000005784577220 */ /* 0x000fe40000410000 */
[----:B------:R-:W-:Y:S02]  /*177a0*/  FFMA.FTZ R138, R233, c[0x0][0x23c], -R184 ;  /* 0x00008f00e98a7a23 */ /* 0x000fe400000108b8 */
[----:B-1----:R-:W-:Y:S02]  /*177b0*/  FFMA.FTZ R139, R232, c[0x0][0x23c], -R185 ;  /* 0x00008f00e88b7a23 */ /* 0x002fe400000108b9 */
[----:B------:R1:W-:Y:S01]  /*177c0*/  MUFU.EX2 R194, R138 ;  /* 0x0000008a00c27308 */ /* 0x0003e20000000800 */
[-C--:B---3--:R-:W-:Y:S01]  /*177d0*/  HMMA.16816.F32 R84, R176, R144.reuse, R84 ;  /* 0x00000090b054723c */ /* 0x088fe20000001854 */
[C---:B------:R-:W-:Y:S01]  /*177e0*/  FMUL.FTZ R88, R2.reuse, R88 ;  /* 0x0000005802587220 */ /* 0x040fe20000410000 */
[----:B------:R-:W3:Y:S01]  /*177f0*/  LDL.LU R232, [R1+0x18] ;  /* 0x0000180001e87983 */ /* 0x000ee20000300800 */
[----:B------:R-:W-:Y:S02]  /*17800*/  FMUL.FTZ R89, R2, R89 ;  /* 0x0000005902597220 */ /* 0x000fe40000410000 */
[C---:B------:R-:W-:Y:S02]  /*17810*/  FMUL.FTZ R90, R0.reuse, R90 ;  /* 0x0000005a005a7220 */ /* 0x040fe40000410000 */
[----:B------:R-:W-:Y:S02]  /*17820*/  FMUL.FTZ R91, R0, R91 ;  /* 0x0000005b005b7220 */ /* 0x000fe40000410000 */
[----:B-----5:R-:W-:Y:S01]  /*17830*/  FFMA.FTZ R3, R231, c[0x0][0x23c], -R142 ;  /* 0x00008f00e7037a23 */ /* 0x020fe2000001088e */
[----:B------:R5:W-:Y:S01]  /*17840*/  MUFU.EX2 R193, R139 ;  /* 0x0000008b00c17308 */ /* 0x000be20000000800 */
[----:B------:R-:W3:Y:S01]  /*17850*/  LDL.LU R231, [R1+0x1c] ;  /* 0x00001c0001e77983 */ /* 0x000ee20000300800 */
[C---:B------:R-:W-:Y:S02]  /*17860*/  FMUL.FTZ R92, R2.reuse, R92 ;  /* 0x0000005c025c7220 */ /* 0x040fe40000410000 */
[C---:B------:R-:W-:Y:S01]  /*17870*/  HMMA.16816.F32 R88, R180.reuse, R144, R88 ;  /* 0x00000090b458723c */ /* 0x040fe20000001858 */
[----:B------:R-:W-:Y:S01]  /*17880*/  FMUL.FTZ R93, R2, R93 ;  /* 0x0000005d025d7220 */ /* 0x000fe20000410000 */
[----:B------:R-:W3:Y:S01]  /*17890*/  LDL.LU R230, [R1+0x20] ;  /* 0x0000200001e67983 */ /* 0x000ee20000300800 */
[C---:B------:R-:W-:Y:S02]  /*178a0*/  FMUL.FTZ R94, R0.reuse, R94 ;  /* 0x0000005e005e7220 */ /* 0x040fe40000410000 */
[----:B------:R-:W-:Y:S01]  /*178b0*/  FMUL.FTZ R95, R0, R95 ;  /* 0x0000005f005f7220 */ /* 0x000fe20000410000 */
[----:B------:R-:W3:Y:S01]  /*178c0*/  LDL.LU R229, [R1+0x24] ;  /* 0x0000240001e57983 */ /* 0x000ee20000300800 */
[C---:B------:R-:W-:Y:S01]  /*178d0*/  FMUL.FTZ R96, R133.reuse, R96 ;  /* 0x0000006085607220 */ /* 0x040fe20000410000 */
[----:B------:R-:W2:Y:S01]  /*178e0*/  MUFU.EX2 R196, R3 ;  /* 0x0000000300c47308 */ /* 0x000ea20000000800 */
[----:B------:R-:W-:Y:S03]  /*178f0*/  FMUL.FTZ R97, R133, R97 ;  /* 0x0000006185617220 */ /* 0x000fe60000410000 */
[-C--:B------:R-:W-:Y:S01]  /*17900*/  HMMA.16816.F32 R92, R180, R146.reuse, R92 ;  /* 0x00000092b45c723c */ /* 0x080fe2000000185c */
[----:B------:R-:W-:Y:S01]  /*17910*/  FMUL.FTZ R98, R132, R98 ;  /* 0x0000006284627220 */ /* 0x000fe20000410000 */
[----:B-1----:R-:W-:Y:S01]  /*17920*/  LOP3.LUT R138, R154, 0xff, RZ, 0xc0, !PT ;  /* 0x000000ff9a8a7812 */ /* 0x002fe200078ec0ff */
[----:B------:R-:W-:Y:S02]  /*17930*/  FMUL.FTZ R99, R132, R99 ;  /* 0x0000006384637220 */ /* 0x000fe40000410000 */
[----:B------:R-:W-:Y:S01]  /*17940*/  FMUL.FTZ R104, R2, R104 ;  /* 0x0000006802687220 */ /* 0x000fe20000410000 */
[----:B------:R-:W-:Y:S01]  /*17950*/  PRMT R153, R138, 0x5410, R153 ;  /* 0x000054108a997816 */ /* 0x000fe20000000099 */
[----:B------:R-:W-:Y:S01]  /*17960*/  FFMA.FTZ R138, R234, c[0x0][0x23c], -R185 ;  /* 0x00008f00ea8a7a23 */ /* 0x000fe200000108b9 */
[----:B-----5:R-:W-:Y:S01]  /*17970*/  LOP3.LUT R139, R141, 0xffff, RZ, 0xc0, !PT ;  /* 0x0000ffff8d8b7812 */ /* 0x020fe200078ec0ff */
[----:B------:R-:W-:Y:S01]  /*17980*/  FMUL.FTZ R105, R2, R105 ;  /* 0x0000006902697220 */ /* 0x000fe20000410000 */
[C---:B------:R-:W-:Y:S01]  /*17990*/  HMMA.16816.F32 R96, R176.reuse, R146, R96 ;  /* 0x00000092b060723c */ /* 0x040fe20000001860 */
[----:B------:R-:W1:Y:S01]  /*179a0*/  LDSM.16.MT88.4 R144, [R209+0xb000] ;  /* 0x00b00000d190783b */ /* 0x000e620000004200 */
[C---:B------:R-:W-:Y:S01]  /*179b0*/  FMUL.FTZ R100, R133.reuse, R100 ;  /* 0x0000006485647220 */ /* 0x040fe20000410000 */
[----:B------:R5:W1:Y:S01]  /*179c0*/  MUFU.EX2 R192, R138 ;  /* 0x0000008a00c07308 */ /* 0x000a620000000800 */
[----:B------:R-:W-:Y:S01]  /*179d0*/  FMUL.FTZ R101, R133, R101 ;  /* 0x0000006585657220 */ /* 0x000fe20000410000 */
[----:B------:R-:W-:Y:S01]  /*179e0*/  SHF.R.U32.HI R139, RZ, 0x8, R139 ;  /* 0x00000008ff8b7819 */ /* 0x000fe2000001168b */
[C---:B------:R-:W-:Y:S02]  /*179f0*/  FMUL.FTZ R102, R132.reuse, R102 ;  /* 0x0000006684667220 */ /* 0x040fe40000410000 */
[----:B------:R-:W-:Y:S04]  /*17a00*/  FMUL.FTZ R103, R132, R103 ;  /* 0x0000006784677220 */ /* 0x000fe80000410000 */
[C---:B------:R-:W-:Y:S02]  /*17a10*/  FMUL.FTZ R106, R0.reuse, R106 ;  /* 0x0000006a006a7220 */ /* 0x040fe40000410000 */
[----:B------:R-:W-:Y:S01]  /*17a20*/  FMUL.FTZ R107, R0, R107 ;  /* 0x0000006b006b7220 */ /* 0x000fe20000410000 */
[-C--:B--2---:R-:W-:Y:S01]  /*17a30*/  HMMA.16816.F32 R100, R176, R148.reuse, R100 ;  /* 0x00000094b064723c */ /* 0x084fe20000001864 */
[C---:B------:R-:W-:Y:S02]  /*17a40*/  FMUL.FTZ R108, R2.reuse, R108 ;  /* 0x0000006c026c7220 */ /* 0x040fe40000410000 */
[----:B------:R-:W-:Y:S02]  /*17a50*/  FMUL.FTZ R109, R2, R109 ;  /* 0x0000006d026d7220 */ /* 0x000fe40000410000 */
[C---:B------:R-:W-:Y:S02]  /*17a60*/  FMUL.FTZ R110, R0.reuse, R110 ;  /* 0x0000006e006e7220 */ /* 0x040fe40000410000 */
[----:B------:R-:W-:Y:S01]  /*17a70*/  FMUL.FTZ R111, R0, R111 ;  /* 0x0000006f006f7220 */ /* 0x000fe20000410000 */
[C---:B------:R-:W-:Y:S01]  /*17a80*/  HMMA.16816.F32 R104, R180.reuse, R148, R104 ;  /* 0x00000094b468723c */ /* 0x040fe20000001868 */
[----:B------:R-:W-:Y:S03]  /*17a90*/  FMUL.FTZ R120, R2, R120 ;  /* 0x0000007802787220 */ /* 0x000fe60000410000 */
[--C-:B-----5:R-:W-:Y:S02]  /*17aa0*/  FFMA.FTZ R138, R236, c[0x0][0x23c], -R184.reuse ;  /* 0x00008f00ec8a7a23 */ /* 0x120fe400000108b8 */
[----:B------:R-:W-:Y:S02]  /*17ab0*/  FFMA.FTZ R184, R237, c[0x0][0x23c], -R184 ;  /* 0x00008f00edb87a23 */ /* 0x000fe400000108b8 */
[-C--:B------:R-:W-:Y:S01]  /*17ac0*/  HMMA.16816.F32 R108, R180, R150.reuse, R108 ;  /* 0x00000096b46c723c */ /* 0x080fe2000000186c */
[C---:B------:R-:W-:Y:S01]  /*17ad0*/  FMUL.FTZ R112, R133.reuse, R112 ;  /* 0x0000007085707220 */ /* 0x040fe20000410000 */
[----:B------:R2:W-:Y:S02]  /*17ae0*/  MUFU.EX2 R191, R138 ;  /* 0x0000008a00bf7308 */ /* 0x0005e40000000800 */
[----:B------:R-:W-:Y:S02]  /*17af0*/  FMUL.FTZ R113, R133, R113 ;  /* 0x0000007185717220 */ /* 0x000fe40000410000 */
[C---:B------:R-:W-:Y:S02]  /*17b00*/  FMUL.FTZ R114, R132.reuse, R114 ;  /* 0x0000007284727220 */ /* 0x040fe40000410000 */
[----:B------:R-:W-:Y:S04]  /*17b10*/  FMUL.FTZ R115, R132, R115 ;  /* 0x0000007384737220 */ /* 0x000fe80000410000 */
[----:B------:R-:W-:Y:S03]  /*17b20*/  IMAD.WIDE.U32 R142, R143, -0x2daee0ad, RZ ;  /* 0xd2511f538f8e7825 */ /* 0x000fe600078e00ff */
[C---:B------:R-:W-:Y:S01]  /*17b30*/  HMMA.16816.F32 R112, R176.reuse, R150, R112 ;  /* 0x00000096b070723c */ /* 0x040fe20000001870 */
[----:B------:R-:W-:Y:S01]  /*17b40*/  FMUL.FTZ R116, R133, R116 ;  /* 0x0000007485747220 */ /* 0x000fe20000410000 */
[----:B------:R-:W-:Y:S01]  /*17b50*/  LOP3.LUT R3, R143, UR17, R190, 0x96, !PT ;  /* 0x000000118f037c12 */ /* 0x000fe2000f8e96be */
[----:B------:R-:W-:Y:S01]  /*17b60*/  FMUL.FTZ R117, R133, R117 ;  /* 0x0000007585757220 */ /* 0x000fe20000410000 */
[----:B------:R-:W-:Y:S01]  /*17b70*/  LOP3.LUT R154, R142, 0xff, RZ, 0xc0, !PT ;  /* 0x000000ff8e9a7812 */ /* 0x000fe200078ec0ff */
[----:B------:R-:W-:Y:S01]  /*17b80*/  FMUL.FTZ R118, R132, R118 ;  /* 0x0000007684767220 */ /* 0x000fe20000410000 */
[----:B------:R-:W-:Y:S01]  /*17b90*/  LOP3.LUT R148, R142, 0xffff, RZ, 0xc0, !PT ;  /* 0x0000ffff8e947812 */ /* 0x000fe200078ec0ff */
[----:B------:R-:W-:Y:S01]  /*17ba0*/  FMUL.FTZ R119, R132, R119 ;  /* 0x0000007784777220 */ /* 0x000fe20000410000 */
[----:B------:R-:W-:Y:S01]  /*17bb0*/  SHF.R.U32.HI R143, RZ, 0x8, R152 ;  /* 0x00000008ff8f7819 */ /* 0x000fe20000011698 */
[----:B------:R-:W5:Y:S03]  /*17bc0*/  MUFU.EX2 R190, R184 ;  /* 0x000000b800be7308 */ /* 0x000f660000000800 */
[--C-:B------:R-:W-:Y:S01]  /*17bd0*/  SHF.R.U32.HI R152, RZ, 0x18, R142.reuse ;  /* 0x00000018ff987819 */ /* 0x100fe2000001168e */
[----:B------:R-:W-:Y:S01]  /*17be0*/  FMUL.FTZ R121, R2, R121 ;  /* 0x0000007902797220 */ /* 0x000fe20000410000 */
[-C--:B-1----:R-:W-:Y:S01]  /*17bf0*/  HMMA.16816.F32 R116, R176, R144.reuse, R116 ;  /* 0x00000090b074723c */ /* 0x082fe20000001874 */
[----:B------:R-:W-:Y:S01]  /*17c00*/  SHF.R.U32.HI R149, RZ, 0x10, R142 ;  /* 0x00000010ff957819 */ /* 0x000fe2000001168e */
[C---:B------:R-:W-:Y:S01]  /*17c10*/  FMUL.FTZ R122, R0.reuse, R122 ;  /* 0x0000007a007a7220 */ /* 0x040fe20000410000 */
[----:B------:R-:W-:Y:S01]  /*17c20*/  SHF.R.U32.HI R142, RZ, 0x10, R141 ;  /* 0x00000010ff8e7819 */ /* 0x000fe2000001168d */
[----:B------:R-:W-:Y:S01]  /*17c30*/  FMUL.FTZ R123, R0, R123 ;  /* 0x0000007b007b7220 */ /* 0x000fe20000410000 */
[----:B------:R-:W-:Y:S01]  /*17c40*/  PRMT R155, R155, 0x5410, R143 ;  /* 0x000054109b9b7816 */ /* 0x000fe2000000008f */
[C---:B------:R-:W-:Y:S01]  /*17c50*/  FMUL.FTZ R124, R2.reuse, R124 ;  /* 0x0000007c027c7220 */ /* 0x040fe20000410000 */
[----:B------:R-:W-:Y:S01]  /*17c60*/  SHF.R.U32.HI R148, RZ, 0x8, R148 ;  /* 0x00000008ff947819 */ /* 0x000fe20000011694 */
[----:B------:R-:W-:Y:S01]  /*17c70*/  FMUL.FTZ R125, R2, R125 ;  /* 0x0000007d027d7220 */ /* 0x000fe20000410000 */
[----:B------:R-:W-:Y:S02]  /*17c80*/  LOP3.LUT R143, R141, 0xff, RZ, 0xc0, !PT ;  /* 0x000000ff8d8f7812 */ /* 0x000fe400078ec0ff */
[C---:B------:R-:W-:Y:S01]  /*17c90*/  HMMA.16816.F32 R120, R180.reuse, R144, R120 ;  /* 0x00000090b478723c */ /* 0x040fe20000001878 */
[----:B------:R-:W-:Y:S01]  /*17ca0*/  SHF.R.U32.HI R141, RZ, 0x18, R141 ;  /* 0x00000018ff8d7819 */ /* 0x000fe2000001168d */
[----:B------:R-:W-:Y:S01]  /*17cb0*/  FMUL.FTZ R126, R0, R126 ;  /* 0x0000007e007e7220 */ /* 0x000fe20000410000 */
[----:B------:R-:W-:Y:S01]  /*17cc0*/  LOP3.LUT R142, R142, 0xff, RZ, 0xc0, !PT ;  /* 0x000000ff8e8e7812 */ /* 0x000fe200078ec0ff */
[----:B------:R-:W-:Y:S01]  /*17cd0*/  FMUL.FTZ R127, R0, R127 ;  /* 0x0000007f007f7220 */ /* 0x000fe20000410000 */
[----:B------:R-:W-:Y:S01]  /*17ce0*/  PRMT R154, R154, 0x5410, R148 ;  /* 0x000054109a9a7816 */ /* 0x000fe20000000094 */
[----:B------:R-:W-:Y:S01]  /*17cf0*/  FMUL.FTZ R128, R133, R128 ;  /* 0x0000008085807220 */ /* 0x000fe20000410000 */
[----:B------:R-:W-:Y:S01]  /*17d00*/  PRMT R148, R142, 0x5410, R141 ;  /* 0x000054108e947816 */ /* 0x000fe2000000008d */
[--C-:B------:R-:W-:Y:S01]  /*17d10*/  FFMA.FTZ R141, R240, c[0x0][0x23c], -R185.reuse ;  /* 0x00008f00f08d7a23 */ /* 0x100fe200000108b9 */
[----:B------:R-:W-:Y:S02]  /*17d20*/  LOP3.LUT R149, R149, 0xff, RZ, 0xc0, !PT ;  /* 0x000000ff95957812 */ /* 0x000fe400078ec0ff */
[-C--:B------:R-:W-:Y:S01]  /*17d30*/  HMMA.16816.F32 R124, R180, R146.reuse, R124 ;  /* 0x00000092b47c723c */ /* 0x080fe2000000187c */
[----:B------:R1:W-:Y:S01]  /*17d40*/  MUFU.EX2 R189, R141 ;  /* 0x0000008d00bd7308 */ /* 0x0003e20000000800 */
[----:B------:R-:W-:Y:S01]  /*17d50*/  FFMA.FTZ R185, R140, c[0x0][0x23c], -R185 ;  /* 0x00008f008cb97a23 */ /* 0x000fe200000108b9 */
[----:B------:R-:W-:Y:S01]  /*17d60*/  PRMT R152, R149, 0x5410, R152 ;  /* 0x0000541095987816 */ /* 0x000fe20000000098 */
[----:B------:R-:W-:Y:S01]  /*17d70*/  FMUL.FTZ R129, R133, R129 ;  /* 0x0000008185817220 */ /* 0x000fe20000410000 */
[----:B------:R-:W-:Y:S01]  /*17d80*/  PRMT R149, R143, 0x5410, R139 ;  /* 0x000054108f957816 */ /* 0x000fe2000000008b */
[C---:B------:R-:W-:Y:S01]  /*17d90*/  FMUL.FTZ R130, R132.reuse, R130 ;  /* 0x0000008284827220 */ /* 0x040fe20000410000 */
[C---:B--2---:R-:W-:Y:S01]  /*17da0*/  LOP3.LUT R138, R3.reuse, 0xffff, RZ, 0xc0, !PT ;  /* 0x0000ffff038a7812 */ /* 0x044fe200078ec0ff */
[----:B------:R-:W-:Y:S01]  /*17db0*/  FMUL.FTZ R131, R132, R131 ;  /* 0x0000008384837220 */ /* 0x000fe20000410000 */
[--C-:B------:R-:W-:Y:S01]  /*17dc0*/  SHF.R.U32.HI R139, RZ, 0x10, R3.reuse ;  /* 0x00000010ff8b7819 */ /* 0x100fe20000011603 */
[----:B------:R-:W2:Y:S01]  /*17dd0*/  LDSM.16.MT88.4 R180, [R210+0xa800] ;  /* 0x00a80000d2b4783b */ /* 0x000ea20000004200 */
[----:B------:R5:W2:Y:S01]  /*17de0*/  MUFU.EX2 R188, R185 ;  /* 0x000000b900bc7308 */ /* 0x000aa20000000800 */
[--C-:B------:R-:W-:Y:S01]  /*17df0*/  HSET2.LE.AND R142, R155, R160.reuse, PT ;  /* 0x000000a09b8e7233 */ /* 0x100fe20003803000 */
[----:B------:R-:W-:Y:S01]  /*17e00*/  LOP3.LUT R144, R3, 0xff, RZ, 0xc0, !PT ;  /* 0x000000ff03907812 */ /* 0x000fe200078ec0ff */
[--C-:B------:R-:W-:Y:S01]  /*17e10*/  HSET2.LE.AND R140, R149, R160.reuse, PT ;  /* 0x000000a0958c7233 */ /* 0x100fe20003803000 */
[----:B------:R-:W-:Y:S01]  /*17e20*/  HMMA.16816.F32 R128, R176, R146, R128 ;  /* 0x00000092b080723c */ /* 0x000fe20000001880 */
[----:B------:R-:W-:Y:S02]  /*17e30*/  SHF.R.U32.HI R143, RZ, 0x18, R3 ;  /* 0x00000018ff8f7819 */ /* 0x000fe40000011603 */
[----:B------:R-:W-:Y:S02]  /*17e40*/  LOP3.LUT R139, R139, 0xff, RZ, 0xc0, !PT ;  /* 0x000000ff8b8b7812 */ /* 0x000fe400078ec0ff */
[----:B------:R-:W-:Y:S02]  /*17e50*/  SHF.R.U32.HI R138, RZ, 0x8, R138 ;  /* 0x00000008ff8a7819 */ /* 0x000fe4000001168a */
[----:B----4-:R-:W-:Y:S01]  /*17e60*/  F2FP.PACK_AB R3, R202, R203 ;  /* 0x000000cbca03723e */ /* 0x010fe200000000ff */
[--C-:B------:R-:W-:Y:S01]  /*17e70*/  HSET2.LE.AND R178, R154, R160.reuse, PT ;  /* 0x000000a09ab27233 */ /* 0x100fe20003803000 */
[----:B------:R-:W-:Y:S03]  /*17e80*/  PRMT R138, R144, 0x5410, R138 ;  /* 0x00005410908a7816 */ /* 0x000fe6000000008a */
[----:B------:R-:W-:Y:S01]  /*17e90*/  PRMT R144, R139, 0x5410, R143 ;  /* 0x000054108b907816 */ /* 0x000fe2000000008f */
[--C-:B------:R-:W-:Y:S01]  /*17ea0*/  HSET2.LE.AND R143, R153, R160.reuse, PT ;  /* 0x000000a0998f7233 */ /* 0x100fe20003803000 */
[----:B------:R-:W-:Y:S01]  /*17eb0*/  LOP3.LUT R142, R142, R3, RZ, 0xc0, !PT ;  /* 0x000000038e8e7212 */ /* 0x000fe200078ec0ff */
[--C-:B-1----:R-:W-:Y:S01]  /*17ec0*/  HSET2.LE.AND R141, R148, R160.reuse, PT ;  /* 0x000000a0948d7233 */ /* 0x102fe20003803000 */
[----:B------:R-:W-:Y:S01]  /*17ed0*/  F2FP.PACK_AB R3, R200, R201 ;  /* 0x000000c9c803723e */ /* 0x000fe200000000ff */
[--C-:B------:R-:W-:Y:S01]  /*17ee0*/  HSET2.LE.AND R176, R138, R160.reuse, PT ;  /* 0x000000a08ab07233 */ /* 0x100fe20003803000 */
[----:B------:R-:W-:Y:S01]  /*17ef0*/  F2FP.PACK_AB R138, R196, R197 ;  /* 0x000000c5c48a723e */ /* 0x000fe200000000ff */
[--C-:B------:R-:W-:Y:S01]  /*17f00*/  HSET2.LE.AND R177, R144, R160.reuse, PT ;  /* 0x000000a090b17233 */ /* 0x100fe20003803000 */
[----:B------:R-:W-:Y:S01]  /*17f10*/  LOP3.LUT R143, R143, R3, RZ, 0xc0, !PT ;  /* 0x000000038f8f7212 */ /* 0x000fe200078ec0ff */
[----:B------:R-:W-:Y:S01]  /*17f20*/  HSET2.LE.AND R179, R152, R160, PT ;  /* 0x000000a098b37233 */ /* 0x000fe20003803000 */
[----:B------:R-:W-:Y:S01]  /*17f30*/  F2FP.PACK_AB R3, R199, R198 ;  /* 0x000000c6c703723e */ /* 0x000fe200000000ff */
[----:B-----5:R-:W1:Y:S01]  /*17f40*/  LDSM.16.MT88.4 R184, [R209+0xa800] ;  /* 0x00a80000d1b8783b */ /* 0x020e620000004200 */
[----:B------:R-:W-:Y:S02]  /*17f50*/  LOP3.LUT R141, R141, R138, RZ, 0xc0, !PT ;  /* 0x0000008a8d8d7212 */ /* 0x000fe400078ec0ff */
[----:B------:R-:W-:Y:S02]  /*17f60*/  LOP3.LUT R140, R140, R3, RZ, 0xc0, !PT ;  /* 0x000000038c8c7212 */ /* 0x000fe400078ec0ff */
[----:B------:R-:W-:Y:S02]  /*17f70*/  F2FP.PACK_AB R139, R194, R195 ;  /* 0x000000c3c28b723e */ /* 0x000fe400000000ff */
[----:B------:R-:W-:Y:S02]  /*17f80*/  F2FP.PACK_AB R3, R192, R193 ;  /* 0x000000c1c003723e */ /* 0x000fe400000000ff */
[----:B------:R-:W-:Y:S01]  /*17f90*/  LOP3.LUT R176, R176, R139, RZ, 0xc0, !PT ;  /* 0x0000008bb0b07212 */ /* 0x000fe200078ec0ff */
[-C--:B------:R-:W-:Y:S01]  /*17fa0*/  HMMA.16816.F32 R144, R140, R156.reuse, R4 ;  /* 0x0000009c8c90723c */ /* 0x080fe20000001804 */
[----:B------:R-:W-:Y:S01]  /*17fb0*/  F2FP.PACK_AB R138, R190, R191 ;  /* 0x000000bfbe8a723e */ /* 0x000fe200000000ff */
[----:B------:R-:W4:Y:S01]  /*17fc0*/  LDSM.16.MT88.4 R4, [R205+0xb800] ;  /* 0x00b80000cd04783b */ /* 0x000f220000004200 */
[----:B--2---:R-:W-:Y:S02]  /*17fd0*/  F2FP.PACK_AB R139, R188, R189 ;  /* 0x000000bdbc8b723e */ /* 0x004fe400000000ff */
[----:B------:R-:W-:Y:S02]  /*17fe0*/  LOP3.LUT R177, R177, R3, RZ, 0xc0, !PT ;  /* 0x00000003b1b17212 */ /* 0x000fe400078ec0ff */
[----:B------:R-:W-:Y:S01]  /*17ff0*/  LOP3.LUT R178, R178, R138, RZ, 0xc0, !PT ;  /* 0x0000008ab2b27212 */ /* 0x000fe200078ec0ff */
[----:B------:R-:W-:Y:S01]  /*18000*/  IMAD.MOV.U32 R138, RZ, RZ, R134 ;  /* 0x000000ffff8a7224 */ /* 0x000fe200078e0086 */
[----:B------:R-:W-:Y:S03]  /*18010*/  LOP3.LUT R179, R179, R139, RZ, 0xc0, !PT ;  /* 0x0000008bb3b37212 */ /* 0x000fe600078ec0ff */
[----:B------:R-:W-:Y:S04]  /*18020*/  IMAD.MOV.U32 R139, RZ, RZ, R137 ;  /* 0x000000ffff8b7224 */ /* 0x000fe800078e0089 */
[C---:B------:R-:W-:Y:S01]  /*18030*/  HMMA.16816.F32 R148, R176.reuse, R156, R8 ;  /* 0x0000009cb094723c */ /* 0x040fe20000001808 */
[----:B------:R-:W2:Y:S07]  /*18040*/  LDSM.16.MT88.4 R8, [R207+0xb800] ;  /* 0x00b80000cf08783b */ /* 0x000eae0000004200 */
[-C--:B------:R-:W-:Y:S01]  /*18050*/  HMMA.16816.F32 R152, R176, R158.reuse, R12 ;  /* 0x0000009eb098723c */ /* 0x080fe2000000180c */
[----:B------:R-:W5:Y:S07]  /*18060*/  LDSM.16.MT88.4 R12, [R210+0xb800] ;  /* 0x00b80000d20c783b */ /* 0x000f6e0000004200 */
[C---:B------:R-:W-:Y:S01]  /*18070*/  HMMA.16816.F32 R156, R140.reuse, R158, R16 ;  /* 0x0000009e8c9c723c */ /* 0x040fe20000001810 */
[----:B------:R-:W1:Y:S07]  /*18080*/  LDSM.16.MT88.4 R16, [R209+0xb800] ;  /* 0x00b80000d110783b */ /* 0x000e6e0000004200 */
        /* <DEDUP_REMOVED lines=12> */
[-C--:B----4-:R-:W-:Y:S01]  /*18150*/  HMMA.16816.F32 R68, R140, R4.reuse, R68 ;  /* 0x000000048c44723c */ /* 0x090fe20000001844 */
[----:B---3--:R-:W-:Y:S04]  /*18160*/  FFMA.FTZ R3, R133, R232, R248 ;  /* 0x000000e885037223 */ /* 0x008fe800000100f8 */
[----:B------:R-:W-:Y:S03]  /*18170*/  FADD.FTZ R3, R247, R3 ;  /* 0x00000003f7037221 */ /* 0x000fe60000010000 */
[C---:B------:R-:W-:Y:S01]  /*18180*/  HMMA.16816.F32 R72, R176.reuse, R4, R72 ;  /* 0x00000004b048723c */ /* 0x040fe20000001848 */
[----:B------:R-:W-:Y:S03]  /*18190*/  FADD.FTZ R3, R251, R3 ;  /* 0x00000003fb037221 */ /* 0x000fe60000010000 */
[----:B------:R-:W-:Y:S02]  /*181a0*/  FFMA.FTZ R132, R132, R231, R246 ;  /* 0x000000e784847223 */ /* 0x000fe400000100f6 */
[----:B------:R-:W-:Y:S02]  /*181b0*/  FADD.FTZ R3, R252, R3 ;  /* 0x00000003fc037221 */ /* 0x000fe40000010000 */
[-C--:B------:R-:W-:Y:S01]  /*181c0*/  HMMA.16816.F32 R76, R176, R6.reuse, R76 ;  /* 0x00000006b04c723c */ /* 0x080fe2000000184c */
[----:B------:R-:W-:Y:S03]  /*181d0*/  FFMA.FTZ R2, R2, R230, R244 ;  /* 0x000000e602027223 */ /* 0x000fe600000100f4 */
[----:B------:R-:W-:Y:S02]  /*181e0*/  FADD.FTZ R3, R198, R3 ;  /* 0x00000003c6037221 */ /* 0x000fe40000010000 */
[----:B------:R-:W-:Y:S02]  /*181f0*/  FADD.FTZ R5, R243, R2 ;  /* 0x00000002f3057221 */ /* 0x000fe40000010000 */
[C---:B------:R-:W-:Y:S01]  /*18200*/  HMMA.16816.F32 R80, R140.reuse, R6, R80 ;  /* 0x000000068c50723c */ /* 0x040fe20000001850 */
[----:B------:R-:W-:Y:S03]  /*18210*/  FFMA.FTZ R0, R0, R229, R242 ;  /* 0x000000e500007223 */ /* 0x000fe600000100f2 */
[----:B------:R-:W-:Y:S02]  /*18220*/  FADD.FTZ R132, R245, R132 ;  /* 0x00000084f5847221 */ /* 0x000fe40000010000 */
[----:B------:R-:W-:Y:S02]  /*18230*/  FADD.FTZ R4, R241, R0 ;  /* 0x00000000f1047221 */ /* 0x000fe40000010000 */
        /* <DEDUP_REMOVED lines=16> */
[-C--:B-----5:R-:W-:Y:S01]  /*18340*/  HMMA.16816.F32 R100, R140, R12.reuse, R100 ;  /* 0x0000000c8c64723c */ /* 0x0a0fe20000001864 */
        /* <DEDUP_REMOVED lines=10> */
[----:B------:R-:W-:Y:S02]  /*183f0*/  FADD.FTZ R2, R191, R2 ;  /* 0x00000002bf027221 */ /* 0x000fe40000010000 */
[----:B------:R-:W-:Y:S01]  /*18400*/  IMAD.MOV.U32 R132, RZ, RZ, R135 ;  /* 0x000000ffff847224 */ /* 0x000fe200078e0087 */
[----:B------:R1:W-:Y:S01]  /*18410*/  STL [R1+0x1c], R3 ;  /* 0x00001c0301007387 */ /* 0x0003e20000100800 */
[C---:B------:R-:W-:Y:S01]  /*18420*/  HMMA.16816.F32 R112, R140.reuse, R14, R112 ;  /* 0x0000000e8c70723c */ /* 0x040fe20000001870 */
[----:B------:R-:W-:Y:S05]  /*18430*/  FADD.FTZ R2, R190, R2 ;  /* 0x00000002be027221 */ /* 0x000fea0000010000 */
[----:B------:R2:W-:Y:S02]  /*18440*/  STL [R1+0x20], R2 ;  /* 0x0000200201007387 */ /* 0x0005e40000100800 */
[-C--:B------:R-:W-:Y:S02]  /*18450*/  HMMA.16816.F32 R116, R140, R16.reuse, R116 ;  /* 0x000000108c74723c */ /* 0x080fe40000001874 */
[----:B------:R2:W-:Y:S06]  /*18460*/  STL [R1+0x24], R0 ;  /* 0x0000240001007387 */ /* 0x0005ec0000100800 */
[C---:B------:R-:W-:Y:S08]  /*18470*/  HMMA.16816.F32 R120, R176.reuse, R16, R120 ;  /* 0x00000010b078723c */ /* 0x040ff00000001878 */
[-C--:B------:R-:W-:Y:S01]  /*18480*/  HMMA.16816.F32 R124, R176, R18.reuse, R124 ;  /* 0x00000012b07c723c */ /* 0x080fe2000000187c */
[----:B-1----:R-:W-:Y:S07]  /*18490*/  IMAD.MOV.U32 R3, RZ, RZ, R136 ;  /* 0x000000ffff037224 */ /* 0x002fee00078e0088 */
[----:B------:R-:W-:Y:S01]  /*184a0*/  HMMA.16816.F32 R128, R140, R18, R128 ;  /* 0x000000128c80723c */ /* 0x000fe20000001880 */
[----:B--2---:R-:W-:-:S07]  /*184b0*/  @P0 BRA `(.L_x_1456) ;  /* 0xffffcd2000000947 */ /* 0x004fce000383ffff */
.L_x_1455:
[----:B------:R-:W2:Y:S04]  /*184c0*/  LDL.LU R7, [R1+0x18] ;  /* 0x0000180001077983 */ /* 0x000ea80000300800 */
[----:B------:R-:W1:Y:S01]  /*184d0*/  S2R R178, SR_TID.X ;  /* 0x0000000000b27919 */ /* 0x000e620000002100 */
[----:B------:R-:W3:Y:S01]  /*184e0*/  S2UR UR7, SR_CTAID.Y ;  /* 0x00000000000779c3 */ /* 0x000ee20000002600 */
[----:B------:R-:W-:-:S02]  /*184f0*/  UISETP.NE.AND UP4, UPT, UR26, -0x1, UPT ;  /* 0xffffffff1a00788c */ /* 0x000fc4000bf85270 */
[----:B------:R-:W4:Y:S01]  /*18500*/  LDL.LU R5, [R1+0x1c] ;  /* 0x00001c0001057983 */ /* 0x000f220000300800 */
[----:B------:R-:W-:-:S03]  /*18510*/  ULDC.64 UR4, c[0x0][0x1e8] ;  /* 0x00007a0000047ab9 */ /* 0x000fc60000000a00 */
[----:B------:R-:W5:Y:S04]  /*18520*/  LDL.LU R6, [R1+0x20] ;  /* 0x0000200001067983 */ /* 0x000f680000300800 */
[----:B------:R-:W5:Y:S01]  /*18530*/  LDL.LU R4, [R1+0x24] ;  /* 0x0000240001047983 */ /* 0x000f620000300800 */
[----:B------:R-:W-:Y:S01]  /*18540*/  ULDC.U8 UR11, c[0x0][0x329] ;  /* 0x0000ca40000b7ab9 */ /* 0x000fe20000000000 */
[----:B------:R-:W-:Y:S01]  /*18550*/  BSSY B0, `(.L_x_1459) ;  /* 0x00001b1000007945 */ /* 0x000fe20003800000 */
[----:B------:R-:W-:Y:S02]  /*18560*/  UISETP.NE.AND UP3, UPT, UR11, URZ, UPT ;  /* 0x0000003f0b00728c */ /* 0x000fe4000bf65270 */
[----:B------:R-:W-:Y:S02]  /*18570*/  ULDC.U8 UR10, c[0x0][0x328] ;  /* 0x0000ca00000a7ab9 */ /* 0x000fe40000000000 */
[----:B------:R-:W-:-:S02]  /*18580*/  @UP4 UIMAD.WIDE.U32 UR14, UR26, UR4, URZ ;  /* 0x000000041a0e42a5 */ /* 0x000fc4000f8e003f */
[----:B------:R-:W-:Y:S02]  /*18590*/  UISETP.NE.AND UP2, UPT, UR10, URZ, UPT ;  /* 0x0000003f0a00728c */ /* 0x000fe4000bf45270 */
[----:B------:R-:W-:Y:S01]  /*185a0*/  @UP4 UIMAD UR8, UR26, UR5, UR15 ;  /* 0x000000051a0842a4 */ /* 0x000fe2000f8e020f */
[----:B-1----:R-:W-:Y:S01]  /*185b0*/  SHF.R.S32.HI R177, RZ, 0x1f, R178 ;  /* 0x0000001fffb17819 */ /* 0x002fe200000114b2 */
[----:B---3--:R-:W-:Y:S02]  /*185c0*/  @!UP4 USHF.R.S32.HI UR12, URZ, 0x1f, UR7 ;  /* 0x0000001f3f0cc899 */ /* 0x008fe40008011407 */
[----:B------:R-:W-:Y:S01]  /*185d0*/  @!UP3 UISETP.NE.AND UP1, UPT, UR10, URZ, UPT ;  /* 0x0000003f0a00b28c */ /* 0x000fe2000bf25270 */
[----:B------:R-:W1:Y:S01]  /*185e0*/  S2UR UR10, SR_CTAID.X ;  /* 0x00000000000a79c3 */ /* 0x000e620000002500 */
[----:B------:R-:W-:Y:S02]  /*185f0*/  ULDC.64 UR4, c[0x0][0x1e0] ;  /* 0x0000780000047ab9 */ /* 0x000fe40000000a00 */
[----:B------:R-:W-:-:S02]  /*18600*/  UISETP.EQ.AND UP2, UPT, UR11, URZ, UP2 ;  /* 0x0000003f0b00728c */ /* 0x000fc40009742270 */
[----:B------:R-:W-:Y:S02]  /*18610*/  @!UP4 UIMAD UR12, UR12, UR4, URZ ;  /* 0x000000040c0cc2a4 */ /* 0x000fe4000f8e023f */
[----:B------:R-:W-:Y:S01]  /*18620*/  ULDC UR9, c[0x0][0x214] ;  /* 0x0000850000097ab9 */ /* 0x000fe20000000800 */
[----:B------:R-:W3:Y:S01]  /*18630*/  S2UR UR11, SR_CTAID.Z ;  /* 0x00000000000b79c3 */ /* 0x000ee20000002700 */
[----:B------:R-:W-:Y:S02]  /*18640*/  @!UP4 UIMAD UR12, UR7, UR5, UR12 ;  /* 0x00000005070cc2a4 */ /* 0x000fe4000f8e020c */
[----:B------:R-:W-:Y:S02]  /*18650*/  @UP3 ULDC UR15, c[0x0][0x210] ;  /* 0x00008400000f3ab9 */ /* 0x000fe40000000800 */
[----:B------:R-:W-:Y:S02]  /*18660*/  ULDC UR5, c[0x0][0x234] ;  /* 0x00008d0000057ab9 */ /* 0x000fe40000000800 */
[----:B------:R-:W-:-:S02]  /*18670*/  @UP3 UIMAD UR15, UR15, UR9, URZ ;  /* 0x000000090f0f32a4 */ /* 0x000fc4000f8e023f */
[----:B------:R-:W-:Y:S02]  /*18680*/  UISETP.NE.OR UP0, UPT, UR26, -0x1, !UP2 ;  /* 0xffffffff1a00788c */ /* 0x000fe4000d705670 */
[----:B------:R-:W-:Y:S02]  /*18690*/  @!UP3 USEL UR15, UR9, UR5, !UP1 ;  /* 0x00000005090fb287 */ /* 0x000fe4000c800000 */
[----:B------:R-:W-:Y:S02]  /*186a0*/  @!UP4 UIMAD.WIDE.U32 UR18, UR7, UR4, URZ ;  /* 0x000000040712c2a5 */ /* 0x000fe4000f8e003f */
[----:B------:R-:W-:Y:S02]  /*186b0*/  @UP3 UMOV UR13, 0x1 ;  /* 0x00000001000d3882 */ /* 0x000fe40000000000 */
[----:B------:R-:W-:Y:S02]  /*186c0*/  ULDC UR4, c[0x0][0x1c0] ;  /* 0x0000700000047ab9 */ /* 0x000fe40000000800 */
[----:B------:R-:W-:-:S02]  /*186d0*/  @!UP3 UIMAD UR13, UR15, UR4, URZ ;  /* 0x000000040f0db2a4 */ /* 0x000fc4000f8e023f */
[----:B------:R-:W-:Y:S02]  /*186e0*/  @UP3 ULDC UR16, c[0x0][0x210] ;  /* 0x0000840000103ab9 */ /* 0x000fe40000000800 */
[----:B------:R-:W-:Y:S02]  /*186f0*/  UIMAD UR4, UR7, UR13, URZ ;  /* 0x0000000d070472a4 */ /* 0x000fe4000f8e023f */
[----:B------:R-:W-:Y:S02]  /*18700*/  @!UP3 UMOV UR16, 0x1 ;  /* 0x000000010010b882 */ /* 0x000fe40000000000 */
[----:B------:R-:W-:Y:S02]  /*18710*/  @!UP0 UIMAD UR26, UR7, UR9, URZ ;  /* 0x00000009071a82a4 */ /* 0x000fe4000f8e023f */
[----:B-1----:R-:W-:Y:S02]  /*18720*/  UIMAD UR10, UR10, UR16, URZ ;  /* 0x000000100a0a72a4 */ /* 0x002fe4000f8e023f */
[----:B------:R-:W-:-:S02]  /*18730*/  USEL UR4, UR4, URZ, !UP2 ;  /* 0x0000003f04047287 */ /* 0x000fc4000d000000 */
[----:B------:R-:W-:Y:S02]  /*18740*/  USHF.L.U32 UR10, UR10, 0x7, URZ ;  /* 0x000000070a0a7899 */ /* 0x000fe4000800063f */
[----:B---3--:R-:W-:Y:S02]  /*18750*/  UIMAD UR15, UR11, UR15, UR4 ;  /* 0x0000000f0b0f72a4 */ /* 0x008fe4000f8e0204 */
[----:B------:R-:W-:Y:S02]  /*18760*/  @!UP2 UMOV UR20, URZ ;  /* 0x0000003f0014ac82 */ /* 0x000fe40008000000 */
[----:B------:R-:W-:Y:S02]  /*18770*/  @UP2 UMOV UR20, UR26 ;  /* 0x0000001a00142c82 */ /* 0x000fe40008000000 */
[----:B------:R-:W-:Y:S02]  /*18780*/  @!UP2 UMOV UR21, URZ ;  /* 0x0000003f0015ac82 */ /* 0x000fe40008000000 */
[----:B------:R-:W-:-:S02]  /*18790*/  USHF.R.S32.HI UR4, URZ, 0x1f, UR10 ;  /* 0x0000001f3f047899 */ /* 0x000fc4000801140a */
[----:B------:R-:W-:Y:S02]  /*187a0*/  @UP2 USHF.R.S32.HI UR21, URZ, 0x1f, UR26 ;  /* 0x0000001f3f152899 */ /* 0x000fe4000801141a */
[----:B------:R-:W-:Y:S02]  /*187b0*/  USHF.R.S32.HI UR5, URZ, 0x1f, UR15 ;  /* 0x0000001f3f057899 */ /* 0x000fe4000801140f */
[----:B------:R-:W-:Y:S02]  /*187c0*/  UIADD3 UR10, UP1, UP0, UR10, UR20, UR15 ;  /* 0x000000140a0a7290 */ /* 0x000fe4000f83e00f */
[----:B------:R-:W-:Y:S02]  /*187d0*/  @!UP4 UIADD3 UR8, UR19, UR12, URZ ;  /* 0x0000000c1308c290 */ /* 0x000fe4000fffe03f */
[----:B------:R-:W-:Y:S02]  /*187e0*/  UIADD3.X UR4, UR4, UR21, UR5, UP1, UP0 ;  /* 0x0000001504047290 */ /* 0x000fe40008fe0405 */
[----:B------:R-:W-:Y:S01]  /*187f0*/  @!UP4 UMOV UR14, UR18 ;  /* 0x00000012000ecc82 */ /* 0x000fe20008000000 */
[----:B--2---:R-:W1:Y:S04]  /*18800*/  SHFL.BFLY PT, R2, R7, 0x2, 0x1f ;  /* 0x0c401f0007027f89 */ /* 0x004e6800000e0000 */
[----:B----4-:R-:W2:Y:S04]  /*18810*/  SHFL.BFLY PT, R0, R5, 0x2, 0x1f ;  /* 0x0c401f0005007f89 */ /* 0x010ea800000e0000 */
[----:B-----5:R-:W-:Y:S01]  /*18820*/  SHFL.BFLY PT, R3, R4, 0x2, 0x1f ;  /* 0x0c401f0004037f89 */ /* 0x020fe200000e0000 */
[----:B-1----:R-:W-:-:S05]  /*18830*/  FADD.FTZ R2, R2, R7 ;  /* 0x0000000702027221 */ /* 0x002fca0000010000 */
[----:B------:R-:W1:Y:S01]  /*18840*/  SHFL.BFLY PT, R133, R2, 0x1, 0x1f ;  /* 0x0c201f0002857f89 */ /* 0x000e6200000e0000 */
[----:B--2---:R-:W-:-:S03]  /*18850*/  FADD.FTZ R0, R0, R5 ;  /* 0x0000000500007221 */ /* 0x004fc60000010000 */
[----:B------:R-:W2:Y:S04]  /*18860*/  SHFL.BFLY PT, R5, R6, 0x2, 0x1f ;  /* 0x0c401f0006057f89 */ /* 0x000ea800000e0000 */
[----:B------:R-:W3:Y:S01]  /*18870*/  SHFL.BFLY PT, R132, R0, 0x1, 0x1f ;  /* 0x0c201f0000847f89 */ /* 0x000ee200000e0000 */
[----:B-1----:R-:W-:Y:S02]  /*18880*/  FADD.FTZ R133, R2, R133 ;  /* 0x0000008502857221 */ /* 0x002fe40000010000 */
[----:B------:R-:W-:Y:S01]  /*18890*/  FADD.FTZ R2, R3, R4 ;  /* 0x0000000403027221 */ /* 0x000fe20000010000 */
[----:B------:R-:W-:Y:S01]  /*188a0*/  MOV R4, 0x3f800000 ;  /* 0x3f80000000047802 */ /* 0x000fe20000000f00 */
[----:B--2---:R-:W-:Y:S01]  /*188b0*/  FADD.FTZ R5, R5, R6 ;  /* 0x0000000605057221 */ /* 0x004fe20000010000 */
[----:B------:R-:W-:-:S02]  /*188c0*/  FSETP.NE.FTZ.AND P6, PT, R133, RZ, PT ;  /* 0x000000ff8500720b */ /* 0x000fc40003fd5000 */
[----:B------:R-:W1:Y:S01]  /*188d0*/  SHFL.BFLY PT, R9, R2, 0x1, 0x1f ;  /* 0x0c201f0002097f89 */ /* 0x000e6200000e0000 */
[CC--:B------:R-:W-:Y:S01]  /*188e0*/  LEA.HI R6, R177.reuse, R178.reuse, RZ, 0x2 ;  /* 0x000000b2b1067211 */ /* 0x0c0fe200078f10ff */
[----:B---3--:R-:W-:Y:S01]  /*188f0*/  FADD.FTZ R132, R0, R132 ;  /* 0x0000008400847221 */ /* 0x008fe20000010000 */
[----:B------:R-:W-:Y:S01]  /*18900*/  MOV R0, 0x3f800000 ;  /* 0x3f80000000007802 */ /* 0x000fe20000000f00 */
[----:B------:R-:W2:Y:S01]  /*18910*/  SHFL.BFLY PT, R8, R5, 0x1, 0x1f ;  /* 0x0c201f0005087f89 */ /* 0x000ea200000e0000 */
[--C-:B------:R-:W-:Y:S02]  /*18920*/  SHF.R.S32.HI R3, RZ, 0x2, R6.reuse ;  /* 0x00000002ff037819 */ /* 0x100fe40000011406 */
[----:B------:R-:W-:Y:S02]  /*18930*/  SHF.R.S32.HI R7, RZ, 0x1f, R6 ;  /* 0x0000001fff077819 */ /* 0x000fe40000011406 */
[----:B------:R-:W-:Y:S02]  /*18940*/  LEA.HI R177, R177, R178, RZ, 0x5 ;  /* 0x000000b2b1b17211 */ /* 0x000fe400078f28ff */
[----:B------:R-:W-:Y:S01]  /*18950*/  LOP3.LUT R6, R6, 0x3ffffffc, RZ, 0xc0, !PT ;  /* 0x3ffffffc06067812 */ /* 0x000fe200078ec0ff */
[----:B------:R-:W3:Y:S01]  /*18960*/  @P6 MUFU.RCP R0, R133 ;  /* 0x0000008500006308 */ /* 0x000ee20000001000 */
[----:B------:R-:W-:-:S02]  /*18970*/  FSETP.NE.FTZ.AND P5, PT, R132, RZ, PT ;  /* 0x000000ff8400720b */ /* 0x000fc40003fb5000 */
[----:B------:R-:W-:-:S04]  /*18980*/  LEA.HI R7, R7, R3, RZ, 0x3 ;  /* 0x0000000307077211 */ /* 0x000fc800078f18ff */
[----:B------:R-:W-:-:S04]  /*18990*/  LOP3.LUT R25, R7, 0xfffffff8, RZ, 0xc0, !PT ;  /* 0xfffffff807197812 */ /* 0x000fc800078ec0ff */
[----:B------:R-:W-:Y:S01]  /*189a0*/  IADD3 R25, R3, -R25, RZ ;  /* 0x8000001903197210 */ /* 0x000fe20007ffe0ff */
[----:B-1----:R-:W-:Y:S01]  /*189b0*/  FADD.FTZ R138, R2, R9 ;  /* 0x00000009028a7221 */ /* 0x002fe20000010000 */
[----:B------:R-:W-:Y:S01]  /*189c0*/  MOV R2, 0x3f800000 ;  /* 0x3f80000000027802 */ /* 0x000fe20000000f00 */
[----:B------:R-:W-:Y:S01]  /*189d0*/  @P5 MUFU.RCP R4, R132 ;  /* 0x0000008400045308 */ /* 0x000fe20000001000 */
[----:B--2---:R-:W-:Y:S01]  /*189e0*/  FADD.FTZ R139, R5, R8 ;  /* 0x00000008058b7221 */ /* 0x004fe20000010000 */
[----:B------:R-:W-:Y:S01]  /*189f0*/  SHF.R.S32.HI R8, RZ, 0x5, R177 ;  /* 0x00000005ff087819 */ /* 0x000fe200000114b1 */
[----:B---3--:R-:W-:Y:S01]  /*18a00*/  FMUL.FTZ R0, R0, c[0x0][0x2dc] ;  /* 0x0000b70000007a20 */ /* 0x008fe20000410000 */
[----:B------:R-:W-:Y:S02]  /*18a10*/  IADD3 R5, -R6, R178, RZ ;  /* 0x000000b206057210 */ /* 0x000fe40007ffe1ff */
[----:B------:R-:W-:Y:S01]  /*18a20*/  FSETP.NE.FTZ.AND P4, PT, R139, RZ, PT ;  /* 0x000000ff8b00720b */ /* 0x000fe20003f95000 */
[----:B------:R-:W-:Y:S01]  /*18a30*/  FMUL.FTZ R144, R0, R144 ;  /* 0x0000009000907220 */ /* 0x000fe20000410000 */
[----:B------:R-:W-:Y:S01]  /*18a40*/  FSETP.NE.FTZ.AND P3, PT, R138, RZ, PT ;  /* 0x000000ff8a00720b */ /* 0x000fe20003f75000 */
[----:B------:R-:W-:Y:S01]  /*18a50*/  FMUL.FTZ R156, R0, R156 ;  /* 0x0000009c009c7220 */ /* 0x000fe20000410000 */
[----:B------:R-:W-:Y:S01]  /*18a60*/  LEA R176, R8, R5, 0x9 ;  /* 0x0000000508b07211 */ /* 0x000fe200078e48ff */
[C---:B------:R-:W-:Y:S01]  /*18a70*/  FMUL.FTZ R5, R0.reuse, R145 ;  /* 0x0000009100057220 */ /* 0x040fe20000410000 */
[----:B------:R-:W-:Y:S01]  /*18a80*/  R2P PR, R25, 0x6 ;  /* 0x0000000619007804 */ /* 0x000fe20000000000 */
[----:B------:R-:W-:-:S02]  /*18a90*/  FMUL.FTZ R157, R0, R157 ;  /* 0x0000009d009d7220 */ /* 0x000fc40000410000 */
[C---:B------:R-:W-:Y:S01]  /*18aa0*/  FMUL.FTZ R160, R0.reuse, R160 ;  /* 0x000000a000a07220 */ /* 0x040fe20000410000 */
[----:B------:R-:W-:Y:S01]  /*18ab0*/  F2FP.PACK_AB R5, R5, R144 ;  /* 0x000000900505723e */ /* 0x000fe200000000ff */
[C---:B------:R-:W-:Y:S02]  /*18ac0*/  FMUL.FTZ R11, R0.reuse, R161 ;  /* 0x000000a1000b7220 */ /* 0x040fe40000410000 */
[C---:B------:R-:W-:Y:S01]  /*18ad0*/  FMUL.FTZ R172, R0.reuse, R172 ;  /* 0x000000ac00ac7220 */ /* 0x040fe20000410000 */
[----:B------:R-:W1:Y:S01]  /*18ae0*/  @P4 MUFU.RCP R2, R139 ;  /* 0x0000008b00024308 */ /* 0x000e620000001000 */
        /* <DEDUP_REMOVED lines=29> */
[----:B------:R-:W-:Y:S01]  /*18cc0*/  FMUL.FTZ R129, R0, R129 ;  /* 0x0000008100817220 */ /* 0x000fe20000410000 */
[----:B------:R-:W-:Y:S01]  /*18cd0*/  MOV R0, 0x3f800000 ;  /* 0x3f80000000007802 */ /* 0x000fe20000000f00 */
[----:B-1----:R-:W-:Y:S02]  /*18ce0*/  FMUL.FTZ R2, R2, c[0x0][0x2dc] ;  /* 0x0000b70002027a20 */ /* 0x002fe40000410000 */
[----:B------:R-:W-:Y:S02]  /*18cf0*/  FMUL.FTZ R3, R4, c[0x0][0x2dc] ;  /* 0x0000b70004037a20 */ /* 0x000fe40000410000 */
[C---:B------:R-:W-:Y:S01]  /*18d00*/  FMUL.FTZ R19, R2.reuse, R41 ;  /* 0x0000002902137220 */ /* 0x040fe20000410000 */
[----:B------:R-:W1:Y:S01]  /*18d10*/  @P3 MUFU.RCP R0, R138 ;  /* 0x0000008a00003308 */ /* 0x000e620000001000 */
[----:B------:R-:W-:-:S02]  /*18d20*/  FMUL.FTZ R65, R2, R45 ;  /* 0x0000002d02417220 */ /* 0x000fc40000410000 */
[C---:B------:R-:W-:Y:S02]  /*18d30*/  FMUL.FTZ R148, R2.reuse, R148 ;  /* 0x0000009402947220 */ /* 0x040fe40000410000 */
[C---:B------:R-:W-:Y:S02]  /*18d40*/  FMUL.FTZ R8, R2.reuse, R149 ;  /* 0x0000009502087220 */ /* 0x040fe40000410000 */
[C---:B------:R-:W-:Y:S02]  /*18d50*/  FMUL.FTZ R152, R2.reuse, R152 ;  /* 0x0000009802987220 */ /* 0x040fe40000410000 */
[----:B------:R-:W-:Y:S01]  /*18d60*/  FMUL.FTZ R9, R2, R153 ;  /* 0x0000009902097220 */ /* 0x000fe20000410000 */
[----:B------:R-:W-:Y:S01]  /*18d70*/  F2FP.PACK_AB R8, R8, R148 ;  /* 0x000000940808723e */ /* 0x000fe200000000ff */
[C---:B------:R-:W-:Y:S02]  /*18d80*/  FMUL.FTZ R164, R2.reuse, R164 ;  /* 0x000000a402a47220 */ /* 0x040fe40000410000 */
[C---:B------:R-:W-:Y:S01]  /*18d90*/  FMUL.FTZ R15, R2.reuse, R165 ;  /* 0x000000a5020f7220 */ /* 0x040fe20000410000 */
[----:B------:R-:W-:Y:S01]  /*18da0*/  F2FP.PACK_AB R9, R9, R152 ;  /* 0x000000980909723e */ /* 0x000fe200000000ff */
[----:B------:R-:W-:-:S02]  /*18db0*/  FMUL.FTZ R168, R2, R168 ;  /* 0x000000a802a87220 */ /* 0x000fc40000410000 */
[----:B-1----:R-:W-:Y:S01]  /*18dc0*/  FMUL.FTZ R0, R0, c[0x0][0x2dc] ;  /* 0x0000b70000007a20 */ /* 0x002fe20000410000 */
[----:B------:R-:W-:Y:S01]  /*18dd0*/  F2FP.PACK_AB R15, R15, R164 ;  /* 0x000000a40f0f723e */ /* 0x000fe200000000ff */
[C---:B------:R-:W-:Y:S02]  /*18de0*/  FMUL.FTZ R23, R2.reuse, R169 ;  /* 0x000000a902177220 */ /* 0x040fe40000410000 */
[C---:B------:R-:W-:Y:S02]  /*18df0*/  FMUL.FTZ R17, R2.reuse, R40 ;  /* 0x0000002802117220 */ /* 0x040fe40000410000 */
        /* <DEDUP_REMOVED lines=36> */
[C---:B------:R-:W-:Y:S01]  /*19040*/  FMUL.FTZ R56, R0.reuse, R63 ;  /* 0x0000003f00387220 */ /* 0x040fe20000410000 */
[----:B------:R-:W-:Y:S01]  /*19050*/  F2FP.PACK_AB R63, R141, R142 ;  /* 0x0000008e8d3f723e */ /* 0x000fe200000000ff */
[C---:B------:R-:W-:Y:S02]  /*19060*/  FMUL.FTZ R150, R0.reuse, R150 ;  /* 0x0000009600967220 */ /* 0x040fe40000410000 */
[----:B------:R-:W-:Y:S01]  /*19070*/  FMUL.FTZ R7, R0, R151 ;  /* 0x0000009700077220 */ /* 0x000fe20000410000 */
[----:B------:R-:W-:Y:S01]  /*19080*/  F2FP.PACK_AB R56, R56, R2 ;  /* 0x000000023838723e */ /* 0x000fe200000000ff */
[C---:B------:R-:W-:Y:S01]  /*19090*/  FMUL.FTZ R154, R0.reuse, R154 ;  /* 0x0000009a009a7220 */ /* 0x040fe20000410000 */
[----:B------:R-:W-:Y:S01]  /*190a0*/  LOP3.LUT R2, R25, 0x1, RZ, 0xc0, !PT ;  /* 0x0000000119027812 */ /* 0x000fe200078ec0ff */
[C---:B------:R-:W-:Y:S01]  /*190b0*/  FMUL.FTZ R12, R0.reuse, R155 ;  /* 0x0000009b000c7220 */ /* 0x040fe20000410000 */
[----:B------:R-:W-:Y:S01]  /*190c0*/  F2FP.PACK_AB R7, R7, R150 ;  /* 0x000000960707723e */ /* 0x000fe200000000ff */
[----:B------:R-:W-:Y:S01]  /*190d0*/  FMUL.FTZ R166, R0, R166 ;  /* 0x000000a600a67220 */ /* 0x000fe20000410000 */
[----:B------:R-:W-:Y:S01]  /*190e0*/  ISETP.NE.U32.AND P0, PT, R2, 0x1, PT ;  /* 0x000000010200780c */ /* 0x000fe20003f05070 */
        /* <DEDUP_REMOVED lines=40> */
[----:B------:R-:W-:Y:S01]  /*19370*/  SHF.L.U32 R0, R25, 0x6, RZ ;  /* 0x0000000619007819 */ /* 0x000fe200000006ff */
[C---:B------:R-:W-:Y:S01]  /*19380*/  FMUL.FTZ R146, R3.reuse, R146 ;  /* 0x0000009203927220 */ /* 0x040fe20000410000 */
[----:B------:R-:W-:Y:S01]  /*19390*/  F2FP.PACK_AB R28, R28, R122 ;  /* 0x0000007a1c1c723e */ /* 0x000fe200000000ff */
[C---:B------:R-:W-:Y:S01]  /*193a0*/  FMUL.FTZ R4, R3.reuse, R147 ;  /* 0x0000009303047220 */ /* 0x040fe20000410000 */
[----:B------:R-:W-:Y:S01]  /*193b0*/  LOP3.LUT R0, R0, 0x1c0, RZ, 0xc0, !PT ;  /* 0x000001c000007812 */ /* 0x000fe200078ec0ff */
[----:B------:R-:W-:Y:S01]  /*193c0*/  FMUL.FTZ R67, R3, R67 ;  /* 0x0000004303437220 */ /* 0x000fe20000410000 */
[----:B------:R-:W-:Y:S01]  /*193d0*/  F2FP.PACK_AB R25, R125, R124 ;  /* 0x0000007c7d19723e */ /* 0x000fe200000000ff */
[C---:B------:R-:W-:Y:S01]  /*193e0*/  FMUL.FTZ R158, R3.reuse, R158 ;  /* 0x0000009e039e7220 */ /* 0x040fe20000410000 */
[----:B------:R-:W-:Y:S01]  /*193f0*/  LEA.HI R0, R0, R0, RZ, 0x1d ;  /* 0x0000000000007211 */ /* 0x000fe200078fe8ff */
[C---:B------:R-:W-:Y:S01]  /*19400*/  FMUL.FTZ R6, R3.reuse, R159 ;  /* 0x0000009f03067220 */ /* 0x040fe20000410000 */
[----:B------:R-:W-:Y:S01]  /*19410*/  F2FP.PACK_AB R4, R4, R146 ;  /* 0x000000920404723e */ /* 0x000fe200000000ff */
[C---:B------:R-:W-:Y:S01]  /*19420*/  FMUL.FTZ R162, R3.reuse, R162 ;  /* 0x000000a203a27220 */ /* 0x040fe20000410000 */
[----:B------:R-:W-:Y:S01]  /*19430*/  LEA R0, R176, R0, 0x1 ;  /* 0x00000000b0007211 */ /* 0x000fe200078e08ff */
[----:B------:R-:W-:Y:S01]  /*19440*/  FMUL.FTZ R10, R3, R163 ;  /* 0x000000a3030a7220 */ /* 0x000fe20000410000 */
[----:B------:R-:W-:Y:S01]  /*19450*/  F2FP.PACK_AB R58, R67, R31 ;  /* 0x0000001f433a723e */ /* 0x000fe200000000ff */
[C---:B------:R-:W-:Y:S01]  /*19460*/  FMUL.FTZ R174, R3.reuse, R174 ;  /* 0x000000ae03ae7220 */ /* 0x040fe20000410000 */
[----:B------:R-:W-:Y:S01]  /*19470*/  SHF.L.U32 R0, R0, 0x1, RZ ;  /* 0x0000000100007819 */ /* 0x000fe200000006ff */
[C---:B------:R-:W-:Y:S01]  /*19480*/  FMUL.FTZ R13, R3.reuse, R175 ;  /* 0x000000af030d7220 */ /* 0x040fe20000410000 */
[----:B------:R-:W-:Y:S01]  /*19490*/  MOV R67, 0x20 ;  /* 0x0000002000437802 */ /* 0x000fe20000000f00 */
[C---:B------:R-:W-:Y:S01]  /*194a0*/  FMUL.FTZ R38, R3.reuse, R38 ;  /* 0x0000002603267220 */ /* 0x040fe20000410000 */
[C---:B------:R-:W-:Y:S01]  /*194b0*/  IADD3 R2, R0.reuse, -0x10, RZ ;  /* 0xfffffff000027810 */ /* 0x040fe20007ffe0ff */
[C---:B------:R-:W-:Y:S01]  /*194c0*/  FMUL.FTZ R20, R3.reuse, R39 ;  /* 0x0000002703147220 */ /* 0x040fe20000410000 */
[----:B------:R-:W-:Y:S01]  /*194d0*/  @P0 IADD3 R2, R0, 0x10, RZ ;  /* 0x0000001000020810 */ /* 0x000fe20007ffe0ff */
[C---:B------:R-:W-:Y:S01]  /*194e0*/  FMUL.FTZ R50, R3.reuse, R50 ;  /* 0x0000003203327220 */ /* 0x040fe20000410000 */
[----:B------:R1:W-:Y:S01]  /*194f0*/  STS [R0], R5 ;  /* 0x0000000500007388 */ /* 0x0003e20000000800 */
[C---:B------:R-:W-:Y:S01]  /*19500*/  FMUL.FTZ R51, R3.reuse, R51 ;  /* 0x0000003303337220 */ /* 0x040fe20000410000 */
[----:B------:R-:W-:Y:S01]  /*19510*/  F2FP.PACK_AB R6, R6, R158 ;  /* 0x0000009e0606723e */ /* 0x000fe200000000ff */
[C---:B------:R-:W-:Y:S01]  /*19520*/  FMUL.FTZ R54, R3.reuse, R54 ;  /* 0x0000003603367220 */ /* 0x040fe20000410000 */
[----:B------:R-:W-:Y:S01]  /*19530*/  STS [R0+0x400], R4 ;  /* 0x0004000400007388 */ /* 0x000fe20000000800 */
[C---:B------:R-:W-:Y:S01]  /*19540*/  FMUL.FTZ R55, R3.reuse, R55 ;  /* 0x0000003703377220 */ /* 0x040fe20000410000 */
[----:B------:R-:W-:Y:S01]  /*19550*/  F2FP.PACK_AB R10, R10, R162 ;  /* 0x000000a20a0a723e */ /* 0x000fe200000000ff */
[----:B------:R-:W-:Y:S01]  /*19560*/  FMUL.FTZ R70, R3, R70 ;  /* 0x0000004603467220 */ /* 0x000fe20000410000 */
[----:B------:R-:W-:Y:S01]  /*19570*/  F2FP.PACK_AB R13, R13, R174 ;  /* 0x000000ae0d0d723e */ /* 0x000fe200000000ff */
[C---:B------:R-:W-:Y:S01]  /*19580*/  FMUL.FTZ R71, R3.reuse, R71 ;  /* 0x0000004703477220 */ /* 0x040fe20000410000 */
[----:B------:R-:W-:Y:S01]  /*19590*/  STS [R2+0x400], R6 ;  /* 0x0004000602007388 */ /* 0x000fe20000000800 */
        /* <DEDUP_REMOVED lines=29> */
[----:B------:R-:W-:Y:S01]  /*19770*/  F2FP.PACK_AB R31, R117, R116 ;  /* 0x00000074751f723e */ /* 0x000fe200000000ff */
[----:B------:R1:W-:Y:S01]  /*19780*/  STS [R2], R3 ;  /* 0x0000000302007388 */ /* 0x0003e20000000800 */
[----:B------:R-:W-:Y:S02]  /*19790*/  F2FP.PACK_AB R30, R119, R118 ;  /* 0x00000076771e723e */ /* 0x000fe400000000ff */
[----:B------:R-:W-:Y:S01]  /*197a0*/  F2FP.PACK_AB R26, R131, R130 ;  /* 0x00000082831a723e */ /* 0x000fe200000000ff */
[----:B------:R-:W-:Y:S01]  /*197b0*/  STS [R0+0x2000], R8 ;  /* 0x0020000800007388 */ /* 0x000fe20000000800 */
[----:B------:R-:W-:-:S03]  /*197c0*/  F2FP.PACK_AB R66, R66, R126 ;  /* 0x0000007e4242723e */ /* 0x000fc600000000ff */
[----:B------:R2:W-:Y:S04]  /*197d0*/  STS [R0+0x2400], R7 ;  /* 0x0024000700007388 */ /* 0x0005e80000000800 */
[----:B------:R3:W-:Y:S04]  /*197e0*/  STS [R2+0x2000], R9 ;  /* 0x0020000902007388 */ /* 0x0007e80000000800 */
[----:B------:R4:W-:Y:S01]  /*197f0*/  STS [R2+0x2400], R12 ;  /* 0x0024000c02007388 */ /* 0x0009e20000000800 */
[----:B-1----:R-:W-:-:S04]  /*19800*/  SEL R3, R67, 0xffffffe0, !P1 ;  /* 0xffffffe043037807 */ /* 0x002fc80004800000 */
[C---:B------:R-:W-:Y:S02]  /*19810*/  IADD3 R4, R0.reuse, R3, RZ ;  /* 0x0000000300047210 */ /* 0x040fe40007ffe0ff */
[-C--:B------:R-:W-:Y:S02]  /*19820*/  IADD3 R3, R3, R2.reuse, RZ ;  /* 0x0000000203037210 */ /* 0x080fe40007ffe0ff */
[-C--:B--2---:R-:W-:Y:S01]  /*19830*/  IADD3 R7, R0, R5.reuse, RZ ;  /* 0x0000000500077210 */ /* 0x084fe20007ffe0ff */
[----:B------:R-:W-:Y:S01]  /*19840*/  STS [R4], R11 ;  /* 0x0000000b04007388 */ /* 0x000fe20000000800 */
[----:B------:R-:W-:Y:S02]  /*19850*/  IADD3 R8, R5, R2, RZ ;  /* 0x0000000205087210 */ /* 0x000fe40007ffe0ff */
[-C--:B------:R-:W-:Y:S01]  /*19860*/  IADD3 R6, R4, R5.reuse, RZ ;  /* 0x0000000504067210 */ /* 0x080fe20007ffe0ff */
[----:B------:R-:W-:Y:S01]  /*19870*/  STS [R4+0x400], R10 ;  /* 0x0004000a04007388 */ /* 0x000fe20000000800 */
[----:B------:R-:W-:-:S02]  /*19880*/  IADD3 R5, R3, R5, RZ ;  /* 0x0000000503057210 */ /* 0x000fc40007ffe0ff */
[----:B---3--:R-:W-:Y:S01]  /*19890*/  MOV R9, 0x7f800000 ;  /* 0x7f80000000097802 */ /* 0x008fe20000000f00 */
[----:B------:R1:W-:Y:S01]  /*198a0*/  STS [R3], R14 ;  /* 0x0000000e03007388 */ /* 0x0003e20000000800 */
[----:B----4-:R-:W-:-:S03]  /*198b0*/  MOV R12, 0x7f800000 ;  /* 0x7f800000000c7802 */ /* 0x010fc60000000f00 */
        /* <DEDUP_REMOVED lines=122> */
.L_x_1460:
[----:B---34-:R-:W-:Y:S05]  /*1a060*/  BSYNC B0 ;  /* 0x0000000000007941 */ /* 0x018fea0003800000 */
.L_x_1459:
        /* <DEDUP_REMOVED lines=31> */
.L_x_1462:
[----:B---3--:R-:W-:Y:S05]  /*1a260*/  BSYNC B0 ;  /* 0x0000000000007941 */ /* 0x008fea0003800000 */
.L_x_1461:
        /* <DEDUP_REMOVED lines=18> */
.L_x_1464:
[----:B------:R-:W-:Y:S05]  /*1a390*/  BSYNC B0 ;  /* 0x0000000000007941 */ /* 0x000fea0003800000 */
.L_x_1463:
        /* <DEDUP_REMOVED lines=18> */
.L_x_1466:
[----:B------:R-:W-:Y:S05]  /*1a4c0*/  BSYNC B0 ;  /* 0x0000000000007941 */ /* 0x000fea0003800000 */
.L_x_1465:
        /* <DEDUP_REMOVED lines=18> */
.L_x_1468:
[----:B------:R-:W-:Y:S05]  /*1a5f0*/  BSYNC B0 ;  /* 0x0000000000007941 */ /* 0x000fea0003800000 */
.L_x_1467:
        /* <DEDUP_REMOVED lines=18> */
.L_x_1470:
[----:B------:R-:W-:Y:S05]  /*1a720*/  BSYNC B0 ;  /* 0x0000000000007941 */ /* 0x000fea0003800000 */
.L_x_1469:
        /* <DEDUP_REMOVED lines=18> */
.L_x_1472:
[----:B------:R-:W-:Y:S05]  /*1a850*/  BSYNC B0 ;  /* 0x0000000000007941 */ /* 0x000fea0003800000 */
.L_x_1471:
        /* <DEDUP_REMOVED lines=18> */
.L_x_1474:
[----:B------:R-:W-:Y:S05]  /*1a980*/  BSYNC B0 ;  /* 0x0000000000007941 */ /* 0x000fea0003800000 */
.L_x_1473:
        /* <DEDUP_REMOVED lines=19> */
.L_x_1475:
        /* <DEDUP_REMOVED lines=12> */
.L_x_2396:


//--------------------- .text._ZN5flash16flash_fwd_kernelI23Flash_fwd_kernel_traitsILi128ELi128ELi32ELi4ELb0ELb0EN7cutlass6half_tE19Flash_kernel_traitsILi128ELi128ELi32ELi4ES3_EELb1ELb0ELb0ELb0ELb1ELb1ELb0ELb0EEEvNS_16Flash_fwd_paramsE --------------------------
	.section	.text._ZN5flash16flash_fwd_kernelI23Flash_fwd_kernel_traitsILi128ELi128ELi32ELi4ELb0ELb0EN7cutlass6half_tE19Flash_kernel_traitsILi128ELi128ELi32ELi4ES3_EELb1ELb0ELb0ELb0ELb1ELb1ELb0ELb0EEEvNS_16Flash_fwd_paramsE,"ax",@progbits
	.sectioninfo	@"SHI_REGISTERS=255"
	.align	128
        .global         _ZN5flash16flash_fwd_kernelI23Flash_fwd_kernel_traitsILi128ELi128ELi32ELi4ELb0ELb0EN7cutlass6half_tE19Flash_kernel_traitsILi128ELi128ELi32ELi4ES3_EELb1ELb0ELb0ELb0ELb1ELb1ELb0ELb0EEEvNS_16Flash_fwd_paramsE
        .type           _ZN5flash16flash_fwd_kernelI23Flash_fwd_kernel_traitsILi128ELi128ELi32ELi4ELb0ELb0EN7cutlass6half_tE19Flash_kernel_traitsILi128ELi128ELi32ELi4ES3_EELb1ELb0ELb0ELb0ELb1ELb1ELb0ELb0EEEvNS_16Flash_fwd_paramsE,@function
        .size           _ZN5flash16flash_fwd_kernelI23Flash_fwd_kernel_traitsILi128ELi128ELi32ELi4ELb0ELb0EN7cutlass6half_tE19Flash_kernel_traitsILi128ELi128ELi32ELi4ES3_EELb1ELb0ELb0ELb0ELb1ELb1ELb0ELb0EEEvNS_16Flash_fwd_paramsE,(.L_x_2397 - _ZN5flash16flash_fwd_kernelI23Flash_fwd_kernel_traitsILi128ELi128ELi32ELi4ELb0ELb0EN7cutlass6half_tE19Flash_kernel_traitsILi128ELi128ELi32ELi4ES3_EELb1ELb0ELb0ELb0ELb1ELb1ELb0ELb0EEEvNS_16Flash_fwd_paramsE)
        .other          _ZN5flash16flash_fwd_kernelI23Flash_fwd_kernel_traitsILi128ELi128ELi32ELi4ELb0ELb0EN7cutlass6half_tE19Flash_kernel_traitsILi128ELi128ELi32ELi4ES3_EELb1ELb0ELb0ELb0ELb1ELb1ELb0ELb0EEEvNS_16Flash_fwd_paramsE,@"STO_CUDA_ENTRY STV_DEFAULT"
_ZN5flash16flash_fwd_kernelI23Flash_fwd_kernel_traitsILi128ELi128ELi32ELi4ELb0ELb0EN7cutlass6half_tE19Flash_kernel_traitsILi128ELi128ELi32ELi4ES3_EELb1ELb0ELb0ELb0ELb1ELb1ELb0ELb0EEEvNS_16Flash_fwd_paramsE:
.text._ZN5flash16flash_fwd_kernelI23Flash_fwd_kernel_traitsILi128ELi128ELi32ELi4ELb0ELb0EN7cutlass6half_tE19Flash_kernel_traitsILi128ELi128ELi32ELi4ES3_EELb1ELb0ELb0ELb0ELb1ELb1ELb0ELb0EEEvNS_16Flash_fwd_paramsE:
        /* <DEDUP_REMOVED lines=9> */
[----:B------:R-:W-:-:S06]  /*0090*/  IMAD.MOV.U32 R11, RZ, RZ, c[0x0][0x2fc] ;  /* 0x0000bf00ff0b7624 */ /* 0x000fcc00078e00ff */
[----:B------:R1:W2:Y:S02]  /*00a0*/  @P2 LDG.E.64 R4, [R2.64] ;  /* 0x0000001402042981 */ /* 0x0002a4000c1e1b00 */
[----:B-1----:R-:W-:Y:S02]  /*00b0*/  @P2 IMAD.MOV.U32 R2, RZ, RZ, R10 ;  /* 0x000000ffff022224 */ /* 0x002fe400078e000a */
[----:B------:R-:W-:-:S06]  /*00c0*/  @P2 IMAD.MOV.U32 R3, RZ, RZ, R11 ;  /* 0x000000ffff032224 */ /* 0x000fcc00078e000b */
[----:B------:R-:W3:Y:S01]  /*00d0*/  @P2 LDG.E.64 R2, [R2.64] ;  /* 0x0000001402022981 */ /* 0x000ee2000c1e1b00 */
[----:B------:R-:W-:Y:S01]  /*00e0*/  ISETP.NE.U32.AND P4, PT, RZ, c[0x0][0x258], PT ;  /* 0x00009600ff007a0c */ /* 0x000fe20003f85070 */
[----:B------:R-:W-:Y:S01]  /*00f0*/  IMAD.MOV.U32 R12, RZ, RZ, RZ ;  /* 0x000000ffff0c7224 */ /* 0x000fe200078e00ff */
[----:B------:R-:W-:Y:S01]  /*0100*/  ISETP.NE.U32.AND P1, PT, RZ, c[0x0][0x250], PT ;  /* 0x00009400ff007a0c */ /* 0x000fe20003f25070 */
[----:B------:R-:W1:Y:S01]  /*0110*/  S2R R86, SR_CTAID.X ;  /* 0x0000000000567919 */ /* 0x000e620000002500 */
[----:B------:R-:W-:Y:S02]  /*0120*/  ISETP.NE.AND.EX P4, PT, RZ, c[0x0][0x25c], PT, P4 ;  /* 0x00009700ff007a0c */ /* 0x000fe40003f85340 */
[----:B------:R-:W-:Y:S01]  /*0130*/  ISETP.NE.AND.EX P1, PT, RZ, c[0x0][0x254], PT, P1 ;  /* 0x00009500ff007a0c */ /* 0x000fe20003f25310 */
[----:B------:R-:W4:Y:S04]  /*0140*/  S2R R21, SR_CTAID.Y ;  /* 0x0000000000157919 */ /* 0x000f280000002600 */
[----:B------:R-:W1:Y:S04]  /*0150*/  S2R R23, SR_CTAID.Z ;  /* 0x0000000000177919 */ /* 0x000e680000002700 */
[----:B------:R-:W5:Y:S02]  /*0160*/  S2R R16, SR_TID.X ;  /* 0x0000000000107919 */ /* 0x000f640000002100 */
[----:B------:R-:W-:-:S02]  /*0170*/  @P4 IMAD.MOV.U32 R6, RZ, RZ, 0x4 ;  /* 0x00000004ff064424 */ /* 0x000fc400078e00ff */
[----:B------:R-:W-:Y:S02]  /*0180*/  @P1 IMAD.MOV.U32 R8, RZ, RZ, 0x4 ;  /* 0x00000004ff081424 */ /* 0x000fe400078e00ff */
[----:B----4-:R-:W-:Y:S01]  /*0190*/  @P4 IMAD.WIDE R6, R21, R6, c[0x0][0x258] ;  /* 0x0000960015064625 */ /* 0x010fe200078e0206 */
[----:B-1----:R-:W-:-:S03]  /*01a0*/  LOP3.LUT R0, R23, R86, R21, 0xfe, !PT ;  /* 0x0000005617007212 */ /* 0x002fc600078efe15 */
[----:B------:R-:W-:Y:S01]  /*01b0*/  @P1 IMAD.WIDE R8, R21, R8, c[0x0][0x250] ;  /* 0x0000940015081625 */ /* 0x000fe200078e0208 */
[----:B-----5:R-:W-:-:S13]  /*01c0*/  LOP3.LUT P3, RZ, R0, R16, RZ, 0xfc, !PT ;  /* 0x0000001000ff7212 */ /* 0x020fda000786fcff */
[----:B------:R-:W-:Y:S02]  /*01d0*/  @!P3 IMAD.MOV.U32 R14, RZ, RZ, c[0x0][0x308] ;  /* 0x0000c200ff0eb624 */ /* 0x000fe400078e00ff */
[----:B------:R-:W-:Y:S01]  /*01e0*/  @!P3 IMAD.MOV.U32 R15, RZ, RZ, c[0x0][0x30c] ;  /* 0x0000c300ff0fb624 */ /* 0x000fe200078e00ff */
[----:B--2---:R-:W1:Y:S08]  /*01f0*/  @P2 R2UR UR22, R4 ;  /* 0x00000000041623c2 */ /* 0x004e7000000e0000 */
[----:B------:R-:W2:Y:S01]  /*0200*/  @P2 R2UR UR23, R5 ;  /* 0x00000000051723c2 */ /* 0x000ea200000e0000 */
[----:B-1----:R-:W-:Y:S01]  /*0210*/  MOV R4, UR22 ;  /* 0x0000001600047c02 */ /* 0x002fe20008000f00 */
[----:B--2---:R-:W-:Y:S01]  /*0220*/  IMAD.U32 R5, RZ, RZ, UR23 ;  /* 0x00000017ff057e24 */ /* 0x004fe2000f8e00ff */
[----:B---3--:R-:W-:-:S04]  /*0230*/  @P2 IADD3 R10, P0, R2, c[0x0][0x300], RZ ;  /* 0x0000c000020a2a10 */ /* 0x008fc80007f1e0ff */
[----:B------:R1:W-:Y:S01]  /*0240*/  @!P3 STG.E.64 [R14.64], R4 ;  /* 0x000000040e00b986 */ /* 0x0003e2000c101b14 */
[----:B------:R-:W-:Y:S02]  /*0250*/  @P2 IMAD.X R11, RZ, RZ, R3, P0 ;  /* 0x000000ffff0b2224 */ /* 0x000fe400000e0603 */
[----:B------:R-:W-:Y:S02]  /*0260*/  @!P3 IMAD.MOV.U32 R2, RZ, RZ, R10 ;  /* 0x000000ffff02b224 */ /* 0x000fe400078e000a */
[----:B------:R-:W-:-:S05]  /*0270*/  @!P3 IMAD.MOV.U32 R3, RZ, RZ, R11 ;  /* 0x000000ffff03b224 */ /* 0x000fca00078e000b */
[----:B------:R2:W-:Y:S04]  /*0280*/  @!P3 STG.E.64 [R14.64+0x8], R2 ;  /* 0x000008020e00b986 */ /* 0x0005e8000c101b14 */
[----:B------:R-:W3:Y:S04]  /*0290*/  @P1 LDG.E R12, [R8.64] ;  /* 0x00000014080c1981 */ /* 0x000ee8000c1e1900 */
[----:B------:R-:W3:Y:S01]  /*02a0*/  @P4 LDG.E R6, [R6.64] ;  /* 0x0000001406064981 */ /* 0x000ee2000c1e1900 */
[----:B------:R-:W-:Y:S01]  /*02b0*/  IMAD R0, R21, c[0x0][0x1c0], R23 ;  /* 0x0000700015007a24 */ /* 0x000fe200078e0217 */
[----:B------:R-:W-:-:S03]  /*02c0*/  @!P4 ISETP.NE.U32.AND P3, PT, RZ, c[0x0][0x268], PT ;  /* 0x00009a00ff00ca0c */ /* 0x000fc60003f65070 */
[----:B------:R-:W-:Y:S01]  /*02d0*/  IMAD.SHL.U32 R0, R0, 0x20, RZ ;  /* 0x0000002000007824 */ /* 0x000fe200078e00ff */
[----:B------:R-:W-:Y:S02]  /*02e0*/  @!P4 ISETP.NE.AND.EX P3, PT, RZ, c[0x0][0x26c], PT, P3 ;  /* 0x00009b00ff00ca0c */ /* 0x000fe40003f65330 */
[----:B-1----:R-:W-:Y:S02]  /*02f0*/  SHF.R.S32.HI R5, RZ, 0x1f, R16 ;  /* 0x0000001fff057819 */ /* 0x002fe40000011410 */
[----:B------:R-:W-:Y:S02]  /*0300*/  @!P4 SEL R4, RZ, c[0x0][0x21c], !P3 ;  /* 0x00008700ff04ca07 */ /* 0x000fe40005800000 */
[----:B------:R-:W-:Y:S02]  /*0310*/  LEA.HI R20, R5, R16, RZ, 0x5 ;  /* 0x0000001005147211 */ /* 0x000fe400078f28ff */
[----:B--2---:R-:W-:Y:S02]  /*0320*/  SHF.L.U32 R3, R86, 0x7, RZ ;  /* 0x0000000756037819 */ /* 0x004fe400000006ff */
[----:B------:R-:W-:-:S02]  /*0330*/  LOP3.LUT R2, R20, 0xffffffe0, RZ, 0xc0, !PT ;  /* 0xffffffe014027812 */ /* 0x000fc400078ec0ff */
[----:B------:R-:W-:Y:S02]  /*0340*/  ISETP.GE.AND P2, PT, R3, c[0x0][0x214], PT ;  /* 0x0000850003007a0c */ /* 0x000fe40003f46270 */
[----:B------:R-:W-:Y:S01]  /*0350*/  SHF.R.S32.HI R3, RZ, 0x1f, R0 ;  /* 0x0000001fff037819 */ /* 0x000fe20000011400 */
[----:B------:R-:W-:-:S05]  /*0360*/  IMAD.IADD R2, R16, 0x1, -R2 ;  /* 0x0000000110027824 */ /* 0x000fca00078e0a02 */
[--C-:B------:R-:W-:Y:S02]  /*0370*/  IADD3 R225, P1, P0, R0, R10, R2.reuse ;  /* 0x0000000a00e17210 */ /* 0x100fe4000783e002 */
[----:B------:R-:W-:-:S04]  /*0380*/  SHF.R.S32.HI R0, RZ, 0x1f, R2 ;  /* 0x0000001fff007819 */ /* 0x000fc80000011402 */
[----:B------:R-:W-:Y:S01]  /*0390*/  IADD3.X R85, R3, R11, R0, P1, P0 ;  /* 0x0000000b03557210 */ /* 0x000fe20000fe0400 */
[--C-:B---3--:R-:W-:Y:S01]  /*03a0*/  @P4 IMAD.IADD R81, R6, 0x1, -R12.reuse ;  /* 0x0000000106514824 */ /* 0x108fe200078e0a0c */
[----:B------:R-:W-:Y:S01]  /*03b0*/  @!P4 IADD3 R81, R4, c[0x0][0x218], -R12 ;  /* 0x000086000451ca10 */ /* 0x000fe20007ffe80c */
[----:B------:R-:W-:Y:S06]  /*03c0*/  @P2 EXIT ;  /* 0x000000000000294d */ /* 0x000fec0003800000 */
[----:B------:R-:W-:Y:S01]  /*03d0*/  IABS R0, c[0x0][0x1c8] ;  /* 0x0000720000007a13 */ /* 0x000fe20000000000 */
[----:B------:R-:W-:Y:S01]  /*03e0*/  ULDC.64 UR4, c[0x0][0x190] ;  /* 0x0000640000047ab9 */ /* 0x000fe20000000a00 */
[CC--:B------:R-:W-:Y:S01]  /*03f0*/  LEA.HI R17, R5.reuse, R16.reuse, RZ, 0x3 ;  /* 0x0000001005117211 */ /* 0x0c0fe200078f18ff */
[----:B------:R-:W-:Y:S01]  /*0400*/  USHF.L.U32 UR8, UR4, 0x5, URZ ;  /* 0x0000000504087899 */ /* 0x000fe2000800063f */
[----:B------:R-:W-:Y:S01]  /*0410*/  LEA.HI R3, R5, R16, RZ, 0x4 ;  /* 0x0000001005037211 */ /* 0x000fe200078f20ff */
[----:B------:R-:W-:Y:S01]  /*0420*/  IMAD.MOV.U32 R22, RZ, RZ, R0 ;  /* 0x000000ffff167224 */ /* 0x000fe200078e0000 */
[----:B------:R-:W-:Y:S01]  /*0430*/  LOP3.LUT R0, R23, c[0x0][0x1c8], RZ, 0x3c, !PT ;  /* 0x0000720017007a12 */ /* 0x000fe200078e3cff */
[----:B------:R-:W-:Y:S01]  /*0440*/  UMOV UR18, 0x5 ;  /* 0x0000000500127882 */ /* 0x000fe20000000000 */
[----:B------:R-:W-:Y:S01]  /*0450*/  SHF.R.S32.HI R4, RZ, 0x3, R17 ;  /* 0x00000003ff047819 */ /* 0x000fe20000011411 */
[----:B------:R-:W1:Y:S01]  /*0460*/  I2F.RP R11, R22 ;  /* 0x00000016000b7306 */ /* 0x000e620000209400 */
[----:B------:R-:W-:Y:S01]  /*0470*/  ISETP.GE.AND P1, PT, R0, RZ, PT ;  /* 0x000000ff0000720c */ /* 0x000fe20003f26270 */
[----:B------:R-:W-:Y:S01]  /*0480*/  USHF.L.U64.HI UR5, UR4, UR18, UR5 ;  /* 0x0000001204057299 */ /* 0x000fe20008010205 */
[----:B------:R-:W-:Y:S01]  /*0490*/  LOP3.LUT R0, R17, 0xfffffff8, RZ, 0xc0, !PT ;  /* 0xfffffff811007812 */ /* 0x000fe200078ec0ff */
[----:B------:R-:W-:Y:S01]  /*04a0*/  ULDC.64 UR6, c[0x0][0x198] ;  /* 0x0000660000067ab9 */ /* 0x000fe20000000a00 */
[----:B------:R-:W-:Y:S01]  /*04b0*/  SHF.R.S32.HI R6, RZ, 0x4, R3 ;  /* 0x00000004ff067819 */ /* 0x000fe20000011403 */
[----:B------:R-:W-:Y:S01]  /*04c0*/  USHF.L.U64.HI UR16, UR6, UR18, UR7 ;  /* 0x0000001206107299 */ /* 0x000fe20008010207 */
[C---:B------:R-:W-:Y:S01]  /*04d0*/  LOP3.LUT R9, R3.reuse, 0xfffffff0, RZ, 0xc0, !PT ;  /* 0xfffffff003097812 */ /* 0x040fe200078ec0ff */
[----:B------:R-:W-:Y:S01]  /*04e0*/  IMAD.IADD R25, R16, 0x1, -R0 ;  /* 0x0000000110197824 */ /* 0x000fe200078e0a00 */
[----:B------:R-:W-:Y:S01]  /*04f0*/  LEA.HI R3, R3, R6, RZ, 0x1 ;  /* 0x0000000603037211 */ /* 0x000fe200078f08ff */
[----:B------:R-:W-:Y:S01]  /*0500*/  IMAD.SHL.U32 R0, R4, 0x40, RZ ;  /* 0x0000004004007824 */ /* 0x000fe200078e00ff */
[----:B------:R-:W-:Y:S01]  /*0510*/  LEA.HI R13, R5, R16, RZ, 0x6 ;  /* 0x00000010050d7211 */ /* 0x000fe200078f30ff */
[----:B------:R-:W-:Y:S01]  /*0520*/  IMAD.SHL.U32 R2, R25, 0x8, RZ ;  /* 0x0000000819027824 */ /* 0x000fe200078e00ff */
[----:B------:R-:W-:Y:S01]  /*0530*/  IADD3 R5, R81, 0x1f, RZ ;  /* 0x0000001f51057810 */ /* 0x000fe20007ffe0ff */
[----:B------:R-:W-:Y:S01]  /*0540*/  USHF.L.U32 UR17, UR6, 0x5, URZ ;  /* 0x0000000506117899 */ /* 0x000fe2000800063f */
[----:B------:R-:W-:Y:S01]  /*0550*/  LOP3.LUT R7, R0, 0x1c0, RZ, 0xc0, !PT ;  /* 0x000001c000077812 */ /* 0x000fe200078ec0ff */
[----:B-1----:R-:W1:Y:S01]  /*0560*/  MUFU.RCP R11, R11 ;  /* 0x0000000b000b7308 */ /* 0x002e620000001000 */
[----:B------:R-:W-:Y:S01]  /*0570*/  LOP3.LUT R0, R3, 0xfffffffe, RZ, 0xc0, !PT ;  /* 0xfffffffe03007812 */ /* 0x000fe200078ec0ff */
[----:B------:R-:W-:Y:S01]  /*0580*/  IMAD.IADD R3, R16, 0x1, -R9 ;  /* 0x0000000110037824 */ /* 0x000fe200078e0a09 */
[----:B------:R-:W-:Y:S01]  /*0590*/  SHF.R.U32.HI R10, RZ, 0x3, R7 ;  /* 0x00000003ff0a7819 */ /* 0x000fe20000011607 */
[----:B------:R-:W2:Y:S01]  /*05a0*/  LDC.U8 R251, c[0x0][0x2d8] ;  /* 0x0000b600fffb7b82 */ /* 0x000ea20000000000 */
[----:B------:R-:W-:Y:S01]  /*05b0*/  LOP3.LUT R7, R7, 0x38, R2, 0xf8, !PT ;  /* 0x0000003807077812 */ /* 0x000fe200078ef802 */
[----:B------:R-:W-:Y:S01]  /*05c0*/  IMAD.IADD R19, R6, 0x1, -R0 ;  /* 0x0000000106137824 */ /* 0x000fe200078e0a00 */
[----:B------:R-:W-:-:S02]  /*05d0*/  SHF.R.S32.HI R8, RZ, 0x1f, R5 ;  /* 0x0000001fff087819 */ /* 0x000fc40000011405 */
[----:B------:R-:W-:Y:S01]  /*05e0*/  LOP3.LUT R9, R7, R10, RZ, 0x3c, !PT ;  /* 0x0000000a07097212 */ /* 0x000fe200078e3cff */
[----:B------:R-:W-:Y:S01]  /*05f0*/  IMAD.SHL.U32 R10, R13, 0x8, RZ ;  /* 0x000000080d0a7824 */ /* 0x000fe200078e00ff */
[----:B------:R-:W-:Y:S02]  /*0600*/  SHF.R.S32.HI R0, RZ, 0x1f, R3 ;  /* 0x0000001fff007819 */ /* 0x000fe40000011403 */
[----:B------:R-:W-:Y:S02]  /*0610*/  LEA.HI R220, R8, R5, RZ, 0x5 ;  /* 0x0000000508dc7211 */ /* 0x000fe400078f28ff */
[----:B------:R-:W-:Y:S02]  /*0620*/  LEA.HI R18, R0, R3, RZ, 0x3 ;  /* 0x0000000300127211 */ /* 0x000fe400078f18ff */
[----:B-1----:R-:W-:Y:S02]  /*0630*/  IADD3 R6, R11, 0xffffffe, RZ ;  /* 0x0ffffffe0b067810 */ /* 0x002fe40007ffe0ff */
[----:B------:R-:W-:-:S02]  /*0640*/  SHF.R.S32.HI R5, RZ, 0x1f, R4 ;  /* 0x0000001fff057819 */ /* 0x000fc40000011404 */
[----:B------:R1:W3:Y:S01]  /*0650*/  F2I.FTZ.U32.TRUNC.NTZ R7, R6 ;  /* 0x0000000600077305 */ /* 0x0002e2000021f000 */
[----:B------:R-:W-:Y:S02]  /*0660*/  IADD3 R0, P0, R4, R12, RZ ;  /* 0x0000000c04007210 */ /* 0x000fe40007f1e0ff */
[----:B------:R-:W-:Y:S02]  /*0670*/  LOP3.LUT R8, R18, 0xfffffff8, RZ, 0xc0, !PT ;  /* 0xfffffff812087812 */ /* 0x000fe400078ec0ff */
[----:B------:R-:W-:Y:S01]  /*0680*/  LOP3.LUT R219, R9, 0x7ffffe00, R10, 0xf8, !PT ;  /* 0x7ffffe0009db7812 */ /* 0x000fe200078ef80a */
[----:B------:R-:W-:Y:S01]  /*0690*/  IMAD.SHL.U32 R10, R25, 0x40, RZ ;  /* 0x00000040190a7824 */ /* 0x000fe200078e00ff */
[----:B------:R-:W-:Y:S01]  /*06a0*/  SHF.R.S32.HI R24, RZ, 0x1f, R21 ;  /* 0x0000001fff187819 */ /* 0x000fe20000011415 */
[----:B------:R-:W-:Y:S01]  /*06b0*/  IMAD.IADD R26, R3, 0x1, -R8 ;  /* 0x00000001031a7824 */ /* 0x000fe200078e0a08 */
[----:B------:R-:W-:Y:S01]  /*06c0*/  SHF.R.S32.HI R3, RZ, 0x1f, R2 ;  /* 0x0000001fff037819 */ /* 0x000fe20000011402 */
[----:B------:R-:W-:Y:S01]  /*06d0*/  IMAD.SHL.U32 R219, R219, 0x2, RZ ;  /* 0x00000002dbdb7824 */ /* 0x000fe200078e00ff */
[----:B------:R-:W-:Y:S01]  /*06e0*/  LEA.HI.SX32 R80, R220, 0xffffffff, 0x1b ;  /* 0xffffffffdc507811 */ /* 0x000fe200078fdaff */
[----:B------:R-:W-:Y:S01]  /*06f0*/  IMAD R14, R24, c[0x0][0x178], RZ ;  /* 0x00005e00180e7a24 */ /* 0x000fe200078e02ff */
[----:B------:R-:W-:-:S02]  /*0700*/  SHF.R.S32.HI R84, RZ, 0x5, R20 ;  /* 0x00000005ff547819 */ /* 0x000fc40000011414 */
[----:B-1----:R-:W-:Y:S01]  /*0710*/  LEA.HI.X.SX32 R6, R12, R5, 0x1, P0 ;  /* 0x000000050c067211 */ /* 0x002fe200000f0eff */
[----:B---3--:R-:W-:Y:S02]  /*0720*/  IMAD.MOV R12, RZ, RZ, -R7 ;  /* 0x000000ffff0c7224 */ /* 0x008fe400078e0a07 */
[----:B------:R-:W-:Y:S02]  /*0730*/  IMAD R14, R21, c[0x0][0x17c], R14 ;  /* 0x00005f00150e7a24 */ /* 0x000fe400078e020e */
[C---:B------:R-:W-:Y:S02]  /*0740*/  IMAD R9, R6.reuse, c[0x0][0x198], RZ ;  /* 0x0000660006097a24 */ /* 0x040fe400078e02ff */
[----:B------:R-:W-:Y:S01]  /*0750*/  IMAD R8, R6, c[0x0][0x1a0], RZ ;  /* 0x0000680006087a24 */ /* 0x000fe200078e02ff */
[----:B------:R-:W-:Y:S01]  /*0760*/  LOP3.LUT R6, R10, 0x1c0, RZ, 0xc0, !PT ;  /* 0x000001c00a067812 */ /* 0x000fe200078ec0ff */
[C---:B------:R-:W-:Y:S02]  /*0770*/  IMAD R15, R0.reuse, c[0x0][0x19c], R9 ;  /* 0x00006700000f7a24 */ /* 0x040fe400078e0209 */
[----:B------:R-:W-:Y:S01]  /*0780*/  IMAD R16, R0, c[0x0][0x1a4], R8 ;  /* 0x0000690000107a24 */ /* 0x000fe200078e0208 */
[----:B------:R-:W-:Y:S01]  /*0790*/  LOP3.LUT R13, R6, 0x8, R17, 0xf8, !PT ;  /* 0x00000008060d7812 */ /* 0x000fe200078ef811 */
[----:B------:R-:W-:Y:S01]  /*07a0*/  IMAD.WIDE.U32 R8, R0, c[0x0][0x198], R2 ;  /* 0x0000660000087a25 */ /* 0x000fe200078e0002 */
[----:B------:R-:W-:-:S03]  /*07b0*/  SHF.R.U32.HI R6, RZ, 0x3, R6 ;  /* 0x00000003ff067819 */ /* 0x000fc60000011606 */
[----:B------:R-:W-:Y:S01]  /*07c0*/  IMAD.WIDE.U32 R10, R0, c[0x0][0x1a0], R2 ;  /* 0x00006800000a7a25 */ /* 0x000fe200078e0002 */
[----:B------:R-:W-:Y:S02]  /*07d0*/  LOP3.LUT R17, R13, R6, RZ, 0x3c, !PT ;  /* 0x000000060d117212 */ /* 0x000fe400078e3cff */
[----:B------:R-:W-:Y:S01]  /*07e0*/  IABS R13, R23 ;  /* 0x00000017000d7213 */ /* 0x000fe20000000000 */
[----:B------:R-:W-:Y:S01]  /*07f0*/  IMAD.MOV.U32 R0, RZ, RZ, R12 ;  /* 0x000000ffff007224 */ /* 0x000fe200078e000c */
[----:B------:R-:W-:Y:S01]  /*0800*/  SHF.R.S32.HI R12, RZ, 0x1f, R23 ;  /* 0x0000001fff0c7819 */ /* 0x000fe20000011417 */
[----:B------:R-:W-:Y:S02]  /*0810*/  IMAD.MOV.U32 R6, RZ, RZ, RZ ;  /* 0x000000ffff067224 */ /* 0x000fe400078e00ff */
[----:B------:R-:W-:Y:S02]  /*0820*/  IMAD R0, R0, R22, RZ ;  /* 0x0000001600007224 */ /* 0x000fe400078e02ff */
[----:B------:R-:W-:-:S02]  /*0830*/  IMAD R12, R12, c[0x0][0x1a8], RZ ;  /* 0x00006a000c0c7a24 */ /* 0x000fc400078e02ff */
[----:B------:R-:W-:-:S04]  /*0840*/  IMAD.HI.U32 R0, R7, R0, R6 ;  /* 0x0000000007007227 */ /* 0x000fc800078e0006 */
[----:B------:R-:W-:Y:S02]  /*0850*/  IMAD R6, R23, c[0x0][0x1ac], R12 ;  /* 0x00006b0017067a24 */ /* 0x000fe400078e020c */
[----:B------:R-:W-:-:S04]  /*0860*/  IMAD.HI.U32 R12, R0, R13, RZ ;  /* 0x0000000d000c7227 */ /* 0x000fc800078e00ff */
[----:B------:R-:W-:Y:S02]  /*0870*/  IMAD.MOV R0, RZ, RZ, -R12 ;  /* 0x000000ffff007224 */ /* 0x000fe400078e0a0c */
[----:B------:R-:W-:-:S04]  /*0880*/  IMAD.WIDE.U32 R2, R21, c[0x0][0x178], R2 ;  /* 0x00005e0015027a25 */ /* 0x000fc800078e0002 */
[----:B------:R-:W-:Y:S02]  /*0890*/  IMAD R0, R22, R0, R13 ;  /* 0x0000000016007224 */ /* 0x000fe400078e020d */
[----:B------:R-:W-:Y:S02]  /*08a0*/  IMAD.IADD R3, R3, 0x1, R14 ;  /* 0x0000000103037824 */ /* 0x000fe400078e020e */
[----:B------:R-:W-:Y:S01]  /*08b0*/  IMAD.WIDE R4, R86, 0x80, R4 ;  /* 0x0000008056047825 */ /* 0x000fe200078e0204 */
[----:B------:R-:W-:-:S03]  /*08c0*/  ISETP.GT.U32.AND P2, PT, R22, R0, PT ;  /* 0x000000001600720c */ /* 0x000fc60003f44070 */
[----:B------:R-:W-:-:S04]  /*08d0*/  IMAD.WIDE.U32 R2, R23, c[0x0][0x1a8], R2 ;  /* 0x00006a0017027a25 */ /* 0x000fc800078e0002 */
[----:B------:R-:W-:Y:S02]  /*08e0*/  IMAD.IADD R3, R3, 0x1, R6 ;  /* 0x0000000103037824 */ /* 0x000fe400078e0206 */
[----:B------:R-:W-:Y:S02]  /*08f0*/  IMAD R5, R5, c[0x0][0x190], RZ ;  /* 0x0000640005057a24 */ /* 0x000fe400078e02ff */
[----:B------:R-:W-:Y:S02]  /*0900*/  IMAD.WIDE.U32 R2, R4, c[0x0][0x190], R2 ;  /* 0x0000640004027a25 */ /* 0x000fe400078e0002 */
[----:B------:R-:W-:Y:S02]  /*0910*/  @!P2 IADD3 R12, R12, 0x1, RZ ;  /* 0x000000010c0ca810 */ /* 0x000fe40007ffe0ff */
[----:B------:R-:W-:Y:S01]  /*0920*/  @!P2 IMAD.IADD R0, R0, 0x1, -R22 ;  /* 0x000000010000a824 */ /* 0x000fe200078e0a16 */
[----:B------:R-:W-:Y:S01]  /*0930*/  ISETP.NE.AND P2, PT, RZ, c[0x0][0x1c8], PT ;  /* 0x00007200ff007a0c */ /* 0x000fe20003f45270 */
[----:B------:R-:W-:Y:S01]  /*0940*/  IMAD R5, R4, c[0x0][0x194], R5 ;  /* 0x0000650004057a24 */ /* 0x000fe200078e0205 */
[----:B------:R-:W-:Y:S01]  /*0950*/  LEA R4, P0, R2, c[0x0][0x160], 0x1 ;  /* 0x0000580002047a11 */ /* 0x000fe200078008ff */
[----:B------:R-:W-:Y:S01]  /*0960*/  IMAD.MOV.U32 R6, RZ, RZ, R10 ;  /* 0x000000ffff067224 */ /* 0x000fe200078e000a */
[----:B------:R-:W-:Y:S01]  /*0970*/  ISETP.GE.U32.AND P3, PT, R0, R22, PT ;  /* 0x000000160000720c */ /* 0x000fe20003f66070 */
[----:B------:R-:W-:-:S02]  /*0980*/  IMAD.IADD R5, R3, 0x1, R5 ;  /* 0x0000000103057824 */ /* 0x000fc400078e0205 */
[----:B------:R-:W-:Y:S02]  /*0990*/  IMAD.IADD R9, R9, 0x1, R15 ;  /* 0x0000000109097824 */ /* 0x000fe400078e020f */
[----:B------:R-:W-:Y:S01]  /*09a0*/  IMAD R10, R24, c[0x0][0x180], RZ ;  /* 0x00006000180a7a24 */ /* 0x000fe200078e02ff */
[----:B------:R-:W-:Y:S01]  /*09b0*/  LEA.HI.X R5, R2, c[0x0][0x164], R5, 0x1, P0 ;  /* 0x0000590002057a11 */ /* 0x000fe200000f0c05 */
[----:B------:R-:W-:Y:S01]  /*09c0*/  IMAD.IADD R7, R11, 0x1, R16 ;  /* 0x000000010b077824 */ /* 0x000fe200078e0210 */
[----:B------:R-:W-:Y:S01]  /*09d0*/  IADD3 R2, P0, R4, UR8, RZ ;  /* 0x0000000804027c10 */ /* 0x000fe2000ff1e0ff */
[----:B------:R-:W-:Y:S02]  /*09e0*/  IMAD R13, R24, c[0x0][0x188], RZ ;  /* 0x00006200180d7a24 */ /* 0x000fe400078e02ff */
[----:B------:R1:W-:Y:S01]  /*09f0*/  LDGSTS.E.BYPASS.LTC128B.128 [R219], [R4.64] ;  /* 0x0000000004db7fae */ /* 0x0003e2000b901d54 */
[----:B------:R-:W-:Y:S01]  /*0a00*/  IADD3.X R3, R5, UR5, RZ, P0, !PT ;  /* 0x0000000505037c10 */ /* 0x000fe200087fe4ff */
[C---:B------:R-:W-:Y:S01]  /*0a10*/  IMAD R10, R21.reuse, c[0x0][0x184], R10 ;  /* 0x00006100150a7a24 */ /* 0x040fe200078e020a */
[----:B------:R-:W-:Y:S01]  /*0a20*/  @P3 IADD3 R12, R12, 0x1, RZ ;  /* 0x000000010c0c3810 */ /* 0x000fe20007ffe0ff */
[----:B------:R1:W-:Y:S01]  /*0a30*/  LDGSTS.E.BYPASS.LTC128B.128 [R219+0x4000], [R4.64+0x80] ;  /* 0x0400008004db7fae */ /* 0x0003e2000b901d54 */
[----:B------:R-:W-:-:S03]  /*0a40*/  IMAD.WIDE.U32 R8, R21, c[0x0][0x180], R8 ;  /* 0x0000600015087a25 */ /* 0x000fc600078e0008 */
[----:B------:R3:W-:Y:S01]  /*0a50*/  LDGSTS.E.BYPASS.LTC128B.128 [R219+0x800], [R2.64] ;  /* 0x0080000002db7fae */ /* 0x0007e2000b901d54 */
[----:B------:R-:W-:Y:S02]  /*0a60*/  IMAD.MOV.U32 R0, RZ, RZ, R12 ;  /* 0x000000ffff007224 */ /* 0x000fe400078e000c */
[C---:B------:R-:W-:Y:S01]  /*0a70*/  IMAD R13, R21.reuse, c[0x0][0x18c], R13 ;  /* 0x00006300150d7a24 */ /* 0x040fe200078e020d */
[----:B------:R3:W-:Y:S01]  /*0a80*/  LDGSTS.E.BYPASS.LTC128B.128 [R219+0x4800], [R2.64+0x80] ;  /* 0x0480008002db7fae */ /* 0x0007e2000b901d54 */
[----:B------:R-:W-:Y:S01]  /*0a90*/  @!P1 IMAD.MOV R0, RZ, RZ, -R0 ;  /* 0x000000ffff009224 */ /* 0x000fe200078e0a00 */
[----:B------:R-:W-:Y:S01]  /*0aa0*/  @!P2 LOP3.LUT R0, RZ, c[0x0][0x1c8], RZ, 0x33, !PT ;  /* 0x00007200ff00aa12 */ /* 0x000fe200078e33ff */
[----:B------:R-:W-:-:S04]  /*0ab0*/  IMAD.WIDE.U32 R6, R21, c[0x0][0x188], R6 ;  /* 0x0000620015067a25 */ /* 0x000fc800078e0006 */
[----:B------:R-:W-:Y:S02]  /*0ac0*/  IMAD.IADD R11, R9, 0x1, R10 ;  /* 0x00000001090b7824 */ /* 0x000fe400078e020a */
[----:B------:R-:W-:Y:S02]  /*0ad0*/  IMAD.IADD R9, R7, 0x1, R13 ;  /* 0x0000000107097824 */ /* 0x000fe400078e020d */
[----:B------:R-:W-:Y:S02]  /*0ae0*/  IMAD.MOV.U32 R10, RZ, RZ, R8 ;  /* 0x000000ffff0a7224 */ /* 0x000fe400078e0008 */
[----:B------:R-:W-:Y:S02]  /*0af0*/  IMAD.MOV.U32 R8, RZ, RZ, R6 ;  /* 0x000000ffff087224 */ /* 0x000fe400078e0006 */
[----:B------:R-:W-:Y:S01]  /*0b00*/  IMAD.WIDE.U32 R12, R80, c[0x0][0x1a0], RZ ;  /* 0x00006800500c7a25 */ /* 0x000fe200078e00ff */
[----:B-1----:R-:W-:-:S03]  /*0b10*/  SHF.R.S32.HI R4, RZ, 0x1f, R80 ;  /* 0x0000001fff047819 */ /* 0x002fc60000011450 */
[----:B------:R-:W-:Y:S02]  /*0b20*/  IMAD R5, R80, UR16, RZ ;  /* 0x0000001050057c24 */ /* 0x000fe4000f8e02ff */
[----:B------:R-:W-:-:S04]  /*0b30*/  IMAD.WIDE.U32 R28, R0, c[0x0][0x1b0], R10 ;  /* 0x00006c00001c7a25 */ /* 0x000fc800078e000a */
[----:B------:R-:W-:Y:S01]  /*0b40*/  IMAD R14, R4, UR17, R5 ;  /* 0x00000011040e7c24 */ /* 0x000fe2000f8e0205 */
[----:B---3--:R-:W-:Y:S01]  /*0b50*/  IADD3 R2, P0, R2, UR8, RZ ;  /* 0x0000000802027c10 */ /* 0x008fe2000ff1e0ff */
[----:B------:R-:W-:Y:S01]  /*0b60*/  IMAD R5, R4, c[0x0][0x1a0], RZ ;  /* 0x0000680004057a24 */ /* 0x000fe200078e02ff */
[----:B------:R-:W-:Y:S01]  /*0b70*/  SHF.R.S32.HI R4, RZ, 0x1f, R0 ;  /* 0x0000001fff047819 */ /* 0x000fe20000011400 */
[----:B------:R-:W-:Y:S01]  /*0b80*/  IMAD.WIDE.U32 R30, R0, c[0x0][0x1b8], R8 ;  /* 0x00006e00001e7a25 */ /* 0x000fe200078e0008 */
[----:B------:R-:W-:Y:S01]  /*0b90*/  IADD3.X R3, R3, UR5, RZ, P0, !PT ;  /* 0x0000000503037c10 */ /* 0x000fe200087fe4ff */
[----:B------:R-:W-:Y:S02]  /*0ba0*/  STL.64 [R1+0x20], R28 ;  /* 0x0000201c01007387 */ /* 0x000fe40000100a00 */
[----:B------:R-:W-:Y:S02]  /*0bb0*/  IMAD R7, R80, c[0x0][0x1a4], R5 ;  /* 0x0000690050077a24 */ /* 0x000fe400078e0205 */
[----:B------:R1:W-:Y:S01]  /*0bc0*/  LDGSTS.E.BYPASS.LTC128B.128 [R219+0x1000], [R2.64] ;  /* 0x0100000002db7fae */ /* 0x0003e2000b901d54 */
[----:B------:R-:W-:-:S02]  /*0bd0*/  IMAD R5, R4, c[0x0][0x1b0], RZ ;  /* 0x00006c0004057a24 */ /* 0x000fc400078e02ff */
[----:B------:R-:W-:Y:S01]  /*0be0*/  IMAD R4, R4, c[0x0][0x1b8], RZ ;  /* 0x00006e0004047a24 */ /* 0x000fe200078e02ff */
[----:B------:R1:W-:Y:S01]  /*0bf0*/  LDGSTS.E.BYPASS.LTC128B.128 [R219+0x5000], [R2.64+0x80] ;  /* 0x0500008002db7fae */ /* 0x0003e2000b901d54 */
[C---:B------:R-:W-:Y:S02]  /*0c00*/  IMAD R5, R0.reuse, c[0x0][0x1b4], R5 ;  /* 0x00006d0000057a24 */ /* 0x040fe400078e0205 */
[----:B------:R-:W-:Y:S01]  /*0c10*/  IMAD R0, R0, c[0x0][0x1bc], R4 ;  /* 0x00006f0000007a24 */ /* 0x000fe200078e0204 */
[----:B------:R-:W-:Y:S01]  /*0c20*/  STL.64 [R1+0x18], R30 ;  /* 0x0000181e01007387 */ /* 0x000fe20000100a00 */
[----:B------:R-:W-:Y:S02]  /*0c30*/  IMAD.IADD R8, R13, 0x1, R7 ;  /* 0x000000010d087824 */ /* 0x000fe400078e0207 */
[----:B------:R-:W-:Y:S02]  /*0c40*/  IMAD.IADD R252, R31, 0x1, R0 ;  /* 0x000000011ffc7824 */ /* 0x000fe400078e0200 */
[----:B------:R-:W-:-:S02]  /*0c50*/  IMAD.IADD R89, R29, 0x1, R5 ;  /* 0x000000011d597824 */ /* 0x000fc400078e0205 */
[----:B------:R-:W-:-:S05]  /*0c60*/  IMAD.MOV.U32 R88, RZ, RZ, R28 ;  /* 0x000000ffff587224 */ /* 0x000fca00078e001c */
[----:B------:R-:W-:Y:S01]  /*0c70*/  STL.64 [R1+0x10], R88 ;  /* 0x0000105801007387 */ /* 0x000fe20000100a00 */
[----:B-1----:R-:W-:-:S04]  /*0c80*/  IADD3 R2, P0, R2, UR8, RZ ;  /* 0x0000000802027c10 */ /* 0x002fc8000ff1e0ff */
[----:B------:R-:W-:Y:S02]  /*0c90*/  IADD3.X R3, R3, UR5, RZ, P0, !PT ;  /* 0x0000000503037c10 */ /* 0x000fe400087fe4ff */
[----:B------:R-:W-:-:S03]  /*0ca0*/  IADD3 R6, P0, R2, UR8, RZ ;  /* 0x0000000802067c10 */ /* 0x000fc6000ff1e0ff */
[----:B------:R1:W-:Y:S01]  /*0cb0*/  LDGSTS.E.BYPASS.LTC128B.128 [R219+0x1800], [R2.64] ;  /* 0x0180000002db7fae */ /* 0x0003e2000b901d54 */
[----:B------:R-:W-:Y:S02]  /*0cc0*/  IADD3.X R7, R3, UR5, RZ, P0, !PT ;  /* 0x0000000503077c10 */ /* 0x000fe400087fe4ff */
[----:B------:R-:W-:Y:S01]  /*0cd0*/  LEA R13, P0, R12, R30, 0x5 ;  /* 0x0000001e0c0d7211 */ /* 0x000fe200078028ff */
[----:B------:R1:W-:Y:S01]  /*0ce0*/  LDGSTS.E.BYPASS.LTC128B.128 [R219+0x5800], [R2.64+0x80] ;  /* 0x0580008002db7fae */ /* 0x0003e2000b901d54 */
[----:B------:R-:W-:Y:S02]  /*0cf0*/  IADD3 R4, P1, R6, UR8, RZ ;  /* 0x0000000806047c10 */ /* 0x000fe4000ff3e0ff */
[----:B------:R-:W-:Y:S01]  /*0d00*/  LEA.HI.X R12, R12, R252, R8, 0x5, P0 ;  /* 0x000000fc0c0c7211 */ /* 0x000fe200000f2c08 */
[----:B------:R-:W-:Y:S01]  /*0d10*/  IMAD.WIDE.U32 R8, R80, UR17, R88 ;  /* 0x0000001150087c25 */ /* 0x000fe2000f8e0058 */
[----:B------:R-:W-:Y:S01]  /*0d20*/  IADD3.X R5, R7, UR5, RZ, P1, !PT ;  /* 0x0000000507057c10 */ /* 0x000fe20008ffe4ff */
[----:B------:R3:W-:Y:S02]  /*0d30*/  LDGSTS.E.BYPASS.LTC128B.128 [R219+0x2000], [R6.64] ;  /* 0x0200000006db7fae */ /* 0x0007e4000b901d54 */
[----:B------:R-:W-:-:S02]  /*0d40*/  IMAD.IADD R0, R9, 0x1, R14 ;  /* 0x0000000109007824 */ /* 0x000fc400078e020e */
[----:B------:R3:W-:Y:S04]  /*0d50*/  LDGSTS.E.BYPASS.LTC128B.128 [R219+0x6000], [R6.64+0x80] ;  /* 0x0600008006db7fae */ /* 0x0007e8000b901d54 */
[----:B------:R4:W-:Y:S04]  /*0d60*/  LDGSTS.E.BYPASS.LTC128B.128 [R219+0x2800], [R4.64] ;  /* 0x0280000004db7fae */ /* 0x0009e8000b901d54 */
[----:B------:R4:W-:Y:S01]  /*0d70*/  LDGSTS.E.BYPASS.LTC128B.128 [R219+0x6800], [R4.64+0x80] ;  /* 0x0680008004db7fae */ /* 0x0009e2000b901d54 */
[----:B-1----:R-:W-:-:S04]  /*0d80*/  IADD3 R2, P0, R4, UR8, RZ ;  /* 0x0000000804027c10 */ /* 0x002fc8000ff1e0ff */
[----:B------:R-:W-:Y:S02]  /*0d90*/  IADD3.X R3, R5, UR5, RZ, P0, !PT ;  /* 0x0000000505037c10 */ /* 0x000fe400087fe4ff */
[----:B------:R-:W-:-:S03]  /*0da0*/  IADD3 R10, P1, R2, UR8, RZ ;  /* 0x00000008020a7c10 */ /* 0x000fc6000ff3e0ff */
[----:B------:R1:W-:Y:S01]  /*0db0*/  LDGSTS.E.BYPASS.LTC128B.128 [R219+0x3000], [R2.64] ;  /* 0x0300000002db7fae */ /* 0x0003e2000b901d54 */
[C---:B---3--:R-:W-:Y:S02]  /*0dc0*/  LEA R6, P0, R8.reuse, c[0x0][0x168], 0x1 ;  /* 0x00005a0008067a11 */ /* 0x048fe400078008ff */
[----:B------:R-:W-:Y:S01]  /*0dd0*/  IADD3.X R11, R3, UR5, RZ, P1, !PT ;  /* 0x00000005030b7c10 */ /* 0x000fe20008ffe4ff */
[----:B------:R1:W-:Y:S01]  /*0de0*/  LDGSTS.E.BYPASS.LTC128B.128 [R219+0x7000], [R2.64+0x80] ;  /* 0x0700008002db7fae */ /* 0x0003e2000b901d54 */
[----:B------:R-:W-:Y:S01]  /*0df0*/  LEA.HI.X R7, R8, c[0x0][0x16c], R0, 0x1, P0 ;  /* 0x00005b0008077a11 */ /* 0x000fe200000f0c00 */
[C---:B------:R-:W-:Y:S01]  /*0e00*/  IMAD.SHL.U32 R0, R26.reuse, 0x40, RZ ;  /* 0x000000401a007824 */ /* 0x040fe200078e00ff */
[----:B------:R-:W-:Y:S01]  /*0e10*/  ULDC.64 UR4, c[0x0][0x1a0] ;  /* 0x0000680000047ab9 */ /* 0x000fe20000000a00 */
[----:B------:R3:W-:Y:S01]  /*0e20*/  LDGSTS.E.BYPASS.LTC128B.128 [R219+0x3800], [R10.64] ;  /* 0x038000000adb7fae */ /* 0x0007e2000b901d54 */
[----:B------:R-:W-:Y:S01]  /*0e30*/  USHF.L.U32 UR19, UR4, 0x5, URZ ;  /* 0x0000000504137899 */ /* 0x000fe2000800063f */
[----:B------:R-:W-:Y:S01]  /*0e40*/  LOP3.LUT P1, RZ, R26, 0x2, RZ, 0xc0, !PT ;  /* 0x000000021aff7812 */ /* 0x000fe2000782c0ff */
[----:B------:R-:W-:Y:S01]  /*0e50*/  USHF.L.U64.HI UR18, UR4, UR18, UR5 ;  /* 0x0000001204127299 */ /* 0x000fe20008010205 */
[----:B------:R3:W-:Y:S01]  /*0e60*/  LDGSTS.E.BYPASS.LTC128B.128 [R219+0x7800], [R10.64+0x80] ;  /* 0x078000800adb7fae */ /* 0x0007e2000b901d54 */
[----:B------:R-:W-:-:S03]  /*0e70*/  LOP3.LUT R0, R0, 0x1c0, RZ, 0xc0, !PT ;  /* 0x000001c000007812 */ /* 0x000fc600078ec0ff */
[----:B------:R5:W-:Y:S04]  /*0e80*/  LDGSTS.E.BYPASS.LTC128B.128 [R219+0x8000], [R6.64] ;  /* 0x0800000006db7fae */ /* 0x000be8000b901d54 */
[----:B------:R5:W-:Y:S01]  /*0e90*/  LDGSTS.E.BYPASS.LTC128B.128 [R219+0x9000], [R6.64+0x80] ;  /* 0x0900008006db7fae */ /* 0x000be2000b901d54 */
[----:B-1----:R-:W-:-:S04]  /*0ea0*/  IADD3 R2, P0, R6, UR17, RZ ;  /* 0x0000001106027c10 */ /* 0x002fc8000ff1e0ff */
[----:B------:R-:W-:Y:S02]  /*0eb0*/  IADD3.X R3, R7, UR16, RZ, P0, !PT ;  /* 0x0000001007037c10 */ /* 0x000fe400087fe4ff */
[----:B----4-:R-:W-:-:S03]  /*0ec0*/  LEA R4, P0, R13, c[0x0][0x170], 0x1 ;  /* 0x00005c000d047a11 */ /* 0x010fc600078008ff */
[----:B------:R1:W-:Y:S01]  /*0ed0*/  LDGSTS.E.BYPASS.LTC128B.128 [R219+0x8800], [R2.64] ;  /* 0x0880000002db7fae */ /* 0x0003e2000b901d54 */
[----:B------:R-:W-:-:S03]  /*0ee0*/  LEA.HI.X R5, R13, c[0x0][0x174], R12, 0x1, P0 ;  /* 0x00005d000d057a11 */ /* 0x000fc600000f0c0c */
[----:B------:R1:W-:Y:S01]  /*0ef0*/  LDGSTS.E.BYPASS.LTC128B.128 [R219+0x9800], [R2.64+0x80] ;  /* 0x0980008002db7fae */ /* 0x0003e2000b901d54 */
[----:B-----5:R-:W-:-:S03]  /*0f00*/  IADD3 R6, P0, R4, UR19, RZ ;  /* 0x0000001304067c10 */ /* 0x020fc6000ff1e0ff */
[----:B------:R-:W0:Y:S01]  /*0f10*/  LDGDEPBAR ;  /* 0x00000000000079af */ /* 0x000e220000000000 */
[----:B------:R-:W-:Y:S02]  /*0f20*/  IADD3.X R7, R5, UR18, RZ, P0, !PT ;  /* 0x0000001205077c10 */ /* 0x000fe400087fe4ff */
[----:B------:R-:W-:Y:S01]  /*0f30*/  LOP3.LUT P0, RZ, R25, 0x2, RZ, 0xc0, !PT ;  /* 0x0000000219ff7812 */ /* 0x000fe2000780c0ff */
[----:B-1----:R-:W-:Y:S01]  /*0f40*/  IMAD.SHL.U32 R2, R19, 0x8, RZ ;  /* 0x0000000813027824 */ /* 0x002fe200078e00ff */
[----:B------:R-:W-:-:S04]  /*0f50*/  DEPBAR.LE SB0, 0x0 ;  /* 0x000080000000791a */ /* 0x000fc80000000000 */
[----:B------:R-:W-:Y:S01]  /*0f60*/  BAR.SYNC.DEFER_BLOCKING 0x0 ;  /* 0x0000000000007b1d */ /* 0x000fe20000010000 */
[----:B------:R-:W-:Y:S01]  /*0f70*/  IMAD.SHL.U32 R3, R18, 0x40, RZ ;  /* 0x0000004012037824 */ /* 0x000fe200078e00ff */
[----:B------:R-:W-:Y:S02]  /*0f80*/  LOP3.LUT R2, R0, 0x8, R2, 0xf8, !PT ;  /* 0x0000000800027812 */ /* 0x000fe400078ef802 */
[----:B------:R-:W-:Y:S02]  /*0f90*/  SHF.R.U32.HI R0, RZ, 0x3, R0 ;  /* 0x00000003ff007819 */ /* 0x000fe40000011600 */
[----:B------:R-:W-:Y:S01]  /*0fa0*/  LOP3.LUT R83, R3, 0xfffffe00, RZ, 0xc0, !PT ;  /* 0xfffffe0003537812 */ /* 0x000fe200078ec0ff */
[----:B------:R-:W-:Y:S01]  /*0fb0*/  IMAD.MOV.U32 R3, RZ, RZ, 0x20 ;  /* 0x00000020ff037424 */ /* 0x000fe200078e00ff */
[----:B------:R-:W-:Y:S01]  /*0fc0*/  LOP3.LUT R82, R2, R0, RZ, 0x3c, !PT ;  /* 0x0000000002527212 */ /* 0x000fe200078e3cff */
[----:B------:R-:W-:Y:S02]  /*0fd0*/  IMAD R0, R19, 0x200, R17 ;  /* 0x0000020013007824 */ /* 0x000fe400078e0211 */
[----:B------:R-:W-:Y:S01]  /*0fe0*/  IMAD R2, R84, 0x400, R83 ;  /* 0x0000040054027824 */ /* 0x000fe200078e0253 */
[----:B------:R-:W-:Y:S01]  /*0ff0*/  SEL R3, R3, 0xffffffe0, !P1 ;  /* 0xffffffe003037807 */ /* 0x000fe20004800000 */
[C---:B------:R-:W-:Y:S01]  /*1000*/  IMAD.SHL.U32 R24, R0.reuse, 0x2, RZ ;  /* 0x0000000200187824 */ /* 0x040fe200078e00ff */
[----:B------:R-:W-:Y:S01]  /*1010*/  LEA R214, R0, 0x8000, 0x1 ;  /* 0x0000800000d67811 */ /* 0x000fe200078e08ff */
[----:B------:R-:W-:Y:S01]  /*1020*/  IMAD.IADD R2, R2, 0x1, R82 ;  /* 0x0000000102027824 */ /* 0x000fe200078e0252 */
[----:B------:R-:W-:Y:S01]  /*1030*/  LOP3.LUT P1, RZ, R26, 0x4, RZ, 0xc0, !PT ;  /* 0x000000041aff7812 */ /* 0x000fe2000782c0ff */
[----:B------:R-:W-:Y:S01]  /*1040*/  IMAD.MOV.U32 R0, RZ, RZ, 0x40 ;  /* 0x00000040ff007424 */ /* 0x000fe200078e00ff */
[----:B------:R-:W-:Y:S01]  /*1050*/  IADD3 R215, R214, 0x20, RZ ;  /* 0x00000020d6d77810 */ /* 0x000fe20007ffe0ff */
[----:B------:R-:W-:Y:S01]  /*1060*/  IMAD.SHL.U32 R205, R2, 0x2, RZ ;  /* 0x0000000202cd7824 */ /* 0x000fe200078e00ff */
[----:B------:R-:W-:-:S02]  /*1070*/  @P0 IADD3 R215, R214, -0x20, RZ ;  /* 0xffffffe0d6d70810 */ /* 0x000fc40007ffe0ff */
[----:B------:R-:W-:Y:S01]  /*1080*/  LOP3.LUT P0, RZ, R25, 0x4, RZ, 0xc0, !PT ;  /* 0x0000000419ff7812 */ /* 0x000fe2000780c0ff */
[----:B------:R-:W-:Y:S01]  /*1090*/  IMAD.IADD R207, R205, 0x1, R3 ;  /* 0x00000001cdcf7824 */ /* 0x000fe200078e0203 */
[----:B------:R-:W-:Y:S01]  /*10a0*/  @!PT LDS RZ, [RZ] ;  /* 0x00000000fffff984 */ /* 0x000fe20000000800 */
[----:B------:R-:W-:Y:S01]  /*10b0*/  @!PT LDS RZ, [RZ] ;  /* 0x00000000fffff984 */ /* 0x000fe20000000800 */
[----:B------:R-:W-:Y:S01]  /*10c0*/  @!PT LDS RZ, [RZ] ;  /* 0x00000000fffff984 */ /* 0x000fe20000000800 */
[----:B------:R1:W-:Y:S01]  /*10d0*/  LDGSTS.E.BYPASS.LTC128B.128 [R219+0xa000], [R4.64] ;  /* 0x0a00000004db7fae */ /* 0x0003e2000b901d54 */
[C---:B------:R-:W-:Y:S02]  /*10e0*/  SEL R2, R0.reuse, 0xffffffc0, !P1 ;  /* 0xffffffc000027807 */ /* 0x040fe40004800000 */
[----:B------:R-:W-:Y:S01]  /*10f0*/  SEL R0, R0, 0xffffffc0, !P0 ;  /* 0xffffffc000007807 */ /* 0x000fe20004000000 */
[----:B------:R1:W-:Y:S01]  /*1100*/  LDGSTS.E.BYPASS.LTC128B.128 [R219+0xb000], [R4.64+0x80] ;  /* 0x0b00008004db7fae */ /* 0x0003e2000b901d54 */
[----:B------:R-:W-:Y:S01]  /*1110*/  ISETP.GE.AND P0, PT, R81, 0x21, PT ;  /* 0x000000215100780c */ /* 0x000fe20003f06270 */
[----:B------:R-:W-:Y:S01]  /*1120*/  IMAD.IADD R213, R205, 0x1, R2 ;  /* 0x00000001cdd57824 */ /* 0x000fe200078e0202 */
[C---:B------:R-:W-:Y:S01]  /*1130*/  IADD3 R218, R215.reuse, 0x800, RZ ;  /* 0x00000800d7da7810 */ /* 0x040fe20007ffe0ff */
[----:B------:R1:W-:Y:S01]  /*1140*/  LDGSTS.E.BYPASS.LTC128B.128 [R219+0xa800], [R6.64] ;  /* 0x0a80000006db7fae */ /* 0x0003e2000b901d54 */
[----:B------:R-:W-:Y:S01]  /*1150*/  IMAD.IADD R212, R214, 0x1, R0 ;  /* 0x00000001d6d47824 */ /* 0x000fe200078e0200 */
[----:B------:R-:W-:Y:S01]  /*1160*/  IADD3 R217, R215, 0x1000, RZ ;  /* 0x00001000d7d97810 */ /* 0x000fe20007ffe0ff */
[----:B------:R-:W-:Y:S01]  /*1170*/  IMAD.IADD R211, R207, 0x1, R2 ;  /* 0x00000001cfd37824 */ /* 0x000fe200078e0202 */
[----:B------:R1:W-:Y:S01]  /*1180*/  LDGSTS.E.BYPASS.LTC128B.128 [R219+0xb800], [R6.64+0x80] ;  /* 0x0b80008006db7fae */ /* 0x0003e2000b901d54 */
[----:B------:R-:W-:Y:S01]  /*1190*/  IMAD.IADD R210, R0, 0x1, R215 ;  /* 0x0000000100d27824 */ /* 0x000fe200078e02d7 */
[----:B------:R-:W-:-:S02]  /*11a0*/  LOP3.LUT R0, R82, R83, RZ, 0xfc, !PT ;  /* 0x0000005352007212 */ /* 0x000fc400078efcff */
[----:B---3--:R-:W-:Y:S01]  /*11b0*/  LDSM.16.M88.4 R8, [R205] ;  /* 0x00000000cd08783b */ /* 0x008fe20000000200 */
[----:B------:R-:W-:-:S03]  /*11c0*/  IADD3 R216, R215, 0x1800, RZ ;  /* 0x00001800d7d87810 */ /* 0x000fc60007ffe0ff */
[----:B------:R-:W3:Y:S04]  /*11d0*/  LDSM.16.M88.4 R12, [R24+0x8000] ;  /* 0x00800000180c783b */ /* 0x000ee80000000200 */
[----:B------:R-:W4:Y:S04]  /*11e0*/  LDSM.16.M88.4 R20, [R24+0x8800] ;  /* 0x008800001814783b */ /* 0x000f280000000200 */
[----:B------:R-:W-:Y:S04]  /*11f0*/  LDSM.16.M88.4 R28, [R215] ;  /* 0x00000000d71c783b */ /* 0x000fe80000000200 */
[----:B------:R-:W-:Y:S04]  /*1200*/  LDSM.16.M88.4 R32, [R215+0x800] ;  /* 0x00080000d720783b */ /* 0x000fe80000000200 */
[----:B------:R-:W-:Y:S04]  /*1210*/  LDSM.16.M88.4 R16, [R207] ;  /* 0x00000000cf10783b */ /* 0x000fe80000000200 */
[----:B-1----:R-:W1:Y:S04]  /*1220*/  LDSM.16.M88.4 R4, [R205+0x2000] ;  /* 0x00200000cd04783b */ /* 0x002e680000000200 */
[----:B------:R-:W-:Y:S04]  /*1230*/  LDSM.16.M88.4 R40, [R212] ;  /* 0x00000000d428783b */ /* 0x000fe80000000200 */
[----:B------:R-:W-:Y:S04]  /*1240*/  LDSM.16.M88.4 R36, [R212+0x800] ;  /* 0x00080000d424783b */ /* 0x000fe80000000200 */
[----:B------:R-:W0:Y:S01]  /*1250*/  LDGDEPBAR ;  /* 0x00000000000079af */ /* 0x000e220000000000 */
[C---:B---3--:R-:W-:Y:S08]  /*1260*/  HMMA.16816.F32 R64, R8.reuse, R12, RZ ;  /* 0x0000000c0840723c */ /* 0x048ff000000018ff */
[C---:B------:R-:W-:Y:S08]  /*1270*/  HMMA.16816.F32 R68, R8.reuse, R14, RZ ;  /* 0x0000000e0844723c */ /* 0x040ff000000018ff */
[----:B----4-:R-:W-:Y:S08]  /*1280*/  HMMA.16816.F32 R44, R8, R20, RZ ;  /* 0x00000014082c723c */ /* 0x010ff000000018ff */
[C---:B-1----:R-:W-:Y:S08]  /*1290*/  HMMA.16816.F32 R60, R4.reuse, R12, RZ ;  /* 0x0000000c043c723c */ /* 0x042ff000000018ff */
[C---:B------:R-:W-:Y:S01]  /*12a0*/  HMMA.16816.F32 R56, R4.reuse, R14, RZ ;  /* 0x0000000e0438723c */ /* 0x040fe200000018ff */
[----:B------:R-:W1:Y:S07]  /*12b0*/  LDSM.16.M88.4 R12, [R207+0x2000] ;  /* 0x00200000cf0c783b */ /* 0x000e6e0000000200 */
[C---:B------:R-:W-:Y:S08]  /*12c0*/  HMMA.16816.F32 R52, R4.reuse, R20, RZ ;  /* 0x000000140434723c */ /* 0x040ff000000018ff */
[-C--:B------:R-:W-:Y:S01]  /*12d0*/  HMMA.16816.F32 R48, R4, R22.reuse, RZ ;  /* 0x000000160430723c */ /* 0x080fe200000018ff */
[----:B------:R-:W3:Y:S07]  /*12e0*/  LDSM.16.M88.4 R4, [R213+0x2000] ;  /* 0x00200000d504783b */ /* 0x000eee0000000200 */
        /* <DEDUP_REMOVED lines=12> */
[----:B------:R-:W5:Y:S04]  /*13b0*/  LDSM.16.M88.4 R16, [R211] ;  /* 0x00000000d310783b */ /* 0x000f680000000200 */
[----:B------:R-:W1:Y:S03]  /*13c0*/  LDSM.16.M88.4 R20, [R210+0x800] ;  /* 0x00080000d214783b */ /* 0x000e660000000200 */
[C---:B---3--:R-:W-:Y:S08]  /*13d0*/  HMMA.16816.F32 R64, R4.reuse, R42, R60 ;  /* 0x0000002a0440723c */ /* 0x048ff0000000183c */
[C---:B------:R-:W-:Y:S08]  /*13e0*/  HMMA.16816.F32 R68, R4.reuse, R40, R76 ;  /* 0x000000280444723c */ /* 0x040ff0000000184c */
[----:B------:R-:W-:Y:S08]  /*13f0*/  HMMA.16816.F32 R60, R4, R38, R56 ;  /* 0x00000026043c723c */ /* 0x000ff00000001838 */
[----:B----4-:R-:W-:Y:S08]  /*1400*/  HMMA.16816.F32 R56, R8, R40, R52 ;  /* 0x000000280838723c */ /* 0x010ff00000001834 */
[----:B------:R-:W-:Y:S01]  /*1410*/  HMMA.16816.F32 R72, R4, R36, R72 ;  /* 0x000000240448723c */ /* 0x000fe20000001848 */
[----:B------:R-:W-:Y:S07]  /*1420*/  LDSM.16.M88.4 R4, [R205+0x6000] ;  /* 0x00600000cd04783b */ /* 0x000fee0000000200 */
[C---:B------:R-:W-:Y:S01]  /*1430*/  HMMA.16816.F32 R52, R8.reuse, R42, R44 ;  /* 0x0000002a0834723c */ /* 0x040fe2000000182c */
[----:B------:R-:W3:Y:S07]  /*1440*/  LDSM.16.M88.4 R40, [R24+0x9000] ;  /* 0x009000001828783b */ /* 0x000eee0000000200 */
[C---:B------:R-:W-:Y:S08]  /*1450*/  HMMA.16816.F32 R44, R8.reuse, R36, R48 ;  /* 0x00000024082c723c */ /* 0x040ff00000001830 */
[----:B------:R-:W-:Y:S01]  /*1460*/  HMMA.16816.F32 R32, R8, R38, R32 ;  /* 0x000000260820723c */ /* 0x000fe20000001820 */
[----:B------:R-:W4:Y:S04]  /*1470*/  LDSM.16.M88.4 R8, [R205+0x4000] ;  /* 0x00400000cd08783b */ /* 0x000f280000000200 */
[----:B------:R-:W2:Y:S03]  /*1480*/  LDSM.16.M88.4 R36, [R24+0x9800] ;  /* 0x009800001824783b */ /* 0x000ea60000000200 */
[C---:B-1----:R-:W-:Y:S01]  /*1490*/  HMMA.16816.F32 R68, R12.reuse, R28, R68 ;  /* 0x0000001c0c44723c */ /* 0x042fe20000001844 */
[----:B------:R-:W-:Y:S07]  /*14a0*/  LDSM.16.M88.4 R24, [R207+0x4000] ;  /* 0x00400000cf18783b */ /* 0x000fee0000000200 */
[----:B------:R-:W-:Y:S08]  /*14b0*/  HMMA.16816.F32 R64, R12, R30, R64 ;  /* 0x0000001e0c40723c */ /* 0x000ff00000001840 */
[----:B-----5:R-:W-:Y:S08]  /*14c0*/  HMMA.16816.F32 R56, R16, R28, R56 ;  /* 0x0000001c1038723c */ /* 0x020ff00000001838 */
[C---:B------:R-:W-:Y:S08]  /*14d0*/  HMMA.16816.F32 R76, R12.reuse, R20, R72 ;  /* 0x000000140c4c723c */ /* 0x040ff00000001848 */
[----:B------:R-:W-:Y:S08]  /*14e0*/  HMMA.16816.F32 R60, R12, R22, R60 ;  /* 0x000000160c3c723c */ /* 0x000ff0000000183c */
[C---:B------:R-:W-:Y:S01]  /*14f0*/  HMMA.16816.F32 R48, R16.reuse, R30, R52 ;  /* 0x0000001e1030723c */ /* 0x040fe20000001834 */
[----:B------:R-:W-:Y:S07]  /*1500*/  LDSM.16.M88.4 R28, [R215+0x1800] ;  /* 0x00180000d71c783b */ /* 0x000fee0000000200 */
[C---:B------:R-:W-:Y:S08]  /*1510*/  HMMA.16816.F32 R12, R16.reuse, R20, R44 ;  /* 0x00000014100c723c */ /* 0x040ff0000000182c */
[----:B------:R-:W-:Y:S01]  /*1520*/  HMMA.16816.F32 R16, R16, R22, R32 ;  /* 0x000000161010723c */ /* 0x000fe20000001820 */
[----:B------:R-:W-:Y:S04]  /*1530*/  LDSM.16.M88.4 R20, [R207+0x6000] ;  /* 0x00600000cf14783b */ /* 0x000fe80000000200 */
[----:B------:R-:W1:Y:S03]  /*1540*/  LDSM.16.M88.4 R32, [R215+0x1000] ;  /* 0x00100000d720783b */ /* 0x000e660000000200 */
[C---:B---3--:R-:W-:Y:S08]  /*1550*/  HMMA.16816.F32 R68, R4.reuse, R40, R68 ;  /* 0x000000280444723c */ /* 0x048ff00000001844 */
[----:B------:R-:W-:Y:S08]  /*1560*/  HMMA.16816.F32 R64, R4, R42, R64 ;  /* 0x0000002a0440723c */ /* 0x000ff00000001840 */
[----:B----4-:R-:W-:Y:S08]  /*1570*/  HMMA.16816.F32 R52, R8, R40, R56 ;  /* 0x000000280834723c */ /* 0x010ff00000001838 */
[C---:B--2---:R-:W-:Y:S08]  /*1580*/  HMMA.16816.F32 R76, R4.reuse, R36, R76 ;  /* 0x00000024044c723c */ /* 0x044ff0000000184c */
[----:B------:R-:W-:Y:S08]  /*1590*/  HMMA.16816.F32 R60, R4, R38, R60 ;  /* 0x00000026043c723c */ /* 0x000ff0000000183c */
[C---:B------:R-:W-:Y:S01]  /*15a0*/  HMMA.16816.F32 R44, R8.reuse, R42, R48 ;  /* 0x0000002a082c723c */ /* 0x040fe20000001830 */
[----:B------:R-:W-:Y:S07]  /*15b0*/  LDSM.16.M88.4 R40, [R212+0x1000] ;  /* 0x00100000d428783b */ /* 0x000fee0000000200 */
[C---:B------:R-:W-:Y:S01]  /*15c0*/  HMMA.16816.F32 R4, R8.reuse, R36, R12 ;  /* 0x000000240804723c */ /* 0x040fe2000000180c */
[----:B------:R-:W2:Y:S07]  /*15d0*/  LDSM.16.M88.4 R12, [R213+0x6000] ;  /* 0x00600000d50c783b */ /* 0x000eae0000000200 */
[----:B------:R-:W-:Y:S01]  /*15e0*/  HMMA.16816.F32 R8, R8, R38, R16 ;  /* 0x000000260808723c */ /* 0x000fe20000001810 */
[----:B------:R-:W3:Y:S04]  /*15f0*/  LDSM.16.M88.4 R16, [R213+0x4000] ;  /* 0x00400000d510783b */ /* 0x000ee80000000200 */
[----:B------:R-:W4:Y:S03]  /*1600*/  LDSM.16.M88.4 R36, [R212+0x1800] ;  /* 0x00180000d424783b */ /* 0x000f260000000200 */
[C---:B-1----:R-:W-:Y:S08]  /*1610*/  HMMA.16816.F32 R56, R20.reuse, R32, R68 ;  /* 0x000000201438723c */ /* 0x042ff00000001844 */
[----:B------:R-:W-:Y:S08]  /*1620*/  HMMA.16816.F32 R48, R20, R34, R64 ;  /* 0x000000221430723c */ /* 0x000ff00000001840 */
[----:B------:R-:W-:Y:S08]  /*1630*/  HMMA.16816.F32 R68, R24, R32, R52 ;  /* 0x000000201844723c */ /* 0x000ff00000001834 */
[C---:B------:R-:W-:Y:S08]  /*1640*/  HMMA.16816.F32 R76, R20.reuse, R28, R76 ;  /* 0x0000001c144c723c */ /* 0x040ff0000000184c */
[----:B------:R-:W-:Y:S01]  /*1650*/  HMMA.16816.F32 R72, R20, R30, R60 ;  /* 0x0000001e1448723c */ /* 0x000fe2000000183c */
[----:B------:R-:W-:Y:S07]  /*1660*/  LDSM.16.M88.4 R20, [R210+0x1800] ;  /* 0x00180000d214783b */ /* 0x000fee0000000200 */
[C---:B------:R-:W-:Y:S08]  /*1670*/  HMMA.16816.F32 R64, R24.reuse, R34, R44 ;  /* 0x000000221840723c */ /* 0x040ff0000000182c */
[C---:B------:R-:W-:Y:S01]  /*1680*/  HMMA.16816.F32 R60, R24.reuse, R28, R4 ;  /* 0x0000001c183c723c */ /* 0x040fe20000001804 */
[----:B------:R-:W-:Y:S07]  /*1690*/  LDSM.16.M88.4 R4, [R211+0x6000] ;  /* 0x00600000d304783b */ /* 0x000fee0000000200 */
[----:B------:R-:W-:Y:S01]  /*16a0*/  HMMA.16816.F32 R44, R24, R30, R8 ;  /* 0x0000001e182c723c */ /* 0x000fe20000001808 */
[----:B------:R-:W1:Y:S04]  /*16b0*/  LDSM.16.M88.4 R24, [R210+0x1000] ;  /* 0x00100000d218783b */ /* 0x000e680000000200 */
[----:B------:R-:W5:Y:S01]  /*16c0*/  LDSM.16.M88.4 R8, [R211+0x4000] ;  /* 0x00400000d308783b */ /* 0x000f620000000200 */
[----:B------:R-:W-:-:S04]  /*16d0*/  DEPBAR.LE SB0, 0x0 ;  /* 0x000080000000791a */ /* 0x000fc80000000000 */
[C---:B--2---:R-:W-:Y:S08]  /*16e0*/  HMMA.16816.F32 R56, R12.reuse, R40, R56 ;  /* 0x000000280c38723c */ /* 0x044ff00000001838 */
[----:B------:R-:W-:Y:S08]  /*16f0*/  HMMA.16816.F32 R52, R12, R42, R48 ;  /* 0x0000002a0c34723c */ /* 0x000ff00000001830 */
[----:B---3--:R-:W-:Y:S08]  /*1700*/  HMMA.16816.F32 R28, R16, R40, R68 ;  /* 0x00000028101c723c */ /* 0x008ff00000001844 */
[C---:B----4-:R-:W-:Y:S08]  /*1710*/  HMMA.16816.F32 R48, R12.reuse, R36, R76 ;  /* 0x000000240c30723c */ /* 0x050ff0000000184c */
[----:B------:R-:W-:Y:S08]  /*1720*/  HMMA.16816.F32 R32, R12, R38, R72 ;  /* 0x000000260c20723c */ /* 0x000ff00000001848 */
[C---:B------:R-:W-:Y:S08]  /*1730*/  HMMA.16816.F32 R40, R16.reuse, R42, R64 ;  /* 0x0000002a1028723c */ /* 0x040ff00000001840 */
[C---:B------:R-:W-:Y:S08]  /*1740*/  HMMA.16816.F32 R12, R16.reuse, R36, R60 ;  /* 0x00000024100c723c */ /* 0x040ff0000000183c */
[----:B------:R-:W-:Y:S08]  /*1750*/  HMMA.16816.F32 R16, R16, R38, R44 ;  /* 0x000000261010723c */ /* 0x000ff0000000182c */
[C---:B-1----:R-:W-:Y:S08]  /*1760*/  HMMA.16816.F32 R56, R4.reuse, R24, R56 ;  /* 0x000000180438723c */ /* 0x042ff00000001838 */
[----:B------:R-:W-:Y:S08]  /*1770*/  HMMA.16816.F32 R76, R4, R26, R52 ;  /* 0x0000001a044c723c */ /* 0x000ff00000001834 */
[C---:B-----5:R-:W-:Y:S08]  /*1780*/  HMMA.16816.F32 R28, R8.reuse, R24, R28 ;  /* 0x00000018081c723c */ /* 0x060ff0000000181c */
[----:B------:R-:W-:Y:S08]  /*1790*/  HMMA.16816.F32 R40, R8, R26, R40 ;  /* 0x0000001a0828723c */ /* 0x000ff00000001828 */
[C---:B------:R-:W-:Y:S08]  /*17a0*/  HMMA.16816.F32 R124, R4.reuse, R20, R48 ;  /* 0x00000014047c723c */ /* 0x040ff00000001830 */
[----:B------:R-:W-:Y:S08]  /*17b0*/  HMMA.16816.F32 R160, R4, R22, R32 ;  /* 0x0000001604a0723c */ /* 0x000ff00000001820 */
[C---:B------:R-:W-:Y:S08]  /*17c0*/  HMMA.16816.F32 R24, R8.reuse, R20, R12 ;  /* 0x000000140818723c */ /* 0x040ff0000000180c */
[----:B------:R-:W-:Y:S01]  /*17d0*/  HMMA.16816.F32 R20, R8, R22, R16 ;  /* 0x000000160814723c */ /* 0x000fe20000001810 */
[----:B------:R-:W-:Y:S06]  /*17e0*/  BAR.SYNC.DEFER_BLOCKING 0x0 ;  /* 0x0000000000007b1d */ /* 0x000fec0000010000 */
[----:B------:R-:W-:Y:S05]  /*17f0*/  @!P0 BRA `(.L_x_1476) ;  /* 0x0000018000008947 */ /* 0x000fea0003800000 */
[----:B------:R-:W-:Y:S01]  /*1800*/  LEA.HI.SX32 R6, R220, 0xfffffffe, 0x1b ;  /* 0xfffffffedc067811 */ /* 0x000fe200078fdaff */
[----:B------:R-:W-:-:S02]  /*1810*/  USHF.L.U32 UR7, UR6, 0x4, URZ ;  /* 0x0000000406077899 */ /* 0x000fc4000800063f */
[----:B------:R-:W-:Y:S01]  /*1820*/  UMOV UR5, 0x4 ;  /* 0x0000000400057882 */ /* 0x000fe20000000000 */
[----:B------:R-:W-:Y:S01]  /*1830*/  SHF.R.S32.HI R5, RZ, 0x1f, R6 ;  /* 0x0000001fff057819 */ /* 0x000fe20000011406 */
[C---:B------:R-:W-:Y:S01]  /*1840*/  IMAD R4, R6.reuse, UR16, RZ ;  /* 0x0000001006047c24 */ /* 0x040fe2000f8e02ff */
[----:B------:R-:W-:Y:S01]  /*1850*/  ULDC UR4, c[0x0][0x19c] ;  /* 0x0000670000047ab9 */ /* 0x000fe20000000800 */
[----:B------:R-:W-:Y:S01]  /*1860*/  IMAD.WIDE.U32 R6, R6, UR17, R88 ;  /* 0x0000001106067c25 */ /* 0x000fe2000f8e0058 */
[----:B------:R-:W-:-:S03]  /*1870*/  USHF.L.U64.HI UR4, UR6, UR5, UR4 ;  /* 0x0000000506047299 */ /* 0x000fc60008010204 */
[----:B------:R-:W-:Y:S01]  /*1880*/  IMAD R5, R5, UR17, R4 ;  /* 0x0000001105057c24 */ /* 0x000fe2000f8e0204 */
[C---:B------:R-:W-:Y:S01]  /*1890*/  LEA R4, P2, R6.reuse, c[0x0][0x168], 0x1 ;  /* 0x00005a0006047a11 */ /* 0x040fe200078408ff */
[----:B------:R-:W-:Y:S02]  /*18a0*/  IMAD.U32 R9, RZ, RZ, UR7 ;  /* 0x00000007ff097e24 */ /* 0x000fe4000f8e00ff */
[----:B------:R-:W-:Y:S02]  /*18b0*/  IMAD.IADD R5, R7, 0x1, R5 ;  /* 0x0000000107057824 */ /* 0x000fe400078e0205 */
[----:B------:R-:W-:Y:S01]  /*18c0*/  IMAD.U32 R7, RZ, RZ, UR4 ;  /* 0x00000004ff077e24 */ /* 0x000fe2000f8e00ff */
[----:B------:R-:W-:Y:S02]  /*18d0*/  LEA R8, P1, R9, R4, 0x1 ;  /* 0x0000000409087211 */ /* 0x000fe400078208ff */
        /* <DEDUP_REMOVED lines=10> */
.L_x_1476:
[----:B-1----:R-:W-:Y:S01]  /*1980*/  FMNMX.FTZ R4, R28, R29, !PT ;  /* 0x0000001d1c047209 */ /* 0x002fe20007810000 */
[----:B------:R-:W-:Y:S01]  /*1990*/  IMAD R35, R86, 0x8, R84 ;  /* 0x0000000856237824 */ /* 0x000fe200078e0254 */
[----:B------:R-:W-:Y:S01]  /*19a0*/  FMNMX.FTZ R5, R30, R31, !PT ;  /* 0x0000001f1e057209 */ /* 0x000fe20007810000 */
[----:B------:R-:W-:Y:S01]  /*19b0*/  IMAD.WIDE.U32 R32, R225, -0x2daee0ad, RZ ;  /* 0xd2511f53e1207825 */ /* 0x000fe200078e00ff */
        /* <DEDUP_REMOVED lines=23> */
[----:B------:R-:W-:Y:S01]  /*1b30*/  IMAD.SHL.U32 R204, R0, 0x2, RZ ;  /* 0x0000000200cc7824 */ /* 0x000fe200078e00ff */
[----:B------:R-:W-:Y:S01]  /*1b40*/  LOP3.LUT R34, R85, UR22, RZ, 0x3c, !PT ;  /* 0x0000001655227c12 */ /* 0x000fe2000f8e3cff */
[----:B------:R-:W1:Y:S01]  /*1b50*/  SHFL.BFLY PT, R6, R4, 0x2, 0x1f ;  /* 0x0c401f0004067f89 */ /* 0x000e6200000e0000 */
[----:B------:R-:W-:Y:S01]  /*1b60*/  LOP3.LUT R9, R33, UR23, R80, 0x96, !PT ;  /* 0x0000001721097c12 */ /* 0x000fe2000f8e9650 */
[--C-:B------:R-:W-:Y:S01]  /*1b70*/  IMAD.IADD R206, R3, 0x1, R204.reuse ;  /* 0x0000000103ce7824 */ /* 0x100fe200078e02cc */
[----:B------:R-:W-:Y:S01]  /*1b80*/  LOP3.LUT R10, R13, R34, RZ, 0x3c, !PT ;  /* 0x000000220d0a7212 */ /* 0x000fe200078e3cff */
[----:B------:R-:W-:Y:S01]  /*1b90*/  IMAD.IADD R209, R2, 0x1, R204 ;  /* 0x0000000102d17824 */ /* 0x000fe200078e02cc */
[----:B------:R-:W-:Y:S01]  /*1ba0*/  UIADD3 UR5, UR22, 0x1715609d, URZ ;  /* 0x1715609d16057890 */ /* 0x000fe2000fffe03f */
[----:B------:R-:W-:Y:S01]  /*1bb0*/  IMAD.WIDE.U32 R18, R9, -0x326172a9, RZ ;  /* 0xcd9e8d5709127825 */ /* 0x000fe200078e00ff */
[----:B------:R-:W-:Y:S01]  /*1bc0*/  UIADD3 UR14, UR23, 0x646e171e, URZ ;  /* 0x646e171e170e7890 */ /* 0x000fe2000fffe03f */
[----:B------:R-:W-:Y:S01]  /*1bd0*/  LDSM.16.MT88.4 R44, [R206+0xa000] ;  /* 0x00a00000ce2c783b */ /* 0x000fe20000004200 */
[----:B------:R-:W-:Y:S01]  /*1be0*/  IADD3 R33, R35, 0x4, RZ ;  /* 0x0000000423217810 */ /* 0x000fe20007ffe0ff */
[----:B------:R-:W-:-:S02]  /*1bf0*/  IMAD.WIDE.U32 R10, R10, -0x2daee0ad, RZ ;  /* 0xd2511f530a0a7825 */ /* 0x000fc400078e00ff */
[----:B------:R-:W-:Y:S02]  /*1c00*/  LDSM.16.MT88.4 R72, [R209+0xa000] ;  /* 0x00a00000d148783b */ /* 0x000fe40000004200 */
[----:B------:R-:W-:Y:S02]  /*1c10*/  IMAD R139, R251, 0x10000, R251 ;  /* 0x00010000fb8b7824 */ /* 0x000fe400078e02fb */
[----:B------:R-:W-:Y:S01]  /*1c20*/  IMAD.IADD R208, R2, 0x1, R206 ;  /* 0x0000000102d07824 */ /* 0x000fe200078e02ce */
        /* <DEDUP_REMOVED lines=12> */
[----:B--2---:R-:W-:Y:S01]  /*1cf0*/  FMNMX.FTZ R8, R6, R5, !PT ;  /* 0x0000000506087209 */ /* 0x004fe20007810000 */
[C---:B------:R-:W-:Y:S01]  /*1d00*/  FMUL.FTZ R4, R136.reuse, c[0x0][0x23c] ;  /* 0x00008f0088047a20 */ /* 0x040fe20000410000 */
[----:B------:R-:W-:Y:S01]  /*1d10*/  LOP3.LUT R5, R11, UR12, R32, 0x96, !PT ;  /* 0x0000000c0b057c12 */ /* 0x000fe2000f8e9620 */
[----:B------:R-:W-:Y:S01]  /*1d20*/  LDSM.16.MT88.4 R180, [R204+0xb800] ;  /* 0x00b80000ccb4783b */ /* 0x000fe20000004200 */
[----:B------:R-:W-:Y:S02]  /*1d30*/  FSETP.NEU.FTZ.AND P1, PT, R136, -INF , PT ;  /* 0xff8000008800780b */ /* 0x000fe40003f3d000 */
[----:B------:R-:W-:Y:S01]  /*1d40*/  LOP3.LUT R6, R19, UR13, R12, 0x96, !PT ;  /* 0x0000000d13067c12 */ /* 0x000fe2000f8e960c */
[----:B------:R-:W1:Y:S01]  /*1d50*/  SHFL.BFLY PT, R14, R8, 0x1, 0x1f ;  /* 0x0c201f00080e7f89 */ /* 0x000e6200000e0000 */
[----:B------:R-:W-:Y:S01]  /*1d60*/  FSEL R9, R4, RZ, P1 ;  /* 0x000000ff04097208 */ /* 0x000fe20000800000 */
[----:B------:R-:W-:-:S02]  /*1d70*/  IMAD.WIDE.U32 R4, R5, -0x326172a9, RZ ;  /* 0xcd9e8d5705047825 */ /* 0x000fc400078e00ff */
[----:B------:R-:W-:Y:S02]  /*1d80*/  LDSM.16.MT88.4 R172, [R209+0xb800] ;  /* 0x00b80000d1ac783b */ /* 0x000fe40000004200 */
[----:B------:R-:W-:Y:S01]  /*1d90*/  IMAD.WIDE.U32 R12, R6, -0x2daee0ad, RZ ;  /* 0xd2511f53060c7825 */ /* 0x000fe200078e00ff */
[----:B------:R-:W-:Y:S01]  /*1da0*/  LOP3.LUT R5, R5, UR11, R18, 0x96, !PT ;  /* 0x0000000b05057c12 */ /* 0x000fe2000f8e9612 */
[----:B------:R-:W-:Y:S02]  /*1db0*/  LDSM.16.MT88.4 R176, [R208+0xb800] ;  /* 0x00b80000d0b0783b */ /* 0x000fe40000004200 */
[--C-:B------:R-:W-:Y:S01]  /*1dc0*/  FFMA.FTZ R7, R28, c[0x0][0x23c], -R9.reuse ;  /* 0x00008f001c077a23 */ /* 0x100fe20000010809 */
[----:B------:R-:W-:Y:S01]  /*1dd0*/  LOP3.LUT R6, R13, UR10, R10, 0x96, !PT ;  /* 0x0000000a0d067c12 */ /* 0x000fe2000f8e960a */
[----:B------:R-:W-:Y:S02]  /*1de0*/  IMAD.WIDE.U32 R10, R5, -0x2daee0ad, RZ ;  /* 0xd2511f53050a7825 */ /* 0x000fe400078e00ff */
[----:B------:R2:W-:Y:S02]  /*1df0*/  MUFU.EX2 R243, R7 ;  /* 0x0000000700f37308 */ /* 0x0005e40000000800 */
[----:B------:R-:W-:-:S06]  /*1e00*/  FFMA.FTZ R5, R29, c[0x0][0x23c], -R9 ;  /* 0x00008f001d057a23 */ /* 0x000fcc0000010809 */
[----:B------:R3:W-:Y:S01]  /*1e10*/  MUFU.EX2 R242, R5 ;  /* 0x0000000500f27308 */ /* 0x0007e20000000800 */
[----:B-1----:R-:W-:-:S04]  /*1e20*/  FMNMX.FTZ R135, R8, R14, !PT ;  /* 0x0000000e08877209 */ /* 0x002fc80007810000 */
[----:B------:R-:W-:Y:S01]  /*1e30*/  FSETP.NEU.FTZ.AND P1, PT, R135, -INF , PT ;  /* 0xff8000008700780b */ /* 0x000fe20003f3d000 */
[----:B--2---:R-:W-:-:S05]  /*1e40*/  IMAD.WIDE.U32 R6, R6, -0x326172a9, RZ ;  /* 0xcd9e8d5706067825 */ /* 0x004fca00078e00ff */
[----:B------:R-:W-:Y:S01]  /*1e50*/  LOP3.LUT R7, R7, UR9, R4, 0x96, !PT ;  /* 0x0000000907077c12 */ /* 0x000fe2000f8e9604 */
[----:B------:R-:W-:Y:S01]  /*1e60*/  FFMA.FTZ R4, R40, c[0x0][0x23c], -R9 ;  /* 0x00008f0028047a23 */ /* 0x000fe20000010809 */
[----:B---3--:R-:W-:-:S03]  /*1e70*/  LOP3.LUT R5, R11, UR8, R12, 0x96, !PT ;  /* 0x000000080b057c12 */ /* 0x008fc6000f8e960c */
[----:B------:R1:W-:Y:S02]  /*1e80*/  MUFU.EX2 R241, R4 ;  /* 0x0000000400f17308 */ /* 0x0003e40000000800 */
[----:B------:R-:W-:-:S04]  /*1e90*/  IMAD.WIDE.U32 R16, R5, -0x326172a9, RZ ;  /* 0xcd9e8d5705107825 */ /* 0x000fc800078e00ff */
[----:B------:R-:W-:Y:S01]  /*1ea0*/  FFMA.FTZ R5, R41, c[0x0][0x23c], -R9 ;  /* 0x00008f0029057a23 */ /* 0x000fe20000010809 */
[----:B------:R-:W-:-:S03]  /*1eb0*/  LOP3.LUT R6, R17, UR7, R6, 0x96, !PT ;  /* 0x0000000711067c12 */ /* 0x000fc6000f8e9606 */
[----:B------:R2:W3:Y:S02]  /*1ec0*/  MUFU.EX2 R240, R5 ;  /* 0x0000000500f07308 */ /* 0x0004e40000000800 */
[----:B------:R-:W-:-:S04]  /*1ed0*/  IMAD.WIDE.U32 R14, R6, -0x2daee0ad, RZ ;  /* 0xd2511f53060e7825 */ /* 0x000fc800078e00ff */
[----:B-1----:R-:W-:-:S05]  /*1ee0*/  FMUL.FTZ R4, R135, c[0x0][0x23c] ;  /* 0x00008f0087047a20 */ /* 0x002fca0000410000 */
[----:B------:R-:W-:Y:S01]  /*1ef0*/  FSEL R8, R4, RZ, P1 ;  /* 0x000000ff04087208 */ /* 0x000fe20000800000 */
[----:B--2---:R-:W-:-:S04]  /*1f00*/  IMAD.WIDE.U32 R4, R7, -0x2daee0ad, RZ ;  /* 0xd2511f5307047825 */ /* 0x004fc800078e00ff */
[----:B------:R-:W-:Y:S01]  /*1f10*/  FFMA.FTZ R6, R30, c[0x0][0x23c], -R8 ;  /* 0x00008f001e067a23 */ /* 0x000fe20000010808 */
[----:B------:R-:W-:Y:S01]  /*1f20*/  LOP3.LUT R5, R5, UR6, R10, 0x96, !PT ;  /* 0x0000000605057c12 */ /* 0x000fe2000f8e960a */
[----:B------:R-:W-:Y:S01]  /*1f30*/  FFMA.FTZ R7, R42, c[0x0][0x23c], -R8 ;  /* 0x00008f002a077a23 */ /* 0x000fe20000010808 */
[----:B------:R-:W-:Y:S01]  /*1f40*/  LOP3.LUT R4, R15, UR4, R4, 0x96, !PT ;  /* 0x000000040f047c12 */ /* 0x000fe2000f8e9604 */
[----:B------:R1:W-:Y:S01]  /*1f50*/  MUFU.EX2 R239, R6 ;  /* 0x0000000600ef7308 */ /* 0x0003e20000000800 */
[--C-:B------:R-:W-:Y:S02]  /*1f60*/  FFMA.FTZ R11, R43, c[0x0][0x23c], -R8.reuse ;  /* 0x00008f002b0b7a23 */ /* 0x100fe40000010808 */
[----:B------:R-:W-:Y:S01]  /*1f70*/  IMAD.WIDE.U32 R12, R5, -0x326172a9, RZ ;  /* 0xcd9e8d57050c7825 */ /* 0x000fe200078e00ff */
[----:B------:R-:W2:Y:S03]  /*1f80*/  LDSM.16.MT88.4 R40, [R204+0xa000] ;  /* 0x00a00000cc28783b */ /* 0x000ea60000004200 */
[----:B------:R-:W-:Y:S01]  /*1f90*/  IMAD.WIDE.U32 R4, R4, -0x326172a9, RZ ;  /* 0xcd9e8d5704047825 */ /* 0x000fe200078e00ff */
[----:B------:R4:W-:Y:S03]  /*1fa0*/  MUFU.EX2 R238, R7 ;  /* 0x0000000700ee7308 */ /* 0x0009e60000000800 */
[----:B------:R-:W-:Y:S01]  /*1fb0*/  FFMA.FTZ R15, R27, c[0x0][0x23c], -R8 ;  /* 0x00008f001b0f7a23 */ /* 0x000fe20000010808 */
[----:B------:R-:W-:-:S02]  /*1fc0*/  LOP3.LUT R0, R5, UR15, R12, 0x96, !PT ;  /* 0x0000000f05007c12 */ /* 0x000fc4000f8e960c */
[----:B------:R-:W-:Y:S01]  /*1fd0*/  LOP3.LUT R5, R4, 0xffff, RZ, 0xc0, !PT ;  /* 0x0000ffff04057812 */ /* 0x000fe200078ec0ff */
[----:B-1----:R-:W-:Y:S01]  /*1fe0*/  FFMA.FTZ R6, R31, c[0x0][0x23c], -R8 ;  /* 0x00008f001f067a23 */ /* 0x002fe20000010808 */
[----:B------:R-:W1:Y:S02]  /*1ff0*/  MUFU.EX2 R237, R11 ;  /* 0x0000000b00ed7308 */ /* 0x000e640000000800 */
[----:B------:R-:W-:Y:S01]  /*2000*/  SHF.R.U32.HI R5, RZ, 0x8, R5 ;  /* 0x00000008ff057819 */ /* 0x000fe20000011605 */
[----:B------:R-:W5:Y:S01]  /*2010*/  LDSM.16.MT88.4 R28, [R208+0xa000] ;  /* 0x00a00000d01c783b */ /* 0x000f620000004200 */
[--C-:B------:R-:W-:Y:S02]  /*2020*/  SHF.R.U32.HI R10, RZ, 0x10, R4.reuse ;  /* 0x00000010ff0a7819 */ /* 0x100fe40000011604 */
[----:B------:R-:W-:Y:S02]  /*2030*/  LOP3.LUT R2, R0, 0xffff, RZ, 0xc0, !PT ;  /* 0x0000ffff00027812 */ /* 0x000fe400078ec0ff */
[----:B------:R-:W-:Y:S01]  /*2040*/  SHF.R.U32.HI R12, RZ, 0x18, R4 ;  /* 0x00000018ff0c7819 */ /* 0x000fe20000011604 */
[----:B------:R1:W1:Y:S01]  /*2050*/  MUFU.EX2 R236, R6 ;  /* 0x0000000600ec7308 */ /* 0x0002620000000800 */
[----:B------:R-:W-:-:S02]  /*2060*/  SHF.R.U32.HI R3, RZ, 0x10, R0 ;  /* 0x00000010ff037819 */ /* 0x000fc40000011600 */
[----:B----4-:R-:W-:Y:S02]  /*2070*/  SHF.R.U32.HI R7, RZ, 0x18, R0 ;  /* 0x00000018ff077819 */ /* 0x010fe40000011600 */
[----:B------:R-:W-:-:S03]  /*2080*/  LOP3.LUT R3, R3, 0xff, RZ, 0xc0, !PT ;  /* 0x000000ff03037812 */ /* 0x000fc600078ec0ff */
[----:B------:R-:W-:Y:S01]  /*2090*/  MUFU.EX2 R226, R15 ;  /* 0x0000000f00e27308 */ /* 0x000fe20000000800 */
[----:B------:R-:W-:Y:S02]  /*20a0*/  PRMT R7, R3, 0x5410, R7 ;  /* 0x0000541003077816 */ /* 0x000fe40000000007 */
[----:B-1----:R-:W-:Y:S02]  /*20b0*/  LOP3.LUT R6, R4, 0xff, RZ, 0xc0, !PT ;  /* 0x000000ff04067812 */ /* 0x002fe400078ec0ff */
[----:B------:R-:W-:Y:S02]  /*20c0*/  SHF.R.U32.HI R4, RZ, 0x8, R2 ;  /* 0x00000008ff047819 */ /* 0x000fe40000011602 */
[----:B------:R-:W-:Y:S02]  /*20d0*/  PRMT R5, R6, 0x5410, R5 ;  /* 0x0000541006057816 */ /* 0x000fe40000000005 */
[----:B------:R-:W-:Y:S02]  /*20e0*/  LOP3.LUT R6, R10, 0xff, RZ, 0xc0, !PT ;  /* 0x000000ff0a067812 */ /* 0x000fe400078ec0ff */
[----:B------:R-:W-:Y:S01]  /*20f0*/  LOP3.LUT R10, R0, 0xff, RZ, 0xc0, !PT ;  /* 0x000000ff000a7812 */ /* 0x000fe200078ec0ff */
[----:B------:R-:W-:Y:S01]  /*2100*/  HSET2.LE.AND R0, R5, R139, PT ;  /* 0x0000008b05007233 */ /* 0x000fe20003803000 */
[----:B---3--:R-:W-:-:S02]  /*2110*/  F2FP.PACK_AB R2, R240, R241 ;  /* 0x000000f1f002723e */ /* 0x008fc400000000ff */
[----:B------:R-:W-:Y:S02]  /*2120*/  PRMT R5, R6, 0x5410, R12 ;  /* 0x0000541006057816 */ /* 0x000fe4000000000c */
[----:B------:R-:W-:Y:S02]  /*2130*/  LOP3.LUT R6, R0, R2, RZ, 0xc0, !PT ;  /* 0x0000000200067212 */ /* 0x000fe400078ec0ff */
[----:B------:R-:W-:Y:S01]  /*2140*/  F2FP.PACK_AB R2, R237, R238 ;  /* 0x000000eeed02723e */ /* 0x000fe200000000ff */
[--C-:B------:R-:W-:Y:S01]  /*2150*/  HSET2.LE.AND R0, R5, R139.reuse, PT ;  /* 0x0000008b05007233 */ /* 0x100fe20003803000 */
[----:B------:R-:W-:Y:S01]  /*2160*/  PRMT R10, R10, 0x5410, R4 ;  /* 0x000054100a0a7816 */ /* 0x000fe20000000004 */
[--C-:B------:R-:W-:Y:S01]  /*2170*/  HSET2.LE.AND R5, R7, R139.reuse, PT ;  /* 0x0000008b07057233 */ /* 0x100fe20003803000 */
[----:B------:R-:W-:Y:S02]  /*2180*/  F2FP.PACK_AB R4, R242, R243 ;  /* 0x000000f3f204723e */ /* 0x000fe400000000ff */
[----:B------:R-:W-:Y:S01]  /*2190*/  LOP3.LUT R7, R0, R2, RZ, 0xc0, !PT ;  /* 0x0000000200077212 */ /* 0x000fe200078ec0ff */
[----:B------:R-:W-:Y:S01]  /*21a0*/  FFMA.FTZ R2, R24, c[0x0][0x23c], -R9 ;  /* 0x00008f0018027a23 */ /* 0x000fe20000010809 */
[----:B------:R-:W-:Y:S01]  /*21b0*/  FMNMX.FTZ R0, R56, R57, !PT ;  /* 0x0000003938007209 */ /* 0x000fe20007810000 */
[----:B------:R-:W-:Y:S01]  /*21c0*/  HSET2.LE.AND R3, R10, R139, PT ;  /* 0x0000008b0a037233 */ /* 0x000fe20003803000 */
[----:B------:R-:W-:Y:S01]  /*21d0*/  F2FP.PACK_AB R10, R236, R239 ;  /* 0x000000efec0a723e */ /* 0x000fe200000000ff */
[----:B------:R1:W-:Y:S01]  /*21e0*/  MUFU.EX2 R230, R2 ;  /* 0x0000000200e67308 */ /* 0x0003e20000000800 */
[----:B------:R-:W-:-:S02]  /*21f0*/  FMNMX.FTZ R0, R76, R0, !PT ;  /* 0x000000004c007209 */ /* 0x000fc40007810000 */
[----:B------:R-:W-:Y:S02]  /*2200*/  LOP3.LUT R4, R3, R4, RZ, 0xc0, !PT ;  /* 0x0000000403047212 */ /* 0x000fe400078ec0ff */
[----:B------:R-:W-:Y:S02]  /*2210*/  FMNMX.FTZ R0, R77, R0, !PT ;  /* 0x000000004d007209 */ /* 0x000fe40007810000 */
[----:B------:R-:W-:Y:S01]  /*2220*/  LOP3.LUT R5, R5, R10, RZ, 0xc0, !PT ;  /* 0x0000000a05057212 */ /* 0x000fe200078ec0ff */
[----:B------:R-:W-:Y:S01]  /*2230*/  FFMA.FTZ R10, R20, c[0x0][0x23c], -R9 ;  /* 0x00008f00140a7a23 */ /* 0x000fe20000010809 */
[----:B------:R-:W-:-:S03]  /*2240*/  FMNMX.FTZ R0, R124, R0, !PT ;  /* 0x000000007c007209 */ /* 0x000fc60007810000 */
[----:B------:R-:W-:Y:S01]  /*2250*/  MUFU.EX2 R229, R10 ;  /* 0x0000000a00e57308 */ /* 0x000fe20000000800 */
[----:B------:R-:W-:Y:S01]  /*2260*/  FMNMX.FTZ R0, R125, R0, !PT ;  /* 0x000000007d007209 */ /* 0x000fe20007810000 */
[C---:B--2---:R-:W-:Y:S01]  /*2270*/  HMMA.16816.F32 R140, R4.reuse, R40, RZ ;  /* 0x00000028048c723c */ /* 0x044fe200000018ff */
[--C-:B-1----:R-:W-:Y:S02]  /*2280*/  FFMA.FTZ R2, R25, c[0x0][0x23c], -R9.reuse ;  /* 0x00008f0019027a23 */ /* 0x102fe40000010809 */
[----:B------:R-:W-:Y:S01]  /*2290*/  FMNMX.FTZ R0, R160, R0, !PT ;  /* 0x00000000a0007209 */ /* 0x000fe20007810000 */
[----:B------:R-:W-:Y:S02]  /*22a0*/  FFMA.FTZ R9, R21, c[0x0][0x23c], -R9 ;  /* 0x00008f0015097a23 */ /* 0x000fe40000010809 */
[----:B------:R1:W-:Y:S01]  /*22b0*/  MUFU.EX2 R235, R2 ;  /* 0x0000000200eb7308 */ /* 0x0003e20000000800 */
[----:B------:R-:W-:Y:S01]  /*22c0*/  FMNMX.FTZ R0, R161, R0, !PT ;  /* 0x00000000a1007209 */ /* 0x000fe20007810000 */
[C---:B------:R-:W-:Y:S04]  /*22d0*/  HMMA.16816.F32 R36, R4.reuse, R44, RZ ;  /* 0x0000002c0424723c */ /* 0x040fe800000018ff */
[----:B------:R-:W2:Y:S02]  /*22e0*/  SHFL.BFLY PT, R11, R0, 0x2, 0x1f ;  /* 0x0c401f00000b7f89 */ /* 0x000ea400000e0000 */
[----:B------:R3:W4:Y:S02]  /*22f0*/  MUFU.EX2 R234, R9 ;  /* 0x0000000900ea7308 */ /* 0x0007240000000800 */
[----:B------:R-:W-:Y:S01]  /*2300*/  HMMA.16816.F32 R52, R4, R72, RZ ;  /* 0x000000480434723c */ /* 0x000fe200000018ff */
[----:B-1----:R-:W-:Y:S01]  /*2310*/  LOP3.LUT R2, R13, UR5, R16, 0x96, !PT ;  /* 0x000000050d027c12 */ /* 0x002fe2000f8e9610 */
[----:B------:R-:W-:-:S06]  /*2320*/  FFMA.FTZ R13, R26, c[0x0][0x23c], -R8 ;  /* 0x00008f001a0d7a23 */ /* 0x000fcc0000010808 */
[C---:B-----5:R-:W-:Y:S01]  /*2330*/  HMMA.16816.F32 R68, R4.reuse, R28, RZ ;  /* 0x0000001c0444723c */ /* 0x060fe200000018ff */
[----:B------:R-:W-:Y:S01]  /*2340*/  LDSM.16.MT88.4 R24, [R206+0xb800] ;  /* 0x00b80000ce18783b */ /* 0x000fe20000004200 */
[----:B------:R-:W-:Y:S01]  /*2350*/  IMAD.WIDE.U32 R2, R2, -0x2daee0ad, RZ ;  /* 0xd2511f5302027825 */ /* 0x000fe200078e00ff */
[----:B------:R-:W-:Y:S04]  /*2360*/  MUFU.EX2 R227, R13 ;  /* 0x0000000d00e37308 */ /* 0x000fe80000000800 */
[----:B------:R-:W-:Y:S01]  /*2370*/  LOP3.LUT R12, R2, 0xff, RZ, 0xc0, !PT ;  /* 0x000000ff020c7812 */ /* 0x000fe200078ec0ff */
[----:B------:R-:W-:Y:S01]  /*2380*/  HMMA.16816.F32 R84, R4, R60, RZ ;  /* 0x0000003c0454723c */ /* 0x000fe200000018ff */
[----:B---3--:R-:W-:Y:S02]  /*2390*/  SHF.R.U32.HI R9, RZ, 0x10, R2 ;  /* 0x00000010ff097819 */ /* 0x008fe40000011602 */
[----:B--2---:R-:W-:-:S02]  /*23a0*/  FMNMX.FTZ R16, R11, R0, !PT ;  /* 0x000000000b107209 */ /* 0x004fc40007810000 */
[----:B------:R-:W-:Y:S02]  /*23b0*/  LOP3.LUT R0, R3, UR14, R14, 0x96, !PT ;  /* 0x0000000e03007c12 */ /* 0x000fe4000f8e960e */
[----:B------:R-:W-:Y:S01]  /*23c0*/  LOP3.LUT R3, R2, 0xffff, RZ, 0xc0, !PT ;  /* 0x0000ffff02037812 */ /* 0x000fe200078ec0ff */
[C---:B------:R-:W-:Y:S01]  /*23d0*/  HMMA.16816.F32 R100, R4.reuse, R104, RZ ;  /* 0x000000680464723c */ /* 0x040fe200000018ff */
[----:B------:R-:W-:Y:S01]  /*23e0*/  SHF.R.U32.HI R11, RZ, 0x18, R2 ;  /* 0x00000018ff0b7819 */ /* 0x000fe20000011602 */
[--C-:B------:R-:W-:Y:S01]  /*23f0*/  FFMA.FTZ R2, R22, c[0x0][0x23c], -R8.reuse ;  /* 0x00008f0016027a23 */ /* 0x100fe20000010808 */
[----:B------:R-:W-:Y:S01]  /*2400*/  SHF.R.U32.HI R10, RZ, 0x8, R3 ;  /* 0x00000008ff0a7819 */ /* 0x000fe20000011603 */
[----:B------:R-:W-:Y:S01]  /*2410*/  FFMA.FTZ R3, R23, c[0x0][0x23c], -R8 ;  /* 0x00008f0017037a23 */ /* 0x000fe20000010808 */
[----:B------:R-:W-:Y:S01]  /*2420*/  LOP3.LUT R9, R9, 0xff, RZ, 0xc0, !PT ;  /* 0x000000ff09097812 */ /* 0x000fe200078ec0ff */
[----:B------:R1:W-:Y:S01]  /*2430*/  MUFU.EX2 R228, R2 ;  /* 0x0000000200e47308 */ /* 0x0003e20000000800 */
[----:B------:R-:W-:Y:S01]  /*2440*/  PRMT R14, R12, 0x5410, R10 ;  /* 0x000054100c0e7816 */ /* 0x000fe2000000000a */
[----:B------:R-:W-:Y:S01]  /*2450*/  HMMA.16816.F32 R112, R4, R116, RZ ;  /* 0x000000740470723c */ /* 0x000fe200000018ff */
[----:B------:R-:W-:-:S02]  /*2460*/  PRMT R12, R9, 0x5410, R11 ;  /* 0x00005410090c7816 */ /* 0x000fc4000000000b */
[----:B------:R-:W-:Y:S02]  /*2470*/  LOP3.LUT R11, R0, 0xff, RZ, 0xc0, !PT ;  /* 0x000000ff000b7812 */ /* 0x000fe400078ec0ff */
[----:B------:R-:W-:Y:S01]  /*2480*/  SHF.R.U32.HI R8, RZ, 0x10, R0 ;  /* 0x00000010ff087819 */ /* 0x000fe20000011600 */
[----:B------:R2:W3:Y:S02]  /*2490*/  MUFU.EX2 R233, R3 ;  /* 0x0000000300e97308 */ /* 0x0004e40000000800 */
[----:B------:R-:W-:Y:S01]  /*24a0*/  HMMA.16816.F32 R168, R4, R200, RZ ;  /* 0x000000c804a8723c */ /* 0x000fe200000018ff */
[----:B-1----:R-:W-:-:S07]  /*24b0*/  FMNMX.FTZ R2, R58, R59, !PT ;  /* 0x0000003b3a027209 */ /* 0x002fce0007810000 */
[----:B------:R-:W-:Y:S01]  /*24c0*/  HMMA.16816.F32 R152, R4, R42, RZ ;  /* 0x0000002a0498723c */ /* 0x000fe200000018ff */
[----:B------:R-:W-:-:S04]  /*24d0*/  FMNMX.FTZ R2, R78, R2, !PT ;  /* 0x000000024e027209 */ /* 0x000fc80007810000 */
[----:B------:R-:W-:Y:S02]  /*24e0*/  FMNMX.FTZ R10, R79, R2, !PT ;  /* 0x000000024f0a7209 */ /* 0x000fe40007810000 */
[----:B------:R-:W-:Y:S01]  /*24f0*/  LOP3.LUT R2, R0, 0xffff, RZ, 0xc0, !PT ;  /* 0x0000ffff00027812 */ /* 0x000fe200078ec0ff */
[C---:B------:R-:W-:Y:S01]  /*2500*/  HMMA.16816.F32 R48, R4.reuse, R46, RZ ;  /* 0x0000002e0430723c */ /* 0x040fe200000018ff */
[----:B--2---:R-:W-:Y:S02]  /*2510*/  SHF.R.U32.HI R3, RZ, 0x18, R0 ;  /* 0x00000018ff037819 */ /* 0x004fe40000011600 */
[----:B------:R-:W-:Y:S02]  /*2520*/  SHF.R.U32.HI R9, RZ, 0x8, R2 ;  /* 0x00000008ff097819 */ /* 0x000fe40000011602 */
[----:B------:R-:W-:Y:S02]  /*2530*/  FMNMX.FTZ R0, R126, R10, !PT ;  /* 0x0000000a7e007209 */ /* 0x000fe40007810000 */
[----:B------:R-:W-:Y:S01]  /*2540*/  PRMT R11, R11, 0x5410, R9 ;  /* 0x000054100b0b7816 */ /* 0x000fe20000000009 */
[----:B------:R-:W-:Y:S01]  /*2550*/  HMMA.16816.F32 R64, R4, R74, RZ ;  /* 0x0000004a0440723c */ /* 0x000fe200000018ff */
[----:B------:R-:W-:Y:S01]  /*2560*/  FMNMX.FTZ R9, R127, R0, !PT ;  /* 0x000000007f097209 */ /* 0x000fe20007810000 */
[----:B------:R-:W-:Y:S01]  /*2570*/  HSET2.LE.AND R0, R14, R139, PT ;  /* 0x0000008b0e007233 */ /* 0x000fe20003803000 */
[----:B------:R-:W-:-:S02]  /*2580*/  LOP3.LUT R2, R8, 0xff, RZ, 0xc0, !PT ;  /* 0x000000ff08027812 */ /* 0x000fc400078ec0ff */
[----:B------:R-:W-:Y:S02]  /*2590*/  FMNMX.FTZ R9, R162, R9, !PT ;  /* 0x00000009a2097209 */ /* 0x000fe40007810000 */
[----:B------:R-:W-:Y:S01]  /*25a0*/  PRMT R10, R2, 0x5410, R3 ;  /* 0x00005410020a7816 */ /* 0x000fe20000000003 */
[--C-:B------:R-:W-:Y:S01]  /*25b0*/  HSET2.LE.AND R3, R12, R139.reuse, PT ;  /* 0x0000008b0c037233 */ /* 0x100fe20003803000 */
[----:B----4-:R-:W-:Y:S01]  /*25c0*/  F2FP.PACK_AB R2, R234, R229 ;  /* 0x000000e5ea02723e */ /* 0x010fe200000000ff */
[C---:B------:R-:W-:Y:S01]  /*25d0*/  HMMA.16816.F32 R80, R4.reuse, R30, RZ ;  /* 0x0000001e0450723c */ /* 0x040fe200000018ff */
[----:B---3--:R-:W-:Y:S02]  /*25e0*/  F2FP.PACK_AB R8, R233, R228 ;  /* 0x000000e4e908723e */ /* 0x008fe400000000ff */
        /* <DEDUP_REMOVED lines=75> */
[----:B------:R-:W-:Y:S02]  /*2aa0*/  LOP3.LUT R5, R5, UR15, R10, 0x96, !PT ;  /* 0x0000000f05057c12 */ /* 0x000fe4000f8e960a */
[----:B------:R-:W-:Y:S01]  /*2ab0*/  SHF.R.U32.HI R6, RZ, 0x8, R6 ;  /* 0x00000008ff067819 */ /* 0x000fe20000011606 */
[----:B------:R1:W-:Y:S01]  /*2ac0*/  MUFU.EX2 R133, R7 ;  /* 0x0000000700857308 */ /* 0x0003e20000000800 */
[--C-:B------:R-:W-:Y:S01]  /*2ad0*/  SHF.R.U32.HI R9, RZ, 0x10, R4.reuse ;  /* 0x00000010ff097819 */ /* 0x100fe20000011604 */
[----:B------:R-:W-:Y:S01]  /*2ae0*/  HMMA.16816.F32 R120, R128, R174, R120 ;  /* 0x000000ae8078723c */ /* 0x000fe20000001878 */
[----:B------:R-:W-:-:S02]  /*2af0*/  SHF.R.U32.HI R15, RZ, 0x18, R4 ;  /* 0x00000018ff0f7819 */ /* 0x000fc40000011604 */
[----:B------:R-:W-:Y:S02]  /*2b00*/  LOP3.LUT R4, R5, 0xffff, RZ, 0xc0, !PT ;  /* 0x0000ffff05047812 */ /* 0x000fe400078ec0ff */
[----:B------:R-:W-:Y:S02]  /*2b10*/  PRMT R10, R8, 0x5410, R6 ;  /* 0x00005410080a7816 */ /* 0x000fe40000000006 */
        /* <DEDUP_REMOVED lines=17> */
[----:B------:R-:W-:Y:S02]  /*2c30*/  LOP3.LUT R6, R6, R4, RZ, 0xc0, !PT ;  /* 0x0000000406067212 */ /* 0x000fe400078ec0ff */
[----:B---3--:R-:W-:Y:S01]  /*2c40*/  F2FP.PACK_AB R4, R132, R133 ;  /* 0x000000858404723e */ /* 0x008fe200000000ff */
[----:B------:R-:W-:Y:S01]  /*2c50*/  HSET2.LE.AND R5, R10, R139, PT ;  /* 0x0000008b0a057233 */ /* 0x000fe20003803000 */
[----:B------:R-:W-:-:S02]  /*2c60*/  F2FP.PACK_AB R10, R137, R138 ;  /* 0x0000008a890a723e */ /* 0x000fc400000000ff */
[----:B------:R-:W-:Y:S02]  /*2c70*/  LOP3.LUT R7, R7, R4, RZ, 0xc0, !PT ;  /* 0x0000000407077212 */ /* 0x000fe400078ec0ff */
[----:B------:R-:W-:Y:S01]  /*2c80*/  LOP3.LUT R4, R5, R8, RZ, 0xc0, !PT ;  /* 0x0000000805047212 */ /* 0x000fe200078ec0ff */
[--C-:B------:R-:W-:Y:S01]  /*2c90*/  FFMA.FTZ R8, R124, c[0x0][0x23c], -R3.reuse ;  /* 0x00008f007c087a23 */ /* 0x100fe20000010803 */
[----:B------:R-:W-:Y:S01]  /*2ca0*/  LOP3.LUT R5, R9, R10, RZ, 0xc0, !PT ;  /* 0x0000000a09057212 */ /* 0x000fe200078ec0ff */
[----:B------:R-:W-:Y:S02]  /*2cb0*/  FFMA.FTZ R10, R162, c[0x0][0x23c], -R0 ;  /* 0x00008f00a20a7a23 */ /* 0x000fe40000010800 */
[----:B------:R1:W-:Y:S04]  /*2cc0*/  MUFU.EX2 R32, R8 ;  /* 0x0000000800207308 */ /* 0x0003e80000000800 */
[C---:B------:R-:W-:Y:S04]  /*2cd0*/  HMMA.16816.F32 R144, R4.reuse, R40, RZ ;  /* 0x000000280490723c */ /* 0x040fe800000018ff */
[----:B------:R2:W-:Y:S04]  /*2ce0*/  MUFU.EX2 R15, R10 ;  /* 0x0000000a000f7308 */ /* 0x0005e80000000800 */
[----:B------:R-:W-:Y:S01]  /*2cf0*/  HMMA.16816.F32 R148, R4, R42, RZ ;  /* 0x0000002a0494723c */ /* 0x000fe200000018ff */
[----:B-1----:R-:W-:-:S04]  /*2d00*/  FFMA.FTZ R8, R125, c[0x0][0x23c], -R3 ;  /* 0x00008f007d087a23 */ /* 0x002fc80000010803 */
[----:B------:R1:W-:Y:S03]  /*2d10*/  MUFU.EX2 R23, R8 ;  /* 0x0000000800177308 */ /* 0x0003e60000000800 */
[----:B------:R-:W-:Y:S01]  /*2d20*/  HMMA.16816.F32 R40, R4, R44, RZ ;  /* 0x0000002c0428723c */ /* 0x000fe200000018ff */
[----:B--2---:R-:W-:-:S04]  /*2d30*/  FFMA.FTZ R10, R163, c[0x0][0x23c], -R0 ;  /* 0x00008f00a30a7a23 */ /* 0x004fc80000010800 */
[----:B------:R-:W-:Y:S03]  /*2d40*/  MUFU.EX2 R231, R10 ;  /* 0x0000000a00e77308 */ /* 0x000fe60000000800 */
[----:B------:R-:W-:Y:S01]  /*2d50*/  HMMA.16816.F32 R56, R4, R72, RZ ;  /* 0x000000480438723c */ /* 0x000fe200000018ff */
[----:B-1----:R-:W-:-:S07]  /*2d60*/  FFMA.FTZ R8, R160, c[0x0][0x23c], -R3 ;  /* 0x00008f00a0087a23 */ /* 0x002fce0000010803 */
[C---:B------:R-:W-:Y:S01]  /*2d70*/  HMMA.16816.F32 R16, R4.reuse, R74, RZ ;  /* 0x0000004a0410723c */ /* 0x040fe200000018ff */
[----:B------:R-:W-:Y:S01]  /*2d80*/  FFMA.FTZ R3, R161, c[0x0][0x23c], -R3 ;  /* 0x00008f00a1037a23 */ /* 0x000fe20000010803 */
[----:B------:R1:W-:Y:S06]  /*2d90*/  MUFU.EX2 R22, R8 ;  /* 0x0000000800167308 */ /* 0x0003ec0000000800 */
[C---:B------:R-:W-:Y:S02]  /*2da0*/  HMMA.16816.F32 R156, R4.reuse, R104, RZ ;  /* 0x00000068049c723c */ /* 0x040fe400000018ff */
[----:B------:R2:W3:Y:S06]  /*2db0*/  MUFU.EX2 R232, R3 ;  /* 0x0000000300e87308 */ /* 0x0004ec0000000800 */
[----:B------:R-:W-:Y:S01]  /*2dc0*/  HMMA.16816.F32 R160, R4, R116, RZ ;  /* 0x0000007404a0723c */ /* 0x000fe200000018ff */
[----:B-1----:R-:W-:-:S04]  /*2dd0*/  FFMA.FTZ R8, R127, c[0x0][0x23c], -R0 ;  /* 0x00008f007f087a23 */ /* 0x002fc80000010800 */
[----:B------:R-:W-:Y:S03]  /*2de0*/  MUFU.EX2 R20, R8 ;  /* 0x0000000800147308 */ /* 0x000fe60000000800 */
[----:B------:R-:W-:Y:S01]  /*2df0*/  HMMA.16816.F32 R44, R4, R46, RZ ;  /* 0x0000002e042c723c */ /* 0x000fe200000018ff */
[----:B--2---:R-:W-:-:S04]  /*2e00*/  FFMA.FTZ R3, R126, c[0x0][0x23c], -R0 ;  /* 0x00008f007e037a23 */ /* 0x004fc80000010800 */
[----:B------:R1:W2:Y:S03]  /*2e10*/  MUFU.EX2 R21, R3 ;  /* 0x0000000300157308 */ /* 0x0002a60000000800 */
[C---:B------:R-:W-:Y:S08]  /*2e20*/  HMMA.16816.F32 R72, R4.reuse, R28, RZ ;  /* 0x0000001c0448723c */ /* 0x040ff000000018ff */
[----:B------:R-:W-:Y:S01]  /*2e30*/  HMMA.16816.F32 R76, R4, R30, RZ ;  /* 0x0000001e044c723c */ /* 0x000fe200000018ff */
[----:B-1----:R-:W-:-:S07]  /*2e40*/  LOP3.LUT R3, R11, UR5, R14, 0x96, !PT ;  /* 0x000000050b037c12 */ /* 0x002fce000f8e960e */
[----:B------:R-:W-:Y:S01]  /*2e50*/  HMMA.16816.F32 R88, R4, R60, RZ ;  /* 0x0000003c0458723c */ /* 0x000fe200000018ff */
[----:B------:R-:W-:-:S07]  /*2e60*/  IMAD.WIDE.U32 R8, R3, -0x2daee0ad, RZ ;  /* 0xd2511f5303087825 */ /* 0x000fce00078e00ff */
[C---:B------:R-:W-:Y:S01]  /*2e70*/  HMMA.16816.F32 R92, R4.reuse, R62, RZ ;  /* 0x0000003e045c723c */ /* 0x040fe200000018ff */
[C---:B------:R-:W-:Y:S02]  /*2e80*/  LOP3.LUT R3, R8.reuse, 0xffff, RZ, 0xc0, !PT ;  /* 0x0000ffff08037812 */ /* 0x040fe400078ec0ff */
[----:B------:R-:W-:Y:S02]  /*2e90*/  LOP3.LUT R0, R9, UR14, R12, 0x96, !PT ;  /* 0x0000000e09007c12 */ /* 0x000fe4000f8e960c */
[----:B------:R-:W-:Y:S02]  /*2ea0*/  LOP3.LUT R14, R8, 0xff, RZ, 0xc0, !PT ;  /* 0x000000ff080e7812 */ /* 0x000fe400078ec0ff */
[--C-:B------:R-:W-:Y:S01]  /*2eb0*/  SHF.R.U32.HI R9, RZ, 0x10, R8.reuse ;  /* 0x00000010ff097819 */ /* 0x100fe20000011608 */
[----:B------:R-:W-:Y:S01]  /*2ec0*/  HMMA.16816.F32 R104, R4, R106, RZ ;  /* 0x0000006a0468723c */ /* 0x000fe200000018ff */
[----:B------:R-:W-:Y:S02]  /*2ed0*/  SHF.R.U32.HI R13, RZ, 0x18, R8 ;  /* 0x00000018ff0d7819 */ /* 0x000fe40000011608 */
[----:B------:R-:W-:-:S02]  /*2ee0*/  SHF.R.U32.HI R10, RZ, 0x8, R3 ;  /* 0x00000008ff0a7819 */ /* 0x000fc40000011603 */
[C---:B------:R-:W-:Y:S02]  /*2ef0*/  LOP3.LUT R3, R0.reuse, 0xffff, RZ, 0xc0, !PT ;  /* 0x0000ffff00037812 */ /* 0x040fe400078ec0ff */
[--C-:B------:R-:W-:Y:S01]  /*2f00*/  SHF.R.U32.HI R8, RZ, 0x10, R0.reuse ;  /* 0x00000010ff087819 */ /* 0x100fe20000011600 */
[C---:B------:R-:W-:Y:S01]  /*2f10*/  HMMA.16816.F32 R164, R4.reuse, R200, RZ ;  /* 0x000000c804a4723c */ /* 0x040fe200000018ff */
[----:B------:R-:W-:Y:S02]  /*2f20*/  LOP3.LUT R12, R0, 0xff, RZ, 0xc0, !PT ;  /* 0x000000ff000c7812 */ /* 0x000fe400078ec0ff */
[----:B------:R-:W-:Y:S02]  /*2f30*/  SHF.R.U32.HI R11, RZ, 0x18, R0 ;  /* 0x00000018ff0b7819 */ /* 0x000fe40000011600 */
[----:B------:R-:W-:Y:S02]  /*2f40*/  LOP3.LUT R9, R9, 0xff, RZ, 0xc0, !PT ;  /* 0x000000ff09097812 */ /* 0x000fe400078ec0ff */
[----:B------:R-:W-:Y:S01]  /*2f50*/  SHF.R.U32.HI R3, RZ, 0x8, R3 ;  /* 0x00000008ff037819 */ /* 0x000fe20000011603 */
[----:B------:R-:W-:Y:S01]  /*2f60*/  HMMA.16816.F32 R116, R4, R118, RZ ;  /* 0x000000760474723c */ /* 0x000fe200000018ff */
[----:B------:R-:W-:-:S02]  /*2f70*/  LOP3.LUT R0, R8, 0xff, RZ, 0xc0, !PT ;  /* 0x000000ff08007812 */ /* 0x000fc400078ec0ff */
[----:B------:R-:W-:Y:S02]  /*2f80*/  PRMT R8, R14, 0x5410, R10 ;  /* 0x000054100e087816 */ /* 0x000fe4000000000a */
[----:B------:R-:W-:Y:S02]  /*2f90*/  PRMT R9, R9, 0x5410, R13 ;  /* 0x0000541009097816 */ /* 0x000fe4000000000d */
[----:B------:R-:W-:Y:S02]  /*2fa0*/  PRMT R10, R12, 0x5410, R3 ;  /* 0x000054100c0a7816 */ /* 0x000fe40000000003 */
[----:B------:R-:W-:Y:S01]  /*2fb0*/  PRMT R11, R0, 0x5410, R11 ;  /* 0x00005410000b7816 */ /* 0x000fe2000000000b */
[--C-:B------:R-:W-:Y:S01]  /*2fc0*/  HSET2.LE.AND R0, R8, R139.reuse, PT ;  /* 0x0000008b08007233 */ /* 0x100fe20003803000 */
[----:B---3--:R-:W-:Y:S01]  /*2fd0*/  F2FP.PACK_AB R3, R232, R22 ;  /* 0x00000016e803723e */ /* 0x008fe200000000ff */
[--C-:B------:R-:W-:Y:S01]  /*2fe0*/  HSET2.LE.AND R8, R9, R139.reuse, PT ;  /* 0x0000008b09087233 */ /* 0x100fe20003803000 */
[----:B------:R-:W-:Y:S01]  /*2ff0*/  F2FP.PACK_AB R9, R231, R15 ;  /* 0x0000000fe709723e */ /* 0x000fe200000000ff */
[--C-:B------:R-:W-:Y:S01]  /*3000*/  HSET2.LE.AND R10, R10, R139.reuse, PT ;  /* 0x0000008b0a0a7233 */ /* 0x100fe20003803000 */
[----:B------:R-:W-:Y:S01]  /*3010*/  LOP3.LUT R126, R0, R3, RZ, 0xc0, !PT ;  /* 0x00000003007e7212 */ /* 0x000fe200078ec0ff */
[----:B------:R-:W-:Y:S01]  /*3020*/  HSET2.LE.AND R12, R11, R139, PT ;  /* 0x0000008b0b0c7233 */ /* 0x000fe20003803000 */
[----:B------:R-:W-:Y:S01]  /*3030*/  F2FP.PACK_AB R11, R23, R32 ;  /* 0x00000020170b723e */ /* 0x000fe200000000ff */
[----:B------:R-:W-:Y:S01]  /*3040*/  FADD.FTZ R3, R243, R242 ;  /* 0x000000f2f3037221 */ /* 0x000fe20000010000 */
[----:B--2---:R-:W-:-:S02]  /*3050*/  F2FP.PACK_AB R0, R20, R21 ;  /* 0x000000151400723e */ /* 0x004fc400000000ff */
[----:B------:R-:W-:Y:S01]  /*3060*/  LOP3.LUT R127, R8, R9, RZ, 0xc0, !PT ;  /* 0x00000009087f7212 */ /* 0x000fe200078ec0ff */
[----:B------:R-:W-:Y:S01]  /*3070*/  FADD.FTZ R3, R241, R3 ;  /* 0x00000003f1037221 */ /* 0x000fe20000010000 */
[----:B------:R-:W-:Y:S02]  /*3080*/  LOP3.LUT R124, R10, R11, RZ, 0xc0, !PT ;  /* 0x0000000b0a7c7212 */ /* 0x000fe400078ec0ff */
[----:B------:R-:W-:Y:S01]  /*3090*/  HMMA.16816.F32 R8, R4, R202, RZ ;  /* 0x000000ca0408723c */ /* 0x000fe200000018ff */
[----:B------:R-:W-:Y:S01]  /*30a0*/  LOP3.LUT R125, R12, R0, RZ, 0xc0, !PT ;  /* 0x000000000c7d7212 */ /* 0x000fe200078ec0ff */
        /* <DEDUP_REMOVED lines=44> */
[----:B------:R-:W-:-:S02]  /*3370*/  LEA.HI.SX32 R220, R220, 0xfffffffe, 0x1b ;  /* 0xfffffffedcdc7811 */ /* 0x000fc400078fdaff */
[----:B------:R-:W-:Y:S01]  /*3380*/  MOV R3, R135 ;  /* 0x0000008700037202 */ /* 0x000fe20000000f00 */
[----:B------:R-:W-:Y:S01]  /*3390*/  IMAD.WIDE.U32 R4, R33, -0x326172a9, RZ ;  /* 0xcd9e8d5721047825 */ /* 0x000fe200078e00ff */
[----:B------:R1:W-:Y:S01]  /*33a0*/  STL.64 [R1+0x8], R6 ;  /* 0x0000080601007387 */ /* 0x0003e20000100a00 */
[----:B------:R-:W-:Y:S02]  /*33b0*/  LOP3.LUT R240, R7, R34, RZ, 0x3c, !PT ;  /* 0x0000002207f07212 */ /* 0x000fe400078e3cff */
[----:B------:R-:W-:Y:S01]  /*33c0*/  MOV R0, R136 ;  /* 0x0000008800007202 */ /* 0x000fe20000000f00 */
[----:B------:R1:W-:Y:S01]  /*33d0*/  STL.64 [R1], R4 ;  /* 0x0000000401007387 */ /* 0x0003e20000100a00 */
[----:B------:R-:W-:Y:S01]  /*33e0*/  LOP3.LUT R238, R5, R34, RZ, 0x3c, !PT ;  /* 0x0000002205ee7212 */ /* 0x000fe200078e3cff */
[----:B------:R-:W-:Y:S01]  /*33f0*/  IMAD.WIDE.U32 R222, R225, -0x2daee0ad, RZ ;  /* 0xd2511f53e1de7825 */ /* 0x000fe200078e00ff */
[----:B------:R-:W-:Y:S02]  /*3400*/  MOV R138, R2 ;  /* 0x00000002008a7202 */ /* 0x000fe40000000f00 */
[----:B------:R-:W-:Y:S01]  /*3410*/  MOV R137, R134 ;  /* 0x0000008600897202 */ /* 0x000fe20000000f00 */
[----:B------:R-:W-:Y:S01]  /*3420*/  IMAD.WIDE.U32 R240, R240, -0x2daee0ad, RZ ;  /* 0xd2511f53f0f07825 */ /* 0x000fe200078e00ff */
[----:B------:R-:W-:-:S03]  /*3430*/  PRMT R251, R251, 0x7054, R251 ;  /* 0x00007054fbfb7816 */ /* 0x000fc600000000fb */
[----:B------:R-:W-:Y:S01]  /*3440*/  IMAD.WIDE.U32 R238, R238, -0x2daee0ad, RZ ;  /* 0xd2511f53eeee7825 */ /* 0x000fe200078e00ff */
[----:B------:R-:W-:Y:S05]  /*3450*/  BRA `(.L_x_1478) ;  /* 0x0000017000007947 */ /* 0x000fea0003800000 */
.L_x_1480:
        /* <DEDUP_REMOVED lines=23> */
.L_x_1478:
[----:B------:R-:W2:Y:S01]  /*35d0*/  LDL.64 R8, [R1+0x18] ;  /* 0x0000180001087983 */ /* 0x000ea20000100a00 */
[----:B------:R-:W-:Y:S01]  /*35e0*/  SHF.R.S32.HI R2, RZ, 0x1f, R220 ;  /* 0x0000001fff027819 */ /* 0x000fe200000114dc */
[----:B------:R-:W-:Y:S04]  /*35f0*/  DEPBAR.LE SB0, 0x0 ;  /* 0x000080000000791a */ /* 0x000fe80000000000 */
[----:B------:R-:W-:Y:S01]  /*3600*/  BAR.SYNC.DEFER_BLOCKING 0x0 ;  /* 0x0000000000007b1d */ /* 0x000fe20000010000 */
[----:B------:R-:W-:Y:S02]  /*3610*/  IMAD R2, R2, c[0x0][0x1a0], RZ ;  /* 0x0000680002027a24 */ /* 0x000fe400078e02ff */
[C---:B-1----:R-:W-:Y:S04]  /*3620*/  IMAD.WIDE.U32 R6, R220.reuse, c[0x0][0x1a0], RZ ;  /* 0x00006800dc067a25 */ /* 0x042fe800078e00ff */
[----:B------:R-:W-:Y:S04]  /*3630*/  IMAD R4, R220, c[0x0][0x1a4], R2 ;  /* 0x00006900dc047a24 */ /* 0x000fe800078e0202 */
[----:B------:R-:W-:Y:S01]  /*3640*/  IMAD.IADD R7, R7, 0x1, R4 ;  /* 0x0000000107077824 */ /* 0x000fe200078e0204 */
[----:B--2---:R-:W-:Y:S04]  /*3650*/  LEA R2, P0, R6, R8, 0x5 ;  /* 0x0000000806027211 */ /* 0x004fe800078028ff */
        /* <DEDUP_REMOVED lines=14> */
[----:B------:R-:W1:Y:S05]  /*3740*/  LDSM.16.M88.4 R16, [R214] ;  /* 0x00000000d610783b */ /* 0x000e6a0000000200 */
        /* <DEDUP_REMOVED lines=9> */
[----:B------:R-:W1:Y:S01]  /*37e0*/  LDSM.16.M88.4 R192, [R212] ;  /* 0x00000000d4c0783b */ /* 0x000e620000000200 */
        /* <DEDUP_REMOVED lines=88> */
.L_x_1479:
[----:B------:R-:W2:Y:S01]  /*3d70*/  LDL.64 R172, [R1+0x8] ;  /* 0x0000080001ac7983 */ /* 0x000ea20000100a00 */
[----:B------:R-:W-:Y:S04]  /*3d80*/  FMNMX.FTZ R2, R4, R0, !PT ;  /* 0x0000000004027209 */ /* 0x000fe80007810000 */
[----:B------:R-:W-:Y:S01]  /*3d90*/  FMNMX.FTZ R2, R5, R2, !PT ;  /* 0x0000000205027209 */ /* 0x000fe20007810000 */
[----:B------:R-:W3:Y:S03]  /*3da0*/  LDL.64 R176, [R1] ;  /* 0x0000000001b07983 */ /* 0x000ee60000100a00 */
        /* <DEDUP_REMOVED lines=21> */
[----:B------:R-:W-:Y:S03]  /*3f00*/  FMNMX.FTZ R2, R28, R2, !PT ;  /* 0x000000021c027209 */ /* 0x000fe60007810000 */
[----:B------:R-:W4:Y:S01]  /*3f10*/  SHFL.BFLY PT, R134, R132, 0x2, 0x1f ;  /* 0x0c401f0084867f89 */ /* 0x000f2200000e0000 */
[----:B------:R-:W-:Y:S07]  /*3f20*/  FMNMX.FTZ R2, R29, R2, !PT ;  /* 0x000000021d027209 */ /* 0x000fee0007810000 */
[----:B------:R-:W5:Y:S01]  /*3f30*/  SHFL.BFLY PT, R133, R2, 0x2, 0x1f ;  /* 0x0c401f0002857f89 */ /* 0x000f6200000e0000 */
[----:B-1----:R-:W-:Y:S07]  /*3f40*/  FMNMX.FTZ R136, R136, R135, !PT ;  /* 0x0000008788887209 */ /* 0x002fee0007810000 */
[----:B------:R-:W1:Y:S01]  /*3f50*/  SHFL.BFLY PT, R135, R136, 0x1, 0x1f ;  /* 0x0c201f0088877f89 */ /* 0x000e6200000e0000 */
[----:B----4-:R-:W-:Y:S07]  /*3f60*/  FMNMX.FTZ R132, R132, R134, !PT ;  /* 0x0000008684847209 */ /* 0x010fee0007810000 */
[----:B------:R-:W4:Y:S01]  /*3f70*/  SHFL.BFLY PT, R134, R132, 0x1, 0x1f ;  /* 0x0c201f0084867f89 */ /* 0x000f2200000e0000 */
[----:B-----5:R-:W-:Y:S07]  /*3f80*/  FMNMX.FTZ R2, R2, R133, !PT ;  /* 0x0000008502027209 */ /* 0x020fee0007810000 */
[----:B------:R-:W5:Y:S01]  /*3f90*/  SHFL.BFLY PT, R139, R2, 0x1, 0x1f ;  /* 0x0c201f00028b7f89 */ /* 0x000f6200000e0000 */
[----:B-1----:R-:W-:Y:S04]  /*3fa0*/  FMNMX.FTZ R136, R136, R135, !PT ;  /* 0x0000008788887209 */ /* 0x002fe80007810000 */
[C---:B------:R-:W-:Y:S01]  /*3fb0*/  FSETP.NEU.FTZ.AND P1, PT, R136.reuse, -INF , PT ;  /* 0xff8000008800780b */ /* 0x040fe20003f3d000 */
[----:B------:R-:W-:Y:S04]  /*3fc0*/  FADD.FTZ R0, -R136, R0 ;  /* 0x0000000088007221 */ /* 0x000fe80000010100 */
[----:B------:R-:W-:Y:S04]  /*3fd0*/  FMUL.FTZ R0, R0, c[0x0][0x23c] ;  /* 0x00008f0000007a20 */ /* 0x000fe80000410000 */
[----:B------:R1:W1:Y:S01]  /*3fe0*/  MUFU.EX2 R133, R0 ;  /* 0x0000000000857308 */ /* 0x0002620000000800 */
[----:B----4-:R-:W-:Y:S02]  /*3ff0*/  FMNMX.FTZ R135, R132, R134, !PT ;  /* 0x0000008684877209 */ /* 0x010fe40007810000 */
[----:B------:R-:W-:Y:S02]  /*4000*/  FMNMX.FTZ R132, R10, R138, !PT ;  /* 0x0000008a0a847209 */ /* 0x000fe40007810000 */
[----:B-----5:R-:W-:Y:S01]  /*4010*/  FMNMX.FTZ R134, R2, R139, !PT ;  /* 0x0000008b02867209 */ /* 0x020fe20007810000 */
[----:B------:R-:W-:Y:S01]  /*4020*/  FMUL.FTZ R139, R135, c[0x0][0x23c] ;  /* 0x00008f00878b7a20 */ /* 0x000fe20000410000 */
[----:B------:R-:W-:Y:S03]  /*4030*/  FMNMX.FTZ R2, R11, R132, !PT ;  /* 0x000000840b027209 */ /* 0x000fe60007810000 */
[----:B------:R-:W-:Y:S01]  /*4040*/  FMUL.FTZ R184, R134, c[0x0][0x23c] ;  /* 0x00008f0086b87a20 */ /* 0x000fe20000410000 */
[----:B------:R-:W-:Y:S04]  /*4050*/  FMNMX.FTZ R2, R14, R2, !PT ;  /* 0x000000020e027209 */ /* 0x000fe80007810000 */
[----:B------:R-:W-:Y:S04]  /*4060*/  FMNMX.FTZ R2, R15, R2, !PT ;  /* 0x000000020f027209 */ /* 0x000fe80007810000 */
[----:B------:R-:W-:Y:S01]  /*4070*/  FMNMX.FTZ R2, R26, R2, !PT ;  /* 0x000000021a027209 */ /* 0x000fe20007810000 */
[----:B-1----:R-:W-:Y:S02]  /*4080*/  FADD.FTZ R0, -R135, R3 ;  /* 0x0000000387007221 */ /* 0x002fe40000010100 */
[C---:B------:R-:W-:Y:S02]  /*4090*/  FMUL.FTZ R36, R133.reuse, R36 ;  /* 0x0000002485247220 */ /* 0x040fe40000410000 */
[----:B------:R-:W-:Y:S02]  /*40a0*/  FMUL.FTZ R0, R0, c[0x0][0x23c] ;  /* 0x00008f0000007a20 */ /* 0x000fe40000410000 */
[C---:B------:R-:W-:Y:S02]  /*40b0*/  FMUL.FTZ R37, R133.reuse, R37 ;  /* 0x0000002585257220 */ /* 0x040fe40000410000 */
[----:B------:R1:W4:Y:S01]  /*40c0*/  MUFU.EX2 R132, R0 ;  /* 0x0000000000847308 */ /* 0x0003220000000800 */
        /* <DEDUP_REMOVED lines=15> */
[C---:B----4-:R-:W-:Y:S01]  /*41c0*/  FMUL.FTZ R38, R132.reuse, R38 ;  /* 0x0000002684267220 */ /* 0x050fe20000410000 */
[----:B------:R-:W-:Y:S01]  /*41d0*/  FSEL R137, R137, RZ, P1 ;  /* 0x000000ff89897208 */ /* 0x000fe20000800000 */
[----:B------:R1:W4:Y:S01]  /*41e0*/  MUFU.EX2 R3, R0 ;  /* 0x0000000000037308 */ /* 0x0003220000000800 */
[----:B------:R-:W-:Y:S01]  /*41f0*/  FSETP.NEU.FTZ.AND P1, PT, R135, -INF , PT ;  /* 0xff8000008700780b */ /* 0x000fe20003f3d000 */
[----:B------:R-:W-:Y:S02]  /*4200*/  FMUL.FTZ R39, R132, R39 ;  /* 0x0000002784277220 */ /* 0x000fe40000410000 */
[--C-:B------:R-:W-:Y:S01]  /*4210*/  FFMA.FTZ R16, R16, c[0x0][0x23c], -R137.reuse ;  /* 0x00008f0010107a23 */ /* 0x100fe20000010889 */
[----:B------:R-:W-:Y:S01]  /*4220*/  FSEL R139, R139, RZ, P1 ;  /* 0x000000ff8b8b7208 */ /* 0x000fe20000800000 */
[--C-:B------:R-:W-:Y:S01]  /*4230*/  FFMA.FTZ R17, R17, c[0x0][0x23c], -R137.reuse ;  /* 0x00008f0011117a23 */ /* 0x100fe20000010889 */
[----:B------:R-:W-:Y:S01]  /*4240*/  FSETP.NEU.FTZ.AND P1, PT, R134, -INF , PT ;  /* 0xff8000008600780b */ /* 0x000fe20003f3d000 */
[----:B------:R-:W-:Y:S02]  /*4250*/  FFMA.FTZ R4, R4, c[0x0][0x23c], -R137 ;  /* 0x00008f0004047a23 */ /* 0x000fe40000010889 */
[----:B------:R5:W-:Y:S01]  /*4260*/  MUFU.EX2 R249, R16 ;  /* 0x0000001000f97308 */ /* 0x000be20000000800 */
[--C-:B------:R-:W-:Y:S01]  /*4270*/  FFMA.FTZ R18, R18, c[0x0][0x23c], -R139.reuse ;  /* 0x00008f0012127a23 */ /* 0x100fe2000001088b */
[----:B------:R-:W-:Y:S01]  /*4280*/  FSEL R184, R184, RZ, P1 ;  /* 0x000000ffb8b87208 */ /* 0x000fe20000800000 */
[--C-:B------:R-:W-:Y:S02]  /*4290*/  FFMA.FTZ R19, R19, c[0x0][0x23c], -R139.reuse ;  /* 0x00008f0013137a23 */ /* 0x100fe4000001088b */
[----:B------:R-:W-:Y:S02]  /*42a0*/  FFMA.FTZ R6, R6, c[0x0][0x23c], -R139 ;  /* 0x00008f0006067a23 */ /* 0x000fe4000001088b */
[--C-:B------:R-:W-:Y:S02]  /*42b0*/  FFMA.FTZ R8, R8, c[0x0][0x23c], -R184.reuse ;  /* 0x00008f0008087a23 */ /* 0x100fe400000108b8 */
[--C-:B------:R-:W-:Y:S01]  /*42c0*/  FFMA.FTZ R9, R9, c[0x0][0x23c], -R184.reuse ;  /* 0x00008f0009097a23 */ /* 0x100fe200000108b8 */
[----:B------:R5:W-:Y:S01]  /*42d0*/  MUFU.EX2 R250, R17 ;  /* 0x0000001100fa7308 */ /* 0x000be20000000800 */
[--C-:B------:R-:W-:Y:S02]  /*42e0*/  FFMA.FTZ R12, R12, c[0x0][0x23c], -R184.reuse ;  /* 0x00008f000c0c7a23 */ /* 0x100fe400000108b8 */
[----:B------:R-:W-:Y:S01]  /*42f0*/  FFMA.FTZ R13, R13, c[0x0][0x23c], -R184 ;  /* 0x00008f000d0d7a23 */ /* 0x000fe200000108b8 */
[----:B-1----:R-:W-:Y:S01]  /*4300*/  FMNMX.FTZ R0, R27, R2, !PT ;  /* 0x000000021b007209 */ /* 0x002fe20007810000 */
[C---:B----4-:R-:W-:Y:S02]  /*4310*/  FMUL.FTZ R40, R3.reuse, R40 ;  /* 0x0000002803287220 */ /* 0x050fe40000410000 */
[C---:B------:R-:W-:Y:S01]  /*4320*/  FMUL.FTZ R41, R3.reuse, R41 ;  /* 0x0000002903297220 */ /* 0x040fe20000410000 */
[----:B------:R-:W-:Y:S01]  /*4330*/  FMNMX.FTZ R0, R30, R0, !PT ;  /* 0x000000001e007209 */ /* 0x000fe20007810000 */
[C---:B------:R-:W-:Y:S01]  /*4340*/  FMUL.FTZ R44, R3.reuse, R44 ;  /* 0x0000002c032c7220 */ /* 0x040fe20000410000 */
[----:B------:R1:W-:Y:S01]  /*4350*/  MUFU.EX2 R246, R4 ;  /* 0x0000000400f67308 */ /* 0x0003e20000000800 */
[----:B------:R-:W-:Y:S01]  /*4360*/  FMUL.FTZ R45, R3, R45 ;  /* 0x0000002d032d7220 */ /* 0x000fe20000410000 */
[----:B------:R-:W-:Y:S01]  /*4370*/  FMNMX.FTZ R0, R31, R0, !PT ;  /* 0x000000001f007209 */ /* 0x000fe20007810000 */
[C---:B------:R-:W-:Y:S02]  /*4380*/  FMUL.FTZ R50, R132.reuse, R50 ;  /* 0x0000003284327220 */ /* 0x040fe40000410000 */
[--C-:B-----5:R-:W-:Y:S02]  /*4390*/  FFMA.FTZ R16, R5, c[0x0][0x23c], -R137.reuse ;  /* 0x00008f0005107a23 */ /* 0x120fe40000010889 */
[----:B------:R-:W4:Y:S01]  /*43a0*/  SHFL.BFLY PT, R2, R0, 0x2, 0x1f ;  /* 0x0c401f0000027f89 */ /* 0x000f2200000e0000 */
[C---:B------:R-:W-:Y:S02]  /*43b0*/  FMUL.FTZ R51, R132.reuse, R51 ;  /* 0x0000003384337220 */ /* 0x040fe40000410000 */
[----:B------:R5:W-:Y:S01]  /*43c0*/  MUFU.EX2 R245, R16 ;  /* 0x0000001000f57308 */ /* 0x000be20000000800 */
[C---:B------:R-:W-:Y:S02]  /*43d0*/  FMUL.FTZ R54, R132.reuse, R54 ;  /* 0x0000003684367220 */ /* 0x040fe40000410000 */
[C---:B------:R-:W-:Y:S01]  /*43e0*/  FMUL.FTZ R55, R132.reuse, R55 ;  /* 0x0000003784377220 */ /* 0x040fe20000410000 */
[----:B------:R-:W-:Y:S01]  /*43f0*/  LOP3.LUT R17, R239, UR12, R222, 0x96, !PT ;  /* 0x0000000cef117c12 */ /* 0x000fe2000f8e96de */
[C---:B------:R-:W-:Y:S02]  /*4400*/  FMUL.FTZ R56, R3.reuse, R56 ;  /* 0x0000003803387220 */ /* 0x040fe40000410000 */
[C---:B------:R-:W-:Y:S02]  /*4410*/  FMUL.FTZ R57, R3.reuse, R57 ;  /* 0x0000003903397220 */ /* 0x040fe40000410000 */
[C---:B------:R-:W-:Y:S01]  /*4420*/  FMUL.FTZ R60, R3.reuse, R60 ;  /* 0x0000003c033c7220 */ /* 0x040fe20000410000 */
[----:B------:R5:W-:Y:S01]  /*4430*/  MUFU.EX2 R247, R18 ;  /* 0x0000001200f77308 */ /* 0x000be20000000800 */
[----:B------:R-:W-:Y:S02]  /*4440*/  FMUL.FTZ R61, R3, R61 ;  /* 0x0000003d033d7220 */ /* 0x000fe40000410000 */
[C---:B------:R-:W-:Y:S01]  /*4450*/  FMUL.FTZ R66, R132.reuse, R66 ;  /* 0x0000004284427220 */ /* 0x040fe20000410000 */
[----:B-1----:R-:W-:Y:S01]  /*4460*/  LOP3.LUT R4, R223, UR23, R220, 0x96, !PT ;  /* 0x00000017df047c12 */ /* 0x002fe2000f8e96dc */
[C---:B------:R-:W-:Y:S02]  /*4470*/  FMUL.FTZ R67, R132.reuse, R67 ;  /* 0x0000004384437220 */ /* 0x040fe40000410000 */
[----:B------:R-:W-:Y:S02]  /*4480*/  FMUL.FTZ R70, R132, R70 ;  /* 0x0000004684467220 */ /* 0x000fe40000410000 */
[----:B------:R-:W-:Y:S01]  /*4490*/  IMAD.WIDE.U32 R4, R4, -0x326172a9, RZ ;  /* 0xcd9e8d5704047825 */ /* 0x000fe200078e00ff */
[----:B------:R1:W-:Y:S01]  /*44a0*/  MUFU.EX2 R248, R19 ;  /* 0x0000001300f87308 */ /* 0x0003e20000000800 */
[----:B----4-:R-:W-:Y:S02]  /*44b0*/  FMNMX.FTZ R0, R0, R2, !PT ;  /* 0x0000000200007209 */ /* 0x010fe40007810000 */
[C---:B------:R-:W-:Y:S02]  /*44c0*/  FMUL.FTZ R71, R132.reuse, R71 ;  /* 0x0000004784477220 */ /* 0x040fe40000410000 */
[----:B-----5:R-:W-:Y:S01]  /*44d0*/  IMAD.WIDE.U32 R16, R17, -0x326172a9, RZ ;  /* 0xcd9e8d5711107825 */ /* 0x020fe200078e00ff */
[----:B------:R-:W4:Y:S03]  /*44e0*/  SHFL.BFLY PT, R2, R0, 0x1, 0x1f ;  /* 0x0c201f0000027f89 */ /* 0x000f2600000e0000 */
[C---:B------:R-:W-:Y:S01]  /*44f0*/  FMUL.FTZ R72, R3.reuse, R72 ;  /* 0x0000004803487220 */ /* 0x040fe20000410000 */
[----:B------:R-:W-:Y:S01]  /*4500*/  MUFU.EX2 R244, R6 ;  /* 0x0000000600f47308 */ /* 0x000fe20000000800 */
[C---:B------:R-:W-:Y:S02]  /*4510*/  FMUL.FTZ R73, R3.reuse, R73 ;  /* 0x0000004903497220 */ /* 0x040fe40000410000 */
[----:B------:R-:W-:Y:S01]  /*4520*/  FMUL.FTZ R76, R3, R76 ;  /* 0x0000004c034c7220 */ /* 0x000fe20000410000 */
[----:B------:R-:W-:Y:S01]  /*4530*/  LOP3.LUT R18, R241, UR12, R222, 0x96, !PT ;  /* 0x0000000cf1127c12 */ /* 0x000fe2000f8e96de */
[C---:B------:R-:W-:Y:S02]  /*4540*/  FMUL.FTZ R77, R3.reuse, R77 ;  /* 0x0000004d034d7220 */ /* 0x040fe40000410000 */
[C---:B------:R-:W-:Y:S02]  /*4550*/  FMUL.FTZ R82, R132.reuse, R82 ;  /* 0x0000005284527220 */ /* 0x040fe40000410000 */
[C---:B------:R-:W-:Y:S01]  /*4560*/  FMUL.FTZ R83, R132.reuse, R83 ;  /* 0x0000005384537220 */ /* 0x040fe20000410000 */
[----:B------:R-:W-:Y:S01]  /*4570*/  MUFU.EX2 R242, R8 ;  /* 0x0000000800f27308 */ /* 0x000fe20000000800 */
[C---:B------:R-:W-:Y:S02]  /*4580*/  FMUL.FTZ R86, R132.reuse, R86 ;  /* 0x0000005684567220 */ /* 0x040fe40000410000 */
[----:B------:R-:W-:Y:S02]  /*4590*/  FMUL.FTZ R87, R132, R87 ;  /* 0x0000005784577220 */ /* 0x000fe40000410000 */
[----:B-1----:R-:W-:Y:S04]  /*45a0*/  IMAD.WIDE.U32 R18, R18, -0x326172a9, RZ ;  /* 0xcd9e8d5712127825 */ /* 0x002fe800078e00ff */
[----:B------:R-:W-:Y:S01]  /*45b0*/  FMUL.FTZ R88, R3, R88 ;  /* 0x0000005803587220 */ /* 0x000fe20000410000 */
[--C-:B------:R-:W-:Y:S01]  /*45c0*/  LOP3.LUT R174, R19, UR11, R4.reuse, 0x96, !PT ;  /* 0x0000000b13ae7c12 */ /* 0x100fe2000f8e9604 */
[----:B------:R-:W-:Y:S01]  /*45d0*/  MUFU.EX2 R237, R9 ;  /* 0x0000000900ed7308 */ /* 0x000fe20000000800 */
[----:B----4-:R-:W-:Y:S01]  /*45e0*/  FMNMX.FTZ R2, R0, R2, !PT ;  /* 0x0000000200027209 */ /* 0x010fe20007810000 */
[----:B------:R-:W-:Y:S02]  /*45f0*/  FMUL.FTZ R89, R3, R89 ;  /* 0x0000005903597220 */ /* 0x000fe40000410000 */
[----:B------:R-:W-:Y:S01]  /*4600*/  IMAD.WIDE.U32 R174, R174, -0x2daee0ad, RZ ;  /* 0xd2511f53aeae7825 */ /* 0x000fe200078e00ff */
[C---:B------:R-:W-:Y:S03]  /*4610*/  FSETP.NEU.FTZ.AND P1, PT, R2.reuse, -INF , PT ;  /* 0xff8000000200780b */ /* 0x040fe60003f3d000 */
[----:B------:R-:W-:Y:S02]  /*4620*/  FMUL.FTZ R185, R2, c[0x0][0x23c] ;  /* 0x00008f0002b97a20 */ /* 0x000fe40000410000 */
[----:B------:R-:W-:Y:S01]  /*4630*/  MUFU.EX2 R230, R12 ;  /* 0x0000000c00e67308 */ /* 0x000fe20000000800 */
[----:B------:R-:W-:Y:S02]  /*4640*/  FFMA.FTZ R21, R21, c[0x0][0x23c], -R137 ;  /* 0x00008f0015157a23 */ /* 0x000fe40000010889 */
[----:B------:R-:W-:Y:S01]  /*4650*/  FSEL R185, R185, RZ, P1 ;  /* 0x000000ffb9b97208 */ /* 0x000fe20000800000 */
[--C-:B------:R-:W-:Y:S02]  /*4660*/  FFMA.FTZ R22, R22, c[0x0][0x23c], -R139.reuse ;  /* 0x00008f0016167a23 */ /* 0x100fe4000001088b */
[----:B------:R-:W-:Y:S02]  /*4670*/  FFMA.FTZ R23, R23, c[0x0][0x23c], -R139 ;  /* 0x00008f0017177a23 */ /* 0x000fe4000001088b */
[--C-:B------:R-:W-:Y:S02]  /*4680*/  FFMA.FTZ R10, R10, c[0x0][0x23c], -R185.reuse ;  /* 0x00008f000a0a7a23 */ /* 0x100fe400000108b9 */
[--C-:B------:R-:W-:Y:S01]  /*4690*/  FFMA.FTZ R11, R11, c[0x0][0x23c], -R185.reuse ;  /* 0x00008f000b0b7a23 */ /* 0x100fe200000108b9 */
[----:B------:R-:W1:Y:S01]  /*46a0*/  MUFU.EX2 R229, R13 ;  /* 0x0000000d00e57308 */ /* 0x000e620000000800 */
[--C-:B------:R-:W-:Y:S02]  /*46b0*/  FFMA.FTZ R14, R14, c[0x0][0x23c], -R185.reuse ;  /* 0x00008f000e0e7a23 */ /* 0x100fe400000108b9 */
[----:B------:R-:W-:Y:S02]  /*46c0*/  FFMA.FTZ R15, R15, c[0x0][0x23c], -R185 ;  /* 0x00008f000f0f7a23 */ /* 0x000fe400000108b9 */
[C---:B------:R-:W-:Y:S02]  /*46d0*/  FMUL.FTZ R92, R3.reuse, R92 ;  /* 0x0000005c035c7220 */ /* 0x040fe40000410000 */
[----:B------:R-:W-:Y:S02]  /*46e0*/  FMUL.FTZ R93, R3, R93 ;  /* 0x0000005d035d7220 */ /* 0x000fe40000410000 */
[C---:B------:R-:W-:Y:S01]  /*46f0*/  FMUL.FTZ R96, R133.reuse, R96 ;  /* 0x0000006085607220 */ /* 0x040fe20000410000 */
[----:B------:R-:W-:Y:S01]  /*4700*/  MUFU.EX2 R236, R10 ;  /* 0x0000000a00ec7308 */ /* 0x000fe20000000800 */
[C---:B------:R-:W-:Y:S02]  /*4710*/  FMUL.FTZ R97, R133.reuse, R97 ;  /* 0x0000006185617220 */ /* 0x040fe40000410000 */
[C---:B------:R-:W-:Y:S02]  /*4720*/  FMUL.FTZ R98, R132.reuse, R98 ;  /* 0x0000006284627220 */ /* 0x040fe40000410000 */
[----:B------:R-:W-:Y:S02]  /*4730*/  FMUL.FTZ R99, R132, R99 ;  /* 0x0000006384637220 */ /* 0x000fe40000410000 */
[----:B------:R-:W-:Y:S01]  /*4740*/  FMUL.FTZ R100, R133, R100 ;  /* 0x0000006485647220 */ /* 0x000fe20000410000 */
[----:B--2---:R-:W-:Y:S01]  /*4750*/  LOP3.LUT R173, R17, UR11, R4, 0x96, !PT ;  /* 0x0000000b11ad7c12 */ /* 0x004fe2000f8e9604 */
[--C-:B------:R-:W-:Y:S01]  /*4760*/  FFMA.FTZ R17, R7, c[0x0][0x23c], -R139.reuse ;  /* 0x00008f0007117a23 */ /* 0x100fe2000001088b */
[----:B------:R-:W-:Y:S01]  /*4770*/  LOP3.LUT R172, R5, UR13, R172, 0x96, !PT ;  /* 0x0000000d05ac7c12 */ /* 0x000fe2000f8e96ac */
[----:B------:R-:W-:Y:S01]  /*4780*/  MUFU.EX2 R235, R11 ;  /* 0x0000000b00eb7308 */ /* 0x000fe20000000800 */
[----:B------:R-:W-:Y:S01]  /*4790*/  FMUL.FTZ R101, R133, R101 ;  /* 0x0000006585657220 */ /* 0x000fe20000410000 */
[----:B---3--:R-:W-:Y:S02]  /*47a0*/  LOP3.LUT R19, R5, UR13, R176, 0x96, !PT ;  /* 0x0000000d05137c12 */ /* 0x008fe4000f8e96b0 */
[----:B------:R-:W-:Y:S01]  /*47b0*/  IMAD.WIDE.U32 R4, R172, -0x2daee0ad, RZ ;  /* 0xd2511f53ac047825 */ /* 0x000fe200078e00ff */
[----:B------:R-:W2:Y:S01]  /*47c0*/  LDSM.16.MT88.4 R176, [R204+0xa000] ;  /* 0x00a00000ccb0783b */ /* 0x000ea20000004200 */
[----:B-1----:R-:W-:Y:S02]  /*47d0*/  F2FP.PACK_AB R182, R229, R230 ;  /* 0x000000e6e5b6723e */ /* 0x002fe400000000ff */
[----:B------:R-:W-:Y:S01]  /*47e0*/  IMAD.WIDE.U32 R6, R19, -0x2daee0ad, RZ ;  /* 0xd2511f5313067825 */ /* 0x000fe200078e00ff */
[----:B------:R-:W-:Y:S01]  /*47f0*/  LOP3.LUT R5, R5, UR10, R240, 0x96, !PT ;  /* 0x0000000a05057c12 */ /* 0x000fe2000f8e96f0 */
[----:B------:R1:W3:Y:S01]  /*4800*/  MUFU.EX2 R243, R17 ;  /* 0x0000001100f37308 */ /* 0x0002e20000000800 */
[----:B------:R-:W-:Y:S01]  /*4810*/  LOP3.LUT R19, R175, UR8, R4, 0x96, !PT ;  /* 0x00000008af137c12 */ /* 0x000fe2000f8e9604 */
[----:B------:R-:W-:Y:S01]  /*4820*/  IMAD.WIDE.U32 R172, R173, -0x2daee0ad, RZ ;  /* 0xd2511f53adac7825 */ /* 0x000fe200078e00ff */
[----:B------:R-:W-:Y:S03]  /*4830*/  LOP3.LUT R4, R7, UR10, R238, 0x96, !PT ;  /* 0x0000000a07047c12 */ /* 0x000fe6000f8e96ee */
[----:B------:R-:W-:Y:S04]  /*4840*/  IMAD.WIDE.U32 R192, R19, -0x326172a9, RZ ;  /* 0xcd9e8d5713c07825 */ /* 0x000fe800078e00ff */
[----:B------:R-:W-:Y:S01]  /*4850*/  MUFU.EX2 R228, R14 ;  /* 0x0000000e00e47308 */ /* 0x000fe20000000800 */
[----:B------:R-:W-:Y:S02]  /*4860*/  FMUL.FTZ R13, R3, R149 ;  /* 0x00000095030d7220 */ /* 0x000fe40000410000 */
[C---:B------:R-:W-:Y:S02]  /*4870*/  FMUL.FTZ R19, R132.reuse, R155 ;  /* 0x0000009b84137220 */ /* 0x040fe40000410000 */
[C---:B------:R-:W-:Y:S02]  /*4880*/  FMUL.FTZ R102, R132.reuse, R102 ;  /* 0x0000006684667220 */ /* 0x040fe40000410000 */
[----:B------:R-:W-:Y:S02]  /*4890*/  FMUL.FTZ R103, R132, R103 ;  /* 0x0000006784677220 */ /* 0x000fe40000410000 */
[--C-:B------:R-:W-:Y:S01]  /*48a0*/  FFMA.FTZ R34, R34, c[0x0][0x23c], -R139.reuse ;  /* 0x00008f0022227a23 */ /* 0x100fe2000001088b */
[----:B------:R-:W4:Y:S01]  /*48b0*/  MUFU.EX2 R227, R15 ;  /* 0x0000000f00e37308 */ /* 0x000f220000000800 */
[----:B------:R-:W-:Y:S02]  /*48c0*/  FFMA.FTZ R35, R35, c[0x0][0x23c], -R139 ;  /* 0x00008f0023237a23 */ /* 0x000fe4000001088b */
[----:B------:R-:W-:Y:S01]  /*48d0*/  FMUL.FTZ R104, R3, R104 ;  /* 0x0000006803687220 */ /* 0x000fe20000410000 */
[----:B-1----:R-:W-:Y:S01]  /*48e0*/  LOP3.LUT R17, R173, UR8, R6, 0x96, !PT ;  /* 0x00000008ad117c12 */ /* 0x002fe2000f8e9606 */
[----:B------:R-:W-:Y:S01]  /*48f0*/  IMAD.WIDE.U32 R6, R5, -0x326172a9, RZ ;  /* 0xcd9e8d5705067825 */ /* 0x000fe200078e00ff */
[----:B---3--:R-:W-:Y:S03]  /*4900*/  F2FP.PACK_AB R173, R243, R244 ;  /* 0x000000f4f3ad723e */ /* 0x008fe600000000ff */
[----:B------:R-:W-:Y:S01]  /*4910*/  IMAD.WIDE.U32 R190, R17, -0x326172a9, RZ ;  /* 0xcd9e8d5711be7825 */ /* 0x000fe200078e00ff */
[----:B------:R-:W-:Y:S01]  /*4920*/  LOP3.LUT R8, R193, UR7, R6, 0x96, !PT ;  /* 0x00000007c1087c12 */ /* 0x000fe2000f8e9606 */
[----:B------:R1:W-:Y:S01]  /*4930*/  MUFU.EX2 R225, R21 ;  /* 0x0000001500e17308 */ /* 0x0003e20000000800 */
[----:B------:R-:W-:Y:S01]  /*4940*/  LOP3.LUT R7, R7, UR9, R18, 0x96, !PT ;  /* 0x0000000907077c12 */ /* 0x000fe2000f8e9612 */
[----:B------:R-:W-:Y:S04]  /*4950*/  IMAD.WIDE.U32 R4, R4, -0x326172a9, RZ ;  /* 0xcd9e8d5704047825 */ /* 0x000fe800078e00ff */
[----:B------:R-:W-:Y:S01]  /*4960*/  IMAD.WIDE.U32 R194, R8, -0x2daee0ad, RZ ;  /* 0xd2511f5308c27825 */ /* 0x000fe200078e00ff */
[----:B------:R-:W-:Y:S02]  /*4970*/  LOP3.LUT R0, R191, UR7, R4, 0x96, !PT ;  /* 0x00000007bf007c12 */ /* 0x000fe4000f8e9604 */
[----:B------:R-:W-:Y:S01]  /*4980*/  LOP3.LUT R5, R5, UR9, R16, 0x96, !PT ;  /* 0x0000000905057c12 */ /* 0x000fe2000f8e9610 */
[----:B------:R-:W-:Y:S01]  /*4990*/  IMAD.WIDE.U32 R6, R7, -0x2daee0ad, RZ ;  /* 0xd2511f5307067825 */ /* 0x000fe200078e00ff */
[----:B------:R-:W-:Y:S01]  /*49a0*/  MUFU.EX2 R221, R22 ;  /* 0x0000001600dd7308 */ /* 0x000fe20000000800 */
[----:B----4-:R-:W-:Y:S02]  /*49b0*/  F2FP.PACK_AB R183, R227, R228 ;  /* 0x000000e4e3b7723e */ /* 0x010fe400000000ff */
        /* <DEDUP_REMOVED lines=8> */
[----:B------:R-:W-:Y:S04]  /*4a40*/  IMAD.WIDE.U32 R6, R6, -0x326172a9, RZ ;  /* 0xcd9e8d5706067825 */ /* 0x000fe800078e00ff */
[----:B------:R-:W-:Y:S01]  /*4a50*/  IMAD.WIDE.U32 R186, R172, -0x326172a9, RZ ;  /* 0xcd9e8d57acba7825 */ /* 0x000fe200078e00ff */
[----:B------:R-:W-:Y:S01]  /*4a60*/  LOP3.LUT R9, R6, 0xffff, RZ, 0xc0, !PT ;  /* 0x0000ffff06097812 */ /* 0x000fe200078ec0ff */
[----:B------:R-:W-:Y:S01]  /*4a70*/  MUFU.EX2 R201, R34 ;  /* 0x0000002200c97308 */ /* 0x000fe20000000800 */
[--C-:B------:R-:W-:Y:S01]  /*4a80*/  SHF.R.U32.HI R8, RZ, 0x10, R6.reuse ;  /* 0x00000010ff087819 */ /* 0x100fe20000011606 */
[----:B------:R-:W-:Y:S01]  /*4a90*/  IMAD.WIDE.U32 R4, R4, -0x326172a9, RZ ;  /* 0xcd9e8d5704047825 */ /* 0x000fe200078e00ff */
[----:B------:R-:W-:Y:S02]  /*4aa0*/  LOP3.LUT R17, R6, 0xff, RZ, 0xc0, !PT ;  /* 0x000000ff06117812 */ /* 0x000fe400078ec0ff */
[----:B------:R-:W-:Y:S01]  /*4ab0*/  SHF.R.U32.HI R16, RZ, 0x18, R6 ;  /* 0x00000018ff107819 */ /* 0x000fe20000011606 */
[----:B-1----:R-:W-:Y:S01]  /*4ac0*/  FMUL.FTZ R21, R3, R157 ;  /* 0x0000009d03157220 */ /* 0x002fe20000410000 */
[----:B------:R-:W-:Y:S01]  /*4ad0*/  LOP3.LUT R6, R7, UR15, R188, 0x96, !PT ;  /* 0x0000000f07067c12 */ /* 0x000fe2000f8e96bc */
[----:B------:R-:W-:Y:S01]  /*4ae0*/  FMUL.FTZ R105, R3, R105 ;  /* 0x0000006903697220 */ /* 0x000fe20000410000 */
[----:B------:R-:W-:Y:S01]  /*4af0*/  LOP3.LUT R0, R5, UR15, R186, 0x96, !PT ;  /* 0x0000000f05007c12 */ /* 0x000fe2000f8e96ba */
[----:B------:R-:W-:Y:S01]  /*4b00*/  MUFU.EX2 R200, R35 ;  /* 0x0000002300c87308 */ /* 0x000fe20000000800 */
[C---:B------:R-:W-:Y:S01]  /*4b10*/  LOP3.LUT R7, R4.reuse, 0xffff, RZ, 0xc0, !PT ;  /* 0x0000ffff04077812 */ /* 0x040fe200078ec0ff */
[C---:B------:R-:W-:Y:S01]  /*4b20*/  FMUL.FTZ R108, R133.reuse, R108 ;  /* 0x0000006c856c7220 */ /* 0x040fe20000410000 */
[--C-:B------:R-:W-:Y:S01]  /*4b30*/  SHF.R.U32.HI R12, RZ, 0x18, R4.reuse ;  /* 0x00000018ff0c7819 */ /* 0x100fe20000011604 */
[C---:B------:R-:W-:Y:S01]  /*4b40*/  FMUL.FTZ R109, R133.reuse, R109 ;  /* 0x0000006d856d7220 */ /* 0x040fe20000410000 */
[----:B------:R-:W-:Y:S01]  /*4b50*/  LOP3.LUT R11, R4, 0xff, RZ, 0xc0, !PT ;  /* 0x000000ff040b7812 */ /* 0x000fe200078ec0ff */
[C---:B------:R-:W-:Y:S01]  /*4b60*/  FMUL.FTZ R110, R132.reuse, R110 ;  /* 0x0000006e846e7220 */ /* 0x040fe20000410000 */
[----:B------:R-:W-:Y:S01]  /*4b70*/  SHF.R.U32.HI R10, RZ, 0x10, R4 ;  /* 0x00000010ff0a7819 */ /* 0x000fe20000011604 */
[----:B------:R-:W-:Y:S01]  /*4b80*/  FMUL.FTZ R111, R132, R111 ;  /* 0x0000006f846f7220 */ /* 0x000fe20000410000 */
[----:B------:R-:W-:Y:S01]  /*4b90*/  LOP3.LUT R4, R0, 0xffff, RZ, 0xc0, !PT ;  /* 0x0000ffff00047812 */ /* 0x000fe200078ec0ff */
[C---:B------:R-:W-:Y:S01]  /*4ba0*/  FMUL.FTZ R112, R133.reuse, R112 ;  /* 0x0000007085707220 */ /* 0x040fe20000410000 */
[----:B------:R-:W-:Y:S01]  /*4bb0*/  LOP3.LUT R8, R8, 0xff, RZ, 0xc0, !PT ;  /* 0x000000ff08087812 */ /* 0x000fe200078ec0ff */
[----:B------:R-:W-:Y:S01]  /*4bc0*/  FMUL.FTZ R113, R133, R113 ;  /* 0x0000007185717220 */ /* 0x000fe20000410000 */
[----:B------:R-:W-:Y:S01]  /*4bd0*/  SHF.R.U32.HI R5, RZ, 0x8, R7 ;  /* 0x00000008ff057819 */ /* 0x000fe20000011607 */
[----:B------:R-:W-:Y:S01]  /*4be0*/  FMUL.FTZ R114, R132, R114 ;  /* 0x0000007284727220 */ /* 0x000fe20000410000 */
[----:B------:R-:W-:Y:S01]  /*4bf0*/  PRMT R16, R8, 0x5410, R16 ;  /* 0x0000541008107816 */ /* 0x000fe20000000010 */
[----:B------:R-:W-:Y:S01]  /*4c00*/  FMUL.FTZ R115, R132, R115 ;  /* 0x0000007384737220 */ /* 0x000fe20000410000 */
[----:B------:R-:W-:Y:S01]  /*4c10*/  PRMT R18, R11, 0x5410, R5 ;  /* 0x000054100b127816 */ /* 0x000fe20000000005 */
[--C-:B------:R-:W-:Y:S01]  /*4c20*/  FFMA.FTZ R24, R24, c[0x0][0x23c], -R184.reuse ;  /* 0x00008f0018187a23 */ /* 0x100fe200000108b8 */
[----:B------:R-:W-:Y:S01]  /*4c30*/  LOP3.LUT R8, R0, 0xff, RZ, 0xc0, !PT ;  /* 0x000000ff00087812 */ /* 0x000fe200078ec0ff */
[--C-:B------:R-:W-:Y:S01]  /*4c40*/  HSET2.LE.AND R175, R16, R251.reuse, PT ;  /* 0x000000fb10af7233 */ /* 0x100fe20003803000 */
[----:B------:R-:W-:Y:S01]  /*4c50*/  SHF.R.U32.HI R9, RZ, 0x8, R9 ;  /* 0x00000008ff097819 */ /* 0x000fe20000011609 */
[----:B------:R-:W-:Y:S01]  /*4c60*/  FMUL.FTZ R16, R133, R152 ;  /* 0x0000009885107220 */ /* 0x000fe20000410000 */
[----:B------:R-:W-:Y:S01]  /*4c70*/  LOP3.LUT R5, R6, 0xffff, RZ, 0xc0, !PT ;  /* 0x0000ffff06057812 */ /* 0x000fe200078ec0ff */
[----:B------:R-:W-:Y:S01]  /*4c80*/  FFMA.FTZ R25, R25, c[0x0][0x23c], -R184 ;  /* 0x00008f0019197a23 */ /* 0x000fe200000108b8 */
[----:B------:R-:W-:Y:S01]  /*4c90*/  SHF.R.U32.HI R7, RZ, 0x10, R6 ;  /* 0x00000010ff077819 */ /* 0x000fe20000011606 */
[--C-:B------:R-:W-:Y:S01]  /*4ca0*/  FFMA.FTZ R26, R26, c[0x0][0x23c], -R185.reuse ;  /* 0x00008f001a1a7a23 */ /* 0x100fe200000108b9 */
[----:B------:R-:W-:Y:S01]  /*4cb0*/  SHF.R.U32.HI R4, RZ, 0x8, R4 ;  /* 0x00000008ff047819 */ /* 0x000fe20000011604 */
[----:B------:R-:W-:Y:S01]  /*4cc0*/  FFMA.FTZ R27, R27, c[0x0][0x23c], -R185 ;  /* 0x00008f001b1b7a23 */ /* 0x000fe200000108b9 */
[----:B------:R-:W-:Y:S01]  /*4cd0*/  PRMT R17, R17, 0x5410, R9 ;  /* 0x0000541011117816 */ /* 0x000fe20000000009 */
[----:B------:R1:W-:Y:S01]  /*4ce0*/  MUFU.EX2 R198, R25 ;  /* 0x0000001900c67308 */ /* 0x0003e20000000800 */
[----:B------:R-:W-:Y:S01]  /*4cf0*/  LOP3.LUT R11, R10, 0xff, RZ, 0xc0, !PT ;  /* 0x000000ff0a0b7812 */ /* 0x000fe200078ec0ff */
[C---:B------:R-:W-:Y:S01]  /*4d00*/  FMUL.FTZ R120, R133.reuse, R120 ;  /* 0x0000007885787220 */ /* 0x040fe20000410000 */
[----:B------:R-:W-:Y:S01]  /*4d10*/  LOP3.LUT R10, R6, 0xff, RZ, 0xc0, !PT ;  /* 0x000000ff060a7812 */ /* 0x000fe200078ec0ff */
[--C-:B------:R-:W-:Y:S01]  /*4d20*/  HSET2.LE.AND R174, R17, R251.reuse, PT ;  /* 0x000000fb11ae7233 */ /* 0x100fe20003803000 */
[----:B------:R-:W-:Y:S01]  /*4d30*/  PRMT R8, R8, 0x5410, R4 ;  /* 0x0000541008087816 */ /* 0x000fe20000000004 */
[C---:B------:R-:W-:Y:S01]  /*4d40*/  FMUL.FTZ R17, R133.reuse, R153 ;  /* 0x0000009985117220 */ /* 0x040fe20000410000 */
[----:B------:R-:W-:Y:S01]  /*4d50*/  SHF.R.U32.HI R4, RZ, 0x10, R0 ;  /* 0x00000010ff047819 */ /* 0x000fe20000011600 */
[----:B------:R-:W-:Y:S01]  /*4d60*/  FMUL.FTZ R121, R133, R121 ;  /* 0x0000007985797220 */ /* 0x000fe20000410000 */
[----:B------:R-:W-:Y:S01]  /*4d70*/  SHF.R.U32.HI R9, RZ, 0x18, R6 ;  /* 0x00000018ff097819 */ /* 0x000fe20000011606 */
[--C-:B------:R-:W-:Y:S01]  /*4d80*/  HSET2.LE.AND R180, R8, R251.reuse, PT ;  /* 0x000000fb08b47233 */ /* 0x100fe20003803000 */
[----:B------:R-:W-:Y:S01]  /*4d90*/  SHF.R.U32.HI R6, RZ, 0x8, R5 ;  /* 0x00000008ff067819 */ /* 0x000fe20000011605 */
[--C-:B------:R-:W-:Y:S01]  /*4da0*/  HSET2.LE.AND R8, R18, R251.reuse, PT ;  /* 0x000000fb12087233 */ /* 0x100fe20003803000 */
[----:B------:R-:W-:Y:S01]  /*4db0*/  LOP3.LUT R5, R7, 0xff, RZ, 0xc0, !PT ;  /* 0x000000ff07057812 */ /* 0x000fe200078ec0ff */
[----:B------:R-:W-:Y:S01]  /*4dc0*/  FMUL.FTZ R18, R132, R154 ;  /* 0x0000009a84127220 */ /* 0x000fe20000410000 */
[----:B------:R-:W-:Y:S01]  /*4dd0*/  SHF.R.U32.HI R7, RZ, 0x18, R0 ;  /* 0x00000018ff077819 */ /* 0x000fe20000011600 */
[----:B------:R-:W-:Y:S01]  /*4de0*/  FADD.FTZ R0, -R2, R138 ;  /* 0x0000008a02007221 */ /* 0x000fe20000010100 */
[----:B------:R-:W-:Y:S01]  /*4df0*/  PRMT R10, R10, 0x5410, R6 ;  /* 0x000054100a0a7816 */ /* 0x000fe20000000006 */
[----:B------:R3:W-:Y:S01]  /*4e00*/  MUFU.EX2 R197, R26 ;  /* 0x0000001a00c57308 */ /* 0x0007e20000000800 */
[----:B------:R-:W-:Y:S01]  /*4e10*/  LOP3.LUT R6, R4, 0xff, RZ, 0xc0, !PT ;  /* 0x000000ff04067812 */ /* 0x000fe200078ec0ff */
[----:B------:R-:W-:Y:S01]  /*4e20*/  FMUL.FTZ R0, R0, c[0x0][0x23c] ;  /* 0x00008f0000007a20 */ /* 0x000fe20000410000 */
[----:B------:R-:W-:Y:S01]  /*4e30*/  PRMT R9, R5, 0x5410, R9 ;  /* 0x0000541005097816 */ /* 0x000fe20000000009 */
[----:B------:R-:W-:Y:S01]  /*4e40*/  FMUL.FTZ R122, R132, R122 ;  /* 0x0000007a847a7220 */ /* 0x000fe20000410000 */
[----:B------:R-:W-:Y:S01]  /*4e50*/  PRMT R6, R6, 0x5410, R7 ;  /* 0x0000541006067816 */ /* 0x000fe20000000007 */
[----:B-1----:R-:W-:Y:S01]  /*4e60*/  FMUL.FTZ R25, R133, R169 ;  /* 0x000000a985197220 */ /* 0x002fe20000410000 */
[----:B------:R-:W-:Y:S01]  /*4e70*/  F2FP.PACK_AB R4, R250, R249 ;  /* 0x000000f9fa04723e */ /* 0x000fe200000000ff */
[----:B------:R-:W-:Y:S01]  /*4e80*/  FMUL.FTZ R123, R132, R123 ;  /* 0x0000007b847b7220 */ /* 0x000fe20000410000 */
[----:B------:R-:W-:Y:S01]  /*4e90*/  F2FP.PACK_AB R5, R248, R247 ;  /* 0x000000f7f805723e */ /* 0x000fe200000000ff */
[----:B------:R-:W1:Y:S01]  /*4ea0*/  MUFU.EX2 R0, R0 ;  /* 0x0000000000007308 */ /* 0x000e620000000800 */
[----:B------:R-:W-:Y:S01]  /*4eb0*/  LOP3.LUT R174, R174, R4, RZ, 0xc0, !PT ;  /* 0x00000004aeae7212 */ /* 0x000fe200078ec0ff */
[--C-:B------:R-:W-:Y:S01]  /*4ec0*/  HSET2.LE.AND R4, R10, R251.reuse, PT ;  /* 0x000000fb0a047233 */ /* 0x100fe20003803000 */
[----:B------:R-:W-:Y:S01]  /*4ed0*/  LOP3.LUT R175, R175, R5, RZ, 0xc0, !PT ;  /* 0x00000005afaf7212 */ /* 0x000fe200078ec0ff */
[--C-:B------:R-:W-:Y:S01]  /*4ee0*/  HSET2.LE.AND R5, R9, R251.reuse, PT ;  /* 0x000000fb09057233 */ /* 0x100fe20003803000 */
[----:B------:R-:W-:Y:S01]  /*4ef0*/  F2FP.PACK_AB R172, R245, R246 ;  /* 0x000000f6f5ac723e */ /* 0x000fe200000000ff */
[--C-:B------:R-:W-:Y:S01]  /*4f00*/  HSET2.LE.AND R181, R6, R251.reuse, PT ;  /* 0x000000fb06b57233 */ /* 0x100fe20003803000 */
[----:B------:R-:W-:Y:S01]  /*4f10*/  F2FP.PACK_AB R6, R237, R242 ;  /* 0x000000f2ed06723e */ /* 0x000fe200000000ff */
[----:B------:R-:W-:Y:S01]  /*4f20*/  FMUL.FTZ R128, R133, R128 ;  /* 0x0000008085807220 */ /* 0x000fe20000410000 */
[----:B------:R-:W-:Y:S01]  /*4f30*/  F2FP.PACK_AB R7, R235, R236 ;  /* 0x000000eceb07723e */ /* 0x000fe200000000ff */
[C---:B------:R-:W-:Y:S01]  /*4f40*/  FMUL.FTZ R129, R133.reuse, R129 ;  /* 0x0000008185817220 */ /* 0x040fe20000410000 */
[----:B------:R-:W-:Y:S01]  /*4f50*/  LOP3.LUT R172, R4, R172, RZ, 0xc0, !PT ;  /* 0x000000ac04ac7212 */ /* 0x000fe200078ec0ff */
[----:B------:R-:W-:Y:S01]  /*4f60*/  FMUL.FTZ R4, R133, R140 ;  /* 0x0000008c85047220 */ /* 0x000fe20000410000 */
[----:B------:R-:W-:Y:S01]  /*4f70*/  LOP3.LUT R173, R5, R173, RZ, 0xc0, !PT ;  /* 0x000000ad05ad7212 */ /* 0x000fe200078ec0ff */
[----:B------:R-:W-:Y:S01]  /*4f80*/  FMUL.FTZ R5, R133, R141 ;  /* 0x0000008d85057220 */ /* 0x000fe20000410000 */
[----:B------:R-:W-:Y:S01]  /*4f90*/  LOP3.LUT R180, R180, R6, RZ, 0xc0, !PT ;  /* 0x00000006b4b47212 */ /* 0x000fe200078ec0ff */
[C---:B------:R-:W-:Y:S01]  /*4fa0*/  FMUL.FTZ R6, R132.reuse, R142 ;  /* 0x0000008e84067220 */ /* 0x040fe20000410000 */
[----:B------:R-:W-:Y:S01]  /*4fb0*/  LOP3.LUT R181, R181, R7, RZ, 0xc0, !PT ;  /* 0x00000007b5b57212 */ /* 0x000fe200078ec0ff */
[C---:B------:R-:W-:Y:S01]  /*4fc0*/  FMUL.FTZ R7, R132.reuse, R143 ;  /* 0x0000008f84077220 */ /* 0x040fe20000410000 */
[----:B------:R-:W-:Y:S01]  /*4fd0*/  PRMT R11, R11, 0x5410, R12 ;  /* 0x000054100b0b7816 */ /* 0x000fe2000000000c */
[----:B------:R-:W4:Y:S01]  /*4fe0*/  LDSM.16.MT88.4 R140, [R206+0xa000] ;  /* 0x00a00000ce8c783b */ /* 0x000f220000004200 */
[----:B------:R-:W-:Y:S01]  /*4ff0*/  LOP3.LUT R138, R189, UR5, R192, 0x96, !PT ;  /* 0x00000005bd8a7c12 */ /* 0x000fe2000f8e96c0 */
[----:B---3--:R-:W-:Y:S01]  /*5000*/  FMUL.FTZ R26, R132, R170 ;  /* 0x000000aa841a7220 */ /* 0x008fe20000410000 */
[----:B------:R-:W-:Y:S01]  /*5010*/  LOP3.LUT R149, R187, UR5, R190, 0x96, !PT ;  /* 0x00000005bb957c12 */ /* 0x000fe2000f8e96be */
[--C-:B------:R-:W-:Y:S01]  /*5020*/  HSET2.LE.AND R9, R11, R251.reuse, PT ;  /* 0x000000fb0b097233 */ /* 0x100fe20003803000 */
[-C--:B--2---:R-:W-:Y:S01]  /*5030*/  HMMA.16816.F32 R4, R172, R176.reuse, R4 ;  /* 0x000000b0ac04723c */ /* 0x084fe20000001804 */
[----:B-1----:R-:W-:Y:S01]  /*5040*/  FMUL.FTZ R10, R0, R146 ;  /* 0x00000092000a7220 */ /* 0x002fe20000410000 */
[----:B------:R-:W-:Y:S01]  /*5050*/  LOP3.LUT R182, R8, R182, RZ, 0xc0, !PT ;  /* 0x000000b608b67212 */ /* 0x000fe200078ec0ff */
[----:B------:R-:W-:Y:S01]  /*5060*/  FMUL.FTZ R8, R3, R144 ;  /* 0x0000009003087220 */ /* 0x000fe20000410000 */
[----:B------:R-:W-:Y:S01]  /*5070*/  LOP3.LUT R183, R9, R183, RZ, 0xc0, !PT ;  /* 0x000000b709b77212 */ /* 0x000fe200078ec0ff */
[C---:B------:R-:W-:Y:S01]  /*5080*/  FMUL.FTZ R9, R3.reuse, R145 ;  /* 0x0000009103097220 */ /* 0x040fe20000410000 */
[----:B------:R-:W-:Y:S01]  /*5090*/  LDSM.16.MT88.4 R188, [R208+0xb800] ;  /* 0x00b80000d0bc783b */ /* 0x000fe20000004200 */
[C---:B------:R-:W-:Y:S01]  /*50a0*/  FMUL.FTZ R11, R0.reuse, R147 ;  /* 0x00000093000b7220 */ /* 0x040fe20000410000 */
[----:B------:R-:W-:Y:S01]  /*50b0*/  MUFU.EX2 R199, R24 ;  /* 0x0000001800c77308 */ /* 0x000fe20000000800 */
[C---:B------:R-:W-:Y:S03]  /*50c0*/  FMUL.FTZ R22, R0.reuse, R158 ;  /* 0x0000009e00167220 */ /* 0x040fe60000410000 */
[C---:B------:R-:W-:Y:S02]  /*50d0*/  FMUL.FTZ R23, R0.reuse, R159 ;  /* 0x0000009f00177220 */ /* 0x040fe40000410000 */
[C---:B------:R-:W-:Y:S01]  /*50e0*/  HMMA.16816.F32 R8, R180.reuse, R176, R8 ;  /* 0x000000b0b408723c */ /* 0x040fe20000001808 */
[----:B------:R-:W-:Y:S01]  /*50f0*/  FMUL.FTZ R12, R3, R148 ;  /* 0x00000094030c7220 */ /* 0x000fe20000410000 */
[----:B------:R-:W1:Y:S01]  /*5100*/  LDSM.16.MT88.4 R144, [R209+0xa000] ;  /* 0x00a00000d190783b */ /* 0x000e620000004200 */
[C---:B------:R-:W-:Y:S02]  /*5110*/  FMUL.FTZ R14, R0.reuse, R150 ;  /* 0x00000096000e7220 */ /* 0x040fe40000410000 */
[C---:B------:R-:W-:Y:S02]  /*5120*/  FMUL.FTZ R15, R0.reuse, R151 ;  /* 0x00000097000f7220 */ /* 0x040fe40000410000 */
[C---:B------:R-:W-:Y:S02]  /*5130*/  FMUL.FTZ R34, R0.reuse, R162 ;  /* 0x000000a200227220 */ /* 0x040fe40000410000 */
[C---:B------:R-:W-:Y:S03]  /*5140*/  FMUL.FTZ R35, R0.reuse, R163 ;  /* 0x000000a300237220 */ /* 0x040fe60000410000 */
[-C--:B------:R-:W-:Y:S01]  /*5150*/  HMMA.16816.F32 R12, R180, R178.reuse, R12 ;  /* 0x000000b2b40c723c */ /* 0x080fe2000000180c */
[C---:B------:R-:W-:Y:S02]  /*5160*/  FMUL.FTZ R42, R0.reuse, R42 ;  /* 0x0000002a002a7220 */ /* 0x040fe40000410000 */
[C---:B------:R-:W-:Y:S02]  /*5170*/  FMUL.FTZ R43, R0.reuse, R43 ;  /* 0x0000002b002b7220 */ /* 0x040fe40000410000 */
[C---:B------:R-:W-:Y:S02]  /*5180*/  FMUL.FTZ R46, R0.reuse, R46 ;  /* 0x0000002e002e7220 */ /* 0x040fe40000410000 */
[C---:B------:R-:W-:Y:S01]  /*5190*/  FMUL.FTZ R47, R0.reuse, R47 ;  /* 0x0000002f002f7220 */ /* 0x040fe20000410000 */
[C---:B------:R-:W-:Y:S01]  /*51a0*/  HMMA.16816.F32 R16, R172.reuse, R178, R16 ;  /* 0x000000b2ac10723c */ /* 0x040fe20000001810 */
[C---:B------:R-:W-:Y:S03]  /*51b0*/  FMUL.FTZ R58, R0.reuse, R58 ;  /* 0x0000003a003a7220 */ /* 0x040fe60000410000 */
[C---:B------:R-:W-:Y:S02]  /*51c0*/  FMUL.FTZ R59, R0.reuse, R59 ;  /* 0x0000003b003b7220 */ /* 0x040fe40000410000 */
[----:B------:R-:W-:Y:S01]  /*51d0*/  FMUL.FTZ R62, R0, R62 ;  /* 0x0000003e003e7220 */ /* 0x000fe20000410000 */
[----:B------:R-:W-:Y:S01]  /*51e0*/  F2FP.PACK_AB R179, R200, R201 ;  /* 0x000000c9c8b3723e */ /* 0x000fe200000000ff */
        /* <DEDUP_REMOVED lines=13> */
[----:B------:R-:W2:Y:S03]  /*52c0*/  LDSM.16.MT88.4 R140, [R208+0xa000] ;  /* 0x00a00000d08c783b */ /* 0x000ea60000004200 */
[C---:B------:R-:W-:Y:S02]  /*52d0*/  FMUL.FTZ R106, R0.reuse, R106 ;  /* 0x0000006a006a7220 */ /* 0x040fe40000410000 */
[----:B------:R-:W-:Y:S02]  /*52e0*/  FMUL.FTZ R107, R0, R107 ;  /* 0x0000006b006b7220 */ /* 0x000fe40000410000 */
[-C--:B-1----:R-:W-:Y:S01]  /*52f0*/  HMMA.16816.F32 R52, R172, R144.reuse, R52 ;  /* 0x00000090ac34723c */ /* 0x082fe20000001834 */
[--C-:B------:R-:W-:Y:S03]  /*5300*/  FFMA.FTZ R150, R28, c[0x0][0x23c], -R184.reuse ;  /* 0x00008f001c967a23 */ /* 0x100fe600000108b8 */
[----:B------:R-:W-:Y:S01]  /*5310*/  FFMA.FTZ R184, R29, c[0x0][0x23c], -R184 ;  /* 0x00008f001db87a23 */ /* 0x000fe200000108b8 */
[----:B------:R-:W-:Y:S01]  /*5320*/  MUFU.EX2 R195, R150 ;  /* 0x0000009600c37308 */ /* 0x000fe20000000800 */
[----:B------:R-:W-:Y:S02]  /*5330*/  FMUL.FTZ R29, R3, R165 ;  /* 0x000000a5031d7220 */ /* 0x000fe40000410000 */
[C---:B------:R-:W-:Y:S01]  /*5340*/  HMMA.16816.F32 R56, R180.reuse, R144, R56 ;  /* 0x00000090b438723c */ /* 0x040fe20000001838 */
[C---:B------:R-:W-:Y:S03]  /*5350*/  FMUL.FTZ R130, R132.reuse, R130 ;  /* 0x0000008284827220 */ /* 0x040fe60000410000 */
[----:B------:R-:W-:Y:S02]  /*5360*/  FMUL.FTZ R131, R132, R131 ;  /* 0x0000008384837220 */ /* 0x000fe40000410000 */
[--C-:B------:R-:W-:Y:S02]  /*5370*/  FFMA.FTZ R20, R20, c[0x0][0x23c], -R137.reuse ;  /* 0x00008f0014147a23 */ /* 0x100fe40000010889 */
[-C--:B------:R-:W-:Y:S01]  /*5380*/  HMMA.16816.F32 R60, R180, R146.reuse, R60 ;  /* 0x00000092b43c723c */ /* 0x080fe2000000183c */
[--C-:B------:R-:W-:Y:S01]  /*5390*/  FFMA.FTZ R32, R32, c[0x0][0x23c], -R137.reuse ;  /* 0x00008f0020207a23 */ /* 0x100fe20000010889 */
[----:B------:R1:W-:Y:S02]  /*53a0*/  MUFU.EX2 R226, R20 ;  /* 0x0000001400e27308 */ /* 0x0003e40000000800 */
[----:B------:R-:W-:Y:S02]  /*53b0*/  FFMA.FTZ R137, R33, c[0x0][0x23c], -R137 ;  /* 0x00008f0021897a23 */ /* 0x000fe40000010889 */
[C---:B------:R-:W-:Y:S02]  /*53c0*/  FMUL.FTZ R116, R3.reuse, R116 ;  /* 0x0000007403747220 */ /* 0x040fe40000410000 */
[C---:B------:R-:W-:Y:S01]  /*53d0*/  HMMA.16816.F32 R64, R172.reuse, R146, R64 ;  /* 0x00000092ac40723c */ /* 0x040fe20000001840 */
[----:B------:R-:W3:Y:S03]  /*53e0*/  LDSM.16.MT88.4 R144, [R204+0xb000] ;  /* 0x00b00000cc90783b */ /* 0x000ee60000004200 */
[----:B------:R4:W-:Y:S01]  /*53f0*/  MUFU.EX2 R203, R32 ;  /* 0x0000002000cb7308 */ /* 0x0009e20000000800 */
[C---:B------:R-:W-:Y:S02]  /*5400*/  FMUL.FTZ R117, R3.reuse, R117 ;  /* 0x0000007503757220 */ /* 0x040fe40000410000 */
[C---:B------:R-:W-:Y:S01]  /*5410*/  FMUL.FTZ R118, R0.reuse, R118 ;  /* 0x0000007600767220 */ /* 0x040fe20000410000 */
[-C--:B--2---:R-:W-:Y:S01]  /*5420*/  HMMA.16816.F32 R68, R172, R140.reuse, R68 ;  /* 0x0000008cac44723c */ /* 0x084fe20000001844 */
[C---:B------:R-:W-:Y:S03]  /*5430*/  FMUL.FTZ R119, R0.reuse, R119 ;  /* 0x0000007700777220 */ /* 0x040fe60000410000 */
[C---:B------:R-:W-:Y:S02]  /*5440*/  FMUL.FTZ R124, R3.reuse, R124 ;  /* 0x0000007c037c7220 */ /* 0x040fe40000410000 */
[----:B------:R2:W-:Y:S01]  /*5450*/  MUFU.EX2 R202, R137 ;  /* 0x0000008900ca7308 */ /* 0x0005e20000000800 */
[C---:B------:R-:W-:Y:S01]  /*5460*/  FMUL.FTZ R125, R3.reuse, R125 ;  /* 0x0000007d037d7220 */ /* 0x040fe20000410000 */
[C---:B------:R-:W-:Y:S01]  /*5470*/  HMMA.16816.F32 R72, R180.reuse, R140, R72 ;  /* 0x0000008cb448723c */ /* 0x040fe20000001848 */
[----:B-1----:R-:W-:Y:S03]  /*5480*/  FMUL.FTZ R20, R3, R156 ;  /* 0x0000009c03147220 */ /* 0x002fe60000410000 */
[C---:B------:R-:W-:Y:S02]  /*5490*/  FMUL.FTZ R126, R0.reuse, R126 ;  /* 0x0000007e007e7220 */ /* 0x040fe40000410000 */
[----:B------:R-:W-:Y:S02]  /*54a0*/  FMUL.FTZ R127, R0, R127 ;  /* 0x0000007f007f7220 */ /* 0x000fe40000410000 */
[-C--:B------:R-:W-:Y:S01]  /*54b0*/  HMMA.16816.F32 R76, R180, R142.reuse, R76 ;  /* 0x0000008eb44c723c */ /* 0x080fe2000000184c */
[----:B----4-:R-:W-:Y:S07]  /*54c0*/  IMAD.WIDE.U32 R32, R138, -0x2daee0ad, RZ ;  /* 0xd2511f538a207825 */ /* 0x010fee00078e00ff */
[C---:B------:R-:W-:Y:S01]  /*54d0*/  HMMA.16816.F32 R80, R172.reuse, R142, R80 ;  /* 0x0000008eac50723c */ /* 0x040fe20000001850 */
[----:B------:R-:W1:Y:S03]  /*54e0*/  LDSM.16.MT88.4 R140, [R206+0xb000] ;  /* 0x00b00000ce8c783b */ /* 0x000e660000004200 */
[----:B------:R-:W-:Y:S01]  /*54f0*/  LOP3.LUT R154, R32, 0xff, RZ, 0xc0, !PT ;  /* 0x000000ff209a7812 */ /* 0x000fe200078ec0ff */
[----:B------:R-:W-:Y:S01]  /*5500*/  IMAD.WIDE.U32 R138, R149, -0x2daee0ad, RZ ;  /* 0xd2511f53958a7825 */ /* 0x000fe200078e00ff */
[--C-:B------:R-:W-:Y:S02]  /*5510*/  SHF.R.U32.HI R155, RZ, 0x10, R32.reuse ;  /* 0x00000010ff9b7819 */ /* 0x100fe40000011620 */
[-C--:B---3--:R-:W-:Y:S01]  /*5520*/  HMMA.16816.F32 R84, R172, R144.reuse, R84 ;  /* 0x00000090ac54723c */ /* 0x088fe20000001854 */
[----:B------:R-:W-:Y:S03]  /*5530*/  SHF.R.U32.HI R156, RZ, 0x18, R32 ;  /* 0x00000018ff9c7819 */ /* 0x000fe60000011620 */
[----:B------:R-:W-:Y:S02]  /*5540*/  LOP3.LUT R153, R138, 0xff, RZ, 0xc0, !PT ;  /* 0x000000ff8a997812 */ /* 0x000fe400078ec0ff */
[----:B------:R-:W-:Y:S02]  /*5550*/  SHF.R.U32.HI R152, RZ, 0x18, R138 ;  /* 0x00000018ff987819 */ /* 0x000fe4000001168a */
[C---:B------:R-:W-:Y:S01]  /*5560*/  HMMA.16816.F32 R88, R180.reuse, R144, R88 ;  /* 0x00000090b458723c */ /* 0x040fe20000001858 */
[----:B------:R-:W-:Y:S02]  /*5570*/  LOP3.LUT R148, R33, UR14, R194, 0x96, !PT ;  /* 0x0000000e21947c12 */ /* 0x000fe4000f8e96c2 */
[----:B------:R-:W-:Y:S01]  /*5580*/  MUFU.EX2 R194, R184 ;  /* 0x000000b800c27308 */ /* 0x000fe20000000800 */
[----:B------:R-:W-:Y:S01]  /*5590*/  LOP3.LUT R151, R32, 0xffff, RZ, 0xc0, !PT ;  /* 0x0000ffff20977812 */ /* 0x000fe200078ec0ff */
[C---:B------:R-:W-:Y:S01]  /*55a0*/  FMUL.FTZ R32, R3.reuse, R160 ;  /* 0x000000a003207220 */ /* 0x040fe20000410000 */
[----:B------:R-:W-:Y:S01]  /*55b0*/  LOP3.LUT R28, R148, 0xffff, RZ, 0xc0, !PT ;  /* 0x0000ffff941c7812 */ /* 0x000fe200078ec0ff */
[----:B------:R-:W-:Y:S01]  /*55c0*/  FMUL.FTZ R33, R3, R161 ;  /* 0x000000a103217220 */ /* 0x000fe20000410000 */
[-C--:B------:R-:W-:Y:S01]  /*55d0*/  HMMA.16816.F32 R92, R180, R146.reuse, R92 ;  /* 0x00000092b45c723c */ /* 0x080fe2000000185c */
[----:B------:R-:W-:Y:S03]  /*55e0*/  LDSM.16.MT88.4 R160, [R209+0xa800] ;  /* 0x00a80000d1a0783b */ /* 0x000fe60000004200 */
[----:B------:R-:W-:Y:S01]  /*55f0*/  SHF.R.U32.HI R24, RZ, 0x8, R151 ;  /* 0x00000008ff187819 */ /* 0x000fe20000011697 */
[--C-:B------:R-:W-:Y:S01]  /*5600*/  FFMA.FTZ R151, R30, c[0x0][0x23c], -R185.reuse ;  /* 0x00008f001e977a23 */ /* 0x100fe200000108b9 */
[----:B--2---:R-:W-:Y:S01]  /*5610*/  LOP3.LUT R137, R139, UR14, R196, 0x96, !PT ;  /* 0x0000000e8b897c12 */ /* 0x004fe2000f8e96c4 */
[----:B------:R-:W-:Y:S01]  /*5620*/  FFMA.FTZ R185, R31, c[0x0][0x23c], -R185 ;  /* 0x00008f001fb97a23 */ /* 0x000fe200000108b9 */
[C---:B------:R-:W-:Y:S01]  /*5630*/  HMMA.16816.F32 R96, R172.reuse, R146, R96 ;  /* 0x00000092ac60723c */ /* 0x040fe20000001860 */
[----:B------:R-:W2:Y:S01]  /*5640*/  LDSM.16.MT88.4 R144, [R209+0xb000] ;  /* 0x00b00000d190783b */ /* 0x000ea20000004200 */
[----:B------:R3:W4:Y:S02]  /*5650*/  MUFU.EX2 R196, R27 ;  /* 0x0000001b00c47308 */ /* 0x0007240000000800 */
[----:B------:R-:W-:Y:S01]  /*5660*/  PRMT R178, R154, 0x5410, R24 ;  /* 0x000054109ab27816 */ /* 0x000fe20000000018 */
[C---:B------:R-:W-:Y:S01]  /*5670*/  FMUL.FTZ R24, R133.reuse, R168 ;  /* 0x000000a885187220 */ /* 0x040fe20000410000 */
[----:B------:R-:W-:Y:S01]  /*5680*/  LOP3.LUT R139, R138, 0xffff, RZ, 0xc0, !PT ;  /* 0x0000ffff8a8b7812 */ /* 0x000fe200078ec0ff */
[C---:B------:R-:W-:Y:S01]  /*5690*/  FMUL.FTZ R30, R0.reuse, R166 ;  /* 0x000000a6001e7220 */ /* 0x040fe20000410000 */
[----:B------:R-:W-:Y:S01]  /*56a0*/  SHF.R.U32.HI R149, RZ, 0x10, R138 ;  /* 0x00000010ff957819 */ /* 0x000fe2000001168a */
[-C--:B-1----:R-:W-:Y:S03]  /*56b0*/  HMMA.16816.F32 R100, R172, R140.reuse, R100 ;  /* 0x0000008cac64723c */ /* 0x082fe60000001864 */
[----:B------:R-:W-:Y:S01]  /*56c0*/  FMUL.FTZ R31, R0, R167 ;  /* 0x000000a7001f7220 */ /* 0x000fe20000410000 */
[----:B------:R1:W-:Y:S01]  /*56d0*/  MUFU.EX2 R192, R185 ;  /* 0x000000b900c07308 */ /* 0x0003e20000000800 */
[----:B------:R-:W-:Y:S01]  /*56e0*/  SHF.R.U32.HI R138, RZ, 0x10, R148 ;  /* 0x00000010ff8a7819 */ /* 0x000fe20000011694 */
[----:B------:R-:W-:Y:S01]  /*56f0*/  FFMA.FTZ R133, R133, R234, R246 ;  /* 0x000000ea85857223 */ /* 0x000fe200000100f6 */
[----:B------:R-:W-:Y:S01]  /*5700*/  LOP3.LUT R176, R148, 0xff, RZ, 0xc0, !PT ;  /* 0x000000ff94b07812 */ /* 0x000fe200078ec0ff */
[C---:B------:R-:W-:Y:S01]  /*5710*/  HMMA.16816.F32 R20, R180.reuse, R140, R20 ;  /* 0x0000008cb414723c */ /* 0x040fe20000001814 */
[----:B------:R-:W-:Y:S03]  /*5720*/  SHF.R.U32.HI R148, RZ, 0x18, R148 ;  /* 0x00000018ff947819 */ /* 0x000fe60000011694 */
[----:B------:R-:W-:Y:S01]  /*5730*/  LOP3.LUT R138, R138, 0xff, RZ, 0xc0, !PT ;  /* 0x000000ff8a8a7812 */ /* 0x000fe200078ec0ff */
[----:B------:R-:W-:Y:S01]  /*5740*/  FFMA.FTZ R0, R0, R231, R236 ;  /* 0x000000e700007223 */ /* 0x000fe200000100ec */
[----:B------:R-:W5:Y:S02]  /*5750*/  MUFU.EX2 R193, R151 ;  /* 0x0000009700c17308 */ /* 0x000f640000000800 */
[-C--:B------:R-:W-:Y:S01]  /*5760*/  HMMA.16816.F32 R104, R180, R142.reuse, R104 ;  /* 0x0000008eb468723c */ /* 0x080fe20000001868 */
[C---:B---3--:R-:W-:Y:S02]  /*5770*/  FMUL.FTZ R27, R132.reuse, R171 ;  /* 0x000000ab841b7220 */ /* 0x048fe40000410000 */
[----:B------:R-:W-:Y:S01]  /*5780*/  LDSM.16.MT88.4 R168, [R204+0xb800] ;  /* 0x00b80000cca8783b */ /* 0x000fe20000004200 */
[----:B------:R-:W-:Y:S01]  /*5790*/  FFMA.FTZ R132, R132, R233, R244 ;  /* 0x000000e984847223 */ /* 0x000fe200000100f4 */
[----:B------:R-:W-:Y:S01]  /*57a0*/  PRMT R148, R138, 0x5410, R148 ;  /* 0x000054108a947816 */ /* 0x000fe20000000094 */
[----:B------:R-:W-:Y:S01]  /*57b0*/  FADD.FTZ R0, R235, R0 ;  /* 0x00000000eb007221 */ /* 0x000fe20000010000 */
[----:B------:R-:W-:Y:S01]  /*57c0*/  LOP3.LUT R138, R137, 0xffff, RZ, 0xc0, !PT ;  /* 0x0000ffff898a7812 */ /* 0x000fe200078ec0ff */
[C---:B------:R-:W-:Y:S01]  /*57d0*/  HMMA.16816.F32 R108, R172.reuse, R142, R108 ;  /* 0x0000008eac6c723c */ /* 0x040fe2000000186c */
[----:B------:R-:W-:Y:S02]  /*57e0*/  FADD.FTZ R132, R243, R132 ;  /* 0x00000084f3847221 */ /* 0x000fe40000010000 */
[----:B------:R-:W3:Y:S01]  /*57f0*/  LDSM.16.MT88.4 R140, [R208+0xb000] ;  /* 0x00b00000d08c783b */ /* 0x000ee20000004200 */
[--C-:B------:R-:W-:Y:S01]  /*5800*/  HSET2.LE.AND R177, R148, R251.reuse, PT ;  /* 0x000000fb94b17233 */ /* 0x100fe20003803000 */
[----:B------:R-:W-:Y:S03]  /*5810*/  FADD.FTZ R0, R228, R0 ;  /* 0x00000000e4007221 */ /* 0x000fe60000010000 */
[-C--:B--2---:R-:W-:Y:S01]  /*5820*/  HMMA.16816.F32 R112, R172, R144.reuse, R112 ;  /* 0x00000090ac70723c */ /* 0x084fe20000001870 */
[----:B------:R-:W-:Y:S02]  /*5830*/  FADD.FTZ R0, R227, R0 ;  /* 0x00000000e3007221 */ /* 0x000fe40000010000 */
[----:B-1----:R-:W-:Y:S02]  /*5840*/  LDSM.16.MT88.4 R184, [R206+0xb800] ;  /* 0x00b80000ceb8783b */ /* 0x002fe40000004200 */
[----:B------:R-:W-:Y:S03]  /*5850*/  FADD.FTZ R0, R197, R0 ;  /* 0x00000000c5007221 */ /* 0x000fe60000010000 */
[C---:B------:R-:W-:Y:S01]  /*5860*/  HMMA.16816.F32 R32, R180.reuse, R144, R32 ;  /* 0x00000090b420723c */ /* 0x040fe20000001820 */
[----:B----4-:R-:W-:Y:S06]  /*5870*/  FADD.FTZ R0, R196, R0 ;  /* 0x00000000c4007221 */ /* 0x010fec0000010000 */
[----:B------:R-:W-:Y:S01]  /*5880*/  SHF.R.U32.HI R145, RZ, 0x8, R139 ;  /* 0x00000008ff917819 */ /* 0x000fe2000001168b */
[-C--:B------:R-:W-:Y:S01]  /*5890*/  HMMA.16816.F32 R116, R180, R146.reuse, R116 ;  /* 0x00000092b474723c */ /* 0x080fe20000001874 */
[----:B------:R-:W-:Y:S03]  /*58a0*/  LOP3.LUT R144, R149, 0xff, RZ, 0xc0, !PT ;  /* 0x000000ff95907812 */ /* 0x000fe600078ec0ff */
[----:B------:R-:W-:Y:S02]  /*58b0*/  PRMT R145, R153, 0x5410, R145 ;  /* 0x0000541099917816 */ /* 0x000fe40000000091 */
[----:B------:R-:W-:Y:S01]  /*58c0*/  SHF.R.U32.HI R139, RZ, 0x8, R28 ;  /* 0x00000008ff8b7819 */ /* 0x000fe2000001161c */
[C---:B------:R-:W-:Y:S01]  /*58d0*/  FMUL.FTZ R28, R3.reuse, R164 ;  /* 0x000000a4031c7220 */ /* 0x040fe20000410000 */
[C---:B------:R-:W-:Y:S01]  /*58e0*/  HMMA.16816.F32 R120, R172.reuse, R146, R120 ;  /* 0x00000092ac78723c */ /* 0x040fe20000001878 */
[----:B------:R-:W-:Y:S03]  /*58f0*/  LDSM.16.MT88.4 R164, [R208+0xa800] ;  /* 0x00a80000d0a4783b */ /* 0x000fe60000004200 */
[----:B------:R-:W-:Y:S01]  /*5900*/  PRMT R176, R176, 0x5410, R139 ;  /* 0x00005410b0b07816 */ /* 0x000fe2000000008b */
[----:B------:R-:W-:Y:S01]  /*5910*/  FFMA.FTZ R3, R3, R232, R242 ;  /* 0x000000e803037223 */ /* 0x000fe200000100f2 */
[--C-:B------:R-:W-:Y:S02]  /*5920*/  SHF.R.U32.HI R139, RZ, 0x10, R137.reuse ;  /* 0x00000010ff8b7819 */ /* 0x100fe40000011689 */
[----:B------:R-:W-:Y:S01]  /*5930*/  LOP3.LUT R146, R155, 0xff, RZ, 0xc0, !PT ;  /* 0x000000ff9b927812 */ /* 0x000fe200078ec0ff */
[--C-:B------:R-:W-:Y:S01]  /*5940*/  HSET2.LE.AND R176, R176, R251.reuse, PT ;  /* 0x000000fbb0b07233 */ /* 0x100fe20003803000 */
[-C--:B---3--:R-:W-:Y:S02]  /*5950*/  HMMA.16816.F32 R24, R172, R140.reuse, R24 ;  /* 0x0000008cac18723c */ /* 0x088fe40000001818 */
[----:B------:R-:W-:Y:S02]  /*5960*/  PRMT R147, R144, 0x5410, R152 ;  /* 0x0000541090937816 */ /* 0x000fe40000000098 */
[----:B------:R-:W1:Y:S01]  /*5970*/  LDSM.16.MT88.4 R152, [R204+0xa800] ;  /* 0x00a80000cc98783b */ /* 0x000e620000004200 */
[----:B------:R-:W-:Y:S02]  /*5980*/  PRMT R146, R146, 0x5410, R156 ;  /* 0x0000541092927816 */ /* 0x000fe4000000009c */
[----:B------:R-:W-:Y:S01]  /*5990*/  LOP3.LUT R144, R137, 0xff, RZ, 0xc0, !PT ;  /* 0x000000ff89907812 */ /* 0x000fe200078ec0ff */
[C---:B------:R-:W-:Y:S01]  /*59a0*/  HMMA.16816.F32 R28, R180.reuse, R140, R28 ;  /* 0x0000008cb41c723c */ /* 0x040fe2000000181c */
[----:B------:R-:W-:Y:S03]  /*59b0*/  LOP3.LUT R139, R139, 0xff, RZ, 0xc0, !PT ;  /* 0x000000ff8b8b7812 */ /* 0x000fe600078ec0ff */
[----:B------:R-:W2:Y:S03]  /*59c0*/  LDSM.16.MT88.4 R156, [R206+0xa800] ;  /* 0x00a80000ce9c783b */ /* 0x000ea60000004200 */
[----:B------:R-:W-:Y:S01]  /*59d0*/  SHF.R.U32.HI R140, RZ, 0x8, R138 ;  /* 0x00000008ff8c7819 */ /* 0x000fe2000001168a */
[-C--:B------:R-:W-:Y:S01]  /*59e0*/  HMMA.16816.F32 R124, R180, R142.reuse, R124 ;  /* 0x0000008eb47c723c */ /* 0x080fe2000000187c */
[----:B------:R-:W-:Y:S03]  /*59f0*/  SHF.R.U32.HI R141, RZ, 0x18, R137 ;  /* 0x00000018ff8d7819 */ /* 0x000fe60000011689 */
[----:B------:R-:W-:Y:S02]  /*5a00*/  F2FP.PACK_AB R137, R225, R226 ;  /* 0x000000e2e189723e */ /* 0x000fe400000000ff */
[----:B------:R-:W-:Y:S01]  /*5a10*/  F2FP.PACK_AB R138, R224, R221 ;  /* 0x000000dde08a723e */ /* 0x000fe200000000ff */
[--C-:B------:R-:W-:Y:S01]  /*5a20*/  HSET2.LE.AND R182, R145, R251.reuse, PT ;  /* 0x000000fb91b67233 */ /* 0x100fe20003803000 */
[----:B------:R-:W-:Y:S01]  /*5a30*/  HMMA.16816.F32 R128, R172, R142, R128 ;  /* 0x0000008eac80723c */ /* 0x000fe20000001880 */
[----:B------:R-:W-:Y:S01]  /*5a40*/  PRMT R140, R144, 0x5410, R140 ;  /* 0x00005410908c7816 */ /* 0x000fe2000000008c */
[----:B------:R-:W3:Y:S02]  /*5a50*/  LDSM.16.MT88.4 R172, [R209+0xb800] ;  /* 0x00b80000d1ac783b */ /* 0x000ee40000004200 */
[----:B------:R-:W-:Y:S01]  /*5a60*/  LOP3.LUT R176, R176, R137, RZ, 0xc0, !PT ;  /* 0x00000089b0b07212 */ /* 0x000fe200078ec0ff */
[--C-:B------:R-:W-:Y:S01]  /*5a70*/  HSET2.LE.AND R137, R178, R251.reuse, PT ;  /* 0x000000fbb2897233 */ /* 0x100fe20003803000 */
[----:B------:R-:W-:Y:S01]  /*5a80*/  LOP3.LUT R177, R177, R138, RZ, 0xc0, !PT ;  /* 0x0000008ab1b17212 */ /* 0x000fe200078ec0ff */
[--C-:B------:R-:W-:Y:S01]  /*5a90*/  HSET2.LE.AND R138, R146, R251.reuse, PT ;  /* 0x000000fb928a7233 */ /* 0x100fe20003803000 */
[----:B------:R-:W-:Y:S01]  /*5aa0*/  F2FP.PACK_AB R178, R202, R203 ;  /* 0x000000cbcab2723e */ /* 0x000fe200000000ff */
[--C-:B------:R-:W-:Y:S03]  /*5ab0*/  HSET2.LE.AND R180, R140, R251.reuse, PT ;  /* 0x000000fb8cb47233 */ /* 0x100fe60003803000 */
[----:B------:R-:W-:Y:S01]  /*5ac0*/  PRMT R141, R139, 0x5410, R141 ;  /* 0x000054108b8d7816 */ /* 0x000fe2000000008d */
[--C-:B------:R-:W-:Y:S01]  /*5ad0*/  HSET2.LE.AND R183, R147, R251.reuse, PT ;  /* 0x000000fb93b77233 */ /* 0x100fe20003803000 */
[----:B------:R-:W-:Y:S02]  /*5ae0*/  F2FP.PACK_AB R139, R198, R199 ;  /* 0x000000c7c68b723e */ /* 0x000fe400000000ff */
[----:B------:R-:W-:Y:S01]  /*5af0*/  LOP3.LUT R178, R137, R178, RZ, 0xc0, !PT ;  /* 0x000000b289b27212 */ /* 0x000fe200078ec0ff */
[----:B------:R-:W-:Y:S01]  /*5b00*/  HSET2.LE.AND R181, R141, R251, PT ;  /* 0x000000fb8db57233 */ /* 0x000fe20003803000 */
[----:B------:R-:W-:Y:S02]  /*5b10*/  LOP3.LUT R179, R138, R179, RZ, 0xc0, !PT ;  /* 0x000000b38ab37212 */ /* 0x000fe400078ec0ff */
[----:B------:R-:W-:Y:S02]  /*5b20*/  LOP3.LUT R180, R180, R139, RZ, 0xc0, !PT ;  /* 0x0000008bb4b47212 */ /* 0x000fe400078ec0ff */
[----:B------:R-:W-:Y:S02]  /*5b30*/  F2FP.PACK_AB R137, R196, R197 ;  /* 0x000000c5c489723e */ /* 0x000fe400000000ff */
[----:B------:R-:W-:Y:S01]  /*5b40*/  F2FP.PACK_AB R138, R194, R195 ;  /* 0x000000c3c28a723e */ /* 0x000fe200000000ff */
[-C--:B-1----:R-:W-:Y:S01]  /*5b50*/  HMMA.16816.F32 R140, R176, R152.reuse, R4 ;  /* 0x00000098b08c723c */ /* 0x082fe20000001804 */
[----:B-----5:R-:W-:Y:S02]  /*5b60*/  F2FP.PACK_AB R139, R192, R193 ;  /* 0x000000c1c08b723e */ /* 0x020fe400000000ff */
[----:B------:R-:W-:Y:S02]  /*5b70*/  LOP3.LUT R181, R181, R137, RZ, 0xc0, !PT ;  /* 0x00000089b5b57212 */ /* 0x000fe400078ec0ff */
[----:B------:R-:W-:Y:S02]  /*5b80*/  LOP3.LUT R182, R182, R138, RZ, 0xc0, !PT ;  /* 0x0000008ab6b67212 */ /* 0x000fe400078ec0ff */
[----:B------:R-:W-:Y:S01]  /*5b90*/  LOP3.LUT R183, R183, R139, RZ, 0xc0, !PT ;  /* 0x0000008bb7b77212 */ /* 0x000fe200078ec0ff */
[----:B------:R-:W-:Y:S01]  /*5ba0*/  FADD.FTZ R4, R245, R133 ;  /* 0x00000085f5047221 */ /* 0x000fe20000010000 */
[----:B------:R-:W-:Y:S03]  /*5bb0*/  MOV R138, R2 ;  /* 0x00000002008a7202 */ /* 0x000fe60000000f00 */
[----:B------:R-:W-:Y:S01]  /*5bc0*/  FADD.FTZ R5, R237, R3 ;  /* 0x00000003ed057221 */ /* 0x000fe20000010000 */
[----:B------:R-:W-:Y:S01]  /*5bd0*/  MOV R137, R134 ;  /* 0x0000008600897202 */ /* 0x000fe20000000f00 */
[C---:B------:R-:W-:Y:S01]  /*5be0*/  HMMA.16816.F32 R144, R180.reuse, R152, R8 ;  /* 0x00000098b490723c */ /* 0x040fe20000001808 */
[----:B------:R-:W-:Y:S02]  /*5bf0*/  FADD.FTZ R4, R249, R4 ;  /* 0x00000004f9047221 */ /* 0x000fe40000010000 */
        /* <DEDUP_REMOVED lines=18> */
[----:B------:R-:W-:Y:S01]  /*5d20*/  FADD.FTZ R3, R193, R0 ;  /* 0x00000000c1037221 */ /* 0x000fe20000010000 */
[----:B------:R-:W-:Y:S01]  /*5d30*/  IADD3 R0, R220, -0x1, RZ ;  /* 0xffffffffdc007810 */ /* 0x000fe20007ffe0ff */
[-C--:B------:R-:W-:Y:S01]  /*5d40*/  HMMA.16816.F32 R44, R180, R158.reuse, R44 ;  /* 0x0000009eb42c723c */ /* 0x080fe2000000182c */
[----:B------:R-:W-:Y:S03]  /*5d50*/  FADD.FTZ R234, R202, R5 ;  /* 0x00000005caea7221 */ /* 0x000fe60000010000 */
[----:B------:R-:W-:Y:S01]  /*5d60*/  FADD.FTZ R233, R200, R6 ;  /* 0x00000006c8e97221 */ /* 0x000fe20000010000 */
[----:B------:R-:W-:Y:S01]  /*5d70*/  MOV R220, R0 ;  /* 0x0000000000dc7202 */ /* 0x000fe20000000f00 */
[----:B------:R-:W-:Y:S01]  /*5d80*/  FADD.FTZ R232, R194, R4 ;  /* 0x00000004c2e87221 */ /* 0x000fe20000010000 */
[----:B------:R-:W-:Y:S01]  /*5d90*/  MOV R0, R136 ;  /* 0x0000008800007202 */ /* 0x000fe20000000f00 */
[C---:B------:R-:W-:Y:S01]  /*5da0*/  HMMA.16816.F32 R48, R176.reuse, R158, R48 ;  /* 0x0000009eb030723c */ /* 0x040fe20000001830 */
[----:B------:R-:W-:Y:S03]  /*5db0*/  FADD.FTZ R231, R192, R3 ;  /* 0x00000003c0e77221 */ /* 0x000fe60000010000 */
[----:B------:R-:W-:Y:S04]  /*5dc0*/  MOV R3, R135 ;  /* 0x0000008700037202 */ /* 0x000fe80000000f00 */
        /* <DEDUP_REMOVED lines=25> */
.L_x_1477:
[----:B------:R-:W1:Y:S01]  /*5f60*/  SHFL.BFLY PT, R0, R234, 0x2, 0x1f ;  /* 0x0c401f00ea007f89 */ /* 0x000e6200000e0000 */
[----:B------:R-:W-:Y:S01]  /*5f70*/  ULDC.U8 UR4, c[0x0][0x329] ;  /* 0x0000ca4000047ab9 */ /* 0x000fe20000000000 */
[----:B------:R-:W-:Y:S01]  /*5f80*/  BSSY B0, `(.L_x_1481) ;  /* 0x00001ae000007945 */ /* 0x000fe20003800000 */
[----:B------:R-:W-:Y:S01]  /*5f90*/  ISETP.NE.AND P0, PT, RZ, UR4, PT ;  /* 0x00000004ff007c0c */ /* 0x000fe2000bf05270 */
[----:B------:R-:W2:Y:S01]  /*5fa0*/  SHFL.BFLY PT, R3, R233, 0x2, 0x1f ;  /* 0x0c401f00e9037f89 */ /* 0x000ea200000e0000 */
[----:B------:R-:W-:-:S02]  /*5fb0*/  ULDC.U8 UR5, c[0x0][0x328] ;  /* 0x0000ca0000057ab9 */ /* 0x000fc40000000000 */
[----:B------:R-:W-:Y:S01]  /*5fc0*/  ISETP.NE.AND P3, PT, RZ, UR5, PT ;  /* 0x00000005ff007c0c */ /* 0x000fe2000bf65270 */
[----:B------:R-:W3:Y:S04]  /*5fd0*/  SHFL.BFLY PT, R4, R232, 0x2, 0x1f ;  /* 0x0c401f00e8047f89 */ /* 0x000ee800000e0000 */
[----:B------:R-:W4:Y:S04]  /*5fe0*/  SHFL.BFLY PT, R5, R231, 0x2, 0x1f ;  /* 0x0c401f00e7057f89 */ /* 0x000f2800000e0000 */
[----:B------:R-:W5:Y:S01]  /*5ff0*/  S2R R138, SR_TID.X ;  /* 0x00000000008a7919 */ /* 0x000f620000002100 */
[----:B------:R-:W-:-:S05]  /*6000*/  @P0 MOV R133, c[0x0][0x210] ;  /* 0x0000840000850a02 */ /* 0x000fca0000000f00 */
[----:B------:R-:W-:Y:S02]  /*6010*/  @P0 IMAD R133, R133, c[0x0][0x214], RZ ;  /* 0x0000850085850a24 */ /* 0x000fe400078e02ff */
[----:B-1----:R-:W-:Y:S02]  /*6020*/  FADD.FTZ R234, R0, R234 ;  /* 0x000000ea00ea7221 */ /* 0x002fe40000010000 */
[----:B--2---:R-:W-:-:S03]  /*6030*/  FADD.FTZ R233, R3, R233 ;  /* 0x000000e903e97221 */ /* 0x004fc60000010000 */
[----:B------:R-:W1:Y:S01]  /*6040*/  SHFL.BFLY PT, R6, R234, 0x1, 0x1f ;  /* 0x0c201f00ea067f89 */ /* 0x000e6200000e0000 */
[----:B---3--:R-:W-:-:S03]  /*6050*/  FADD.FTZ R232, R4, R232 ;  /* 0x000000e804e87221 */ /* 0x008fc60000010000 */
[----:B------:R-:W2:Y:S01]  /*6060*/  SHFL.BFLY PT, R0, R233, 0x1, 0x1f ;  /* 0x0c201f00e9007f89 */ /* 0x000ea200000e0000 */
[----:B----4-:R-:W-:-:S03]  /*6070*/  FADD.FTZ R231, R5, R231 ;  /* 0x000000e705e77221 */ /* 0x010fc60000010000 */
[----:B------:R-:W3:Y:S01]  /*6080*/  SHFL.BFLY PT, R5, R232, 0x1, 0x1f ;  /* 0x0c201f00e8057f89 */ /* 0x000ee200000e0000 */
[----:B-----5:R-:W-:-:S03]  /*6090*/  SHF.R.S32.HI R139, RZ, 0x1f, R138 ;  /* 0x0000001fff8b7819 */ /* 0x020fc6000001148a */
[----:B------:R-:W4:Y:S01]  /*60a0*/  SHFL.BFLY PT, R4, R231, 0x1, 0x1f ;  /* 0x0c201f00e7047f89 */ /* 0x000f2200000e0000 */
[----:B------:R-:W-:-:S04]  /*60b0*/  LEA.HI R132, R139, R138, RZ, 0x5 ;  /* 0x0000008a8b847211 */ /* 0x000fc800078f28ff */
[----:B------:R-:W-:Y:S01]  /*60c0*/  SHF.R.S32.HI R132, RZ, 0x5, R132 ;  /* 0x00000005ff847819 */ /* 0x000fe20000011484 */
[----:B-1----:R-:W-:Y:S01]  /*60d0*/  FADD.FTZ R234, R234, R6 ;  /* 0x00000006eaea7221 */ /* 0x002fe20000010000 */
[----:B------:R-:W-:Y:S01]  /*60e0*/  LEA.HI R6, R139, R138, RZ, 0x2 ;  /* 0x0000008a8b067211 */ /* 0x000fe200078f10ff */
[----:B--2---:R-:W-:-:S03]  /*60f0*/  FADD.FTZ R233, R233, R0 ;  /* 0x00000000e9e97221 */ /* 0x004fc60000010000 */
[--C-:B------:R-:W-:Y:S02]  /*6100*/  SHF.R.S32.HI R7, RZ, 0x2, R6.reuse ;  /* 0x00000002ff077819 */ /* 0x100fe40000011406 */
[----:B------:R-:W-:Y:S02]  /*6110*/  SHF.R.S32.HI R3, RZ, 0x1f, R6 ;  /* 0x0000001fff037819 */ /* 0x000fe40000011406 */
[----:B------:R-:W-:Y:S01]  /*6120*/  FSETP.NE.FTZ.AND P6, PT, R234, RZ, PT ;  /* 0x000000ffea00720b */ /* 0x000fe20003fd5000 */
[----:B---3--:R-:W-:Y:S01]  /*6130*/  FADD.FTZ R232, R232, R5 ;  /* 0x00000005e8e87221 */ /* 0x008fe20000010000 */
[----:B------:R-:W-:Y:S02]  /*6140*/  LEA.HI R3, R3, R7, RZ, 0x3 ;  /* 0x0000000703037211 */ /* 0x000fe400078f18ff */
[----:B------:R-:W-:Y:S01]  /*6150*/  MOV R0, 0x3f800000 ;  /* 0x3f80000000007802 */ /* 0x000fe20000000f00 */
[----:B----4-:R-:W-:Y:S01]  /*6160*/  FADD.FTZ R231, R231, R4 ;  /* 0x00000004e7e77221 */ /* 0x010fe20000010000 */
[----:B------:R-:W-:-:S02]  /*6170*/  LOP3.LUT R3, R3, 0xfffffff8, RZ, 0xc0, !PT ;  /* 0xfffffff803037812 */ /* 0x000fc400078ec0ff */
[----:B------:R-:W-:Y:S02]  /*6180*/  LOP3.LUT R5, R6, 0x3ffffffc, RZ, 0xc0, !PT ;  /* 0x3ffffffc06057812 */ /* 0x000fe400078ec0ff */
[----:B------:R-:W-:Y:S02]  /*6190*/  IADD3 R3, R7, -R3, RZ ;  /* 0x8000000307037210 */ /* 0x000fe40007ffe0ff */
[----:B------:R-:W-:Y:S01]  /*61a0*/  IADD3 R5, -R5, R138, RZ ;  /* 0x0000008a05057210 */ /* 0x000fe20007ffe1ff */
[----:B------:R-:W1:Y:S01]  /*61b0*/  @P6 MUFU.RCP R0, R234 ;  /* 0x000000ea00006308 */ /* 0x000e620000001000 */
[C---:B------:R-:W-:Y:S02]  /*61c0*/  SHF.L.U32 R22, R3.reuse, 0x6, RZ ;  /* 0x0000000603167819 */ /* 0x040fe400000006ff */
[----:B------:R-:W-:Y:S02]  /*61d0*/  LOP3.LUT R6, R3, 0x1, RZ, 0xc0, !PT ;  /* 0x0000000103067812 */ /* 0x000fe400078ec0ff */
[----:B------:R-:W-:-:S02]  /*61e0*/  LOP3.LUT R22, R22, 0x1c0, RZ, 0xc0, !PT ;  /* 0x000001c016167812 */ /* 0x000fc400078ec0ff */
[----:B------:R-:W-:Y:S02]  /*61f0*/  LEA R5, R132, R5, 0x9 ;  /* 0x0000000584057211 */ /* 0x000fe400078e48ff */
[----:B------:R-:W-:Y:S02]  /*6200*/  LEA.HI R22, R22, R22, RZ, 0x1d ;  /* 0x0000001616167211 */ /* 0x000fe400078fe8ff */
[----:B------:R-:W-:Y:S02]  /*6210*/  ISETP.NE.U32.AND P4, PT, R6, 0x1, PT ;  /* 0x000000010600780c */ /* 0x000fe40003f85070 */
[----:B------:R-:W-:Y:S02]  /*6220*/  LEA R22, R5, R22, 0x1 ;  /* 0x0000001605167211 */ /* 0x000fe400078e08ff */
[----:B------:R-:W-:Y:S01]  /*6230*/  FSETP.NE.FTZ.AND P5, PT, R233, RZ, PT ;  /* 0x000000ffe900720b */ /* 0x000fe20003fb5000 */
[----:B-1----:R-:W-:Y:S01]  /*6240*/  FMUL.FTZ R0, R0, c[0x0][0x2dc] ;  /* 0x0000b70000007a20 */ /* 0x002fe20000410000 */
[----:B------:R-:W-:-:S02]  /*6250*/  SHF.L.U32 R22, R22, 0x1, RZ ;  /* 0x0000000116167819 */ /* 0x000fc400000006ff */
[----:B------:R-:W-:Y:S01]  /*6260*/  R2P PR, R3, 0x6 ;  /* 0x0000000603007804 */ /* 0x000fe20000000000 */
[----:B------:R-:W-:Y:S01]  /*6270*/  FMUL.FTZ R137, R0, R68 ;  /* 0x0000004400897220 */ /* 0x000fe20000410000 */
[----:B------:R-:W-:Y:S01]  /*6280*/  IADD3 R24, R22, -0x10, RZ ;  /* 0xfffffff016187810 */ /* 0x000fe20007ffe0ff */
[C---:B------:R-:W-:Y:S01]  /*6290*/  FMUL.FTZ R10, R0.reuse, R37 ;  /* 0x00000025000a7220 */ /* 0x040fe20000410000 */
[----:B------:R-:W-:Y:S01]  /*62a0*/  MOV R68, 0x20 ;  /* 0x0000002000447802 */ /* 0x000fe20000000f00 */
[----:B------:R-:W-:Y:S01]  /*62b0*/  FMUL.FTZ R140, R0, R140 ;  /* 0x0000008c008c7220 */ /* 0x000fe20000410000 */
[----:B------:R-:W-:Y:S01]  /*62c0*/  @P4 IADD3 R24, R22, 0x10, RZ ;  /* 0x0000001016184810 */ /* 0x000fe20007ffe0ff */
[----:B------:R-:W-:Y:S01]  /*62d0*/  FMUL.FTZ R152, R0, R152 ;  /* 0x0000009800987220 */ /* 0x000fe20000410000 */
[----:B------:R-:W-:Y:S01]  /*62e0*/  FSETP.NE.FTZ.AND P4, PT, R232, RZ, PT ;  /* 0x000000ffe800720b */ /* 0x000fe20003f95000 */
[----:B------:R-:W-:Y:S01]  /*62f0*/  FMUL.FTZ R153, R0, R153 ;  /* 0x0000009900997220 */ /* 0x000fe20000410000 */
[----:B------:R-:W-:Y:S01]  /*6300*/  SEL R68, R68, 0xffffffe0, !P1 ;  /* 0xffffffe044447807 */ /* 0x000fe20004800000 */
[C---:B------:R-:W-:Y:S01]  /*6310*/  FMUL.FTZ R13, R0.reuse, R36 ;  /* 0x00000024000d7220 */ /* 0x040fe20000410000 */
[----:B------:R-:W-:Y:S01]  /*6320*/  FSETP.NE.FTZ.AND P1, PT, R231, RZ, PT ;  /* 0x000000ffe700720b */ /* 0x000fe20003f35000 */
[C---:B------:R-:W-:Y:S01]  /*6330*/  FMUL.FTZ R20, R0.reuse, R48 ;  /* 0x0000003000147220 */ /* 0x040fe20000410000 */
[----:B------:R-:W-:Y:S01]  /*6340*/  @!P0 MOV R7, c[0x0][0x214] ;  /* 0x0000850000078a02 */ /* 0x000fe20000000f00 */
[C---:B------:R-:W-:Y:S01]  /*6350*/  FMUL.FTZ R49, R0.reuse, R49 ;  /* 0x0000003100317220 */ /* 0x040fe20000410000 */
[----:B------:R-:W-:Y:S01]  /*6360*/  MOV R4, 0x3f800000 ;  /* 0x3f80000000047802 */ /* 0x000fe20000000f00 */
[C---:B------:R-:W-:Y:S01]  /*6370*/  FMUL.FTZ R33, R0.reuse, R52 ;  /* 0x0000003400217220 */ /* 0x040fe20000410000 */
[----:B------:R-:W-:Y:S01]  /*6380*/  MOV R3, 0x3f800000 ;  /* 0x3f80000000037802 */ /* 0x000fe20000000f00 */
[C---:B------:R-:W-:Y:S01]  /*6390*/  FMUL.FTZ R53, R0.reuse, R53 ;  /* 0x0000003500357220 */ /* 0x040fe20000410000 */
[----:B------:R-:W-:Y:S01]  /*63a0*/  @!P0 SEL R133, R7, c[0x0][0x234], !P3 ;  /* 0x00008d0007858a07 */ /* 0x000fe20005800000 */
[C---:B------:R-:W-:Y:S01]  /*63b0*/  FMUL.FTZ R7, R0.reuse, R141 ;  /* 0x0000008d00077220 */ /* 0x040fe20000410000 */
[----:B------:R-:W1:Y:S01]  /*63c0*/  @P5 MUFU.RCP R4, R233 ;  /* 0x000000e900045308 */ /* 0x000e620000001000 */
[----:B------:R-:W-:Y:S01]  /*63d0*/  FMUL.FTZ R37, R0, R64 ;  /* 0x0000004000257220 */ /* 0x000fe20000410000 */
[----:B------:R-:W-:Y:S01]  /*63e0*/  F2FP.PACK_AB R10, R10, R13 ;  /* 0x0000000d0a0a723e */ /* 0x000fe200000000ff */
[C---:B------:R-:W-:Y:S01]  /*63f0*/  FMUL.FTZ R65, R0.reuse, R65 ;  /* 0x0000004100417220 */ /* 0x040fe20000410000 */
[----:B------:R-:W-:Y:S01]  /*6400*/  F2FP.PACK_AB R7, R7, R140 ;  /* 0x0000008c0707723e */ /* 0x000fe200000000ff */
[C---:B------:R-:W-:Y:S01]  /*6410*/  FMUL.FTZ R69, R0.reuse, R69 ;  /* 0x0000004500457220 */ /* 0x040fe20000410000 */
[----:B------:R-:W-:Y:S01]  /*6420*/  F2FP.PACK_AB R13, R49, R20 ;  /* 0x00000014310d723e */ /* 0x000fe200000000ff */
[C---:B------:R-:W-:Y:S01]  /*6430*/  FMUL.FTZ R80, R0.reuse, R80 ;  /* 0x0000005000507220 */ /* 0x040fe20000410000 */
[----:B------:R-:W2:Y:S01]  /*6440*/  @P4 MUFU.RCP R3, R232 ;  /* 0x000000e800034308 */ /* 0x000ea20000001000 */
[C---:B------:R-:W-:Y:S01]  /*6450*/  FMUL.FTZ R81, R0.reuse, R81 ;  /* 0x0000005100517220 */ /* 0x040fe20000410000 */
[----:B------:R3:W-:Y:S01]  /*6460*/  STS [R22], R7 ;  /* 0x0000000716007388 */ /* 0x0007e20000000800 */
[C---:B------:R-:W-:Y:S01]  /*6470*/  FMUL.FTZ R84, R0.reuse, R84 ;  /* 0x0000005400547220 */ /* 0x040fe20000410000 */
[----:B------:R-:W-:Y:S01]  /*6480*/  F2FP.PACK_AB R20, R53, R33 ;  /* 0x000000213514723e */ /* 0x000fe200000000ff */
[C---:B------:R-:W-:Y:S01]  /*6490*/  FMUL.FTZ R85, R0.reuse, R85 ;  /* 0x0000005500557220 */ /* 0x040fe20000410000 */
[----:B------:R-:W-:Y:S01]  /*64a0*/  ISETP.NE.OR P3, PT, RZ, UR4, !P3 ;  /* 0x00000004ff007c0c */ /* 0x000fe2000df65670 */
        /* <DEDUP_REMOVED lines=12> */
[----:B------:R-:W-:Y:S01]  /*6570*/  FMUL.FTZ R168, R0, R168 ;  /* 0x000000a800a87220 */ /* 0x000fe20000410000 */
[----:B---3--:R-:W-:Y:S01]  /*6580*/  IADD3 R7, R68, R24, RZ ;  /* 0x0000001844077210 */ /* 0x008fe20007ffe0ff */
[C---:B------:R-:W-:Y:S02]  /*6590*/  FMUL.FTZ R169, R0.reuse, R169 ;  /* 0x000000a900a97220 */ /* 0x040fe40000410000 */
[----:B------:R-:W-:-:S02]  /*65a0*/  FMUL.FTZ R128, R0, R128 ;  /* 0x0000008000807220 */ /* 0x000fc40000410000 */
[----:B------:R-:W-:Y:S01]  /*65b0*/  FMUL.FTZ R129, R0, R129 ;  /* 0x0000008100817220 */ /* 0x000fe20000410000 */
[----:B------:R-:W-:Y:S01]  /*65c0*/  MOV R0, 0x3f800000 ;  /* 0x3f80000000007802 */ /* 0x000fe20000000f00 */
[----:B-1----:R-:W-:Y:S01]  /*65d0*/  FMUL.FTZ R4, R4, c[0x0][0x2dc] ;  /* 0x0000b70004047a20 */ /* 0x002fe20000410000 */
[----:B------:R-:W-:Y:S01]  /*65e0*/  F2FP.PACK_AB R33, R169, R168 ;  /* 0x000000a8a921723e */ /* 0x000fe200000000ff */
[----:B--2---:R-:W-:Y:S02]  /*65f0*/  FMUL.FTZ R3, R3, c[0x0][0x2dc] ;  /* 0x0000b70003037a20 */ /* 0x004fe40000410000 */
[C---:B------:R-:W-:Y:S01]  /*6600*/  FMUL.FTZ R142, R4.reuse, R142 ;  /* 0x0000008e048e7220 */ /* 0x040fe20000410000 */
[----:B------:R-:W1:Y:S01]  /*6610*/  @P1 MUFU.RCP R0, R231 ;  /* 0x000000e700001308 */ /* 0x000e620000001000 */
[C---:B------:R-:W-:Y:S02]  /*6620*/  FMUL.FTZ R6, R4.reuse, R143 ;  /* 0x0000008f04067220 */ /* 0x040fe40000410000 */
[----:B------:R-:W-:-:S02]  /*6630*/  FMUL.FTZ R154, R4, R154 ;  /* 0x0000009a049a7220 */ /* 0x000fc40000410000 */
[----:B------:R-:W-:Y:S01]  /*6640*/  FMUL.FTZ R155, R4, R155 ;  /* 0x0000009b049b7220 */ /* 0x000fe20000410000 */
[----:B------:R-:W-:Y:S01]  /*6650*/  F2FP.PACK_AB R6, R6, R142 ;  /* 0x0000008e0606723e */ /* 0x000fe200000000ff */
[C---:B------:R-:W-:Y:S02]  /*6660*/  FMUL.FTZ R144, R3.reuse, R144 ;  /* 0x0000009003907220 */ /* 0x040fe40000410000 */
[----:B------:R-:W-:Y:S02]  /*6670*/  FMUL.FTZ R5, R3, R145 ;  /* 0x0000009103057220 */ /* 0x000fe40000410000 */
[C---:B------:R-:W-:Y:S01]  /*6680*/  FMUL.FTZ R12, R4.reuse, R38 ;  /* 0x00000026040c7220 */ /* 0x040fe20000410000 */
[----:B------:R-:W-:Y:S01]  /*6690*/  STS [R22+0x400], R6 ;  /* 0x0004000616007388 */ /* 0x000fe20000000800 */
[C---:B------:R-:W-:Y:S01]  /*66a0*/  FMUL.FTZ R9, R4.reuse, R39 ;  /* 0x0000002704097220 */ /* 0x040fe20000410000 */
[----:B------:R-:W-:Y:S01]  /*66b0*/  F2FP.PACK_AB R5, R5, R144 ;  /* 0x000000900505723e */ /* 0x000fe200000000ff */
[----:B------:R-:W-:-:S02]  /*66c0*/  FMUL.FTZ R17, R4, R50 ;  /* 0x0000003204117220 */ /* 0x000fc40000410000 */
[----:B-1----:R-:W-:Y:S01]  /*66d0*/  FMUL.FTZ R0, R0, c[0x0][0x2dc] ;  /* 0x0000b70000007a20 */ /* 0x002fe20000410000 */
[----:B------:R-:W-:Y:S01]  /*66e0*/  F2FP.PACK_AB R9, R9, R12 ;  /* 0x0000000c0909723e */ /* 0x000fe200000000ff */
[C---:B------:R-:W-:Y:S02]  /*66f0*/  FMUL.FTZ R16, R4.reuse, R51 ;  /* 0x0000003304107220 */ /* 0x040fe40000410000 */
        /* <DEDUP_REMOVED lines=87> */
[C---:B------:R-:W-:Y:S01]  /*6c70*/  FMUL.FTZ R4, R0.reuse, R147 ;  /* 0x0000009300047220 */ /* 0x040fe20000410000 */
[----:B------:R-:W-:Y:S01]  /*6c80*/  F2FP.PACK_AB R27, R27, R124 ;  /* 0x0000007c1b1b723e */ /* 0x000fe200000000ff */
[C---:B------:R-:W-:Y:S01]  /*6c90*/  FMUL.FTZ R150, R0.reuse, R150 ;  /* 0x0000009600967220 */ /* 0x040fe20000410000 */
[----:B------:R-:W-:Y:S01]  /*6ca0*/  STS [R24], R3 ;  /* 0x0000000318007388 */ /* 0x000fe20000000800 */
[----:B------:R-:W-:Y:S01]  /*6cb0*/  FMUL.FTZ R11, R0, R151 ;  /* 0x00000097000b7220 */ /* 0x000fe20000410000 */
        /* <DEDUP_REMOVED lines=46> */
[----:B------:R-:W-:Y:S02]  /*6fa0*/  F2FP.PACK_AB R0, R155, R154 ;  /* 0x0000009a9b00723e */ /* 0x000fe400000000ff */
[----:B------:R-:W-:-:S02]  /*6fb0*/  F2FP.PACK_AB R30, R30, R166 ;  /* 0x000000a61e1e723e */ /* 0x000fc400000000ff */
        /* <DEDUP_REMOVED lines=86> */
[----:B------:R-:W5:Y:S04]  /*7520*/  S2R R17, SR_CTAID.X ;  /* 0x0000000000117919 */ /* 0x000f680000002500 */
[----:B------:R-:W5:Y:S01]  /*7530*/  S2R R19, SR_CTAID.Z ;  /* 0x0000000000137919 */ /* 0x000f620000002700 */
        /* <DEDUP_REMOVED lines=12> */
[----:B-----5:R-:W-:Y:S01]  /*7600*/  IMAD R3, R17, R7, RZ ;  /* 0x0000000711037224 */ /* 0x020fe200078e02ff */
        /* <DEDUP_REMOVED lines=69> */
.L_x_1482:
[----:B--234-:R-:W-:Y:S05]  /*7a60*/  BSYNC B0 ;  /* 0x0000000000007941 */ /* 0x01cfea0003800000 */
.L_x_1481:
        /* <DEDUP_REMOVED lines=59> */
.L_x_1483:
        /* <DEDUP_REMOVED lines=14> */
.L_x_2397:


//--------------------- .text._ZN5flash16flash_fwd_kernelI23Flash_fwd_kernel_traitsILi128ELi128ELi32ELi4ELb0ELb0EN7cutlass6half_tE19Flash_kernel_traitsILi128ELi128ELi32ELi4ES3_EELb0ELb0ELb0ELb0ELb1ELb1ELb1ELb0EEEvNS_16Flash_fwd_paramsE --------------------------
	.section	.text._ZN5flash16flash_fwd_kernelI23Flash_fwd_kernel_traitsILi128ELi128ELi32ELi4ELb0ELb0EN7cutlass6half_tE19Flash_kernel_traitsILi128ELi128ELi32ELi4ES3_EELb0ELb0ELb0ELb0ELb1ELb1ELb1ELb0EEEvNS_16Flash_fwd_paramsE,"ax",@progbits
	.sectioninfo	@"SHI_REGISTERS=255"
	.align	128
        .global         _ZN5flash16flash_fwd_kernelI23Flash_fwd_kernel_traitsILi128ELi128ELi32ELi4ELb0ELb0EN7cutlass6half_tE19Flash_kernel_traitsILi128ELi128ELi32ELi4ES3_EELb0ELb0ELb0ELb0ELb1ELb1ELb1ELb0EEEvNS_16Flash_fwd_paramsE
        .type           _ZN5flash16flash_fwd_kernelI23Flash_fwd_kernel_traitsILi128ELi128ELi32ELi4ELb0ELb0EN7cutlass6half_tE19Flash_kernel_traitsILi128ELi128ELi32ELi4ES3_EELb0ELb0ELb0ELb0ELb1ELb1ELb1ELb0EEEvNS_16Flash_fwd_paramsE,@function
        .size           _ZN5flash16flash_fwd_kernelI23Flash_fwd_kernel_traitsILi128ELi128ELi32ELi4ELb0ELb0EN7cutlass6half_tE19Flash_kernel_traitsILi128ELi128ELi32ELi4ES3_EELb0ELb0ELb0ELb0ELb1ELb1ELb1ELb0EEEvNS_16Flash_fwd_paramsE,(.L_x_2398 - _ZN5flash16flash_fwd_kernelI23Flash_fwd_kernel_traitsILi128ELi128ELi32ELi4ELb0ELb0EN7cutlass6half_tE19Flash_kernel_traitsILi128ELi128ELi32ELi4ES3_EELb0ELb0ELb0ELb0ELb1ELb1ELb1ELb0EEEvNS_16Flash_fwd_paramsE)
        .other          _ZN5flash16flash_fwd_kernelI23Flash_fwd_kernel_traitsILi128ELi128ELi32ELi4ELb0ELb0EN7cutlass6half_tE19Flash_kernel_traitsILi128ELi128ELi32ELi4ES3_EELb0ELb0ELb0ELb0ELb1ELb1ELb1ELb0EEEvNS_16Flash_fwd_paramsE,@"STO_CUDA_ENTRY STV_DEFAULT"
_ZN5flash16flash_fwd_kernelI23Flash_fwd_kernel_traitsILi128ELi128ELi32ELi4ELb0ELb0EN7cutlass6half_tE19Flash_kernel_traitsILi128ELi128ELi32ELi4ES3_EELb0ELb0ELb0ELb0ELb1ELb1ELb1ELb0EEEvNS_16Flash_fwd_paramsE:
.text._ZN5flash16flash_fwd_kernelI23Flash_fwd_kernel_traitsILi128ELi128ELi32ELi4ELb0ELb0EN7cutlass6half_tE19Flash_kernel_traitsILi128ELi128ELi32ELi4ES3_EELb0ELb0ELb0ELb0ELb1ELb1ELb1ELb0EEEvNS_16Flash_fwd_paramsE:
        /* <DEDUP_REMOVED lines=38> */
[----:B------:R-:W-:Y:S02]  /*0260*/  LEA.HI R12, R21, R116, RZ, 0x3 ;  /* 0x00000074150c7211 */ /* 0x000fe400078f18ff */
[----:B------:R-:W-:Y:S02]  /*0270*/  ISETP.GE.AND P0, PT, R2, RZ, PT ;  /* 0x000000ff0200720c */ /* 0x000fe40003f06270 */
[----:B------:R-:W-:Y:S02]  /*0280*/  SHF.R.S32.HI R2, RZ, 0x3, R12 ;  /* 0x00000003ff027819 */ /* 0x000fe4000001140c */
[----:B------:R-:W-:-:S02]  /*0290*/  LOP3.LUT R4, R12, 0xfffffff8, RZ, 0xc0, !PT ;  /* 0xfffffff80c047812 */ /* 0x000fc400078ec0ff */
[----:B------:R-:W-:Y:S02]  /*02a0*/  LEA.HI R11, R21, R116, RZ, 0x4 ;  /* 0x00000074150b7211 */ /* 0x000fe400078f20ff */
[----:B---3--:R-:W-:Y:S01]  /*02b0*/  IADD3 R0, R0, 0xffffffe, RZ ;  /* 0x0ffffffe00007810 */ /* 0x008fe20007ffe0ff */
[----:B------:R-:W-:Y:S01]  /*02c0*/  IMAD.IADD R40, R116, 0x1, -R4 ;  /* 0x0000000174287824 */ /* 0x000fe200078e0a04 */
[--C-:B------:R-:W-:Y:S02]  /*02d0*/  SHF.R.S32.HI R3, RZ, 0x1f, R2.reuse ;  /* 0x0000001fff037819 */ /* 0x100fe40000011402 */
[----:B------:R1:W2:Y:S01]  /*02e0*/  F2I.FTZ.U32.TRUNC.NTZ R5, R0 ;  /* 0x0000000000057305 */ /* 0x0002a2000021f000 */
[----:B------:R-:W-:Y:S02]  /*02f0*/  SHF.R.S32.HI R9, RZ, 0x4, R11 ;  /* 0x00000004ff097819 */ /* 0x000fe4000001140b */
[----:B------:R-:W-:Y:S01]  /*0300*/  SHF.L.U32 R4, R2, 0x6, RZ ;  /* 0x0000000602047819 */ /* 0x000fe200000006ff */
[----:B------:R-:W-:Y:S01]  /*0310*/  IMAD.WIDE R16, R16, 0x80, R2 ;  /* 0x0000008010107825 */ /* 0x000fe200078e0202 */
[----:B------:R-:W-:-:S02]  /*0320*/  LEA.HI R7, R11, R9, RZ, 0x1 ;  /* 0x000000090b077211 */ /* 0x000fc400078f08ff */
[C---:B------:R-:W-:Y:S02]  /*0330*/  LEA.HI R10, R21.reuse, R116, RZ, 0x6 ;  /* 0x00000074150a7211 */ /* 0x040fe400078f30ff */
[----:B------:R-:W-:Y:S02]  /*0340*/  IABS R22, R20 ;  /* 0x0000001400167213 */ /* 0x000fe40000000000 */
[----:B------:R-:W-:Y:S02]  /*0350*/  SHF.R.S32.HI R13, RZ, 0x1f, R20 ;  /* 0x0000001fff0d7819 */ /* 0x000fe40000011414 */
[----:B------:R-:W-:Y:S02]  /*0360*/  LEA.HI R115, R21, R116, RZ, 0x5 ;  /* 0x0000007415737211 */ /* 0x000fe400078f28ff */
[----:B-1----:R-:W-:Y:S01]  /*0370*/  IADD3 R0, P1, R2, R6, RZ ;  /* 0x0000000602007210 */ /* 0x002fe20007f3e0ff */
[----:B------:R-:W-:Y:S02]  /*0380*/  IMAD.SHL.U32 R2, R40, 0x8, RZ ;  /* 0x0000000828027824 */ /* 0x000fe400078e00ff */
[----:B------:R-:W-:Y:S01]  /*0390*/  IMAD R13, R13, c[0x0][0x1a8], RZ ;  /* 0x00006a000d0d7a24 */ /* 0x000fe200078e02ff */
[----:B------:R-:W-:Y:S01]  /*03a0*/  LEA.HI.X.SX32 R8, R6, R3, 0x1, P1 ;  /* 0x0000000306087211 */ /* 0x000fe200008f0eff */
[----:B--2---:R-:W-:Y:S01]  /*03b0*/  IMAD.MOV R3, RZ, RZ, -R5 ;  /* 0x000000ffff037224 */ /* 0x004fe200078e0a05 */
[----:B------:R-:W-:Y:S01]  /*03c0*/  LOP3.LUT R6, R4, 0x1c0, RZ, 0xc0, !PT ;  /* 0x000001c004067812 */ /* 0x000fe200078ec0ff */
[----:B------:R-:W-:Y:S01]  /*03d0*/  IMAD R13, R20, c[0x0][0x1ac], R13 ;  /* 0x00006b00140d7a24 */ /* 0x000fe200078e020d */
[----:B------:R-:W-:-:S02]  /*03e0*/  LOP3.LUT R4, R7, 0xfffffffe, RZ, 0xc0, !PT ;  /* 0xfffffffe07047812 */ /* 0x000fc400078ec0ff */
[----:B------:R-:W-:Y:S02]  /*03f0*/  SHF.R.U32.HI R7, RZ, 0x3, R6 ;  /* 0x00000003ff077819 */ /* 0x000fe40000011606 */
[----:B------:R-:W-:Y:S02]  /*0400*/  LOP3.LUT R6, R6, 0x38, R2, 0xf8, !PT ;  /* 0x0000003806067812 */ /* 0x000fe400078ef802 */
[----:B------:R-:W-:Y:S01]  /*0410*/  IADD3 R19, R9, -R4, RZ ;  /* 0x8000000409137210 */ /* 0x000fe20007ffe0ff */
[----:B------:R-:W-:Y:S01]  /*0420*/  IMAD.SHL.U32 R4, R10, 0x8, RZ ;  /* 0x000000080a047824 */ /* 0x000fe200078e00ff */
[----:B------:R-:W-:Y:S01]  /*0430*/  LOP3.LUT R6, R6, R7, RZ, 0x3c, !PT ;  /* 0x0000000706067212 */ /* 0x000fe200078e3cff */
[----:B------:R-:W-:Y:S01]  /*0440*/  IMAD.MOV.U32 R9, RZ, RZ, R3 ;  /* 0x000000ffff097224 */ /* 0x000fe200078e0003 */
[----:B------:R-:W-:Y:S01]  /*0450*/  LOP3.LUT R3, R11, 0xfffffff0, RZ, 0xc0, !PT ;  /* 0xfffffff00b037812 */ /* 0x000fe200078ec0ff */
[----:B------:R-:W-:Y:S01]  /*0460*/  IMAD.SHL.U32 R11, R40, 0x40, RZ ;  /* 0x00000040280b7824 */ /* 0x000fe200078e00ff */
[----:B------:R-:W-:Y:S01]  /*0470*/  LOP3.LUT R227, R6, 0x7ffffe00, R4, 0xf8, !PT ;  /* 0x7ffffe0006e37812 */ /* 0x000fe200078ef804 */
[----:B------:R-:W-:Y:S01]  /*0480*/  IMAD R7, R9, R23, RZ ;  /* 0x0000001709077224 */ /* 0x000fe200078e02ff */
[----:B------:R-:W-:Y:S01]  /*0490*/  IADD3 R6, -R3, R116, RZ ;  /* 0x0000007403067210 */ /* 0x000fe20007ffe1ff */
[----:B------:R-:W-:Y:S01]  /*04a0*/  IMAD.MOV.U32 R4, RZ, RZ, RZ ;  /* 0x000000ffff047224 */ /* 0x000fe200078e00ff */
[----:B------:R-:W-:Y:S01]  /*04b0*/  SHF.R.S32.HI R3, RZ, 0x1f, R2 ;  /* 0x0000001fff037819 */ /* 0x000fe20000011402 */
[----:B------:R-:W-:Y:S01]  /*04c0*/  IMAD.SHL.U32 R227, R227, 0x2, RZ ;  /* 0x00000002e3e37824 */ /* 0x000fe200078e00ff */
[----:B------:R-:W-:Y:S01]  /*04d0*/  SHF.R.S32.HI R9, RZ, 0x1f, R6 ;  /* 0x0000001fff097819 */ /* 0x000fe20000011406 */
[----:B------:R-:W-:-:S03]  /*04e0*/  IMAD.HI.U32 R10, R5, R7, R4 ;  /* 0x00000007050a7227 */ /* 0x000fc600078e0004 */
[----:B------:R-:W-:Y:S01]  /*04f0*/  LEA.HI R18, R9, R6, RZ, 0x3 ;  /* 0x0000000609127211 */ /* 0x000fe200078f18ff */
[C---:B------:R-:W-:Y:S02]  /*0500*/  IMAD R5, R8.reuse, c[0x0][0x198], RZ ;  /* 0x0000660008057a24 */ /* 0x040fe400078e02ff */
[----:B------:R-:W-:Y:S02]  /*0510*/  IMAD R4, R8, c[0x0][0x1a0], RZ ;  /* 0x0000680008047a24 */ /* 0x000fe400078e02ff */
[C---:B------:R-:W-:Y:S02]  /*0520*/  IMAD R14, R0.reuse, c[0x0][0x19c], R5 ;  /* 0x00006700000e7a24 */ /* 0x040fe400078e0205 */
[C---:B------:R-:W-:Y:S02]  /*0530*/  IMAD R15, R0.reuse, c[0x0][0x1a4], R4 ;  /* 0x00006900000f7a24 */ /* 0x040fe400078e0204 */
[----:B------:R-:W-:-:S04]  /*0540*/  IMAD.WIDE.U32 R4, R0, c[0x0][0x198], R2 ;  /* 0x0000660000047a25 */ /* 0x000fc800078e0002 */
[----:B------:R-:W-:Y:S01]  /*0550*/  IMAD.WIDE.U32 R8, R0, c[0x0][0x1a0], R2 ;  /* 0x0000680000087a25 */ /* 0x000fe200078e0002 */
[----:B------:R-:W-:Y:S02]  /*0560*/  LOP3.LUT R0, R18, 0xfffffff8, RZ, 0xc0, !PT ;  /* 0xfffffff812007812 */ /* 0x000fe400078ec0ff */
[----:B------:R-:W-:Y:S01]  /*0570*/  IADD3 R5, R5, R14, RZ ;  /* 0x0000000e05057210 */ /* 0x000fe20007ffe0ff */
[----:B------:R-:W-:Y:S01]  /*0580*/  IMAD.HI.U32 R10, R10, R22, RZ ;  /* 0x000000160a0a7227 */ /* 0x000fe200078e00ff */
[----:B------:R-:W-:-:S03]  /*0590*/  LEA.HI.SX32 R14, R228, 0xffffffff, 0x1b ;  /* 0xffffffffe40e7811 */ /* 0x000fc600078fdaff */
[----:B------:R-:W-:Y:S01]  /*05a0*/  IMAD.IADD R41, R6, 0x1, -R0 ;  /* 0x0000000106297824 */ /* 0x000fe200078e0a00 */
[----:B------:R-:W-:Y:S01]  /*05b0*/  LOP3.LUT R0, R11, 0x1c0, RZ, 0xc0, !PT ;  /* 0x000001c00b007812 */ /* 0x000fe200078ec0ff */
[----:B------:R-:W-:Y:S02]  /*05c0*/  IMAD R7, R24, c[0x0][0x178], RZ ;  /* 0x00005e0018077a24 */ /* 0x000fe400078e02ff */
[C---:B------:R-:W-:Y:S01]  /*05d0*/  IMAD.WIDE.U32 R2, R25.reuse, c[0x0][0x178], R2 ;  /* 0x00005e0019027a25 */ /* 0x040fe200078e0002 */
[----:B------:R-:W-:Y:S02]  /*05e0*/  LOP3.LUT R12, R0, 0x8, R12, 0xf8, !PT ;  /* 0x00000008000c7812 */ /* 0x000fe400078ef80c */
[----:B------:R-:W-:Y:S01]  /*05f0*/  SHF.R.U32.HI R11, RZ, 0x3, R0 ;  /* 0x00000003ff0b7819 */ /* 0x000fe20000011600 */
[----:B------:R-:W-:Y:S02]  /*0600*/  IMAD.MOV R0, RZ, RZ, -R10 ;  /* 0x000000ffff007224 */ /* 0x000fe400078e0a0a */
[----:B------:R-:W-:-:S02]  /*0610*/  IMAD R7, R25, c[0x0][0x17c], R7 ;  /* 0x00005f0019077a24 */ /* 0x000fc400078e0207 */
[----:B------:R-:W-:-:S03]  /*0620*/  IMAD R0, R23, R0, R22 ;  /* 0x0000000017007224 */ /* 0x000fc600078e0216 */
[----:B------:R-:W-:Y:S02]  /*0630*/  IADD3 R3, R3, R7, RZ ;  /* 0x0000000703037210 */ /* 0x000fe40007ffe0ff */
[----:B------:R-:W-:-:S03]  /*0640*/  ISETP.GT.U32.AND P1, PT, R23, R0, PT ;  /* 0x000000001700720c */ /* 0x000fc60003f24070 */
[----:B------:R-:W-:Y:S01]  /*0650*/  IMAD.WIDE.U32 R6, R20, c[0x0][0x1a8], R2 ;  /* 0x00006a0014067a25 */ /* 0x000fe200078e0002 */
[----:B------:R-:W-:Y:S02]  /*0660*/  MOV R2, R8 ;  /* 0x0000000800027202 */ /* 0x000fe40000000f00 */
[----:B------:R-:W-:Y:S01]  /*0670*/  LOP3.LUT R20, R12, R11, RZ, 0x3c, !PT ;  /* 0x0000000b0c147212 */ /* 0x000fe200078e3cff */
[----:B------:R-:W-:Y:S02]  /*0680*/  IMAD.IADD R7, R7, 0x1, R13 ;  /* 0x0000000107077824 */ /* 0x000fe400078e020d */
[----:B------:R-:W-:Y:S02]  /*0690*/  IMAD R8, R17, c[0x0][0x190], RZ ;  /* 0x0000640011087a24 */ /* 0x000fe400078e02ff */
[----:B------:R-:W-:Y:S02]  /*06a0*/  IMAD.IADD R3, R9, 0x1, R15 ;  /* 0x0000000109037824 */ /* 0x000fe400078e020f */
[-C--:B------:R-:W-:Y:S01]  /*06b0*/  @!P1 IADD3 R0, R0, -R23.reuse, RZ ;  /* 0x8000001700009210 */ /* 0x080fe20007ffe0ff */
[----:B------:R-:W-:Y:S01]  /*06c0*/  IMAD R11, R16, c[0x0][0x194], R8 ;  /* 0x00006500100b7a24 */ /* 0x000fe200078e0208 */
[----:B------:R-:W-:Y:S01]  /*06d0*/  @!P1 IADD3 R10, R10, 0x1, RZ ;  /* 0x000000010a0a9810 */ /* 0x000fe20007ffe0ff */
[----:B------:R-:W-:Y:S01]  /*06e0*/  IMAD.WIDE.U32 R6, R16, c[0x0][0x190], R6 ;  /* 0x0000640010067a25 */ /* 0x000fe200078e0006 */
[----:B------:R-:W-:-:S03]  /*06f0*/  ISETP.GE.U32.AND P3, PT, R0, R23, PT ;  /* 0x000000170000720c */ /* 0x000fc60003f66070 */
[----:B------:R-:W-:-:S04]  /*0700*/  IMAD.WIDE.U32 R8, R25, c[0x0][0x180], R4 ;  /* 0x0000600019087a25 */ /* 0x000fc800078e0004 */
[----:B------:R-:W-:Y:S01]  /*0710*/  IMAD.WIDE.U32 R4, R25, c[0x0][0x188], R2 ;  /* 0x0000620019047a25 */ /* 0x000fe200078e0002 */
[----:B------:R-:W-:-:S03]  /*0720*/  LEA R2, P2, R6, c[0x0][0x160], 0x1 ;  /* 0x0000580006027a11 */ /* 0x000fc600078408ff */
[----:B------:R-:W-:Y:S02]  /*0730*/  IMAD.IADD R11, R7, 0x1, R11 ;  /* 0x00000001070b7824 */ /* 0x000fe400078e020b */
[----:B------:R-:W-:Y:S01]  /*0740*/  IMAD.MOV.U32 R17, RZ, RZ, 0x5 ;  /* 0x00000005ff117424 */ /* 0x000fe200078e00ff */
[----:B------:R-:W-:Y:S01]  /*0750*/  @P3 IADD3 R10, R10, 0x1, RZ ;  /* 0x000000010a0a3810 */ /* 0x000fe20007ffe0ff */
[----:B------:R-:W-:Y:S01]  /*0760*/  IMAD R12, R24, c[0x0][0x188], RZ ;  /* 0x00006200180c7a24 */ /* 0x000fe200078e02ff */
[----:B------:R-:W-:Y:S01]  /*0770*/  LEA.HI.X R3, R6, c[0x0][0x164], R11, 0x1, P2 ;  /* 0x0000590006037a11 */ /* 0x000fe200010f0c0b */
[----:B------:R-:W-:Y:S01]  /*0780*/  IMAD.MOV.U32 R16, RZ, RZ, c[0x0][0x190] ;  /* 0x00006400ff107624 */ /* 0x000fe200078e00ff */
[----:B------:R-:W-:Y:S01]  /*0790*/  ISETP.NE.AND P2, PT, RZ, c[0x0][0x1c8], PT ;  /* 0x00007200ff007a0c */ /* 0x000fe20003f45270 */
[----:B------:R-:W-:Y:S01]  /*07a0*/  IMAD R12, R25, c[0x0][0x18c], R12 ;  /* 0x00006300190c7a24 */ /* 0x000fe200078e020c */
[-C--:B------:R-:W-:Y:S01]  /*07b0*/  SHF.L.U64.HI R119, R117, R17.reuse, c[0x0][0x19c] ;  /* 0x0000670075777619 */ /* 0x080fe20000010211 */
[----:B------:R-:W-:Y:S01]  /*07c0*/  IMAD.MOV.U32 R0, RZ, RZ, R10 ;  /* 0x000000ffff007224 */ /* 0x000fe200078e000a */
[C---:B------:R-:W-:Y:S01]  /*07d0*/  SHF.L.U32 R22, R16.reuse, 0x5, RZ ;  /* 0x0000000510167819 */ /* 0x040fe200000006ff */
[----:B------:R1:W-:Y:S01]  /*07e0*/  LDGSTS.E.BYPASS.LTC128B.128 [R227], [R2.64] ;  /* 0x0000000002e37fae */ /* 0x0003e2000b901d48 */
[----:B------:R-:W-:Y:S01]  /*07f0*/  MOV R6, R4 ;  /* 0x0000000400067202 */ /* 0x000fe20000000f00 */
[----:B------:R-:W-:Y:S01]  /*0800*/  IMAD.IADD R7, R5, 0x1, R12 ;  /* 0x0000000105077824 */ /* 0x000fe200078e020c */
[----:B------:R-:W-:Y:S01]  /*0810*/  SHF.R.S32.HI R4, RZ, 0x1f, R14 ;  /* 0x0000001fff047819 */ /* 0x000fe2000001140e */
[----:B------:R1:W-:Y:S01]  /*0820*/  LDGSTS.E.BYPASS.LTC128B.128 [R227+0x4000], [R2.64+0x80] ;  /* 0x0400008002e37fae */ /* 0x0003e2000b901d48 */
[----:B------:R-:W-:Y:S01]  /*0830*/  SHF.L.U64.HI R16, R16, R17, c[0x0][0x194] ;  /* 0x0000650010107619 */ /* 0x000fe20000010211 */
[----:B------:R-:W-:-:S02]  /*0840*/  IMAD R5, R119, R14, RZ ;  /* 0x0000000e77057224 */ /* 0x000fc400078e02ff */
[----:B------:R-:W-:Y:S01]  /*0850*/  @!P0 IMAD.MOV R0, RZ, RZ, -R0 ;  /* 0x000000ffff008224 */ /* 0x000fe200078e0a00 */
[----:B------:R-:W-:Y:S01]  /*0860*/  @!P2 LOP3.LUT R0, RZ, c[0x0][0x1c8], RZ, 0x33, !PT ;  /* 0x00007200ff00aa12 */ /* 0x000fe200078e33ff */
[----:B------:R-:W-:Y:S02]  /*0870*/  IMAD R13, R24, c[0x0][0x180], RZ ;  /* 0x00006000180d7a24 */ /* 0x000fe400078e02ff */
[C---:B------:R-:W-:Y:S01]  /*0880*/  IMAD R15, R4.reuse, R118, R5 ;  /* 0x00000076040f7224 */ /* 0x040fe200078e0205 */
[----:B------:R-:W-:Y:S01]  /*0890*/  SHF.R.S32.HI R10, RZ, 0x1f, R0 ;  /* 0x0000001fff0a7819 */ /* 0x000fe20000011400 */
[----:B------:R-:W-:Y:S02]  /*08a0*/  IMAD R5, R4, c[0x0][0x1a0], RZ ;  /* 0x0000680004057a24 */ /* 0x000fe400078e02ff */
[----:B------:R-:W-:Y:S02]  /*08b0*/  IMAD R13, R25, c[0x0][0x184], R13 ;  /* 0x00006100190d7a24 */ /* 0x000fe400078e020d */
[----:B------:R-:W-:-:S02]  /*08c0*/  IMAD R11, R14, c[0x0][0x1a4], R5 ;  /* 0x000069000e0b7a24 */ /* 0x000fc400078e0205 */
[----:B------:R-:W-:Y:S02]  /*08d0*/  IMAD.IADD R9, R9, 0x1, R13 ;  /* 0x0000000109097824 */ /* 0x000fe400078e020d */
[----:B------:R-:W-:-:S04]  /*08e0*/  IMAD.WIDE.U32 R28, R0, c[0x0][0x1b8], R6 ;  /* 0x00006e00001c7a25 */ /* 0x000fc800078e0006 */
[----:B------:R-:W-:-:S04]  /*08f0*/  IMAD.WIDE.U32 R26, R0, c[0x0][0x1b0], R8 ;  /* 0x00006c00001a7a25 */ /* 0x000fc800078e0008 */
[----:B------:R-:W-:Y:S01]  /*0900*/  IMAD.WIDE.U32 R12, R14, c[0x0][0x1a0], RZ ;  /* 0x000068000e0c7a25 */ /* 0x000fe200078e00ff */
[----:B-1----:R-:W-:Y:S01]  /*0910*/  IADD3 R2, P1, R22, R2, RZ ;  /* 0x0000000216027210 */ /* 0x002fe20007f3e0ff */
[----:B------:R-:W-:Y:S01]  /*0920*/  STL.64 [R1+0x18], R26 ;  /* 0x0000181a01007387 */ /* 0x000fe20000100a00 */
[----:B------:R-:W-:Y:S01]  /*0930*/  MOV R120, R26 ;  /* 0x0000001a00787202 */ /* 0x000fe20000000f00 */
[----:B------:R-:W-:Y:S01]  /*0940*/  IMAD.IADD R6, R13, 0x1, R11 ;  /* 0x000000010d067824 */ /* 0x000fe200078e020b */
[----:B------:R-:W-:Y:S01]  /*0950*/  IADD3.X R3, R16, R3, RZ, P1, !PT ;  /* 0x0000000310037210 */ /* 0x000fe20000ffe4ff */
[----:B------:R-:W-:Y:S01]  /*0960*/  STL.64 [R1+0x10], R28 ;  /* 0x0000101c01007387 */ /* 0x000fe20000100a00 */
[----:B------:R-:W-:-:S03]  /*0970*/  IADD3 R4, P0, R2, R22, RZ ;  /* 0x0000001602047210 */ /* 0x000fc60007f1e0ff */
[----:B------:R1:W-:Y:S01]  /*0980*/  LDGSTS.E.BYPASS.LTC128B.128 [R227+0x800], [R2.64] ;  /* 0x0080000002e37fae */ /* 0x0003e2000b901d48 */
[----:B------:R-:W-:-:S03]  /*0990*/  IADD3.X R5, R3, R16, RZ, P0, !PT ;  /* 0x0000001003057210 */ /* 0x000fc600007fe4ff */
        /* <DEDUP_REMOVED lines=9> */
[--C-:B------:R-:W-:Y:S01]  /*0a30*/  IMAD.X R3, R5, 0x1, R16.reuse, P0 ;  /* 0x0000000105037824 */ /* 0x100fe200000e0610 */
[----:B------:R-:W-:Y:S01]  /*0a40*/  LEA R13, P0, R12, R28, 0x5 ;  /* 0x0000001c0c0d7211 */ /* 0x000fe200078028ff */
[----:B------:R-:W-:Y:S01]  /*0a50*/  IMAD.IADD R121, R27, 0x1, R7 ;  /* 0x000000011b797824 */ /* 0x000fe200078e0207 */
[----:B------:R-:W-:Y:S01]  /*0a60*/  IADD3 R0, R29, R0, RZ ;  /* 0x000000001d007210 */ /* 0x000fe20007ffe0ff */
[----:B------:R-:W-:Y:S01]  /*0a70*/  IMAD.X R9, R3, 0x1, R16, P1 ;  /* 0x0000000103097824 */ /* 0x000fe200008e0610 */
[----:B------:R1:W-:Y:S01]  /*0a80*/  LDGSTS.E.BYPASS.LTC128B.128 [R227+0x1800], [R2.64] ;  /* 0x0180000002e37fae */ /* 0x0003e2000b901d48 */
[----:B------:R-:W-:Y:S01]  /*0a90*/  IMAD.WIDE.U32 R10, R14, R118, R120 ;  /* 0x000000760e0a7225 */ /* 0x000fe200078e0078 */
[----:B------:R-:W-:-:S02]  /*0aa0*/  LEA.HI.X R12, R12, R0, R6, 0x5, P0 ;  /* 0x000000000c0c7211 */ /* 0x000fc400000f2c06 */
[-C--:B------:R-:W-:Y:S01]  /*0ab0*/  IADD3 R6, P0, R8, R22.reuse, RZ ;  /* 0x0000001608067210 */ /* 0x080fe20007f1e0ff */
[----:B------:R3:W-:Y:S03]  /*0ac0*/  STL [R1+0x4], R0 ;  /* 0x0000040001007387 */ /* 0x0007e60000100800 */
[----:B--2---:R-:W-:Y:S01]  /*0ad0*/  IADD3 R4, P1, R6, R22, RZ ;  /* 0x0000001606047210 */ /* 0x004fe20007f3e0ff */
[----:B------:R1:W-:Y:S01]  /*0ae0*/  LDGSTS.E.BYPASS.LTC128B.128 [R227+0x5800], [R2.64+0x80] ;  /* 0x0580008002e37fae */ /* 0x0003e2000b901d48 */
[----:B------:R-:W-:-:S03]  /*0af0*/  IMAD.X R7, R9, 0x1, R16, P0 ;  /* 0x0000000109077824 */ /* 0x000fc600000e0610 */
[----:B------:R2:W-:Y:S02]  /*0b00*/  LDGSTS.E.BYPASS.LTC128B.128 [R227+0x2000], [R8.64] ;  /* 0x0200000008e37fae */ /* 0x0005e4000b901d48 */
[----:B------:R-:W-:Y:S02]  /*0b10*/  IADD3.X R5, R7, R16, RZ, P1, !PT ;  /* 0x0000001007057210 */ /* 0x000fe40000ffe4ff */
[----:B------:R2:W-:Y:S01]  /*0b20*/  LDGSTS.E.BYPASS.LTC128B.128 [R227+0x6000], [R8.64+0x80] ;  /* 0x0600008008e37fae */ /* 0x0005e2000b901d48 */
[----:B------:R-:W-:-:S03]  /*0b30*/  LOP3.LUT P1, RZ, R41, 0x2, RZ, 0xc0, !PT ;  /* 0x0000000229ff7812 */ /* 0x000fc6000782c0ff */
[----:B------:R4:W-:Y:S04]  /*0b40*/  LDGSTS.E.BYPASS.LTC128B.128 [R227+0x2800], [R6.64] ;  /* 0x0280000006e37fae */ /* 0x0009e8000b901d48 */
[----:B------:R4:W-:Y:S04]  /*0b50*/  LDGSTS.E.BYPASS.LTC128B.128 [R227+0x6800], [R6.64+0x80] ;  /* 0x0680008006e37fae */ /* 0x0009e8000b901d48 */
[----:B------:R5:W-:Y:S01]  /*0b60*/  LDGSTS.E.BYPASS.LTC128B.128 [R227+0x3000], [R4.64] ;  /* 0x0300000004e37fae */ /* 0x000be2000b901d48 */
[----:B---3--:R-:W-:-:S03]  /*0b70*/  IMAD.IADD R0, R11, 0x1, R15 ;  /* 0x000000010b007824 */ /* 0x008fc600078e020f */
[----:B------:R5:W-:Y:S01]  /*0b80*/  LDGSTS.E.BYPASS.LTC128B.128 [R227+0x7000], [R4.64+0x80] ;  /* 0x0700008004e37fae */ /* 0x000be2000b901d48 */
[----:B-1----:R-:W-:-:S03]  /*0b90*/  LEA R2, P0, R10, c[0x0][0x168], 0x1 ;  /* 0x00005a000a027a11 */ /* 0x002fc600078008ff */
[----:B------:R-:W-:Y:S01]  /*0ba0*/  STL.64 [R1+0x8], R120 ;  /* 0x0000087801007387 */ /* 0x000fe20000100a00 */
[----:B------:R-:W-:Y:S02]  /*0bb0*/  LEA.HI.X R3, R10, c[0x0][0x16c], R0, 0x1, P0 ;  /* 0x00005b000a037a11 */ /* 0x000fe400000f0c00 */
[----:B------:R-:W-:Y:S02]  /*0bc0*/  SHF.L.U32 R0, R41, 0x6, RZ ;  /* 0x0000000629007819 */ /* 0x000fe400000006ff */
[----:B--2---:R-:W-:Y:S02]  /*0bd0*/  IADD3 R8, P0, R4, R22, RZ ;  /* 0x0000001604087210 */ /* 0x004fe40007f1e0ff */
[----:B------:R-:W-:-:S03]  /*0be0*/  LOP3.LUT R0, R0, 0x1c0, RZ, 0xc0, !PT ;  /* 0x000001c000007812 */ /* 0x000fc600078ec0ff */
[----:B------:R-:W-:Y:S01]  /*0bf0*/  IMAD.X R9, R5, 0x1, R16, P0 ;  /* 0x0000000105097824 */ /* 0x000fe200000e0610 */
[----:B----4-:R-:W-:-:S04]  /*0c00*/  MOV R7, c[0x0][0x1a0] ;  /* 0x0000680000077a02 */ /* 0x010fc80000000f00 */
[----:B------:R1:W-:Y:S01]  /*0c10*/  LDGSTS.E.BYPASS.LTC128B.128 [R227+0x3800], [R8.64] ;  /* 0x0380000008e37fae */ /* 0x0003e2000b901d48 */
[----:B------:R-:W-:Y:S02]  /*0c20*/  SHF.R.S32.HI R6, RZ, 0x5, R115 ;  /* 0x00000005ff067819 */ /* 0x000fe40000011473 */
[C---:B------:R-:W-:Y:S01]  /*0c30*/  SHF.L.U32 R23, R7.reuse, 0x5, RZ ;  /* 0x0000000507177819 */ /* 0x040fe200000006ff */
[----:B------:R1:W-:Y:S01]  /*0c40*/  LDGSTS.E.BYPASS.LTC128B.128 [R227+0x7800], [R8.64+0x80] ;  /* 0x0780008008e37fae */ /* 0x0003e2000b901d48 */
[----:B------:R-:W-:Y:S02]  /*0c50*/  SHF.L.U64.HI R17, R7, R17, c[0x0][0x1a4] ;  /* 0x0000690007117619 */ /* 0x000fe40000010211 */
[----:B-----5:R-:W-:Y:S01]  /*0c60*/  IADD3 R4, P0, R2, R118, RZ ;  /* 0x0000007602047210 */ /* 0x020fe20007f1e0ff */
[----:B------:R2:W-:Y:S04]  /*0c70*/  LDGSTS.E.BYPASS.LTC128B.128 [R227+0x8000], [R2.64] ;  /* 0x0800000002e37fae */ /* 0x0005e8000b901d48 */
[----:B------:R-:W-:Y:S01]  /*0c80*/  IMAD.X R5, R3, 0x1, R119, P0 ;  /* 0x0000000103057824 */ /* 0x000fe200000e0677 */
        /* <DEDUP_REMOVED lines=17> */
[----:B------:R-:W-:-:S02]  /*0da0*/  LEA R0, R19, R20, 0x9 ;  /* 0x0000001413007211 */ /* 0x000fc400078e48ff */
[----:B------:R-:W-:Y:S01]  /*0db0*/  IADD3.X R7, R17, R5, RZ, P0, !PT ;  /* 0x0000000511077210 */ /* 0x000fe200007fe4ff */
[----:B------:R-:W-:Y:S01]  /*0dc0*/  IMAD.SHL.U32 R213, R2, 0x2, RZ ;  /* 0x0000000202d57824 */ /* 0x000fe200078e00ff */
[----:B------:R-:W-:Y:S01]  /*0dd0*/  SHF.L.U32 R3, R0, 0x1, RZ ;  /* 0x0000000100037819 */ /* 0x000fe200000006ff */
[----:B------:R-:W-:Y:S01]  /*0de0*/  IMAD.MOV.U32 R2, RZ, RZ, 0x40 ;  /* 0x00000040ff027424 */ /* 0x000fe200078e00ff */
[----:B------:R-:W-:Y:S02]  /*0df0*/  LOP3.LUT P0, RZ, R40, 0x2, RZ, 0xc0, !PT ;  /* 0x0000000228ff7812 */ /* 0x000fe4000780c0ff */
[----:B------:R-:W-:-:S04]  /*0e00*/  LEA R222, R0, 0x8000, 0x1 ;  /* 0x0000800000de7811 */ /* 0x000fc800078e08ff */
[C---:B------:R-:W-:Y:S01]  /*0e10*/  IADD3 R223, R222.reuse, 0x20, RZ ;  /* 0x00000020dedf7810 */ /* 0x040fe20007ffe0ff */
[----:B------:R-:W-:Y:S01]  /*0e20*/  @!PT LDS RZ, [RZ] ;  /* 0x00000000fffff984 */ /* 0x000fe20000000800 */
[----:B------:R-:W-:Y:S01]  /*0e30*/  @!PT LDS RZ, [RZ] ;  /* 0x00000000fffff984 */ /* 0x000fe20000000800 */
[----:B------:R-:W-:Y:S01]  /*0e40*/  @!PT LDS RZ, [RZ] ;  /* 0x00000000fffff984 */ /* 0x000fe20000000800 */
[----:B------:R2:W-:Y:S04]  /*0e50*/  LDGSTS.E.BYPASS.LTC128B.128 [R227+0xa000], [R4.64] ;  /* 0x0a00000004e37fae */ /* 0x0005e8000b901d48 */
[----:B------:R2:W-:Y:S02]  /*0e60*/  LDGSTS.E.BYPASS.LTC128B.128 [R227+0xb000], [R4.64+0x80] ;  /* 0x0b00008004e37fae */ /* 0x0005e4000b901d48 */
[----:B------:R-:W-:Y:S02]  /*0e70*/  @P0 IADD3 R223, R222, -0x20, RZ ;  /* 0xffffffe0dedf0810 */ /* 0x000fe40007ffe0ff */
[----:B------:R-:W-:Y:S01]  /*0e80*/  LOP3.LUT P0, RZ, R40, 0x4, RZ, 0xc0, !PT ;  /* 0x0000000428ff7812 */ /* 0x000fe2000780c0ff */
[----:B------:R3:W-:Y:S01]  /*0e90*/  LDGSTS.E.BYPASS.LTC128B.128 [R227+0xa800], [R6.64] ;  /* 0x0a80000006e37fae */ /* 0x0007e2000b901d48 */
[----:B------:R-:W-:-:S02]  /*0ea0*/  IADD3 R226, R223, 0x800, RZ ;  /* 0x00000800dfe27810 */ /* 0x000fc40007ffe0ff */
[C---:B------:R-:W-:Y:S01]  /*0eb0*/  IADD3 R225, R223.reuse, 0x1000, RZ ;  /* 0x00001000dfe17810 */ /* 0x040fe20007ffe0ff */
[----:B------:R3:W-:Y:S01]  /*0ec0*/  LDGSTS.E.BYPASS.LTC128B.128 [R227+0xb800], [R6.64+0x80] ;  /* 0x0b80008006e37fae */ /* 0x0007e2000b901d48 */
[----:B------:R-:W-:-:S03]  /*0ed0*/  IADD3 R224, R223, 0x1800, RZ ;  /* 0x00001800dfe07810 */ /* 0x000fc60007ffe0ff */
        /* <DEDUP_REMOVED lines=9> */
[C---:B------:R-:W-:Y:S01]  /*0f70*/  IADD3 R215, R213.reuse, R4, RZ ;  /* 0x00000004d5d77210 */ /* 0x040fe20007ffe0ff */
[----:B------:R-:W0:Y:S01]  /*0f80*/  LDGDEPBAR ;  /* 0x00000000000079af */ /* 0x000e220000000000 */
[C---:B------:R-:W-:Y:S02]  /*0f90*/  SEL R0, R2.reuse, 0xffffffc0, !P1 ;  /* 0xffffffc002007807 */ /* 0x040fe40004800000 */
[----:B------:R-:W-:Y:S01]  /*0fa0*/  SEL R2, R2, 0xffffffc0, !P0 ;  /* 0xffffffc002027807 */ /* 0x000fe20004000000 */
[----:B------:R-:W2:Y:S01]  /*0fb0*/  LDSM.16.M88.4 R24, [R215] ;  /* 0x00000000d718783b */ /* 0x000ea20000000200 */
[----:B------:R-:W-:-:S02]  /*0fc0*/  IADD3 R221, R213, R0, RZ ;  /* 0x00000000d5dd7210 */ /* 0x000fc40007ffe0ff */
[----:B------:R-:W-:Y:S01]  /*0fd0*/  IADD3 R219, R215, R0, RZ ;  /* 0x00000000d7db7210 */ /* 0x000fe20007ffe0ff */
[----:B------:R-:W2:Y:S01]  /*0fe0*/  LDSM.16.M88.4 R20, [R215+0x2000] ;  /* 0x00200000d714783b */ /* 0x000ea20000000200 */
[----:B------:R-:W-:Y:S01]  /*0ff0*/  IMAD.IADD R220, R222, 0x1, R2 ;  /* 0x00000001dedc7824 */ /* 0x000fe200078e0202 */
[----:B------:R-:W-:Y:S01]  /*1000*/  ISETP.GE.AND P0, PT, R112, 0x21, PT ;  /* 0x000000217000780c */ /* 0x000fe20003f06270 */
[----:B------:R-:W-:-:S03]  /*1010*/  IMAD.IADD R218, R2, 0x1, R223 ;  /* 0x0000000102da7824 */ /* 0x000fc600078e02df */
[----:B------:R-:W-:Y:S01]  /*1020*/  LDSM.16.M88.4 R48, [R220] ;  /* 0x00000000dc30783b */ /* 0x000fe20000000200 */
[-C--:B----4-:R-:W-:Y:S08]  /*1030*/  HMMA.16816.F32 R44, R16, R12.reuse, RZ ;  /* 0x0000000c102c723c */ /* 0x090ff000000018ff */
[C---:B-1----:R-:W-:Y:S08]  /*1040*/  HMMA.16816.F32 R36, R8.reuse, R12, RZ ;  /* 0x0000000c0824723c */ /* 0x042ff000000018ff */
[-C--:B------:R-:W-:Y:S08]  /*1050*/  HMMA.16816.F32 R52, R8, R14.reuse, RZ ;  /* 0x0000000e0834723c */ /* 0x080ff000000018ff */
[----:B------:R-:W-:Y:S01]  /*1060*/  HMMA.16816.F32 R76, R16, R14, RZ ;  /* 0x0000000e104c723c */ /* 0x000fe200000018ff */
[----:B------:R-:W1:Y:S07]  /*1070*/  LDSM.16.M88.4 R12, [R221] ;  /* 0x00000000dd0c783b */ /* 0x000e6e0000000200 */
[C---:B-----5:R-:W-:Y:S08]  /*1080*/  HMMA.16816.F32 R60, R8.reuse, R28, RZ ;  /* 0x0000001c083c723c */ /* 0x060ff000000018ff */
[----:B------:R-:W-:Y:S01]  /*1090*/  HMMA.16816.F32 R40, R8, R30, RZ ;  /* 0x0000001e0828723c */ /* 0x000fe200000018ff */
[----:B------:R-:W4:Y:S07]  /*10a0*/  LDSM.16.M88.4 R8, [R221+0x2000] ;  /* 0x00200000dd08783b */ /* 0x000f2e0000000200 */
[-C--:B--2---:R-:W-:Y:S01]  /*10b0*/  HMMA.16816.F32 R64, R24, R32.reuse, R44 ;  /* 0x000000201840723c */ /* 0x084fe2000000182c */
[----:B------:R-:W-:Y:S07]  /*10c0*/  LDSM.16.M88.4 R44, [R219] ;  /* 0x00000000db2c783b */ /* 0x000fee0000000200 */
[C---:B------:R-:W-:Y:S08]  /*10d0*/  HMMA.16816.F32 R36, R20.reuse, R32, R36 ;  /* 0x000000201424723c */ /* 0x040ff00000001824 */
[C---:B------:R-:W-:Y:S01]  /*10e0*/  HMMA.16816.F32 R92, R20.reuse, R34, R52 ;  /* 0x00000022145c723c */ /* 0x040fe20000001834 */
[----:B------:R-:W2:Y:S07]  /*10f0*/  LDSM.16.M88.4 R52, [R218] ;  /* 0x00000000da34783b */ /* 0x000eae0000000200 */
[----:B------:R-:W-:Y:S01]  /*1100*/  HMMA.16816.F32 R84, R20, R58, R40 ;  /* 0x0000003a1454723c */ /* 0x000fe20000001828 */
[----:B------:R-:W5:Y:S07]  /*1110*/  LDSM.16.M88.4 R40, [R219+0x2000] ;  /* 0x00200000db28783b */ /* 0x000f6e0000000200 */
[C---:B------:R-:W-:Y:S08]  /*1120*/  HMMA.16816.F32 R68, R16.reuse, R28, RZ ;  /* 0x0000001c1044723c */ /* 0x040ff000000018ff */
[----:B------:R-:W-:Y:S01]  /*1130*/  HMMA.16816.F32 R80, R16, R30, RZ ;  /* 0x0000001e1050723c */ /* 0x000fe200000018ff */
[----:B------:R-:W3:Y:S07]  /*1140*/  LDSM.16.M88.4 R16, [R220+0x800] ;  /* 0x00080000dc10783b */ /* 0x000eee0000000200 */
[----:B------:R-:W-:Y:S08]  /*1150*/  HMMA.16816.F32 R88, R20, R56, R60 ;  /* 0x000000381458723c */ /* 0x000ff0000000183c */
[-C--:B-1----:R-:W-:Y:S01]  /*1160*/  HMMA.16816.F32 R20, R12, R48.reuse, R64 ;  /* 0x000000300c14723c */ /* 0x082fe20000001840 */
[----:B------:R-:W-:Y:S07]  /*1170*/  LDSM.16.M88.4 R64, [R3+0x9000] ;  /* 0x009000000340783b */ /* 0x000fee0000000200 */
[----:B----4-:R-:W-:Y:S01]  /*1180*/  HMMA.16816.F32 R28, R8, R48, R36 ;  /* 0x00000030081c723c */ /* 0x010fe20000001824 */
[----:B------:R-:W1:Y:S07]  /*1190*/  LDSM.16.M88.4 R36, [R213+0x4000] ;  /* 0x00400000d524783b */ /* 0x000e6e0000000200 */
[----:B------:R-:W-:Y:S01]  /*11a0*/  HMMA.16816.F32 R60, R24, R34, R76 ;  /* 0x00000022183c723c */ /* 0x000fe2000000184c */
[----:B------:R-:W-:Y:S07]  /*11b0*/  LDSM.16.M88.4 R32, [R213+0x6000] ;  /* 0x00600000d520783b */ /* 0x000fee0000000200 */
[----:B--2---:R-:W-:Y:S08]  /*11c0*/  HMMA.16816.F32 R20, R44, R52, R20 ;  /* 0x000000342c14723c */ /* 0x004ff00000001814 */
[C---:B------:R-:W-:Y:S01]  /*11d0*/  HMMA.16816.F32 R72, R24.reuse, R56, R68 ;  /* 0x000000381848723c */ /* 0x040fe20000001844 */
[----:B------:R-:W-:Y:S07]  /*11e0*/  LDSM.16.M88.4 R68, [R223+0x1000] ;  /* 0x00100000df44783b */ /* 0x000fee0000000200 */
[----:B------:R-:W-:Y:S01]  /*11f0*/  HMMA.16816.F32 R24, R24, R58, R80 ;  /* 0x0000003a1818723c */ /* 0x000fe20000001850 */
[----:B------:R-:W-:Y:S07]  /*1200*/  LDSM.16.M88.4 R56, [R218+0x1000] ;  /* 0x00100000da38783b */ /* 0x000fee0000000200 */
[----:B-----5:R-:W-:Y:S01]  /*1210*/  HMMA.16816.F32 R80, R40, R52, R28 ;  /* 0x000000342850723c */ /* 0x020fe2000000181c */
[----:B------:R-:W2:Y:S07]  /*1220*/  LDSM.16.M88.4 R28, [R215+0x4000] ;  /* 0x00400000d71c783b */ /* 0x000eae0000000200 */
[C---:B---3--:R-:W-:Y:S08]  /*1230*/  HMMA.16816.F32 R104, R8.reuse, R16, R88 ;  /* 0x000000100868723c */ /* 0x048ff00000001858 */
[-C--:B------:R-:W-:Y:S08]  /*1240*/  HMMA.16816.F32 R88, R8, R50.reuse, R92 ;  /* 0x000000320858723c */ /* 0x080ff0000000185c */
[----:B------:R-:W-:Y:S01]  /*1250*/  HMMA.16816.F32 R48, R12, R50, R60 ;  /* 0x000000320c30723c */ /* 0x000fe2000000183c */
[----:B------:R-:W-:Y:S07]  /*1260*/  LDSM.16.M88.4 R60, [R220+0x1000] ;  /* 0x00100000dc3c783b */ /* 0x000fee0000000200 */
[----:B------:R-:W-:Y:S08]  /*1270*/  HMMA.16816.F32 R108, R8, R18, R84 ;  /* 0x00000012086c723c */ /* 0x000ff00000001854 */
[----:B-1----:R-:W-:Y:S01]  /*1280*/  HMMA.16816.F32 R8, R36, R64, R20 ;  /* 0x000000402408723c */ /* 0x002fe20000001814 */
[----:B------:R-:W1:Y:S07]  /*1290*/  LDSM.16.M88.4 R20, [R221+0x4000] ;  /* 0x00400000dd14783b */ /* 0x000e6e0000000200 */
[----:B------:R-:W-:Y:S01]  /*12a0*/  HMMA.16816.F32 R76, R44, R54, R48 ;  /* 0x000000362c4c723c */ /* 0x000fe20000001830 */
[----:B------:R-:W3:Y:S07]  /*12b0*/  LDSM.16.M88.4 R48, [R218+0x800] ;  /* 0x00080000da30783b */ /* 0x000eee0000000200 */
[----:B------:R-:W-:Y:S08]  /*12c0*/  HMMA.16816.F32 R100, R12, R16, R72 ;  /* 0x000000100c64723c */ /* 0x000ff00000001848 */
[----:B--2---:R-:W-:Y:S01]  /*12d0*/  HMMA.16816.F32 R72, R28, R68, R8 ;  /* 0x000000441c48723c */ /* 0x004fe20000001808 */
[----:B------:R-:W-:Y:S07]  /*12e0*/  LDSM.16.M88.4 R8, [R219+0x6000] ;  /* 0x00600000db08783b */ /* 0x000fee0000000200 */
[----:B------:R-:W-:Y:S01]  /*12f0*/  HMMA.16816.F32 R88, R40, R54, R88 ;  /* 0x000000362858723c */ /* 0x000fe20000001858 */
[----:B------:R-:W-:Y:S07]  /*1300*/  LDSM.16.M88.4 R52, [R3+0x9800] ;  /* 0x009800000334783b */ /* 0x000fee0000000200 */
[----:B------:R-:W-:Y:S01]  /*1310*/  HMMA.16816.F32 R96, R12, R18, R24 ;  /* 0x000000120c60723c */ /* 0x000fe20000001818 */
[----:B------:R-:W2:Y:S04]  /*1320*/  LDSM.16.M88.4 R24, [R215+0x6000] ;  /* 0x00600000d718783b */ /* 0x000ea80000000200 */
[----:B------:R-:W4:Y:S03]  /*1330*/  LDSM.16.M88.4 R16, [R221+0x6000] ;  /* 0x00600000dd10783b */ /* 0x000f260000000200 */
[----:B------:R-:W-:Y:S01]  /*1340*/  HMMA.16816.F32 R80, R32, R64, R80 ;  /* 0x000000402050723c */ /* 0x000fe20000001850 */
[----:B------:R-:W5:Y:S07]  /*1350*/  LDSM.16.M88.4 R12, [R219+0x4000] ;  /* 0x00400000db0c783b */ /* 0x000f6e0000000200 */
[----:B------:R-:W-:Y:S08]  /*1360*/  HMMA.16816.F32 R84, R36, R66, R76 ;  /* 0x000000422454723c */ /* 0x000ff0000000184c */
[----:B-1----:R-:W-:Y:S08]  /*1370*/  HMMA.16816.F32 R76, R20, R60, R72 ;  /* 0x0000003c144c723c */ /* 0x002ff00000001848 */
[----:B------:R-:W-:Y:S01]  /*1380*/  HMMA.16816.F32 R72, R32, R66, R88 ;  /* 0x000000422048723c */ /* 0x000fe20000001858 */
[----:B------:R-:W1:Y:S07]  /*1390*/  LDSM.16.M88.4 R64, [R223+0x1800] ;  /* 0x00180000df40783b */ /* 0x000e6e0000000200 */
[----:B---3--:R-:W-:Y:S08]  /*13a0*/  HMMA.16816.F32 R100, R44, R48, R100 ;  /* 0x000000302c64723c */ /* 0x008ff00000001864 */
[----:B--2---:R-:W-:Y:S08]  /*13b0*/  HMMA.16816.F32 R80, R24, R68, R80 ;  /* 0x000000441850723c */ /* 0x004ff00000001850 */
[-C--:B------:R-:W-:Y:S08]  /*13c0*/  HMMA.16816.F32 R84, R28, R70.reuse, R84 ;  /* 0x000000461c54723c */ /* 0x080ff00000001854 */
[----:B------:R-:W-:Y:S08]  /*13d0*/  HMMA.16816.F32 R68, R24, R70, R72 ;  /* 0x000000461844723c */ /* 0x000ff00000001848 */
[----:B------:R-:W-:Y:S08]  /*13e0*/  HMMA.16816.F32 R96, R44, R50, R96 ;  /* 0x000000322c60723c */ /* 0x000ff00000001860 */
[C---:B------:R-:W-:Y:S08]  /*13f0*/  HMMA.16816.F32 R104, R40.reuse, R48, R104 ;  /* 0x000000302868723c */ /* 0x040ff00000001868 */
[----:B------:R-:W-:Y:S01]  /*1400*/  HMMA.16816.F32 R108, R40, R50, R108 ;  /* 0x00000032286c723c */ /* 0x000fe2000000186c */
[----:B------:R-:W2:Y:S07]  /*1410*/  LDSM.16.M88.4 R40, [R220+0x1800] ;  /* 0x00180000dc28783b */ /* 0x000eae0000000200 */
[----:B------:R-:W-:Y:S08]  /*1420*/  HMMA.16816.F32 R44, R36, R52, R100 ;  /* 0x00000034242c723c */ /* 0x000ff00000001864 */
[----:B----4-:R-:W-:Y:S08]  /*1430*/  HMMA.16816.F32 R80, R16, R60, R80 ;  /* 0x0000003c1050723c */ /* 0x010ff00000001850 */
[-C--:B------:R-:W-:Y:S08]  /*1440*/  HMMA.16816.F32 R48, R20, R62.reuse, R84 ;  /* 0x0000003e1430723c */ /* 0x080ff00000001854 */
[----:B------:R-:W-:Y:S08]  /*1450*/  HMMA.16816.F32 R72, R16, R62, R68 ;  /* 0x0000003e1048723c */ /* 0x000ff00000001844 */
[----:B-----5:R-:W-:Y:S08]  /*1460*/  HMMA.16816.F32 R92, R12, R56, R76 ;  /* 0x000000380c5c723c */ /* 0x020ff0000000184c */
[----:B------:R-:W-:Y:S01]  /*1470*/  HMMA.16816.F32 R60, R36, R54, R96 ;  /* 0x00000036243c723c */ /* 0x000fe20000001860 */
[----:B------:R-:W3:Y:S01]  /*1480*/  LDSM.16.M88.4 R36, [R218+0x1800] ;  /* 0x00180000da24783b */ /* 0x000ee20000000200 */
[----:B------:R-:W-:-:S06]  /*1490*/  DEPBAR.LE SB0, 0x0 ;  /* 0x000080000000791a */ /* 0x000fcc0000000000 */
[C---:B------:R-:W-:Y:S08]  /*14a0*/  HMMA.16816.F32 R76, R32.reuse, R52, R104 ;  /* 0x00000034204c723c */ /* 0x040ff00000001868 */
[----:B------:R-:W-:Y:S01]  /*14b0*/  HMMA.16816.F32 R32, R32, R54, R108 ;  /* 0x000000362020723c */ /* 0x000fe2000000186c */
[----:B------:R-:W-:-:S04]  /*14c0*/  FMUL.FTZ R2, R92, c[0x0][0x2ec] ;  /* 0x0000bb005c027a20 */ /* 0x000fc80000410000 */
[----:B------:R4:W2:Y:S03]  /*14d0*/  MUFU.TANH R87, R2 ;  /* 0x0000000200577308 */ /* 0x0008a60000002400 */
[----:B-1----:R-:W-:Y:S08]  /*14e0*/  HMMA.16816.F32 R44, R28, R64, R44 ;  /* 0x000000401c2c723c */ /* 0x002ff0000000182c */
[----:B------:R-:W-:Y:S01]  /*14f0*/  HMMA.16816.F32 R88, R8, R56, R80 ;  /* 0x000000380858723c */ /* 0x000fe20000001850 */
[----:B----4-:R-:W-:-:S07]  /*1500*/  FMUL.FTZ R2, R93, c[0x0][0x2ec] ;  /* 0x0000bb005d027a20 */ /* 0x010fce0000410000 */
[----:B------:R-:W-:Y:S01]  /*1510*/  HMMA.16816.F32 R28, R28, R66, R60 ;  /* 0x000000421c1c723c */ /* 0x000fe2000000183c */
[----:B------:R1:W4:Y:S07]  /*1520*/  MUFU.TANH R86, R2 ;  /* 0x0000000200567308 */ /* 0x00032e0000002400 */
[C---:B------:R-:W-:Y:S08]  /*1530*/  HMMA.16816.F32 R68, R24.reuse, R64, R76 ;  /* 0x000000401844723c */ /* 0x040ff0000000184c */
[----:B------:R-:W-:Y:S01]  /*1540*/  HMMA.16816.F32 R32, R24, R66, R32 ;  /* 0x000000421820723c */ /* 0x000fe20000001820 */
[----:B-1----:R-:W-:-:S04]  /*1550*/  FMUL.FTZ R2, R94, c[0x0][0x2ec] ;  /* 0x0000bb005e027a20 */ /* 0x002fc80000410000 */
[----:B------:R1:W1:Y:S03]  /*1560*/  MUFU.TANH R93, R2 ;  /* 0x00000002005d7308 */ /* 0x0002660000002400 */
[----:B------:R-:W-:Y:S08]  /*1570*/  HMMA.16816.F32 R80, R12, R58, R48 ;  /* 0x0000003a0c50723c */ /* 0x000ff00000001830 */
[----:B--2---:R-:W-:Y:S01]  /*1580*/  HMMA.16816.F32 R48, R20, R40, R44 ;  /* 0x000000281430723c */ /* 0x004fe2000000182c */
[----:B-1----:R-:W-:-:S07]  /*1590*/  FMUL.FTZ R2, R95, c[0x0][0x2ec] ;  /* 0x0000bb005f027a20 */ /* 0x002fce0000410000 */
[----:B------:R-:W-:Y:S01]  /*15a0*/  HMMA.16816.F32 R72, R8, R58, R72 ;  /* 0x0000003a0848723c */ /* 0x000fe20000001848 */
[----:B------:R1:W2:Y:S07]  /*15b0*/  MUFU.TANH R92, R2 ;  /* 0x00000002005c7308 */ /* 0x0002ae0000002400 */
[----:B------:R-:W-:Y:S01]  /*15c0*/  HMMA.16816.F32 R20, R20, R42, R28 ;  /* 0x0000002a1414723c */ /* 0x000fe2000000181c */
[----:B------:R-:W-:Y:S02]  /*15d0*/  FMUL.FTZ R81, R81, c[0x0][0x2ec] ;  /* 0x0000bb0051517a20 */ /* 0x000fe40000410000 */
[----:B------:R-:W-:-:S02]  /*15e0*/  FMUL.FTZ R82, R82, c[0x0][0x2ec] ;  /* 0x0000bb0052527a20 */ /* 0x000fc40000410000 */
[----:B------:R-:W-:Y:S02]  /*15f0*/  FMUL.FTZ R83, R83, c[0x0][0x2ec] ;  /* 0x0000bb0053537a20 */ /* 0x000fe40000410000 */
[----:B------:R-:W2:Y:S01]  /*1600*/  MUFU.TANH R81, R81 ;  /* 0x0000005100517308 */ /* 0x000ea20000002400 */
[----:B------:R-:W-:Y:S01]  /*1610*/  HMMA.16816.F32 R44, R16, R40, R68 ;  /* 0x00000028102c723c */ /* 0x000fe20000001844 */
[----:B-1----:R-:W-:-:S06]  /*1620*/  FMUL.FTZ R2, R88, c[0x0][0x2ec] ;  /* 0x0000bb0058027a20 */ /* 0x002fcc0000410000 */
[----:B------:R1:W1:Y:S01]  /*1630*/  MUFU.TANH R84, R2 ;  /* 0x0000000200547308 */ /* 0x0002620000002400 */
[----:B------:R-:W-:Y:S01]  /*1640*/  HMMA.16816.F32 R16, R16, R42, R32 ;  /* 0x0000002a1010723c */ /* 0x000fe20000001820 */
[----:B------:R-:W-:Y:S02]  /*1650*/  FMUL.FTZ R72, R72, c[0x0][0x2ec] ;  /* 0x0000bb0048487a20 */ /* 0x000fe40000410000 */
[----:B------:R-:W-:-:S04]  /*1660*/  FMUL.FTZ R73, R73, c[0x0][0x2ec] ;  /* 0x0000bb0049497a20 */ /* 0x000fc80000410000 */
[----:B------:R-:W2:Y:S01]  /*1670*/  MUFU.TANH R82, R82 ;  /* 0x0000005200527308 */ /* 0x000ea20000002400 */
[----:B---3--:R-:W-:Y:S01]  /*1680*/  HMMA.16816.F32 R48, R12, R36, R48 ;  /* 0x000000240c30723c */ /* 0x008fe20000001830 */
[----:B-1----:R-:W-:-:S07]  /*1690*/  FMUL.FTZ R2, R89, c[0x0][0x2ec] ;  /* 0x0000bb0059027a20 */ /* 0x002fce0000410000 */
[----:B------:R-:W-:Y:S01]  /*16a0*/  HMMA.16816.F32 R12, R12, R38, R20 ;  /* 0x000000260c0c723c */ /* 0x000fe20000001814 */
[----:B------:R-:W1:Y:S07]  /*16b0*/  MUFU.TANH R65, R83 ;  /* 0x0000005300417308 */ /* 0x000e6e0000002400 */
[C---:B------:R-:W-:Y:S01]  /*16c0*/  HMMA.16816.F32 R24, R8.reuse, R36, R44 ;  /* 0x000000240818723c */ /* 0x040fe2000000182c */
[----:B------:R3:W1:Y:S07]  /*16d0*/  MUFU.TANH R56, R2 ;  /* 0x0000000200387308 */ /* 0x00066e0000002400 */
[----:B------:R-:W-:Y:S01]  /*16e0*/  HMMA.16816.F32 R8, R8, R38, R16 ;  /* 0x000000260808723c */ /* 0x000fe20000001810 */
[----:B------:R-:W-:Y:S01]  /*16f0*/  FMUL.FTZ R48, R48, c[0x0][0x2ec] ;  /* 0x0000bb0030307a20 */ /* 0x000fe20000410000 */
[----:B------:R-:W1:Y:S01]  /*1700*/  MUFU.TANH R72, R72 ;  /* 0x0000004800487308 */ /* 0x000e620000002400 */
[----:B------:R-:W-:-:S02]  /*1710*/  FMUL.FTZ R49, R49, c[0x0][0x2ec] ;  /* 0x0000bb0031317a20 */ /* 0x000fc40000410000 */
[----:B------:R-:W-:-:S03]  /*1720*/  FMUL.FTZ R50, R50, c[0x0][0x2ec] ;  /* 0x0000bb0032327a20 */ /* 0x000fc60000410000 */
[----:B------:R-:W-:Y:S02]  /*1730*/  FMUL.FTZ R14, R14, c[0x0][0x2ec] ;  /* 0x0000bb000e0e7a20 */ /* 0x000fe40000410000 */
[----:B---3--:R-:W-:Y:S01]  /*1740*/  FMUL.FTZ R2, R90, c[0x0][0x2ec] ;  /* 0x0000bb005a027a20 */ /* 0x008fe20000410000 */
[----:B------:R-:W3:Y:S01]  /*1750*/  MUFU.TANH R70, R48 ;  /* 0x0000003000467308 */ /* 0x000ee20000002400 */
[----:B------:R-:W-:Y:S02]  /*1760*/  FMUL.FTZ R15, R15, c[0x0][0x2ec] ;  /* 0x0000bb000f0f7a20 */ /* 0x000fe40000410000 */
[----:B------:R-:W-:Y:S02]  /*1770*/  FMUL.FTZ R12, R12, c[0x0][0x2ec] ;  /* 0x0000bb000c0c7a20 */ /* 0x000fe40000410000 */
[----:B------:R-:W-:Y:S02]  /*1780*/  FMUL.FTZ R24, R24, c[0x0][0x2ec] ;  /* 0x0000bb0018187a20 */ /* 0x000fe40000410000 */
[----:B------:R-:W-:Y:S01]  /*1790*/  FMUL.FTZ R25, R25, c[0x0][0x2ec] ;  /* 0x0000bb0019197a20 */ /* 0x000fe20000410000 */
[----:B------:R5:W1:Y:S01]  /*17a0*/  MUFU.TANH R64, R2 ;  /* 0x0000000200407308 */ /* 0x000a620000002400 */
        /* <DEDUP_REMOVED lines=8> */
[----:B-----5:R-:W-:Y:S01]  /*1830*/  FMUL.FTZ R2, R91, c[0x0][0x2ec] ;  /* 0x0000bb005b027a20 */ /* 0x020fe20000410000 */
        /* <DEDUP_REMOVED lines=18> */
[----:B------:R1:W1:Y:S01]  /*1960*/  MUFU.TANH R51, R27 ;  /* 0x0000001b00337308 */ /* 0x0002620000002400 */
[----:B-----5:R-:W-:-:S07]  /*1970*/  LOP3.LUT R2, R115, 0xffffffe0, RZ, 0xc0, !PT ;  /* 0xffffffe073027812 */ /* 0x020fce00078ec0ff */
[----:B------:R1:W1:Y:S01]  /*1980*/  MUFU.TANH R15, R8 ;  /* 0x00000008000f7308 */ /* 0x0002620000002400 */
[----:B------:R-:W-:Y:S02]  /*1990*/  IADD3 R3, -R2, R116, RZ ;  /* 0x0000007402037210 */ /* 0x000fe40007ffe1ff */
[----:B------:R-:W-:-:S03]  /*19a0*/  LOP3.LUT R2, R113, R114, RZ, 0xfc, !PT ;  /* 0x0000007271027212 */ /* 0x000fc600078efcff */
[----:B------:R1:W-:Y:S02]  /*19b0*/  STL [R1+0x20], R3 ;  /* 0x0000200301007387 */ /* 0x0003e40000100800 */
[----:B------:R1:W1:Y:S08]  /*19c0*/  MUFU.TANH R14, R9 ;  /* 0x00000009000e7308 */ /* 0x0002700000002400 */
[----:B------:R1:W1:Y:S08]  /*19d0*/  MUFU.TANH R52, R10 ;  /* 0x0000000a00347308 */ /* 0x0002700000002400 */
[----:B------:R1:W1:Y:S01]  /*19e0*/  MUFU.TANH R53, R11 ;  /* 0x0000000b00357308 */ /* 0x0002620000002400 */
[----:B------:R-:W-:Y:S06]  /*19f0*/  BAR.SYNC.DEFER_BLOCKING 0x0 ;  /* 0x0000000000007b1d */ /* 0x000fec0000010000 */
[----:B------:R-:W-:Y:S05]  /*1a00*/  @!P0 BRA `(.L_x_1484) ;  /* 0x0000015000008947 */ /* 0x000fea0003800000 */
[----:B-1234-:R-:W-:Y:S01]  /*1a10*/  LEA.HI.SX32 R8, R228, 0xfffffffe, 0x1b ;  /* 0xfffffffee4087811 */ /* 0x01efe200078fdaff */
        /* <DEDUP_REMOVED lines=20> */
.L_x_1484:
[----:B-1234-:R-:W-:Y:S02]  /*1b60*/  FMNMX.FTZ R3, R84, R56, !PT ;  /* 0x0000003854037209 */ /* 0x01efe40007810000 */
        /* <DEDUP_REMOVED lines=14> */
[----:B------:R-:W1:Y:S01]  /*1c50*/  SHFL.BFLY PT, R6, R3, 0x2, 0x1f ;  /* 0x0c401f0003067f89 */ /* 0x000e6200000e0000 */
[----:B------:R-:W-:-:S04]  /*1c60*/  SHF.L.U32 R212, R2, 0x1, RZ ;  /* 0x0000000102d47819 */ /* 0x000fc800000006ff */
[-C--:B------:R-:W-:Y:S01]  /*1c70*/  IADD3 R214, R4, R212.reuse, RZ ;  /* 0x000000d404d67210 */ /* 0x080fe20007ffe0ff */
[----:B------:R-:W-:Y:S01]  /*1c80*/  LDSM.16.MT88.4 R36, [R212+0xa000] ;  /* 0x00a00000d424783b */ /* 0x000fe20000004200 */
[C---:B------:R-:W-:Y:S02]  /*1c90*/  IADD3 R217, R0.reuse, R212, RZ ;  /* 0x000000d400d97210 */ /* 0x040fe40007ffe0ff */
[----:B------:R-:W-:Y:S01]  /*1ca0*/  IADD3 R216, R0, R214, RZ ;  /* 0x000000d600d87210 */ /* 0x000fe20007ffe0ff */
        /* <DEDUP_REMOVED lines=15> */
[----:B------:R-:W-:Y:S02]  /*1da0*/  FMNMX.FTZ R3, R76, R7, !PT ;  /* 0x000000074c037209 */ /* 0x000fe40007810000 */
[C---:B------:R-:W-:Y:S01]  /*1db0*/  FSETP.NEU.FTZ.AND P1, PT, R134.reuse, -INF , PT ;  /* 0xff8000008600780b */ /* 0x040fe20003f3d000 */
[----:B------:R-:W-:Y:S01]  /*1dc0*/  FMUL.FTZ R13, R134, c[0x0][0x23c] ;  /* 0x00008f00860d7a20 */ /* 0x000fe20000410000 */
[----:B------:R-:W-:Y:S01]  /*1dd0*/  FMNMX.FTZ R3, R81, R3, !PT ;  /* 0x0000000351037209 */ /* 0x000fe20007810000 */
[----:B------:R-:W-:Y:S03]  /*1de0*/  LDSM.16.MT88.4 R172, [R214+0xa800] ;  /* 0x00a80000d6ac783b */ /* 0x000fe60000004200 */
[----:B------:R-:W-:Y:S02]  /*1df0*/  FSEL R13, R13, RZ, P1 ;  /* 0x000000ff0d0d7208 */ /* 0x000fe40000800000 */
[----:B------:R-:W-:-:S03]  /*1e00*/  FMNMX.FTZ R6, R70, R3, !PT ;  /* 0x0000000346067209 */ /* 0x000fc60007810000 */
[--C-:B------:R-:W-:Y:S01]  /*1e10*/  FFMA.FTZ R3, R84, c[0x0][0x23c], -R13.reuse ;  /* 0x00008f0054037a23 */ /* 0x100fe2000001080d */
[----:B------:R-:W-:Y:S01]  /*1e20*/  FMNMX.FTZ R6, R71, R6, !PT ;  /* 0x0000000647067209 */ /* 0x000fe20007810000 */
[----:B------:R-:W-:Y:S02]  /*1e30*/  FFMA.FTZ R8, R56, c[0x0][0x23c], -R13 ;  /* 0x00008f0038087a23 */ /* 0x000fe4000001080d */
[----:B------:R2:W-:Y:S01]  /*1e40*/  MUFU.EX2 R244, R3 ;  /* 0x0000000300f47308 */ /* 0x0005e20000000800 */
[----:B------:R-:W-:-:S04]  /*1e50*/  FMNMX.FTZ R6, R54, R6, !PT ;  /* 0x0000000636067209 */ /* 0x000fc80007810000 */
[----:B------:R-:W-:-:S03]  /*1e60*/  FMNMX.FTZ R6, R55, R6, !PT ;  /* 0x0000000637067209 */ /* 0x000fc60007810000 */
[----:B------:R3:W-:Y:S01]  /*1e70*/  MUFU.EX2 R242, R8 ;  /* 0x0000000800f27308 */ /* 0x0007e20000000800 */
[----:B--2---:R-:W-:-:S04]  /*1e80*/  FMNMX.FTZ R3, R93, R92, !PT ;  /* 0x0000005c5d037209 */ /* 0x004fc80007810000 */
[----:B------:R-:W-:Y:S02]  /*1e90*/  FMNMX.FTZ R7, R82, R3, !PT ;  /* 0x0000000352077209 */ /* 0x000fe40007810000 */
[----:B-1----:R-:W-:Y:S02]  /*1ea0*/  FMNMX.FTZ R3, R5, R9, !PT ;  /* 0x0000000905037209 */ /* 0x002fe40007810000 */
[----:B------:R-:W-:Y:S01]  /*1eb0*/  FMNMX.FTZ R5, R65, R7, !PT ;  /* 0x0000000741057209 */ /* 0x000fe20007810000 */
[----:B---3--:R-:W1:Y:S01]  /*1ec0*/  SHFL.BFLY PT, R8, R6, 0x2, 0x1f ;  /* 0x0c401f0006087f89 */ /* 0x008e6200000e0000 */
[----:B------:R-:W-:Y:S01]  /*1ed0*/  FFMA.FTZ R7, R72, c[0x0][0x23c], -R13 ;  /* 0x00008f0048077a23 */ /* 0x000fe2000001080d */
[C---:B------:R-:W-:Y:S01]  /*1ee0*/  FSETP.NEU.FTZ.AND P1, PT, R3.reuse, -INF , PT ;  /* 0xff8000000300780b */ /* 0x040fe20003f3d000 */
[----:B------:R-:W-:Y:S01]  /*1ef0*/  FMUL.FTZ R12, R3, c[0x0][0x23c] ;  /* 0x00008f00030c7a20 */ /* 0x000fe20000410000 */
[----:B------:R-:W-:Y:S01]  /*1f00*/  FMNMX.FTZ R5, R100, R5, !PT ;  /* 0x0000000564057209 */ /* 0x000fe20007810000 */
[----:B------:R2:W-:Y:S03]  /*1f10*/  MUFU.EX2 R241, R7 ;  /* 0x0000000700f17308 */ /* 0x0005e60000000800 */
[----:B------:R-:W-:-:S02]  /*1f20*/  FMNMX.FTZ R5, R85, R5, !PT ;  /* 0x0000000555057209 */ /* 0x000fc40007810000 */
[----:B------:R-:W-:Y:S02]  /*1f30*/  FSEL R12, R12, RZ, P1 ;  /* 0x000000ff0c0c7208 */ /* 0x000fe40000800000 */
[----:B------:R-:W-:-:S03]  /*1f40*/  FMNMX.FTZ R5, R68, R5, !PT ;  /* 0x0000000544057209 */ /* 0x000fc60007810000 */
[--C-:B------:R-:W-:Y:S01]  /*1f50*/  FFMA.FTZ R4, R57, c[0x0][0x23c], -R12.reuse ;  /* 0x00008f0039047a23 */ /* 0x100fe2000001080c */
[----:B------:R-:W-:Y:S01]  /*1f60*/  FMNMX.FTZ R5, R69, R5, !PT ;  /* 0x0000000545057209 */ /* 0x000fe20007810000 */
[----:B------:R-:W-:Y:S02]  /*1f70*/  FFMA.FTZ R0, R40, c[0x0][0x23c], -R12 ;  /* 0x00008f0028007a23 */ /* 0x000fe4000001080c */
[----:B------:R3:W-:Y:S01]  /*1f80*/  MUFU.EX2 R237, R4 ;  /* 0x0000000400ed7308 */ /* 0x0007e20000000800 */
[----:B--2---:R-:W-:Y:S01]  /*1f90*/  FFMA.FTZ R7, R73, c[0x0][0x23c], -R13 ;  /* 0x00008f0049077a23 */ /* 0x004fe2000001080d */
[----:B-1----:R-:W-:-:S06]  /*1fa0*/  FMNMX.FTZ R2, R6, R8, !PT ;  /* 0x0000000806027209 */ /* 0x002fcc0007810000 */
[----:B------:R1:W2:Y:S01]  /*1fb0*/  MUFU.EX2 R243, R7 ;  /* 0x0000000700f37308 */ /* 0x0002a20000000800 */
[----:B------:R-:W4:Y:S01]  /*1fc0*/  SHFL.BFLY PT, R136, R2, 0x1, 0x1f ;  /* 0x0c201f0002887f89 */ /* 0x000f2200000e0000 */
[----:B---3--:R-:W-:-:S06]  /*1fd0*/  FFMA.FTZ R4, R41, c[0x0][0x23c], -R12 ;  /* 0x00008f0029047a23 */ /* 0x008fcc000001080c */
[----:B------:R3:W-:Y:S01]  /*1fe0*/  MUFU.EX2 R240, R0 ;  /* 0x0000000000f07308 */ /* 0x0007e20000000800 */
[----:B------:R-:W-:Y:S01]  /*1ff0*/  LDSM.16.MT88.4 R40, [R217+0xb000] ;  /* 0x00b00000d928783b */ /* 0x000fe20000004200 */
[----:B-1----:R-:W-:-:S06]  /*2000*/  FFMA.FTZ R7, R64, c[0x0][0x23c], -R12 ;  /* 0x00008f0040077a23 */ /* 0x002fcc000001080c */
[----:B------:R1:W-:Y:S01]  /*2010*/  MUFU.EX2 R238, R4 ;  /* 0x0000000400ee7308 */ /* 0x0003e20000000800 */
[----:B--2---:R-:W-:-:S07]  /*2020*/  F2FP.PACK_AB R6, R243, R241 ;  /* 0x000000f1f306723e */ /* 0x004fce00000000ff */
[----:B------:R2:W5:Y:S01]  /*2030*/  MUFU.EX2 R239, R7 ;  /* 0x0000000700ef7308 */ /* 0x0005620000000800 */
[----:B----4-:R-:W-:-:S04]  /*2040*/  FMNMX.FTZ R136, R2, R136, !PT ;  /* 0x0000008802887209 */ /* 0x010fc80007810000 */
[C---:B------:R-:W-:Y:S01]  /*2050*/  FSETP.NEU.FTZ.AND P1, PT, R136.reuse, -INF , PT ;  /* 0xff8000008800780b */ /* 0x040fe20003f3d000 */
[----:B---3--:R-:W-:Y:S01]  /*2060*/  FMUL.FTZ R0, R136, c[0x0][0x23c] ;  /* 0x00008f0088007a20 */ /* 0x008fe20000410000 */
[----:B-1----:R-:W-:-:S04]  /*2070*/  F2FP.PACK_AB R4, R242, R244 ;  /* 0x000000f4f204723e */ /* 0x002fc800000000ff */
[----:B------:R-:W-:Y:S01]  /*2080*/  FSEL R0, R0, RZ, P1 ;  /* 0x000000ff00007208 */ /* 0x000fe20000800000 */
[----:B--2---:R-:W1:Y:S04]  /*2090*/  SHFL.BFLY PT, R7, R5, 0x2, 0x1f ;  /* 0x0c401f0005077f89 */ /* 0x004e6800000e0000 */
[----:B------:R-:W-:-:S04]  /*20a0*/  FFMA.FTZ R2, R87, c[0x0][0x23c], -R0 ;  /* 0x00008f0057027a23 */ /* 0x000fc80000010800 */
[----:B------:R2:W-:Y:S02]  /*20b0*/  MUFU.EX2 R234, R2 ;  /* 0x0000000200ea7308 */ /* 0x0005e40000000800 */
[----:B--2---:R-:W-:Y:S01]  /*20c0*/  FFMA.FTZ R2, R86, c[0x0][0x23c], -R0 ;  /* 0x00008f0056027a23 */ /* 0x004fe20000010800 */
[----:B-1----:R-:W-:-:S05]  /*20d0*/  FMNMX.FTZ R8, R7, R5, !PT ;  /* 0x0000000507087209 */ /* 0x002fca0007810000 */
[----:B------:R1:W-:Y:S01]  /*20e0*/  MUFU.EX2 R232, R2 ;  /* 0x0000000200e87308 */ /* 0x0003e20000000800 */
[----:B-----5:R-:W-:Y:S02]  /*20f0*/  F2FP.PACK_AB R5, R237, R239 ;  /* 0x000000efed05723e */ /* 0x020fe400000000ff */
[----:B------:R-:W-:Y:S01]  /*2100*/  F2FP.PACK_AB R7, R240, R238 ;  /* 0x000000eef007723e */ /* 0x000fe200000000ff */
[----:B------:R-:W2:Y:S06]  /*2110*/  SHFL.BFLY PT, R9, R8, 0x1, 0x1f ;  /* 0x0c201f0008097f89 */ /* 0x000eac00000e0000 */
[C---:B------:R-:W-:Y:S08]  /*2120*/  HMMA.16816.F32 R144, R4.reuse, R36, RZ ;  /* 0x000000240490723c */ /* 0x040ff000000018ff */
[C---:B------:R-:W-:Y:S08]  /*2130*/  HMMA.16816.F32 R164, R4.reuse, R28, RZ ;  /* 0x0000001c04a4723c */ /* 0x040ff000000018ff */
[----:B------:R-:W-:Y:S01]  /*2140*/  HMMA.16816.F32 R56, R4, R24, RZ ;  /* 0x000000180438723c */ /* 0x000fe200000018ff */
[----:B--2---:R-:W-:Y:S01]  /*2150*/  FMNMX.FTZ R135, R8, R9, !PT ;  /* 0x0000000908877209 */ /* 0x004fe20007810000 */
[----:B------:R-:W-:-:S03]  /*2160*/  FFMA.FTZ R8, R76, c[0x0][0x23c], -R0 ;  /* 0x00008f004c087a23 */ /* 0x000fc60000010800 */
[C---:B------:R-:W-:Y:S01]  /*2170*/  FSETP.NEU.FTZ.AND P1, PT, R135.reuse, -INF , PT ;  /* 0xff8000008700780b */ /* 0x040fe20003f3d000 */
[----:B-1----:R-:W-:Y:S01]  /*2180*/  FMUL.FTZ R2, R135, c[0x0][0x23c] ;  /* 0x00008f0087027a20 */ /* 0x002fe20000410000 */
[----:B------:R1:W-:Y:S01]  /*2190*/  MUFU.EX2 R235, R8 ;  /* 0x0000000800eb7308 */ /* 0x0003e20000000800 */
[----:B------:R-:W-:Y:S03]  /*21a0*/  HMMA.16816.F32 R60, R4, R20, RZ ;  /* 0x00000014043c723c */ /* 0x000fe600000018ff */
[----:B------:R-:W-:-:S05]  /*21b0*/  FSEL R2, R2, RZ, P1 ;  /* 0x000000ff02027208 */ /* 0x000fca0000800000 */
        /* <DEDUP_REMOVED lines=15> */
[C---:B------:R-:W-:Y:S01]  /*22b0*/  HMMA.16816.F32 R108, R4.reuse, R18, RZ ;  /* 0x00000012046c723c */ /* 0x040fe200000018ff */
[--C-:B-1----:R-:W-:Y:S01]  /*22c0*/  FFMA.FTZ R8, R82, c[0x0][0x23c], -R2.reuse ;  /* 0x00008f0052087a23 */ /* 0x102fe20000010802 */
[----:B--2---:R-:W-:Y:S01]  /*22d0*/  F2FP.PACK_AB R9, R229, R231 ;  /* 0x000000e7e509723e */ /* 0x004fe200000000ff */
[----:B------:R-:W-:Y:S02]  /*22e0*/  LDSM.16.MT88.4 R80, [R212+0xb800] ;  /* 0x00b80000d450783b */ /* 0x000fe40000004200 */
[----:B------:R1:W-:Y:S03]  /*22f0*/  MUFU.EX2 R230, R8 ;  /* 0x0000000800e67308 */ /* 0x0003e60000000800 */
[C---:B------:R-:W-:Y:S08]  /*2300*/  HMMA.16816.F32 R128, R4.reuse, R34, RZ ;  /* 0x000000220480723c */ /* 0x040ff000000018ff */
[----:B------:R-:W-:Y:S01]  /*2310*/  HMMA.16816.F32 R148, R4, R42, RZ ;  /* 0x0000002a0494723c */ /* 0x000fe200000018ff */
[----:B-1----:R-:W-:-:S07]  /*2320*/  FFMA.FTZ R8, R65, c[0x0][0x23c], -R2 ;  /* 0x00008f0041087a23 */ /* 0x002fce0000010802 */
[----:B------:R-:W-:Y:S01]  /*2330*/  HMMA.16816.F32 R140, R4, R46, RZ ;  /* 0x0000002e048c723c */ /* 0x000fe200000018ff */
[----:B------:R-:W-:Y:S01]  /*2340*/  LDSM.16.MT88.4 R64, [R216+0xa800] ;  /* 0x00a80000d840783b */ /* 0x000fe20000004200 */
[----:B------:R1:W2:Y:S05]  /*2350*/  MUFU.EX2 R233, R8 ;  /* 0x0000000800e97308 */ /* 0x0002aa0000000800 */
[----:B------:R-:W-:Y:S02]  /*2360*/  FFMA.FTZ R4, R50, c[0x0][0x23c], -R13 ;  /* 0x00008f0032047a23 */ /* 0x000fe4000001080d */
[----:B------:R-:W-:Y:S02]  /*2370*/  FADD.FTZ R6, R244, R242 ;  /* 0x000000f2f4067221 */ /* 0x000fe40000010000 */
[----:B------:R3:W-:Y:S01]  /*2380*/  MUFU.EX2 R211, R4 ;  /* 0x0000000400d37308 */ /* 0x0007e20000000800 */
[----:B------:R-:W-:-:S02]  /*2390*/  FADD.FTZ R7, R239, R237 ;  /* 0x000000edef077221 */ /* 0x000fc40000010000 */
[----:B------:R-:W-:Y:S02]  /*23a0*/  FADD.FTZ R6, R241, R6 ;  /* 0x00000006f1067221 */ /* 0x000fe40000010000 */
[----:B------:R-:W-:Y:S01]  /*23b0*/  FADD.FTZ R7, R238, R7 ;  /* 0x00000007ee077221 */ /* 0x000fe20000010000 */
[----:B-1----:R-:W-:Y:S02]  /*23c0*/  F2FP.PACK_AB R8, R232, R234 ;  /* 0x000000eae808723e */ /* 0x002fe400000000ff */
[----:B--2---:R-:W-:Y:S01]  /*23d0*/  F2FP.PACK_AB R11, R233, R230 ;  /* 0x000000e6e90b723e */ /* 0x004fe200000000ff */
[----:B---3--:R-:W-:-:S06]  /*23e0*/  FFMA.FTZ R4, R48, c[0x0][0x23c], -R13 ;  /* 0x00008f0030047a23 */ /* 0x008fcc000001080d */
        /* <DEDUP_REMOVED lines=21> */
[----:B------:R-:W1:Y:S01]  /*2540*/  LDSM.16.MT88.4 R48, [R217+0xa800] ;  /* 0x00a80000d930783b */ /* 0x000e620000004200 */
[----:B------:R2:W3:Y:S06]  /*2550*/  MUFU.EX2 R207, R4 ;  /* 0x0000000400cf7308 */ /* 0x0004ec0000000800 */
[C---:B------:R-:W-:Y:S08]  /*2560*/  HMMA.16816.F32 R180, R8.reuse, R34, RZ ;  /* 0x0000002208b4723c */ /* 0x040ff000000018ff */
[----:B------:R-:W-:Y:S01]  /*2570*/  HMMA.16816.F32 R16, R8, R40, RZ ;  /* 0x000000280810723c */ /* 0x000fe200000018ff */
[----:B--2---:R-:W-:Y:S01]  /*2580*/  FFMA.FTZ R4, R52, c[0x0][0x23c], -R12 ;  /* 0x00008f0034047a23 */ /* 0x004fe2000001080c */
[----:B---3--:R-:W-:-:S03]  /*2590*/  F2FP.PACK_AB R125, R207, R208 ;  /* 0x000000d0cf7d723e */ /* 0x008fc600000000ff */
[----:B------:R2:W-:Y:S03]  /*25a0*/  MUFU.EX2 R206, R4 ;  /* 0x0000000400ce7308 */ /* 0x0005e60000000800 */
[C---:B------:R-:W-:Y:S08]  /*25b0*/  HMMA.16816.F32 R116, R8.reuse, R44, RZ ;  /* 0x0000002c0874723c */ /* 0x040ff000000018ff */
[----:B------:R-:W-:Y:S01]  /*25c0*/  HMMA.16816.F32 R32, R8, R46, RZ ;  /* 0x0000002e0820723c */ /* 0x000fe200000018ff */
[----:B--2---:R-:W-:-:S07]  /*25d0*/  FFMA.FTZ R4, R53, c[0x0][0x23c], -R12 ;  /* 0x00008f0035047a23 */ /* 0x004fce000001080c */
[----:B------:R-:W-:Y:S01]  /*25e0*/  HMMA.16816.F32 R12, R8, R42, RZ ;  /* 0x0000002a080c723c */ /* 0x000fe200000018ff */
[----:B------:R-:W2:Y:S01]  /*25f0*/  LDSM.16.MT88.4 R8, [R216+0xb800] ;  /* 0x00b80000d808783b */ /* 0x000ea20000004200 */
[----:B------:R3:W4:Y:S02]  /*2600*/  MUFU.EX2 R250, R4 ;  /* 0x0000000400fa7308 */ /* 0x0007240000000800 */
[----:B---3--:R-:W-:Y:S01]  /*2610*/  FFMA.FTZ R4, R70, c[0x0][0x23c], -R0 ;  /* 0x00008f0046047a23 */ /* 0x008fe20000010800 */
[----:B----4-:R-:W-:-:S05]  /*2620*/  F2FP.PACK_AB R127, R250, R206 ;  /* 0x000000cefa7f723e */ /* 0x010fca00000000ff */
[----:B------:R3:W-:Y:S02]  /*2630*/  MUFU.EX2 R205, R4 ;  /* 0x0000000400cd7308 */ /* 0x0007e40000000800 */
[C---:B-1----:R-:W-:Y:S08]  /*2640*/  HMMA.16816.F32 R40, R124.reuse, R48, R56 ;  /* 0x000000307c28723c */ /* 0x042ff00000001838 */
[----:B------:R-:W-:Y:S01]  /*2650*/  HMMA.16816.F32 R56, R124, R64, R60 ;  /* 0x000000407c38723c */ /* 0x000fe2000000183c */
[----:B---3--:R-:W-:-:S04]  /*2660*/  FFMA.FTZ R4, R71, c[0x0][0x23c], -R0 ;  /* 0x00008f0047047a23 */ /* 0x008fc80000010800 */
[----:B------:R1:W3:Y:S03]  /*2670*/  MUFU.EX2 R204, R4 ;  /* 0x0000000400cc7308 */ /* 0x0002e60000000800 */
[C---:B------:R-:W-:Y:S08]  /*2680*/  HMMA.16816.F32 R60, R124.reuse, R66, R92 ;  /* 0x000000427c3c723c */ /* 0x040ff0000000185c */
[----:B------:R-:W-:Y:S01]  /*2690*/  HMMA.16816.F32 R92, R124, R98, R128 ;  /* 0x000000627c5c723c */ /* 0x000fe20000001880 */
[----:B-1----:R-:W-:-:S06]  /*26a0*/  FFMA.FTZ R4, R54, c[0x0][0x23c], -R0 ;  /* 0x00008f0036047a23 */ /* 0x002fcc0000010800 */
[----:B---3--:R-:W-:Y:S01]  /*26b0*/  F2FP.PACK_AB R128, R204, R205 ;  /* 0x000000cdcc80723e */ /* 0x008fe200000000ff */
[----:B------:R-:W-:Y:S01]  /*26c0*/  FFMA.FTZ R0, R55, c[0x0][0x23c], -R0 ;  /* 0x00008f0037007a23 */ /* 0x000fe20000010800 */
[C---:B------:R-:W-:Y:S01]  /*26d0*/  HMMA.16816.F32 R44, R124.reuse, R50, R76 ;  /* 0x000000327c2c723c */ /* 0x040fe2000000184c */
[----:B------:R-:W-:Y:S07]  /*26e0*/  MUFU.EX2 R139, R4 ;  /* 0x00000004008b7308 */ /* 0x000fee0000000800 */
[C---:B------:R-:W-:Y:S01]  /*26f0*/  HMMA.16816.F32 R76, R124.reuse, R82, R108 ;  /* 0x000000527c4c723c */ /* 0x040fe2000000186c */
[----:B------:R1:W3:Y:S07]  /*2700*/  MUFU.EX2 R138, R0 ;  /* 0x00000000008a7308 */ /* 0x0002ee0000000800 */
[C---:B------:R-:W-:Y:S08]  /*2710*/  HMMA.16816.F32 R108, R124.reuse, R114, R148 ;  /* 0x000000727c6c723c */ /* 0x040ff00000001894 */
[----:B------:R-:W-:Y:S01]  /*2720*/  HMMA.16816.F32 R144, R124, R156, R144 ;  /* 0x0000009c7c90723c */ /* 0x000fe20000001890 */
[----:B-1----:R-:W-:Y:S01]  /*2730*/  FFMA.FTZ R0, R100, c[0x0][0x23c], -R2 ;  /* 0x00008f0064007a23 */ /* 0x002fe20000010802 */
[----:B---3--:R-:W-:-:S03]  /*2740*/  F2FP.PACK_AB R130, R138, R139 ;  /* 0x0000008b8a82723e */ /* 0x008fc600000000ff */
[----:B------:R1:W-:Y:S03]  /*2750*/  MUFU.EX2 R137, R0 ;  /* 0x0000000000897308 */ /* 0x0003e60000000800 */
[C---:B------:R-:W-:Y:S08]  /*2760*/  HMMA.16816.F32 R164, R124.reuse, R172, R164 ;  /* 0x000000ac7ca4723c */ /* 0x040ff000000018a4 */
[----:B------:R-:W-:Y:S01]  /*2770*/  HMMA.16816.F32 R72, R124, R80, R72 ;  /* 0x000000507c48723c */ /* 0x000fe20000001848 */
[----:B-1----:R-:W-:-:S07]  /*2780*/  FFMA.FTZ R0, R85, c[0x0][0x23c], -R2 ;  /* 0x00008f0055007a23 */ /* 0x002fce0000010802 */
[C---:B------:R-:W-:Y:S01]  /*2790*/  HMMA.16816.F32 R88, R124.reuse, R96, R88 ;  /* 0x000000607c58723c */ /* 0x040fe20000001858 */
[----:B------:R1:W3:Y:S07]  /*27a0*/  MUFU.EX2 R133, R0 ;  /* 0x0000000000857308 */ /* 0x0002ee0000000800 */
[C---:B------:R-:W-:Y:S08]  /*27b0*/  HMMA.16816.F32 R104, R124.reuse, R112, R104 ;  /* 0x000000707c68723c */ /* 0x040ff00000001868 */
[----:B------:R-:W-:Y:S01]  /*27c0*/  HMMA.16816.F32 R152, R124, R158, R152 ;  /* 0x0000009e7c98723c */ /* 0x000fe20000001898 */
[--C-:B-1----:R-:W-:Y:S01]  /*27d0*/  FFMA.FTZ R0, R68, c[0x0][0x23c], -R2.reuse ;  /* 0x00008f0044007a23 */ /* 0x102fe20000010802 */
[----:B---3--:R-:W-:Y:S01]  /*27e0*/  F2FP.PACK_AB R129, R133, R137 ;  /* 0x000000898581723e */ /* 0x008fe200000000ff */
[----:B------:R-:W-:-:S02]  /*27f0*/  FFMA.FTZ R2, R69, c[0x0][0x23c], -R2 ;  /* 0x00008f0045027a23 */ /* 0x000fc40000010802 */
[----:B------:R1:W-:Y:S03]  /*2800*/  MUFU.EX2 R132, R0 ;  /* 0x0000000000847308 */ /* 0x0003e60000000800 */
[C---:B------:R-:W-:Y:S05]  /*2810*/  HMMA.16816.F32 R168, R124.reuse, R174, R168 ;  /* 0x000000ae7ca8723c */ /* 0x040fea00000018a8 */
[----:B------:R-:W3:Y:S03]  /*2820*/  MUFU.EX2 R252, R2 ;  /* 0x0000000200fc7308 */ /* 0x000ee60000000800 */
[----:B--2---:R-:W-:Y:S01]  /*2830*/  HMMA.16816.F32 R120, R124, R8, R120 ;  /* 0x000000087c78723c */ /* 0x004fe20000001878 */
[----:B-1----:R-:W-:-:S07]  /*2840*/  FADD.FTZ R0, R234, R232 ;  /* 0x000000e8ea007221 */ /* 0x002fce0000010000 */
[----:B------:R-:W-:Y:S01]  /*2850*/  HMMA.16816.F32 R124, R124, R10, R140 ;  /* 0x0000000a7c7c723c */ /* 0x000fe2000000188c */
[----:B------:R-:W-:-:S04]  /*2860*/  FADD.FTZ R0, R235, R0 ;  /* 0x00000000eb007221 */ /* 0x000fc80000010000 */
[----:B------:R-:W-:Y:S01]  /*2870*/  FADD.FTZ R5, R236, R0 ;  /* 0x00000000ec057221 */ /* 0x000fe20000010000 */
[----:B---3--:R-:W-:Y:S01]  /*2880*/  F2FP.PACK_AB R131, R252, R132 ;  /* 0x00000084fc83723e */ /* 0x008fe200000000ff */
        /* <DEDUP_REMOVED lines=11> */
[----:B------:R-:W-:Y:S01]  /*2940*/  FADD.FTZ R4, R137, R4 ;  /* 0x0000000489047221 */ /* 0x000fe20000010000 */
[----:B------:R1:W-:Y:S01]  /*2950*/  STL [R1], R5 ;  /* 0x0000000501007387 */ /* 0x0003e20000100800 */
        /* <DEDUP_REMOVED lines=27> */
[----:B-1----:R-:W-:Y:S01]  /*2b10*/  LEA.HI.SX32 R228, R228, 0xfffffffe, 0x1b ;  /* 0xfffffffee4e47811 */ /* 0x002fe200078fdaff */
[----:B------:R-:W-:Y:S01]  /*2b20*/  IMAD.MOV.U32 R137, RZ, RZ, R135 ;  /* 0x000000ffff897224 */ /* 0x000fe200078e0087 */
[----:B------:R-:W-:Y:S01]  /*2b30*/  MOV R139, R3 ;  /* 0x00000003008b7202 */ /* 0x000fe20000000f00 */
[----:B------:R-:W-:Y:S01]  /*2b40*/  IMAD.MOV.U32 R132, RZ, RZ, R136 ;  /* 0x000000ffff847224 */ /* 0x000fe200078e0088 */
[----:B------:R-:W-:Y:S01]  /*2b50*/  MOV R138, R134 ;  /* 0x00000086008a7202 */ /* 0x000fe20000000f00 */
[----:B------:R-:W-:Y:S06]  /*2b60*/  BRA `(.L_x_1486) ;  /* 0x000001c000007947 */ /* 0x000fec0003800000 */
.L_x_1488:
        /* <DEDUP_REMOVED lines=28> */
.L_x_1486:
[----:B------:R-:W2:Y:S01]  /*2d30*/  LDL.64 R6, [R1+0x10] ;  /* 0x0000100001067983 */ /* 0x000ea20000100a00 */
[----:B------:R-:W-:Y:S01]  /*2d40*/  SHF.R.S32.HI R0, RZ, 0x1f, R228 ;  /* 0x0000001fff007819 */ /* 0x000fe200000114e4 */
[----:B------:R-:W-:Y:S04]  /*2d50*/  DEPBAR.LE SB0, 0x0 ;  /* 0x000080000000791a */ /* 0x000fe80000000000 */
[----:B------:R-:W3:Y:S01]  /*2d60*/  LDL R9, [R1+0x4] ;  /* 0x0000040001097983 */ /* 0x000ee20000100800 */
[----:B------:R-:W-:Y:S01]  /*2d70*/  IMAD R0, R0, c[0x0][0x1a0], RZ ;  /* 0x0000680000007a24 */ /* 0x000fe200078e02ff */
[----:B------:R-:W-:Y:S01]  /*2d80*/  MOV R8, c[0x0][0x1a0] ;  /* 0x0000680000087a02 */ /* 0x000fe20000000f00 */
[----:B------:R-:W-:Y:S01]  /*2d90*/  IMAD.WIDE.U32 R4, R228, c[0x0][0x1a0], RZ ;  /* 0x00006800e4047a25 */ /* 0x000fe200078e00ff */
[----:B------:R-:W-:Y:S02]  /*2da0*/  BAR.SYNC.DEFER_BLOCKING 0x0 ;  /* 0x0000000000007b1d */ /* 0x000fe40000010000 */
[----:B------:R-:W-:Y:S01]  /*2db0*/  SHF.L.U32 R8, R8, 0x5, RZ ;  /* 0x0000000508087819 */ /* 0x000fe200000006ff */
[----:B------:R-:W-:Y:S05]  /*2dc0*/  IMAD R2, R228, c[0x0][0x1a4], R0 ;  /* 0x00006900e4027a24 */ /* 0x000fea00078e0200 */
[----:B------:R-:W-:Y:S02]  /*2dd0*/  IADD3 R5, R5, R2, RZ ;  /* 0x0000000205057210 */ /* 0x000fe40007ffe0ff */
[----:B--2---:R-:W-:Y:S02]  /*2de0*/  LEA R0, P0, R4, R6, 0x5 ;  /* 0x0000000604007211 */ /* 0x004fe400078028ff */
[----:B------:R-:W-:Y:S02]  /*2df0*/  MOV R7, 0x5 ;  /* 0x0000000500077802 */ /* 0x000fe40000000f00 */
[----:B------:R-:W-:Y:S02]  /*2e00*/  LEA R2, P1, R0, c[0x0][0x170], 0x1 ;  /* 0x00005c0000027a11 */ /* 0x000fe400078208ff */
[----:B---3--:R-:W-:Y:S02]  /*2e10*/  LEA.HI.X R5, R4, R9, R5, 0x5, P0 ;  /* 0x0000000904057211 */ /* 0x008fe400000f2c05 */
[----:B------:R-:W-:Y:S02]  /*2e20*/  MOV R6, c[0x0][0x1a0] ;  /* 0x0000680000067a02 */ /* 0x000fe40000000f00 */
[----:B------:R-:W-:Y:S02]  /*2e30*/  LEA.HI.X R3, R0, c[0x0][0x174], R5, 0x1, P1 ;  /* 0x00005d0000037a11 */ /* 0x000fe400008f0c05 */
[----:B------:R-:W-:Y:S02]  /*2e40*/  IADD3 R4, P0, R2, R8, RZ ;  /* 0x0000000802047210 */ /* 0x000fe40007f1e0ff */
[----:B------:R-:W-:Y:S01]  /*2e50*/  SHF.L.U64.HI R6, R6, R7, c[0x0][0x1a4] ;  /* 0x0000690006067619 */ /* 0x000fe20000010207 */
[----:B------:R-:W-:Y:S01]  /*2e60*/  @!PT LDS RZ, [RZ] ;  /* 0x00000000fffff984 */ /* 0x000fe20000000800 */
[----:B------:R-:W-:Y:S01]  /*2e70*/  @!PT LDS RZ, [RZ] ;  /* 0x00000000fffff984 */ /* 0x000fe20000000800 */
[----:B------:R-:W-:Y:S01]  /*2e80*/  @!PT LDS RZ, [RZ] ;  /* 0x00000000fffff984 */ /* 0x000fe20000000800 */
[----:B------:R1:W-:Y:S03]  /*2e90*/  LDGSTS.E.BYPASS.LTC128B.128 [R227+0xa000], [R2.64] ;  /* 0x0a00000002e37fae */ /* 0x0003e6000b901d48 */
[----:B------:R-:W-:Y:S02]  /*2ea0*/  IADD3.X R5, R3, R6, RZ, P0, !PT ;  /* 0x0000000603057210 */ /* 0x000fe400007fe4ff */
[----:B------:R-:W-:Y:S03]  /*2eb0*/  ISETP.GT.AND P0, PT, R228, RZ, PT ;  /* 0x000000ffe400720c */ /* 0x000fe60003f04270 */
[----:B------:R1:W-:Y:S08]  /*2ec0*/  LDGSTS.E.BYPASS.LTC128B.128 [R227+0xb000], [R2.64+0x80] ;  /* 0x0b00008002e37fae */ /* 0x0003f0000b901d48 */
[----:B------:R2:W-:Y:S08]  /*2ed0*/  LDGSTS.E.BYPASS.LTC128B.128 [R227+0xa800], [R4.64] ;  /* 0x0a80000004e37fae */ /* 0x0005f0000b901d48 */
[----:B------:R2:W-:Y:S08]  /*2ee0*/  LDGSTS.E.BYPASS.LTC128B.128 [R227+0xb800], [R4.64+0x80] ;  /* 0x0b80008004e37fae */ /* 0x0005f0000b901d48 */
[----:B------:R-:W-:Y:S08]  /*2ef0*/  LDSM.16.M88.4 R32, [R213] ;  /* 0x00000000d520783b */ /* 0x000ff00000000200 */
[----:B------:R-:W2:Y:S08]  /*2f00*/  LDSM.16.M88.4 R16, [R222] ;  /* 0x00000000de10783b */ /* 0x000eb00000000200 */
        /* <DEDUP_REMOVED lines=13> */
[----:B------:R-:W4:Y:S01]  /*2fe0*/  LDSM.16.M88.4 R196, [R220] ;  /* 0x00000000dcc4783b */ /* 0x000f220000000200 */
        /* <DEDUP_REMOVED lines=148> */
.L_x_1487:
        /* <DEDUP_REMOVED lines=400> */
.L_x_1485:
[----:B-1----:R-:W2:Y:S04]  /*5230*/  LDL.LU R4, [R1] ;  /* 0x0000000001047983 */ /* 0x002ea80000300800 */
[----:B------:R-:W3:Y:S04]  /*5240*/  LDL R178, [R1+0x20] ;  /* 0x0000200001b27983 */ /* 0x000ee80000100800 */
[----:B------:R-:W1:Y:S04]  /*5250*/  SHFL.BFLY PT, R5, R251, 0x2, 0x1f ;  /* 0x0c401f00fb057f89 */ /* 0x000e6800000e0000 */
[----:B------:R-:W4:Y:S04]  /*5260*/  SHFL.BFLY PT, R2, R252, 0x2, 0x1f ;  /* 0x0c401f00fc027f89 */ /* 0x000f2800000e0000 */
[----:B------:R-:W5:Y:S01]  /*5270*/  S2R R176, SR_TID.X ;  /* 0x0000000000b07919 */ /* 0x000f620000002100 */
[----:B-1----:R-:W-:-:S02]  /*5280*/  FADD.FTZ R251, R5, R251 ;  /* 0x000000fb05fb7221 */ /* 0x002fc40000010000 */
[----:B----4-:R-:W-:-:S03]  /*5290*/  FADD.FTZ R252, R2, R252 ;  /* 0x000000fc02fc7221 */ /* 0x010fc60000010000 */
[----:B------:R-:W1:Y:S01]  /*52a0*/  SHFL.BFLY PT, R2, R251, 0x1, 0x1f ;  /* 0x0c201f00fb027f89 */ /* 0x000e6200000e0000 */
[----:B-----5:R-:W-:-:S04]  /*52b0*/  SHF.R.S32.HI R177, RZ, 0x1f, R176 ;  /* 0x0000001fffb17819 */ /* 0x020fc800000114b0 */
[----:B------:R-:W-:-:S04]  /*52c0*/  LEA.HI R18, R177, R176, RZ, 0x2 ;  /* 0x000000b0b1127211 */ /* 0x000fc800078f10ff */
[----:B------:R-:W-:Y:S01]  /*52d0*/  SHF.R.S32.HI R8, RZ, 0x2, R18 ;  /* 0x00000002ff087819 */ /* 0x000fe20000011412 */
[----:B------:R-:W4:Y:S01]  /*52e0*/  SHFL.BFLY PT, R6, R252, 0x1, 0x1f ;  /* 0x0c201f00fc067f89 */ /* 0x000f2200000e0000 */
[----:B-1----:R-:W-:Y:S01]  /*52f0*/  FADD.FTZ R251, R251, R2 ;  /* 0x00000002fbfb7221 */ /* 0x002fe20000010000 */
[----:B------:R-:W-:-:S04]  /*5300*/  SHF.R.S32.HI R2, RZ, 0x1f, R18 ;  /* 0x0000001fff027819 */ /* 0x000fc80000011412 */
[----:B------:R-:W-:-:S04]  /*5310*/  LEA.HI R2, R2, R8, RZ, 0x3 ;  /* 0x0000000802027211 */ /* 0x000fc800078f18ff */
[----:B------:R-:W-:Y:S02]  /*5320*/  LOP3.LUT R2, R2, 0xfffffff8, RZ, 0xc0, !PT ;  /* 0xfffffff802027812 */ /* 0x000fe400078ec0ff */
[----:B------:R-:W-:-:S04]  /*5330*/  LOP3.LUT R18, R18, 0x3ffffffc, RZ, 0xc0, !PT ;  /* 0x3ffffffc12127812 */ /* 0x000fc800078ec0ff */
[----:B------:R-:W-:Y:S01]  /*5340*/  IADD3 R18, -R18, R176, RZ ;  /* 0x000000b012127210 */ /* 0x000fe20007ffe1ff */
[----:B----4-:R-:W-:Y:S01]  /*5350*/  FADD.FTZ R252, R252, R6 ;  /* 0x00000006fcfc7221 */ /* 0x010fe20000010000 */
[----:B------:R-:W-:Y:S02]  /*5360*/  ULDC.U8 UR4, c[0x0][0x329] ;  /* 0x0000ca4000047ab9 */ /* 0x000fe40000000000 */
[----:B------:R-:W-:Y:S01]  /*5370*/  ULDC.U8 UR5, c[0x0][0x328] ;  /* 0x0000ca0000057ab9 */ /* 0x000fe20000000000 */
[----:B------:R-:W-:Y:S02]  /*5380*/  ISETP.NE.AND P0, PT, RZ, UR4, PT ;  /* 0x00000004ff007c0c */ /* 0x000fe4000bf05270 */
[----:B------:R-:W-:Y:S02]  /*5390*/  FSETP.NE.FTZ.AND P5, PT, R252, RZ, PT ;  /* 0x000000fffc00720b */ /* 0x000fe40003fb5000 */
[----:B------:R-:W-:Y:S02]  /*53a0*/  ISETP.NE.AND P3, PT, RZ, UR5, PT ;  /* 0x00000005ff007c0c */ /* 0x000fe4000bf65270 */
[----:B------:R-:W-:-:S07]  /*53b0*/  FSETP.NE.FTZ.AND P4, PT, R251, RZ, PT ;  /* 0x000000fffb00720b */ /* 0x000fce0003f95000 */
[----:B------:R-:W-:Y:S02]  /*53c0*/  @P0 MOV R133, c[0x0][0x210] ;  /* 0x0000840000850a02 */ /* 0x000fe40000000f00 */
[----:B------:R-:W-:-:S03]  /*53d0*/  @!P0 MOV R6, c[0x0][0x214] ;  /* 0x0000850000068a02 */ /* 0x000fc60000000f00 */
[----:B------:R-:W-:Y:S01]  /*53e0*/  @P0 IMAD R133, R133, c[0x0][0x214], RZ ;  /* 0x0000850085850a24 */ /* 0x000fe200078e02ff */
[----:B------:R-:W-:Y:S01]  /*53f0*/  @!P0 SEL R133, R6, c[0x0][0x234], !P3 ;  /* 0x00008d0006858a07 */ /* 0x000fe20005800000 */
[----:B--2---:R-:W1:Y:S02]  /*5400*/  SHFL.BFLY PT, R0, R4, 0x2, 0x1f ;  /* 0x0c401f0004007f89 */ /* 0x004e6400000e0000 */
[----:B-1----:R-:W-:-:S05]  /*5410*/  FADD.FTZ R0, R0, R4 ;  /* 0x0000000400007221 */ /* 0x002fca0000010000 */
[----:B------:R-:W1:Y:S04]  /*5420*/  SHFL.BFLY PT, R132, R0, 0x1, 0x1f ;  /* 0x0c201f0000847f89 */ /* 0x000e6800000e0000 */
[----:B------:R-:W2:Y:S01]  /*5430*/  SHFL.BFLY PT, R4, R250, 0x2, 0x1f ;  /* 0x0c401f00fa047f89 */ /* 0x000ea200000e0000 */
[----:B-1----:R-:W-:-:S05]  /*5440*/  FADD.FTZ R132, R0, R132 ;  /* 0x0000008400847221 */ /* 0x002fca0000010000 */
[----:B------:R-:W-:Y:S02]  /*5450*/  FSETP.NE.FTZ.AND P6, PT, R132, RZ, PT ;  /* 0x000000ff8400720b */ /* 0x000fe40003fd5000 */
[----:B------:R-:W-:Y:S01]  /*5460*/  MOV R0, 0x3f800000 ;  /* 0x3f80000000007802 */ /* 0x000fe20000000f00 */
[----:B--2---:R-:W-:-:S05]  /*5470*/  FADD.FTZ R250, R4, R250 ;  /* 0x000000fa04fa7221 */ /* 0x004fca0000010000 */
[----:B------:R-:W1:Y:S05]  /*5480*/  SHFL.BFLY PT, R5, R250, 0x1, 0x1f ;  /* 0x0c201f00fa057f89 */ /* 0x000e6a00000e0000 */
[----:B------:R-:W2:Y:S02]  /*5490*/  @P6 MUFU.RCP R0, R132 ;  /* 0x0000008400006308 */ /* 0x000ea40000001000 */
[C---:B--2---:R-:W-:Y:S02]  /*54a0*/  FMUL.FTZ R7, R0.reuse, R149 ;  /* 0x0000009500077220 */ /* 0x044fe40000410000 */
        /* <DEDUP_REMOVED lines=31> */
[----:B------:R-:W-:Y:S02]  /*56a0*/  IADD3 R0, R8, -R2, RZ ;  /* 0x8000000208007210 */ /* 0x000fe40007ffe0ff */
[----:B------:R-:W-:-:S02]  /*56b0*/  LEA.HI R84, R177, R176, RZ, 0x5 ;  /* 0x000000b0b1547211 */ /* 0x000fc400078f28ff */
[----:B------:R-:W-:Y:S01]  /*56c0*/  SHF.L.U32 R2, R0, 0x6, RZ ;  /* 0x0000000600027819 */ /* 0x000fe200000006ff */
[----:B-1----:R-:W-:Y:S01]  /*56d0*/  FADD.FTZ R250, R250, R5 ;  /* 0x00000005fafa7221 */ /* 0x002fe20000010000 */
[----:B------:R-:W-:Y:S02]  /*56e0*/  SHF.R.S32.HI R84, RZ, 0x5, R84 ;  /* 0x00000005ff547819 */ /* 0x000fe40000011454 */
[----:B------:R-:W-:Y:S02]  /*56f0*/  LOP3.LUT R2, R2, 0x1c0, RZ, 0xc0, !PT ;  /* 0x000001c002027812 */ /* 0x000fe400078ec0ff */
[----:B------:R-:W-:Y:S02]  /*5700*/  LOP3.LUT R5, R0, 0x1, RZ, 0xc0, !PT ;  /* 0x0000000100057812 */ /* 0x000fe400078ec0ff */
[----:B------:R-:W-:Y:S02]  /*5710*/  LEA R18, R84, R18, 0x9 ;  /* 0x0000001254127211 */ /* 0x000fe400078e48ff */
[----:B------:R-:W-:-:S02]  /*5720*/  LEA.HI R2, R2, R2, RZ, 0x1d ;  /* 0x0000000202027211 */ /* 0x000fc400078fe8ff */
[----:B------:R-:W-:Y:S02]  /*5730*/  ISETP.NE.U32.AND P1, PT, R5, 0x1, PT ;  /* 0x000000010500780c */ /* 0x000fe40003f25070 */
[----:B------:R-:W-:-:S04]  /*5740*/  LEA R18, R18, R2, 0x1 ;  /* 0x0000000212127211 */ /* 0x000fc800078e08ff */
[----:B------:R-:W-:-:S04]  /*5750*/  SHF.L.U32 R18, R18, 0x1, RZ ;  /* 0x0000000112127819 */ /* 0x000fc800000006ff */
[----:B------:R-:W-:-:S03]  /*5760*/  IADD3 R20, R18, -0x10, RZ ;  /* 0xfffffff012147810 */ /* 0x000fc60007ffe0ff */
[----:B------:R-:W-:Y:S02]  /*5770*/  @P1 IADD3 R20, R18, 0x10, RZ ;  /* 0x0000001012141810 */ /* 0x000fe40007ffe0ff */
[----:B------:R-:W-:Y:S02]  /*5780*/  R2P PR, R0, 0x6 ;  /* 0x0000000600007804 */ /* 0x000fe40000000000 */
[----:B------:R-:W-:-:S04]  /*5790*/  MOV R68, 0x20 ;  /* 0x0000002000447802 */ /* 0x000fc80000000f00 */
[----:B------:R-:W-:Y:S02]  /*57a0*/  SEL R68, R68, 0xffffffe0, !P1 ;  /* 0xffffffe044447807 */ /* 0x000fe40004800000 */
[----:B------:R-:W-:Y:S02]  /*57b0*/  FSETP.NE.FTZ.AND P1, PT, R250, RZ, PT ;  /* 0x000000fffa00720b */ /* 0x000fe40003f35000 */
[----:B------:R-:W-:Y:S02]  /*57c0*/  MOV R4, 0x3f800000 ;  /* 0x3f80000000047802 */ /* 0x000fe40000000f00 */
[----:B------:R-:W-:Y:S02]  /*57d0*/  MOV R2, 0x3f800000 ;  /* 0x3f80000000027802 */ /* 0x000fe40000000f00 */
[----:B------:R-:W-:Y:S02]  /*57e0*/  MOV R0, 0x3f800000 ;  /* 0x3f80000000007802 */ /* 0x000fe40000000f00 */
[----:B------:R-:W1:Y:S08]  /*57f0*/  @P5 MUFU.RCP R4, R252 ;  /* 0x000000fc00045308 */ /* 0x000e700000001000 */
[----:B------:R-:W2:Y:S08]  /*5800*/  @P4 MUFU.RCP R2, R251 ;  /* 0x000000fb00024308 */ /* 0x000eb00000001000 */
[----:B------:R-:W4:Y:S01]  /*5810*/  @P1 MUFU.RCP R0, R250 ;  /* 0x000000fa00001308 */ /* 0x000f220000001000 */
[----:B-1----:R-:W-:-:S02]  /*5820*/  FMUL.FTZ R150, R4, R150 ;  /* 0x0000009604967220 */ /* 0x002fc40000410000 */
[C---:B------:R-:W-:Y:S02]  /*5830*/  FMUL.FTZ R6, R4.reuse, R151 ;  /* 0x0000009704067220 */ /* 0x040fe40000410000 */
[C---:B------:R-:W-:Y:S02]  /*5840*/  FMUL.FTZ R158, R4.reuse, R158 ;  /* 0x0000009e049e7220 */ /* 0x040fe40000410000 */
[----:B------:R-:W-:Y:S02]  /*5850*/  FMUL.FTZ R159, R4, R159 ;  /* 0x0000009f049f7220 */ /* 0x000fe40000410000 */
[C---:B--2---:R-:W-:Y:S02]  /*5860*/  FMUL.FTZ R144, R2.reuse, R144 ;  /* 0x0000009002907220 */ /* 0x044fe40000410000 */
[----:B------:R-:W-:Y:S01]  /*5870*/  FMUL.FTZ R5, R2, R145 ;  /* 0x0000009102057220 */ /* 0x000fe20000410000 */
[----:B------:R-:W-:Y:S01]  /*5880*/  F2FP.PACK_AB R7, R7, R148 ;  /* 0x000000940707723e */ /* 0x000fe200000000ff */
        /* <DEDUP_REMOVED lines=28> */
[----:B------:R-:W-:Y:S02]  /*5a50*/  FMUL.FTZ R131, R4, R131 ;  /* 0x0000008304837220 */ /* 0x000fe40000410000 */
        /* <DEDUP_REMOVED lines=29> */
[----:B------:R-:W-:Y:S01]  /*5c30*/  FMUL.FTZ R67, R2, R125 ;  /* 0x0000007d02437220 */ /* 0x000fe20000410000 */
[----:B------:R-:W-:Y:S01]  /*5c40*/  F2FP.PACK_AB R2, R157, R156 ;  /* 0x0000009c9d02723e */ /* 0x000fe200000000ff */
[C---:B----4-:R-:W-:Y:S02]  /*5c50*/  FMUL.FTZ R147, R0.reuse, R147 ;  /* 0x0000009300937220 */ /* 0x050fe40000410000 */
        /* <DEDUP_REMOVED lines=30> */
[----:B------:R-:W-:Y:S01]  /*5e40*/  FMUL.FTZ R66, R0, R126 ;  /* 0x0000007e00427220 */ /* 0x000fe20000410000 */
[----:B------:R-:W-:Y:S02]  /*5e50*/  F2FP.PACK_AB R0, R159, R158 ;  /* 0x0000009e9f00723e */ /* 0x000fe400000000ff */
[----:B------:R-:W-:Y:S01]  /*5e60*/  F2FP.PACK_AB R5, R5, R144 ;  /* 0x000000900505723e */ /* 0x000fe200000000ff */
[----:B------:R1:W-:Y:S04]  /*5e70*/  STS [R18], R7 ;  /* 0x0000000712007388 */ /* 0x0003e80000000800 */
[----:B------:R-:W-:Y:S04]  /*5e80*/  STS [R18+0x400], R6 ;  /* 0x0004000612007388 */ /* 0x000fe80000000800 */
[----:B------:R-:W-:Y:S04]  /*5e90*/  STS [R20], R2 ;  /* 0x0000000214007388 */ /* 0x000fe80000000800 */
[----:B------:R2:W-:Y:S01]  /*5ea0*/  STS [R20+0x400], R0 ;  /* 0x0004000014007388 */ /* 0x0005e20000000800 */
[----:B------:R-:W-:-:S03]  /*5eb0*/  F2FP.PACK_AB R4, R147, R4 ;  /* 0x000000049304723e */ /* 0x000fc600000000ff */
[----:B------:R4:W-:Y:S01]  /*5ec0*/  STS [R18+0x2000], R5 ;  /* 0x0020000512007388 */ /* 0x0009e20000000800 */
[----:B------:R-:W-:Y:S02]  /*5ed0*/  F2FP.PACK_AB R8, R8, R152 ;  /* 0x000000980808723e */ /* 0x000fe400000000ff */
[----:B------:R-:W-:Y:S02]  /*5ee0*/  F2FP.PACK_AB R11, R155, R11 ;  /* 0x0000000b9b0b723e */ /* 0x000fe400000000ff */
[----:B------:R-:W-:Y:S02]  /*5ef0*/  F2FP.PACK_AB R10, R10, R160 ;  /* 0x000000a00a0a723e */ /* 0x000fe400000000ff */
[----:B------:R-:W-:Y:S02]  /*5f00*/  F2FP.PACK_AB R9, R9, R162 ;  /* 0x000000a20909723e */ /* 0x000fe400000000ff */
[----:B------:R-:W-:Y:S02]  /*5f10*/  F2FP.PACK_AB R13, R13, R172 ;  /* 0x000000ac0d0d723e */ /* 0x000fe400000000ff */
[----:B------:R-:W-:-:S02]  /*5f20*/  F2FP.PACK_AB R12, R12, R174 ;  /* 0x000000ae0c0c723e */ /* 0x000fc400000000ff */
[----:B-1----:R-:W-:Y:S01]  /*5f30*/  IADD3 R7, R68, R20, RZ ;  /* 0x0000001444077210 */ /* 0x002fe20007ffe0ff */
[----:B------:R1:W-:Y:S01]  /*5f40*/  STS [R18+0x2400], R4 ;  /* 0x0024000412007388 */ /* 0x0003e20000000800 */
[----:B------:R-:W-:Y:S02]  /*5f50*/  F2FP.PACK_AB R14, R14, R164 ;  /* 0x000000a40e0e723e */ /* 0x000fe400000000ff */
[----:B------:R-:W-:Y:S02]  /*5f60*/  F2FP.PACK_AB R15, R167, R15 ;  /* 0x0000000fa70f723e */ /* 0x000fe400000000ff */
[----:B--2---:R-:W-:Y:S02]  /*5f70*/  IADD3 R0, R18, R68, RZ ;  /* 0x0000004412007210 */ /* 0x004fe40007ffe0ff */
[----:B----4-:R-:W-:-:S04]  /*5f80*/  MOV R5, 0x40 ;  /* 0x0000004000057802 */ /* 0x010fc80000000f00 */
[----:B------:R-:W-:Y:S01]  /*5f90*/  SEL R5, R5, 0xffffffc0, !P2 ;  /* 0xffffffc005057807 */ /* 0x000fe20005000000 */
[----:B------:R-:W-:Y:S01]  /*5fa0*/  STS [R20+0x2000], R8 ;  /* 0x0020000814007388 */ /* 0x000fe20000000800 */
[----:B------:R-:W-:Y:S02]  /*5fb0*/  F2FP.PACK_AB R24, R24, R168 ;  /* 0x000000a81818723e */ /* 0x000fe400000000ff */
[----:B------:R-:W-:Y:S01]  /*5fc0*/  F2FP.PACK_AB R23, R171, R23 ;  /* 0x00000017ab17723e */ /* 0x000fe200000000ff */
[----:B------:R-:W-:Y:S01]  /*5fd0*/  STS [R20+0x2400], R11 ;  /* 0x0024000b14007388 */ /* 0x000fe20000000800 */
[----:B------:R-:W-:Y:S02]  /*5fe0*/  F2FP.PACK_AB R22, R22, R17 ;  /* 0x000000111616723e */ /* 0x000fe400000000ff */
[----:B------:R-:W-:Y:S01]  /*5ff0*/  F2FP.PACK_AB R21, R21, R38 ;  /* 0x000000261515723e */ /* 0x000fe200000000ff */
[----:B------:R-:W-:Y:S01]  /*6000*/  STS [R0], R10 ;  /* 0x0000000a00007388 */ /* 0x000fe20000000800 */
[----:B------:R-:W-:-:S02]  /*6010*/  F2FP.PACK_AB R19, R19, R16 ;  /* 0x000000101313723e */ /* 0x000fc400000000ff */
[----:B-1----:R-:W-:Y:S01]  /*6020*/  IADD3 R4, R18, R5, RZ ;  /* 0x0000000512047210 */ /* 0x002fe20007ffe0ff */
[----:B------:R-:W-:Y:S01]  /*6030*/  STS [R0+0x400], R9 ;  /* 0x0004000900007388 */ /* 0x000fe20000000800 */
[----:B------:R-:W-:Y:S02]  /*6040*/  F2FP.PACK_AB R17, R137, R138 ;  /* 0x0000008a8911723e */ /* 0x000fe400000000ff */
[----:B------:R-:W-:Y:S01]  /*6050*/  F2FP.PACK_AB R16, R51, R50 ;  /* 0x000000323310723e */ /* 0x000fe200000000ff */
[----:B------:R-:W-:Y:S01]  /*6060*/  STS [R7], R13 ;  /* 0x0000000d07007388 */ /* 0x000fe20000000800 */
[----:B------:R-:W-:Y:S02]  /*6070*/  IADD3 R6, R5, R20, RZ ;  /* 0x0000001405067210 */ /* 0x000fe40007ffe0ff */
[----:B------:R-:W-:Y:S01]  /*6080*/  F2FP.PACK_AB R25, R43, R25 ;  /* 0x000000192b19723e */ /* 0x000fe200000000ff */
[----:B------:R-:W-:Y:S01]  /*6090*/  STS [R7+0x400], R12 ;  /* 0x0004000c07007388 */ /* 0x000fe20000000800 */
[----:B------:R-:W-:-:S02]  /*60a0*/  F2FP.PACK_AB R65, R65, R27 ;  /* 0x0000001b4141723e */ /* 0x000fc400000000ff */
[----:B------:R-:W-:Y:S01]  /*60b0*/  F2FP.PACK_AB R64, R47, R64 ;  /* 0x000000402f40723e */ /* 0x000fe200000000ff */
[----:B------:R-:W-:Y:S01]  /*60c0*/  STS [R0+0x2000], R14 ;  /* 0x0020000e00007388 */ /* 0x000fe20000000800 */
[----:B------:R-:W-:Y:S02]  /*60d0*/  F2FP.PACK_AB R63, R139, R140 ;  /* 0x0000008c8b3f723e */ /* 0x000fe400000000ff */
[----:B------:R-:W-:Y:S01]  /*60e0*/  F2FP.PACK_AB R62, R55, R54 ;  /* 0x00000036373e723e */ /* 0x000fe200000000ff */
[----:B------:R-:W-:Y:S01]  /*60f0*/  STS [R0+0x2400], R15 ;  /* 0x0024000f00007388 */ /* 0x000fe20000000800 */
[----:B------:R-:W-:Y:S02]  /*6100*/  F2FP.PACK_AB R60, R59, R60 ;  /* 0x0000003c3b3c723e */ /* 0x000fe400000000ff */
[----:B------:R-:W-:Y:S01]  /*6110*/  IADD3 R2, R0, R5, RZ ;  /* 0x0000000500027210 */ /* 0x000fe20007ffe0ff */
[----:B------:R-:W-:Y:S01]  /*6120*/  STS [R7+0x2000], R24 ;  /* 0x0020001807007388 */ /* 0x000fe20000000800 */
[----:B------:R-:W-:-:S02]  /*6130*/  F2FP.PACK_AB R59, R141, R142 ;  /* 0x0000008e8d3b723e */ /* 0x000fc400000000ff */
[----:B------:R-:W-:Y:S01]  /*6140*/  F2FP.PACK_AB R58, R34, R35 ;  /* 0x00000023223a723e */ /* 0x000fe200000000ff */
[----:B------:R-:W-:Y:S01]  /*6150*/  STS [R7+0x2400], R23 ;  /* 0x0024001707007388 */ /* 0x000fe20000000800 */
[----:B------:R-:W-:Y:S02]  /*6160*/  IADD3 R5, R7, R5, RZ ;  /* 0x0000000507057210 */ /* 0x000fe40007ffe0ff */
[----:B------:R-:W-:Y:S01]  /*6170*/  F2FP.PACK_AB R61, R57, R29 ;  /* 0x0000001d393d723e */ /* 0x000fe200000000ff */
[----:B------:R-:W-:Y:S01]  /*6180*/  STS [R4], R22 ;  /* 0x0000001604007388 */ /* 0x000fe20000000800 */
[----:B------:R-:W-:-:S03]  /*6190*/  F2FP.PACK_AB R57, R30, R31 ;  /* 0x0000001f1e39723e */ /* 0x000fc600000000ff */
[----:B------:R-:W-:Y:S01]  /*61a0*/  STS [R4+0x400], R21 ;  /* 0x0004001504007388 */ /* 0x000fe20000000800 */
[----:B------:R-:W-:-:S03]  /*61b0*/  F2FP.PACK_AB R56, R26, R56 ;  /* 0x000000381a38723e */ /* 0x000fc600000000ff */
[----:B------:R-:W-:Y:S01]  /*61c0*/  STS [R6], R17 ;  /* 0x0000001106007388 */ /* 0x000fe20000000800 */
[----:B------:R-:W-:-:S03]  /*61d0*/  F2FP.PACK_AB R55, R69, R143 ;  /* 0x0000008f4537723e */ /* 0x000fc600000000ff */
[----:B------:R-:W-:Y:S01]  /*61e0*/  STS [R6+0x400], R16 ;  /* 0x0004001006007388 */ /* 0x000fe20000000800 */
        /* <DEDUP_REMOVED lines=35> */
[----:B------:R1:W-:Y:S01]  /*6420*/  STS [R18+0x6400], R52 ;  /* 0x0064003412007388 */ /* 0x0003e20000000800 */
        /* <DEDUP_REMOVED lines=40> */
[----:B-1----:R-:W1:Y:S04]  /*66b0*/  S2R R18, SR_CTAID.Y ;  /* 0x0000000000127919 */ /* 0x002e680000002600 */
[----:B------:R-:W5:Y:S04]  /*66c0*/  S2R R19, SR_CTAID.Z ;  /* 0x0000000000137919 */ /* 0x000f680000002700 */
[----:B------:R-:W1:Y:S01]  /*66d0*/  S2R R17, SR_CTAID.X ;  /* 0x0000000000117919 */ /* 0x000e620000002500 */
[----:B--2---:R-:W2:Y:S01]  /*66e0*/  @P6 MUFU.LG2 R2, R132 ;  /* 0x0000008400026308 */ /* 0x004ea20000000c00 */
[----:B------:R-:W-:-:S02]  /*66f0*/  ISETP.NE.OR P3, PT, RZ, UR4, !P3 ;  /* 0x00000004ff007c0c */ /* 0x000fc4000df65670 */
[----:B------:R-:W-:Y:S01]  /*6700*/  @P0 MOV R0, 0x1 ;  /* 0x0000000100000802 */ /* 0x000fe20000000f00 */
[----:B------:R1:W1:Y:S04]  /*6710*/  LDS.128 R20, [R227] ;  /* 0x00000000e3147984 */ /* 0x0002680000000c00 */
[----:B------:R1:W1:Y:S04]  /*6720*/  LDS.128 R28, [R227+0x800] ;  /* 0x00080000e31c7984 */ /* 0x0002680000000c00 */
[----:B------:R1:W1:Y:S04]  /*6730*/  LDS.128 R36, [R227+0x1000] ;  /* 0x00100000e3247984 */ /* 0x0002680000000c00 */
[----:B------:R1:W1:Y:S04]  /*6740*/  LDS.128 R44, [R227+0x1800] ;  /* 0x00180000e32c7984 */ /* 0x0002680000000c00 */
[----:B------:R1:W1:Y:S04]  /*6750*/  LDS.128 R56, [R227+0x2000] ;  /* 0x00200000e3387984 */ /* 0x0002680000000c00 */
[----:B------:R1:W1:Y:S04]  /*6760*/  LDS.128 R80, [R227+0x2800] ;  /* 0x00280000e3507984 */ /* 0x0002680000000c00 */
[----:B------:R1:W1:Y:S04]  /*6770*/  LDS.128 R76, [R227+0x3000] ;  /* 0x00300000e34c7984 */ /* 0x0002680000000c00 */
[----:B------:R1:W2:Y:S04]  /*6780*/  LDS.128 R72, [R227+0x3800] ;  /* 0x00380000e3487984 */ /* 0x0002a80000000c00 */
[----:B------:R1:W3:Y:S04]  /*6790*/  LDS.128 R24, [R227+0x4000] ;  /* 0x00400000e3187984 */ /* 0x0002e80000000c00 */
[----:B------:R1:W3:Y:S04]  /*67a0*/  LDS.128 R32, [R227+0x4800] ;  /* 0x00480000e3207984 */ /* 0x0002e80000000c00 */
[----:B------:R1:W3:Y:S04]  /*67b0*/  LDS.128 R40, [R227+0x5000] ;  /* 0x00500000e3287984 */ /* 0x0002e80000000c00 */
[----:B------:R2:W3:Y:S04]  /*67c0*/  LDS.128 R52, [R227+0x5800] ;  /* 0x00580000e3347984 */ /* 0x0004e80000000c00 */
[----:B------:R3:W3:Y:S04]  /*67d0*/  LDS.128 R68, [R227+0x6000] ;  /* 0x00600000e3447984 */ /* 0x0006e80000000c00 */
[----:B------:R3:W3:Y:S04]  /*67e0*/  LDS.128 R64, [R227+0x6800] ;  /* 0x00680000e3407984 */ /* 0x0006e80000000c00 */
[----:B------:R3:W3:Y:S04]  /*67f0*/  LDS.128 R60, [R227+0x7000] ;  /* 0x00700000e33c7984 */ /* 0x0006e80000000c00 */
[----:B------:R3:W3:Y:S01]  /*6800*/  LDS.128 R48, [R227+0x7800] ;  /* 0x00780000e3307984 */ /* 0x0006e20000000c00 */
[----:B------:R-:W-:-:S04]  /*6810*/  @!P0 IMAD R0, R133, c[0x0][0x1c0], RZ ;  /* 0x0000700085008a24 */ /* 0x000fc800078e02ff */
[C---:B-1----:R-:W-:Y:S01]  /*6820*/  IMAD R0, R18.reuse, R0, RZ ;  /* 0x0000000012007224 */ /* 0x042fe200078e02ff */
[----:B------:R-:W1:Y:S01]  /*6830*/  @P1 MUFU.LG2 R7, R250 ;  /* 0x000000fa00071308 */ /* 0x000e620000000c00 */
[----:B------:R-:W-:Y:S01]  /*6840*/  @!P3 IMAD R10, R18, c[0x0][0x214], RZ ;  /* 0x00008500120aba24 */ /* 0x000fe200078e02ff */
[----:B------:R-:W-:Y:S01]  /*6850*/  @P0 MOV R6, c[0x0][0x210] ;  /* 0x0000840000060a02 */ /* 0x000fe20000000f00 */
[----:B--2---:R-:W-:Y:S01]  /*6860*/  @P6 FMUL.FTZ R2, R2, 0.69314718246459960938 ;  /* 0x3f31721802026820 */ /* 0x004fe20000410000 */
[----:B------:R-:W-:Y:S01]  /*6870*/  SEL R0, R0, RZ, P3 ;  /* 0x000000ff00007207 */ /* 0x000fe20001800000 */
[----:B----4-:R-:W-:Y:S01]  /*6880*/  CS2R R4, SRZ ;  /* 0x0000000000047805 */ /* 0x010fe2000001ff00 */
[----:B------:R-:W-:Y:S02]  /*6890*/  @!P0 MOV R6, 0x1 ;  /* 0x0000000100068802 */ /* 0x000fe40000000f00 */
[----:B------:R-:W2:Y:S01]  /*68a0*/  @P5 MUFU.LG2 R9, R252 ;  /* 0x000000fc00095308 */ /* 0x000ea20000000c00 */
[----:B------:R-:W-:Y:S01]  /*68b0*/  MOV R16, 0x7f800000 ;  /* 0x7f80000000107802 */ /* 0x000fe20000000f00 */
[----:B------:R-:W-:Y:S01]  /*68c0*/  @P6 FFMA.FTZ R16, R136, c[0x0][0x238], R2 ;  /* 0x00008e0088106a23 */ /* 0x000fe20000010002 */
[----:B------:R-:W-:-:S05]  /*68d0*/  @!P3 SHF.R.S32.HI R5, RZ, 0x1f, R10 ;  /* 0x0000001fff05b819 */ /* 0x000fca000001140a */
[----:B------:R-:W4:Y:S01]  /*68e0*/  @P4 MUFU.LG2 R8, R251 ;  /* 0x000000fb00084308 */ /* 0x000f220000000c00 */
[----:B------:R-:W-:Y:S01]  /*68f0*/  @!P3 MOV R4, R10 ;  /* 0x0000000a0004b202 */ /* 0x000fe20000000f00 */
[----:B-----5:R-:W-:Y:S01]  /*6900*/  IMAD R2, R19, R133, R0 ;  /* 0x0000008513027224 */ /* 0x020fe200078e0200 */
[----:B---3--:R-:W-:Y:S01]  /*6910*/  LOP3.LUT P3, RZ, R178, 0x3, RZ, 0xc0, !PT ;  /* 0x00000003b2ff7812 */ /* 0x008fe2000786c0ff */
[----:B------:R-:W-:-:S05]  /*6920*/  IMAD R0, R17, R6, RZ ;  /* 0x0000000611007224 */ /* 0x000fca00078e02ff */
[----:B------:R-:W-:Y:S01]  /*6930*/  SHF.L.U32 R0, R0, 0x7, RZ ;  /* 0x0000000700007819 */ /* 0x000fe200000006ff */
[----:B-1----:R-:W-:Y:S01]  /*6940*/  @P1 FMUL.FTZ R7, R7, 0.69314718246459960938 ;  /* 0x3f31721807071820 */ /* 0x002fe20000410000 */
[----:B------:R-:W-:Y:S01]  /*6950*/  BSSY B0, `(.L_x_1489) ;  /* 0x0000037000007945 */ /* 0x000fe20003800000 */
[----:B--2---:R-:W-:Y:S01]  /*6960*/  @P5 FMUL.FTZ R9, R9, 0.69314718246459960938 ;  /* 0x3f31721809095820 */ /* 0x004fe20000410000 */
[----:B------:R-:W-:Y:S02]  /*6970*/  IADD3 R10, P2, P0, R0, R4, R2 ;  /* 0x00000004000a7210 */ /* 0x000fe4000785e002 */
[----:B------:R-:W-:Y:S01]  /*6980*/  SHF.R.S32.HI R0, RZ, 0x1f, R0 ;  /* 0x0000001fff007819 */ /* 0x000fe20000011400 */
[----:B----4-:R-:W-:Y:S01]  /*6990*/  @P4 FMUL.FTZ R8, R8, 0.69314718246459960938 ;  /* 0x3f31721808084820 */ /* 0x010fe20000410000 */
        /* <DEDUP_REMOVED lines=9> */
[----:B------:R-:W-:Y:S01]  /*6a30*/  SHF.R.S32.HI R2, RZ, 0x1f, R84 ;  /* 0x0000001fff027819 */ /* 0x000fe20000011454 */
        /* <DEDUP_REMOVED lines=40> */
.L_x_1490:
[----:B------:R-:W-:Y:S05]  /*6cc0*/  BSYNC B0 ;  /* 0x0000000000007941 */ /* 0x000fea0003800000 */
.L_x_1489:
[----:B-1----:R-:W-:Y:S01]  /*6cd0*/  LEA.HI R4, R177, R176, RZ, 0x3 ;  /* 0x000000b0b1047211 */ /* 0x002fe200078f18ff */
        /* <DEDUP_REMOVED lines=31> */
[----:B------:R1:W-:Y:S03]  /*6ed0*/  STG.E.128 [R4.64+0x80], R24 ;  /* 0x0000801804007986 */ /* 0x0003e6000c101d08 */
        /* <DEDUP_REMOVED lines=26> */
.L_x_1491:
        /* <DEDUP_REMOVED lines=16> */
.L_x_2398:


//--------------------- .text._ZN5flash16flash_fwd_kernelI23Flash_fwd_kernel_traitsILi128ELi128ELi32ELi4ELb0ELb0EN7cutlass6half_tE19Flash_kernel_traitsILi128ELi128ELi32ELi4ES3_EELb1ELb0ELb0ELb1ELb0ELb0ELb0ELb0EEEvNS_16Flash_fwd_paramsE --------------------------
	.section	.text._ZN5flash16flash_fwd_kernelI23Flash_fwd_kernel_traitsILi128ELi128ELi32ELi4ELb0ELb0EN7cutlass6half_tE19Flash_kernel_traitsILi128ELi128ELi32ELi4ES3_EELb1ELb0ELb0ELb1ELb0ELb0ELb0ELb0EEEvNS_16Flash_fwd_paramsE,"ax",@progbits
	.sectioninfo	@"SHI_REGISTERS=255"
	.align	128
        .global         _ZN5flash16flash_fwd_kernelI23Flash_fwd_kernel_traitsILi128ELi128ELi32ELi4ELb0ELb0EN7cutlass6half_tE19Flash_kernel_traitsILi128ELi128ELi32ELi4ES3_EELb1ELb0ELb0ELb1ELb0ELb0ELb0ELb0EEEvNS_16Flash_fwd_paramsE
        .type           _ZN5flash16flash_fwd_kernelI23Flash_fwd_kernel_traitsILi128ELi128ELi32ELi4ELb0ELb0EN7cutlass6half_tE19Flash_kernel_traitsILi128ELi128ELi32ELi4ES3_EELb1ELb0ELb0ELb1ELb0ELb0ELb0ELb0EEEvNS_16Flash_fwd_paramsE,@function
        .size           _ZN5flash16flash_fwd_kernelI23Flash_fwd_kernel_traitsILi128ELi128ELi32ELi4ELb0ELb0EN7cutlass6half_tE19Flash_kernel_traitsILi128ELi128ELi32ELi4ES3_EELb1ELb0ELb0ELb1ELb0ELb0ELb0ELb0EEEvNS_16Flash_fwd_paramsE,(.L_x_2399 - _ZN5flash16flash_fwd_kernelI23Flash_fwd_kernel_traitsILi128ELi128ELi32ELi4ELb0ELb0EN7cutlass6half_tE19Flash_kernel_traitsILi128ELi128ELi32ELi4ES3_EELb1ELb0ELb0ELb1ELb0ELb0ELb0ELb0EEEvNS_16Flash_fwd_paramsE)
        .other          _ZN5flash16flash_fwd_kernelI23Flash_fwd_kernel_traitsILi128ELi128ELi32ELi4ELb0ELb0EN7cutlass6half_tE19Flash_kernel_traitsILi128ELi128ELi32ELi4ES3_EELb1ELb0ELb0ELb1ELb0ELb0ELb0ELb0EEEvNS_16Flash_fwd_paramsE,@"STO_CUDA_ENTRY STV_DEFAULT"
_ZN5flash16flash_fwd_kernelI23Flash_fwd_kernel_traitsILi128ELi128ELi32ELi4ELb0ELb0EN7cutlass6half_tE19Flash_kernel_traitsILi128ELi128ELi32ELi4ES3_EELb1ELb0ELb0ELb1ELb0ELb0ELb0ELb0EEEvNS_16Flash_fwd_paramsE:
.text._ZN5flash16flash_fwd_kernelI23Flash_fwd_kernel_traitsILi128ELi128ELi32ELi4ELb0ELb0EN7cutlass6half_tE19Flash_kernel_traitsILi128ELi128ELi32ELi4ES3_EELb1ELb0ELb0ELb1ELb0ELb0ELb0ELb0EEEvNS_16Flash_fwd_paramsE:
        /* <DEDUP_REMOVED lines=22> */
[----:B------:R-:W-:Y:S01]  /*0160*/  UMOV UR15, 0x4 ;  /* 0x00000004000f7882 */ /* 0x000fe20000000000 */
[----:B------:R-:W1:Y:S01]  /*0170*/  S2UR UR14, SR_CTAID.Z ;  /* 0x00000000000e79c3 */ /* 0x000e620000002700 */
[----:B------:R-:W-:-:S02]  /*0180*/  ULDC.64 UR8, c[0x0][0x240] ;  /* 0x0000900000087ab9 */ /* 0x000fc40000000a00 */
        /* <DEDUP_REMOVED lines=68> */
.L_x_1492:
[----:B------:R-:W-:Y:S02]  /*05d0*/  ULDC UR7, c[0x0][0x218] ;  /* 0x0000860000077ab9 */ /* 0x000fe40000000800 */
.L_x_1493:
        /* <DEDUP_REMOVED lines=37> */
[----:B------:R-:W-:Y:S02]  /*0830*/  ULDC.64 UR4, c[0x0][0x198] ;  /* 0x0000660000047ab9 */ /* 0x000fe40000000a00 */
[----:B------:R-:W-:-:S02]  /*0840*/  @!UP1 UIMAD UR21, UR21, UR6, URZ ;  /* 0x00000006151592a4 */ /* 0x000fc4000f8e023f */
[----:B------:R-:W-:Y:S02]  /*0850*/  @UP0 UIMAD.WIDE.U32 UR26, UR25, UR4, URZ ;  /* 0x00000004191a02a5 */ /* 0x000fe4000f8e003f */
[----:B------:R-:W-:Y:S02]  /*0860*/  @!UP1 UIMAD.WIDE.U32 UR28, UR13, UR6, URZ ;  /* 0x000000060d1c92a5 */ /* 0x000fe4000f8e003f */
[----:B------:R-:W-:Y:S02]  /*0870*/  @!UP1 UIMAD UR4, UR13, UR7, UR21 ;  /* 0x000000070d0492a4 */ /* 0x000fe4000f8e0215 */
[----:B------:R-:W-:Y:S02]  /*0880*/  @UP1 UMOV UR6, UR24 ;  /* 0x0000001800061c82 */ /* 0x000fe40008000000 */
[----:B------:R-:W-:Y:S02]  /*0890*/  @UP0 UIMAD UR7, UR25, UR5, UR27 ;  /* 0x00000005190702a4 */ /* 0x000fe4000f8e021b */
[----:B------:R-:W-:-:S02]  /*08a0*/  USHF.R.S32.HI UR21, URZ, 0x1f, UR14 ;  /* 0x0000001f3f157899 */ /* 0x000fc4000801140e */
[----:B------:R-:W-:Y:S02]  /*08b0*/  @!UP1 UIADD3 UR20, UR29, UR4, URZ ;  /* 0x000000041d149290 */ /* 0x000fe4000fffe03f */
[----:B------:R-:W-:Y:S02]  /*08c0*/  @!UP1 UMOV UR6, UR28 ;  /* 0x0000001c00069c82 */ /* 0x000fe40008000000 */
[----:B------:R-:W-:Y:S01]  /*08d0*/  @UP0 UMOV UR24, UR26 ;  /* 0x0000001a00180c82 */ /* 0x000fe20008000000 */
[----:B------:R-:W-:Y:S05]  /*08e0*/  @P0 BRA `(.L_x_1495) ;  /* 0x000000d000000947 */ /* 0x000fea0003800000 */
[----:B-1----:R-:W-:Y:S02]  /*08f0*/  USHF.R.S32.HI UR24, URZ, 0x1f, UR22 ;  /* 0x0000001f3f187899 */ /* 0x002fe40008011416 */
[----:B------:R-:W-:Y:S02]  /*0900*/  ULDC.64 UR4, c[0x0][0x198] ;  /* 0x0000660000047ab9 */ /* 0x000fe40000000a00 */
[----:B------:R-:W-:Y:S02]  /*0910*/  UIMAD UR24, UR24, UR4, URZ ;  /* 0x00000004181872a4 */ /* 0x000fe4000f8e023f */
[----:B------:R-:W-:-:S02]  /*0920*/  UIMAD.WIDE.U32 UR26, UR22, UR4, URZ ;  /* 0x00000004161a72a5 */ /* 0x000fc4000f8e003f */
[----:B------:R-:W-:Y:S02]  /*0930*/  UIMAD UR24, UR22, UR5, UR24 ;  /* 0x00000005161872a4 */ /* 0x000fe4000f8e0218 */
[----:B------:R-:W-:Y:S02]  /*0940*/  USHF.R.S32.HI UR7, URZ, 0x1f, UR13 ;  /* 0x0000001f3f077899 */ /* 0x000fe4000801140d */
[----:B------:R-:W-:Y:S02]  /*0950*/  ULDC.64 UR4, c[0x0][0x180] ;  /* 0x0000600000047ab9 */ /* 0x000fe40000000a00 */
[----:B------:R-:W-:Y:S02]  /*0960*/  UIADD3 UR25, UR27, UR24, URZ ;  /* 0x000000181b197290 */ /* 0x000fe4000fffe03f */
[----:B------:R-:W-:Y:S02]  /*0970*/  UIMAD UR7, UR7, UR4, URZ ;  /* 0x00000004070772a4 */ /* 0x000fe4000f8e023f */
[----:B------:R-:W-:-:S02]  /*0980*/  UMOV UR24, UR26 ;  /* 0x0000001a00187c82 */ /* 0x000fc40008000000 */
[----:B------:R-:W-:Y:S02]  /*0990*/  UIMAD UR7, UR13, UR5, UR7 ;  /* 0x000000050d0772a4 */ /* 0x000fe4000f8e0207 */
[----:B------:R-:W-:-:S04]  /*09a0*/  UIMAD.WIDE.U32 UR24, UR13, UR4, UR24 ;  /* 0x000000040d1872a5 */ /* 0x000fc8000f8e0018 */
[----:B------:R-:W-:Y:S02]  /*09b0*/  UIADD3 UR7, UR25, UR7, URZ ;  /* 0x0000000719077290 */ /* 0x000fe4000fffe03f */
.L_x_1495:
        /* <DEDUP_REMOVED lines=10> */
[----:B--2---:R-:W2:Y:S02]  /*0a60*/  MUFU.RCP R2, R2 ;  /* 0x0000000200027308 */ /* 0x004ea40000001000 */
        /* <DEDUP_REMOVED lines=35> */
.L_x_1496:
[CC--:B------:R-:W-:Y:S01]  /*0ca0*/  LEA.HI R0, R5.reuse, R234.reuse, RZ, 0x3 ;  /* 0x000000ea05007211 */ /* 0x0c0fe200078f18ff */
[----:B------:R-:W1:Y:S01]  /*0cb0*/  S2R R14, SR_CTAID.Z ;  /* 0x00000000000e7919 */ /* 0x000e620000002700 */
[CC--:B------:R-:W-:Y:S01]  /*0cc0*/  LEA.HI R18, R5.reuse, R234.reuse, RZ, 0x4 ;  /* 0x000000ea05127211 */ /* 0x0c0fe200078f20ff */
[----:B------:R-:W-:Y:S01]  /*0cd0*/  IMAD.MOV.U32 R19, RZ, RZ, 0x10 ;  /* 0x00000010ff137424 */ /* 0x000fe200078e00ff */
        /* <DEDUP_REMOVED lines=27> */
[----:B------:R-:W-:Y:S01]  /*0e90*/  UIADD3 UR20, -UR10, UR12, URZ ;  /* 0x0000000c0a147290 */ /* 0x000fe2000fffe13f */
        /* <DEDUP_REMOVED lines=58> */
.L_x_1498:
[----:B------:R-:W-:Y:S05]  /*1240*/  BSYNC B0 ;  /* 0x0000000000007941 */ /* 0x000fea0003800000 */
.L_x_1497:
        /* <DEDUP_REMOVED lines=29> */
.L_x_1500:
[----:B------:R-:W-:Y:S05]  /*1420*/  BSYNC B0 ;  /* 0x0000000000007941 */ /* 0x000fea0003800000 */
.L_x_1499:
        /* <DEDUP_REMOVED lines=29> */
.L_x_1502:
[----:B------:R-:W-:Y:S05]  /*1600*/  BSYNC B0 ;  /* 0x0000000000007941 */ /* 0x000fea0003800000 */
.L_x_1501:
        /* <DEDUP_REMOVED lines=29> */
.L_x_1504:
[----:B------:R-:W-:Y:S05]  /*17e0*/  BSYNC B0 ;  /* 0x0000000000007941 */ /* 0x000fea0003800000 */
.L_x_1503:
        /* <DEDUP_REMOVED lines=29> */
.L_x_1506:
[----:B------:R-:W-:Y:S05]  /*19c0*/  BSYNC B0 ;  /* 0x0000000000007941 */ /* 0x000fea0003800000 */
.L_x_1505:
        /* <DEDUP_REMOVED lines=29> */
.L_x_1508:
[----:B------:R-:W-:Y:S05]  /*1ba0*/  BSYNC B0 ;  /* 0x0000000000007941 */ /* 0x000fea0003800000 */
.L_x_1507:
[----:B------:R-:W-:Y:S01]  /*1bb0*/  IADD3 R0, R10, 0x60, RZ ;  /* 0x000000600a007810 */ /* 0x000fe20007ffe0ff */
[----:B------:R-:W-:Y:S03]  /*1bc0*/  BSSY B0, `(.L_x_1509) ;  /* 0x000001d000007945 */ /* 0x000fe60003800000 */
[----:B------:R-:W-:Y:S01]  /*1bd0*/  ISETP.GE.AND P0, PT, R0, UR20, PT ;  /* 0x0000001400007c0c */ /* 0x000fe2000bf06270 */
[----:B------:R3:W-:-:S12]  /*1be0*/  STL [R1+0x30], R0 ;  /* 0x0000300001007387 */ /* 0x0007d80000100800 */
        /* <DEDUP_REMOVED lines=26> */
.L_x_1510:
[----:B------:R-:W-:Y:S05]  /*1d90*/  BSYNC B0 ;  /* 0x0000000000007941 */ /* 0x000fea0003800000 */
.L_x_1509:
        /* <DEDUP_REMOVED lines=34> */
.L_x_1512:
[----:B------:R-:W-:Y:S05]  /*1fc0*/  BSYNC B0 ;  /* 0x0000000000007941 */ /* 0x000fea0003800000 */
.L_x_1511:
        /* <DEDUP_REMOVED lines=32> */
.L_x_1514:
[----:B------:R-:W-:Y:S05]  /*21d0*/  BSYNC B0 ;  /* 0x0000000000007941 */ /* 0x000fea0003800000 */
.L_x_1513:
        /* <DEDUP_REMOVED lines=25> */
.L_x_1516:
[----:B------:R-:W-:Y:S05]  /*2370*/  BSYNC B0 ;  /* 0x0000000000007941 */ /* 0x000fea0003800000 */
.L_x_1515:
        /* <DEDUP_REMOVED lines=17> */
[----:B------:R-:W3:Y:S01]  /*2490*/  @P0 MUFU.RCP R3, c[0x0][0x238] ;  /* 0x00008e0000030b08 */ /* 0x000ee20000001000 */
[----:B------:R-:W-:Y:S01]  /*24a0*/  ISETP.GE.AND P1, PT, R10, UR23, PT ;  /* 0x000000170a007c0c */ /* 0x000fe2000bf26270 */
[----:B------:R-:W-:Y:S02]  /*24b0*/  ULDC.64 UR4, c[0x0][0x1a0] ;  /* 0x0000680000047ab9 */ /* 0x000fe40000000a00 */
[----:B------:R-:W-:-:S05]  /*24c0*/  IMAD.U32 R7, RZ, RZ, UR7 ;  /* 0x00000007ff077e24 */ /* 0x000fca000f8e00ff */
[----:B------:R5:W3:Y:S01]  /*24d0*/  @P0 LDG.E R0, [R6.64] ;  /* 0x0000001006000981 */ /* 0x000ae2000c1e1900 */
[----:B------:R-:W-:Y:S01]  /*24e0*/  UIMAD.WIDE.U32 UR28, UR24, UR4, URZ ;  /* 0x00000004181c72a5 */ /* 0x000fe2000f8e003f */
[----:B------:R-:W-:Y:S01]  /*24f0*/  BSSY B0, `(.L_x_1517) ;  /* 0x0000022000007945 */ /* 0x000fe20003800000 */
[----:B------:R-:W-:Y:S01]  /*2500*/  UIMAD UR4, UR27, UR4, URZ ;  /* 0x000000041b0472a4 */ /* 0x000fe2000f8e023f */
[----:B------:R-:W-:Y:S03]  /*2510*/  BAR.SYNC.DEFER_BLOCKING 0x0 ;  /* 0x0000000000007b1d */ /* 0x000fe60000010000 */
[----:B------:R-:W-:-:S04]  /*2520*/  UIMAD UR4, UR24, UR5, UR4 ;  /* 0x00000005180472a4 */ /* 0x000fc8000f8e0204 */
[----:B------:R-:W-:Y:S01]  /*2530*/  UIADD3 UR4, UR29, UR4, URZ ;  /* 0x000000041d047290 */ /* 0x000fe2000fffe03f */
[----:B-----5:R-:W-:Y:S01]  /*2540*/  MOV R6, UR28 ;  /* 0x0000001c00067c02 */ /* 0x020fe20008000f00 */
[----:B------:R-:W-:Y:S01]  /*2550*/  IMAD.U32 R7, RZ, RZ, UR29 ;  /* 0x0000001dff077e24 */ /* 0x000fe2000f8e00ff */
[----:B------:R1:W-:Y:S04]  /*2560*/  @P1 STS.128 [R223+0xa000], RZ ;  /* 0x00a000ffdf001388 */ /* 0x0003e80000000c00 */
[----:B------:R1:W-:Y:S01]  /*2570*/  @P1 STS.128 [R223+0xb000], RZ ;  /* 0x00b000ffdf001388 */ /* 0x0003e20000000c00 */
[----:B---3--:R-:W-:Y:S01]  /*2580*/  @P0 FMUL.FTZ R0, R0, R3 ;  /* 0x0000000300000220 */ /* 0x008fe20000410000 */
[----:B------:R-:W-:Y:S01]  /*2590*/  MOV R3, UR4 ;  /* 0x0000000400037c02 */ /* 0x000fe20008000f00 */
[----:B------:R-:W-:-:S02]  /*25a0*/  UMOV UR4, URZ ;  /* 0x0000003f00047c82 */ /* 0x000fc40008000000 */
[----:B------:R3:W5:Y:S02]  /*25b0*/  @P0 R2UR UR6, R0 ;  /* 0x00000000000603c2 */ /* 0x00076400000e0000 */
[----:B---3--:R-:W-:Y:S01]  /*25c0*/  LEA R0, P0, R6, R22, 0x5 ;  /* 0x0000001606007211 */ /* 0x008fe200078028ff */
[----:B-----5:R-:W-:-:S03]  /*25d0*/  @UP1 UMOV UR4, UR6 ;  /* 0x0000000600041c82 */ /* 0x020fc60008000000 */
[----:B------:R-:W-:Y:S01]  /*25e0*/  LEA.HI.X R3, R6, R21, R3, 0x5, P0 ;  /* 0x0000001506037211 */ /* 0x000fe200000f2c03 */
        /* <DEDUP_REMOVED lines=18> */
.L_x_1518:
[----:B-1----:R-:W-:Y:S05]  /*2710*/  BSYNC B0 ;  /* 0x0000000000007941 */ /* 0x002fea0003800000 */
.L_x_1517:
[----:B------:R-:W-:Y:S01]  /*2720*/  ISETP.GE.AND P0, PT, R5, UR23, PT ;  /* 0x0000001705007c0c */ /* 0x000fe2000bf06270 */
        /* <DEDUP_REMOVED lines=25> */
.L_x_1520:
[----:B------:R-:W-:Y:S05]  /*28c0*/  BSYNC B0 ;  /* 0x0000000000007941 */ /* 0x000fea0003800000 */
.L_x_1519:
[----:B---3--:R-:W-:Y:S01]  /*28d0*/  SHF.R.S32.HI R7, RZ, 0x4, R18 ;  /* 0x00000004ff077819 */ /* 0x008fe20000011412 */
        /* <DEDUP_REMOVED lines=21> */
[----:B------:R-:W-:-:S02]  /*2a30*/  IMAD.U32 R5, RZ, RZ, UR11 ;  /* 0x0000000bff057e24 */ /* 0x000fc4000f8e00ff */
[----:B------:R-:W-:Y:S02]  /*2a40*/  IMAD R0, R7, 0x200, R0 ;  /* 0x0000020007007824 */ /* 0x000fe400078e0200 */
[----:B------:R-:W-:Y:S02]  /*2a50*/  IMAD.IADD R3, R112, 0x1, R3 ;  /* 0x0000000170037824 */ /* 0x000fe400078e0203 */
[----:B------:R-:W-:Y:S02]  /*2a60*/  IMAD.SHL.U32 R208, R0, 0x2, RZ ;  /* 0x0000000200d07824 */ /* 0x000fe400078e00ff */
[----:B------:R-:W-:-:S03]  /*2a70*/  IMAD.SHL.U32 R210, R3, 0x2, RZ ;  /* 0x0000000203d27824 */ /* 0x000fc600078e00ff */
[----:B------:R-:W-:Y:S01]  /*2a80*/  LDSM.16.M88.4 R28, [R208+0x8000] ;  /* 0x00800000d01c783b */ /* 0x000fe20000000200 */
[----:B------:R-:W-:Y:S01]  /*2a90*/  IADD3 R0, R208, 0x8000, RZ ;  /* 0x00008000d0007810 */ /* 0x000fe20007ffe0ff */
[--C-:B------:R-:W-:Y:S01]  /*2aa0*/  IMAD R212, R4, 0x2, R210.reuse ;  /* 0x0000000204d47824 */ /* 0x100fe200078e02d2 */
[----:B------:R-:W-:Y:S01]  /*2ab0*/  IADD3 R219, R208, 0x8020, RZ ;  /* 0x00008020d0db7810 */ /* 0x000fe20007ffe0ff */
[----:B------:R-:W2:Y:S01]  /*2ac0*/  LDSM.16.M88.4 R16, [R210] ;  /* 0x00000000d210783b */ /* 0x000ea20000000200 */
[----:B------:R-:W-:Y:S01]  /*2ad0*/  @P1 IADD3 R219, R0, -0x20, RZ ;  /* 0xffffffe000db1810 */ /* 0x000fe20007ffe0ff */
[----:B------:R-:W-:Y:S02]  /*2ae0*/  IMAD.MOV.U32 R0, RZ, RZ, 0x40 ;  /* 0x00000040ff007424 */ /* 0x000fe400078e00ff */
[----:B------:R-:W3:Y:S01]  /*2af0*/  LDSM.16.M88.4 R8, [R210+0x2000] ;  /* 0x00200000d208783b */ /* 0x000ee20000000200 */
[C---:B------:R-:W-:Y:S01]  /*2b00*/  IMAD R218, R2.reuse, 0x2, R210 ;  /* 0x0000000202da7824 */ /* 0x040fe200078e02d2 */
[----:B------:R-:W-:Y:S01]  /*2b10*/  IADD3 R222, R219, 0x800, RZ ;  /* 0x00000800dbde7810 */ /* 0x000fe20007ffe0ff */
[----:B------:R-:W-:Y:S01]  /*2b20*/  IMAD R216, R2, 0x2, R212 ;  /* 0x0000000202d87824 */ /* 0x000fe200078e02d4 */
[----:B------:R-:W5:Y:S01]  /*2b30*/  LDSM.16.M88.4 R32, [R208+0x8800] ;  /* 0x00880000d020783b */ /* 0x000f620000000200 */
[----:B------:R-:W-:-:S02]  /*2b40*/  SEL R0, R0, 0xffffffc0, !P2 ;  /* 0xffffffc000007807 */ /* 0x000fc40005000000 */
[C---:B------:R-:W-:Y:S01]  /*2b50*/  IADD3 R221, R219.reuse, 0x1000, RZ ;  /* 0x00001000dbdd7810 */ /* 0x040fe20007ffe0ff */
[----:B------:R-:W-:Y:S01]  /*2b60*/  LDSM.16.M88.4 R36, [R219] ;  /* 0x00000000db24783b */ /* 0x000fe20000000200 */
[----:B------:R-:W-:Y:S01]  /*2b70*/  IADD3 R220, R219, 0x1800, RZ ;  /* 0x00001800dbdc7810 */ /* 0x000fe20007ffe0ff */
[----:B------:R-:W-:Y:S02]  /*2b80*/  IMAD.IADD R217, R208, 0x1, R0 ;  /* 0x00000001d0d97824 */ /* 0x000fe400078e0200 */
[----:B------:R-:W1:Y:S01]  /*2b90*/  LDSM.16.M88.4 R12, [R212+0x2000] ;  /* 0x00200000d40c783b */ /* 0x000e620000000200 */
[----:B------:R-:W-:Y:S01]  /*2ba0*/  IMAD.IADD R215, R0, 0x1, R219 ;  /* 0x0000000100d77824 */ /* 0x000fe200078e02db */
[----:B------:R-:W-:Y:S02]  /*2bb0*/  SHF.R.S32.HI R0, RZ, 0x1f, R88 ;  /* 0x0000001fff007819 */ /* 0x000fe40000011458 */
[----:B------:R-:W4:Y:S02]  /*2bc0*/  LDSM.16.M88.4 R40, [R219+0x800] ;  /* 0x00080000db28783b */ /* 0x000f240000000200 */
[----:B------:R-:W-:-:S02]  /*2bd0*/  LEA.HI R0, R0, R88, RZ, 0x2 ;  /* 0x0000005800007211 */ /* 0x000fc400078f10ff */
[----:B------:R-:W1:Y:S02]  /*2be0*/  LDSM.16.M88.4 R24, [R212] ;  /* 0x00000000d418783b */ /* 0x000e640000000200 */
[----:B------:R-:W-:Y:S01]  /*2bf0*/  SHF.R.S32.HI R89, RZ, 0x2, R0 ;  /* 0x00000002ff597819 */ /* 0x000fe20000011400 */
[----:B------:R-:W-:Y:S01]  /*2c00*/  IMAD.U32 R0, RZ, RZ, UR24 ;  /* 0x00000018ff007e24 */ /* 0x000fe2000f8e00ff */
[----:B------:R-:W-:Y:S03]  /*2c10*/  LDSM.16.M88.4 R44, [R217+0x8000] ;  /* 0x00800000d92c783b */ /* 0x000fe60000000200 */
[----:B------:R-:W-:Y:S01]  /*2c20*/  IMAD R3, R111, 0x10, R89 ;  /* 0x000000106f037824 */ /* 0x000fe200078e0259 */
[----:B------:R-:W1:Y:S04]  /*2c30*/  LDSM.16.M88.4 R20, [R218+0x2000] ;  /* 0x00200000da14783b */ /* 0x000e680000000200 */
[----:B------:R-:W1:Y:S01]  /*2c40*/  LDSM.16.M88.4 R64, [R217+0x8800] ;  /* 0x00880000d940783b */ /* 0x000e620000000200 */
[----:B------:R-:W-:Y:S01]  /*2c50*/  IADD3 R202, R3, UR10, RZ ;  /* 0x0000000a03ca7c10 */ /* 0x000fe2000fffe0ff */
[-C--:B--2---:R-:W-:Y:S02]  /*2c60*/  HMMA.16816.F32 R68, R16, R28.reuse, RZ ;  /* 0x0000001c1044723c */ /* 0x084fe400000018ff */
[----:B------:R-:W-:Y:S06]  /*2c70*/  STL [R1+0x28], R89 ;  /* 0x0000285901007387 */ /* 0x000fec0000100800 */
[C---:B---3--:R-:W-:Y:S08]  /*2c80*/  HMMA.16816.F32 R48, R8.reuse, R28, RZ ;  /* 0x0000001c0830723c */ /* 0x048ff000000018ff */
[C---:B-----5:R-:W-:Y:S08]  /*2c90*/  HMMA.16816.F32 R52, R8.reuse, R32, RZ ;  /* 0x000000200834723c */ /* 0x060ff000000018ff */
[-C--:B------:R-:W-:Y:S08]  /*2ca0*/  HMMA.16816.F32 R56, R8, R30.reuse, RZ ;  /* 0x0000001e0838723c */ /* 0x080ff000000018ff */
[C---:B------:R-:W-:Y:S08]  /*2cb0*/  HMMA.16816.F32 R28, R16.reuse, R30, RZ ;  /* 0x0000001e101c723c */ /* 0x040ff000000018ff */
[----:B------:R-:W-:Y:S08]  /*2cc0*/  HMMA.16816.F32 R60, R16, R32, RZ ;  /* 0x00000020103c723c */ /* 0x000ff000000018ff */
[-C--:B------:R-:W-:Y:S08]  /*2cd0*/  HMMA.16816.F32 R8, R8, R34.reuse, RZ ;  /* 0x000000220808723c */ /* 0x080ff000000018ff */
[----:B------:R-:W-:Y:S01]  /*2ce0*/  HMMA.16816.F32 R76, R16, R34, RZ ;  /* 0x00000022104c723c */ /* 0x000fe200000018ff */
[----:B------:R-:W2:Y:S07]  /*2cf0*/  LDSM.16.M88.4 R16, [R218] ;  /* 0x00000000da10783b */ /* 0x000eae0000000200 */
[C---:B-1----:R-:W-:Y:S08]  /*2d00*/  HMMA.16816.F32 R72, R12.reuse, R36, R48 ;  /* 0x000000240c48723c */ /* 0x042ff00000001830 */
[C---:B----4-:R-:W-:Y:S08]  /*2d10*/  HMMA.16816.F32 R52, R12.reuse, R40, R52 ;  /* 0x000000280c34723c */ /* 0x050ff00000001834 */
[----:B------:R-:W-:Y:S08]  /*2d20*/  HMMA.16816.F32 R80, R12, R38, R56 ;  /* 0x000000260c50723c */ /* 0x000ff00000001838 */
[C---:B------:R-:W-:Y:S08]  /*2d30*/  HMMA.16816.F32 R32, R24.reuse, R36, R68 ;  /* 0x000000241820723c */ /* 0x040ff00000001844 */
[C---:B------:R-:W-:Y:S01]  /*2d40*/  HMMA.16816.F32 R36, R24.reuse, R38, R28 ;  /* 0x000000261824723c */ /* 0x040fe2000000181c */
[----:B------:R-:W-:Y:S07]  /*2d50*/  LDSM.16.M88.4 R28, [R215] ;  /* 0x00000000d71c783b */ /* 0x000fee0000000200 */
[----:B------:R-:W-:Y:S08]  /*2d60*/  HMMA.16816.F32 R84, R24, R40, R60 ;  /* 0x000000281854723c */ /* 0x000ff0000000183c */
[-C--:B------:R-:W-:Y:S01]  /*2d70*/  HMMA.16816.F32 R48, R12, R42.reuse, R8 ;  /* 0x0000002a0c30723c */ /* 0x080fe20000001808 */
[----:B------:R-:W1:Y:S04]  /*2d80*/  LDSM.16.M88.4 R8, [R216+0x2000] ;  /* 0x00200000d808783b */ /* 0x000e680000000200 */
[----:B------:R-:W3:Y:S03]  /*2d90*/  LDSM.16.M88.4 R12, [R216] ;  /* 0x00000000d80c783b */ /* 0x000ee60000000200 */
[----:B------:R-:W-:Y:S01]  /*2da0*/  HMMA.16816.F32 R40, R24, R42, R76 ;  /* 0x0000002a1828723c */ /* 0x000fe2000000184c */
[----:B------:R-:W4:Y:S07]  /*2db0*/  LDSM.16.M88.4 R24, [R215+0x800] ;  /* 0x00080000d718783b */ /* 0x000f2e0000000200 */
[C---:B------:R-:W-:Y:S08]  /*2dc0*/  HMMA.16816.F32 R56, R20.reuse, R44, R72 ;  /* 0x0000002c1438723c */ /* 0x040ff00000001848 */
[C---:B------:R-:W-:Y:S08]  /*2dd0*/  HMMA.16816.F32 R76, R20.reuse, R64, R52 ;  /* 0x00000040144c723c */ /* 0x040ff00000001834 */
[----:B------:R-:W-:Y:S08]  /*2de0*/  HMMA.16816.F32 R60, R20, R46, R80 ;  /* 0x0000002e143c723c */ /* 0x000ff00000001850 */
[C---:B--2---:R-:W-:Y:S01]  /*2df0*/  HMMA.16816.F32 R68, R16.reuse, R44, R32 ;  /* 0x0000002c1044723c */ /* 0x044fe20000001820 */
[----:B------:R-:W-:Y:S07]  /*2e00*/  LDSM.16.M88.4 R32, [R208+0x9000] ;  /* 0x00900000d020783b */ /* 0x000fee0000000200 */
[C---:B------:R-:W-:Y:S08]  /*2e10*/  HMMA.16816.F32 R52, R16.reuse, R46, R36 ;  /* 0x0000002e1034723c */ /* 0x040ff00000001824 */
[----:B------:R-:W-:Y:S08]  /*2e20*/  HMMA.16816.F32 R44, R16, R64, R84 ;  /* 0x00000040102c723c */ /* 0x000ff00000001854 */
[----:B------:R-:W-:Y:S01]  /*2e30*/  HMMA.16816.F32 R72, R20, R66, R48 ;  /* 0x000000421448723c */ /* 0x000fe20000001830 */
[----:B------:R-:W2:Y:S04]  /*2e40*/  LDSM.16.M88.4 R20, [R210+0x6000] ;  /* 0x00600000d214783b */ /* 0x000ea80000000200 */
[----:B------:R-:W5:Y:S03]  /*2e50*/  LDSM.16.M88.4 R48, [R208+0x9800] ;  /* 0x00980000d030783b */ /* 0x000f660000000200 */
[C---:B-1----:R-:W-:Y:S08]  /*2e60*/  HMMA.16816.F32 R36, R8.reuse, R28, R56 ;  /* 0x0000001c0824723c */ /* 0x042ff00000001838 */
[----:B------:R-:W-:Y:S08]  /*2e70*/  HMMA.16816.F32 R56, R8, R30, R60 ;  /* 0x0000001e0838723c */ /* 0x000ff0000000183c */
[C---:B---3--:R-:W-:Y:S08]  /*2e80*/  HMMA.16816.F32 R68, R12.reuse, R28, R68 ;  /* 0x0000001c0c44723c */ /* 0x048ff00000001844 */
[C---:B------:R-:W-:Y:S08]  /*2e90*/  HMMA.16816.F32 R52, R12.reuse, R30, R52 ;  /* 0x0000001e0c34723c */ /* 0x040ff00000001834 */
[----:B----4-:R-:W-:Y:S07]  /*2ea0*/  HMMA.16816.F32 R28, R12, R24, R44 ;  /* 0x000000180c1c723c */ /* 0x010fee000000182c */
[----:B------:R-:W-:Y:S01]  /*2eb0*/  IMAD.SHL.U32 R44, R234, 0x2, RZ ;  /* 0x00000002ea2c7824 */ /* 0x000fe200078e00ff */
[----:B------:R-:W-:Y:S01]  /*2ec0*/  HMMA.16816.F32 R40, R16, R66, R40 ;  /* 0x000000421028723c */ /* 0x000fe20000001828 */
[----:B------:R-:W1:Y:S03]  /*2ed0*/  LDSM.16.M88.4 R16, [R210+0x4000] ;  /* 0x00400000d210783b */ /* 0x000e660000000200 */
[----:B------:R-:W-:-:S04]  /*2ee0*/  LOP3.LUT R44, R44, 0x6, RZ, 0xc0, !PT ;  /* 0x000000062c2c7812 */ /* 0x000fc800078ec0ff */
[----:B------:R-:W-:Y:S01]  /*2ef0*/  HMMA.16816.F32 R60, R8, R24, R76 ;  /* 0x00000018083c723c */ /* 0x000fe2000000184c */
[----:B------:R-:W-:Y:S01]  /*2f00*/  IMAD R44, R0, 0x20, R44 ;  /* 0x00000020002c7824 */ /* 0x000fe200078e022c */
[----:B------:R-:W-:-:S04]  /*2f10*/  IADD3 R0, R5, -UR12, R202 ;  /* 0x8000000c05007c10 */ /* 0x000fc8000fffe0ca */
[----:B------:R-:W-:Y:S01]  /*2f20*/  IADD3 R93, R44, 0x1, RZ ;  /* 0x000000012c5d7810 */ /* 0x000fe20007ffe0ff */
[----:B------:R-:W-:Y:S01]  /*2f30*/  IMAD.IADD R3, R0, 0x1, -R44 ;  /* 0x0000000100037824 */ /* 0x000fe200078e0a2c */
[-C--:B------:R-:W-:Y:S01]  /*2f40*/  HMMA.16816.F32 R72, R8, R26.reuse, R72 ;  /* 0x0000001a0848723c */ /* 0x080fe20000001848 */
[----:B------:R-:W-:Y:S01]  /*2f50*/  IADD3 R92, R44, 0x8, RZ ;  /* 0x000000082c5c7810 */ /* 0x000fe20007ffe0ff */
[----:B------:R-:W-:Y:S01]  /*2f60*/  LDSM.16.M88.4 R8, [R212+0x6000] ;  /* 0x00600000d408783b */ /* 0x000fe20000000200 */
[----:B------:R-:W-:Y:S01]  /*2f70*/  IMAD.IADD R6, R0, 0x1, -R93 ;  /* 0x0000000100067824 */ /* 0x000fe200078e0a5d */
[----:B------:R-:W-:Y:S02]  /*2f80*/  IABS R3, R3 ;  /* 0x0000000300037213 */ /* 0x000fe40000000000 */
[----:B------:R-:W-:Y:S02]  /*2f90*/  IADD3 R87, R44, 0x9, RZ ;  /* 0x000000092c577810 */ /* 0x000fe40007ffe0ff */
[----:B------:R-:W-:Y:S01]  /*2fa0*/  HMMA.16816.F32 R40, R12, R26, R40 ;  /* 0x0000001a0c28723c */ /* 0x000fe20000001828 */
[----:B------:R-:W-:Y:S01]  /*2fb0*/  IMAD.MOV.U32 R5, RZ, RZ, R3 ;  /* 0x000000ffff057224 */ /* 0x000fe200078e0003 */
[----:B------:R-:W-:Y:S01]  /*2fc0*/  IABS R3, R6 ;  /* 0x0000000600037213 */ /* 0x000fe20000000000 */
[----:B------:R-:W3:Y:S01]  /*2fd0*/  LDSM.16.M88.4 R12, [R219+0x1000] ;  /* 0x00100000db0c783b */ /* 0x000ee20000000200 */
[----:B------:R-:W-:Y:S01]  /*2fe0*/  IMAD.IADD R6, R0, 0x1, -R92 ;  /* 0x0000000100067824 */ /* 0x000fe200078e0a5c */
[----:B------:R4:W-:Y:S01]  /*2ff0*/  I2F R107, R5 ;  /* 0x00000005006b7306 */ /* 0x0009e20000201400 */
[C---:B------:R-:W-:Y:S01]  /*3000*/  IADD3 R46, R44.reuse, 0x10, RZ ;  /* 0x000000102c2e7810 */ /* 0x040fe20007ffe0ff */
[----:B------:R-:W3:Y:S01]  /*3010*/  LDSM.16.M88.4 R24, [R219+0x1800] ;  /* 0x00180000db18783b */ /* 0x000ee20000000200 */
[C---:B------:R-:W-:Y:S01]  /*3020*/  IADD3 R86, R44.reuse, 0x11, RZ ;  /* 0x000000112c567810 */ /* 0x040fe20007ffe0ff */
[----:B--2---:R-:W-:Y:S01]  /*3030*/  HMMA.16816.F32 R36, R20, R32, R36 ;  /* 0x000000201424723c */ /* 0x004fe20000001824 */
[----:B------:R-:W-:-:S02]  /*3040*/  IADD3 R85, R44, 0x18, RZ ;  /* 0x000000182c557810 */ /* 0x000fc40007ffe0ff */
[C---:B------:R-:W-:Y:S02]  /*3050*/  IADD3 R84, R44.reuse, 0x19, RZ ;  /* 0x000000192c547810 */ /* 0x040fe40007ffe0ff */
[----:B------:R-:W-:Y:S02]  /*3060*/  ISETP.GE.AND P1, PT, R44, UR11, PT ;  /* 0x0000000b2c007c0c */ /* 0x000fe4000bf26270 */
[----:B------:R-:W-:Y:S01]  /*3070*/  ISETP.GE.AND P0, PT, R93, UR11, PT ;  /* 0x0000000b5d007c0c */ /* 0x000fe2000bf06270 */
[C---:B------:R-:W-:Y:S01]  /*3080*/  HMMA.16816.F32 R56, R20.reuse, R34, R56 ;  /* 0x000000221438723c */ /* 0x040fe20000001838 */
[----:B------:R-:W-:Y:S01]  /*3090*/  IMAD.IADD R7, R0, 0x1, -R84 ;  /* 0x0000000100077824 */ /* 0x000fe200078e0a54 */
[----:B------:R-:W-:Y:S01]  /*30a0*/  ISETP.GE.AND P4, PT, R46, UR11, PT ;  /* 0x0000000b2e007c0c */ /* 0x000fe2000bf86270 */
[----:B----4-:R-:W-:Y:S01]  /*30b0*/  IMAD.MOV.U32 R5, RZ, RZ, R3 ;  /* 0x000000ffff057224 */ /* 0x010fe200078e0003 */
[----:B------:R-:W-:Y:S01]  /*30c0*/  IABS R3, R6 ;  /* 0x0000000600037213 */ /* 0x000fe20000000000 */
[----:B------:R-:W-:Y:S01]  /*30d0*/  IMAD.IADD R6, R0, 0x1, -R86 ;  /* 0x0000000100067824 */ /* 0x000fe200078e0a56 */
[----:B------:R-:W-:Y:S01]  /*30e0*/  IABS R7, R7 ;  /* 0x0000000700077213 */ /* 0x000fe20000000000 */
[----:B------:R2:W4:Y:S01]  /*30f0*/  I2F R110, R5 ;  /* 0x00000005006e7306 */ /* 0x0005220000201400 */
[----:B-----5:R-:W-:Y:S01]  /*3100*/  HMMA.16816.F32 R60, R20, R48, R60 ;  /* 0x00000030143c723c */ /* 0x020fe2000000183c */
[----:B------:R-:W-:-:S02]  /*3110*/  ISETP.GE.AND P6, PT, R92, UR11, PT ;  /* 0x0000000b5c007c0c */ /* 0x000fc4000bfc6270 */
[----:B------:R-:W-:Y:S02]  /*3120*/  ISETP.GE.AND P5, PT, R87, UR11, PT ;  /* 0x0000000b57007c0c */ /* 0x000fe4000bfa6270 */
[----:B------:R-:W-:Y:S02]  /*3130*/  ISETP.GE.AND P3, PT, R86, UR11, PT ;  /* 0x0000000b56007c0c */ /* 0x000fe4000bf66270 */
[----:B------:R5:W3:Y:S01]  /*3140*/  I2F R109, R3 ;  /* 0x00000003006d7306 */ /* 0x000ae20000201400 */
[----:B------:R-:W-:Y:S01]  /*3150*/  HMMA.16816.F32 R72, R20, R50, R72 ;  /* 0x000000321448723c */ /* 0x000fe20000001848 */
[----:B------:R-:W4:Y:S01]  /*3160*/  LDSM.16.M88.4 R20, [R212+0x4000] ;  /* 0x00400000d414783b */ /* 0x000f220000000200 */
[----:B------:R-:W-:Y:S01]  /*3170*/  ISETP.GE.AND P2, PT, R85, UR11, PT ;  /* 0x0000000b55007c0c */ /* 0x000fe2000bf46270 */
[----:B--2---:R-:W-:-:S05]  /*3180*/  IMAD.IADD R5, R0, 0x1, -R87 ;  /* 0x0000000100057824 */ /* 0x004fca00078e0a57 */
[----:B-1----:R-:W-:Y:S01]  /*3190*/  HMMA.16816.F32 R68, R16, R32, R68 ;  /* 0x000000201044723c */ /* 0x002fe20000001844 */
[----:B------:R-:W-:Y:S01]  /*31a0*/  I2F R103, R7 ;  /* 0x0000000700677306 */ /* 0x000fe20000201400 */
[----:B------:R-:W-:Y:S01]  /*31b0*/  IABS R5, R5 ;  /* 0x0000000500057213 */ /* 0x000fe20000000000 */
[----:B-----5:R-:W-:-:S05]  /*31c0*/  IMAD.IADD R3, R0, 0x1, -R46 ;  /* 0x0000000100037824 */ /* 0x020fca00078e0a2e */
[----:B------:R-:W-:Y:S01]  /*31d0*/  HMMA.16816.F32 R76, R16, R34, R52 ;  /* 0x00000022104c723c */ /* 0x000fe20000001834 */
[----:B------:R1:W2:Y:S01]  /*31e0*/  I2F R108, R5 ;  /* 0x00000005006c7306 */ /* 0x0002a20000201400 */
[----:B------:R-:W-:Y:S01]  /*31f0*/  LDSM.16.M88.4 R32, [R217+0x9800] ;  /* 0x00980000d920783b */ /* 0x000fe20000000200 */
[----:B------:R-:W-:-:S05]  /*3200*/  IABS R3, R3 ;  /* 0x0000000300037213 */ /* 0x000fca0000000000 */
[C---:B------:R-:W-:Y:S08]  /*3210*/  HMMA.16816.F32 R52, R16.reuse, R50, R40 ;  /* 0x000000321034723c */ /* 0x040ff00000001828 */
[----:B------:R-:W-:Y:S01]  /*3220*/  HMMA.16816.F32 R64, R16, R48, R28 ;  /* 0x000000301040723c */ /* 0x000fe2000000181c */
[----:B-1----:R-:W-:Y:S01]  /*3230*/  IMAD.MOV.U32 R5, RZ, RZ, R3 ;  /* 0x000000ffff057224 */ /* 0x002fe200078e0003 */
[----:B------:R-:W-:Y:S01]  /*3240*/  IABS R3, R6 ;  /* 0x0000000600037213 */ /* 0x000fe20000000000 */
[----:B------:R-:W-:Y:S01]  /*3250*/  IMAD.IADD R6, R0, 0x1, -R85 ;  /* 0x0000000100067824 */ /* 0x000fe200078e0a55 */
[----:B------:R-:W-:Y:S01]  /*3260*/  LDSM.16.M88.4 R28, [R217+0x9000] ;  /* 0x00900000d91c783b */ /* 0x000fe20000000200 */
[----:B------:R1:W-:Y:S03]  /*3270*/  I2F R106, R5 ;  /* 0x00000005006a7306 */ /* 0x0003e60000201400 */
[C---:B---3--:R-:W-:Y:S01]  /*3280*/  HMMA.16816.F32 R40, R8.reuse, R12, R36 ;  /* 0x0000000c0828723c */ /* 0x048fe20000001824 */
[----:B------:R-:W3:Y:S07]  /*3290*/  LDSM.16.M88.4 R16, [R218+0x6000] ;  /* 0x00600000da10783b */ /* 0x000eee0000000200 */
[----:B------:R-:W-:Y:S01]  /*32a0*/  HMMA.16816.F32 R56, R8, R14, R56 ;  /* 0x0000000e0838723c */ /* 0x000fe20000001838 */
[----:B-1----:R-:W-:Y:S01]  /*32b0*/  IMAD.MOV.U32 R5, RZ, RZ, R3 ;  /* 0x000000ffff057224 */ /* 0x002fe200078e0003 */
[----:B------:R-:W-:-:S06]  /*32c0*/  IABS R3, R6 ;  /* 0x0000000600037213 */ /* 0x000fcc0000000000 */
[C---:B------:R-:W-:Y:S01]  /*32d0*/  HMMA.16816.F32 R60, R8.reuse, R24, R60 ;  /* 0x00000018083c723c */ /* 0x040fe2000000183c */
[----:B------:R1:W-:Y:S07]  /*32e0*/  I2F R105, R5 ;  /* 0x0000000500697306 */ /* 0x0003ee0000201400 */
[----:B------:R-:W-:Y:S01]  /*32f0*/  HMMA.16816.F32 R36, R8, R26, R72 ;  /* 0x0000001a0824723c */ /* 0x000fe20000001848 */
[----:B------:R5:W-:Y:S07]  /*3300*/  I2F R104, R3 ;  /* 0x0000000300687306 */ /* 0x000bee0000201400 */
[----:B----4-:R-:W-:Y:S01]  /*3310*/  HMMA.16816.F32 R48, R20, R12, R68 ;  /* 0x0000000c1430723c */ /* 0x010fe20000001844 */
[----:B-1----:R-:W-:-:S05]  /*3320*/  IADD3 R5, R0, 0x8, RZ ;  /* 0x0000000800057810 */ /* 0x002fca0007ffe0ff */
[--C-:B------:R-:W-:Y:S02]  /*3330*/  IMAD.IADD R6, R5, 0x1, -R44.reuse ;  /* 0x0000000105067824 */ /* 0x100fe400078e0a2c */
[C---:B------:R-:W-:Y:S01]  /*3340*/  HMMA.16816.F32 R68, R20.reuse, R14, R76 ;  /* 0x0000000e1444723c */ /* 0x040fe2000000184c */
[C---:B-----5:R-:W-:Y:S01]  /*3350*/  IADD3 R3, R0.reuse, 0x40, RZ ;  /* 0x0000004000037810 */ /* 0x060fe20007ffe0ff */
[----:B------:R-:W1:Y:S01]  /*3360*/  LDSM.16.M88.4 R12, [R218+0x4000] ;  /* 0x00400000da0c783b */ /* 0x000e620000000200 */
[----:B------:R-:W-:Y:S02]  /*3370*/  IABS R6, R6 ;  /* 0x0000000600067213 */ /* 0x000fe40000000000 */
[----:B------:R-:W-:Y:S01]  /*3380*/  IADD3 R0, R0, 0x48, RZ ;  /* 0x0000004800007810 */ /* 0x000fe20007ffe0ff */
[----:B------:R-:W-:Y:S02]  /*3390*/  IMAD.IADD R8, R3, 0x1, -R44 ;  /* 0x0000000103087824 */ /* 0x000fe400078e0a2c */
[----:B------:R-:W-:Y:S01]  /*33a0*/  IMAD.MOV.U32 R7, RZ, RZ, R6 ;  /* 0x000000ffff077224 */ /* 0x000fe200078e0006 */
[C---:B------:R-:W-:Y:S02]  /*33b0*/  HMMA.16816.F32 R72, R20.reuse, R24, R64 ;  /* 0x000000181448723c */ /* 0x040fe40000001840 */
[----:B------:R-:W-:Y:S01]  /*33c0*/  IABS R6, R8 ;  /* 0x0000000800067213 */ /* 0x000fe20000000000 */
[C---:B------:R-:W-:Y:S01]  /*33d0*/  IMAD.IADD R8, R0.reuse, 0x1, -R44 ;  /* 0x0000000100087824 */ /* 0x040fe200078e0a2c */
[----:B------:R4:W-:Y:S04]  /*33e0*/  I2F R101, R7 ;  /* 0x0000000700657306 */ /* 0x0009e80000201400 */
[----:B------:R-:W-:Y:S01]  /*33f0*/  HMMA.16816.F32 R64, R20, R26, R52 ;  /* 0x0000001a1440723c */ /* 0x000fe20000001834 */
[----:B------:R-:W-:Y:S04]  /*3400*/  LDSM.16.M88.4 R24, [R215+0x1000] ;  /* 0x00100000d718783b */ /* 0x000fe80000000200 */
[----:B------:R-:W5:Y:S03]  /*3410*/  LDSM.16.M88.4 R20, [R216+0x6000] ;  /* 0x00600000d814783b */ /* 0x000f660000000200 */
[----:B---3--:R-:W-:Y:S01]  /*3420*/  HMMA.16816.F32 R52, R16, R28, R40 ;  /* 0x0000001c1034723c */ /* 0x008fe20000001828 */
[----:B----4-:R-:W-:Y:S01]  /*3430*/  IMAD.MOV.U32 R7, RZ, RZ, R6 ;  /* 0x000000ffff077224 */ /* 0x010fe200078e0006 */
[----:B------:R-:W-:Y:S01]  /*3440*/  IABS R6, R8 ;  /* 0x0000000800067213 */ /* 0x000fe20000000000 */
[----:B------:R-:W-:-:S02]  /*3450*/  IMAD.IADD R8, R0, 0x1, -R93 ;  /* 0x0000000100087824 */ /* 0x000fc400078e0a5d */
[----:B------:R3:W-:Y:S03]  /*3460*/  I2F R99, R7 ;  /* 0x0000000700637306 */ /* 0x0007e60000201400 */
[C---:B------:R-:W-:Y:S05]  /*3470*/  HMMA.16816.F32 R76, R16.reuse, R30, R56 ;  /* 0x0000001e104c723c */ /* 0x040fea0000001838 */
[----:B------:R4:W-:Y:S03]  /*3480*/  I2F R96, R6 ;  /* 0x0000000600607306 */ /* 0x0009e60000201400 */
[----:B------:R-:W-:Y:S01]  /*3490*/  HMMA.16816.F32 R80, R16, R32, R60 ;  /* 0x000000201050723c */ /* 0x000fe2000000183c */
[----:B---3--:R-:W-:-:S07]  /*34a0*/  IMAD.IADD R7, R5, 0x1, -R93 ;  /* 0x0000000105077824 */ /* 0x008fce00078e0a5d */
[----:B------:R-:W-:Y:S01]  /*34b0*/  HMMA.16816.F32 R88, R16, R34, R36 ;  /* 0x000000221058723c */ /* 0x000fe20000001824 */
[----:B------:R-:W-:Y:S01]  /*34c0*/  IABS R7, R7 ;  /* 0x0000000700077213 */ /* 0x000fe20000000000 */
[----:B----4-:R-:W-:-:S03]  /*34d0*/  IMAD.IADD R6, R3, 0x1, -R93 ;  /* 0x0000000103067824 */ /* 0x010fc600078e0a5d */
[----:B------:R3:W-:Y:S02]  /*34e0*/  I2F R102, R7 ;  /* 0x0000000700667306 */ /* 0x0007e40000201400 */
[----:B------:R-:W-:Y:S01]  /*34f0*/  IMAD.IADD R16, R0, 0x1, -R92 ;  /* 0x0000000100107824 */ /* 0x000fe200078e0a5c */
[----:B-1----:R-:W-:Y:S01]  /*3500*/  HMMA.16816.F32 R40, R12, R30, R68 ;  /* 0x0000001e0c28723c */ /* 0x002fe20000001844 */
[----:B------:R-:W-:-:S07]  /*3510*/  IABS R6, R6 ;  /* 0x0000000600067213 */ /* 0x000fce0000000000 */
[----:B------:R-:W-:Y:S01]  /*3520*/  HMMA.16816.F32 R48, R12, R28, R48 ;  /* 0x0000001c0c30723c */ /* 0x000fe20000001830 */
[----:B------:R-:W-:Y:S01]  /*3530*/  LDSM.16.M88.4 R28, [R215+0x1800] ;  /* 0x00180000d71c783b */ /* 0x000fe20000000200 */
[----:B---3--:R-:W-:Y:S01]  /*3540*/  IMAD.MOV.U32 R7, RZ, RZ, R6 ;  /* 0x000000ffff077224 */ /* 0x008fe200078e0006 */
[----:B------:R-:W-:Y:S01]  /*3550*/  IABS R6, R8 ;  /* 0x0000000800067213 */ /* 0x000fe20000000000 */
[----:B------:R-:W-:-:S04]  /*3560*/  IMAD.IADD R8, R5, 0x1, -R92 ;  /* 0x0000000105087824 */ /* 0x000fc800078e0a5c */
[----:B------:R-:W-:Y:S01]  /*3570*/  HMMA.16816.F32 R36, R12, R32, R72 ;  /* 0x000000200c24723c */ /* 0x000fe20000001848 */
[----:B------:R1:W-:Y:S07]  /*3580*/  I2F R100, R7 ;  /* 0x0000000700647306 */ /* 0x0003ee0000201400 */
[----:B-----5:R-:W-:Y:S01]  /*3590*/  HMMA.16816.F32 R60, R20, R24, R52 ;  /* 0x00000018143c723c */ /* 0x020fe20000001834 */
[----:B-1----:R-:W-:Y:S01]  /*35a0*/  IMAD.MOV.U32 R7, RZ, RZ, R6 ;  /* 0x000000ffff077224 */ /* 0x002fe200078e0006 */
[----:B------:R-:W-:Y:S01]  /*35b0*/  IABS R6, R8 ;  /* 0x0000000800067213 */ /* 0x000fe20000000000 */
[----:B------:R-:W-:-:S02]  /*35c0*/  IMAD.IADD R8, R3, 0x1, -R92 ;  /* 0x0000000103087824 */ /* 0x000fc400078e0a5c */
[----:B------:R1:W-:Y:S02]  /*35d0*/  I2F R98, R7 ;  /* 0x0000000700627306 */ /* 0x0003e40000201400 */
[----:B-1----:R-:W-:Y:S01]  /*35e0*/  IMAD.MOV.U32 R7, RZ, RZ, R6 ;  /* 0x000000ffff077224 */ /* 0x002fe200078e0006 */
[----:B------:R-:W-:Y:S02]  /*35f0*/  IABS R6, R8 ;  /* 0x0000000800067213 */ /* 0x000fe40000000000 */
[----:B------:R-:W1:Y:S03]  /*3600*/  LDSM.16.M88.4 R8, [R216+0x4000] ;  /* 0x00400000d808783b */ /* 0x000e660000000200 */
[----:B------:R3:W4:Y:S01]  /*3610*/  I2F R97, R7 ;  /* 0x0000000700617306 */ /* 0x0007220000201400 */
[----:B------:R-:W-:-:S04]  /*3620*/  DEPBAR.LE SB0, 0x0 ;  /* 0x000080000000791a */ /* 0x000fc80000000000 */
[----:B---3--:R-:W-:Y:S01]  /*3630*/  IMAD.MOV.U32 R7, RZ, RZ, R6 ;  /* 0x000000ffff077224 */ /* 0x008fe200078e0006 */
[----:B------:R-:W-:Y:S01]  /*3640*/  IABS R6, R16 ;  /* 0x0000001000067213 */ /* 0x000fe20000000000 */
[--C-:B------:R-:W-:Y:S02]  /*3650*/  IMAD.IADD R16, R5, 0x1, -R87.reuse ;  /* 0x0000000105107824 */ /* 0x100fe400078e0a57 */
[----:B------:R3:W-:Y:S02]  /*3660*/  I2F R95, R7 ;  /* 0x00000007005f7306 */ /* 0x0007e40000201400 */
[----:B---3--:R-:W-:Y:S01]  /*3670*/  IMAD.MOV.U32 R7, RZ, RZ, R6 ;  /* 0x000000ffff077224 */ /* 0x008fe200078e0006 */
[----:B------:R-:W-:Y:S01]  /*3680*/  IABS R6, R16 ;  /* 0x0000001000067213 */ /* 0x000fe20000000000 */
[----:B------:R-:W-:Y:S01]  /*3690*/  IMAD.IADD R16, R3, 0x1, -R87 ;  /* 0x0000000103107824 */ /* 0x000fe200078e0a57 */
[C---:B-1----:R-:W-:Y:S03]  /*36a0*/  HMMA.16816.F32 R48, R8.reuse, R24, R48 ;  /* 0x000000180830723c */ /* 0x042fe60000001830 */
[----:B------:R1:W-:Y:S05]  /*36b0*/  I2F R94, R7 ;  /* 0x00000007005e7306 */ /* 0x0003ea0000201400 */
[C---:B------:R-:W-:Y:S08]  /*36c0*/  HMMA.16816.F32 R56, R8.reuse, R26, R40 ;  /* 0x0000001a0838723c */ /* 0x040ff00000001828 */
[----:B------:R-:W-:Y:S01]  /*36d0*/  HMMA.16816.F32 R52, R8, R28, R36 ;  /* 0x0000001c0834723c */ /* 0x000fe20000001824 */
[----:B-1----:R-:W-:Y:S01]  /*36e0*/  IMAD.MOV.U32 R7, RZ, RZ, R6 ;  /* 0x000000ffff077224 */ /* 0x002fe200078e0006 */
[----:B------:R-:W-:-:S03]  /*36f0*/  IABS R6, R16 ;  /* 0x0000001000067213 */ /* 0x000fc60000000000 */
[----:B------:R1:W3:Y:S03]  /*3700*/  I2F R69, R7 ;  /* 0x0000000700457306 */ /* 0x0002e60000201400 */
[----:B------:R-:W-:Y:S01]  /*3710*/  HMMA.16816.F32 R16, R12, R34, R64 ;  /* 0x000000220c10723c */ /* 0x000fe20000001840 */
[----:B------:R-:W-:-:S04]  /*3720*/  FFMA.FTZ R33, R110, -UR4, R49 ;  /* 0x800000046e217c23 */ /* 0x000fc80008010031 */
[----:B------:R5:W3:Y:S01]  /*3730*/  I2F R68, R6 ;  /* 0x0000000600447306 */ /* 0x000ae20000201400 */
[----:B------:R-:W-:Y:S01]  /*3740*/  FSEL R33, R33, -INF , !P0 ;  /* 0xff80000021217808 */ /* 0x000fe20004000000 */
[----:B------:R-:W-:Y:S01]  /*3750*/  IMAD.IADD R12, R3, 0x1, -R46 ;  /* 0x00000001030c7824 */ /* 0x000fe200078e0a2e */
[----:B------:R-:W-:Y:S01]  /*3760*/  HMMA.16816.F32 R36, R20, R28, R80 ;  /* 0x0000001c1424723c */ /* 0x000fe20000001850 */
[----:B------:R-:W-:Y:S02]  /*3770*/  FFMA.FTZ R35, R109, -UR4, R56 ;  /* 0x800000046d237c23 */ /* 0x000fe40008010038 */
[----:B--2---:R-:W-:Y:S02]  /*3780*/  FFMA.FTZ R34, R108, -UR4, R57 ;  /* 0x800000046c227c23 */ /* 0x004fe40008010039 */
[----:B-1----:R-:W-:Y:S01]  /*3790*/  IMAD.IADD R7, R0, 0x1, -R87 ;  /* 0x0000000100077824 */ /* 0x002fe200078e0a57 */
[----:B------:R-:W-:Y:S01]  /*37a0*/  FSEL R35, R35, -INF , !P6 ;  /* 0xff80000023237808 */ /* 0x000fe20007000000 */
[----:B----4-:R-:W-:Y:S01]  /*37b0*/  FFMA.FTZ R24, R97, -UR4, R58 ;  /* 0x8000000461187c23 */ /* 0x010fe2000801003a */
[----:B------:R-:W-:Y:S01]  /*37c0*/  FSEL R34, R34, -INF , !P5 ;  /* 0xff80000022227808 */ /* 0x000fe20006800000 */
[----:B------:R-:W-:Y:S01]  /*37d0*/  FFMA.FTZ R32, R106, -UR4, R52 ;  /* 0x800000046a207c23 */ /* 0x000fe20008010034 */
[----:B------:R-:W-:-:S02]  /*37e0*/  IABS R7, R7 ;  /* 0x0000000700077213 */ /* 0x000fc40000000000 */
[----:B------:R-:W-:Y:S01]  /*37f0*/  FSEL R24, R24, -INF , !P6 ;  /* 0xff80000018187808 */ /* 0x000fe20007000000 */
[----:B-----5:R-:W-:Y:S01]  /*3800*/  IMAD.IADD R6, R5, 0x1, -R46 ;  /* 0x0000000105067824 */ /* 0x020fe200078e0a2e */
[----:B------:R1:W2:Y:S02]  /*3810*/  I2F R66, R7 ;  /* 0x0000000700427306 */ /* 0x0002a40000201400 */
[----:B------:R-:W-:Y:S02]  /*3820*/  HMMA.16816.F32 R40, R8, R30, R16 ;  /* 0x0000001e0828723c */ /* 0x000fe40000001810 */
[----:B------:R-:W-:-:S05]  /*3830*/  IABS R6, R6 ;  /* 0x0000000600067213 */ /* 0x000fca0000000000 */
[----:B------:R-:W-:Y:S01]  /*3840*/  FFMA.FTZ R8, R99, -UR4, R60 ;  /* 0x8000000463087c23 */ /* 0x000fe2000801003c */
[C---:B------:R-:W-:Y:S01]  /*3850*/  HMMA.16816.F32 R16, R20.reuse, R26, R76 ;  /* 0x0000001a1410723c */ /* 0x040fe2000000184c */
[----:B------:R-:W-:Y:S02]  /*3860*/  FFMA.FTZ R10, R107, -UR4, R48 ;  /* 0x800000046b0a7c23 */ /* 0x000fe40008010030 */
[----:B------:R-:W-:Y:S01]  /*3870*/  FFMA.FTZ R9, R101, -UR4, R50 ;  /* 0x8000000465097c23 */ /* 0x000fe20008010032 */
[----:B------:R-:W-:Y:S01]  /*3880*/  FSEL R107, R8, -INF , !P1 ;  /* 0xff800000086b7808 */ /* 0x000fe20004800000 */
[C---:B------:R-:W-:Y:S02]  /*3890*/  IMAD.IADD R8, R0.reuse, 0x1, -R84 ;  /* 0x0000000100087824 */ /* 0x040fe400078e0a54 */
[----:B-1----:R-:W-:Y:S01]  /*38a0*/  IMAD.MOV.U32 R7, RZ, RZ, R6 ;  /* 0x000000ffff077224 */ /* 0x002fe200078e0006 */
[----:B------:R-:W-:Y:S01]  /*38b0*/  IABS R6, R12 ;  /* 0x0000000c00067213 */ /* 0x000fe20000000000 */
[----:B------:R-:W-:Y:S01]  /*38c0*/  IMAD.IADD R12, R0, 0x1, -R46 ;  /* 0x00000001000c7824 */ /* 0x000fe200078e0a2e */
[----:B------:R-:W-:Y:S01]  /*38d0*/  HMMA.16816.F32 R28, R20, R30, R88 ;  /* 0x0000001e141c723c */ /* 0x000fe20000001858 */
[----:B------:R1:W4:Y:S01]  /*38e0*/  I2F R65, R7 ;  /* 0x0000000700417306 */ /* 0x0003220000201400 */
[----:B------:R-:W-:Y:S01]  /*38f0*/  FSEL R46, R10, -INF , !P1 ;  /* 0xff8000000a2e7808 */ /* 0x000fe20004800000 */
[----:B------:R-:W-:Y:S01]  /*3900*/  FFMA.FTZ R27, R105, -UR4, R53 ;  /* 0x80000004691b7c23 */ /* 0x000fe20008010035 */
[----:B------:R-:W-:-:S02]  /*3910*/  FSEL R48, R9, -INF , !P1 ;  /* 0xff80000009307808 */ /* 0x000fc40004800000 */
[----:B------:R-:W-:Y:S02]  /*3920*/  FFMA.FTZ R26, R104, -UR4, R40 ;  /* 0x80000004681a7c23 */ /* 0x000fe40008010028 */
[----:B------:R-:W-:Y:S01]  /*3930*/  FFMA.FTZ R23, R102, -UR4, R51 ;  /* 0x8000000466177c23 */ /* 0x000fe20008010033 */
[----:B------:R-:W-:Y:S01]  /*3940*/  FSEL R27, R27, -INF , !P3 ;  /* 0xff8000001b1b7808 */ /* 0x000fe20005800000 */
[----:B------:R-:W-:Y:S01]  /*3950*/  FFMA.FTZ R25, R103, -UR4, R41 ;  /* 0x8000000467197c23 */ /* 0x000fe20008010029 */
[----:B------:R-:W-:Y:S01]  /*3960*/  FSEL R26, R26, -INF , !P2 ;  /* 0xff8000001a1a7808 */ /* 0x000fe20005000000 */
[----:B---3--:R-:W-:Y:S01]  /*3970*/  FFMA.FTZ R22, R69, -UR4, R59 ;  /* 0x8000000445167c23 */ /* 0x008fe2000801003b */
[----:B------:R-:W-:Y:S01]  /*3980*/  FSEL R23, R23, -INF , !P0 ;  /* 0xff80000017177808 */ /* 0x000fe20004000000 */
[----:B------:R-:W-:Y:S02]  /*3990*/  FFMA.FTZ R15, R68, -UR4, R17 ;  /* 0x80000004440f7c23 */ /* 0x000fe40008010011 */
[----:B------:R-:W-:Y:S01]  /*39a0*/  FFMA.FTZ R21, R95, -UR4, R16 ;  /* 0x800000045f157c23 */ /* 0x000fe20008010010 */
[----:B------:R-:W-:Y:S01]  /*39b0*/  FSEL R22, R22, -INF , !P5 ;  /* 0xff80000016167808 */ /* 0x000fe20006800000 */
[----:B-1----:R-:W-:Y:S01]  /*39c0*/  IMAD.MOV.U32 R7, RZ, RZ, R6 ;  /* 0x000000ffff077224 */ /* 0x002fe200078e0006 */
[----:B------:R-:W-:Y:S01]  /*39d0*/  IABS R6, R12 ;  /* 0x0000000c00067213 */ /* 0x000fe20000000000 */
[----:B------:R-:W-:Y:S01]  /*39e0*/  IMAD.IADD R12, R5, 0x1, -R86 ;  /* 0x00000001050c7824 */ /* 0x000fe200078e0a56 */
[----:B------:R-:W-:Y:S01]  /*39f0*/  FSEL R72, R15, -INF , !P5 ;  /* 0xff8000000f487808 */ /* 0x000fe20006800000 */
[----:B------:R1:W3:Y:S01]  /*3a00*/  I2F R14, R7 ;  /* 0x00000007000e7306 */ /* 0x0002e20000201400 */
[----:B------:R-:W-:-:S02]  /*3a10*/  FFMA.FTZ R20, R94, -UR4, R18 ;  /* 0x800000045e147c23 */ /* 0x000fc40008010012 */
[----:B--2---:R-:W-:Y:S02]  /*3a20*/  FFMA.FTZ R10, R66, -UR4, R19 ;  /* 0x80000004420a7c23 */ /* 0x004fe40008010013 */
[----:B----4-:R-:W-:Y:S01]  /*3a30*/  FFMA.FTZ R19, R65, -UR4, R54 ;  /* 0x8000000441137c23 */ /* 0x010fe20008010036 */
[----:B------:R-:W-:Y:S02]  /*3a40*/  FSEL R74, R20, -INF , !P6 ;  /* 0xff800000144a7808 */ /* 0x000fe40007000000 */
[----:B------:R-:W-:Y:S01]  /*3a50*/  FSEL R75, R10, -INF , !P5 ;  /* 0xff8000000a4b7808 */ /* 0x000fe20006800000 */
[----:B-1----:R-:W-:Y:S01]  /*3a60*/  IMAD.MOV.U32 R7, RZ, RZ, R6 ;  /* 0x000000ffff077224 */ /* 0x002fe200078e0006 */
[----:B------:R-:W-:Y:S01]  /*3a70*/  IABS R6, R12 ;  /* 0x0000000c00067213 */ /* 0x000fe20000000000 */
[----:B---3--:R-:W-:Y:S02]  /*3a80*/  FFMA.FTZ R14, R14, -UR4, R36 ;  /* 0x800000040e0e7c23 */ /* 0x008fe40008010024 */
[----:B------:R1:W2:Y:S03]  /*3a90*/  I2F R64, R7 ;  /* 0x0000000700407306 */ /* 0x0002a60000201400 */
[----:B------:R-:W-:-:S05]  /*3aa0*/  FSEL R194, R14, -INF , !P4 ;  /* 0xff8000000ec27808 */ /* 0x000fca0006000000 */
[----:B------:R-:W3:Y:S01]  /*3ab0*/  I2F R47, R6 ;  /* 0x00000006002f7306 */ /* 0x000ee20000201400 */
[C---:B-1----:R-:W-:Y:S02]  /*3ac0*/  IMAD.IADD R7, R5.reuse, 0x1, -R85 ;  /* 0x0000000105077824 */ /* 0x042fe400078e0a55 */
[----:B------:R-:W-:Y:S02]  /*3ad0*/  IMAD.IADD R5, R5, 0x1, -R84 ;  /* 0x0000000105057824 */ /* 0x000fe400078e0a54 */
[----:B--2---:R-:W-:Y:S01]  /*3ae0*/  FFMA.FTZ R9, R64, -UR4, R38 ;  /* 0x8000000440097c23 */ /* 0x004fe20008010026 */
[----:B------:R-:W-:Y:S02]  /*3af0*/  IABS R7, R7 ;  /* 0x0000000700077213 */ /* 0x000fe40000000000 */
[----:B------:R-:W-:Y:S01]  /*3b00*/  IABS R5, R5 ;  /* 0x0000000500057213 */ /* 0x000fe20000000000 */
[----:B---3--:R-:W-:Y:S01]  /*3b10*/  FFMA.FTZ R18, R47, -UR4, R55 ;  /* 0x800000042f127c23 */ /* 0x008fe20008010037 */
[----:B------:R-:W-:Y:S01]  /*3b20*/  FSEL R195, R9, -INF , !P4 ;  /* 0xff80000009c37808 */ /* 0x000fe20006000000 */
[----:B------:R-:W-:-:S02]  /*3b30*/  IMAD.MOV.U32 R6, RZ, RZ, R7 ;  /* 0x000000ffff067224 */ /* 0x000fc400078e0007 */
[----:B------:R-:W-:Y:S02]  /*3b40*/  IMAD.IADD R7, R3, 0x1, -R86 ;  /* 0x0000000103077824 */ /* 0x000fe400078e0a56 */
[----:B------:R1:W2:Y:S02]  /*3b50*/  I2F R45, R6 ;  /* 0x00000006002d7306 */ /* 0x0002a40000201400 */
[----:B-1----:R-:W-:Y:S01]  /*3b60*/  IMAD.MOV.U32 R6, RZ, RZ, R5 ;  /* 0x000000ffff067224 */ /* 0x002fe200078e0005 */
[----:B------:R-:W-:Y:S01]  /*3b70*/  IABS R5, R7 ;  /* 0x0000000700057213 */ /* 0x000fe20000000000 */
[----:B------:R-:W-:-:S04]  /*3b80*/  FFMA.FTZ R7, R96, -UR4, R62 ;  /* 0x8000000460077c23 */ /* 0x000fc8000801003e */
[----:B------:R1:W3:Y:S01]  /*3b90*/  I2F R44, R6 ;  /* 0x00000006002c7306 */ /* 0x0002e20000201400 */
[----:B--2---:R-:W-:Y:S01]  /*3ba0*/  FFMA.FTZ R17, R45, -UR4, R42 ;  /* 0x800000042d117c23 */ /* 0x004fe2000801002a */
[----:B------:R-:W-:Y:S01]  /*3bb0*/  FSEL R124, R7, -INF , !P1 ;  /* 0xff800000077c7808 */ /* 0x000fe20004800000 */
[----:B------:R-:W-:Y:S01]  /*3bc0*/  IMAD.IADD R7, R0, 0x1, -R85 ;  /* 0x0000000100077824 */ /* 0x000fe200078e0a55 */
[----:B------:R-:W-:Y:S01]  /*3bd0*/  BAR.SYNC.DEFER_BLOCKING 0x0 ;  /* 0x0000000000007b1d */ /* 0x000fe20000010000 */
[----:B------:R-:W-:-:S04]  /*3be0*/  ISETP.GE.AND P1, PT, R84, UR11, PT ;  /* 0x0000000b54007c0c */ /* 0x000fc8000bf26270 */
[----:B------:R-:W-:Y:S01]  /*3bf0*/  FSEL R25, R25, -INF , !P1 ;  /* 0xff80000019197808 */ /* 0x000fe20004800000 */
[----:B------:R2:W4:Y:S01]  /*3c00*/  I2F R13, R5 ;  /* 0x00000005000d7306 */ /* 0x0005220000201400 */
[C---:B-1----:R-:W-:Y:S02]  /*3c10*/  IMAD.IADD R6, R3.reuse, 0x1, -R85 ;  /* 0x0000000103067824 */ /* 0x042fe400078e0a55 */
[----:B------:R-:W-:Y:S02]  /*3c20*/  IMAD.IADD R3, R3, 0x1, -R84 ;  /* 0x0000000103037824 */ /* 0x000fe400078e0a54 */
[----:B---3--:R-:W-:Y:S01]  /*3c30*/  FFMA.FTZ R16, R44, -UR4, R43 ;  /* 0x800000042c107c23 */ /* 0x008fe2000801002b */
[----:B------:R-:W-:Y:S02]  /*3c40*/  IABS R6, R6 ;  /* 0x0000000600067213 */ /* 0x000fe40000000000 */
[----:B------:R-:W-:Y:S02]  /*3c50*/  IABS R3, R3 ;  /* 0x0000000300037213 */ /* 0x000fe40000000000 */
[----:B------:R-:W-:Y:S01]  /*3c60*/  FSEL R43, R21, -INF , !P6 ;  /* 0xff800000152b7808 */ /* 0x000fe20007000000 */
[----:B--2---:R-:W-:-:S02]  /*3c70*/  IMAD.MOV.U32 R5, RZ, RZ, R6 ;  /* 0x000000ffff057224 */ /* 0x004fc400078e0006 */
[----:B------:R-:W-:Y:S01]  /*3c80*/  IMAD.IADD R6, R0, 0x1, -R86 ;  /* 0x0000000100067824 */ /* 0x000fe200078e0a56 */
[----:B------:R-:W-:Y:S01]  /*3c90*/  LOP3.LUT R0, R112, R113, RZ, 0xfc, !PT ;  /* 0x0000007170007212 */ /* 0x000fe200078efcff */
[----:B------:R1:W2:Y:S01]  /*3ca0*/  I2F R12, R5 ;  /* 0x00000005000c7306 */ /* 0x0002a20000201400 */
[----:B----4-:R-:W-:-:S05]  /*3cb0*/  FFMA.FTZ R13, R13, -UR4, R37 ;  /* 0x800000040d0d7c23 */ /* 0x010fca0008010025 */
[----:B------:R-:W-:Y:S01]  /*3cc0*/  FSEL R192, R13, -INF , !P3 ;  /* 0xff8000000dc07808 */ /* 0x000fe20005800000 */
[----:B-1----:R-:W-:Y:S01]  /*3cd0*/  IMAD.MOV.U32 R5, RZ, RZ, R3 ;  /* 0x000000ffff057224 */ /* 0x002fe200078e0003 */
[----:B------:R-:W-:Y:S01]  /*3ce0*/  IABS R3, R6 ;  /* 0x0000000600037213 */ /* 0x000fe20000000000 */
[----:B--2---:R-:W-:Y:S01]  /*3cf0*/  FFMA.FTZ R12, R12, -UR4, R28 ;  /* 0x800000040c0c7c23 */ /* 0x004fe2000801001c */
[----:B------:R-:W-:Y:S01]  /*3d00*/  FSEL R28, R16, -INF , !P1 ;  /* 0xff800000101c7808 */ /* 0x000fe20004800000 */
[----:B------:R1:W2:Y:S03]  /*3d10*/  I2F R11, R5 ;  /* 0x00000005000b7306 */ /* 0x0002a60000201400 */
[----:B------:R-:W-:Y:S01]  /*3d20*/  FSEL R138, R12, -INF , !P2 ;  /* 0xff8000000c8a7808 */ /* 0x000fe20005000000 */
[----:B-1----:R-:W-:Y:S01]  /*3d30*/  IMAD.MOV.U32 R5, RZ, RZ, R3 ;  /* 0x000000ffff057224 */ /* 0x002fe200078e0003 */
[----:B------:R-:W-:Y:S01]  /*3d40*/  IABS R3, R7 ;  /* 0x0000000700037213 */ /* 0x000fe20000000000 */
[----:B------:R-:W-:-:S02]  /*3d50*/  FFMA.FTZ R7, R98, -UR4, R63 ;  /* 0x8000000462077c23 */ /* 0x000fc4000801003f */
[----:B------:R1:W3:Y:S01]  /*3d60*/  I2F R6, R5 ;  /* 0x0000000500067306 */ /* 0x0002e20000201400 */
[----:B--2---:R-:W-:Y:S01]  /*3d70*/  FFMA.FTZ R11, R11, -UR4, R29 ;  /* 0x800000040b0b7c23 */ /* 0x004fe2000801001d */
[----:B------:R-:W-:Y:S02]  /*3d80*/  FSEL R29, R17, -INF , !P2 ;  /* 0xff800000111d7808 */ /* 0x000fe40005000000 */
[----:B------:R-:W-:Y:S02]  /*3d90*/  FSEL R73, R7, -INF , !P0 ;  /* 0xff80000007497808 */ /* 0x000fe40004000000 */
[----:B------:R-:W-:Y:S01]  /*3da0*/  FSEL R132, R11, -INF , !P1 ;  /* 0xff8000000b847808 */ /* 0x000fe20004800000 */
[----:B-1----:R-:W-:Y:S01]  /*3db0*/  IMAD.MOV.U32 R5, RZ, RZ, R3 ;  /* 0x000000ffff057224 */ /* 0x002fe200078e0003 */
[----:B------:R-:W-:Y:S01]  /*3dc0*/  IABS R3, R8 ;  /* 0x0000000800037213 */ /* 0x000fe20000000000 */
[----:B------:R-:W-:Y:S02]  /*3dd0*/  FFMA.FTZ R8, R100, -UR4, R61 ;  /* 0x8000000464087c23 */ /* 0x000fe4000801003d */
[----:B---3--:R-:W-:-:S02]  /*3de0*/  FFMA.FTZ R6, R6, -UR4, R39 ;  /* 0x8000000406067c23 */ /* 0x008fc40008010027 */
[----:B------:R-:W1:Y:S01]  /*3df0*/  I2F R5, R5 ;  /* 0x0000000500057306 */ /* 0x000e620000201400 */
[----:B------:R-:W-:Y:S02]  /*3e00*/  FSEL R42, R8, -INF , !P0 ;  /* 0xff800000082a7808 */ /* 0x000fe40004000000 */
[----:B------:R-:W-:Y:S02]  /*3e10*/  PLOP3.LUT P0, PT, PT, PT, UP0, 0x80, 0x0 ;  /* 0x000000000000781c */ /* 0x000fe40003f0f008 */
[----:B------:R-:W-:-:S03]  /*3e20*/  FSEL R193, R6, -INF , !P3 ;  /* 0xff80000006c17808 */ /* 0x000fc60005800000 */
[----:B------:R-:W2:Y:S01]  /*3e30*/  I2F R3, R3 ;  /* 0x0000000300037306 */ /* 0x000ea20000201400 */
[----:B-1----:R-:W-:Y:S01]  /*3e40*/  FFMA.FTZ R5, R5, -UR4, R30 ;  /* 0x8000000405057c23 */ /* 0x002fe2000801001e */
[----:B------:R-:W-:Y:S02]  /*3e50*/  FSEL R30, R32, -INF , !P4 ;  /* 0xff800000201e7808 */ /* 0x000fe40006000000 */
[----:B------:R-:W-:Y:S02]  /*3e60*/  FSEL R32, R19, -INF , !P4 ;  /* 0xff80000013207808 */ /* 0x000fe40006000000 */
[----:B------:R-:W-:Y:S01]  /*3e70*/  FSEL R139, R5, -INF , !P2 ;  /* 0xff800000058b7808 */ /* 0x000fe20005000000 */
[----:B--2---:R-:W-:Y:S01]  /*3e80*/  FFMA.FTZ R3, R3, -UR4, R31 ;  /* 0x8000000403037c23 */ /* 0x004fe2000801001f */
[----:B------:R-:W-:-:S04]  /*3e90*/  FSEL R31, R18, -INF , !P3 ;  /* 0xff800000121f7808 */ /* 0x000fc80005800000 */
        /* <DEDUP_REMOVED lines=42> */
.L_x_1523:
[----:B------:R-:W-:Y:S05]  /*4140*/  BSYNC B0 ;  /* 0x0000000000007941 */ /* 0x000fea0003800000 */
.L_x_1522:
[----:B------:R-:W0:Y:S02]  /*4150*/  LDGDEPBAR ;  /* 0x00000000000079af */ /* 0x000e240000000000 */
.L_x_1521:
[----:B------:R-:W-:Y:S01]  /*4160*/  FMNMX.FTZ R137, R46, R33, !PT ;  /* 0x000000212e897209 */ /* 0x000fe20007810000 */
[----:B------:R-:W-:Y:S01]  /*4170*/  IMAD R196, R196, 0x8, R111 ;  /* 0x00000008c4c47824 */ /* 0x000fe200078e026f */
[----:B------:R-:W-:Y:S01]  /*4180*/  FMNMX.FTZ R3, R48, R23, !PT ;  /* 0x0000001730037209 */ /* 0x000fe20007810000 */
[----:B------:R-:W-:Y:S01]  /*4190*/  ULEA.HI.SX32 UR5, UR8, 0xffffffff, 0x1b ;  /* 0xffffffff08057891 */ /* 0x000fe2000f8fda3f */
        /* <DEDUP_REMOVED lines=24> */
[----:B------:R-:W-:Y:S01]  /*4320*/  LOP3.LUT R133, R133, UR18, RZ, 0x3c, !PT ;  /* 0x0000001285857c12 */ /* 0x000fe2000f8e3cff */
[----:B------:R-:W3:Y:S01]  /*4330*/  SHFL.BFLY PT, R5, R137, 0x2, 0x1f ;  /* 0x0c401f0089057f89 */ /* 0x000ee200000e0000 */
[----:B------:R-:W-:Y:S01]  /*4340*/  IMAD R198, R241, 0x10000, R241 ;  /* 0x00010000f1c67824 */ /* 0x000fe200078e02f1 */
[----:B------:R-:W-:Y:S01]  /*4350*/  UIADD3 UR13, UR18, 0x1715609d, URZ ;  /* 0x1715609d120d7890 */ /* 0x000fe2000fffe03f */
[----:B-1----:R-:W-:Y:S01]  /*4360*/  LOP3.LUT R8, R15, R133, RZ, 0x3c, !PT ;  /* 0x000000850f087212 */ /* 0x002fe200078e3cff */
[----:B--2---:R-:W1:Y:S01]  /*4370*/  SHFL.BFLY PT, R7, R3, 0x2, 0x1f ;  /* 0x0c401f0003077f89 */ /* 0x004e6200000e0000 */
[--C-:B------:R-:W-:Y:S01]  /*4380*/  IMAD R211, R4, 0x2, R209.reuse ;  /* 0x0000000204d37824 */ /* 0x100fe200078e02d1 */
[----:B------:R-:W-:Y:S01]  /*4390*/  UIADD3 UR29, UR19, 0x646e171e, URZ ;  /* 0x646e171e131d7890 */ /* 0x000fe2000fffe03f */
[----:B------:R-:W-:Y:S01]  /*43a0*/  IMAD R214, R2, 0x2, R209 ;  /* 0x0000000202d67824 */ /* 0x000fe200078e02d1 */
[----:B------:R-:W-:Y:S01]  /*43b0*/  LDSM.16.MT88.4 R92, [R209+0xb000] ;  /* 0x00b00000d15c783b */ /* 0x000fe20000004200 */
[----:B------:R-:W-:Y:S01]  /*43c0*/  IMAD.WIDE.U32 R8, R8, -0x2daee0ad, RZ ;  /* 0xd2511f5308087825 */ /* 0x000fe200078e00ff */
[----:B------:R-:W-:-:S02]  /*43d0*/  IADD3 R250, R196, 0x4, RZ ;  /* 0x00000004c4fa7810 */ /* 0x000fc40007ffe0ff */
[----:B------:R-:W-:Y:S01]  /*43e0*/  LDSM.16.MT88.4 R56, [R211+0xa000] ;  /* 0x00a00000d338783b */ /* 0x000fe20000004200 */
[----:B------:R-:W-:Y:S01]  /*43f0*/  IMAD R213, R2, 0x2, R211 ;  /* 0x0000000202d57824 */ /* 0x000fe200078e02d3 */
[----:B------:R-:W-:Y:S02]  /*4400*/  LOP3.LUT R12, R9, UR27, R40, 0x96, !PT ;  /* 0x0000001b090c7c12 */ /* 0x000fe4000f8e9628 */
[----:B------:R-:W-:Y:S03]  /*4410*/  LDSM.16.MT88.4 R60, [R214+0xa000] ;  /* 0x00a00000d63c783b */ /* 0x000fe60000004200 */
[----:B------:R-:W-:Y:S01]  /*4420*/  IMAD.WIDE.U32 R12, R12, -0x326172a9, RZ ;  /* 0xcd9e8d570c0c7825 */ /* 0x000fe200078e00ff */
[----:B------:R-:W-:Y:S01]  /*4430*/  LDSM.16.MT88.4 R76, [R213+0xa000] ;  /* 0x00a00000d54c783b */ /* 0x000fe20000004200 */
[----:B---3--:R-:W-:Y:S02]  /*4440*/  FMNMX.FTZ R137, R137, R5, !PT ;  /* 0x0000000589897209 */ /* 0x008fe40007810000 */
[----:B------:R-:W-:Y:S01]  /*4450*/  IMAD.U32 R5, RZ, RZ, UR5 ;  /* 0x00000005ff057e24 */ /* 0x000fe2000f8e00ff */
[----:B------:R-:W-:Y:S01]  /*4460*/  UIADD3 UR5, UR19, -0x56f99767, URZ ;  /* 0xa906689913057890 */ /* 0x000fe2000fffe03f */
[----:B------:R-:W-:Y:S01]  /*4470*/  LDSM.16.MT88.4 R108, [R211+0xb000] ;  /* 0x00b00000d36c783b */ /* 0x000fe20000004200 */
[----:B-1----:R-:W-:-:S02]  /*4480*/  FMNMX.FTZ R3, R7, R3, !PT ;  /* 0x0000000307037209 */ /* 0x002fc40007810000 */
[----:B------:R-:W-:Y:S01]  /*4490*/  LOP3.LUT R5, R41, UR19, R5, 0x96, !PT ;  /* 0x0000001329057c12 */ /* 0x000fe2000f8e9605 */
[----:B------:R-:W1:Y:S04]  /*44a0*/  SHFL.BFLY PT, R10, R137, 0x1, 0x1f ;  /* 0x0c201f00890a7f89 */ /* 0x000e6800000e0000 */
[----:B------:R-:W-:Y:S01]  /*44b0*/  IMAD.WIDE.U32 R20, R5, -0x326172a9, RZ ;  /* 0xcd9e8d5705147825 */ /* 0x000fe200078e00ff */
[----:B------:R-:W2:Y:S04]  /*44c0*/  SHFL.BFLY PT, R136, R3, 0x1, 0x1f ;  /* 0x0c201f0003887f89 */ /* 0x000ea800000e0000 */
[----:B------:R-:W-:Y:S01]  /*44d0*/  LOP3.LUT R6, R21, UR28, R14, 0x96, !PT ;  /* 0x0000001c15067c12 */ /* 0x000fe2000f8e960e */
[----:B------:R-:W-:Y:S04]  /*44e0*/  LDSM.16.MT88.4 R116, [R214+0xb000] ;  /* 0x00b00000d674783b */ /* 0x000fe80000004200 */
[----:B------:R-:W-:Y:S01]  /*44f0*/  IMAD.WIDE.U32 R6, R6, -0x2daee0ad, RZ ;  /* 0xd2511f5306067825 */ /* 0x000fe200078e00ff */
[----:B------:R-:W-:Y:S04]  /*4500*/  LDSM.16.MT88.4 R128, [R213+0xb000] ;  /* 0x00b00000d580783b */ /* 0x000fe80000004200 */
[----:B------:R-:W-:Y:S01]  /*4510*/  LOP3.LUT R7, R7, UR25, R8, 0x96, !PT ;  /* 0x0000001907077c12 */ /* 0x000fe2000f8e9608 */
[----:B------:R-:W-:Y:S01]  /*4520*/  LDSM.16.MT88.4 R188, [R209+0xa800] ;  /* 0x00a80000d1bc783b */ /* 0x000fe20000004200 */
[----:B-1----:R-:W-:-:S03]  /*4530*/  FMNMX.FTZ R137, R137, R10, !PT ;  /* 0x0000000a89897209 */ /* 0x002fc60007810000 */
[----:B------:R-:W-:Y:S01]  /*4540*/  LDSM.16.MT88.4 R184, [R211+0xa800] ;  /* 0x00a80000d3b8783b */ /* 0x000fe20000004200 */
[----:B------:R-:W-:Y:S02]  /*4550*/  LOP3.LUT R10, R13, UR26, R20, 0x96, !PT ;  /* 0x0000001a0d0a7c12 */ /* 0x000fe4000f8e9614 */
[C---:B------:R-:W-:Y:S01]  /*4560*/  FSETP.NEU.FTZ.AND P1, PT, R137.reuse, -INF , PT ;  /* 0xff8000008900780b */ /* 0x040fe20003f3d000 */
[----:B------:R-:W-:Y:S01]  /*4570*/  FMUL.FTZ R8, R137, c[0x0][0x23c] ;  /* 0x00008f0089087a20 */ /* 0x000fe20000410000 */
[----:B--2---:R-:W-:Y:S01]  /*4580*/  FMNMX.FTZ R136, R3, R136, !PT ;  /* 0x0000008803887209 */ /* 0x004fe20007810000 */
[----:B------:R-:W-:Y:S01]  /*4590*/  IMAD.WIDE.U32 R10, R10, -0x2daee0ad, RZ ;  /* 0xd2511f530a0a7825 */ /* 0x000fe200078e00ff */
[----:B------:R-:W-:Y:S02]  /*45a0*/  LDSM.16.MT88.4 R180, [R214+0xa800] ;  /* 0x00a80000d6b4783b */ /* 0x000fe40000004200 */
[----:B------:R-:W-:Y:S01]  /*45b0*/  FSEL R8, R8, RZ, P1 ;  /* 0x000000ff08087208 */ /* 0x000fe20000800000 */
[C---:B------:R-:W-:Y:S01]  /*45c0*/  FMUL.FTZ R3, R136.reuse, c[0x0][0x23c] ;  /* 0x00008f0088037a20 */ /* 0x040fe20000410000 */
[----:B------:R-:W-:Y:S01]  /*45d0*/  LOP3.LUT R5, R11, UR23, R6, 0x96, !PT ;  /* 0x000000170b057c12 */ /* 0x000fe2000f8e9606 */
[----:B------:R-:W-:Y:S01]  /*45e0*/  IMAD.WIDE.U32 R6, R7, -0x326172a9, RZ ;  /* 0xcd9e8d5707067825 */ /* 0x000fe200078e00ff */
[----:B------:R-:W-:Y:S01]  /*45f0*/  FSETP.NEU.FTZ.AND P1, PT, R136, -INF , PT ;  /* 0xff8000008800780b */ /* 0x000fe20003f3d000 */
[----:B------:R-:W-:Y:S02]  /*4600*/  LDSM.16.MT88.4 R176, [R213+0xa800] ;  /* 0x00a80000d5b0783b */ /* 0x000fe40000004200 */
[----:B------:R-:W-:Y:S01]  /*4610*/  IMAD.WIDE.U32 R16, R5, -0x326172a9, RZ ;  /* 0xcd9e8d5705107825 */ /* 0x000fe200078e00ff */
[----:B------:R-:W-:Y:S01]  /*4620*/  LOP3.LUT R7, R7, UR24, R12, 0x96, !PT ;  /* 0x0000001807077c12 */ /* 0x000fe2000f8e960c */
[----:B------:R-:W-:Y:S01]  /*4630*/  LDSM.16.MT88.4 R172, [R209+0xb800] ;  /* 0x00b80000d1ac783b */ /* 0x000fe20000004200 */
[----:B------:R-:W-:Y:S01]  /*4640*/  FSEL R3, R3, RZ, P1 ;  /* 0x000000ff03037208 */ /* 0x000fe20000800000 */
[----:B------:R-:W-:Y:S01]  /*4650*/  FFMA.FTZ R9, R46, c[0x0][0x23c], -R8 ;  /* 0x00008f002e097a23 */ /* 0x000fe20000010808 */
[----:B------:R-:W-:Y:S01]  /*4660*/  LOP3.LUT R5, R17, UR21, R6, 0x96, !PT ;  /* 0x0000001511057c12 */ /* 0x000fe2000f8e9606 */
[----:B------:R-:W-:Y:S01]  /*4670*/  IMAD.WIDE.U32 R6, R7, -0x2daee0ad, RZ ;  /* 0xd2511f5307067825 */ /* 0x000fe200078e00ff */
[----:B------:R-:W1:Y:S01]  /*4680*/  LDSM.16.MT88.4 R44, [R209+0xa000] ;  /* 0x00a00000d12c783b */ /* 0x000e620000004200 */
[----:B------:R2:W-:Y:S02]  /*4690*/  MUFU.EX2 R233, R9 ;  /* 0x0000000900e97308 */ /* 0x0005e40000000800 */
[----:B------:R-:W-:Y:S01]  /*46a0*/  IMAD.WIDE.U32 R18, R5, -0x2daee0ad, RZ ;  /* 0xd2511f5305127825 */ /* 0x000fe200078e00ff */
[----:B------:R-:W-:-:S03]  /*46b0*/  LOP3.LUT R10, R7, UR14, R10, 0x96, !PT ;  /* 0x0000000e070a7c12 */ /* 0x000fc6000f8e960a */
[----:B------:R-:W-:Y:S01]  /*46c0*/  FFMA.FTZ R5, R35, c[0x0][0x23c], -R8 ;  /* 0x00008f0023057a23 */ /* 0x000fe20000010808 */
[----:B------:R-:W-:Y:S01]  /*46d0*/  LOP3.LUT R6, R19, UR5, R6, 0x96, !PT ;  /* 0x0000000513067c12 */ /* 0x000fe2000f8e9606 */
[----:B------:R-:W-:Y:S02]  /*46e0*/  IMAD.WIDE.U32 R14, R10, -0x326172a9, RZ ;  /* 0xcd9e8d570a0e7825 */ /* 0x000fe400078e00ff */
[----:B------:R3:W-:Y:S02]  /*46f0*/  MUFU.EX2 R232, R5 ;  /* 0x0000000500e87308 */ /* 0x0007e40000000800 */
[----:B------:R-:W-:-:S04]  /*4700*/  IMAD.WIDE.U32 R6, R6, -0x326172a9, RZ ;  /* 0xcd9e8d5706067825 */ /* 0x000fc800078e00ff */
[----:B--2---:R-:W-:Y:S01]  /*4710*/  FFMA.FTZ R9, R33, c[0x0][0x23c], -R8 ;  /* 0x00008f0021097a23 */ /* 0x004fe20000010808 */
[----:B------:R-:W-:Y:S01]  /*4720*/  LOP3.LUT R13, R6, 0xff, RZ, 0xc0, !PT ;  /* 0x000000ff060d7812 */ /* 0x000fe200078ec0ff */
[--C-:B------:R-:W-:Y:S01]  /*4730*/  FFMA.FTZ R10, R24, c[0x0][0x23c], -R3.reuse ;  /* 0x00008f00180a7a23 */ /* 0x100fe20000010803 */
[----:B------:R-:W-:Y:S01]  /*4740*/  SHF.R.U32.HI R12, RZ, 0x18, R6 ;  /* 0x00000018ff0c7819 */ /* 0x000fe20000011606 */
[----:B------:R2:W-:Y:S01]  /*4750*/  MUFU.EX2 R231, R9 ;  /* 0x0000000900e77308 */ /* 0x0005e20000000800 */
[----:B------:R-:W-:Y:S02]  /*4760*/  FFMA.FTZ R0, R48, c[0x0][0x23c], -R3 ;  /* 0x00008f0030007a23 */ /* 0x000fe40000010803 */
[----:B---3--:R-:W-:-:S05]  /*4770*/  FFMA.FTZ R5, R34, c[0x0][0x23c], -R8 ;  /* 0x00008f0022057a23 */ /* 0x008fca0000010808 */
[----:B------:R-:W-:Y:S08]  /*4780*/  MUFU.EX2 R229, R10 ;  /* 0x0000000a00e57308 */ /* 0x000ff00000000800 */
[----:B------:R3:W4:Y:S01]  /*4790*/  MUFU.EX2 R230, R5 ;  /* 0x0000000500e67308 */ /* 0x0007220000000800 */
[----:B--2---:R-:W-:-:S04]  /*47a0*/  SHF.R.U32.HI R9, RZ, 0x10, R6 ;  /* 0x00000010ff097819 */ /* 0x004fc80000011606 */
[----:B------:R-:W-:-:S03]  /*47b0*/  LOP3.LUT R9, R9, 0xff, RZ, 0xc0, !PT ;  /* 0x000000ff09097812 */ /* 0x000fc600078ec0ff */
[----:B------:R2:W-:Y:S01]  /*47c0*/  MUFU.EX2 R227, R0 ;  /* 0x0000000000e37308 */ /* 0x0005e20000000800 */
[----:B---3--:R-:W-:Y:S01]  /*47d0*/  LOP3.LUT R5, R7, UR30, R14, 0x96, !PT ;  /* 0x0000001e07057c12 */ /* 0x008fe2000f8e960e */
[----:B------:R-:W-:Y:S01]  /*47e0*/  FFMA.FTZ R14, R28, c[0x0][0x23c], -R3 ;  /* 0x00008f001c0e7a23 */ /* 0x000fe20000010803 */
[----:B------:R-:W-:Y:S02]  /*47f0*/  LOP3.LUT R7, R6, 0xffff, RZ, 0xc0, !PT ;  /* 0x0000ffff06077812 */ /* 0x000fe400078ec0ff */
[----:B------:R-:W-:-:S03]  /*4800*/  LOP3.LUT R6, R5, 0xffff, RZ, 0xc0, !PT ;  /* 0x0000ffff05067812 */ /* 0x000fc600078ec0ff */
[----:B------:R-:W-:Y:S01]  /*4810*/  MUFU.EX2 R239, R14 ;  /* 0x0000000e00ef7308 */ /* 0x000fe20000000800 */
[----:B------:R-:W-:Y:S02]  /*4820*/  SHF.R.U32.HI R7, RZ, 0x8, R7 ;  /* 0x00000008ff077819 */ /* 0x000fe40000011607 */
[----:B------:R-:W-:Y:S01]  /*4830*/  SHF.R.U32.HI R10, RZ, 0x8, R6 ;  /* 0x00000008ff0a7819 */ /* 0x000fe20000011606 */
[----:B------:R-:W-:Y:S01]  /*4840*/  FFMA.FTZ R6, R22, c[0x0][0x23c], -R3 ;  /* 0x00008f0016067a23 */ /* 0x000fe20000010803 */
[----:B------:R-:W-:Y:S01]  /*4850*/  PRMT R13, R13, 0x5410, R7 ;  /* 0x000054100d0d7816 */ /* 0x000fe20000000007 */
[----:B--2---:R-:W-:Y:S01]  /*4860*/  FFMA.FTZ R0, R23, c[0x0][0x23c], -R3 ;  /* 0x00008f0017007a23 */ /* 0x004fe20000010803 */
[----:B------:R-:W-:Y:S01]  /*4870*/  PRMT R7, R9, 0x5410, R12 ;  /* 0x0000541009077816 */ /* 0x000fe2000000000c */
[----:B------:R2:W3:Y:S01]  /*4880*/  MUFU.EX2 R228, R6 ;  /* 0x0000000600e47308 */ /* 0x0004e20000000800 */
[----:B------:R-:W-:Y:S02]  /*4890*/  SHF.R.U32.HI R4, RZ, 0x10, R5 ;  /* 0x00000010ff047819 */ /* 0x000fe40000011605 */
[----:B------:R-:W-:Y:S01]  /*48a0*/  LOP3.LUT R11, R5, 0xff, RZ, 0xc0, !PT ;  /* 0x000000ff050b7812 */ /* 0x000fe200078ec0ff */
[----:B------:R-:W-:Y:S01]  /*48b0*/  HSET2.LE.AND R7, R7, R198, PT ;  /* 0x000000c607077233 */ /* 0x000fe20003803000 */
[----:B----4-:R-:W-:-:S02]  /*48c0*/  F2FP.PACK_AB R2, R230, R232 ;  /* 0x000000e8e602723e */ /* 0x010fc400000000ff */
[----:B------:R-:W-:Y:S01]  /*48d0*/  PRMT R10, R11, 0x5410, R10 ;  /* 0x000054100b0a7816 */ /* 0x000fe2000000000a */
[----:B------:R4:W5:Y:S01]  /*48e0*/  MUFU.EX2 R226, R0 ;  /* 0x0000000000e27308 */ /* 0x0009620000000800 */
[----:B------:R-:W-:Y:S02]  /*48f0*/  FMNMX.FTZ R11, R124, R73, !PT ;  /* 0x000000497c0b7209 */ /* 0x000fe40007810000 */
[----:B--2---:R-:W-:-:S04]  /*4900*/  FMNMX.FTZ R6, R107, R42, !PT ;  /* 0x0000002a6b067209 */ /* 0x004fc80007810000 */
[----:B------:R-:W-:Y:S02]  /*4910*/  FMNMX.FTZ R9, R43, R6, !PT ;  /* 0x000000062b097209 */ /* 0x000fe40007810000 */
[----:B------:R-:W-:Y:S02]  /*4920*/  SHF.R.U32.HI R6, RZ, 0x18, R5 ;  /* 0x00000018ff067819 */ /* 0x000fe40000011605 */
[----:B------:R-:W-:Y:S01]  /*4930*/  LOP3.LUT R5, R4, 0xff, RZ, 0xc0, !PT ;  /* 0x000000ff04057812 */ /* 0x000fe200078ec0ff */
[--C-:B----4-:R-:W-:Y:S01]  /*4940*/  HSET2.LE.AND R0, R13, R198.reuse, PT ;  /* 0x000000c60d007233 */ /* 0x110fe20003803000 */
[----:B---3--:R-:W-:Y:S01]  /*4950*/  F2FP.PACK_AB R4, R228, R229 ;  /* 0x000000e5e404723e */ /* 0x008fe200000000ff */
[----:B------:R-:W-:Y:S01]  /*4960*/  FFMA.FTZ R13, R29, c[0x0][0x23c], -R3 ;  /* 0x00008f001d0d7a23 */ /* 0x000fe20000010803 */
[----:B------:R-:W-:Y:S02]  /*4970*/  PRMT R5, R5, 0x5410, R6 ;  /* 0x0000541005057816 */ /* 0x000fe40000000006 */
[----:B------:R-:W-:Y:S01]  /*4980*/  LOP3.LUT R7, R7, R4, RZ, 0xc0, !PT ;  /* 0x0000000407077212 */ /* 0x000fe200078ec0ff */
[----:B------:R-:W-:Y:S01]  /*4990*/  MUFU.EX2 R206, R13 ;  /* 0x0000000d00ce7308 */ /* 0x000fe20000000800 */
[----:B------:R-:W-:Y:S01]  /*49a0*/  FMNMX.FTZ R4, R72, R9, !PT ;  /* 0x0000000948047209 */ /* 0x000fe20007810000 */
[--C-:B------:R-:W-:Y:S01]  /*49b0*/  HSET2.LE.AND R5, R5, R198.reuse, PT ;  /* 0x000000c605057233 */ /* 0x100fe20003803000 */
[----:B------:R-:W-:Y:S01]  /*49c0*/  LOP3.LUT R6, R0, R2, RZ, 0xc0, !PT ;  /* 0x0000000200067212 */ /* 0x000fe200078ec0ff */
[----:B------:R-:W-:Y:S01]  /*49d0*/  HSET2.LE.AND R0, R10, R198, PT ;  /* 0x000000c60a007233 */ /* 0x000fe20003803000 */
[----:B------:R-:W-:-:S02]  /*49e0*/  F2FP.PACK_AB R2, R231, R233 ;  /* 0x000000e9e702723e */ /* 0x000fc400000000ff */
[----:B------:R-:W-:Y:S02]  /*49f0*/  FMNMX.FTZ R10, R194, R4, !PT ;  /* 0x00000004c20a7209 */ /* 0x000fe40007810000 */
[----:B------:R-:W-:Y:S01]  /*4a00*/  LOP3.LUT R4, R0, R2, RZ, 0xc0, !PT ;  /* 0x0000000200047212 */ /* 0x000fe200078ec0ff */
[----:B------:R-:W-:Y:S01]  /*4a10*/  FFMA.FTZ R2, R30, c[0x0][0x23c], -R8 ;  /* 0x00008f001e027a23 */ /* 0x000fe20000010808 */
[----:B------:R-:W-:Y:S02]  /*4a20*/  FMNMX.FTZ R0, R192, R10, !PT ;  /* 0x0000000ac0007209 */ /* 0x000fe40007810000 */
[----:B-----5:R-:W-:Y:S01]  /*4a30*/  F2FP.PACK_AB R9, R226, R227 ;  /* 0x000000e3e209723e */ /* 0x020fe200000000ff */
[----:B------:R2:W-:Y:S01]  /*4a40*/  MUFU.EX2 R224, R2 ;  /* 0x0000000200e07308 */ /* 0x0005e20000000800 */
[----:B------:R-:W-:Y:S02]  /*4a50*/  FMNMX.FTZ R0, R138, R0, !PT ;  /* 0x000000008a007209 */ /* 0x000fe40007810000 */
[----:B------:R-:W-:-:S02]  /*4a60*/  LOP3.LUT R5, R5, R9, RZ, 0xc0, !PT ;  /* 0x0000000905057212 */ /* 0x000fc400078ec0ff */
[----:B------:R-:W-:-:S05]  /*4a70*/  FMNMX.FTZ R0, R132, R0, !PT ;  /* 0x0000000084007209 */ /* 0x000fca0007810000 */
[----:B------:R-:W3:Y:S01]  /*4a80*/  SHFL.BFLY PT, R9, R0, 0x2, 0x1f ;  /* 0x0c401f0000097f89 */ /* 0x000ee200000e0000 */
[----:B-1----:R-:W-:Y:S01]  /*4a90*/  HMMA.16816.F32 R140, R4, R44, RZ ;  /* 0x0000002c048c723c */ /* 0x002fe200000018ff */
[----:B--2---:R-:W-:-:S07]  /*4aa0*/  FFMA.FTZ R2, R27, c[0x0][0x23c], -R8 ;  /* 0x00008f001b027a23 */ /* 0x004fce0000010808 */
[C---:B------:R-:W-:Y:S01]  /*4ab0*/  HMMA.16816.F32 R36, R4.reuse, R56, RZ ;  /* 0x000000380424723c */ /* 0x040fe200000018ff */
[----:B------:R1:W-:Y:S07]  /*4ac0*/  MUFU.EX2 R225, R2 ;  /* 0x0000000200e17308 */ /* 0x0003ee0000000800 */
[----:B------:R-:W-:Y:S01]  /*4ad0*/  HMMA.16816.F32 R52, R4, R60, RZ ;  /* 0x0000003c0434723c */ /* 0x000fe200000018ff */
[----:B---3--:R-:W-:-:S07]  /*4ae0*/  FMNMX.FTZ R17, R9, R0, !PT ;  /* 0x0000000009117209 */ /* 0x008fce0007810000 */
[C---:B------:R-:W-:Y:S01]  /*4af0*/  HMMA.16816.F32 R68, R4.reuse, R76, RZ ;  /* 0x0000004c0444723c */ /* 0x040fe200000018ff */
[----:B-1----:R-:W-:Y:S01]  /*4b00*/  FFMA.FTZ R2, R26, c[0x0][0x23c], -R8 ;  /* 0x00008f001a027a23 */ /* 0x002fe20000010808 */
[----:B------:R-:W-:Y:S01]  /*4b10*/  LOP3.LUT R0, R15, UR13, R16, 0x96, !PT ;  /* 0x0000000d0f007c12 */ /* 0x000fe2000f8e9610 */
[--C-:B------:R-:W-:Y:S02]  /*4b20*/  FFMA.FTZ R15, R32, c[0x0][0x23c], -R3.reuse ;  /* 0x00008f00200f7a23 */ /* 0x100fe40000010803 */
[----:B------:R1:W-:Y:S01]  /*4b30*/  MUFU.EX2 R207, R2 ;  /* 0x0000000200cf7308 */ /* 0x0003e20000000800 */
[----:B------:R-:W-:Y:S01]  /*4b40*/  FFMA.FTZ R16, R31, c[0x0][0x23c], -R3 ;  /* 0x00008f001f107a23 */ /* 0x000fe20000010803 */
[----:B------:R-:W-:Y:S01]  /*4b50*/  LDSM.16.MT88.4 R32, [R213+0xb800] ;  /* 0x00b80000d520783b */ /* 0x000fe20000004200 */
[C---:B------:R-:W-:Y:S03]  /*4b60*/  HMMA.16816.F32 R84, R4.reuse, R92, RZ ;  /* 0x0000005c0454723c */ /* 0x040fe600000018ff */
[----:B------:R-:W-:Y:S02]  /*4b70*/  LDSM.16.MT88.4 R28, [R214+0xb800] ;  /* 0x00b80000d61c783b */ /* 0x000fe40000004200 */
[----:B------:R-:W-:Y:S03]  /*4b80*/  MUFU.EX2 R205, R15 ;  /* 0x0000000f00cd7308 */ /* 0x000fe60000000800 */
[----:B------:R-:W-:Y:S01]  /*4b90*/  HMMA.16816.F32 R100, R4, R108, RZ ;  /* 0x0000006c0464723c */ /* 0x000fe200000018ff */
[----:B-1----:R-:W-:-:S04]  /*4ba0*/  FFMA.FTZ R2, R25, c[0x0][0x23c], -R8 ;  /* 0x00008f0019027a23 */ /* 0x002fc80000010808 */
[----:B------:R-:W-:Y:S01]  /*4bb0*/  MUFU.EX2 R204, R16 ;  /* 0x0000001000cc7308 */ /* 0x000fe20000000800 */
[----:B------:R-:W-:Y:S02]  /*4bc0*/  IMAD.WIDE.U32 R8, R0, -0x2daee0ad, RZ ;  /* 0xd2511f5300087825 */ /* 0x000fe400078e00ff */
[C---:B------:R-:W-:Y:S01]  /*4bd0*/  HMMA.16816.F32 R112, R4.reuse, R116, RZ ;  /* 0x000000740470723c */ /* 0x040fe200000018ff */
[----:B------:R-:W-:Y:S02]  /*4be0*/  LDSM.16.MT88.4 R24, [R211+0xb800] ;  /* 0x00b80000d318783b */ /* 0x000fe40000004200 */
[C---:B------:R-:W-:Y:S02]  /*4bf0*/  LOP3.LUT R0, R8.reuse, 0xffff, RZ, 0xc0, !PT ;  /* 0x0000ffff08007812 */ /* 0x040fe400078ec0ff */
[----:B------:R1:W2:Y:S01]  /*4c00*/  MUFU.EX2 R240, R2 ;  /* 0x0000000200f07308 */ /* 0x0002a20000000800 */
[----:B------:R-:W-:Y:S02]  /*4c10*/  LOP3.LUT R12, R8, 0xff, RZ, 0xc0, !PT ;  /* 0x000000ff080c7812 */ /* 0x000fe400078ec0ff */
[----:B------:R-:W-:Y:S01]  /*4c20*/  HMMA.16816.F32 R164, R4, R128, RZ ;  /* 0x0000008004a4723c */ /* 0x000fe200000018ff */
[----:B------:R-:W-:-:S02]  /*4c30*/  SHF.R.U32.HI R10, RZ, 0x8, R0 ;  /* 0x00000008ff0a7819 */ /* 0x000fc40000011600 */
[----:B------:R-:W-:Y:S02]  /*4c40*/  LOP3.LUT R0, R9, UR29, R18, 0x96, !PT ;  /* 0x0000001d09007c12 */ /* 0x000fe4000f8e9612 */
[----:B------:R-:W-:-:S03]  /*4c50*/  PRMT R13, R12, 0x5410, R10 ;  /* 0x000054100c0d7816 */ /* 0x000fc6000000000a */
[----:B------:R-:W-:Y:S01]  /*4c60*/  HMMA.16816.F32 R152, R4, R46, RZ ;  /* 0x0000002e0498723c */ /* 0x000fe200000018ff */
[--C-:B-1----:R-:W-:Y:S02]  /*4c70*/  SHF.R.U32.HI R2, RZ, 0x10, R8.reuse ;  /* 0x00000010ff027819 */ /* 0x102fe40000011608 */
[----:B------:R-:W-:-:S05]  /*4c80*/  SHF.R.U32.HI R8, RZ, 0x18, R8 ;  /* 0x00000018ff087819 */ /* 0x000fca0000011608 */
[C---:B------:R-:W-:Y:S01]  /*4c90*/  HMMA.16816.F32 R48, R4.reuse, R58, RZ ;  /* 0x0000003a0430723c */ /* 0x040fe200000018ff */
[----:B------:R-:W-:Y:S02]  /*4ca0*/  LOP3.LUT R3, R2, 0xff, RZ, 0xc0, !PT ;  /* 0x000000ff02037812 */ /* 0x000fe400078ec0ff */
[----:B------:R-:W-:Y:S02]  /*4cb0*/  FMNMX.FTZ R2, R74, R11, !PT ;  /* 0x0000000b4a027209 */ /* 0x000fe40007810000 */
[----:B------:R-:W-:Y:S02]  /*4cc0*/  PRMT R12, R3, 0x5410, R8 ;  /* 0x00005410030c7816 */ /* 0x000fe40000000008 */
[----:B------:R-:W-:Y:S01]  /*4cd0*/  FMNMX.FTZ R10, R75, R2, !PT ;  /* 0x000000024b0a7209 */ /* 0x000fe20007810000 */
[----:B------:R-:W-:Y:S01]  /*4ce0*/  HMMA.16816.F32 R64, R4, R62, RZ ;  /* 0x0000003e0440723c */ /* 0x000fe200000018ff */
[C---:B------:R-:W-:Y:S02]  /*4cf0*/  LOP3.LUT R2, R0.reuse, 0xffff, RZ, 0xc0, !PT ;  /* 0x0000ffff00027812 */ /* 0x040fe400078ec0ff */
[----:B------:R-:W-:-:S02]  /*4d00*/  LOP3.LUT R11, R0, 0xff, RZ, 0xc0, !PT ;  /* 0x000000ff000b7812 */ /* 0x000fc400078ec0ff */
[----:B------:R-:W-:Y:S02]  /*4d10*/  SHF.R.U32.HI R8, RZ, 0x10, R0 ;  /* 0x00000010ff087819 */ /* 0x000fe40000011600 */
[----:B------:R-:W-:Y:S01]  /*4d20*/  SHF.R.U32.HI R9, RZ, 0x8, R2 ;  /* 0x00000008ff097819 */ /* 0x000fe20000011602 */
[C---:B------:R-:W-:Y:S01]  /*4d30*/  HMMA.16816.F32 R80, R4.reuse, R78, RZ ;  /* 0x0000004e0450723c */ /* 0x040fe200000018ff */
[----:B------:R-:W-:Y:S02]  /*4d40*/  SHF.R.U32.HI R3, RZ, 0x18, R0 ;  /* 0x00000018ff037819 */ /* 0x000fe40000011600 */
[----:B------:R-:W-:Y:S02]  /*4d50*/  FMNMX.FTZ R0, R195, R10, !PT ;  /* 0x0000000ac3007209 */ /* 0x000fe40007810000 */
[----:B------:R-:W-:Y:S02]  /*4d60*/  PRMT R11, R11, 0x5410, R9 ;  /* 0x000054100b0b7816 */ /* 0x000fe40000000009 */
[----:B------:R-:W-:Y:S01]  /*4d70*/  LOP3.LUT R2, R8, 0xff, RZ, 0xc0, !PT ;  /* 0x000000ff08027812 */ /* 0x000fe200078ec0ff */
[----:B------:R-:W-:Y:S01]  /*4d80*/  HMMA.16816.F32 R96, R4, R94, RZ ;  /* 0x0000005e0460723c */ /* 0x000fe200000018ff */
[----:B------:R-:W-:Y:S01]  /*4d90*/  FMNMX.FTZ R9, R193, R0, !PT ;  /* 0x00000000c1097209 */ /* 0x000fe20007810000 */
[--C-:B------:R-:W-:Y:S01]  /*4da0*/  HSET2.LE.AND R0, R13, R198.reuse, PT ;  /* 0x000000c60d007233 */ /* 0x100fe20003803000 */
[----:B------:R-:W-:Y:S01]  /*4db0*/  PRMT R10, R2, 0x5410, R3 ;  /* 0x00005410020a7816 */ /* 0x000fe20000000003 */
[----:B------:R-:W-:Y:S01]  /*4dc0*/  HSET2.LE.AND R3, R12, R198, PT ;  /* 0x000000c60c037233 */ /* 0x000fe20003803000 */
[----:B------:R-:W-:-:S02]  /*4dd0*/  FMNMX.FTZ R9, R139, R9, !PT ;  /* 0x000000098b097209 */ /* 0x000fc40007810000 */
[----:B--2---:R-:W-:Y:S01]  /*4de0*/  F2FP.PACK_AB R2, R240, R207 ;  /* 0x000000cff002723e */ /* 0x004fe200000000ff */
[C---:B------:R-:W-:Y:S01]  /*4df0*/  HMMA.16816.F32 R156, R4.reuse, R110, RZ ;  /* 0x0000006e049c723c */ /* 0x040fe200000018ff */
[----:B------:R-:W-:Y:S02]  /*4e00*/  F2FP.PACK_AB R8, R239, R206 ;  /* 0x000000ceef08723e */ /* 0x000fe400000000ff */
        /* <DEDUP_REMOVED lines=16> */
[----:B------:R-:W-:Y:S01]  /*4f10*/  HMMA.16816.F32 R140, R168, R188, R140 ;  /* 0x000000bca88c723c */ /* 0x000fe2000000188c */
[----:B------:R-:W-:Y:S01]  /*4f20*/  IMAD.WIDE.U32 R6, R0, -0x2daee0ad, RZ ;  /* 0xd2511f5300067825 */ /* 0x000fe200078e00ff */
[----:B-1----:R-:W-:-:S04]  /*4f30*/  FMNMX.FTZ R135, R17, R11, !PT ;  /* 0x0000000b11877209 */ /* 0x002fc80007810000 */
[----:B------:R-:W-:Y:S02]  /*4f40*/  LOP3.LUT R4, R7, UR27, R40, 0x96, !PT ;  /* 0x0000001b07047c12 */ /* 0x000fe4000f8e9628 */
[C---:B------:R-:W-:Y:S01]  /*4f50*/  HMMA.16816.F32 R36, R168.reuse, R184, R36 ;  /* 0x000000b8a824723c */ /* 0x040fe20000001824 */
[----:B--2---:R-:W-:Y:S01]  /*4f60*/  FMNMX.FTZ R0, R10, R9, !PT ;  /* 0x000000090a007209 */ /* 0x004fe20007810000 */
[C---:B------:R-:W-:Y:S01]  /*4f70*/  FMUL.FTZ R3, R135.reuse, c[0x0][0x23c] ;  /* 0x00008f0087037a20 */ /* 0x040fe20000410000 */
[----:B------:R-:W-:Y:S01]  /*4f80*/  FSETP.NEU.FTZ.AND P1, PT, R135, -INF , PT ;  /* 0xff8000008700780b */ /* 0x000fe20003f3d000 */
[----:B------:R-:W-:Y:S02]  /*4f90*/  IMAD.WIDE.U32 R8, R4, -0x326172a9, RZ ;  /* 0xcd9e8d5704087825 */ /* 0x000fe400078e00ff */
[----:B------:R-:W1:Y:S01]  /*4fa0*/  SHFL.BFLY PT, R12, R0, 0x1, 0x1f ;  /* 0x0c201f00000c7f89 */ /* 0x000e6200000e0000 */
[----:B------:R-:W-:Y:S01]  /*4fb0*/  FSEL R3, R3, RZ, P1 ;  /* 0x000000ff03037208 */ /* 0x000fe20000800000 */
[----:B------:R-:W-:Y:S01]  /*4fc0*/  HMMA.16816.F32 R52, R168, R180, R52 ;  /* 0x000000b4a834723c */ /* 0x000fe20000001834 */
[----:B------:R-:W-:-:S03]  /*4fd0*/  LOP3.LUT R7, R9, UR26, R20, 0x96, !PT ;  /* 0x0000001a09077c12 */ /* 0x000fc6000f8e9614 */
[--C-:B------:R-:W-:Y:S02]  /*4fe0*/  FFMA.FTZ R4, R107, c[0x0][0x23c], -R3.reuse ;  /* 0x00008f006b047a23 */ /* 0x100fe40000010803 */
[----:B------:R-:W-:Y:S02]  /*4ff0*/  IMAD.WIDE.U32 R10, R7, -0x2daee0ad, RZ ;  /* 0xd2511f53070a7825 */ /* 0x000fe400078e00ff */
[----:B------:R2:W-:Y:S01]  /*5000*/  MUFU.EX2 R203, R4 ;  /* 0x0000000400cb7308 */ /* 0x0005e20000000800 */
[----:B------:R-:W-:Y:S01]  /*5010*/  HMMA.16816.F32 R68, R168, R176, R68 ;  /* 0x000000b0a844723c */ /* 0x000fe20000001844 */
[----:B------:R-:W-:-:S06]  /*5020*/  FFMA.FTZ R7, R43, c[0x0][0x23c], -R3 ;  /* 0x00008f002b077a23 */ /* 0x000fcc0000010803 */
[----:B------:R-:W-:Y:S01]  /*5030*/  MUFU.EX2 R200, R7 ;  /* 0x0000000700c87308 */ /* 0x000fe20000000800 */
[----:B------:R-:W-:Y:S01]  /*5040*/  HMMA.16816.F32 R84, R168, R172, R84 ;  /* 0x000000aca854723c */ /* 0x000fe20000001854 */
[----:B--2---:R-:W-:-:S07]  /*5050*/  IMAD.WIDE.U32 R4, R2, -0x2daee0ad, RZ ;  /* 0xd2511f5302047825 */ /* 0x004fce00078e00ff */
        /* <DEDUP_REMOVED lines=45> */
[--C-:B------:R-:W-:Y:S02]  /*5330*/  SHF.R.U32.HI R6, RZ, 0x10, R5.reuse ;  /* 0x00000010ff067819 */ /* 0x100fe40000011605 */
        /* <DEDUP_REMOVED lines=46> */
[----:B------:R-:W-:-:S04]  /*5620*/  FFMA.FTZ R4, R194, c[0x0][0x23c], -R3 ;  /* 0x00008f00c2047a23 */ /* 0x000fc80000010803 */
        /* <DEDUP_REMOVED lines=84> */
[----:B------:R-:W-:Y:S01]  /*5b70*/  LOP3.LUT R3, R234, 0x3, RZ, 0xc0, !PT ;  /* 0x00000003ea037812 */ /* 0x000fe200078ec0ff */
[----:B------:R-:W-:Y:S01]  /*5b80*/  ULEA.HI.SX32 UR8, UR8, 0xfffffffe, 0x1b ;  /* 0xfffffffe08087891 */ /* 0x000fe2000f8fda3f */
[----:B------:R-:W-:Y:S01]  /*5b90*/  ISETP.GE.AND P2, PT, R237, c[0x0][0x220], PT ;  /* 0x00008800ed007a0c */ /* 0x000fe20003f46270 */
[----:B------:R-:W-:Y:S01]  /*5ba0*/  IMAD.WIDE.U32 R250, R250, -0x326172a9, RZ ;  /* 0xcd9e8d57fafa7825 */ /* 0x000fe200078e00ff */
[----:B------:R1:W-:Y:S01]  /*5bb0*/  STL.64 [R1], R4 ;  /* 0x0000000401007387 */ /* 0x0003e20000100a00 */
[----:B------:R-:W-:-:S02]  /*5bc0*/  LOP3.LUT R244, R5, R133, RZ, 0x3c, !PT ;  /* 0x0000008505f47212 */ /* 0x000fc400078e3cff */
[----:B------:R-:W-:Y:S01]  /*5bd0*/  IMAD R0, R3, -0x2, R202 ;  /* 0xfffffffe03007824 */ /* 0x000fe200078e02ca */
[----:B------:R-:W-:Y:S01]  /*5be0*/  LOP3.LUT R242, R251, R133, RZ, 0x3c, !PT ;  /* 0x00000085fbf27212 */ /* 0x000fe200078e3cff */
[----:B------:R-:W-:Y:S01]  /*5bf0*/  IMAD.U32 R252, RZ, RZ, UR11 ;  /* 0x0000000bfffc7e24 */ /* 0x000fe2000f8e00ff */
[----:B------:R-:W-:Y:S01]  /*5c00*/  MOV R3, R136 ;  /* 0x0000008800037202 */ /* 0x000fe20000000f00 */
[----:B------:R-:W-:Y:S01]  /*5c10*/  IMAD.MOV.U32 R132, RZ, RZ, R135 ;  /* 0x000000ffff847224 */ /* 0x000fe200078e0087 */
[----:B------:R-:W-:Y:S01]  /*5c20*/  MOV R138, R2 ;  /* 0x00000002008a7202 */ /* 0x000fe20000000f00 */
[----:B------:R-:W-:Y:S01]  /*5c30*/  IMAD.WIDE.U32 R236, R236, -0x2daee0ad, RZ ;  /* 0xd2511f53ecec7825 */ /* 0x000fe200078e00ff */
[----:B------:R-:W-:Y:S01]  /*5c40*/  IADD3 R252, R252, -UR12, R0 ;  /* 0x8000000cfcfc7c10 */ /* 0x000fe2000fffe000 */
[----:B------:R-:W-:Y:S01]  /*5c50*/  ULDC.64 UR10, c[0x0][0x1a0] ;  /* 0x00006800000a7ab9 */ /* 0x000fe20000000a00 */
[----:B------:R-:W-:Y:S01]  /*5c60*/  ISETP.GE.AND P3, PT, R246, c[0x0][0x220], PT ;  /* 0x00008800f6007a0c */ /* 0x000fe20003f66270 */
[----:B------:R-:W-:Y:S01]  /*5c70*/  IMAD.MOV.U32 R0, RZ, RZ, R137 ;  /* 0x000000ffff007224 */ /* 0x000fe200078e0089 */
[----:B------:R-:W-:Y:S01]  /*5c80*/  PRMT R241, R241, 0x7054, R241 ;  /* 0x00007054f1f17816 */ /* 0x000fe200000000f1 */
[----:B------:R-:W-:-:S04]  /*5c90*/  IMAD.WIDE.U32 R244, R244, -0x2daee0ad, RZ ;  /* 0xd2511f53f4f47825 */ /* 0x000fc800078e00ff */
[----:B------:R-:W-:Y:S01]  /*5ca0*/  IMAD.WIDE.U32 R242, R242, -0x2daee0ad, RZ ;  /* 0xd2511f53f2f27825 */ /* 0x000fe200078e00ff */
[----:B------:R-:W-:Y:S05]  /*5cb0*/  BRA `(.L_x_1525) ;  /* 0x000002e000007947 */ /* 0x000fea0003800000 */
.L_x_1527:
        /* <DEDUP_REMOVED lines=46> */
.L_x_1525:
        /* <DEDUP_REMOVED lines=147> */
.L_x_1526:
[----:B------:R-:W-:Y:S01]  /*68d0*/  MOV R133, UR8 ;  /* 0x0000000800857c02 */ /* 0x000fe20008000f00 */
[----:B------:R-:W2:Y:S04]  /*68e0*/  LDL.64 R186, [R1] ;  /* 0x0000000001ba7983 */ /* 0x000ea80000100a00 */
[----:B------:R-:W-:Y:S05]  /*68f0*/  IMAD R133, R133, -0x20, R252 ;  /* 0xffffffe085857824 */ /* 0x000fea00078e02fc */
[C---:B------:R-:W-:Y:S02]  /*6900*/  IADD3 R2, R133.reuse, -0x1, RZ ;  /* 0xffffffff85027810 */ /* 0x040fe40007ffe0ff */
[C---:B-1----:R-:W-:Y:S02]  /*6910*/  IADD3 R136, R133.reuse, -0x9, RZ ;  /* 0xfffffff785887810 */ /* 0x042fe40007ffe0ff */
[----:B------:R-:W-:Y:S02]  /*6920*/  ISETP.GE.AND P0, PT, R2, RZ, PT ;  /* 0x000000ff0200720c */ /* 0x000fe40003f06270 */
[----:B------:R-:W-:Y:S02]  /*6930*/  IABS R134, R133 ;  /* 0x0000008500867213 */ /* 0x000fe40000000000 */
[C---:B------:R-:W-:Y:S02]  /*6940*/  IADD3 R135, R133.reuse, -0x11, RZ ;  /* 0xffffffef85877810 */ /* 0x040fe40007ffe0ff */
[----:B------:R-:W-:Y:S02]  /*6950*/  MOV R178, R134 ;  /* 0x0000008600b27202 */ /* 0x000fe40000000f00 */
[C---:B------:R-:W-:Y:S04]  /*6960*/  IADD3 R134, R133.reuse, -0x8, RZ ;  /* 0xfffffff885867810 */ /* 0x040fe80007ffe0ff */
[----:B------:R-:W1:Y:S01]  /*6970*/  I2F R178, R178 ;  /* 0x000000b200b27306 */ /* 0x000e620000201400 */
[C---:B------:R-:W-:Y:S02]  /*6980*/  @!P0 IADD3 R2, -R133.reuse, 0x1, RZ ;  /* 0x0000000185028810 */ /* 0x040fe40007ffe1ff */
[----:B------:R-:W-:Y:S02]  /*6990*/  ISETP.GE.AND P0, PT, R136, RZ, PT ;  /* 0x000000ff8800720c */ /* 0x000fe40003f06270 */
[----:B------:R-:W-:Y:S05]  /*69a0*/  ISETP.GE.AND P1, PT, R134, RZ, PT ;  /* 0x000000ff8600720c */ /* 0x000fea0003f26270 */
[----:B------:R-:W3:Y:S06]  /*69b0*/  I2F R177, R2 ;  /* 0x0000000200b17306 */ /* 0x000eec0000201400 */
[C---:B------:R-:W-:Y:S02]  /*69c0*/  @!P0 IADD3 R136, -R133.reuse, 0x9, RZ ;  /* 0x0000000985888810 */ /* 0x040fe40007ffe1ff */
[----:B------:R-:W-:Y:S02]  /*69d0*/  @!P1 IADD3 R134, -R133, 0x8, RZ ;  /* 0x0000000885869810 */ /* 0x000fe40007ffe1ff */
[----:B------:R-:W4:Y:S01]  /*69e0*/  I2F R175, R136 ;  /* 0x0000008800af7306 */ /* 0x000f220000201400 */
[----:B------:R-:W-:Y:S01]  /*69f0*/  ISETP.GE.AND P0, PT, R135, RZ, PT ;  /* 0x000000ff8700720c */ /* 0x000fe20003f06270 */
[C---:B-1----:R-:W-:Y:S02]  /*6a00*/  FFMA.FTZ R4, R178.reuse, -UR4, R4 ;  /* 0x80000004b2047c23 */ /* 0x042fe40008010004 */
[----:B------:R-:W-:Y:S06]  /*6a10*/  FFMA.FTZ R18, R178, -UR4, R18 ;  /* 0x80000004b2127c23 */ /* 0x000fec0008010012 */
[----:B------:R-:W1:Y:S01]  /*6a20*/  I2F R176, R134 ;  /* 0x0000008600b07306 */ /* 0x000e620000201400 */
[----:B---3--:R-:W-:Y:S01]  /*6a30*/  FFMA.FTZ R5, R177, -UR4, R5 ;  /* 0x80000004b1057c23 */ /* 0x008fe20008010005 */
[----:B------:R-:W-:Y:S01]  /*6a40*/  IADD3 R2, R133, -0x10, RZ ;  /* 0xfffffff085027810 */ /* 0x000fe20007ffe0ff */
[----:B------:R-:W-:Y:S01]  /*6a50*/  FFMA.FTZ R19, R177, -UR4, R19 ;  /* 0x80000004b1137c23 */ /* 0x000fe20008010013 */
[----:B------:R-:W-:Y:S02]  /*6a60*/  @!P0 IADD3 R135, -R133, 0x11, RZ ;  /* 0x0000001185878810 */ /* 0x000fe40007ffe1ff */
[----:B------:R-:W-:Y:S04]  /*6a70*/  ISETP.GE.AND P1, PT, R2, RZ, PT ;  /* 0x000000ff0200720c */ /* 0x000fe80003f26270 */
[----:B------:R-:W3:Y:S01]  /*6a80*/  I2F R139, R135 ;  /* 0x00000087008b7306 */ /* 0x000ee20000201400 */
[----:B----4-:R-:W-:Y:S01]  /*6a90*/  FFMA.FTZ R17, R175, -UR4, R17 ;  /* 0x80000004af117c23 */ /* 0x010fe20008010011 */
[----:B------:R-:W-:Y:S01]  /*6aa0*/  IADD3 R136, R133, -0x18, RZ ;  /* 0xffffffe885887810 */ /* 0x000fe20007ffe0ff */
[----:B------:R-:W-:Y:S06]  /*6ab0*/  FFMA.FTZ R23, R175, -UR4, R23 ;  /* 0x80000004af177c23 */ /* 0x000fec0008010017 */
[C---:B------:R-:W-:Y:S01]  /*6ac0*/  @!P1 IADD3 R2, -R133.reuse, 0x10, RZ ;  /* 0x0000001085029810 */ /* 0x040fe20007ffe1ff */
[----:B-1----:R-:W-:Y:S01]  /*6ad0*/  FFMA.FTZ R16, R176, -UR4, R16 ;  /* 0x80000004b0107c23 */ /* 0x002fe20008010010 */
[----:B------:R-:W-:Y:S01]  /*6ae0*/  ISETP.GE.AND P1, PT, R136, RZ, PT ;  /* 0x000000ff8800720c */ /* 0x000fe20003f26270 */
[----:B------:R-:W-:Y:S01]  /*6af0*/  FFMA.FTZ R22, R176, -UR4, R22 ;  /* 0x80000004b0167c23 */ /* 0x000fe20008010016 */
[----:B------:R-:W1:Y:S01]  /*6b00*/  I2F R173, R2 ;  /* 0x0000000200ad7306 */ /* 0x000e620000201400 */
[----:B------:R-:W-:Y:S04]  /*6b10*/  IADD3 R134, R133, -0x19, RZ ;  /* 0xffffffe785867810 */ /* 0x000fe80007ffe0ff */
[----:B------:R-:W-:Y:S01]  /*6b20*/  ISETP.GE.AND P0, PT, R134, RZ, PT ;  /* 0x000000ff8600720c */ /* 0x000fe20003f06270 */
[----:B---3--:R-:W-:Y:S01]  /*6b30*/  FFMA.FTZ R21, R139, -UR4, R21 ;  /* 0x800000048b157c23 */ /* 0x008fe20008010015 */
[----:B------:R-:W-:Y:S01]  /*6b40*/  IADD3 R135, R133, 0x40, RZ ;  /* 0x0000004085877810 */ /* 0x000fe20007ffe0ff */
[----:B------:R-:W-:Y:S03]  /*6b50*/  FFMA.FTZ R35, R139, -UR4, R35 ;  /* 0x800000048b237c23 */ /* 0x000fe60008010023 */
[C---:B------:R-:W-:Y:S04]  /*6b60*/  @!P1 IADD3 R136, -R133.reuse, 0x18, RZ ;  /* 0x0000001885889810 */ /* 0x040fe80007ffe1ff */
[----:B------:R-:W3:Y:S03]  /*6b70*/  I2F R137, R136 ;  /* 0x0000008800897306 */ /* 0x000ee60000201400 */
[----:B------:R-:W-:Y:S01]  /*6b80*/  @!P0 IADD3 R134, -R133, 0x19, RZ ;  /* 0x0000001985868810 */ /* 0x000fe20007ffe1ff */
[----:B-1----:R-:W-:Y:S01]  /*6b90*/  FFMA.FTZ R20, R173, -UR4, R20 ;  /* 0x80000004ad147c23 */ /* 0x002fe20008010014 */
[----:B------:R-:W-:Y:S01]  /*6ba0*/  IADD3 R2, R133, 0x8, RZ ;  /* 0x0000000885027810 */ /* 0x000fe20007ffe0ff */
[----:B------:R-:W-:Y:S04]  /*6bb0*/  FFMA.FTZ R34, R173, -UR4, R34 ;  /* 0x80000004ad227c23 */ /* 0x000fe80008010022 */
[----:B------:R-:W1:Y:S01]  /*6bc0*/  I2F R182, R134 ;  /* 0x0000008600b67306 */ /* 0x000e620000201400 */
[----:B------:R-:W-:Y:S01]  /*6bd0*/  ISETP.GE.AND P1, PT, R2, RZ, PT ;  /* 0x000000ff0200720c */ /* 0x000fe20003f26270 */
[----:B---3--:R-:W-:Y:S01]  /*6be0*/  FFMA.FTZ R32, R137, -UR4, R32 ;  /* 0x8000000489207c23 */ /* 0x008fe20008010020 */
[C---:B------:R-:W-:Y:S11]  /*6bf0*/  IADD3 R136, R133.reuse, 0x7, RZ ;  /* 0x0000000785887810 */ /* 0x040ff60007ffe0ff */
[----:B------:R-:W-:Y:S02]  /*6c00*/  @!P1 IADD3 R2, -R133, -0x8, RZ ;  /* 0xfffffff885029810 */ /* 0x000fe40007ffe1ff */
[----:B------:R-:W-:Y:S02]  /*6c10*/  ISETP.GE.AND P1, PT, R135, RZ, PT ;  /* 0x000000ff8700720c */ /* 0x000fe40003f26270 */
[----:B------:R-:W-:Y:S01]  /*6c20*/  ISETP.GE.AND P0, PT, R136, RZ, PT ;  /* 0x000000ff8800720c */ /* 0x000fe20003f06270 */
[----:B------:R-:W3:Y:S01]  /*6c30*/  I2F R184, R2 ;  /* 0x0000000200b87306 */ /* 0x000ee20000201400 */
[----:B-1----:R-:W-:Y:S01]  /*6c40*/  FFMA.FTZ R33, R182, -UR4, R33 ;  /* 0x80000004b6217c23 */ /* 0x002fe20008010021 */
[C---:B------:R-:W-:Y:S08]  /*6c50*/  IADD3 R134, R133.reuse, 0x3f, RZ ;  /* 0x0000003f85867810 */ /* 0x040ff00007ffe0ff */
[C---:B------:R-:W-:Y:S02]  /*6c60*/  @!P1 IADD3 R135, -R133.reuse, -0x40, RZ ;  /* 0xffffffc085879810 */ /* 0x040fe40007ffe1ff */
[C---:B------:R-:W-:Y:S02]  /*6c70*/  @!P0 IADD3 R136, -R133.reuse, -0x7, RZ ;  /* 0xfffffff985888810 */ /* 0x040fe40007ffe1ff */
[----:B------:R-:W-:Y:S01]  /*6c80*/  ISETP.GE.AND P0, PT, R134, RZ, PT ;  /* 0x000000ff8600720c */ /* 0x000fe20003f06270 */
[----:B------:R-:W1:Y:S01]  /*6c90*/  I2F R181, R135 ;  /* 0x0000008700b57306 */ /* 0x000e620000201400 */
[----:B---3--:R-:W-:Y:S01]  /*6ca0*/  FFMA.FTZ R6, R184, -UR4, R6 ;  /* 0x80000004b8067c23 */ /* 0x008fe20008010006 */
[C---:B------:R-:W-:Y:S08]  /*6cb0*/  IADD3 R2, R133.reuse, 0x38, RZ ;  /* 0x0000003885027810 */ /* 0x040ff00007ffe0ff */
[----:B------:R-:W3:Y:S02]  /*6cc0*/  I2F R183, R136 ;  /* 0x0000008800b77306 */ /* 0x000ee40000201400 */
[----:B------:R-:W-:Y:S02]  /*6cd0*/  @!P0 IADD3 R134, -R133, -0x3f, RZ ;  /* 0xffffffc185868810 */ /* 0x000fe40007ffe1ff */
[----:B------:R-:W-:Y:S06]  /*6ce0*/  ISETP.GE.AND P1, PT, R2, RZ, PT ;  /* 0x000000ff0200720c */ /* 0x000fec0003f26270 */
[----:B------:R-:W4:Y:S01]  /*6cf0*/  I2F R180, R134 ;  /* 0x0000008600b47306 */ /* 0x000f220000201400 */
[----:B-1----:R-:W-:Y:S01]  /*6d00*/  FFMA.FTZ R8, R181, -UR4, R8 ;  /* 0x80000004b5087c23 */ /* 0x002fe20008010008 */
[----:B------:R-:W-:Y:S01]  /*6d10*/  IADD3 R135, R133, 0x37, RZ ;  /* 0x0000003785877810 */ /* 0x000fe20007ffe0ff */
[----:B------:R-:W-:Y:S04]  /*6d20*/  FFMA.FTZ R14, R181, -UR4, R14 ;  /* 0x80000004b50e7c23 */ /* 0x000fe8000801000e */
[----:B------:R-:W-:Y:S02]  /*6d30*/  @!P1 IADD3 R2, -R133, -0x38, RZ ;  /* 0xffffffc885029810 */ /* 0x000fe40007ffe1ff */
[----:B------:R-:W-:Y:S02]  /*6d40*/  ISETP.GE.AND P0, PT, R135, RZ, PT ;  /* 0x000000ff8700720c */ /* 0x000fe40003f06270 */
[----:B------:R-:W1:Y:S01]  /*6d50*/  I2F R179, R2 ;  /* 0x0000000200b37306 */ /* 0x000e620000201400 */
[----:B------:R-:W-:Y:S01]  /*6d60*/  FMNMX.FTZ R139, R8, R132, !PT ;  /* 0x00000084088b7209 */ /* 0x000fe20007810000 */
[----:B---3--:R-:W-:Y:S09]  /*6d70*/  FFMA.FTZ R7, R183, -UR4, R7 ;  /* 0x80000004b7077c23 */ /* 0x008ff20008010007 */
[C---:B------:R-:W-:Y:S01]  /*6d80*/  @!P0 IADD3 R135, -R133.reuse, -0x37, RZ ;  /* 0xffffffc985878810 */ /* 0x040fe20007ffe1ff */
[C---:B----4-:R-:W-:Y:S01]  /*6d90*/  FFMA.FTZ R9, R180.reuse, -UR4, R9 ;  /* 0x80000004b4097c23 */ /* 0x050fe20008010009 */
[----:B------:R-:W-:Y:S01]  /*6da0*/  IADD3 R134, R133, 0x30, RZ ;  /* 0x0000003085867810 */ /* 0x000fe20007ffe0ff */
[----:B------:R-:W-:Y:S01]  /*6db0*/  FFMA.FTZ R15, R180, -UR4, R15 ;  /* 0x80000004b40f7c23 */ /* 0x000fe2000801000f */
[----:B------:R3:W4:Y:S02]  /*6dc0*/  I2F R174, R135 ;  /* 0x0000008700ae7306 */ /* 0x0007240000201400 */
[----:B------:R-:W-:Y:S02]  /*6dd0*/  ISETP.GE.AND P1, PT, R134, RZ, PT ;  /* 0x000000ff8600720c */ /* 0x000fe40003f26270 */
[----:B------:R-:W-:Y:S01]  /*6de0*/  FMNMX.FTZ R139, R9, R139, !PT ;  /* 0x0000008b098b7209 */ /* 0x000fe20007810000 */
[C---:B-1----:R-:W-:Y:S01]  /*6df0*/  FFMA.FTZ R12, R179.reuse, -UR4, R12 ;  /* 0x80000004b30c7c23 */ /* 0x042fe2000801000c */
[----:B------:R-:W-:Y:S01]  /*6e00*/  FMNMX.FTZ R2, R4, R0, !PT ;  /* 0x0000000004027209 */ /* 0x000fe20007810000 */
[----:B------:R-:W-:Y:S03]  /*6e10*/  FFMA.FTZ R26, R179, -UR4, R26 ;  /* 0x80000004b31a7c23 */ /* 0x000fe6000801001a */
[----:B------:R-:W-:Y:S02]  /*6e20*/  FMNMX.FTZ R2, R5, R2, !PT ;  /* 0x0000000205027209 */ /* 0x000fe40007810000 */
[----:B------:R-:W-:Y:S03]  /*6e30*/  FMNMX.FTZ R139, R12, R139, !PT ;  /* 0x0000008b0c8b7209 */ /* 0x000fe60007810000 */
[C---:B------:R-:W-:Y:S02]  /*6e40*/  @!P1 IADD3 R134, -R133.reuse, -0x30, RZ ;  /* 0xffffffd085869810 */ /* 0x040fe40007ffe1ff */
[----:B------:R-:W-:Y:S02]  /*6e50*/  FMNMX.FTZ R136, R16, R2, !PT ;  /* 0x0000000210887209 */ /* 0x000fe40007810000 */
[----:B------:R1:W5:Y:S01]  /*6e60*/  I2F R172, R134 ;  /* 0x0000008600ac7306 */ /* 0x0003620000201400 */
[----:B------:R-:W-:Y:S02]  /*6e70*/  IADD3 R2, R133, 0x2f, RZ ;  /* 0x0000002f85027810 */ /* 0x000fe40007ffe0ff */
[----:B---3--:R-:W-:Y:S01]  /*6e80*/  FMNMX.FTZ R135, R17, R136, !PT ;  /* 0x0000008811877209 */ /* 0x008fe20007810000 */
[----:B----4-:R-:W-:Y:S01]  /*6e90*/  FFMA.FTZ R13, R174, -UR4, R13 ;  /* 0x80000004ae0d7c23 */ /* 0x010fe2000801000d */
[----:B------:R-:W-:Y:S01]  /*6ea0*/  ISETP.GE.AND P0, PT, R2, RZ, PT ;  /* 0x000000ff0200720c */ /* 0x000fe20003f06270 */
[----:B------:R-:W-:Y:S01]  /*6eb0*/  FFMA.FTZ R27, R174, -UR4, R27 ;  /* 0x80000004ae1b7c23 */ /* 0x000fe2000801001b */
[----:B------:R-:W-:Y:S02]  /*6ec0*/  FMNMX.FTZ R135, R20, R135, !PT ;  /* 0x0000008714877209 */ /* 0x000fe40007810000 */
[----:B------:R-:W-:Y:S02]  /*6ed0*/  FMNMX.FTZ R139, R13, R139, !PT ;  /* 0x0000008b0d8b7209 */ /* 0x000fe40007810000 */
[----:B------:R-:W-:Y:S02]  /*6ee0*/  FMNMX.FTZ R137, R21, R135, !PT ;  /* 0x0000008715897209 */ /* 0x000fe40007810000 */
[----:B------:R-:W-:Y:S02]  /*6ef0*/  IADD3 R135, R133, 0x28, RZ ;  /* 0x0000002885877810 */ /* 0x000fe40007ffe0ff */
[----:B------:R-:W-:Y:S02]  /*6f00*/  FMNMX.FTZ R137, R32, R137, !PT ;  /* 0x0000008920897209 */ /* 0x000fe40007810000 */
[----:B------:R-:W-:Y:S02]  /*6f10*/  ISETP.GE.AND P1, PT, R135, RZ, PT ;  /* 0x000000ff8700720c */ /* 0x000fe40003f26270 */
[----:B------:R-:W-:Y:S02]  /*6f20*/  @!P0 IADD3 R2, -R133, -0x2f, RZ ;  /* 0xffffffd185028810 */ /* 0x000fe40007ffe1ff */
[----:B------:R-:W-:Y:S02]  /*6f30*/  FMNMX.FTZ R137, R33, R137, !PT ;  /* 0x0000008921897209 */ /* 0x000fe40007810000 */
[C---:B-1----:R-:W-:Y:S01]  /*6f40*/  IADD3 R134, R133.reuse, 0x27, RZ ;  /* 0x0000002785867810 */ /* 0x042fe20007ffe0ff */
[----:B-----5:R-:W-:Y:S01]  /*6f50*/  FFMA.FTZ R24, R172, -UR4, R24 ;  /* 0x80000004ac187c23 */ /* 0x020fe20008010018 */
[----:B------:R-:W1:Y:S01]  /*6f60*/  I2F R2, R2 ;  /* 0x0000000200027306 */ /* 0x000e620000201400 */
[----:B------:R-:W3:Y:S01]  /*6f70*/  SHFL.BFLY PT, R136, R137, 0x2, 0x1f ;  /* 0x0c401f0089887f89 */ /* 0x000ee200000e0000 */
[----:B------:R-:W-:Y:S01]  /*6f80*/  ISETP.GE.AND P0, PT, R134, RZ, PT ;  /* 0x000000ff8600720c */ /* 0x000fe20003f06270 */
[----:B------:R-:W-:Y:S01]  /*6f90*/  FFMA.FTZ R30, R172, -UR4, R30 ;  /* 0x80000004ac1e7c23 */ /* 0x000fe2000801001e */
[----:B------:R-:W-:Y:S02]  /*6fa0*/  FMNMX.FTZ R139, R24, R139, !PT ;  /* 0x0000008b188b7209 */ /* 0x000fe40007810000 */
[C---:B------:R-:W-:Y:S04]  /*6fb0*/  @!P1 IADD3 R135, -R133.reuse, -0x28, RZ ;  /* 0xffffffd885879810 */ /* 0x040fe80007ffe1ff */
[----:B------:R4:W5:Y:S05]  /*6fc0*/  I2F R178, R135 ;  /* 0x0000008700b27306 */ /* 0x00096a0000201400 */
[----:B------:R-:W-:Y:S05]  /*6fd0*/  @!P0 IADD3 R134, -R133, -0x27, RZ ;  /* 0xffffffd985868810 */ /* 0x000fea0007ffe1ff */
[----:B------:R5:W5:Y:S01]  /*6fe0*/  I2F R175, R134 ;  /* 0x0000008600af7306 */ /* 0x000b620000201400 */
[C---:B-1----:R-:W-:Y:S01]  /*6ff0*/  FFMA.FTZ R25, R2.reuse, -UR4, R25 ;  /* 0x8000000402197c23 */ /* 0x042fe20008010019 */
[----:B---3--:R-:W-:Y:S01]  /*7000*/  FMNMX.FTZ R137, R137, R136, !PT ;  /* 0x0000008889897209 */ /* 0x008fe20007810000 */
[----:B------:R-:W-:Y:S03]  /*7010*/  FFMA.FTZ R31, R2, -UR4, R31 ;  /* 0x80000004021f7c23 */ /* 0x000fe6000801001f */
[----:B------:R-:W-:Y:S01]  /*7020*/  FMNMX.FTZ R139, R25, R139, !PT ;  /* 0x0000008b198b7209 */ /* 0x000fe20007810000 */
[----:B------:R-:W1:Y:S01]  /*7030*/  SHFL.BFLY PT, R173, R137, 0x1, 0x1f ;  /* 0x0c201f0089ad7f89 */ /* 0x000e6200000e0000 */
[----:B----4-:R-:W-:Y:S01]  /*7040*/  FMNMX.FTZ R135, R6, R3, !PT ;  /* 0x0000000306877209 */ /* 0x010fe20007810000 */
[----:B-----5:R-:W-:Y:S03]  /*7050*/  FFMA.FTZ R28, R178, -UR4, R28 ;  /* 0x80000004b21c7c23 */ /* 0x020fe6000801001c */
[----:B------:R-:W-:Y:S02]  /*7060*/  FMNMX.FTZ R135, R7, R135, !PT ;  /* 0x0000008707877209 */ /* 0x000fe40007810000 */
[----:B------:R-:W-:Y:S02]  /*7070*/  FMNMX.FTZ R139, R28, R139, !PT ;  /* 0x0000008b1c8b7209 */ /* 0x000fe40007810000 */
[----:B------:R-:W-:Y:S01]  /*7080*/  FMNMX.FTZ R134, R18, R135, !PT ;  /* 0x0000008712867209 */ /* 0x000fe20007810000 */
[----:B------:R-:W-:Y:S01]  /*7090*/  FFMA.FTZ R29, R175, -UR4, R29 ;  /* 0x80000004af1d7c23 */ /* 0x000fe2000801001d */
[----:B------:R-:W-:Y:S02]  /*70a0*/  IADD3 R135, R133, 0x48, RZ ;  /* 0x0000004885877810 */ /* 0x000fe40007ffe0ff */
[----:B------:R-:W-:Y:S02]  /*70b0*/  FMNMX.FTZ R134, R19, R134, !PT ;  /* 0x0000008613867209 */ /* 0x000fe40007810000 */
[----:B------:R-:W-:Y:S02]  /*70c0*/  ISETP.GE.AND P1, PT, R135, RZ, PT ;  /* 0x000000ff8700720c */ /* 0x000fe40003f26270 */
[----:B------:R-:W-:Y:S02]  /*70d0*/  FMNMX.FTZ R134, R22, R134, !PT ;  /* 0x0000008616867209 */ /* 0x000fe40007810000 */
[----:B-1----:R-:W-:Y:S02]  /*70e0*/  FMNMX.FTZ R137, R137, R173, !PT ;  /* 0x000000ad89897209 */ /* 0x002fe40007810000 */
[----:B------:R-:W-:Y:S02]  /*70f0*/  FMNMX.FTZ R136, R23, R134, !PT ;  /* 0x0000008617887209 */ /* 0x000fe40007810000 */
[----:B------:R-:W-:Y:S01]  /*7100*/  IADD3 R134, R133, 0x47, RZ ;  /* 0x0000004785867810 */ /* 0x000fe20007ffe0ff */
[----:B------:R-:W-:Y:S01]  /*7110*/  FADD.FTZ R0, -R137, R0 ;  /* 0x0000000089007221 */ /* 0x000fe20000010100 */
[----:B------:R-:W-:Y:S02]  /*7120*/  FMNMX.FTZ R136, R34, R136, !PT ;  /* 0x0000008822887209 */ /* 0x000fe40007810000 */
[----:B------:R-:W-:Y:S01]  /*7130*/  ISETP.GE.AND P0, PT, R134, RZ, PT ;  /* 0x000000ff8600720c */ /* 0x000fe20003f06270 */
[----:B------:R-:W-:Y:S01]  /*7140*/  FMUL.FTZ R0, R0, c[0x0][0x23c] ;  /* 0x00008f0000007a20 */ /* 0x000fe20000410000 */
[----:B------:R-:W-:Y:S02]  /*7150*/  @!P1 IADD3 R135, -R133, -0x48, RZ ;  /* 0xffffffb885879810 */ /* 0x000fe40007ffe1ff */
[----:B------:R-:W-:Y:S02]  /*7160*/  FMNMX.FTZ R136, R35, R136, !PT ;  /* 0x0000008823887209 */ /* 0x000fe40007810000 */
[----:B------:R1:W3:Y:S03]  /*7170*/  I2F R176, R135 ;  /* 0x0000008700b07306 */ /* 0x0002e60000201400 */
[----:B------:R-:W4:Y:S04]  /*7180*/  SHFL.BFLY PT, R175, R136, 0x2, 0x1f ;  /* 0x0c401f0088af7f89 */ /* 0x000f2800000e0000 */
[----:B------:R-:W-:Y:S02]  /*7190*/  @!P0 IADD3 R134, -R133, -0x47, RZ ;  /* 0xffffffb985868810 */ /* 0x000fe40007ffe1ff */
[----:B------:R-:W-:Y:S02]  /*71a0*/  FSETP.NEU.FTZ.AND P0, PT, R137, -INF , PT ;  /* 0xff8000008900780b */ /* 0x000fe40003f1d000 */
[----:B------:R-:W5:Y:S10]  /*71b0*/  I2F R173, R134 ;  /* 0x0000008600ad7306 */ /* 0x000f740000201400 */
[----:B------:R2:W2:Y:S01]  /*71c0*/  MUFU.EX2 R134, R0 ;  /* 0x0000000000867308 */ /* 0x0004a20000000800 */
[----:B-1----:R-:W-:Y:S01]  /*71d0*/  FMNMX.FTZ R135, R29, R139, !PT ;  /* 0x0000008b1d877209 */ /* 0x002fe20007810000 */
[----:B------:R-:W-:Y:S01]  /*71e0*/  FMUL.FTZ R139, R137, c[0x0][0x23c] ;  /* 0x00008f00898b7a20 */ /* 0x000fe20000410000 */
[----:B----4-:R-:W-:Y:S01]  /*71f0*/  FMNMX.FTZ R136, R136, R175, !PT ;  /* 0x000000af88887209 */ /* 0x010fe20007810000 */
[----:B---3--:R-:W-:Y:S02]  /*7200*/  FFMA.FTZ R10, R176, -UR4, R10 ;  /* 0x80000004b00a7c23 */ /* 0x008fe4000801000a */
[----:B------:R-:W1:Y:S01]  /*7210*/  SHFL.BFLY PT, R133, R135, 0x2, 0x1f ;  /* 0x0c401f0087857f89 */ /* 0x000e6200000e0000 */
[----:B------:R-:W-:Y:S05]  /*7220*/  FSEL R139, R139, RZ, P0 ;  /* 0x000000ff8b8b7208 */ /* 0x000fea0000000000 */
[----:B------:R-:W-:Y:S02]  /*7230*/  FFMA.FTZ R16, R16, c[0x0][0x23c], -R139 ;  /* 0x00008f0010107a23 */ /* 0x000fe4000001088b */
[----:B------:R-:W3:Y:S01]  /*7240*/  SHFL.BFLY PT, R175, R136, 0x1, 0x1f ;  /* 0x0c201f0088af7f89 */ /* 0x000ee200000e0000 */
[----:B-----5:R-:W-:Y:S01]  /*7250*/  FFMA.FTZ R11, R173, -UR4, R11 ;  /* 0x80000004ad0b7c23 */ /* 0x020fe2000801000b */
[----:B------:R4:W-:Y:S01]  /*7260*/  MUFU.EX2 R234, R16 ;  /* 0x0000001000ea7308 */ /* 0x0009e20000000800 */
[--C-:B------:R-:W-:Y:S02]  /*7270*/  FFMA.FTZ R17, R17, c[0x0][0x23c], -R139.reuse ;  /* 0x00008f0011117a23 */ /* 0x100fe4000001088b */
[--C-:B------:R-:W-:Y:S02]  /*7280*/  FFMA.FTZ R4, R4, c[0x0][0x23c], -R139.reuse ;  /* 0x00008f0004047a23 */ /* 0x100fe4000001088b */
[----:B------:R-:W-:Y:S01]  /*7290*/  FFMA.FTZ R5, R5, c[0x0][0x23c], -R139 ;  /* 0x00008f0005057a23 */ /* 0x000fe2000001088b */
[----:B--2---:R-:W-:Y:S01]  /*72a0*/  FMNMX.FTZ R0, R10, R138, !PT ;  /* 0x0000008a0a007209 */ /* 0x004fe20007810000 */
[----:B------:R-:W-:Y:S01]  /*72b0*/  LDSM.16.MT88.4 R176, [R209+0xa000] ;  /* 0x00a00000d1b0783b */ /* 0x000fe20000004200 */
[C---:B------:R-:W-:Y:S02]  /*72c0*/  FMUL.FTZ R36, R134.reuse, R36 ;  /* 0x0000002486247220 */ /* 0x040fe40000410000 */
[----:B------:R-:W-:Y:S01]  /*72d0*/  FMNMX.FTZ R0, R11, R0, !PT ;  /* 0x000000000b007209 */ /* 0x000fe20007810000 */
[----:B------:R2:W-:Y:S01]  /*72e0*/  MUFU.EX2 R233, R17 ;  /* 0x0000001100e97308 */ /* 0x0005e20000000800 */
[C---:B------:R-:W-:Y:S01]  /*72f0*/  FMUL.FTZ R37, R134.reuse, R37 ;  /* 0x0000002586257220 */ /* 0x040fe20000410000 */
[----:B-1----:R-:W-:Y:S01]  /*7300*/  FMNMX.FTZ R135, R135, R133, !PT ;  /* 0x0000008587877209 */ /* 0x002fe20007810000 */
[----:B------:R-:W-:Y:S01]  /*7310*/  FMUL.FTZ R48, R134, R48 ;  /* 0x0000003086307220 */ /* 0x000fe20000410000 */
[----:B------:R-:W-:Y:S01]  /*7320*/  FMNMX.FTZ R0, R14, R0, !PT ;  /* 0x000000000e007209 */ /* 0x000fe20007810000 */
[C---:B------:R-:W-:Y:S02]  /*7330*/  FMUL.FTZ R49, R134.reuse, R49 ;  /* 0x0000003186317220 */ /* 0x040fe40000410000 */
[----:B------:R-:W-:Y:S01]  /*7340*/  FMUL.FTZ R52, R134, R52 ;  /* 0x0000003486347220 */ /* 0x000fe20000410000 */
[----:B------:R-:W-:Y:S02]  /*7350*/  FMNMX.FTZ R0, R15, R0, !PT ;  /* 0x000000000f007209 */ /* 0x000fe40007810000 */
[----:B------:R-:W-:Y:S01]  /*7360*/  MUFU.EX2 R232, R4 ;  /* 0x0000000400e87308 */ /* 0x000fe20000000800 */
[----:B---3--:R-:W-:Y:S01]  /*7370*/  FMNMX.FTZ R136, R136, R175, !PT ;  /* 0x000000af88887209 */ /* 0x008fe20007810000 */
[----:B------:R-:W-:Y:S01]  /*7380*/  FMUL.FTZ R53, R134, R53 ;  /* 0x0000003586357220 */ /* 0x000fe20000410000 */
[----:B----4-:R-:W1:Y:S01]  /*7390*/  SHFL.BFLY PT, R16, R135, 0x1, 0x1f ;  /* 0x0c201f0087107f89 */ /* 0x010e6200000e0000 */
[----:B------:R-:W-:Y:S01]  /*73a0*/  FMNMX.FTZ R0, R26, R0, !PT ;  /* 0x000000001a007209 */ /* 0x000fe20007810000 */
[----:B------:R-:W-:Y:S01]  /*73b0*/  FMUL.FTZ R64, R134, R64 ;  /* 0x0000004086407220 */ /* 0x000fe20000410000 */
[C---:B------:R-:W-:Y:S01]  /*73c0*/  FSETP.NEU.FTZ.AND P0, PT, R136.reuse, -INF , PT ;  /* 0xff8000008800780b */ /* 0x040fe20003f1d000 */
[C---:B------:R-:W-:Y:S01]  /*73d0*/  FADD.FTZ R3, -R136.reuse, R3 ;  /* 0x0000000388037221 */ /* 0x040fe20000010100 */
[----:B------:R-:W-:Y:S01]  /*73e0*/  FMNMX.FTZ R0, R27, R0, !PT ;  /* 0x000000001b007209 */ /* 0x000fe20007810000 */
[----:B------:R-:W-:Y:S01]  /*73f0*/  FMUL.FTZ R184, R136, c[0x0][0x23c] ;  /* 0x00008f0088b87a20 */ /* 0x000fe20000410000 */
[----:B------:R-:W-:Y:S01]  /*7400*/  MUFU.EX2 R231, R5 ;  /* 0x0000000500e77308 */ /* 0x000fe20000000800 */
[----:B------:R-:W-:Y:S01]  /*7410*/  FMUL.FTZ R3, R3, c[0x0][0x23c] ;  /* 0x00008f0003037a20 */ /* 0x000fe20000410000 */
[----:B------:R-:W-:Y:S01]  /*7420*/  FMNMX.FTZ R0, R30, R0, !PT ;  /* 0x000000001e007209 */ /* 0x000fe20007810000 */
[----:B------:R-:W-:Y:S01]  /*7430*/  FMUL.FTZ R65, R134, R65 ;  /* 0x0000004186417220 */ /* 0x000fe20000410000 */
[----:B------:R-:W-:Y:S01]  /*7440*/  FSEL R184, R184, RZ, P0 ;  /* 0x000000ffb8b87208 */ /* 0x000fe20000000000 */
[C---:B------:R-:W-:Y:S01]  /*7450*/  FMUL.FTZ R68, R134.reuse, R68 ;  /* 0x0000004486447220 */ /* 0x040fe20000410000 */
[----:B------:R-:W-:Y:S01]  /*7460*/  FMNMX.FTZ R0, R31, R0, !PT ;  /* 0x000000001f007209 */ /* 0x000fe20007810000 */
[----:B------:R-:W-:Y:S02]  /*7470*/  FMUL.FTZ R69, R134, R69 ;  /* 0x0000004586457220 */ /* 0x000fe40000410000 */
[--C-:B------:R-:W-:Y:S01]  /*7480*/  FFMA.FTZ R18, R18, c[0x0][0x23c], -R184.reuse ;  /* 0x00008f0012127a23 */ /* 0x100fe200000108b8 */
[----:B------:R3:W4:Y:S01]  /*7490*/  MUFU.EX2 R133, R3 ;  /* 0x0000000300857308 */ /* 0x0007220000000800 */
[----:B------:R-:W-:Y:S02]  /*74a0*/  FFMA.FTZ R6, R6, c[0x0][0x23c], -R184 ;  /* 0x00008f0006067a23 */ /* 0x000fe400000108b8 */
[C---:B------:R-:W-:Y:S02]  /*74b0*/  FMUL.FTZ R80, R134.reuse, R80 ;  /* 0x0000005086507220 */ /* 0x040fe40000410000 */
[C---:B------:R-:W-:Y:S01]  /*74c0*/  FMUL.FTZ R81, R134.reuse, R81 ;  /* 0x0000005186517220 */ /* 0x040fe20000410000 */
[----:B-1----:R-:W-:Y:S01]  /*74d0*/  FMNMX.FTZ R135, R135, R16, !PT ;  /* 0x0000001087877209 */ /* 0x002fe20007810000 */
[----:B------:R-:W-:Y:S01]  /*74e0*/  FMUL.FTZ R84, R134, R84 ;  /* 0x0000005486547220 */ /* 0x000fe20000410000 */
[----:B------:R-:W-:Y:S02]  /*74f0*/  LOP3.LUT R16, R243, UR27, R236, 0x96, !PT ;  /* 0x0000001bf3107c12 */ /* 0x000fe4000f8e96ec */
[----:B------:R1:W-:Y:S01]  /*7500*/  MUFU.EX2 R230, R18 ;  /* 0x0000001200e67308 */ /* 0x0003e20000000800 */
[C---:B------:R-:W-:Y:S01]  /*7510*/  FSETP.NEU.FTZ.AND P0, PT, R135.reuse, -INF , PT ;  /* 0xff8000008700780b */ /* 0x040fe20003f1d000 */
[C---:B------:R-:W-:Y:S02]  /*7520*/  FADD.FTZ R2, -R135.reuse, R132 ;  /* 0x0000008487027221 */ /* 0x040fe40000010100 */
[----:B--2---:R-:W-:Y:S04]  /*7530*/  IMAD.WIDE.U32 R16, R16, -0x326172a9, RZ ;  /* 0xcd9e8d5710107825 */ /* 0x004fe800078e00ff */
[----:B------:R-:W-:Y:S02]  /*7540*/  FMUL.FTZ R2, R2, c[0x0][0x23c] ;  /* 0x00008f0002027a20 */ /* 0x000fe40000410000 */
[----:B------:R-:W-:Y:S01]  /*7550*/  MUFU.EX2 R228, R6 ;  /* 0x0000000600e47308 */ /* 0x000fe20000000800 */
[----:B------:R-:W-:Y:S02]  /*7560*/  FMUL.FTZ R185, R135, c[0x0][0x23c] ;  /* 0x00008f0087b97a20 */ /* 0x000fe40000410000 */
[----:B------:R-:W-:Y:S01]  /*7570*/  FMUL.FTZ R85, R134, R85 ;  /* 0x0000005586557220 */ /* 0x000fe20000410000 */
[----:B---3--:R-:W2:Y:S01]  /*7580*/  SHFL.BFLY PT, R3, R0, 0x2, 0x1f ;  /* 0x0c401f0000037f89 */ /* 0x008ea200000e0000 */
[----:B----4-:R-:W-:Y:S01]  /*7590*/  FMUL.FTZ R38, R133, R38 ;  /* 0x0000002685267220 */ /* 0x010fe20000410000 */
[----:B------:R-:W-:Y:S01]  /*75a0*/  FSEL R185, R185, RZ, P0 ;  /* 0x000000ffb9b97208 */ /* 0x000fe20000000000 */
[C---:B------:R-:W-:Y:S02]  /*75b0*/  FMUL.FTZ R39, R133.reuse, R39 ;  /* 0x0000002785277220 */ /* 0x040fe40000410000 */
[----:B------:R-:W-:Y:S01]  /*75c0*/  FMUL.FTZ R50, R133, R50 ;  /* 0x0000003285327220 */ /* 0x000fe20000410000 */
[----:B------:R3:W4:Y:S01]  /*75d0*/  MUFU.EX2 R132, R2 ;  /* 0x0000000200847308 */ /* 0x0007220000000800 */
[--C-:B------:R-:W-:Y:S02]  /*75e0*/  FFMA.FTZ R8, R8, c[0x0][0x23c], -R185.reuse ;  /* 0x00008f0008087a23 */ /* 0x100fe400000108b9 */
[--C-:B------:R-:W-:Y:S01]  /*75f0*/  FFMA.FTZ R12, R12, c[0x0][0x23c], -R185.reuse ;  /* 0x00008f000c0c7a23 */ /* 0x100fe200000108b9 */
[----:B-1----:R-:W-:Y:S01]  /*7600*/  LOP3.LUT R18, R245, UR27, R236, 0x96, !PT ;  /* 0x0000001bf5127c12 */ /* 0x002fe2000f8e96ec */
[--C-:B------:R-:W-:Y:S02]  /*7610*/  FFMA.FTZ R13, R13, c[0x0][0x23c], -R185.reuse ;  /* 0x00008f000d0d7a23 */ /* 0x100fe400000108b9 */
[C---:B------:R-:W-:Y:S02]  /*7620*/  FMUL.FTZ R51, R133.reuse, R51 ;  /* 0x0000003385337220 */ /* 0x040fe40000410000 */
[C---:B------:R-:W-:Y:S01]  /*7630*/  FMUL.FTZ R54, R133.reuse, R54 ;  /* 0x0000003685367220 */ /* 0x040fe20000410000 */
[----:B------:R-:W-:Y:S01]  /*7640*/  MUFU.EX2 R226, R8 ;  /* 0x0000000800e27308 */ /* 0x000fe20000000800 */
[C---:B------:R-:W-:Y:S02]  /*7650*/  FMUL.FTZ R55, R133.reuse, R55 ;  /* 0x0000003785377220 */ /* 0x040fe40000410000 */
[C---:B------:R-:W-:Y:S02]  /*7660*/  FMUL.FTZ R66, R133.reuse, R66 ;  /* 0x0000004285427220 */ /* 0x040fe40000410000 */
[C---:B------:R-:W-:Y:S02]  /*7670*/  FMUL.FTZ R67, R133.reuse, R67 ;  /* 0x0000004385437220 */ /* 0x040fe40000410000 */
[C---:B------:R-:W-:Y:S01]  /*7680*/  FMUL.FTZ R70, R133.reuse, R70 ;  /* 0x0000004685467220 */ /* 0x040fe20000410000 */
[----:B--2---:R-:W-:Y:S01]  /*7690*/  FMNMX.FTZ R0, R0, R3, !PT ;  /* 0x0000000300007209 */ /* 0x004fe20007810000 */
[C---:B------:R-:W-:Y:S01]  /*76a0*/  FMUL.FTZ R71, R133.reuse, R71 ;  /* 0x0000004785477220 */ /* 0x040fe20000410000 */
[----:B------:R-:W-:Y:S01]  /*76b0*/  MUFU.EX2 R206, R12 ;  /* 0x0000000c00ce7308 */ /* 0x000fe20000000800 */
[C---:B------:R-:W-:Y:S02]  /*76c0*/  FMUL.FTZ R82, R133.reuse, R82 ;  /* 0x0000005285527220 */ /* 0x040fe40000410000 */
[----:B------:R-:W-:Y:S01]  /*76d0*/  FMUL.FTZ R83, R133, R83 ;  /* 0x0000005385537220 */ /* 0x000fe20000410000 */
[----:B---3--:R-:W-:Y:S01]  /*76e0*/  MOV R2, UR19 ;  /* 0x0000001300027c02 */ /* 0x008fe20008000f00 */
[C---:B----4-:R-:W-:Y:S02]  /*76f0*/  FMUL.FTZ R40, R132.reuse, R40 ;  /* 0x0000002884287220 */ /* 0x050fe40000410000 */
[C---:B------:R-:W-:Y:S01]  /*7700*/  FMUL.FTZ R41, R132.reuse, R41 ;  /* 0x0000002984297220 */ /* 0x040fe20000410000 */
[----:B------:R-:W-:Y:S01]  /*7710*/  LOP3.LUT R2, R237, UR8, R2, 0x96, !PT ;  /* 0x00000008ed027c12 */ /* 0x000fe2000f8e9602 */
[C---:B------:R-:W-:Y:S01]  /*7720*/  FMUL.FTZ R44, R132.reuse, R44 ;  /* 0x0000002c842c7220 */ /* 0x040fe20000410000 */
[----:B------:R-:W1:Y:S01]  /*7730*/  MUFU.EX2 R205, R13 ;  /* 0x0000000d00cd7308 */ /* 0x000e620000000800 */
[----:B------:R-:W-:Y:S01]  /*7740*/  FMUL.FTZ R45, R132, R45 ;  /* 0x0000002d842d7220 */ /* 0x000fe20000410000 */
[----:B------:R-:W-:Y:S01]  /*7750*/  UIADD3 UR8, UR8, -0x1, URZ ;  /* 0xffffffff08087890 */ /* 0x000fe2000fffe03f */
[----:B------:R-:W-:Y:S04]  /*7760*/  IMAD.WIDE.U32 R174, R2, -0x326172a9, RZ ;  /* 0xcd9e8d5702ae7825 */ /* 0x000fe800078e00ff */
[----:B------:R-:W-:Y:S01]  /*7770*/  FFMA.FTZ R2, R19, c[0x0][0x23c], -R184 ;  /* 0x00008f0013027a23 */ /* 0x000fe200000108b8 */
[C---:B------:R-:W-:Y:S01]  /*7780*/  LOP3.LUT R3, R175.reuse, UR28, R250, 0x96, !PT ;  /* 0x0000001caf037c12 */ /* 0x040fe2000f8e96fa */
[----:B------:R-:W-:Y:S01]  /*7790*/  IMAD.WIDE.U32 R18, R18, -0x326172a9, RZ ;  /* 0xcd9e8d5712127825 */ /* 0x000fe200078e00ff */
[----:B------:R-:W-:Y:S01]  /*77a0*/  LOP3.LUT R4, R175, UR28, R186, 0x96, !PT ;  /* 0x0000001caf047c12 */ /* 0x000fe2000f8e96ba */
[----:B------:R2:W3:Y:S01]  /*77b0*/  MUFU.EX2 R229, R2 ;  /* 0x0000000200e57308 */ /* 0x0004e20000000800 */
[--C-:B------:R-:W-:Y:S01]  /*77c0*/  LOP3.LUT R6, R17, UR26, R174.reuse, 0x96, !PT ;  /* 0x0000001a11067c12 */ /* 0x100fe2000f8e96ae */
[----:B------:R-:W-:Y:S01]  /*77d0*/  FMUL.FTZ R56, R132, R56 ;  /* 0x0000003884387220 */ /* 0x000fe20000410000 */
[----:B------:R-:W-:Y:S01]  /*77e0*/  LOP3.LUT R172, R19, UR26, R174, 0x96, !PT ;  /* 0x0000001a13ac7c12 */ /* 0x000fe2000f8e96ae */
[----:B------:R-:W-:Y:S04]  /*77f0*/  IMAD.WIDE.U32 R174, R3, -0x2daee0ad, RZ ;  /* 0xd2511f5303ae7825 */ /* 0x000fe800078e00ff */
[----:B------:R-:W-:Y:S01]  /*7800*/  FFMA.FTZ R3, R7, c[0x0][0x23c], -R184 ;  /* 0x00008f0007037a23 */ /* 0x000fe200000108b8 */
[----:B------:R-:W-:Y:S01]  /*7810*/  LOP3.LUT R17, R175, UR25, R242, 0x96, !PT ;  /* 0x00000019af117c12 */ /* 0x000fe2000f8e96f2 */
[----:B------:R-:W-:Y:S02]  /*7820*/  IMAD.WIDE.U32 R4, R4, -0x2daee0ad, RZ ;  /* 0xd2511f5304047825 */ /* 0x000fe400078e00ff */
[----:B------:R4:W5:Y:S01]  /*7830*/  MUFU.EX2 R227, R3 ;  /* 0x0000000300e37308 */ /* 0x0009620000000800 */
[----:B-1----:R-:W-:Y:S01]  /*7840*/  F2FP.PACK_AB R182, R205, R206 ;  /* 0x000000cecdb6723e */ /* 0x002fe200000000ff */
[----:B------:R-:W-:Y:S01]  /*7850*/  IMAD.WIDE.U32 R172, R172, -0x2daee0ad, RZ ;  /* 0xd2511f53acac7825 */ /* 0x000fe200078e00ff */
[----:B------:R-:W-:Y:S03]  /*7860*/  LOP3.LUT R5, R5, UR25, R244, 0x96, !PT ;  /* 0x0000001905057c12 */ /* 0x000fe6000f8e96f4 */
[----:B------:R-:W-:Y:S01]  /*7870*/  IMAD.WIDE.U32 R6, R6, -0x2daee0ad, RZ ;  /* 0xd2511f5306067825 */ /* 0x000fe200078e00ff */
[----:B------:R-:W-:Y:S03]  /*7880*/  LOP3.LUT R19, R173, UR23, R4, 0x96, !PT ;  /* 0x00000017ad137c12 */ /* 0x000fe6000f8e9604 */
[----:B------:R-:W-:Y:S01]  /*7890*/  IMAD.WIDE.U32 R4, R5, -0x326172a9, RZ ;  /* 0xcd9e8d5705047825 */ /* 0x000fe200078e00ff */
[----:B--2---:R-:W1:Y:S01]  /*78a0*/  SHFL.BFLY PT, R2, R0, 0x1, 0x1f ;  /* 0x0c201f0000027f89 */ /* 0x004e6200000e0000 */
[----:B---3--:R-:W-:Y:S02]  /*78b0*/  F2FP.PACK_AB R175, R229, R230 ;  /* 0x000000e6e5af723e */ /* 0x008fe400000000ff */
[----:B------:R-:W-:Y:S01]  /*78c0*/  IMAD.WIDE.U32 R190, R19, -0x326172a9, RZ ;  /* 0xcd9e8d5713be7825 */ /* 0x000fe200078e00ff */
[----:B------:R-:W-:Y:S03]  /*78d0*/  LOP3.LUT R5, R5, UR24, R18, 0x96, !PT ;  /* 0x0000001805057c12 */ /* 0x000fe6000f8e9612 */
[----:B------:R-:W-:Y:S04]  /*78e0*/  IMAD.WIDE.U32 R18, R17, -0x326172a9, RZ ;  /* 0xcd9e8d5711127825 */ /* 0x000fe800078e00ff */
[C---:B------:R-:W-:Y:S01]  /*78f0*/  FMUL.FTZ R13, R132.reuse, R149 ;  /* 0x00000095840d7220 */ /* 0x040fe20000410000 */
[----:B------:R-:W-:Y:S01]  /*7900*/  LOP3.LUT R8, R19, UR24, R16, 0x96, !PT ;  /* 0x0000001813087c12 */ /* 0x000fe2000f8e9610 */
[----:B------:R-:W-:Y:S01]  /*7910*/  FMUL.FTZ R19, R133, R155 ;  /* 0x0000009b85137220 */ /* 0x000fe20000410000 */
[----:B----4-:R-:W-:Y:S01]  /*7920*/  LOP3.LUT R3, R7, UR23, R174, 0x96, !PT ;  /* 0x0000001707037c12 */ /* 0x010fe2000f8e96ae */
[C---:B------:R-:W-:Y:S01]  /*7930*/  FMUL.FTZ R57, R132.reuse, R57 ;  /* 0x0000003984397220 */ /* 0x040fe20000410000 */
[----:B-----5:R-:W-:Y:S01]  /*7940*/  F2FP.PACK_AB R173, R227, R228 ;  /* 0x000000e4e3ad723e */ /* 0x020fe200000000ff */
[----:B------:R-:W-:Y:S02]  /*7950*/  FMUL.FTZ R60, R132, R60 ;  /* 0x0000003c843c7220 */ /* 0x000fe40000410000 */
[----:B------:R-:W-:Y:S01]  /*7960*/  IMAD.WIDE.U32 R194, R3, -0x326172a9, RZ ;  /* 0xcd9e8d5703c27825 */ /* 0x000fe200078e00ff */
[----:B------:R-:W-:Y:S03]  /*7970*/  LOP3.LUT R3, R191, UR21, R4, 0x96, !PT ;  /* 0x00000015bf037c12 */ /* 0x000fe6000f8e9604 */
[----:B------:R-:W-:Y:S01]  /*7980*/  IMAD.WIDE.U32 R4, R5, -0x2daee0ad, RZ ;  /* 0xd2511f5305047825 */ /* 0x000fe200078e00ff */
[----:B------:R-:W-:Y:S02]  /*7990*/  LOP3.LUT R7, R195, UR21, R18, 0x96, !PT ;  /* 0x00000015c3077c12 */ /* 0x000fe4000f8e9612 */
[----:B-1----:R-:W-:Y:S01]  /*79a0*/  FMNMX.FTZ R2, R0, R2, !PT ;  /* 0x0000000200027209 */ /* 0x002fe20007810000 */
[----:B------:R-:W-:Y:S01]  /*79b0*/  FFMA.FTZ R0, R9, c[0x0][0x23c], -R185 ;  /* 0x00008f0009007a23 */ /* 0x000fe200000108b9 */
[----:B------:R-:W-:Y:S01]  /*79c0*/  LOP3.LUT R5, R5, UR14, R172, 0x96, !PT ;  /* 0x0000000e05057c12 */ /* 0x000fe2000f8e96ac */
[----:B------:R-:W-:Y:S01]  /*79d0*/  IMAD.WIDE.U32 R198, R7, -0x2daee0ad, RZ ;  /* 0xd2511f5307c67825 */ /* 0x000fe200078e00ff */
[C---:B------:R-:W-:Y:S01]  /*79e0*/  FSETP.NEU.FTZ.AND P0, PT, R2.reuse, -INF , PT ;  /* 0xff8000000200780b */ /* 0x040fe20003f1d000 */
[----:B------:R1:W-:Y:S01]  /*79f0*/  MUFU.EX2 R225, R0 ;  /* 0x0000000000e17308 */ /* 0x0003e20000000800 */
[----:B------:R-:W-:Y:S01]  /*7a00*/  F2FP.PACK_AB R172, R231, R232 ;  /* 0x000000e8e7ac723e */ /* 0x000fe200000000ff */
[----:B------:R-:W-:Y:S02]  /*7a10*/  FMUL.FTZ R186, R2, c[0x0][0x23c] ;  /* 0x00008f0002ba7a20 */ /* 0x000fe40000410000 */
[----:B------:R-:W-:Y:S03]  /*7a20*/  IMAD.WIDE.U32 R192, R3, -0x2daee0ad, RZ ;  /* 0xd2511f5303c07825 */ /* 0x000fe600078e00ff */
[----:B------:R-:W-:Y:S01]  /*7a30*/  FSEL R186, R186, RZ, P0 ;  /* 0x000000ffbaba7208 */ /* 0x000fe20000000000 */
[----:B------:R-:W-:Y:S01]  /*7a40*/  IMAD.WIDE.U32 R8, R8, -0x2daee0ad, RZ ;  /* 0xd2511f5308087825 */ /* 0x000fe200078e00ff */
[----:B------:R-:W-:Y:S03]  /*7a50*/  LOP3.LUT R7, R193, UR5, R4, 0x96, !PT ;  /* 0x00000005c1077c12 */ /* 0x000fe6000f8e9604 */
[----:B------:R-:W-:Y:S01]  /*7a60*/  FFMA.FTZ R10, R10, c[0x0][0x23c], -R186 ;  /* 0x00008f000a0a7a23 */ /* 0x000fe200000108ba */
[----:B------:R-:W-:Y:S01]  /*7a70*/  LOP3.LUT R4, R199, UR5, R8, 0x96, !PT ;  /* 0x00000005c7047c12 */ /* 0x000fe2000f8e9608 */
[----:B------:R-:W-:Y:S01]  /*7a80*/  FFMA.FTZ R11, R11, c[0x0][0x23c], -R186 ;  /* 0x00008f000b0b7a23 */ /* 0x000fe200000108ba */
[----:B------:R-:W-:Y:S01]  /*7a90*/  LOP3.LUT R8, R9, UR14, R6, 0x96, !PT ;  /* 0x0000000e09087c12 */ /* 0x000fe2000f8e9606 */
[----:B------:R2:W-:Y:S01]  /*7aa0*/  MUFU.EX2 R224, R10 ;  /* 0x0000000a00e07308 */ /* 0x0005e20000000800 */
[----:B------:R-:W-:Y:S04]  /*7ab0*/  IMAD.WIDE.U32 R188, R5, -0x326172a9, RZ ;  /* 0xcd9e8d5705bc7825 */ /* 0x000fe800078e00ff */
[----:B------:R-:W-:Y:S04]  /*7ac0*/  IMAD.WIDE.U32 R4, R4, -0x326172a9, RZ ;  /* 0xcd9e8d5704047825 */ /* 0x000fe800078e00ff */
[----:B------:R-:W-:Y:S01]  /*7ad0*/  IMAD.WIDE.U32 R202, R8, -0x326172a9, RZ ;  /* 0xcd9e8d5708ca7825 */ /* 0x000fe200078e00ff */
[----:B------:R3:W4:Y:S01]  /*7ae0*/  MUFU.EX2 R207, R11 ;  /* 0x0000000b00cf7308 */ /* 0x0007220000000800 */
[C---:B------:R-:W-:Y:S02]  /*7af0*/  LOP3.LUT R3, R4.reuse, 0xffff, RZ, 0xc0, !PT ;  /* 0x0000ffff04037812 */ /* 0x040fe400078ec0ff */
[----:B------:R-:W-:Y:S01]  /*7b00*/  IMAD.WIDE.U32 R6, R7, -0x326172a9, RZ ;  /* 0xcd9e8d5707067825 */ /* 0x000fe200078e00ff */
[----:B------:R-:W-:Y:S02]  /*7b10*/  LOP3.LUT R8, R4, 0xff, RZ, 0xc0, !PT ;  /* 0x000000ff04087812 */ /* 0x000fe400078ec0ff */
[----:B-1----:R-:W-:Y:S01]  /*7b20*/  LOP3.LUT R0, R5, UR30, R202, 0x96, !PT ;  /* 0x0000001e05007c12 */ /* 0x002fe2000f8e96ca */
[--C-:B------:R-:W-:Y:S01]  /*7b30*/  FFMA.FTZ R14, R14, c[0x0][0x23c], -R186.reuse ;  /* 0x00008f000e0e7a23 */ /* 0x100fe200000108ba */
[----:B------:R-:W-:Y:S01]  /*7b40*/  LOP3.LUT R17, R6, 0xff, RZ, 0xc0, !PT ;  /* 0x000000ff06117812 */ /* 0x000fe200078ec0ff */
[----:B------:R-:W-:Y:S01]  /*7b50*/  FFMA.FTZ R15, R15, c[0x0][0x23c], -R186 ;  /* 0x00008f000f0f7a23 */ /* 0x000fe200000108ba */
[--C-:B------:R-:W-:Y:S01]  /*7b60*/  SHF.R.U32.HI R16, RZ, 0x18, R6.reuse ;  /* 0x00000018ff107819 */ /* 0x100fe20000011606 */
[----:B------:R-:W-:Y:S01]  /*7b70*/  MUFU.EX2 R204, R14 ;  /* 0x0000000e00cc7308 */ /* 0x000fe20000000800 */
[----:B------:R-:W-:Y:S01]  /*7b80*/  SHF.R.U32.HI R3, RZ, 0x8, R3 ;  /* 0x00000008ff037819 */ /* 0x000fe20000011603 */
[----:B------:R-:W-:Y:S01]  /*7b90*/  FMUL.FTZ R18, R133, R154 ;  /* 0x0000009a85127220 */ /* 0x000fe20000410000 */
[----:B--2---:R-:W-:Y:S01]  /*7ba0*/  SHF.R.U32.HI R10, RZ, 0x10, R6 ;  /* 0x00000010ff0a7819 */ /* 0x004fe20000011606 */
[----:B------:R-:W-:Y:S01]  /*7bb0*/  FMUL.FTZ R61, R132, R61 ;  /* 0x0000003d843d7220 */ /* 0x000fe20000410000 */
[----:B------:R-:W-:Y:S01]  /*7bc0*/  LOP3.LUT R9, R6, 0xffff, RZ, 0xc0, !PT ;  /* 0x0000ffff06097812 */ /* 0x000fe200078ec0ff */
[C---:B------:R-:W-:Y:S01]  /*7bd0*/  FMUL.FTZ R72, R132.reuse, R72 ;  /* 0x0000004884487220 */ /* 0x040fe20000410000 */
[----:B------:R-:W-:Y:S01]  /*7be0*/  LOP3.LUT R6, R7, UR30, R188, 0x96, !PT ;  /* 0x0000001e07067c12 */ /* 0x000fe2000f8e96bc */
[----:B------:R-:W-:Y:S01]  /*7bf0*/  FMUL.FTZ R73, R132, R73 ;  /* 0x0000004984497220 */ /* 0x000fe20000410000 */
[----:B------:R-:W-:Y:S01]  /*7c00*/  PRMT R12, R8, 0x5410, R3 ;  /* 0x00005410080c7816 */ /* 0x000fe20000000003 */
[----:B------:R-:W1:Y:S01]  /*7c10*/  MUFU.EX2 R202, R15 ;  /* 0x0000000f00ca7308 */ /* 0x000e620000000800 */
[--C-:B------:R-:W-:Y:S01]  /*7c20*/  SHF.R.U32.HI R7, RZ, 0x10, R4.reuse ;  /* 0x00000010ff077819 */ /* 0x100fe20000011604 */
[C---:B------:R-:W-:Y:S01]  /*7c30*/  FMUL.FTZ R76, R132.reuse, R76 ;  /* 0x0000004c844c7220 */ /* 0x040fe20000410000 */
[----:B---3--:R-:W-:Y:S01]  /*7c40*/  SHF.R.U32.HI R11, RZ, 0x18, R4 ;  /* 0x00000018ff0b7819 */ /* 0x008fe20000011604 */
[----:B------:R-:W-:Y:S01]  /*7c50*/  FMUL.FTZ R77, R132, R77 ;  /* 0x0000004d844d7220 */ /* 0x000fe20000410000 */
[----:B------:R-:W-:Y:S01]  /*7c60*/  SHF.R.U32.HI R9, RZ, 0x8, R9 ;  /* 0x00000008ff097819 */ /* 0x000fe20000011609 */
[C---:B------:R-:W-:Y:S01]  /*7c70*/  FMUL.FTZ R86, R133.reuse, R86 ;  /* 0x0000005685567220 */ /* 0x040fe20000410000 */
[----:B------:R-:W-:Y:S01]  /*7c80*/  LOP3.LUT R5, R10, 0xff, RZ, 0xc0, !PT ;  /* 0x000000ff0a057812 */ /* 0x000fe200078ec0ff */
[----:B------:R-:W-:Y:S01]  /*7c90*/  FMUL.FTZ R87, R133, R87 ;  /* 0x0000005785577220 */ /* 0x000fe20000410000 */
[----:B------:R-:W-:Y:S01]  /*7ca0*/  LOP3.LUT R4, R6, 0xffff, RZ, 0xc0, !PT ;  /* 0x0000ffff06047812 */ /* 0x000fe200078ec0ff */
[----:B------:R-:W-:Y:S01]  /*7cb0*/  FMUL.FTZ R88, R132, R88 ;  /* 0x0000005884587220 */ /* 0x000fe20000410000 */
[----:B------:R-:W-:Y:S01]  /*7cc0*/  LOP3.LUT R3, R0, 0xffff, RZ, 0xc0, !PT ;  /* 0x0000ffff00037812 */ /* 0x000fe200078ec0ff */
[----:B------:R-:W-:Y:S01]  /*7cd0*/  FMUL.FTZ R89, R132, R89 ;  /* 0x0000005984597220 */ /* 0x000fe20000410000 */
[----:B------:R-:W-:Y:S01]  /*7ce0*/  PRMT R17, R17, 0x5410, R9 ;  /* 0x0000541011117816 */ /* 0x000fe20000000009 */
[--C-:B------:R-:W-:Y:S01]  /*7cf0*/  FFMA.FTZ R32, R32, c[0x0][0x23c], -R139.reuse ;  /* 0x00008f0020207a23 */ /* 0x100fe2000001088b */
[----:B------:R-:W-:Y:S01]  /*7d00*/  PRMT R16, R5, 0x5410, R16 ;  /* 0x0000541005107816 */ /* 0x000fe20000000010 */
[----:B------:R-:W-:Y:S01]  /*7d10*/  FFMA.FTZ R33, R33, c[0x0][0x23c], -R139 ;  /* 0x00008f0021217a23 */ /* 0x000fe2000001088b */
[----:B------:R-:W-:Y:S01]  /*7d20*/  LOP3.LUT R9, R7, 0xff, RZ, 0xc0, !PT ;  /* 0x000000ff07097812 */ /* 0x000fe200078ec0ff */
[--C-:B------:R-:W-:Y:S01]  /*7d30*/  HSET2.LE.AND R174, R17, R241.reuse, PT ;  /* 0x000000f111ae7233 */ /* 0x100fe20003803000 */
[----:B------:R-:W-:Y:S01]  /*7d40*/  LOP3.LUT R10, R6, 0xff, RZ, 0xc0, !PT ;  /* 0x000000ff060a7812 */ /* 0x000fe200078ec0ff */
[----:B------:R-:W-:Y:S01]  /*7d50*/  FMUL.FTZ R17, R134, R153 ;  /* 0x0000009986117220 */ /* 0x000fe20000410000 */
[----:B------:R-:W-:Y:S01]  /*7d60*/  LOP3.LUT R7, R0, 0xff, RZ, 0xc0, !PT ;  /* 0x000000ff00077812 */ /* 0x000fe200078ec0ff */
[C---:B------:R-:W-:Y:S01]  /*7d70*/  FMUL.FTZ R92, R132.reuse, R92 ;  /* 0x0000005c845c7220 */ /* 0x040fe20000410000 */
[----:B------:R-:W-:Y:S01]  /*7d80*/  SHF.R.U32.HI R3, RZ, 0x8, R3 ;  /* 0x00000008ff037819 */ /* 0x000fe20000011603 */
[----:B------:R-:W-:Y:S01]  /*7d90*/  FMUL.FTZ R93, R132, R93 ;  /* 0x0000005d845d7220 */ /* 0x000fe20000410000 */
[--C-:B------:R-:W-:Y:S01]  /*7da0*/  SHF.R.U32.HI R5, RZ, 0x10, R6.reuse ;  /* 0x00000010ff057819 */ /* 0x100fe20000011606 */
[C---:B------:R-:W-:Y:S01]  /*7db0*/  FMUL.FTZ R96, R134.reuse, R96 ;  /* 0x0000006086607220 */ /* 0x040fe20000410000 */
[----:B------:R-:W-:Y:S01]  /*7dc0*/  SHF.R.U32.HI R8, RZ, 0x18, R6 ;  /* 0x00000018ff087819 */ /* 0x000fe20000011606 */
[----:B------:R-:W-:Y:S01]  /*7dd0*/  FMUL.FTZ R97, R134, R97 ;  /* 0x0000006186617220 */ /* 0x000fe20000410000 */
[----:B------:R-:W-:Y:S01]  /*7de0*/  SHF.R.U32.HI R6, RZ, 0x8, R4 ;  /* 0x00000008ff067819 */ /* 0x000fe20000011604 */
[----:B------:R-:W-:Y:S01]  /*7df0*/  FMUL.FTZ R98, R133, R98 ;  /* 0x0000006285627220 */ /* 0x000fe20000410000 */
[----:B------:R-:W-:Y:S01]  /*7e00*/  PRMT R7, R7, 0x5410, R3 ;  /* 0x0000541007077816 */ /* 0x000fe20000000003 */
[----:B------:R-:W-:Y:S01]  /*7e10*/  FMUL.FTZ R99, R133, R99 ;  /* 0x0000006385637220 */ /* 0x000fe20000410000 */
[----:B------:R-:W-:Y:S01]  /*7e20*/  PRMT R10, R10, 0x5410, R6 ;  /* 0x000054100a0a7816 */ /* 0x000fe20000000006 */
[----:B------:R-:W-:Y:S01]  /*7e30*/  FFMA.FTZ R34, R34, c[0x0][0x23c], -R184 ;  /* 0x00008f0022227a23 */ /* 0x000fe200000108b8 */
[--C-:B------:R-:W-:Y:S01]  /*7e40*/  SHF.R.U32.HI R3, RZ, 0x10, R0.reuse ;  /* 0x00000010ff037819 */ /* 0x100fe20000011600 */
[--C-:B------:R-:W-:Y:S01]  /*7e50*/  HSET2.LE.AND R180, R7, R241.reuse, PT ;  /* 0x000000f107b47233 */ /* 0x100fe20003803000 */
[----:B------:R-:W-:Y:S01]  /*7e60*/  SHF.R.U32.HI R6, RZ, 0x18, R0 ;  /* 0x00000018ff067819 */ /* 0x000fe20000011600 */
[----:B------:R-:W-:Y:S01]  /*7e70*/  FADD.FTZ R0, -R2, R138 ;  /* 0x0000008a02007221 */ /* 0x000fe20000010100 */
[----:B------:R-:W-:Y:S01]  /*7e80*/  LOP3.LUT R4, R5, 0xff, RZ, 0xc0, !PT ;  /* 0x000000ff05047812 */ /* 0x000fe200078ec0ff */
[----:B------:R-:W-:Y:S01]  /*7e90*/  FMUL.FTZ R7, R133, R143 ;  /* 0x0000008f85077220 */ /* 0x000fe20000410000 */
[----:B------:R-:W-:Y:S01]  /*7ea0*/  LOP3.LUT R5, R3, 0xff, RZ, 0xc0, !PT ;  /* 0x000000ff03057812 */ /* 0x000fe200078ec0ff */
[----:B------:R-:W-:Y:S01]  /*7eb0*/  FMUL.FTZ R0, R0, c[0x0][0x23c] ;  /* 0x00008f0000007a20 */ /* 0x000fe20000410000 */
[----:B------:R-:W-:Y:S01]  /*7ec0*/  PRMT R8, R4, 0x5410, R8 ;  /* 0x0000541004087816 */ /* 0x000fe20000000008 */
[--C-:B------:R-:W-:Y:S01]  /*7ed0*/  HSET2.LE.AND R4, R10, R241.reuse, PT ;  /* 0x000000f10a047233 */ /* 0x100fe20003803000 */
[----:B------:R-:W-:Y:S01]  /*7ee0*/  PRMT R5, R5, 0x5410, R6 ;  /* 0x0000541005057816 */ /* 0x000fe20000000006 */
[----:B------:R-:W-:Y:S01]  /*7ef0*/  FFMA.FTZ R35, R35, c[0x0][0x23c], -R184 ;  /* 0x00008f0023237a23 */ /* 0x000fe200000108b8 */
[----:B------:R-:W-:Y:S01]  /*7f00*/  F2FP.PACK_AB R3, R233, R234 ;  /* 0x000000eae903723e */ /* 0x000fe200000000ff */
[----:B------:R-:W2:Y:S01]  /*7f10*/  MUFU.EX2 R0, R0 ;  /* 0x0000000000007308 */ /* 0x000ea20000000800 */
[----:B------:R-:W-:Y:S01]  /*7f20*/  LOP3.LUT R172, R4, R172, RZ, 0xc0, !PT ;  /* 0x000000ac04ac7212 */ /* 0x000fe200078ec0ff */
[--C-:B------:R-:W-:Y:S01]  /*7f30*/  HSET2.LE.AND R4, R8, R241.reuse, PT ;  /* 0x000000f108047233 */ /* 0x100fe20003803000 */
[----:B----4-:R-:W-:Y:S01]  /*7f40*/  F2FP.PACK_AB R6, R207, R224 ;  /* 0x000000e0cf06723e */ /* 0x010fe200000000ff */
[--C-:B------:R-:W-:Y:S01]  /*7f50*/  HSET2.LE.AND R181, R5, R241.reuse, PT ;  /* 0x000000f105b57233 */ /* 0x100fe20003803000 */
[----:B------:R-:W-:Y:S01]  /*7f60*/  F2FP.PACK_AB R5, R225, R226 ;  /* 0x000000e2e105723e */ /* 0x000fe200000000ff */
[----:B------:R-:W-:Y:S01]  /*7f70*/  FMUL.FTZ R100, R134, R100 ;  /* 0x0000006486647220 */ /* 0x000fe20000410000 */
[----:B------:R-:W-:Y:S01]  /*7f80*/  LOP3.LUT R174, R174, R3, RZ, 0xc0, !PT ;  /* 0x00000003aeae7212 */ /* 0x000fe200078ec0ff */
[--C-:B------:R-:W-:Y:S01]  /*7f90*/  HSET2.LE.AND R3, R16, R241.reuse, PT ;  /* 0x000000f110037233 */ /* 0x100fe20003803000 */
[----:B------:R-:W-:Y:S01]  /*7fa0*/  LOP3.LUT R173, R4, R173, RZ, 0xc0, !PT ;  /* 0x000000ad04ad7212 */ /* 0x000fe200078ec0ff */
[----:B------:R-:W-:Y:S01]  /*7fb0*/  FMUL.FTZ R4, R134, R140 ;  /* 0x0000008c86047220 */ /* 0x000fe20000410000 */
[----:B------:R-:W-:Y:S01]  /*7fc0*/  LOP3.LUT R180, R180, R5, RZ, 0xc0, !PT ;  /* 0x00000005b4b47212 */ /* 0x000fe200078ec0ff */
[----:B------:R-:W-:Y:S01]  /*7fd0*/  FMUL.FTZ R5, R134, R141 ;  /* 0x0000008d86057220 */ /* 0x000fe20000410000 */
[----:B------:R-:W-:Y:S01]  /*7fe0*/  LOP3.LUT R181, R181, R6, RZ, 0xc0, !PT ;  /* 0x00000006b5b57212 */ /* 0x000fe200078ec0ff */
[----:B------:R-:W-:Y:S01]  /*7ff0*/  FMUL.FTZ R6, R133, R142 ;  /* 0x0000008e85067220 */ /* 0x000fe20000410000 */
[----:B------:R-:W-:Y:S01]  /*8000*/  PRMT R9, R9, 0x5410, R11 ;  /* 0x0000541009097816 */ /* 0x000fe2000000000b */
[----:B------:R-:W3:Y:S01]  /*8010*/  LDSM.16.MT88.4 R140, [R211+0xa000] ;  /* 0x00a00000d38c783b */ /* 0x000ee20000004200 */
[----:B------:R-:W-:Y:S01]  /*8020*/  LOP3.LUT R175, R3, R175, RZ, 0xc0, !PT ;  /* 0x000000af03af7212 */ /* 0x000fe200078ec0ff */
[--C-:B------:R-:W-:Y:S01]  /*8030*/  HSET2.LE.AND R3, R12, R241.reuse, PT ;  /* 0x000000f10c037233 */ /* 0x100fe20003803000 */
[----:B-1----:R-:W-:Y:S01]  /*8040*/  F2FP.PACK_AB R183, R202, R204 ;  /* 0x000000cccab7723e */ /* 0x002fe200000000ff */
[--C-:B------:R-:W-:Y:S01]  /*8050*/  HSET2.LE.AND R8, R9, R241.reuse, PT ;  /* 0x000000f109087233 */ /* 0x100fe20003803000 */
[----:B------:R-:W-:Y:S01]  /*8060*/  FMUL.FTZ R9, R132, R145 ;  /* 0x0000009184097220 */ /* 0x000fe20000410000 */
[----:B------:R1:W-:Y:S01]  /*8070*/  MUFU.EX2 R201, R32 ;  /* 0x0000002000c97308 */ /* 0x0003e20000000800 */
[----:B------:R-:W-:Y:S01]  /*8080*/  LOP3.LUT R182, R3, R182, RZ, 0xc0, !PT ;  /* 0x000000b603b67212 */ /* 0x000fe200078ec0ff */
[-C--:B------:R-:W-:Y:S01]  /*8090*/  HMMA.16816.F32 R4, R172, R176.reuse, R4 ;  /* 0x000000b0ac04723c */ /* 0x080fe20000001804 */
[----:B--2---:R-:W-:Y:S01]  /*80a0*/  FMUL.FTZ R10, R0, R146 ;  /* 0x00000092000a7220 */ /* 0x004fe20000410000 */
[----:B------:R-:W-:Y:S01]  /*80b0*/  LOP3.LUT R183, R8, R183, RZ, 0xc0, !PT ;  /* 0x000000b708b77212 */ /* 0x000fe200078ec0ff */
[----:B------:R-:W-:Y:S01]  /*80c0*/  FMUL.FTZ R8, R132, R144 ;  /* 0x0000009084087220 */ /* 0x000fe20000410000 */
[----:B------:R-:W-:Y:S01]  /*80d0*/  LOP3.LUT R138, R189, UR13, R190, 0x96, !PT ;  /* 0x0000000dbd8a7c12 */ /* 0x000fe2000f8e96be */
[----:B------:R-:W-:Y:S02]  /*80e0*/  FMUL.FTZ R11, R0, R147 ;  /* 0x00000093000b7220 */ /* 0x000fe40000410000 */
[----:B------:R-:W2:Y:S01]  /*80f0*/  LDSM.16.MT88.4 R144, [R214+0xa000] ;  /* 0x00a00000d690783b */ /* 0x000ea20000004200 */
[----:B------:R-:W-:Y:S01]  /*8100*/  FMUL.FTZ R12, R132, R148 ;  /* 0x00000094840c7220 */ /* 0x000fe20000410000 */
[----:B------:R4:W-:Y:S03]  /*8110*/  MUFU.EX2 R200, R33 ;  /* 0x0000002100c87308 */ /* 0x0009e60000000800 */
[C---:B------:R-:W-:Y:S01]  /*8120*/  HMMA.16816.F32 R8, R180.reuse, R176, R8 ;  /* 0x000000b0b408723c */ /* 0x040fe20000001808 */
[C---:B------:R-:W-:Y:S01]  /*8130*/  FMUL.FTZ R14, R0.reuse, R150 ;  /* 0x00000096000e7220 */ /* 0x040fe20000410000 */
[----:B------:R-:W-:Y:S01]  /*8140*/  LOP3.LUT R148, R203, UR13, R194, 0x96, !PT ;  /* 0x0000000dcb947c12 */ /* 0x000fe2000f8e96c2 */
[----:B------:R-:W-:Y:S02]  /*8150*/  FMUL.FTZ R15, R0, R151 ;  /* 0x00000097000f7220 */ /* 0x000fe40000410000 */
[----:B------:R-:W-:Y:S02]  /*8160*/  FMUL.FTZ R16, R134, R152 ;  /* 0x0000009886107220 */ /* 0x000fe40000410000 */
[C---:B------:R-:W-:Y:S01]  /*8170*/  FMUL.FTZ R42, R0.reuse, R42 ;  /* 0x0000002a002a7220 */ /* 0x040fe20000410000 */
[----:B------:R5:W-:Y:S01]  /*8180*/  MUFU.EX2 R196, R34 ;  /* 0x0000002200c47308 */ /* 0x000be20000000800 */
[----:B------:R-:W-:Y:S01]  /*8190*/  FMUL.FTZ R43, R0, R43 ;  /* 0x0000002b002b7220 */ /* 0x000fe20000410000 */
[-C--:B------:R-:W-:Y:S02]  /*81a0*/  HMMA.16816.F32 R12, R180, R178.reuse, R12 ;  /* 0x000000b2b40c723c */ /* 0x080fe4000000180c */
[----:B-1----:R-:W-:Y:S02]  /*81b0*/  FMUL.FTZ R32, R134, R156 ;  /* 0x0000009c86207220 */ /* 0x002fe40000410000 */
[C---:B------:R-:W-:Y:S02]  /*81c0*/  FMUL.FTZ R46, R0.reuse, R46 ;  /* 0x0000002e002e7220 */ /* 0x040fe40000410000 */
[C---:B------:R-:W-:Y:S02]  /*81d0*/  FMUL.FTZ R47, R0.reuse, R47 ;  /* 0x0000002f002f7220 */ /* 0x040fe40000410000 */
[C---:B------:R-:W-:Y:S01]  /*81e0*/  HMMA.16816.F32 R16, R172.reuse, R178, R16 ;  /* 0x000000b2ac10723c */ /* 0x040fe20000001810 */
[----:B------:R-:W-:Y:S01]  /*81f0*/  FMUL.FTZ R58, R0, R58 ;  /* 0x0000003a003a7220 */ /* 0x000fe20000410000 */
[----:B------:R1:W1:Y:S02]  /*8200*/  MUFU.EX2 R195, R35 ;  /* 0x0000002300c37308 */ /* 0x0002640000000800 */
[----:B----4-:R-:W-:Y:S02]  /*8210*/  FMUL.FTZ R33, R134, R157 ;  /* 0x0000009d86217220 */ /* 0x010fe40000410000 */
[C---:B------:R-:W-:Y:S02]  /*8220*/  FMUL.FTZ R59, R0.reuse, R59 ;  /* 0x0000003b003b7220 */ /* 0x040fe40000410000 */
[-C--:B---3--:R-:W-:Y:S01]  /*8230*/  HMMA.16816.F32 R36, R172, R140.reuse, R36 ;  /* 0x0000008cac24723c */ /* 0x088fe20000001824 */
[C---:B------:R-:W-:Y:S03]  /*8240*/  FMUL.FTZ R62, R0.reuse, R62 ;  /* 0x0000003e003e7220 */ /* 0x040fe60000410000 */
[C---:B------:R-:W-:Y:S02]  /*8250*/  FMUL.FTZ R63, R0.reuse, R63 ;  /* 0x0000003f003f7220 */ /* 0x040fe40000410000 */
[C---:B-----5:R-:W-:Y:S02]  /*8260*/  FMUL.FTZ R34, R133.reuse, R158 ;  /* 0x0000009e85227220 */ /* 0x060fe40000410000 */
[C---:B------:R-:W-:Y:S01]  /*8270*/  HMMA.16816.F32 R40, R180.reuse, R140, R40 ;  /* 0x0000008cb428723c */ /* 0x040fe20000001828 */
[C---:B------:R-:W-:Y:S03]  /*8280*/  FMUL.FTZ R74, R0.reuse, R74 ;  /* 0x0000004a004a7220 */ /* 0x040fe60000410000 */
[C---:B------:R-:W-:Y:S02]  /*8290*/  FMUL.FTZ R75, R0.reuse, R75 ;  /* 0x0000004b004b7220 */ /* 0x040fe40000410000 */
[C---:B------:R-:W-:Y:S02]  /*82a0*/  FMUL.FTZ R78, R0.reuse, R78 ;  /* 0x0000004e004e7220 */ /* 0x040fe40000410000 */
[-C--:B------:R-:W-:Y:S01]  /*82b0*/  HMMA.16816.F32 R44, R180, R142.reuse, R44 ;  /* 0x0000008eb42c723c */ /* 0x080fe2000000182c */
[C---:B------:R-:W-:Y:S03]  /*82c0*/  FMUL.FTZ R79, R0.reuse, R79 ;  /* 0x0000004f004f7220 */ /* 0x040fe60000410000 */
[----:B-1----:R-:W-:Y:S01]  /*82d0*/  FMUL.FTZ R35, R133, R159 ;  /* 0x0000009f85237220 */ /* 0x002fe20000410000 */
[----:B------:R-:W-:Y:S01]  /*82e0*/  F2FP.PACK_AB R179, R195, R196 ;  /* 0x000000c4c3b3723e */ /* 0x000fe200000000ff */
[----:B------:R-:W-:Y:S01]  /*82f0*/  LDSM.16.MT88.4 R156, [R211+0xa800] ;  /* 0x00a80000d39c783b */ /* 0x000fe20000004200 */
[C---:B------:R-:W-:Y:S01]  /*8300*/  FMUL.FTZ R90, R0.reuse, R90 ;  /* 0x0000005a005a7220 */ /* 0x040fe20000410000 */
[C---:B------:R-:W-:Y:S01]  /*8310*/  HMMA.16816.F32 R48, R172.reuse, R142, R48 ;  /* 0x0000008eac30723c */ /* 0x040fe20000001830 */
[C---:B------:R-:W-:Y:S03]  /*8320*/  FMUL.FTZ R91, R0.reuse, R91 ;  /* 0x0000005b005b7220 */ /* 0x040fe60000410000 */
[C---:B------:R-:W-:Y:S02]  /*8330*/  FMUL.FTZ R94, R0.reuse, R94 ;  /* 0x0000005e005e7220 */ /* 0x040fe40000410000 */
[----:B------:R-:W1:Y:S01]  /*8340*/  LDSM.16.MT88.4 R140, [R213+0xa000] ;  /* 0x00a00000d58c783b */ /* 0x000e620000004200 */
[----:B------:R-:W-:Y:S01]  /*8350*/  FMUL.FTZ R95, R0, R95 ;  /* 0x0000005f005f7220 */ /* 0x000fe20000410000 */
[-C--:B--2---:R-:W-:Y:S01]  /*8360*/  HMMA.16816.F32 R52, R172, R144.reuse, R52 ;  /* 0x00000090ac34723c */ /* 0x084fe20000001834 */
[----:B------:R-:W-:Y:S03]  /*8370*/  FMUL.FTZ R101, R134, R101 ;  /* 0x0000006586657220 */ /* 0x000fe60000410000 */
        /* <DEDUP_REMOVED lines=11> */
[----:B------:R-:W2:Y:S03]  /*8430*/  LDSM.16.MT88.4 R144, [R209+0xb000] ;  /* 0x00b00000d190783b */ /* 0x000ea60000004200 */
[C---:B------:R-:W-:Y:S02]  /*8440*/  FMUL.FTZ R110, R0.reuse, R110 ;  /* 0x0000006e006e7220 */ /* 0x040fe40000410000 */
[----:B------:R-:W-:Y:S02]  /*8450*/  FMUL.FTZ R111, R0, R111 ;  /* 0x0000006f006f7220 */ /* 0x000fe40000410000 */
[C---:B------:R-:W-:Y:S04]  /*8460*/  FMUL.FTZ R112, R134.reuse, R112 ;  /* 0x0000007086707220 */ /* 0x040fe80000410000 */
[----:B------:R-:W-:Y:S01]  /*8470*/  FMUL.FTZ R113, R134, R113 ;  /* 0x0000007186717220 */ /* 0x000fe20000410000 */
[-C--:B-1----:R-:W-:Y:S01]  /*8480*/  HMMA.16816.F32 R68, R172, R140.reuse, R68 ;  /* 0x0000008cac44723c */ /* 0x082fe20000001844 */
[C---:B------:R-:W-:Y:S02]  /*8490*/  FMUL.FTZ R114, R133.reuse, R114 ;  /* 0x0000007285727220 */ /* 0x040fe40000410000 */
[----:B------:R-:W-:Y:S02]  /*84a0*/  FMUL.FTZ R115, R133, R115 ;  /* 0x0000007385737220 */ /* 0x000fe40000410000 */
[--C-:B------:R-:W-:Y:S02]  /*84b0*/  FFMA.FTZ R25, R25, c[0x0][0x23c], -R185.reuse ;  /* 0x00008f0019197a23 */ /* 0x100fe400000108b9 */
[--C-:B------:R-:W-:Y:S01]  /*84c0*/  FFMA.FTZ R26, R26, c[0x0][0x23c], -R186.reuse ;  /* 0x00008f001a1a7a23 */ /* 0x100fe200000108ba */
[C---:B------:R-:W-:Y:S01]  /*84d0*/  HMMA.16816.F32 R72, R180.reuse, R140, R72 ;  /* 0x0000008cb448723c */ /* 0x040fe20000001848 */
[--C-:B------:R-:W-:Y:S01]  /*84e0*/  FFMA.FTZ R27, R27, c[0x0][0x23c], -R186.reuse ;  /* 0x00008f001b1b7a23 */ /* 0x100fe200000108ba */
[----:B------:R1:W-:Y:S02]  /*84f0*/  MUFU.EX2 R191, R25 ;  /* 0x0000001900bf7308 */ /* 0x0003e40000000800 */
[C---:B------:R-:W-:Y:S02]  /*8500*/  FMUL.FTZ R120, R134.reuse, R120 ;  /* 0x0000007886787220 */ /* 0x040fe40000410000 */
[----:B------:R-:W-:Y:S02]  /*8510*/  FMUL.FTZ R121, R134, R121 ;  /* 0x0000007986797220 */ /* 0x000fe40000410000 */
[-C--:B------:R-:W-:Y:S01]  /*8520*/  HMMA.16816.F32 R76, R180, R142.reuse, R76 ;  /* 0x0000008eb44c723c */ /* 0x080fe2000000184c */
[C---:B------:R-:W-:Y:S03]  /*8530*/  FMUL.FTZ R122, R133.reuse, R122 ;  /* 0x0000007a857a7220 */ /* 0x040fe60000410000 */
[----:B------:R3:W-:Y:S01]  /*8540*/  MUFU.EX2 R189, R26 ;  /* 0x0000001a00bd7308 */ /* 0x0007e20000000800 */
[----:B------:R-:W-:Y:S02]  /*8550*/  FMUL.FTZ R123, R133, R123 ;  /* 0x0000007b857b7220 */ /* 0x000fe40000410000 */
[----:B------:R-:W-:Y:S01]  /*8560*/  FFMA.FTZ R24, R24, c[0x0][0x23c], -R185 ;  /* 0x00008f0018187a23 */ /* 0x000fe200000108b9 */
[C---:B------:R-:W-:Y:S01]  /*8570*/  HMMA.16816.F32 R80, R172.reuse, R142, R80 ;  /* 0x0000008eac50723c */ /* 0x040fe20000001850 */
[----:B------:R-:W4:Y:S03]  /*8580*/  LDSM.16.MT88.4 R140, [R211+0xb000] ;  /* 0x00b00000d38c783b */ /* 0x000f260000004200 */
[C---:B------:R-:W-:Y:S02]  /*8590*/  FMUL.FTZ R116, R132.reuse, R116 ;  /* 0x0000007484747220 */ /* 0x040fe40000410000 */
[----:B------:R5:W-:Y:S01]  /*85a0*/  MUFU.EX2 R187, R27 ;  /* 0x0000001b00bb7308 */ /* 0x000be20000000800 */
[----:B------:R-:W-:Y:S01]  /*85b0*/  FMUL.FTZ R117, R132, R117 ;  /* 0x0000007584757220 */ /* 0x000fe20000410000 */
[-C--:B--2---:R-:W-:Y:S01]  /*85c0*/  HMMA.16816.F32 R84, R172, R144.reuse, R84 ;  /* 0x00000090ac54723c */ /* 0x084fe20000001854 */
[--C-:B------:R-:W-:Y:S03]  /*85d0*/  FFMA.FTZ R20, R20, c[0x0][0x23c], -R139.reuse ;  /* 0x00008f0014147a23 */ /* 0x100fe6000001088b */
[----:B------:R-:W-:Y:S02]  /*85e0*/  FFMA.FTZ R139, R21, c[0x0][0x23c], -R139 ;  /* 0x00008f00158b7a23 */ /* 0x000fe4000001088b */
[----:B-1----:R-:W-:Y:S02]  /*85f0*/  FMUL.FTZ R25, R134, R165 ;  /* 0x000000a586197220 */ /* 0x002fe40000410000 */
[C---:B------:R-:W-:Y:S01]  /*8600*/  HMMA.16816.F32 R88, R180.reuse, R144, R88 ;  /* 0x00000090b458723c */ /* 0x040fe20000001858 */
[----:B------:R1:W-:Y:S03]  /*8610*/  MUFU.EX2 R197, R139 ;  /* 0x0000008b00c57308 */ /* 0x0003e60000000800 */
[C---:B---3--:R-:W-:Y:S02]  /*8620*/  FMUL.FTZ R26, R133.reuse, R166 ;  /* 0x000000a6851a7220 */ /* 0x048fe40000410000 */
[C---:B------:R-:W-:Y:S02]  /*8630*/  FMUL.FTZ R118, R0.reuse, R118 ;  /* 0x0000007600767220 */ /* 0x040fe40000410000 */
[-C--:B------:R-:W-:Y:S01]  /*8640*/  HMMA.16816.F32 R92, R180, R146.reuse, R92 ;  /* 0x00000092b45c723c */ /* 0x080fe2000000185c */
[----:B------:R-:W-:Y:S02]  /*8650*/  FMUL.FTZ R119, R0, R119 ;  /* 0x0000007700777220 */ /* 0x000fe40000410000 */
[----:B------:R2:W-:Y:S01]  /*8660*/  MUFU.EX2 R190, R24 ;  /* 0x0000001800be7308 */ /* 0x0005e20000000800 */
[--C-:B------:R-:W-:Y:S02]  /*8670*/  FFMA.FTZ R30, R30, c[0x0][0x23c], -R186.reuse ;  /* 0x00008f001e1e7a23 */ /* 0x100fe400000108ba */
[----:B-----5:R-:W-:Y:S02]  /*8680*/  FMUL.FTZ R27, R133, R167 ;  /* 0x000000a7851b7220 */ /* 0x020fe40000410000 */
[C---:B------:R-:W-:Y:S01]  /*8690*/  HMMA.16816.F32 R96, R172.reuse, R146, R96 ;  /* 0x00000092ac60723c */ /* 0x040fe20000001860 */
[----:B------:R-:W3:Y:S03]  /*86a0*/  LDSM.16.MT88.4 R144, [R214+0xb000] ;  /* 0x00b00000d690783b */ /* 0x000ee60000004200 */
[----:B------:R-:W-:Y:S01]  /*86b0*/  IMAD.WIDE.U32 R148, R148, -0x2daee0ad, RZ ;  /* 0xd2511f5394947825 */ /* 0x000fe200078e00ff */
[----:B------:R5:W2:Y:S03]  /*86c0*/  MUFU.EX2 R199, R20 ;  /* 0x0000001400c77308 */ /* 0x000aa60000000800 */
[----:B------:R-:W-:Y:S01]  /*86d0*/  FFMA.FTZ R186, R31, c[0x0][0x23c], -R186 ;  /* 0x00008f001fba7a23 */ /* 0x000fe200000108ba */
[-C--:B----4-:R-:W-:Y:S03]  /*86e0*/  HMMA.16816.F32 R100, R172, R140.reuse, R100 ;  /* 0x0000008cac64723c */ /* 0x090fe60000001864 */
[----:B-1----:R-:W-:Y:S01]  /*86f0*/  IMAD.WIDE.U32 R138, R138, -0x2daee0ad, RZ ;  /* 0xd2511f538a8a7825 */ /* 0x002fe200078e00ff */
[----:B------:R-:W-:Y:S02]  /*8700*/  LOP3.LUT R3, R149, UR29, R198, 0x96, !PT ;  /* 0x0000001d95037c12 */ /* 0x000fe4000f8e96c6 */
[----:B------:R-:W-:Y:S01]  /*8710*/  MUFU.EX2 R186, R186 ;  /* 0x000000ba00ba7308 */ /* 0x000fe20000000800 */
[----:B------:R-:W-:Y:S01]  /*8720*/  FFMA.FTZ R22, R22, c[0x0][0x23c], -R184 ;  /* 0x00008f0016167a23 */ /* 0x000fe200000108b8 */
[C---:B------:R-:W-:Y:S01]  /*8730*/  HMMA.16816.F32 R104, R180.reuse, R140, R104 ;  /* 0x0000008cb468723c */ /* 0x040fe20000001868 */
[----:B------:R-:W-:Y:S03]  /*8740*/  LOP3.LUT R150, R139, UR29, R192, 0x96, !PT ;  /* 0x0000001d8b967c12 */ /* 0x000fe6000f8e96c0 */
[----:B------:R-:W-:Y:S01]  /*8750*/  LOP3.LUT R153, R138, 0xff, RZ, 0xc0, !PT ;  /* 0x000000ff8a997812 */ /* 0x000fe200078ec0ff */
[----:B------:R-:W-:Y:S01]  /*8760*/  FMUL.FTZ R31, R133, R171 ;  /* 0x000000ab851f7220 */ /* 0x000fe20000410000 */
[--C-:B------:R-:W-:Y:S01]  /*8770*/  SHF.R.U32.HI R152, RZ, 0x18, R138.reuse ;  /* 0x00000018ff987819 */ /* 0x100fe2000001168a */
[C---:B------:R-:W-:Y:S01]  /*8780*/  FMUL.FTZ R128, R132.reuse, R128 ;  /* 0x0000008084807220 */ /* 0x040fe20000410000 */
[-C--:B------:R-:W-:Y:S01]  /*8790*/  HMMA.16816.F32 R108, R180, R142.reuse, R108 ;  /* 0x0000008eb46c723c */ /* 0x080fe2000000186c */
[----:B------:R1:W-:Y:S03]  /*87a0*/  MUFU.EX2 R192, R22 ;  /* 0x0000001600c07308 */ /* 0x0003e60000000800 */
[----:B------:R-:W-:Y:S01]  /*87b0*/  SHF.R.U32.HI R151, RZ, 0x10, R138 ;  /* 0x00000010ff977819 */ /* 0x000fe2000001168a */
[----:B------:R-:W-:Y:S01]  /*87c0*/  FMUL.FTZ R129, R132, R129 ;  /* 0x0000008184817220 */ /* 0x000fe20000410000 */
[----:B------:R-:W-:Y:S01]  /*87d0*/  LOP3.LUT R139, R138, 0xffff, RZ, 0xc0, !PT ;  /* 0x0000ffff8a8b7812 */ /* 0x000fe200078ec0ff */
[C---:B------:R-:W-:Y:S01]  /*87e0*/  FMUL.FTZ R130, R0.reuse, R130 ;  /* 0x0000008200827220 */ /* 0x040fe20000410000 */
[C---:B------:R-:W-:Y:S01]  /*87f0*/  HMMA.16816.F32 R32, R172.reuse, R142, R32 ;  /* 0x0000008eac20723c */ /* 0x040fe20000001820 */
[----:B------:R-:W4:Y:S03]  /*8800*/  LDSM.16.MT88.4 R140, [R213+0xb000] ;  /* 0x00b00000d58c783b */ /* 0x000f260000004200 */
[----:B------:R-:W-:Y:S01]  /*8810*/  SHF.R.U32.HI R138, RZ, 0x8, R139 ;  /* 0x00000008ff8a7819 */ /* 0x000fe2000001168b */
[----:B------:R-:W-:Y:S01]  /*8820*/  FMUL.FTZ R131, R0, R131 ;  /* 0x0000008300837220 */ /* 0x000fe20000410000 */
[----:B--2---:R-:W-:Y:S01]  /*8830*/  LOP3.LUT R24, R151, 0xff, RZ, 0xc0, !PT ;  /* 0x000000ff97187812 */ /* 0x004fe200078ec0ff */
[----:B------:R-:W-:Y:S01]  /*8840*/  FFMA.FTZ R184, R23, c[0x0][0x23c], -R184 ;  /* 0x00008f0017b87a23 */ /* 0x000fe200000108b8 */
[-C--:B---3--:R-:W-:Y:S01]  /*8850*/  HMMA.16816.F32 R112, R172, R144.reuse, R112 ;  /* 0x00000090ac70723c */ /* 0x088fe20000001870 */
[C---:B-----5:R-:W-:Y:S02]  /*8860*/  FMUL.FTZ R20, R132.reuse, R160 ;  /* 0x000000a084147220 */ /* 0x060fe40000410000 */
[----:B------:R-:W2:Y:S01]  /*8870*/  MUFU.EX2 R193, R184 ;  /* 0x000000b800c17308 */ /* 0x000ea20000000800 */
[----:B------:R-:W-:Y:S01]  /*8880*/  FMUL.FTZ R21, R132, R161 ;  /* 0x000000a184157220 */ /* 0x000fe20000410000 */
[----:B------:R-:W-:Y:S01]  /*8890*/  PRMT R178, R153, 0x5410, R138 ;  /* 0x0000541099b27816 */ /* 0x000fe2000000008a */
[----:B------:R-:W-:Y:S01]  /*88a0*/  FMUL.FTZ R23, R0, R163 ;  /* 0x000000a300177220 */ /* 0x000fe20000410000 */
[----:B------:R-:W-:Y:S01]  /*88b0*/  PRMT R151, R24, 0x5410, R152 ;  /* 0x0000541018977816 */ /* 0x000fe20000000098 */
[--C-:B------:R-:W-:Y:S01]  /*88c0*/  FFMA.FTZ R28, R28, c[0x0][0x23c], -R185.reuse ;  /* 0x00008f001c1c7a23 */ /* 0x100fe200000108b9 */
[----:B------:R-:W3:Y:S03]  /*88d0*/  LDSM.16.MT88.4 R152, [R209+0xa800] ;  /* 0x00a80000d198783b */ /* 0x000ee60000004200 */
[----:B-1----:R-:W-:Y:S01]  /*88e0*/  FMUL.FTZ R22, R0, R162 ;  /* 0x000000a200167220 */ /* 0x002fe20000410000 */
[----:B------:R1:W-:Y:S01]  /*88f0*/  MUFU.EX2 R184, R30 ;  /* 0x0000001e00b87308 */ /* 0x0003e20000000800 */
[----:B------:R-:W-:Y:S01]  /*8900*/  FMUL.FTZ R24, R134, R164 ;  /* 0x000000a486187220 */ /* 0x000fe20000410000 */
[--C-:B------:R-:W-:Y:S01]  /*8910*/  HSET2.LE.AND R178, R178, R241.reuse, PT ;  /* 0x000000f1b2b27233 */ /* 0x100fe20003803000 */
[----:B------:R-:W-:Y:S01]  /*8920*/  F2FP.PACK_AB R176, R197, R199 ;  /* 0x000000c7c5b0723e */ /* 0x000fe200000000ff */
[----:B------:R-:W-:Y:S01]  /*8930*/  LDSM.16.MT88.4 R164, [R214+0xb800] ;  /* 0x00b80000d6a4783b */ /* 0x000fe20000004200 */
[----:B------:R-:W-:Y:S01]  /*8940*/  SHF.R.U32.HI R139, RZ, 0x10, R150 ;  /* 0x00000010ff8b7819 */ /* 0x000fe20000011696 */
[C---:B------:R-:W-:Y:S01]  /*8950*/  HMMA.16816.F32 R20, R180.reuse, R144, R20 ;  /* 0x00000090b414723c */ /* 0x040fe20000001814 */
[----:B------:R-:W-:Y:S01]  /*8960*/  LOP3.LUT R138, R150, 0xffff, RZ, 0xc0, !PT ;  /* 0x0000ffff968a7812 */ /* 0x000fe200078ec0ff */
[C---:B------:R-:W-:Y:S02]  /*8970*/  FMUL.FTZ R124, R132.reuse, R124 ;  /* 0x0000007c847c7220 */ /* 0x040fe40000410000 */
[----:B------:R5:W-:Y:S01]  /*8980*/  MUFU.EX2 R188, R28 ;  /* 0x0000001c00bc7308 */ /* 0x000be20000000800 */
[----:B------:R-:W-:Y:S01]  /*8990*/  SHF.R.U32.HI R138, RZ, 0x8, R138 ;  /* 0x00000008ff8a7819 */ /* 0x000fe2000001168a */
[----:B------:R-:W-:Y:S01]  /*89a0*/  FMUL.FTZ R125, R132, R125 ;  /* 0x0000007d847d7220 */ /* 0x000fe20000410000 */
[C---:B------:R-:W-:Y:S01]  /*89b0*/  LOP3.LUT R144, R148.reuse, 0xffff, RZ, 0xc0, !PT ;  /* 0x0000ffff94907812 */ /* 0x040fe200078ec0ff */
[-C--:B------:R-:W-:Y:S01]  /*89c0*/  HMMA.16816.F32 R116, R180, R146.reuse, R116 ;  /* 0x00000092b474723c */ /* 0x080fe20000001874 */
[----:B------:R-:W-:Y:S03]  /*89d0*/  LOP3.LUT R149, R148, 0xff, RZ, 0xc0, !PT ;  /* 0x000000ff94957812 */ /* 0x000fe600078ec0ff */
[--C-:B------:R-:W-:Y:S01]  /*89e0*/  SHF.R.U32.HI R145, RZ, 0x10, R148.reuse ;  /* 0x00000010ff917819 */ /* 0x100fe20000011694 */
[C---:B------:R-:W-:Y:S01]  /*89f0*/  FMUL.FTZ R126, R0.reuse, R126 ;  /* 0x0000007e007e7220 */ /* 0x040fe20000410000 */
[----:B------:R-:W-:Y:S01]  /*8a00*/  SHF.R.U32.HI R148, RZ, 0x18, R148 ;  /* 0x00000018ff947819 */ /* 0x000fe20000011694 */
[----:B------:R-:W-:Y:S01]  /*8a10*/  FMUL.FTZ R127, R0, R127 ;  /* 0x0000007f007f7220 */ /* 0x000fe20000410000 */
[C---:B------:R-:W-:Y:S01]  /*8a20*/  HMMA.16816.F32 R120, R172.reuse, R146, R120 ;  /* 0x00000092ac78723c */ /* 0x040fe20000001878 */
[----:B------:R-:W-:Y:S03]  /*8a30*/  FFMA.FTZ R185, R29, c[0x0][0x23c], -R185 ;  /* 0x00008f001db97a23 */ /* 0x000fe600000108b9 */
[----:B-1----:R-:W-:Y:S01]  /*8a40*/  FMUL.FTZ R30, R133, R170 ;  /* 0x000000aa851e7220 */ /* 0x002fe20000410000 */
[----:B------:R-:W-:Y:S01]  /*8a50*/  LOP3.LUT R145, R145, 0xff, RZ, 0xc0, !PT ;  /* 0x000000ff91917812 */ /* 0x000fe200078ec0ff */
[----:B------:R-:W-:Y:S01]  /*8a60*/  FFMA.FTZ R133, R133, R239, R228 ;  /* 0x000000ef85857223 */ /* 0x000fe200000100e4 */
[----:B------:R-:W-:Y:S01]  /*8a70*/  SHF.R.U32.HI R146, RZ, 0x8, R144 ;  /* 0x00000008ff927819 */ /* 0x000fe20000011690 */
[-C--:B----4-:R-:W-:Y:S01]  /*8a80*/  HMMA.16816.F32 R24, R172, R140.reuse, R24 ;  /* 0x0000008cac18723c */ /* 0x090fe20000001818 */
[----:B------:R-:W-:Y:S01]  /*8a90*/  LOP3.LUT R144, R150, 0xff, RZ, 0xc0, !PT ;  /* 0x000000ff96907812 */ /* 0x000fe200078ec0ff */
[----:B------:R-:W1:Y:S02]  /*8aa0*/  MUFU.EX2 R185, R185 ;  /* 0x000000b900b97308 */ /* 0x000e640000000800 */
[----:B------:R-:W-:Y:S01]  /*8ab0*/  SHF.R.U32.HI R150, RZ, 0x18, R150 ;  /* 0x00000018ff967819 */ /* 0x000fe20000011696 */
[----:B------:R-:W-:Y:S01]  /*8ac0*/  FFMA.FTZ R132, R132, R238, R226 ;  /* 0x000000ee84847223 */ /* 0x000fe200000100e2 */
[----:B-----5:R-:W-:Y:S01]  /*8ad0*/  LOP3.LUT R28, R139, 0xff, RZ, 0xc0, !PT ;  /* 0x000000ff8b1c7812 */ /* 0x020fe200078ec0ff */
[----:B------:R-:W-:Y:S01]  /*8ae0*/  FFMA.FTZ R0, R0, R235, R224 ;  /* 0x000000eb00007223 */ /* 0x000fe200000100e0 */
[C---:B------:R-:W-:Y:S01]  /*8af0*/  HMMA.16816.F32 R124, R180.reuse, R140, R124 ;  /* 0x0000008cb47c723c */ /* 0x040fe2000000187c */
[----:B------:R-:W-:Y:S03]  /*8b00*/  LOP3.LUT R139, R3, 0xff, RZ, 0xc0, !PT ;  /* 0x000000ff038b7812 */ /* 0x000fe600078ec0ff */
[----:B------:R-:W-:Y:S01]  /*8b10*/  PRMT R150, R28, 0x5410, R150 ;  /* 0x000054101c967816 */ /* 0x000fe20000000096 */
[----:B------:R-:W-:Y:S01]  /*8b20*/  FADD.FTZ R0, R207, R0 ;  /* 0x00000000cf007221 */ /* 0x000fe20000010000 */
[----:B------:R-:W-:Y:S02]  /*8b30*/  LOP3.LUT R28, R3, 0xffff, RZ, 0xc0, !PT ;  /* 0x0000ffff031c7812 */ /* 0x000fe400078ec0ff */
[-C--:B------:R-:W-:Y:S01]  /*8b40*/  HMMA.16816.F32 R128, R180, R142.reuse, R128 ;  /* 0x0000008eb480723c */ /* 0x080fe20000001880 */
[--C-:B------:R-:W-:Y:S03]  /*8b50*/  SHF.R.U32.HI R29, RZ, 0x10, R3.reuse ;  /* 0x00000010ff1d7819 */ /* 0x100fe60000011603 */
[----:B------:R-:W-:Y:S01]  /*8b60*/  SHF.R.U32.HI R28, RZ, 0x8, R28 ;  /* 0x00000008ff1c7819 */ /* 0x000fe2000001161c */
[----:B------:R-:W-:Y:S01]  /*8b70*/  FADD.FTZ R0, R204, R0 ;  /* 0x00000000cc007221 */ /* 0x000fe20000010000 */
[----:B------:R-:W-:Y:S02]  /*8b80*/  PRMT R144, R144, 0x5410, R138 ;  /* 0x0000541090907816 */ /* 0x000fe4000000008a */
[----:B------:R-:W-:Y:S01]  /*8b90*/  PRMT R28, R139, 0x5410, R28 ;  /* 0x000054108b1c7816 */ /* 0x000fe2000000001c */
[--C-:B------:R-:W-:Y:S03]  /*8ba0*/  HSET2.LE.AND R139, R150, R241.reuse, PT ;  /* 0x000000f1968b7233 */ /* 0x100fe60003803000 */
[----:B------:R-:W-:Y:S01]  /*8bb0*/  SHF.R.U32.HI R138, RZ, 0x18, R3 ;  /* 0x00000018ff8a7819 */ /* 0x000fe20000011603 */
[--C-:B------:R-:W-:Y:S01]  /*8bc0*/  HSET2.LE.AND R140, R28, R241.reuse, PT ;  /* 0x000000f11c8c7233 */ /* 0x100fe20003803000 */
[----:B------:R-:W-:Y:S01]  /*8bd0*/  LOP3.LUT R29, R29, 0xff, RZ, 0xc0, !PT ;  /* 0x000000ff1d1d7812 */ /* 0x000fe200078ec0ff */
[----:B------:R-:W-:Y:S01]  /*8be0*/  FMUL.FTZ R28, R134, R168 ;  /* 0x000000a8861c7220 */ /* 0x000fe20000410000 */
[----:B------:R-:W-:Y:S01]  /*8bf0*/  F2FP.PACK_AB R3, R200, R201 ;  /* 0x000000c9c803723e */ /* 0x000fe200000000ff */
[----:B------:R-:W-:Y:S01]  /*8c00*/  FADD.FTZ R0, R202, R0 ;  /* 0x00000000ca007221 */ /* 0x000fe20000010000 */
[----:B------:R-:W-:Y:S01]  /*8c10*/  PRMT R141, R29, 0x5410, R138 ;  /* 0x000054101d8d7816 */ /* 0x000fe2000000008a */
[----:B------:R-:W-:Y:S01]  /*8c20*/  FMUL.FTZ R29, R134, R169 ;  /* 0x000000a9861d7220 */ /* 0x000fe20000410000 */
[----:B------:R-:W-:Y:S01]  /*8c30*/  LOP3.LUT R178, R178, R3, RZ, 0xc0, !PT ;  /* 0x00000003b2b27212 */ /* 0x000fe200078ec0ff */
[--C-:B------:R-:W-:Y:S01]  /*8c40*/  HSET2.LE.AND R138, R151, R241.reuse, PT ;  /* 0x000000f1978a7233 */ /* 0x100fe20003803000 */
[----:B--2---:R-:W-:Y:S01]  /*8c50*/  F2FP.PACK_AB R177, R193, R192 ;  /* 0x000000c0c1b1723e */ /* 0x004fe200000000ff */
[--C-:B------:R-:W-:Y:S01]  /*8c60*/  HSET2.LE.AND R3, R144, R241.reuse, PT ;  /* 0x000000f190037233 */ /* 0x100fe20003803000 */
[----:B------:R-:W-:Y:S01]  /*8c70*/  PRMT R146, R149, 0x5410, R146 ;  /* 0x0000541095927816 */ /* 0x000fe20000000092 */
[--C-:B------:R-:W-:Y:S01]  /*8c80*/  HSET2.LE.AND R169, R141, R241.reuse, PT ;  /* 0x000000f18da97233 */ /* 0x100fe20003803000 */
[----:B------:R-:W-:Y:S01]  /*8c90*/  HMMA.16816.F32 R28, R172, R142, R28 ;  /* 0x0000008eac1c723c */ /* 0x000fe2000000181c */
[----:B------:R-:W-:Y:S01]  /*8ca0*/  PRMT R145, R145, 0x5410, R148 ;  /* 0x0000541091917816 */ /* 0x000fe20000000094 */
[----:B------:R-:W-:Y:S01]  /*8cb0*/  LDSM.16.MT88.4 R172, [R213+0xb800] ;  /* 0x00b80000d5ac783b */ /* 0x000fe20000004200 */
[----:B------:R-:W-:Y:S01]  /*8cc0*/  LOP3.LUT R176, R3, R176, RZ, 0xc0, !PT ;  /* 0x000000b003b07212 */ /* 0x000fe200078ec0ff */
[--C-:B------:R-:W-:Y:S01]  /*8cd0*/  HSET2.LE.AND R170, R146, R241.reuse, PT ;  /* 0x000000f192aa7233 */ /* 0x100fe20003803000 */
[----:B------:R-:W-:Y:S01]  /*8ce0*/  LOP3.LUT R179, R138, R179, RZ, 0xc0, !PT ;  /* 0x000000b38ab37212 */ /* 0x000fe200078ec0ff */
[----:B------:R-:W-:Y:S01]  /*8cf0*/  HSET2.LE.AND R171, R145, R241, PT ;  /* 0x000000f191ab7233 */ /* 0x000fe20003803000 */
[----:B------:R-:W-:Y:S01]  /*8d00*/  LOP3.LUT R177, R139, R177, RZ, 0xc0, !PT ;  /* 0x000000b18bb17212 */ /* 0x000fe200078ec0ff */
[----:B------:R-:W-:Y:S01]  /*8d10*/  FFMA.FTZ R134, R134, R240, R232 ;  /* 0x000000f086867223 */ /* 0x000fe200000100e8 */
[----:B------:R-:W-:Y:S03]  /*8d20*/  F2FP.PACK_AB R168, R191, R190 ;  /* 0x000000bebfa8723e */ /* 0x000fe600000000ff */
[----:B------:R-:W-:Y:S02]  /*8d30*/  F2FP.PACK_AB R3, R187, R189 ;  /* 0x000000bdbb03723e */ /* 0x000fe400000000ff */
[----:B-1----:R-:W-:Y:S02]  /*8d40*/  F2FP.PACK_AB R138, R185, R188 ;  /* 0x000000bcb98a723e */ /* 0x002fe400000000ff */
[----:B------:R-:W-:Y:S02]  /*8d50*/  F2FP.PACK_AB R139, R186, R184 ;  /* 0x000000b8ba8b723e */ /* 0x000fe400000000ff */
[----:B------:R-:W-:Y:S02]  /*8d60*/  LOP3.LUT R168, R140, R168, RZ, 0xc0, !PT ;  /* 0x000000a88ca87212 */ /* 0x000fe400078ec0ff */
[-C--:B---3--:R-:W-:Y:S01]  /*8d70*/  HMMA.16816.F32 R140, R176, R152.reuse, R4 ;  /* 0x00000098b08c723c */ /* 0x088fe20000001804 */
[----:B------:R-:W-:Y:S01]  /*8d80*/  LOP3.LUT R169, R169, R3, RZ, 0xc0, !PT ;  /* 0x00000003a9a97212 */ /* 0x000fe200078ec0ff */
[----:B------:R-:W1:Y:S01]  /*8d90*/  LDSM.16.MT88.4 R4, [R214+0xa800] ;  /* 0x00a80000d604783b */ /* 0x000e620000004200 */
[----:B------:R-:W-:Y:S01]  /*8da0*/  LOP3.LUT R170, R170, R138, RZ, 0xc0, !PT ;  /* 0x0000008aaaaa7212 */ /* 0x000fe200078ec0ff */
[----:B------:R-:W-:Y:S01]  /*8db0*/  FADD.FTZ R3, R227, R133 ;  /* 0x00000085e3037221 */ /* 0x000fe20000010000 */
[----:B------:R-:W-:Y:S02]  /*8dc0*/  LOP3.LUT R171, R171, R139, RZ, 0xc0, !PT ;  /* 0x0000008babab7212 */ /* 0x000fe400078ec0ff */
[----:B------:R-:W-:Y:S01]  /*8dd0*/  MOV R138, R2 ;  /* 0x00000002008a7202 */ /* 0x000fe20000000f00 */
[----:B------:R-:W-:Y:S04]  /*8de0*/  FADD.FTZ R3, R230, R3 ;  /* 0x00000003e6037221 */ /* 0x000fe80000010000 */
        /* <DEDUP_REMOVED lines=15> */
[----:B------:R-:W-:Y:S01]  /*8ee0*/  FADD.FTZ R4, R234, R4 ;  /* 0x00000004ea047221 */ /* 0x000fe20000010000 */
[----:B------:R-:W-:Y:S01]  /*8ef0*/  MOV R132, R135 ;  /* 0x0000008700847202 */ /* 0x000fe20000000f00 */
[----:B------:R-:W-:Y:S02]  /*8f00*/  FADD.FTZ R5, R206, R5 ;  /* 0x00000005ce057221 */ /* 0x000fe40000010000 */
        /* <DEDUP_REMOVED lines=23> */
[----:B------:R-:W-:Y:S01]  /*9080*/  FADD.FTZ R238, R185, R3 ;  /* 0x00000003b9ee7221 */ /* 0x000fe20000010000 */
[----:B------:R-:W-:Y:S01]  /*9090*/  MOV R3, R136 ;  /* 0x0000008800037202 */ /* 0x000fe20000000f00 */
[C---:B------:R-:W-:Y:S01]  /*90a0*/  HMMA.16816.F32 R88, R168.reuse, R12, R88 ;  /* 0x0000000ca858723c */ /* 0x040fe20000001858 */
[----:B------:R-:W-:Y:S03]  /*90b0*/  FADD.FTZ R235, R186, R0 ;  /* 0x00000000baeb7221 */ /* 0x000fe60000010000 */
[----:B------:R-:W-:Y:S04]  /*90c0*/  MOV R0, R137 ;  /* 0x0000008900007202 */ /* 0x000fe80000000f00 */
        /* <DEDUP_REMOVED lines=15> */
.L_x_1524:
        /* <DEDUP_REMOVED lines=11> */
[----:B------:R-:W5:Y:S01]  /*9270*/  S2R R133, SR_TID.X ;  /* 0x0000000000857919 */ /* 0x000f620000002100 */
        /* <DEDUP_REMOVED lines=10> */
[----:B----4-:R-:W-:Y:S01]  /*9320*/  FADD.FTZ R235, R5, R235 ;  /* 0x000000eb05eb7221 */ /* 0x010fe20000010000 */
[----:B------:R-:W-:Y:S02]  /*9330*/  ULDC.U8 UR4, c[0x0][0x329] ;  /* 0x0000ca4000047ab9 */ /* 0x000fe40000000000 */
[----:B------:R-:W3:Y:S01]  /*9340*/  SHFL.BFLY PT, R4, R240, 0x1, 0x1f ;  /* 0x0c201f00f0047f89 */ /* 0x000ee200000e0000 */
[----:B------:R-:W-:Y:S01]  /*9350*/  UISETP.NE.AND UP2, UPT, UR4, URZ, UPT ;  /* 0x0000003f0400728c */ /* 0x000fe2000bf45270 */
[----:B-----5:R-:W-:Y:S01]  /*9360*/  SHF.R.S32.HI R134, RZ, 0x1f, R133 ;  /* 0x0000001fff867819 */ /* 0x020fe20000011485 */
[----:B------:R-:W-:Y:S01]  /*9370*/  UISETP.EQ.AND UP3, UPT, UR4, URZ, UP3 ;  /* 0x0000003f0400728c */ /* 0x000fe20009f62270 */
[----:B------:R-:W4:Y:S01]  /*9380*/  SHFL.BFLY PT, R6, R235, 0x1, 0x1f ;  /* 0x0c201f00eb067f89 */ /* 0x000f2200000e0000 */
[----:B------:R-:W-:Y:S01]  /*9390*/  @!UP0 UIMAD UR12, UR6, UR5, UR12 ;  /* 0x00000005060c82a4 */ /* 0x000fe2000f8e020c */
[----:B------:R-:W-:Y:S01]  /*93a0*/  LEA.HI R132, R134, R133, RZ, 0x2 ;  /* 0x0000008586847211 */ /* 0x000fe200078f10ff */
[----:B------:R-:W-:-:S02]  /*93b0*/  ULDC UR4, c[0x0][0x1c0] ;  /* 0x0000700000047ab9 */ /* 0x000fc40000000800 */
[----:B------:R-:W-:Y:S01]  /*93c0*/  ULDC UR5, c[0x0][0x234] ;  /* 0x00008d0000057ab9 */ /* 0x000fe20000000800 */
[----:B------:R-:W-:Y:S01]  /*93d0*/  SHF.R.S32.HI R26, RZ, 0x2, R132 ;  /* 0x00000002ff1a7819 */ /* 0x000fe20000011484 */
[----:B------:R-:W-:Y:S02]  /*93e0*/  @!UP0 UIADD3 UR7, UR23, UR12, URZ ;  /* 0x0000000c17078290 */ /* 0x000fe4000fffe03f */
[----:B------:R-:W-:Y:S01]  /*93f0*/  @!UP2 UISETP.NE.AND UP1, UPT, UR10, URZ, UPT ;  /* 0x0000003f0a00a28c */ /* 0x000fe2000bf25270 */
[----:B------:R-:W5:Y:S01]  /*9400*/  S2UR UR10, SR_CTAID.X ;  /* 0x00000000000a79c3 */ /* 0x000f620000002500 */
[----:B------:R-:W-:Y:S01]  /*9410*/  @UP2 ULDC UR15, c[0x0][0x210] ;  /* 0x00008400000f2ab9 */ /* 0x000fe20000000800 */
[----:B-1----:R-:W-:Y:S01]  /*9420*/  FADD.FTZ R238, R3, R238 ;  /* 0x000000ee03ee7221 */ /* 0x002fe20000010000 */
[----:B------:R-:W-:Y:S01]  /*9430*/  SHF.R.S32.HI R3, RZ, 0x1f, R132 ;  /* 0x0000001fff037819 */ /* 0x000fe20000011484 */
[----:B------:R-:W-:Y:S01]  /*9440*/  @UP2 UIMAD UR15, UR15, UR8, URZ ;  /* 0x000000080f0f22a4 */ /* 0x000fe2000f8e023f */
[----:B--2---:R-:W-:-:S02]  /*9450*/  FADD.FTZ R239, R239, R0 ;  /* 0x00000000efef7221 */ /* 0x004fc40000010000 */
[----:B------:R-:W1:Y:S01]  /*9460*/  SHFL.BFLY PT, R5, R238, 0x1, 0x1f ;  /* 0x0c201f00ee057f89 */ /* 0x000e6200000e0000 */
[----:B------:R-:W-:Y:S01]  /*9470*/  MOV R0, 0x3f800000 ;  /* 0x3f80000000007802 */ /* 0x000fe20000000f00 */
[----:B------:R-:W-:Y:S01]  /*9480*/  @!UP2 USEL UR15, UR8, UR5, !UP1 ;  /* 0x00000005080fa287 */ /* 0x000fe2000c800000 */
[----:B---3--:R-:W-:Y:S01]  /*9490*/  FADD.FTZ R240, R240, R4 ;  /* 0x00000004f0f07221 */ /* 0x008fe20000010000 */
[----:B------:R-:W-:Y:S01]  /*94a0*/  LEA.HI R3, R3, R26, RZ, 0x3 ;  /* 0x0000001a03037211 */ /* 0x000fe200078f18ff */
[----:B------:R-:W-:Y:S01]  /*94b0*/  @UP2 UMOV UR13, 0x1 ;  /* 0x00000001000d2882 */ /* 0x000fe20000000000 */
[----:B------:R-:W-:Y:S01]  /*94c0*/  FSETP.NE.FTZ.AND P5, PT, R239, RZ, PT ;  /* 0x000000ffef00720b */ /* 0x000fe20003fb5000 */
[----:B----4-:R-:W-:Y:S01]  /*94d0*/  FADD.FTZ R235, R235, R6 ;  /* 0x00000006ebeb7221 */ /* 0x010fe20000010000 */
[----:B------:R-:W-:Y:S01]  /*94e0*/  FSETP.NE.FTZ.AND P6, PT, R240, RZ, PT ;  /* 0x000000fff000720b */ /* 0x000fe20003fd5000 */
[----:B------:R-:W-:Y:S01]  /*94f0*/  @!UP2 UIMAD UR13, UR15, UR4, URZ ;  /* 0x000000040f0da2a4 */ /* 0x000fe2000f8e023f */
[----:B------:R-:W-:Y:S01]  /*9500*/  LOP3.LUT R3, R3, 0xfffffff8, RZ, 0xc0, !PT ;  /* 0xfffffff803037812 */ /* 0x000fe200078ec0ff */
[----:B------:R-:W-:Y:S01]  /*9510*/  @UP3 UIMAD UR19, UR6, UR8, URZ ;  /* 0x00000008061332a4 */ /* 0x000fe2000f8e023f */
[----:B------:R-:W-:Y:S01]  /*9520*/  FSETP.NE.FTZ.AND P3, PT, R235, RZ, PT ;  /* 0x000000ffeb00720b */ /* 0x000fe20003f75000 */
[----:B------:R-:W-:Y:S01]  /*9530*/  @UP2 ULDC UR18, c[0x0][0x210] ;  /* 0x0000840000122ab9 */ /* 0x000fe20000000800 */
[----:B------:R-:W-:Y:S01]  /*9540*/  IADD3 R26, R26, -R3, RZ ;  /* 0x800000031a1a7210 */ /* 0x000fe20007ffe0ff */
[----:B------:R-:W-:Y:S01]  /*9550*/  UIMAD UR4, UR6, UR13, URZ ;  /* 0x0000000d060472a4 */ /* 0x000fe2000f8e023f */
[----:B------:R-:W-:Y:S01]  /*9560*/  MOV R3, 0x3f800000 ;  /* 0x3f80000000037802 */ /* 0x000fe20000000f00 */
[----:B------:R-:W-:Y:S01]  /*9570*/  @!UP2 UMOV UR18, 0x1 ;  /* 0x000000010012a882 */ /* 0x000fe20000000000 */
[----:B------:R-:W-:Y:S01]  /*9580*/  MOV R4, 0x3f800000 ;  /* 0x3f80000000047802 */ /* 0x000fe20000000f00 */
[----:B------:R-:W-:-:S02]  /*9590*/  @UP3 USEL UR19, UR19, UR9, !UP0 ;  /* 0x0000000913133287 */ /* 0x000fc4000c000000 */
[----:B------:R-:W2:Y:S01]  /*95a0*/  @P6 MUFU.RCP R0, R240 ;  /* 0x000000f000006308 */ /* 0x000ea20000001000 */
[----:B-----5:R-:W-:Y:S01]  /*95b0*/  UIMAD UR10, UR10, UR18, URZ ;  /* 0x000000120a0a72a4 */ /* 0x020fe2000f8e023f */
[----:B-1----:R-:W-:Y:S01]  /*95c0*/  FADD.FTZ R238, R238, R5 ;  /* 0x00000005eeee7221 */ /* 0x002fe20000010000 */
[----:B------:R-:W-:Y:S02]  /*95d0*/  USEL UR4, UR4, URZ, !UP3 ;  /* 0x0000003f04047287 */ /* 0x000fe4000d800000 */
[----:B------:R-:W-:Y:S02]  /*95e0*/  USHF.L.U32 UR10, UR10, 0x7, URZ ;  /* 0x000000070a0a7899 */ /* 0x000fe4000800063f */
[----:B------:R-:W-:Y:S01]  /*95f0*/  FSETP.NE.FTZ.AND P4, PT, R238, RZ, PT ;  /* 0x000000ffee00720b */ /* 0x000fe20003f95000 */
[----:B------:R-:W-:Y:S01]  /*9600*/  @P5 MUFU.RCP R4, R239 ;  /* 0x000000ef00045308 */ /* 0x000fe20000001000 */
[----:B------:R-:W-:Y:S02]  /*9610*/  UIMAD UR15, UR11, UR15, UR4 ;  /* 0x0000000f0b0f72a4 */ /* 0x000fe4000f8e0204 */
[----:B------:R-:W-:Y:S01]  /*9620*/  R2P PR, R26, 0x6 ;  /* 0x000000061a007804 */ /* 0x000fe20000000000 */
[----:B------:R-:W-:-:S02]  /*9630*/  @!UP3 UMOV UR24, URZ ;  /* 0x0000003f0018bc82 */ /* 0x000fc40008000000 */
[----:B------:R-:W-:Y:S01]  /*9640*/  @UP3 UMOV UR24, UR19 ;  /* 0x0000001300183c82 */ /* 0x000fe20008000000 */
[----:B--2---:R-:W-:Y:S01]  /*9650*/  FMUL.FTZ R0, R0, c[0x0][0x2dc] ;  /* 0x0000b70000007a20 */ /* 0x004fe20000410000 */
[----:B------:R-:W-:Y:S02]  /*9660*/  @!UP3 UMOV UR25, URZ ;  /* 0x0000003f0019bc82 */ /* 0x000fe40008000000 */
[----:B------:R-:W-:Y:S01]  /*9670*/  USHF.R.S32.HI UR4, URZ, 0x1f, UR10 ;  /* 0x0000001f3f047899 */ /* 0x000fe2000801140a */
[C---:B------:R-:W-:Y:S01]  /*9680*/  FMUL.FTZ R140, R0.reuse, R140 ;  /* 0x0000008c008c7220 */ /* 0x040fe20000410000 */
[----:B------:R-:W1:Y:S01]  /*9690*/  @P4 MUFU.RCP R3, R238 ;  /* 0x000000ee00034308 */ /* 0x000e620000001000 */
[C---:B------:R-:W-:Y:S01]  /*96a0*/  FMUL.FTZ R6, R0.reuse, R141 ;  /* 0x0000008d00067220 */ /* 0x040fe20000410000 */
[----:B------:R-:W-:Y:S01]  /*96b0*/  @UP3 USHF.R.S32.HI UR25, URZ, 0x1f, UR19 ;  /* 0x0000001f3f193899 */ /* 0x000fe20008011413 */
[C---:B------:R-:W-:Y:S01]  /*96c0*/  FMUL.FTZ R152, R0.reuse, R152 ;  /* 0x0000009800987220 */ /* 0x040fe20000410000 */
[----:B------:R-:W-:Y:S01]  /*96d0*/  USHF.R.S32.HI UR5, URZ, 0x1f, UR15 ;  /* 0x0000001f3f057899 */ /* 0x000fe2000801140f */
[----:B------:R-:W-:Y:S01]  /*96e0*/  FMUL.FTZ R153, R0, R153 ;  /* 0x0000009900997220 */ /* 0x000fe20000410000 */
[----:B------:R-:W-:Y:S01]  /*96f0*/  F2FP.PACK_AB R6, R6, R140 ;  /* 0x0000008c0606723e */ /* 0x000fe200000000ff */
[C---:B------:R-:W-:Y:S01]  /*9700*/  FMUL.FTZ R36, R0.reuse, R36 ;  /* 0x0000002400247220 */ /* 0x040fe20000410000 */
[----:B------:R-:W-:Y:S01]  /*9710*/  UIADD3 UR10, UP2, UP1, UR10, UR24, UR15 ;  /* 0x000000180a0a7290 */ /* 0x000fe2000f95e00f */
[C---:B------:R-:W-:Y:S01]  /*9720*/  FMUL.FTZ R11, R0.reuse, R37 ;  /* 0x00000025000b7220 */ /* 0x040fe20000410000 */
[----:B------:R-:W-:Y:S01]  /*9730*/  @!UP0 UMOV UR14, UR22 ;  /* 0x00000016000e8c82 */ /* 0x000fe20008000000 */
[C---:B------:R-:W-:Y:S01]  /*9740*/  FMUL.FTZ R48, R0.reuse, R48 ;  /* 0x0000003000307220 */ /* 0x040fe20000410000 */
[----:B------:R-:W-:Y:S01]  /*9750*/  UIADD3.X UR4, UR4, UR25, UR5, UP2, UP1 ;  /* 0x0000001904047290 */ /* 0x000fe200097e2405 */
        /* <DEDUP_REMOVED lines=30> */
[----:B------:R-:W-:Y:S01]  /*9940*/  FMUL.FTZ R169, R0, R169 ;  /* 0x000000a900a97220 */ /* 0x000fe20000410000 */
[----:B------:R-:W-:Y:S01]  /*9950*/  MOV R0, 0x3f800000 ;  /* 0x3f80000000007802 */ /* 0x000fe20000000f00 */
[----:B-1----:R-:W-:-:S02]  /*9960*/  FMUL.FTZ R3, R3, c[0x0][0x2dc] ;  /* 0x0000b70003037a20 */ /* 0x002fc40000410000 */
[----:B------:R-:W-:Y:S02]  /*9970*/  FMUL.FTZ R4, R4, c[0x0][0x2dc] ;  /* 0x0000b70004047a20 */ /* 0x000fe40000410000 */
[C---:B------:R-:W-:Y:S01]  /*9980*/  FMUL.FTZ R56, R3.reuse, R56 ;  /* 0x0000003803387220 */ /* 0x040fe20000410000 */
[----:B------:R-:W1:Y:S01]  /*9990*/  @P3 MUFU.RCP R0, R235 ;  /* 0x000000eb00003308 */ /* 0x000e620000001000 */
[----:B------:R-:W-:Y:S02]  /*99a0*/  FMUL.FTZ R19, R3, R57 ;  /* 0x0000003903137220 */ /* 0x000fe40000410000 */
[C---:B------:R-:W-:Y:S02]  /*99b0*/  FMUL.FTZ R13, R4.reuse, R38 ;  /* 0x00000026040d7220 */ /* 0x040fe40000410000 */
[C---:B------:R-:W-:Y:S01]  /*99c0*/  FMUL.FTZ R10, R4.reuse, R39 ;  /* 0x00000027040a7220 */ /* 0x040fe20000410000 */
[----:B------:R-:W-:Y:S01]  /*99d0*/  F2FP.PACK_AB R19, R19, R56 ;  /* 0x000000381313723e */ /* 0x000fe200000000ff */
[C---:B------:R-:W-:Y:S01]  /*99e0*/  FMUL.FTZ R17, R4.reuse, R50 ;  /* 0x0000003204117220 */ /* 0x040fe20000410000 */
[----:B------:R-:W-:Y:S01]  /*99f0*/  F2FP.PACK_AB R56, R85, R84 ;  /* 0x000000545538723e */ /* 0x000fe200000000ff */
[----:B------:R-:W-:Y:S01]  /*9a00*/  FMUL.FTZ R51, R4, R51 ;  /* 0x0000003304337220 */ /* 0x000fe20000410000 */
[----:B------:R-:W-:Y:S01]  /*9a10*/  LEA.HI R84, R134, R133, RZ, 0x5 ;  /* 0x0000008586547211 */ /* 0x000fe200078f28ff */
[----:B------:R-:W-:Y:S01]  /*9a20*/  FMUL.FTZ R27, R4, R66 ;  /* 0x00000042041b7220 */ /* 0x000fe20000410000 */
[----:B------:R-:W-:Y:S01]  /*9a30*/  F2FP.PACK_AB R10, R10, R13 ;  /* 0x0000000d0a0a723e */ /* 0x000fe200000000ff */
[C---:B------:R-:W-:Y:S01]  /*9a40*/  FMUL.FTZ R18, R4.reuse, R54 ;  /* 0x0000003604127220 */ /* 0x040fe20000410000 */
[----:B------:R-:W-:Y:S01]  /*9a50*/  F2FP.PACK_AB R13, R51, R17 ;  /* 0x00000011330d723e */ /* 0x000fe200000000ff */
[----:B------:R-:W-:-:S02]  /*9a60*/  FMUL.FTZ R24, R4, R67 ;  /* 0x0000004304187220 */ /* 0x000fc40000410000 */
[----:B-1----:R-:W-:Y:S02]  /*9a70*/  FMUL.FTZ R0, R0, c[0x0][0x2dc] ;  /* 0x0000b70000007a20 */ /* 0x002fe40000410000 */
[C---:B------:R-:W-:Y:S01]  /*9a80*/  FMUL.FTZ R15, R3.reuse, R41 ;  /* 0x00000029030f7220 */ /* 0x040fe20000410000 */
[----:B------:R-:W-:Y:S01]  /*9a90*/  F2FP.PACK_AB R17, R24, R27 ;  /* 0x0000001b1811723e */ /* 0x000fe200000000ff */
[C---:B------:R-:W-:Y:S01]  /*9aa0*/  FMUL.FTZ R23, R3.reuse, R45 ;  /* 0x0000002d03177220 */ /* 0x040fe20000410000 */
[----:B------:R-:W-:Y:S01]  /*9ab0*/  SHF.R.S32.HI R24, RZ, 0x5, R84 ;  /* 0x00000005ff187819 */ /* 0x000fe20000011454 */
[C---:B------:R-:W-:Y:S02]  /*9ac0*/  FMUL.FTZ R66, R3.reuse, R61 ;  /* 0x0000003d03427220 */ /* 0x040fe40000410000 */
        /* <DEDUP_REMOVED lines=39> */
[----:B------:R-:W-:Y:S01]  /*9d40*/  SHF.L.U32 R3, R26, 0x6, RZ ;  /* 0x000000061a037819 */ /* 0x000fe200000006ff */
[----:B------:R-:W-:Y:S01]  /*9d50*/  FMUL.FTZ R146, R0, R146 ;  /* 0x0000009200927220 */ /* 0x000fe20000410000 */
[----:B------:R-:W-:Y:S01]  /*9d60*/  LOP3.LUT R26, R26, 0x1, RZ, 0xc0, !PT ;  /* 0x000000011a1a7812 */ /* 0x000fe200078ec0ff */
[C---:B------:R-:W-:Y:S01]  /*9d70*/  FMUL.FTZ R8, R0.reuse, R147 ;  /* 0x0000009300087220 */ /* 0x040fe20000410000 */
[----:B------:R-:W-:Y:S01]  /*9d80*/  LOP3.LUT R3, R3, 0x1c0, RZ, 0xc0, !PT ;  /* 0x000001c003037812 */ /* 0x000fe200078ec0ff */
[----:B------:R-:W-:Y:S01]  /*9d90*/  FMUL.FTZ R150, R0, R150 ;  /* 0x0000009600967220 */ /* 0x000fe20000410000 */
        /* <DEDUP_REMOVED lines=51> */
[----:B------:R-:W-:Y:S01]  /*a0d0*/  LOP3.LUT R0, R132, 0x3ffffffc, RZ, 0xc0, !PT ;  /* 0x3ffffffc84007812 */ /* 0x000fe200078ec0ff */
[C---:B------:R-:W-:Y:S01]  /*a0e0*/  FMUL.FTZ R142, R4.reuse, R142 ;  /* 0x0000008e048e7220 */ /* 0x040fe20000410000 */
[----:B------:R-:W-:Y:S01]  /*a0f0*/  F2FP.PACK_AB R29, R29, R126 ;  /* 0x0000007e1d1d723e */ /* 0x000fe200000000ff */
[----:B------:R-:W-:Y:S01]  /*a100*/  FMUL.FTZ R5, R4, R143 ;  /* 0x0000008f04057220 */ /* 0x000fe20000410000 */
[----:B------:R-:W-:Y:S01]  /*a110*/  IADD3 R0, -R0, R133, RZ ;  /* 0x0000008500007210 */ /* 0x000fe20007ffe1ff */
[----:B------:R-:W-:Y:S01]  /*a120*/  FMUL.FTZ R20, R4, R55 ;  /* 0x0000003704147220 */ /* 0x000fe20000410000 */
[----:B------:R-:W-:Y:S01]  /*a130*/  F2FP.PACK_AB R68, R68, R130 ;  /* 0x000000824444723e */ /* 0x000fe200000000ff */
[----:B------:R-:W-:Y:S01]  /*a140*/  FMUL.FTZ R154, R4, R154 ;  /* 0x0000009a049a7220 */ /* 0x000fe20000410000 */
[----:B------:R-:W-:Y:S01]  /*a150*/  LEA R0, R24, R0, 0x9 ;  /* 0x0000000018007211 */ /* 0x000fe200078e48ff */
[C---:B------:R-:W-:Y:S01]  /*a160*/  FMUL.FTZ R7, R4.reuse, R155 ;  /* 0x0000009b04077220 */ /* 0x040fe20000410000 */
[----:B------:R-:W-:Y:S01]  /*a170*/  F2FP.PACK_AB R5, R5, R142 ;  /* 0x0000008e0505723e */ /* 0x000fe200000000ff */
[----:B------:R-:W-:Y:S01]  /*a180*/  FMUL.FTZ R70, R4, R70 ;  /* 0x0000004604467220 */ /* 0x000fe20000410000 */
[----:B------:R-:W-:Y:S01]  /*a190*/  LEA R0, R0, R3, 0x1 ;  /* 0x0000000300007211 */ /* 0x000fe200078e08ff */
[----:B------:R-:W-:Y:S01]  /*a1a0*/  FMUL.FTZ R71, R4, R71 ;  /* 0x0000004704477220 */ /* 0x000fe20000410000 */
[----:B------:R-:W-:Y:S01]  /*a1b0*/  F2FP.PACK_AB R20, R20, R18 ;  /* 0x000000121414723e */ /* 0x000fe200000000ff */
[----:B------:R-:W-:Y:S01]  /*a1c0*/  FMUL.FTZ R82, R4, R82 ;  /* 0x0000005204527220 */ /* 0x000fe20000410000 */
[----:B------:R-:W-:Y:S01]  /*a1d0*/  SHF.L.U32 R0, R0, 0x1, RZ ;  /* 0x0000000100007819 */ /* 0x000fe200000006ff */
[----:B------:R-:W-:Y:S01]  /*a1e0*/  FMUL.FTZ R83, R4, R83 ;  /* 0x0000005304537220 */ /* 0x000fe20000410000 */
[----:B------:R-:W-:Y:S01]  /*a1f0*/  F2FP.PACK_AB R18, R28, R64 ;  /* 0x000000401c12723e */ /* 0x000fe200000000ff */
[----:B------:R-:W-:Y:S01]  /*a200*/  FMUL.FTZ R86, R4, R86 ;  /* 0x0000005604567220 */ /* 0x000fe20000410000 */
[----:B------:R-:W-:Y:S01]  /*a210*/  IADD3 R3, R0, -0x10, RZ ;  /* 0xfffffff000037810 */ /* 0x000fe20007ffe0ff */
[----:B------:R-:W-:Y:S01]  /*a220*/  FMUL.FTZ R55, R4, R87 ;  /* 0x0000005704377220 */ /* 0x000fe20000410000 */
[----:B------:R-:W-:Y:S01]  /*a230*/  @P0 IADD3 R3, R0, 0x10, RZ ;  /* 0x0000001000030810 */ /* 0x000fe20007ffe0ff */
[C---:B------:R-:W-:Y:S01]  /*a240*/  FMUL.FTZ R98, R4.reuse, R98 ;  /* 0x0000006204627220 */ /* 0x040fe20000410000 */
[----:B------:R-:W-:Y:S01]  /*a250*/  F2FP.PACK_AB R64, R69, R32 ;  /* 0x000000204540723e */ /* 0x000fe200000000ff */
[C---:B------:R-:W-:Y:S01]  /*a260*/  FMUL.FTZ R99, R4.reuse, R99 ;  /* 0x0000006304637220 */ /* 0x040fe20000410000 */
[----:B------:R-:W-:Y:S01]  /*a270*/  MOV R69, 0x20 ;  /* 0x0000002000457802 */ /* 0x000fe20000000f00 */
        /* <DEDUP_REMOVED lines=8> */
[C---:B------:R-:W-:Y:S01]  /*a300*/  FMUL.FTZ R114, R4.reuse, R114 ;  /* 0x0000007204727220 */ /* 0x040fe20000410000 */
[----:B------:R-:W-:Y:S01]  /*a310*/  STS [R3+0x400], R7 ;  /* 0x0004000703007388 */ /* 0x000fe20000000800 */
        /* <DEDUP_REMOVED lines=13> */
[----:B------:R-:W-:-:S02]  /*a3f0*/  F2FP.PACK_AB R4, R153, R152 ;  /* 0x000000989904723e */ /* 0x000fc400000000ff */
[----:B------:R-:W-:Y:S02]  /*a400*/  F2FP.PACK_AB R35, R35, R122 ;  /* 0x0000007a2323723e */ /* 0x000fe400000000ff */
[----:B-1----:R-:W-:Y:S01]  /*a410*/  MOV R6, 0x40 ;  /* 0x0000004000067802 */ /* 0x002fe20000000f00 */
[----:B------:R1:W-:Y:S01]  /*a420*/  STS [R3], R4 ;  /* 0x0000000403007388 */ /* 0x0003e20000000800 */
[----:B------:R-:W-:Y:S02]  /*a430*/  F2FP.PACK_AB R32, R165, R164 ;  /* 0x000000a4a520723e */ /* 0x000fe400000000ff */
[----:B------:R-:W-:Y:S01]  /*a440*/  SEL R6, R6, 0xffffffc0, !P2 ;  /* 0xffffffc006067807 */ /* 0x000fe20005000000 */
[----:B------:R-:W-:Y:S01]  /*a450*/  STS [R0+0x2000], R67 ;  /* 0x0020004300007388 */ /* 0x000fe20000000800 */
[----:B------:R-:W-:Y:S02]  /*a460*/  F2FP.PACK_AB R31, R31, R166 ;  /* 0x000000a61f1f723e */ /* 0x000fe400000000ff */
[----:B------:R-:W-:Y:S01]  /*a470*/  F2FP.PACK_AB R28, R169, R168 ;  /* 0x000000a8a91c723e */ /* 0x000fe200000000ff */
[----:B------:R2:W-:Y:S01]  /*a480*/  STS [R0+0x2400], R8 ;  /* 0x0024000800007388 */ /* 0x0005e20000000800 */
[----:B------:R-:W-:-:S03]  /*a490*/  F2FP.PACK_AB R27, R171, R170 ;  /* 0x000000aaab1b723e */ /* 0x000fc600000000ff */
        /* <DEDUP_REMOVED lines=85> */
[----:B------:R1:W2:Y:S04]  /*a9f0*/  LDS.128 R20, [R223] ;  /* 0x00000000df147984 */ /* 0x0002a80000000c00 */
        /* <DEDUP_REMOVED lines=53> */
.L_x_1529:
[----:B--234-:R-:W-:Y:S05]  /*ad50*/  BSYNC B0 ;  /* 0x0000000000007941 */ /* 0x01cfea0003800000 */
.L_x_1528:
[----:B-1----:R1:W5:Y:S01]  /*ad60*/  LDL R12, [R1+0x10] ;  /* 0x00001000010c7983 */ /* 0x0023620000100800 */
[----:B------:R-:W-:Y:S01]  /*ad70*/  SHF.R.S32.HI R3, RZ, 0x1f, R246 ;  /* 0x0000001fff037819 */ /* 0x000fe200000114f6 */
[----:B------:R-:W-:Y:S01]  /*ad80*/  USHF.R.S32.HI UR6, URZ, 0x1f, UR11 ;  /* 0x0000001f3f067899 */ /* 0x000fe2000801140b */
[----:B------:R-:W-:Y:S01]  /*ad90*/  IADD3 R2, P0, R246, UR14, RZ ;  /* 0x0000000ef6027c10 */ /* 0x000fe2000ff1e0ff */
[----:B------:R-:W2:Y:S01]  /*ada0*/  S2R R4, SR_TID.X ;  /* 0x0000000000047919 */ /* 0x000ea20000002100 */
[----:B------:R-:W-:Y:S01]  /*adb0*/  ULDC.64 UR4, c[0x0][0x1f0] ;  /* 0x00007c0000047ab9 */ /* 0x000fe20000000a00 */
[----:B------:R-:W-:Y:S01]  /*adc0*/  BSSY B0, `(.L_x_1530) ;  /* 0x0000017000007945 */ /* 0x000fe20003800000 */
[----:B------:R-:W-:Y:S01]  /*add0*/  IADD3.X R3, R3, UR7, RZ, P0, !PT ;  /* 0x0000000703037c10 */ /* 0x000fe200087fe4ff */
[----:B------:R-:W3:Y:S01]  /*ade0*/  S2R R10, SR_CTAID.Z ;  /* 0x00000000000a7919 */ /* 0x000ee20000002700 */
[----:B------:R-:W-:-:S04]  /*adf0*/  UIMAD UR4, UR6, UR4, URZ ;  /* 0x00000004060472a4 */ /* 0x000fc8000f8e023f */
[----:B------:R-:W-:Y:S01]  /*ae00*/  UIMAD UR4, UR11, UR5, UR4 ;  /* 0x000000050b0472a4 */ /* 0x000fe2000f8e0204 */
[----:B--2---:R-:W-:-:S04]  /*ae10*/  SHF.R.S32.HI R0, RZ, 0x1f, R4 ;  /* 0x0000001fff007819 */ /* 0x004fc80000011404 */
[----:B------:R-:W-:Y:S01]  /*ae20*/  LEA.HI R0, R0, R4, RZ, 0x3 ;  /* 0x0000000400007211 */ /* 0x000fe200078f18ff */
[----:B---3--:R-:W-:-:S03]  /*ae30*/  IMAD.WIDE.U32 R10, R10, c[0x0][0x1f0], R2 ;  /* 0x00007c000a0a7a25 */ /* 0x008fc600078e0002 */
[----:B------:R-:W-:Y:S02]  /*ae40*/  SHF.R.S32.HI R7, RZ, 0x3, R0 ;  /* 0x00000003ff077819 */ /* 0x000fe40000011400 */
[----:B------:R-:W-:Y:S02]  /*ae50*/  IADD3 R9, R11, UR4, RZ ;  /* 0x000000040b097c10 */ /* 0x000fe4000fffe0ff */
[----:B------:R-:W-:-:S13]  /*ae60*/  ISETP.GE.AND P0, PT, R7, UR20, PT ;  /* 0x0000001407007c0c */ /* 0x000fda000bf06270 */
[----:B------:R-:W-:Y:S05]  /*ae70*/  @P0 BRA `(.L_x_1531) ;  /* 0x000000b000000947 */ /* 0x000fea0003800000 */
[----:B-1----:R-:W-:Y:S01]  /*ae80*/  IMAD R0, R249, c[0x0][0x1e8], RZ ;  /* 0x00007a00f9007a24 */ /* 0x002fe200078e02ff */
        /* <DEDUP_REMOVED lines=10> */
.L_x_1531:
[----:B-1----:R-:W-:Y:S05]  /*af30*/  BSYNC B0 ;  /* 0x0000000000007941 */ /* 0x002fea0003800000 */
.L_x_1530:
        /* <DEDUP_REMOVED lines=8> */
[----:B------:R-:W-:Y:S01]  /*afc0*/  IMAD.X R0, RZ, RZ, R249, P0 ;  /* 0x000000ffff007224 */ /* 0x000fe200000e06f9 */
[----:B-----5:R-:W-:Y:S01]  /*afd0*/  ISETP.GE.AND P0, PT, R12, c[0x0][0x220], PT ;  /* 0x000088000c007a0c */ /* 0x020fe20003f06270 */
        /* <DEDUP_REMOVED lines=8> */
.L_x_1533:
[----:B------:R-:W-:Y:S05]  /*b060*/  BSYNC B0 ;  /* 0x0000000000007941 */ /* 0x000fea0003800000 */
.L_x_1532:
        /* <DEDUP_REMOVED lines=18> */
.L_x_1535:
[----:B------:R-:W-:Y:S05]  /*b190*/  BSYNC B0 ;  /* 0x0000000000007941 */ /* 0x000fea0003800000 */
.L_x_1534:
        /* <DEDUP_REMOVED lines=18> */
.L_x_1537:
[----:B------:R-:W-:Y:S05]  /*b2c0*/  BSYNC B0 ;  /* 0x0000000000007941 */ /* 0x000fea0003800000 */
.L_x_1536:
        /* <DEDUP_REMOVED lines=18> */
.L_x_1539:
[----:B------:R-:W-:Y:S05]  /*b3f0*/  BSYNC B0 ;  /* 0x0000000000007941 */ /* 0x000fea0003800000 */
.L_x_1538:
        /* <DEDUP_REMOVED lines=18> */
.L_x_1541:
[----:B------:R-:W-:Y:S05]  /*b520*/  BSYNC B0 ;  /* 0x0000000000007941 */ /* 0x000fea0003800000 */
.L_x_1540:
[----:B------:R-:W2:Y:S01]  /*b530*/  LDL.LU R0, [R1+0x30] ;  /* 0x0000300001007983 */ /* 0x000ea20000300800 */
[----:B------:R-:W-:Y:S01]  /*b540*/  BSSY B0, `(.L_x_1542) ;  /* 0x0000011000007945 */ /* 0x000fe20003800000 */
[----:B--2---:R-:W-:-:S13]  /*b550*/  ISETP.GE.AND P0, PT, R0, UR20, PT ;  /* 0x0000001400007c0c */ /* 0x004fda000bf06270 */
        /* <DEDUP_REMOVED lines=15> */
.L_x_1543:
[----:B------:R-:W-:Y:S05]  /*b650*/  BSYNC B0 ;  /* 0x0000000000007941 */ /* 0x000fea0003800000 */
.L_x_1542:
[----:B------:R-:W2:Y:S02]  /*b660*/  LDL.LU R0, [R1+0x2c] ;  /* 0x00002c0001007983 */ /* 0x000ea40000300800 */
[----:B--2---:R-:W-:-:S13]  /*b670*/  ISETP.GE.AND P0, PT, R0, UR20, PT ;  /* 0x0000001400007c0c */ /* 0x004fda000bf06270 */
        /* <DEDUP_REMOVED lines=17> */
.L_x_1494:
[----:B------:R-:W-:Y:S01]  /*b790*/  UISETP.NE.AND UP4, UPT, UR9, -0x1, UPT ;  /* 0xffffffff0900788c */ /* 0x000fe2000bf85270 */
[----:B------:R-:W-:Y:S01]  /*b7a0*/  LEA.HI R8, R5, R234, RZ, 0x3 ;  /* 0x000000ea05087211 */ /* 0x000fe200078f18ff */
[----:B------:R-:W-:Y:S01]  /*b7b0*/  ULDC.64 UR6, c[0x0][0x1e8] ;  /* 0x00007a0000067ab9 */ /* 0x000fe20000000a00 */
[----:B------:R-:W1:Y:S01]  /*b7c0*/  S2R R12, SR_CTAID.Z ;  /* 0x00000000000c7919 */ /* 0x000e620000002700 */
[----:B------:R-:W-:Y:S01]  /*b7d0*/  ULDC.64 UR4, c[0x0][0x1e0] ;  /* 0x0000780000047ab9 */ /* 0x000fe20000000a00 */
[----:B------:R-:W-:Y:S01]  /*b7e0*/  LOP3.LUT R0, R8, 0xfffffff8, RZ, 0xc0, !PT ;  /* 0xfffffff808007812 */ /* 0x000fe200078ec0ff */
[----:B------:R-:W-:Y:S01]  /*b7f0*/  ULDC.U8 UR20, c[0x0][0x328] ;  /* 0x0000ca0000147ab9 */ /* 0x000fe20000000000 */
[----:B------:R-:W2:Y:S01]  /*b800*/  S2R R6, SR_CTAID.X ;  /* 0x0000000000067919 */ /* 0x000ea20000002500 */
[----:B------:R-:W-:Y:S01]  /*b810*/  USHF.R.S32.HI UR15, URZ, 0x1f, UR14 ;  /* 0x0000001f3f0f7899 */ /* 0x000fe2000801140e */
[----:B------:R-:W-:Y:S01]  /*b820*/  SHF.R.S32.HI R8, RZ, 0x3, R8 ;  /* 0x00000003ff087819 */ /* 0x000fe20000011408 */
[----:B------:R-:W-:Y:S01]  /*b830*/  UISETP.NE.AND UP2, UPT, UR20, URZ, UPT ;  /* 0x0000003f1400728c */ /* 0x000fe2000bf45270 */
[----:B------:R-:W-:Y:S01]  /*b840*/  IMAD.IADD R15, R234, 0x1, -R0 ;  /* 0x00000001ea0f7824 */ /* 0x000fe200078e0a00 */
[----:B------:R-:W-:Y:S01]  /*b850*/  @UP4 UIMAD.WIDE.U32 UR18, UR9, UR6, URZ ;  /* 0x00000006091242a5 */ /* 0x000fe2000f8e003f */
[----:B------:R-:W-:Y:S01]  /*b860*/  SHF.R.S32.HI R9, RZ, 0x1f, R8 ;  /* 0x0000001fff097819 */ /* 0x000fe20000011408 */
[----:B------:R-:W-:Y:S01]  /*b870*/  @!UP4 USHF.R.S32.HI UR21, URZ, 0x1f, UR13 ;  /* 0x0000001f3f15c899 */ /* 0x000fe2000801140d */
[----:B------:R-:W-:Y:S01]  /*b880*/  IMAD.SHL.U32 R14, R15, 0x8, RZ ;  /* 0x000000080f0e7824 */ /* 0x000fe200078e00ff */
[----:B------:R-:W-:Y:S01]  /*b890*/  @UP4 UIMAD UR7, UR9, UR7, UR19 ;  /* 0x00000007090742a4 */ /* 0x000fe2000f8e0213 */
[----:B------:R-:W-:Y:S01]  /*b8a0*/  BSSY B0, `(.L_x_1544) ;  /* 0x0000039000007945 */ /* 0x000fe20003800000 */
[----:B------:R-:W-:-:S02]  /*b8b0*/  @!UP4 UIMAD UR21, UR21, UR4, URZ ;  /* 0x000000041515c2a4 */ /* 0x000fc4000f8e023f */
[----:B------:R-:W-:Y:S01]  /*b8c0*/  ULDC.U8 UR19, c[0x0][0x329] ;  /* 0x0000ca4000137ab9 */ /* 0x000fe20000000000 */
[----:B------:R-:W-:Y:S01]  /*b8d0*/  IADD3 R23, R14, 0x40, RZ ;  /* 0x000000400e177810 */ /* 0x000fe20007ffe0ff */
[----:B------:R-:W-:Y:S02]  /*b8e0*/  UISETP.NE.AND UP3, UPT, UR19, URZ, UPT ;  /* 0x0000003f1300728c */ /* 0x000fe4000bf65270 */
[----:B------:R-:W-:Y:S02]  /*b8f0*/  @!UP4 UIMAD.WIDE.U32 UR22, UR13, UR4, URZ ;  /* 0x000000040d16c2a5 */ /* 0x000fe4000f8e003f */
[----:B------:R-:W-:Y:S02]  /*b900*/  @!UP4 UIMAD UR21, UR13, UR5, UR21 ;  /* 0x000000050d15c2a4 */ /* 0x000fe4000f8e0215 */
[----:B------:R-:W-:Y:S02]  /*b910*/  UISETP.EQ.AND UP2, UPT, UR19, URZ, UP2 ;  /* 0x0000003f1300728c */ /* 0x000fe40009742270 */
[----:B------:R-:W-:Y:S01]  /*b920*/  ULDC.64 UR4, c[0x0][0x1f0] ;  /* 0x00007c0000047ab9 */ /* 0x000fe20000000a00 */
[----:B--2---:R-:W-:Y:S01]  /*b930*/  IMAD.WIDE R6, R6, 0x80, R8 ;  /* 0x0000008006067825 */ /* 0x004fe200078e0208 */
[----:B------:R-:W-:-:S02]  /*b940*/  UIMAD UR4, UR15, UR4, URZ ;  /* 0x000000040f0472a4 */ /* 0x000fc4000f8e023f */
[----:B------:R-:W-:Y:S02]  /*b950*/  @!UP3 UISETP.NE.AND UP1, UPT, UR20, URZ, UPT ;  /* 0x0000003f1400b28c */ /* 0x000fe4000bf25270 */
[----:B------:R-:W-:Y:S02]  /*b960*/  ULDC UR11, c[0x0][0x214] ;  /* 0x00008500000b7ab9 */ /* 0x000fe40000000800 */
[----:B------:R-:W-:Y:S02]  /*b970*/  @UP3 ULDC UR15, c[0x0][0x210] ;  /* 0x00008400000f3ab9 */ /* 0x000fe40000000800 */
[----:B------:R-:W-:Y:S02]  /*b980*/  ULDC UR8, c[0x0][0x234] ;  /* 0x00008d0000087ab9 */ /* 0x000fe40000000800 */
[----:B------:R-:W-:Y:S02]  /*b990*/  @UP3 UIMAD UR15, UR15, UR11, URZ ;  /* 0x0000000b0f0f32a4 */ /* 0x000fe4000f8e023f */
[----:B------:R-:W-:-:S02]  /*b9a0*/  UISETP.NE.OR UP0, UPT, UR9, -0x1, !UP2 ;  /* 0xffffffff0900788c */ /* 0x000fc4000d705670 */
[----:B------:R-:W-:Y:S02]  /*b9b0*/  @!UP3 USEL UR15, UR11, UR8, !UP1 ;  /* 0x000000080b0fb287 */ /* 0x000fe4000c800000 */
        /* <DEDUP_REMOVED lines=12> */
[----:B------:R-:W-:Y:S02]  /*ba80*/  USEL UR24, UR24, URZ, !UP2 ;  /* 0x0000003f18187287 */ /* 0x000fe4000d000000 */
[----:B------:R-:W-:Y:S01]  /*ba90*/  @!UP3 UMOV UR25, 0x1 ;  /* 0x000000010019b882 */ /* 0x000fe20000000000 */
[----:B-1----:R-:W-:Y:S01]  /*baa0*/  IMAD.WIDE.U32 R12, R12, c[0x0][0x1f0], R2 ;  /* 0x00007c000c0c7a25 */ /* 0x002fe200078e0002 */
[----:B------:R-:W-:-:S02]  /*bab0*/  UIMAD UR10, UR10, UR25, URZ ;  /* 0x000000190a0a72a4 */ /* 0x000fc4000f8e023f */
[----:B------:R-:W-:Y:S02]  /*bac0*/  UIMAD UR15, UR14, UR15, UR24 ;  /* 0x0000000f0e0f72a4 */ /* 0x000fe4000f8e0218 */
[----:B------:R-:W-:Y:S02]  /*bad0*/  @!UP2 UMOV UR26, URZ ;  /* 0x0000003f001aac82 */ /* 0x000fe40008000000 */
[----:B------:R-:W-:Y:S02]  /*bae0*/  @UP2 UMOV UR26, UR9 ;  /* 0x00000009001a2c82 */ /* 0x000fe40008000000 */
[----:B------:R-:W-:Y:S02]  /*baf0*/  UIMAD UR4, UR14, UR5, UR4 ;  /* 0x000000050e0472a4 */ /* 0x000fe4000f8e0204 */
[----:B------:R-:W-:Y:S02]  /*bb00*/  @!UP2 UMOV UR27, URZ ;  /* 0x0000003f001bac82 */ /* 0x000fe40008000000 */
[----:B------:R-:W-:-:S02]  /*bb10*/  USHF.R.S32.HI UR6, URZ, 0x1f, UR10 ;  /* 0x0000001f3f067899 */ /* 0x000fc4000801140a */
        /* <DEDUP_REMOVED lines=17> */
.L_x_1545:
[----:B------:R-:W-:Y:S05]  /*bc30*/  BSYNC B0 ;  /* 0x0000000000007941 */ /* 0x000fea0003800000 */
.L_x_1544:
        /* <DEDUP_REMOVED lines=18> */
.L_x_1547:
[----:B------:R-:W-:Y:S05]  /*bd60*/  BSYNC B0 ;  /* 0x0000000000007941 */ /* 0x000fea0003800000 */
.L_x_1546:
        /* <DEDUP_REMOVED lines=18> */
.L_x_1549:
[----:B------:R-:W-:Y:S05]  /*be90*/  BSYNC B0 ;  /* 0x0000000000007941 */ /* 0x000fea0003800000 */
.L_x_1548:
        /* <DEDUP_REMOVED lines=18> */
.L_x_1551:
[----:B------:R-:W-:Y:S05]  /*bfc0*/  BSYNC B0 ;  /* 0x0000000000007941 */ /* 0x000fea0003800000 */
.L_x_1550:
        /* <DEDUP_REMOVED lines=18> */
.L_x_1553:
[----:B------:R-:W-:Y:S05]  /*c0f0*/  BSYNC B0 ;  /* 0x0000000000007941 */ /* 0x000fea0003800000 */
.L_x_1552:
        /* <DEDUP_REMOVED lines=18> */
.L_x_1555:
[----:B------:R-:W-:Y:S05]  /*c220*/  BSYNC B0 ;  /* 0x0000000000007941 */ /* 0x000fea0003800000 */
.L_x_1554:
        /* <DEDUP_REMOVED lines=18> */
.L_x_1557:
[----:B------:R-:W-:Y:S05]  /*c350*/  BSYNC B0 ;  /* 0x0000000000007941 */ /* 0x000fea0003800000 */
.L_x_1556:
        /* <DEDUP_REMOVED lines=18> */
.L_x_1559:
[----:B------:R-:W-:Y:S05]  /*c480*/  BSYNC B0 ;  /* 0x0000000000007941 */ /* 0x000fea0003800000 */
.L_x_1558:
        /* <DEDUP_REMOVED lines=67> */
.L_x_1560:
        /* <DEDUP_REMOVED lines=12> */
.L_x_2399:


//--------------------- .text._ZN5flash16flash_fwd_kernelI23Flash_fwd_kernel_traitsILi128ELi128ELi32ELi4ELb0ELb0EN7cutlass6half_tE19Flash_kernel_traitsILi128ELi128ELi32ELi4ES3_EELb1ELb0ELb0ELb0ELb0ELb0ELb0ELb1EEEvNS_16Flash_fwd_paramsE --------------------------
	.section	.text._ZN5flash16flash_fwd_kernelI23Flash_fwd_kernel_traitsILi128ELi128ELi32ELi4ELb0ELb0EN7cutlass6half_tE19Flash_kernel_traitsILi128ELi128ELi32ELi4ES3_EELb1ELb0ELb0ELb0ELb0ELb0ELb0ELb1EEEvNS_16Flash_fwd_paramsE,"ax",@progbits
	.sectioninfo	@"SHI_REGISTERS=255"
	.align	128
        .global         _ZN5flash16flash_fwd_kernelI23Flash_fwd_kernel_traitsILi128ELi128ELi32ELi4ELb0ELb0EN7cutlass6half_tE19Flash_kernel_traitsILi128ELi128ELi32ELi4ES3_EELb1ELb0ELb0ELb0ELb0ELb0ELb0ELb1EEEvNS_16Flash_fwd_paramsE
        .type           _ZN5flash16flash_fwd_kernelI23Flash_fwd_kernel_traitsILi128ELi128ELi32ELi4ELb0ELb0EN7cutlass6half_tE19Flash_kernel_traitsILi128ELi128ELi32ELi4ES3_EELb1ELb0ELb0ELb0ELb0ELb0ELb0ELb1EEEvNS_16Flash_fwd_paramsE,@function
        .size           _ZN5flash16flash_fwd_kernelI23Flash_fwd_kernel_traitsILi128ELi128ELi32ELi4ELb0ELb0EN7cutlass6half_tE19Flash_kernel_traitsILi128ELi128ELi32ELi4ES3_EELb1ELb0ELb0ELb0ELb0ELb0ELb0ELb1EEEvNS_16Flash_fwd_paramsE,(.L_x_2400 - _ZN5flash16flash_fwd_kernelI23Flash_fwd_kernel_traitsILi128ELi128ELi32ELi4ELb0ELb0EN7cutlass6half_tE19Flash_kernel_traitsILi128ELi128ELi32ELi4ES3_EELb1ELb0ELb0ELb0ELb0ELb0ELb0ELb1EEEvNS_16Flash_fwd_paramsE)
        .other          _ZN5flash16flash_fwd_kernelI23Flash_fwd_kernel_traitsILi128ELi128ELi32ELi4ELb0ELb0EN7cutlass6half_tE19Flash_kernel_traitsILi128ELi128ELi32ELi4ES3_EELb1ELb0ELb0ELb0ELb0ELb0ELb0ELb1EEEvNS_16Flash_fwd_paramsE,@"STO_CUDA_ENTRY STV_DEFAULT"
_ZN5flash16flash_fwd_kernelI23Flash_fwd_kernel_traitsILi128ELi128ELi32ELi4ELb0ELb0EN7cutlass6half_tE19Flash_kernel_traitsILi128ELi128ELi32ELi4ES3_EELb1ELb0ELb0ELb0ELb0ELb0ELb0ELb1EEEvNS_16Flash_fwd_paramsE:
.text._ZN5flash16flash_fwd_kernelI23Flash_fwd_kernel_traitsILi128ELi128ELi32ELi4ELb0ELb0EN7cutlass6half_tE19Flash_kernel_traitsILi128ELi128ELi32ELi4ES3_EELb1ELb0ELb0ELb0ELb0ELb0ELb0ELb1EEEvNS_16Flash_fwd_paramsE:
        /* <DEDUP_REMOVED lines=12> */
[----:B------:R-:W-:-:S03]  /*00c0*/  ULDC.64 UR4, c[0x0][0x240] ;  /* 0x0000900000047ab9 */ /* 0x000fc60000000a00 */
[----:B------:R-:W3:Y:S04]  /*00d0*/  @P2 LDG.E.64 R6, [R6.64] ;  /* 0x0000001206062981 */ /* 0x000ee8000c1e1b00 */
[----:B------:R-:W4:Y:S01]  /*00e0*/  @P2 LDG.E.64 R4, [R2.64] ;  /* 0x0000001202042981 */ /* 0x000f22000c1e1b00 */
[----:B------:R-:W5:Y:S01]  /*00f0*/  S2UR UR11, SR_CTAID.Y ;  /* 0x00000000000b79c3 */ /* 0x000f620000002600 */
[----:B------:R-:W-:Y:S02]  /*0100*/  UISETP.NE.U32.AND UP2, UPT, URZ, UR4, UPT ;  /* 0x000000043f00728c */ /* 0x000fe4000bf45070 */
[----:B------:R-:W-:Y:S02]  /*0110*/  UMOV UR8, 0x4 ;  /* 0x0000000400087882 */ /* 0x000fe40000000000 */
[----:B------:R-:W-:-:S02]  /*0120*/  UISETP.NE.AND.EX UP2, UPT, URZ, UR5, UPT, UP2 ;  /* 0x000000053f00728c */ /* 0x000fc4000bf45320 */
[----:B------:R-:W-:Y:S01]  /*0130*/  ULDC.64 UR14, c[0x0][0x240] ;  /* 0x00009000000e7ab9 */ /* 0x000fe20000000a00 */
[----:B------:R-:W1:Y:S01]  /*0140*/  S2UR UR10, SR_CTAID.Z ;  /* 0x00000000000a79c3 */ /* 0x000e620000002700 */
[----:B------:R-:W-:Y:S02]  /*0150*/  ULDC.64 UR4, c[0x0][0x250] ;  /* 0x0000940000047ab9 */ /* 0x000fe40000000a00 */
[----:B------:R-:W-:Y:S01]  /*0160*/  PLOP3.LUT P0, PT, PT, PT, UP2, 0x80, 0x0 ;  /* 0x000000000000781c */ /* 0x000fe20003f0f028 */
[----:B------:R-:W-:Y:S02]  /*0170*/  UISETP.NE.U32.AND UP0, UPT, URZ, UR4, UPT ;  /* 0x000000043f00728c */ /* 0x000fe4000bf05070 */
[----:B------:R-:W-:Y:S02]  /*0180*/  ULDC.U8 UR9, c[0x0][0x312] ;  /* 0x0000c48000097ab9 */ /* 0x000fe40000000000 */
[----:B------:R-:W-:Y:S02]  /*0190*/  UISETP.NE.AND UP3, UPT, UR9, URZ, UPT ;  /* 0x0000003f0900728c */ /* 0x000fe4000bf65270 */
[----:B------:R-:W-:-:S02]  /*01a0*/  UISETP.NE.AND.EX UP0, UPT, URZ, UR5, UPT, UP0 ;  /* 0x000000053f00728c */ /* 0x000fc4000bf05300 */
[----:B-----5:R-:W-:-:S06]  /*01b0*/  UIMAD.WIDE UR14, UR11, UR8, UR14 ;  /* 0x000000080b0e72a5 */ /* 0x020fcc000f8e020e */
[----:B------:R-:W-:Y:S01]  /*01c0*/  MOV R14, UR14 ;  /* 0x0000000e000e7c02 */ /* 0x000fe20008000f00 */
[----:B------:R-:W-:Y:S01]  /*01d0*/  IMAD.U32 R15, RZ, RZ, UR15 ;  /* 0x0000000fff0f7e24 */ /* 0x000fe2000f8e00ff */
[----:B-1----:R-:W-:-:S06]  /*01e0*/  ULOP3.LUT UR6, UR10, UR12, UR11, 0xfe, !UPT ;  /* 0x0000000c0a067292 */ /* 0x002fcc000f8efe0b */
[----:B--2---:R-:W-:Y:S01]  /*01f0*/  LOP3.LUT P3, RZ, R74, UR6, RZ, 0xfc, !PT ;  /* 0x000000064aff7c12 */ /* 0x004fe2000f86fcff */
[----:B------:R-:W-:Y:S02]  /*0200*/  ULDC.64 UR6, c[0x0][0x248] ;  /* 0x0000920000067ab9 */ /* 0x000fe40000000a00 */
[----:B------:R-:W-:-:S04]  /*0210*/  UISETP.EQ.U32.AND UP1, UPT, URZ, UR6, UPT ;  /* 0x000000063f00728c */ /* 0x000fc8000bf22070 */
[----:B------:R-:W-:Y:S02]  /*0220*/  UISETP.EQ.OR.EX UP1, UPT, URZ, UR7, !UP3, UP1 ;  /* 0x000000073f00728c */ /* 0x000fe4000df22710 */
[----:B------:R-:W-:Y:S02]  /*0230*/  ULDC.64 UR4, c[0x0][0x250] ;  /* 0x0000940000047ab9 */ /* 0x000fe40000000a00 */
[----:B------:R-:W-:Y:S02]  /*0240*/  ULDC.64 UR6, c[0x0][0x248] ;  /* 0x0000920000067ab9 */ /* 0x000fe40000000a00 */
[----:B------:R-:W-:Y:S02]  /*0250*/  @UP0 UIMAD.WIDE UR4, UR11, UR8, UR4 ;  /* 0x000000080b0402a5 */ /* 0x000fe4000f8e0204 */
[----:B------:R-:W-:-:S04]  /*0260*/  UIMAD.WIDE UR6, UR11, UR8, UR6 ;  /* 0x000000080b0672a5 */ /* 0x000fc8000f8e0206 */
[----:B------:R-:W-:Y:S02]  /*0270*/  IMAD.U32 R12, RZ, RZ, UR4 ;  /* 0x00000004ff0c7e24 */ /* 0x000fe4000f8e00ff */
[----:B------:R-:W-:Y:S01]  /*0280*/  IMAD.U32 R13, RZ, RZ, UR5 ;  /* 0x00000005ff0d7e24 */ /* 0x000fe2000f8e00ff */
[----:B---3--:R1:W2:Y:S01]  /*0290*/  @P2 R2UR UR20, R6 ;  /* 0x00000000061423c2 */ /* 0x0082a200000e0000 */
[----:B----4-:R-:W-:-:S07]  /*02a0*/  @P2 IADD3 R2, P1, R4, c[0x0][0x300], RZ ;  /* 0x0000c00004022a10 */ /* 0x010fce0007f3e0ff */
[----:B------:R3:W4:Y:S01]  /*02b0*/  @P2 R2UR UR21, R7 ;  /* 0x00000000071523c2 */ /* 0x00072200000e0000 */
[----:B------:R-:W-:Y:S02]  /*02c0*/  @P2 IMAD.X R3, RZ, RZ, R5, P1 ;  /* 0x000000ffff032224 */ /* 0x000fe400008e0605 */
[----:B-1----:R-:W-:Y:S02]  /*02d0*/  @!P3 IMAD.MOV.U32 R6, RZ, RZ, c[0x0][0x308] ;  /* 0x0000c200ff06b624 */ /* 0x002fe400078e00ff */
[----:B--2---:R-:W-:Y:S01]  /*02e0*/  IMAD.U32 R8, RZ, RZ, UR20 ;  /* 0x00000014ff087e24 */ /* 0x004fe2000f8e00ff */
[----:B---3--:R-:W-:Y:S01]  /*02f0*/  @!P3 MOV R7, c[0x0][0x30c] ;  /* 0x0000c3000007ba02 */ /* 0x008fe20000000f00 */
[----:B----4-:R-:W-:-:S04]  /*0300*/  IMAD.U32 R9, RZ, RZ, UR21 ;  /* 0x00000015ff097e24 */ /* 0x010fc8000f8e00ff */
[----:B------:R-:W-:Y:S04]  /*0310*/  @!P3 STG.E.64 [R6.64+0x8], R2 ;  /* 0x000008020600b986 */ /* 0x000fe8000c101b12 */
[----:B------:R1:W-:Y:S04]  /*0320*/  @!P3 STG.E.64 [R6.64], R8 ;  /* 0x000000080600b986 */ /* 0x0003e8000c101b12 */
[----:B------:R-:W2:Y:S04]  /*0330*/  @P0 LDG.E R10, [R14.64] ;  /* 0x000000120e0a0981 */ /* 0x000ea8000c1e1900 */
[----:B------:R-:W3:Y:S01]  /*0340*/  @P0 LDG.E R4, [R14.64+0x4] ;  /* 0x000004120e040981 */ /* 0x000ee2000c1e1900 */
[----:B------:R-:W-:-:S02]  /*0350*/  PLOP3.LUT P1, PT, PT, PT, UP0, 0x80, 0x0 ;  /* 0x000000000000781c */ /* 0x000fc40003f2f008 */
[----:B------:R-:W-:-:S11]  /*0360*/  PLOP3.LUT P2, PT, PT, PT, UP1, 0x80, 0x0 ;  /* 0x000000000000781c */ /* 0x000fd60003f4f018 */
[----:B------:R-:W4:Y:S01]  /*0370*/  @P1 LDG.E R5, [R12.64] ;  /* 0x000000120c051981 */ /* 0x000f22000c1e1900 */
[----:B-1----:R-:W-:Y:S01]  /*0380*/  MOV R8, UR6 ;  /* 0x0000000600087c02 */ /* 0x002fe20008000f00 */
[----:B------:R-:W-:-:S05]  /*0390*/  IMAD.U32 R9, RZ, RZ, UR7 ;  /* 0x00000007ff097e24 */ /* 0x000fca000f8e00ff */
[----:B------:R-:W5:Y:S01]  /*03a0*/  @!P2 LDG.E R6, [R8.64] ;  /* 0x000000120806a981 */ /* 0x000f62000c1e1900 */
[----:B------:R-:W-:Y:S01]  /*03b0*/  UMOV UR9, 0xffffffff ;  /* 0xffffffff00097882 */ /* 0x000fe20000000000 */
[----:B------:R-:W-:Y:S01]  /*03c0*/  SHF.R.S32.HI R7, RZ, 0x1f, R74 ;  /* 0x0000001fff077819 */ /* 0x000fe2000001144a */
[----:B------:R-:W-:-:S03]  /*03d0*/  UMOV UR15, URZ ;  /* 0x0000003f000f7c82 */ /* 0x000fc60008000000 */
[----:B------:R-:W-:Y:S01]  /*03e0*/  LEA.HI R0, R7, R74, RZ, 0x5 ;  /* 0x0000004a07007211 */ /* 0x000fe200078f28ff */
[----:B------:R-:W-:-:S03]  /*03f0*/  UMOV UR22, 0xffffffff ;  /* 0xffffffff00167882 */ /* 0x000fc60000000000 */
[----:B------:R-:W-:-:S05]  /*0400*/  LOP3.LUT R11, R0, 0xffffffe0, RZ, 0xc0, !PT ;  /* 0xffffffe0000b7812 */ /* 0x000fca00078ec0ff */
[----:B------:R-:W-:Y:S01]  /*0410*/  IMAD.IADD R72, R74, 0x1, -R11 ;  /* 0x000000014a487824 */ /* 0x000fe200078e0a0b */
[----:B--2---:R-:W1:Y:S08]  /*0420*/  @P0 R2UR UR9, R10 ;  /* 0x000000000a0903c2 */ /* 0x004e7000000e0000 */
[----:B---3--:R-:W1:Y:S01]  /*0430*/  @P0 R2UR UR16, R4 ;  /* 0x00000000041003c2 */ /* 0x008e6200000e0000 */
[----:B------:R-:W-:-:S04]  /*0440*/  ISETP.NE.U32.AND P0, PT, RZ, c[0x0][0x248], PT ;  /* 0x00009200ff007a0c */ /* 0x000fc80003f05070 */
[----:B------:R-:W-:-:S03]  /*0450*/  ISETP.NE.AND.EX P0, PT, RZ, c[0x0][0x24c], PT, P0 ;  /* 0x00009300ff007a0c */ /* 0x000fc60003f05300 */
[----:B----4-:R2:W3:Y:S01]  /*0460*/  @P1 R2UR UR15, R5 ;  /* 0x00000000050f13c2 */ /* 0x0104e200000e0000 */
[----:B-1----:R-:W-:-:S07]  /*0470*/  @UP2 UIADD3 UR16, UR16, -UR9, URZ ;  /* 0x8000000910102290 */ /* 0x002fce000fffe03f */
[----:B-----5:R2:W1:Y:S01]  /*0480*/  @!P2 R2UR UR22, R6 ;  /* 0x000000000616a3c2 */ /* 0x02046200000e0000 */
[----:B------:R-:W-:Y:S01]  /*0490*/  @!UP2 ULDC UR16, c[0x0][0x214] ;  /* 0x000085000010aab9 */ /* 0x000fe20000000800 */
[----:B-123--:R-:W-:Y:S05]  /*04a0*/  @!P0 BRA `(.L_x_1561) ;  /* 0x0000007000008947 */ /* 0x00efea0003800000 */
[----:B------:R-:W-:-:S13]  /*04b0*/  PLOP3.LUT P0, PT, PT, PT, UP3, 0x80, 0x0 ;  /* 0x000000000000781c */ /* 0x000fda0003f0f038 */
[----:B------:R-:W2:Y:S04]  /*04c0*/  @P0 LDG.E R4, [R8.64+0x4] ;  /* 0x0000041208040981 */ /* 0x000ea8000c1e1900 */
[----:B------:R-:W3:Y:S01]  /*04d0*/  @!P0 LDG.E R5, [R8.64] ;  /* 0x0000001208058981 */ /* 0x000ee2000c1e1900 */
[----:B--2---:R-:W1:Y:S02]  /*04e0*/  @P0 R2UR UR6, R4 ;  /* 0x00000000040603c2 */ /* 0x004e6400000e0000 */
[----:B-1----:R-:W-:-:S11]  /*04f0*/  @UP3 UIADD3 UR6, UR6, -UR22, URZ ;  /* 0x8000001606063290 */ /* 0x002fd6000fffe03f */
[----:B---3--:R1:W2:Y:S02]  /*0500*/  @!P0 R2UR UR6, R5 ;  /* 0x00000000050683c2 */ /* 0x0082a400000e0000 */
[----:B-12---:R-:W-:Y:S05]  /*0510*/  BRA `(.L_x_1562) ;  /* 0x0000001000007947 */ /* 0x006fea0003800000 */
.L_x_1561:
[----:B------:R-:W-:Y:S02]  /*0520*/  ULDC UR6, c[0x0][0x218] ;  /* 0x0000860000067ab9 */ /* 0x000fe40000000800 */
.L_x_1562:
        /* <DEDUP_REMOVED lines=29> */
[----:B------:R-:W-:Y:S01]  /*0700*/  UISETP.NE.AND UP0, UPT, UR22, -0x1, UPT ;  /* 0xffffffff1600788c */ /* 0x000fe2000bf05270 */
[----:B------:R-:W-:Y:S01]  /*0710*/  SHF.R.S32.HI R4, RZ, 0x1f, R72 ;  /* 0x0000001fff047819 */ /* 0x000fe20000011448 */
        /* <DEDUP_REMOVED lines=11> */
[----:B------:R-:W-:Y:S02]  /*07d0*/  USHF.R.S32.HI UR6, URZ, 0x5, UR24 ;  /* 0x000000053f067899 */ /* 0x000fe40008011418 */
[----:B------:R-:W-:Y:S02]  /*07e0*/  @UP0 UIMAD UR23, UR23, UR5, UR29 ;  /* 0x00000005171702a4 */ /* 0x000fe4000f8e021d */
[----:B------:R-:W-:Y:S02]  /*07f0*/  ULDC UR24, c[0x0][0x1c0] ;  /* 0x0000700000187ab9 */ /* 0x000fe40000000800 */
[----:B------:R-:W-:-:S02]  /*0800*/  UIMAD UR24, UR11, UR24, UR10 ;  /* 0x000000180b1872a4 */ /* 0x000fc4000f8e020a */
[----:B------:R-:W-:Y:S02]  /*0810*/  ULDC UR5, c[0x0][0x224] ;  /* 0x0000890000057ab9 */ /* 0x000fe40000000800 */
[----:B------:R-:W-:Y:S02]  /*0820*/  UIMAD UR5, UR24, UR5, UR13 ;  /* 0x00000005180572a4 */ /* 0x000fe4000f8e020d */
[----:B------:R-:W-:Y:S02]  /*0830*/  @!UP1 UIMAD UR4, UR11, UR7, UR25 ;  /* 0x000000070b0492a4 */ /* 0x000fe4000f8e0219 */
[----:B------:R-:W-:Y:S02]  /*0840*/  USHF.L.U32 UR24, UR24, 0x5, URZ ;  /* 0x0000000518187899 */ /* 0x000fe4000800063f */
[----:B------:R-:W-:Y:S02]  /*0850*/  ULDC UR7, c[0x0][0x228] ;  /* 0x00008a0000077ab9 */ /* 0x000fe40000000800 */
[----:B------:R-:W-:-:S02]  /*0860*/  UIMAD UR7, UR5, UR7, URZ ;  /* 0x00000007050772a4 */ /* 0x000fc4000f8e023f */
[----:B------:R-:W-:Y:S01]  /*0870*/  USHF.R.S32.HI UR5, URZ, 0x1f, UR24 ;  /* 0x0000001f3f057899 */ /* 0x000fe20008011418 */
[----:B------:R-:W-:Y:S01]  /*0880*/  IADD3 R189, P2, P1, R2, UR24, R72 ;  /* 0x0000001802bd7c10 */ /* 0x000fe2000f95e048 */
[----:B------:R-:W-:Y:S02]  /*0890*/  @!UP1 UIADD3 UR17, UR31, UR4, URZ ;  /* 0x000000041f119290 */ /* 0x000fe4000fffe03f */
[----:B------:R-:W-:Y:S02]  /*08a0*/  @UP1 UMOV UR24, UR26 ;  /* 0x0000001a00181c82 */ /* 0x000fe40008000000 */
[----:B------:R-:W-:Y:S01]  /*08b0*/  IADD3.X R4, R3, UR5, R4, P2, P1 ;  /* 0x0000000503047c10 */ /* 0x000fe200097e2404 */
[----:B------:R-:W-:Y:S01]  /*08c0*/  @!UP1 UMOV UR24, UR30 ;  /* 0x0000001e00189c82 */ /* 0x000fe20008000000 */
[----:B------:R-:W-:Y:S05]  /*08d0*/  @P0 BRA `(.L_x_1564) ;  /* 0x000000c000000947 */ /* 0x000fea0003800000 */
[----:B-1----:R-:W-:Y:S02]  /*08e0*/  USHF.R.S32.HI UR25, URZ, 0x1f, UR15 ;  /* 0x0000001f3f197899 */ /* 0x002fe4000801140f */
[----:B------:R-:W-:-:S02]  /*08f0*/  ULDC.64 UR4, c[0x0][0x198] ;  /* 0x0000660000047ab9 */ /* 0x000fc40000000a00 */
[----:B------:R-:W-:Y:S02]  /*0900*/  UIMAD UR25, UR25, UR4, URZ ;  /* 0x00000004191972a4 */ /* 0x000fe4000f8e023f */
[----:B------:R-:W-:Y:S02]  /*0910*/  UIMAD.WIDE.U32 UR26, UR15, UR4, URZ ;  /* 0x000000040f1a72a5 */ /* 0x000fe4000f8e003f */
[----:B------:R-:W-:Y:S02]  /*0920*/  UIMAD UR25, UR15, UR5, UR25 ;  /* 0x000000050f1972a4 */ /* 0x000fe4000f8e0219 */
[----:B------:R-:W-:Y:S02]  /*0930*/  USHF.R.S32.HI UR23, URZ, 0x1f, UR11 ;  /* 0x0000001f3f177899 */ /* 0x000fe4000801140b */
[----:B------:R-:W-:Y:S02]  /*0940*/  ULDC.64 UR4, c[0x0][0x180] ;  /* 0x0000600000047ab9 */ /* 0x000fe40000000a00 */
[----:B------:R-:W-:-:S02]  /*0950*/  UIADD3 UR27, UR27, UR25, URZ ;  /* 0x000000191b1b7290 */ /* 0x000fc4000fffe03f */
[----:B------:R-:W-:Y:S02]  /*0960*/  UIMAD UR23, UR23, UR4, URZ ;  /* 0x00000004171772a4 */ /* 0x000fe4000f8e023f */
[----:B------:R-:W-:Y:S02]  /*0970*/  UIMAD.WIDE.U32 UR28, UR11, UR4, UR26 ;  /* 0x000000040b1c72a5 */ /* 0x000fe4000f8e001a */
[----:B------:R-:W-:-:S04]  /*0980*/  UIMAD UR23, UR11, UR5, UR23 ;  /* 0x000000050b1772a4 */ /* 0x000fc8000f8e0217 */
[----:B------:R-:W-:Y:S02]  /*0990*/  UIADD3 UR23, UR29, UR23, URZ ;  /* 0x000000171d177290 */ /* 0x000fe4000fffe03f */
.L_x_1564:
        /* <DEDUP_REMOVED lines=47> */
.L_x_1565:
[--C-:B------:R-:W-:Y:S01]  /*0c90*/  SHF.R.S32.HI R76, RZ, 0x5, R0.reuse ;  /* 0x00000005ff4c7819 */ /* 0x100fe20000011400 */
[----:B------:R-:W1:Y:S01]  /*0ca0*/  S2R R14, SR_CTAID.Z ;  /* 0x00000000000e7919 */ /* 0x000e620000002700 */
[----:B------:R-:W-:Y:S01]  /*0cb0*/  SHF.R.S32.HI R5, RZ, 0x1f, R0 ;  /* 0x0000001fff057819 */ /* 0x000fe20000011400 */
[----:B------:R-:W-:Y:S01]  /*0cc0*/  UIADD3 UR13, -UR13, UR16, URZ ;  /* 0x000000100d0d7290 */ /* 0x000fe2000fffe13f */
[----:B------:R-:W-:Y:S01]  /*0cd0*/  SHF.R.S32.HI R73, RZ, 0x1f, R72 ;  /* 0x0000001fff497819 */ /* 0x000fe20000011448 */
[----:B------:R-:W-:Y:S01]  /*0ce0*/  IMAD.U32 R19, RZ, RZ, UR12 ;  /* 0x0000000cff137e24 */ /* 0x000fe2000f8e00ff */
[----:B------:R-:W-:Y:S01]  /*0cf0*/  LEA.HI R5, R5, R76, RZ, 0x2 ;  /* 0x0000004c05057211 */ /* 0x000fe200078f10ff */
[----:B------:R-:W-:Y:S01]  /*0d00*/  BSSY B0, `(.L_x_1566) ;  /* 0x000005d000007945 */ /* 0x000fe20003800000 */
[----:B------:R-:W-:-:S02]  /*0d10*/  LEA.HI R73, R73, R72, RZ, 0x2 ;  /* 0x0000004849497211 */ /* 0x000fc400078f10ff */
[----:B------:R-:W-:Y:S02]  /*0d20*/  LOP3.LUT R5, R5, 0xffffffc, RZ, 0xc0, !PT ;  /* 0x0ffffffc05057812 */ /* 0x000fe400078ec0ff */
[-C--:B------:R-:W-:Y:S02]  /*0d30*/  LEA.HI R3, R7, R74.reuse, RZ, 0x3 ;  /* 0x0000004a07037211 */ /* 0x080fe400078f18ff */
[----:B------:R-:W-:Y:S01]  /*0d40*/  SHF.R.S32.HI R0, RZ, 0x2, R73 ;  /* 0x00000002ff007819 */ /* 0x000fe20000011449 */
[----:B------:R-:W-:Y:S01]  /*0d50*/  IMAD.IADD R5, R76, 0x1, -R5 ;  /* 0x000000014c057824 */ /* 0x000fe200078e0a05 */
[----:B------:R-:W-:Y:S02]  /*0d60*/  SHF.R.S32.HI R12, RZ, 0x3, R3 ;  /* 0x00000003ff0c7819 */ /* 0x000fe40000011403 */
[----:B------:R-:W-:Y:S01]  /*0d70*/  LOP3.LUT R3, R3, 0xfffffff8, RZ, 0xc0, !PT ;  /* 0xfffffff803037812 */ /* 0x000fe200078ec0ff */
[----:B------:R-:W-:Y:S01]  /*0d80*/  IMAD R111, R5, 0x10, R0 ;  /* 0x00000010056f7824 */ /* 0x000fe200078e0200 */
[CC--:B------:R-:W-:Y:S01]  /*0d90*/  LEA.HI R10, R7.reuse, R74.reuse, RZ, 0x4 ;  /* 0x0000004a070a7211 */ /* 0x0c0fe200078f20ff */
[----:B------:R-:W-:Y:S01]  /*0da0*/  IMAD.SHL.U32 R6, R12, 0x40, RZ ;  /* 0x000000400c067824 */ /* 0x000fe200078e00ff */
[----:B------:R-:W-:Y:S01]  /*0db0*/  SHF.R.S32.HI R13, RZ, 0x1f, R12 ;  /* 0x0000001fff0d7819 */ /* 0x000fe2000001140c */
[----:B------:R-:W-:Y:S01]  /*0dc0*/  IMAD.IADD R0, R74, 0x1, -R3 ;  /* 0x000000014a007824 */ /* 0x000fe200078e0a03 */
[----:B------:R-:W-:Y:S01]  /*0dd0*/  LOP3.LUT R3, R10, 0xfffffff0, RZ, 0xc0, !PT ;  /* 0xfffffff00a037812 */ /* 0x000fe200078ec0ff */
[----:B------:R2:W-:Y:S01]  /*0de0*/  STL [R1+0x8], R111 ;  /* 0x0000086f01007387 */ /* 0x0005e20000100800 */
[----:B------:R-:W-:Y:S01]  /*0df0*/  LOP3.LUT R6, R6, 0x1c0, RZ, 0xc0, !PT ;  /* 0x000001c006067812 */ /* 0x000fe200078ec0ff */
[----:B------:R-:W-:Y:S01]  /*0e00*/  IMAD.SHL.U32 R80, R0, 0x8, RZ ;  /* 0x0000000800507824 */ /* 0x000fe200078e00ff */
[----:B------:R-:W-:Y:S01]  /*0e10*/  LEA.HI R7, R7, R74, RZ, 0x6 ;  /* 0x0000004a07077211 */ /* 0x000fe200078f30ff */
[----:B------:R-:W-:Y:S01]  /*0e20*/  IMAD.IADD R3, R74, 0x1, -R3 ;  /* 0x000000014a037824 */ /* 0x000fe200078e0a03 */
[----:B------:R-:W-:Y:S01]  /*0e30*/  SHF.R.S32.HI R251, RZ, 0x1f, R2 ;  /* 0x0000001ffffb7819 */ /* 0x000fe20000011402 */
[----:B------:R-:W-:Y:S01]  /*0e40*/  IMAD.WIDE R18, R19, 0x80, R12 ;  /* 0x0000008013127825 */ /* 0x000fe200078e020c */
[----:B------:R-:W-:-:S02]  /*0e50*/  LOP3.LUT R5, R6, 0x38, R80, 0xf8, !PT ;  /* 0x0000003806057812 */ /* 0x000fc400078ef850 */
[----:B------:R-:W-:Y:S01]  /*0e60*/  SHF.R.S32.HI R8, RZ, 0x1f, R3 ;  /* 0x0000001fff087819 */ /* 0x000fe20000011403 */
[----:B------:R-:W-:Y:S01]  /*0e70*/  IMAD.SHL.U32 R7, R7, 0x8, RZ ;  /* 0x0000000807077824 */ /* 0x000fe200078e00ff */
[----:B------:R-:W-:Y:S02]  /*0e80*/  SHF.R.U32.HI R6, RZ, 0x3, R6 ;  /* 0x00000003ff067819 */ /* 0x000fe40000011606 */
[----:B------:R-:W-:Y:S02]  /*0e90*/  LEA.HI R9, R8, R3, RZ, 0x3 ;  /* 0x0000000308097211 */ /* 0x000fe400078f18ff */
[--C-:B------:R-:W-:Y:S02]  /*0ea0*/  SHF.R.S32.HI R81, RZ, 0x1f, R80.reuse ;  /* 0x0000001fff517819 */ /* 0x100fe40000011450 */
[----:B------:R-:W-:Y:S02]  /*0eb0*/  IADD3 R20, P0, R80, UR24, RZ ;  /* 0x0000001850147c10 */ /* 0x000fe4000ff1e0ff */
[----:B------:R-:W-:Y:S01]  /*0ec0*/  LOP3.LUT R6, R5, R6, RZ, 0x3c, !PT ;  /* 0x0000000605067212 */ /* 0x000fe200078e3cff */
[----:B------:R-:W-:Y:S01]  /*0ed0*/  IMAD R5, R13, c[0x0][0x198], RZ ;  /* 0x000066000d057a24 */ /* 0x000fe200078e02ff */
[----:B------:R-:W-:Y:S01]  /*0ee0*/  LOP3.LUT R8, R9, 0xfffffff8, RZ, 0xc0, !PT ;  /* 0xfffffff809087812 */ /* 0x000fe200078ec0ff */
[----:B------:R-:W-:Y:S01]  /*0ef0*/  IMAD.WIDE.U32 R16, R12, c[0x0][0x198], R80 ;  /* 0x000066000c107a25 */ /* 0x000fe200078e0050 */
[----:B------:R-:W-:Y:S01]  /*0f00*/  IADD3.X R21, R81, UR17, RZ, P0, !PT ;  /* 0x0000001151157c10 */ /* 0x000fe200087fe4ff */
[----:B------:R2:W-:Y:S01]  /*0f10*/  STL.64 [R1+0x28], R80 ;  /* 0x0000285001007387 */ /* 0x0005e20000100a00 */
[----:B------:R-:W-:Y:S01]  /*0f20*/  LOP3.LUT R6, R6, 0xfffffe00, R7, 0xf8, !PT ;  /* 0xfffffe0006067812 */ /* 0x000fe200078ef807 */
[----:B------:R-:W-:Y:S01]  /*0f30*/  IMAD.IADD R8, R3, 0x1, -R8 ;  /* 0x0000000103087824 */ /* 0x000fe200078e0a08 */
[----:B------:R-:W-:Y:S01]  /*0f40*/  IADD3 R16, P0, R16, UR28, RZ ;  /* 0x0000001c10107c10 */ /* 0x000fe2000ff1e0ff */
[----:B------:R-:W-:Y:S01]  /*0f50*/  IMAD R5, R12, c[0x0][0x19c], R5 ;  /* 0x000067000c057a24 */ /* 0x000fe200078e0205 */
[----:B------:R-:W-:Y:S01]  /*0f60*/  IADD3 R77, R80, 0x40, RZ ;  /* 0x00000040504d7810 */ /* 0x000fe20007ffe0ff */
[----:B-1----:R-:W-:-:S03]  /*0f70*/  IMAD.WIDE.U32 R14, R14, c[0x0][0x1a8], R20 ;  /* 0x00006a000e0e7a25 */ /* 0x002fc600078e0014 */
[----:B------:R-:W-:Y:S01]  /*0f80*/  IADD3.X R17, R17, UR23, R5, P0, !PT ;  /* 0x0000001711117c10 */ /* 0x000fe200087fe405 */
[----:B------:R-:W-:Y:S02]  /*0f90*/  IMAD R3, R13, c[0x0][0x1a0], RZ ;  /* 0x000068000d037a24 */ /* 0x000fe400078e02ff */
[----:B------:R-:W-:-:S04]  /*0fa0*/  IMAD.WIDE.U32 R20, R12, c[0x0][0x1a0], R80 ;  /* 0x000068000c147a25 */ /* 0x000fc800078e0050 */
[----:B------:R-:W-:Y:S01]  /*0fb0*/  IMAD R3, R12, c[0x0][0x1a4], R3 ;  /* 0x000069000c037a24 */ /* 0x000fe200078e0203 */
[----:B------:R-:W-:Y:S01]  /*0fc0*/  IADD3 R20, P0, R20, UR4, RZ ;  /* 0x0000000414147c10 */ /* 0x000fe2000ff1e0ff */
[----:B------:R-:W-:Y:S01]  /*0fd0*/  IMAD R5, R251, c[0x0][0x1b0], RZ ;  /* 0x00006c00fb057a24 */ /* 0x000fe200078e02ff */
[----:B------:R-:W-:Y:S01]  /*0fe0*/  ULDC.64 UR4, c[0x0][0x1a8] ;  /* 0x00006a0000047ab9 */ /* 0x000fe20000000a00 */
[----:B------:R-:W-:Y:S01]  /*0ff0*/  IMAD.WIDE.U32 R26, R2, c[0x0][0x1b0], R16 ;  /* 0x00006c00021a7a25 */ /* 0x000fe200078e0010 */
[----:B------:R-:W-:Y:S01]  /*1000*/  IADD3.X R21, R21, UR25, R3, P0, !PT ;  /* 0x0000001915157c10 */ /* 0x000fe200087fe403 */
[----:B------:R-:W-:Y:S01]  /*1010*/  UIMAD UR4, UR22, UR4, URZ ;  /* 0x00000004160472a4 */ /* 0x000fe2000f8e023f */
[----:B------:R-:W-:Y:S01]  /*1020*/  R2P PR, R8, 0x6 ;  /* 0x0000000608007804 */ /* 0x000fe20000000000 */
[C---:B------:R-:W-:Y:S01]  /*1030*/  IMAD R3, R2.reuse, c[0x0][0x1b4], R5 ;  /* 0x00006d0002037a24 */ /* 0x040fe200078e0205 */
[----:B------:R2:W-:Y:S01]  /*1040*/  STL.64 [R1+0x18], R26 ;  /* 0x0000181a01007387 */ /* 0x0005e20000100a00 */
[----:B------:R-:W-:Y:S01]  /*1050*/  IMAD.WIDE.U32 R24, R2, c[0x0][0x1b8], R20 ;  /* 0x00006e0002187a25 */ /* 0x000fe200078e0014 */
[----:B------:R-:W-:Y:S01]  /*1060*/  ISETP.GE.AND P0, PT, R12, UR13, PT ;  /* 0x0000000d0c007c0c */ /* 0x000fe2000bf06270 */
[----:B------:R-:W-:-:S02]  /*1070*/  UIMAD UR4, UR10, UR5, UR4 ;  /* 0x000000050a0472a4 */ /* 0x000fc4000f8e0204 */
[----:B------:R-:W-:Y:S01]  /*1080*/  IMAD.SHL.U32 R75, R6, 0x2, RZ ;  /* 0x00000002064b7824 */ /* 0x000fe200078e00ff */
[----:B------:R2:W-:Y:S01]  /*1090*/  STL.64 [R1+0x10], R24 ;  /* 0x0000101801007387 */ /* 0x0005e20000100a00 */
[----:B------:R-:W-:Y:S02]  /*10a0*/  IMAD.IADD R29, R27, 0x1, R3 ;  /* 0x000000011b1d7824 */ /* 0x000fe400078e0203 */
[----:B------:R-:W-:Y:S01]  /*10b0*/  IMAD R251, R251, c[0x0][0x1b8], RZ ;  /* 0x00006e00fbfb7a24 */ /* 0x000fe200078e02ff */
[----:B------:R2:W-:Y:S01]  /*10c0*/  STL [R1+0x4], R77 ;  /* 0x0000044d01007387 */ /* 0x0005e20000100800 */
[----:B------:R-:W-:Y:S01]  /*10d0*/  IMAD.MOV.U32 R5, RZ, RZ, 0x20 ;  /* 0x00000020ff057424 */ /* 0x000fe200078e00ff */
[----:B------:R-:W-:Y:S01]  /*10e0*/  IADD3 R17, R15, UR4, RZ ;  /* 0x000000040f117c10 */ /* 0x000fe2000fffe0ff */
[----:B------:R-:W-:Y:S01]  /*10f0*/  IMAD R251, R2, c[0x0][0x1bc], R251 ;  /* 0x00006f0002fb7a24 */ /* 0x000fe200078e02fb */
[----:B------:R2:W-:Y:S01]  /*1100*/  STL [R1], R75 ;  /* 0x0000004b01007387 */ /* 0x0005e20000100800 */
[----:B------:R-:W-:Y:S01]  /*1110*/  IMAD.MOV.U32 R2, RZ, RZ, 0x10 ;  /* 0x00000010ff027424 */ /* 0x000fe200078e00ff */
[----:B------:R-:W-:Y:S01]  /*1120*/  SEL R5, R5, 0xffffffe0, !P2 ;  /* 0xffffffe005057807 */ /* 0x000fe20005000000 */
[----:B------:R-:W-:Y:S01]  /*1130*/  IMAD.IADD R251, R25, 0x1, R251 ;  /* 0x0000000119fb7824 */ /* 0x000fe200078e02fb */
[----:B------:R2:W-:Y:S02]  /*1140*/  STL [R1+0x24], R29 ;  /* 0x0000241d01007387 */ /* 0x0005e40000100800 */
[----:B------:R-:W-:Y:S01]  /*1150*/  SEL R7, R2, 0xfffffff0, !P1 ;  /* 0xfffffff002077807 */ /* 0x000fe20004800000 */
        /* <DEDUP_REMOVED lines=23> */
.L_x_1567:
[----:B------:R-:W-:Y:S05]  /*12d0*/  BSYNC B0 ;  /* 0x0000000000007941 */ /* 0x000fea0003800000 */
.L_x_1566:
[----:B------:R-:W-:Y:S01]  /*12e0*/  IADD3 R3, R12, 0x10, RZ ;  /* 0x000000100c037810 */ /* 0x000fe20007ffe0ff */
[----:B------:R-:W-:Y:S03]  /*12f0*/  BSSY B0, `(.L_x_1568) ;  /* 0x000001c000007945 */ /* 0x000fe60003800000 */
[----:B------:R-:W-:-:S13]  /*1300*/  ISETP.GE.AND P0, PT, R3, UR13, PT ;  /* 0x0000000d03007c0c */ /* 0x000fda000bf06270 */
[----:B------:R-:W-:Y:S05]  /*1310*/  @P0 BRA `(.L_x_1569) ;  /* 0x0000019000000947 */ /* 0x000fea0003800000 */
[----:B------:R-:W-:Y:S01]  /*1320*/  IADD3 R11, P0, R18, 0x10, RZ ;  /* 0x00000010120b7810 */ /* 0x000fe20007f1e0ff */
[----:B------:R-:W-:Y:S01]  /*1330*/  IMAD.MOV.U32 R20, RZ, RZ, R14 ;  /* 0x000000ffff147224 */ /* 0x000fe200078e000e */
[----:B------:R-:W-:Y:S02]  /*1340*/  ISETP.GE.AND P1, PT, R80, c[0x0][0x220], PT ;  /* 0x0000880050007a0c */ /* 0x000fe40003f26270 */
[----:B------:R-:W-:Y:S01]  /*1350*/  MOV R21, R17 ;  /* 0x0000001100157202 */ /* 0x000fe20000000f00 */
[----:B------:R-:W-:Y:S01]  /*1360*/  IMAD.X R6, RZ, RZ, R19, P0 ;  /* 0x000000ffff067224 */ /* 0x000fe200000e0613 */
[----:B------:R-:W-:-:S03]  /*1370*/  ISETP.GE.AND P0, PT, R77, c[0x0][0x220], PT ;  /* 0x000088004d007a0c */ /* 0x000fc60003f06270 */
[----:B------:R-:W-:Y:S02]  /*1380*/  IMAD R6, R6, c[0x0][0x190], RZ ;  /* 0x0000640006067a24 */ /* 0x000fe400078e02ff */
[----:B------:R-:W-:-:S04]  /*1390*/  IMAD.WIDE.U32 R20, R11, c[0x0][0x190], R20 ;  /* 0x000064000b147a25 */ /* 0x000fc800078e0014 */
[----:B------:R-:W-:Y:S01]  /*13a0*/  IMAD R6, R11, c[0x0][0x194], R6 ;  /* 0x000065000b067a24 */ /* 0x000fe200078e0206 */
[----:B-1----:R-:W-:Y:S01]  /*13b0*/  @!P1 LEA R22, P2, R20, c[0x0][0x160], 0x1 ;  /* 0x0000580014169a11 */ /* 0x002fe200078408ff */
        /* <DEDUP_REMOVED lines=15> */
.L_x_1569:
[----:B------:R-:W-:Y:S05]  /*14b0*/  BSYNC B0 ;  /* 0x0000000000007941 */ /* 0x000fea0003800000 */
.L_x_1568:
        /* <DEDUP_REMOVED lines=29> */
.L_x_1571:
[----:B------:R-:W-:Y:S05]  /*1690*/  BSYNC B0 ;  /* 0x0000000000007941 */ /* 0x000fea0003800000 */
.L_x_1570:
        /* <DEDUP_REMOVED lines=29> */
.L_x_1573:
[----:B------:R-:W-:Y:S05]  /*1870*/  BSYNC B0 ;  /* 0x0000000000007941 */ /* 0x000fea0003800000 */
.L_x_1572:
        /* <DEDUP_REMOVED lines=29> */
.L_x_1575:
[----:B------:R-:W-:Y:S05]  /*1a50*/  BSYNC B0 ;  /* 0x0000000000007941 */ /* 0x000fea0003800000 */
.L_x_1574:
        /* <DEDUP_REMOVED lines=29> */
.L_x_1577:
[----:B------:R-:W-:Y:S05]  /*1c30*/  BSYNC B0 ;  /* 0x0000000000007941 */ /* 0x000fea0003800000 */
.L_x_1576:
        /* <DEDUP_REMOVED lines=29> */
.L_x_1579:
[----:B------:R-:W-:Y:S05]  /*1e10*/  BSYNC B0 ;  /* 0x0000000000007941 */ /* 0x000fea0003800000 */
.L_x_1578:
        /* <DEDUP_REMOVED lines=32> */
.L_x_1581:
[----:B------:R-:W-:Y:S05]  /*2020*/  BSYNC B0 ;  /* 0x0000000000007941 */ /* 0x000fea0003800000 */
.L_x_1580:
        /* <DEDUP_REMOVED lines=11> */
[----:B---3--:R-:W-:Y:S01]  /*20e0*/  IMAD.WIDE.U32 R16, R6, UR16, R78 ;  /* 0x0000001006107c25 */ /* 0x008fe2000f8e004e */
        /* <DEDUP_REMOVED lines=20> */
.L_x_1583:
[----:B------:R-:W-:Y:S05]  /*2230*/  BSYNC B0 ;  /* 0x0000000000007941 */ /* 0x000fea0003800000 */
.L_x_1582:
        /* <DEDUP_REMOVED lines=25> */
.L_x_1585:
[----:B------:R-:W-:Y:S05]  /*23d0*/  BSYNC B0 ;  /* 0x0000000000007941 */ /* 0x000fea0003800000 */
.L_x_1584:
        /* <DEDUP_REMOVED lines=35> */
.L_x_1587:
[----:B------:R-:W-:Y:S05]  /*2610*/  BSYNC B0 ;  /* 0x0000000000007941 */ /* 0x000fea0003800000 */
.L_x_1586:
        /* <DEDUP_REMOVED lines=26> */
.L_x_1589:
[----:B------:R-:W-:Y:S05]  /*27c0*/  BSYNC B0 ;  /* 0x0000000000007941 */ /* 0x000fea0003800000 */
.L_x_1588:
[----:B------:R-:W-:Y:S01]  /*27d0*/  SHF.R.S32.HI R217, RZ, 0x4, R10 ;  /* 0x00000004ffd97819 */ /* 0x000fe2000001140a */
[C---:B-1----:R-:W-:Y:S01]  /*27e0*/  IMAD.SHL.U32 R2, R0.reuse, 0x40, RZ ;  /* 0x0000004000027824 */ /* 0x042fe200078e00ff */
[----:B------:R-:W-:Y:S01]  /*27f0*/  R2P PR, R0, 0x6 ;  /* 0x0000000600007804 */ /* 0x000fe20000000000 */
[----:B------:R-:W-:Y:S01]  /*2800*/  IMAD.SHL.U32 R8, R8, 0x40, RZ ;  /* 0x0000004008087824 */ /* 0x000fe200078e00ff */
[----:B------:R-:W-:Y:S01]  /*2810*/  LEA.HI R10, R10, R217, RZ, 0x1 ;  /* 0x000000d90a0a7211 */ /* 0x000fe200078f08ff */
[----:B------:R-:W-:Y:S01]  /*2820*/  IMAD.SHL.U32 R3, R9, 0x40, RZ ;  /* 0x0000004009037824 */ /* 0x000fe200078e00ff */
[----:B------:R-:W-:Y:S01]  /*2830*/  LOP3.LUT R9, R2, 0x1c0, RZ, 0xc0, !PT ;  /* 0x000001c002097812 */ /* 0x000fe200078ec0ff */
[----:B------:R-:W-:Y:S01]  /*2840*/  IMAD.SHL.U32 R12, R12, 0x8, RZ ;  /* 0x000000080c0c7824 */ /* 0x000fe200078e00ff */
[----:B------:R-:W-:Y:S01]  /*2850*/  LOP3.LUT R10, R10, 0xfffffffe, RZ, 0xc0, !PT ;  /* 0xfffffffe0a0a7812 */ /* 0x000fe200078ec0ff */
[----:B------:R-:W0:Y:S01]  /*2860*/  LDGDEPBAR ;  /* 0x00000000000079af */ /* 0x000e220000000000 */
[----:B------:R-:W-:Y:S01]  /*2870*/  LOP3.LUT R11, R8, 0x1c0, RZ, 0xc0, !PT ;  /* 0x000001c0080b7812 */ /* 0x000fe200078ec0ff */
[----:B------:R-:W-:Y:S01]  /*2880*/  UISETP.GE.AND UP0, UPT, UR14, 0x21, UPT ;  /* 0x000000210e00788c */ /* 0x000fe2000bf06270 */
[----:B------:R-:W-:Y:S01]  /*2890*/  LOP3.LUT R12, R9, 0x8, R12, 0xf8, !PT ;  /* 0x00000008090c7812 */ /* 0x000fe200078ef80c */
[----:B------:R-:W-:Y:S01]  /*28a0*/  IMAD.IADD R217, R217, 0x1, -R10 ;  /* 0x00000001d9d97824 */ /* 0x000fe200078e0a0a */
[----:B------:R-:W-:-:S02]  /*28b0*/  LOP3.LUT R3, R3, 0xfffffe00, RZ, 0xc0, !PT ;  /* 0xfffffe0003037812 */ /* 0x000fc400078ec0ff */
[----:B------:R-:W-:Y:S01]  /*28c0*/  SHF.R.U32.HI R9, RZ, 0x3, R9 ;  /* 0x00000003ff097819 */ /* 0x000fe20000011609 */
[----:B------:R-:W-:Y:S01]  /*28d0*/  IMAD.SHL.U32 R2, R217, 0x8, RZ ;  /* 0x00000008d9027824 */ /* 0x000fe200078e00ff */
[----:B------:R-:W-:Y:S02]  /*28e0*/  PLOP3.LUT P0, PT, PT, PT, UP0, 0x80, 0x0 ;  /* 0x000000000000781c */ /* 0x000fe40003f0f008 */
[----:B------:R-:W-:Y:S01]  /*28f0*/  LOP3.LUT R12, R12, R9, RZ, 0x3c, !PT ;  /* 0x000000090c0c7212 */ /* 0x000fe200078e3cff */
[----:B------:R-:W-:Y:S01]  /*2900*/  IMAD R9, R76, 0x400, R3 ;  /* 0x000004004c097824 */ /* 0x000fe200078e0203 */
[----:B------:R-:W-:Y:S02]  /*2910*/  LOP3.LUT R2, R11, 0x8, R2, 0xf8, !PT ;  /* 0x000000080b027812 */ /* 0x000fe400078ef802 */
[----:B------:R-:W-:Y:S01]  /*2920*/  SHF.R.U32.HI R11, RZ, 0x3, R11 ;  /* 0x00000003ff0b7819 */ /* 0x000fe2000001160b */
[----:B------:R-:W-:-:S03]  /*2930*/  IMAD R217, R217, 0x200, R12 ;  /* 0x00000200d9d97824 */ /* 0x000fc600078e020c */
[----:B------:R-:W-:Y:S01]  /*2940*/  LOP3.LUT R2, R2, R11, RZ, 0x3c, !PT ;  /* 0x0000000b02027212 */ /* 0x000fe200078e3cff */
[----:B------:R-:W-:-:S04]  /*2950*/  IMAD.SHL.U32 R217, R217, 0x2, RZ ;  /* 0x00000002d9d97824 */ /* 0x000fc800078e00ff */
[----:B------:R-:W-:Y:S01]  /*2960*/  IMAD.IADD R218, R2, 0x1, R9 ;  /* 0x0000000102da7824 */ /* 0x000fe200078e0209 */
[----:B------:R-:W-:Y:S01]  /*2970*/  LDSM.16.M88.4 R20, [R217+0x8000] ;  /* 0x00800000d914783b */ /* 0x000fe20000000200 */
[C---:B------:R-:W-:Y:S02]  /*2980*/  IADD3 R0, R217.reuse, 0x8000, RZ ;  /* 0x00008000d9007810 */ /* 0x040fe40007ffe0ff */
[----:B------:R-:W-:Y:S01]  /*2990*/  IMAD.SHL.U32 R218, R218, 0x2, RZ ;  /* 0x00000002dada7824 */ /* 0x000fe200078e00ff */
[----:B------:R-:W-:Y:S01]  /*29a0*/  LDSM.16.M88.4 R36, [R217+0x8800] ;  /* 0x00880000d924783b */ /* 0x000fe20000000200 */
[----:B------:R-:W-:Y:S02]  /*29b0*/  IADD3 R215, R217, 0x8020, RZ ;  /* 0x00008020d9d77810 */ /* 0x000fe40007ffe0ff */
[----:B------:R-:W-:Y:S01]  /*29c0*/  @P1 IADD3 R215, R0, -0x20, RZ ;  /* 0xffffffe000d71810 */ /* 0x000fe20007ffe0ff */
[----:B------:R-:W1:Y:S01]  /*29d0*/  LDSM.16.M88.4 R68, [R218] ;  /* 0x00000000da44783b */ /* 0x000e620000000200 */
[----:B------:R-:W-:-:S02]  /*29e0*/  IMAD R216, R7, 0x2, R218 ;  /* 0x0000000207d87824 */ /* 0x000fc400078e02da */
[----:B------:R-:W-:Y:S01]  /*29f0*/  IMAD.MOV.U32 R0, RZ, RZ, 0x40 ;  /* 0x00000040ff007424 */ /* 0x000fe200078e00ff */
[----:B------:R-:W5:Y:S01]  /*2a00*/  LDSM.16.M88.4 R8, [R218+0x2000] ;  /* 0x00200000da08783b */ /* 0x000f620000000200 */
[----:B------:R-:W-:Y:S01]  /*2a10*/  IMAD R214, R5, 0x2, R218 ;  /* 0x0000000205d67824 */ /* 0x000fe200078e02da */
[----:B------:R-:W-:Y:S01]  /*2a20*/  IADD3 R207, R215, 0x800, RZ ;  /* 0x00000800d7cf7810 */ /* 0x000fe20007ffe0ff */
[----:B------:R-:W-:Y:S01]  /*2a30*/  IMAD R213, R5, 0x2, R216 ;  /* 0x0000000205d57824 */ /* 0x000fe200078e02d8 */
[----:B------:R-:W-:Y:S01]  /*2a40*/  LDSM.16.M88.4 R60, [R215] ;  /* 0x00000000d73c783b */ /* 0x000fe20000000200 */
[----:B------:R-:W-:Y:S02]  /*2a50*/  SEL R0, R0, 0xffffffc0, !P2 ;  /* 0xffffffc000007807 */ /* 0x000fe40005000000 */
[C---:B------:R-:W-:Y:S01]  /*2a60*/  IADD3 R205, R215.reuse, 0x1000, RZ ;  /* 0x00001000d7cd7810 */ /* 0x040fe20007ffe0ff */
[----:B------:R-:W2:Y:S01]  /*2a70*/  LDSM.16.M88.4 R64, [R216+0x2000] ;  /* 0x00200000d840783b */ /* 0x000ea20000000200 */
[----:B------:R-:W-:Y:S01]  /*2a80*/  IADD3 R204, R215, 0x1800, RZ ;  /* 0x00001800d7cc7810 */ /* 0x000fe20007ffe0ff */
[----:B------:R-:W-:-:S02]  /*2a90*/  IMAD.IADD R211, R217, 0x1, R0 ;  /* 0x00000001d9d37824 */ /* 0x000fc400078e0200 */
[----:B------:R-:W3:Y:S01]  /*2aa0*/  LDSM.16.M88.4 R56, [R215+0x800] ;  /* 0x00080000d738783b */ /* 0x000ee20000000200 */
[----:B------:R-:W-:-:S03]  /*2ab0*/  IMAD.IADD R206, R0, 0x1, R215 ;  /* 0x0000000100ce7824 */ /* 0x000fc600078e02d7 */
[----:B------:R-:W4:Y:S04]  /*2ac0*/  LDSM.16.M88.4 R52, [R216] ;  /* 0x00000000d834783b */ /* 0x000f280000000200 */
[----:B------:R-:W-:Y:S04]  /*2ad0*/  LDSM.16.M88.4 R40, [R211+0x8000] ;  /* 0x00800000d328783b */ /* 0x000fe80000000200 */
[----:B------:R-:W2:Y:S04]  /*2ae0*/  LDSM.16.M88.4 R44, [R214+0x2000] ;  /* 0x00200000d62c783b */ /* 0x000ea80000000200 */
[----:B------:R-:W-:Y:S01]  /*2af0*/  LDSM.16.M88.4 R48, [R214] ;  /* 0x00000000d630783b */ /* 0x000fe20000000200 */
[-C--:B-1----:R-:W-:Y:S08]  /*2b00*/  HMMA.16816.F32 R32, R68, R20.reuse, RZ ;  /* 0x000000144420723c */ /* 0x082ff000000018ff */
[C---:B--2--5:R-:W-:Y:S08]  /*2b10*/  HMMA.16816.F32 R28, R8.reuse, R20, RZ ;  /* 0x00000014081c723c */ /* 0x064ff000000018ff */
[-C--:B------:R-:W-:Y:S08]  /*2b20*/  HMMA.16816.F32 R24, R8, R22.reuse, RZ ;  /* 0x000000160818723c */ /* 0x080ff000000018ff */
[----:B------:R-:W-:Y:S08]  /*2b30*/  HMMA.16816.F32 R20, R68, R22, RZ ;  /* 0x000000164414723c */ /* 0x000ff000000018ff */
[-C--:B------:R-:W-:Y:S08]  /*2b40*/  HMMA.16816.F32 R12, R8, R36.reuse, RZ ;  /* 0x00000024080c723c */ /* 0x080ff000000018ff */
[----:B------:R-:W-:Y:S08]  /*2b50*/  HMMA.16816.F32 R16, R68, R36, RZ ;  /* 0x000000244410723c */ /* 0x000ff000000018ff */
[-C--:B------:R-:W-:Y:S08]  /*2b60*/  HMMA.16816.F32 R8, R8, R38.reuse, RZ ;  /* 0x000000260808723c */ /* 0x080ff000000018ff */
[----:B------:R-:W-:Y:S01]  /*2b70*/  HMMA.16816.F32 R68, R68, R38, RZ ;  /* 0x000000264444723c */ /* 0x000fe200000018ff */
[----:B------:R-:W1:Y:S07]  /*2b80*/  LDSM.16.M88.4 R36, [R211+0x8800] ;  /* 0x00880000d324783b */ /* 0x000e6e0000000200 */
[C---:B------:R-:W-:Y:S08]  /*2b90*/  HMMA.16816.F32 R28, R64.reuse, R60, R28 ;  /* 0x0000003c401c723c */ /* 0x040ff0000000181c */
[C---:B---3--:R-:W-:Y:S08]  /*2ba0*/  HMMA.16816.F32 R12, R64.reuse, R56, R12 ;  /* 0x00000038400c723c */ /* 0x048ff0000000180c */
[C---:B------:R-:W-:Y:S08]  /*2bb0*/  HMMA.16816.F32 R24, R64.reuse, R62, R24 ;  /* 0x0000003e4018723c */ /* 0x040ff00000001818 */
[----:B------:R-:W-:Y:S01]  /*2bc0*/  HMMA.16816.F32 R8, R64, R58, R8 ;  /* 0x0000003a4008723c */ /* 0x000fe20000001808 */
[----:B------:R-:W-:Y:S07]  /*2bd0*/  LDSM.16.M88.4 R64, [R213] ;  /* 0x00000000d540783b */ /* 0x000fee0000000200 */
[C---:B----4-:R-:W-:Y:S08]  /*2be0*/  HMMA.16816.F32 R32, R52.reuse, R60, R32 ;  /* 0x0000003c3420723c */ /* 0x050ff00000001820 */
[C---:B------:R-:W-:Y:S08]  /*2bf0*/  HMMA.16816.F32 R16, R52.reuse, R56, R16 ;  /* 0x000000383410723c */ /* 0x040ff00000001810 */
[C---:B------:R-:W-:Y:S01]  /*2c00*/  HMMA.16816.F32 R20, R52.reuse, R62, R20 ;  /* 0x0000003e3414723c */ /* 0x040fe20000001814 */
[----:B------:R-:W-:Y:S07]  /*2c10*/  LDSM.16.M88.4 R60, [R213+0x2000] ;  /* 0x00200000d53c783b */ /* 0x000fee0000000200 */
[----:B------:R-:W-:Y:S01]  /*2c20*/  HMMA.16816.F32 R68, R52, R58, R68 ;  /* 0x0000003a3444723c */ /* 0x000fe20000001844 */
[----:B------:R-:W2:Y:S04]  /*2c30*/  LDSM.16.M88.4 R56, [R206] ;  /* 0x00000000ce38783b */ /* 0x000ea80000000200 */
[----:B------:R-:W3:Y:S03]  /*2c40*/  LDSM.16.M88.4 R52, [R206+0x800] ;  /* 0x00080000ce34783b */ /* 0x000ee60000000200 */
[C---:B------:R-:W-:Y:S08]  /*2c50*/  HMMA.16816.F32 R28, R44.reuse, R40, R28 ;  /* 0x000000282c1c723c */ /* 0x040ff0000000181c */
[C---:B-1----:R-:W-:Y:S08]  /*2c60*/  HMMA.16816.F32 R12, R44.reuse, R36, R12 ;  /* 0x000000242c0c723c */ /* 0x042ff0000000180c */
        /* <DEDUP_REMOVED lines=8> */
[----:B------:R-:W4:Y:S04]  /*2cf0*/  LDSM.16.M88.4 R36, [R217+0x9800] ;  /* 0x00980000d924783b */ /* 0x000f280000000200 */
[----:B------:R-:W5:Y:S03]  /*2d00*/  LDSM.16.M88.4 R48, [R218+0x4000] ;  /* 0x00400000da30783b */ /* 0x000f660000000200 */
[C---:B--2---:R-:W-:Y:S08]  /*2d10*/  HMMA.16816.F32 R28, R60.reuse, R56, R28 ;  /* 0x000000383c1c723c */ /* 0x044ff0000000181c */
[C---:B------:R-:W-:Y:S08]  /*2d20*/  HMMA.16816.F32 R24, R60.reuse, R58, R24 ;  /* 0x0000003a3c18723c */ /* 0x040ff00000001818 */
[C---:B---3--:R-:W-:Y:S08]  /*2d30*/  HMMA.16816.F32 R12, R60.reuse, R52, R12 ;  /* 0x000000343c0c723c */ /* 0x048ff0000000180c */
[----:B------:R-:W-:Y:S01]  /*2d40*/  HMMA.16816.F32 R8, R60, R54, R8 ;  /* 0x000000363c08723c */ /* 0x000fe20000001808 */
[----:B------:R-:W-:Y:S07]  /*2d50*/  LDSM.16.M88.4 R60, [R216+0x6000] ;  /* 0x00600000d83c783b */ /* 0x000fee0000000200 */
[C---:B------:R-:W-:Y:S08]  /*2d60*/  HMMA.16816.F32 R32, R64.reuse, R56, R32 ;  /* 0x000000384020723c */ /* 0x040ff00000001820 */
[C---:B------:R-:W-:Y:S01]  /*2d70*/  HMMA.16816.F32 R20, R64.reuse, R58, R20 ;  /* 0x0000003a4014723c */ /* 0x040fe20000001814 */
[----:B------:R-:W2:Y:S07]  /*2d80*/  LDSM.16.M88.4 R56, [R215+0x1000] ;  /* 0x00100000d738783b */ /* 0x000eae0000000200 */
[C---:B------:R-:W-:Y:S08]  /*2d90*/  HMMA.16816.F32 R16, R64.reuse, R52, R16 ;  /* 0x000000344010723c */ /* 0x040ff00000001810 */
[----:B------:R-:W-:Y:S01]  /*2da0*/  HMMA.16816.F32 R68, R64, R54, R68 ;  /* 0x000000364044723c */ /* 0x000fe20000001844 */
[----:B------:R-:W3:Y:S04]  /*2db0*/  LDSM.16.M88.4 R52, [R215+0x1800] ;  /* 0x00180000d734783b */ /* 0x000ee80000000200 */
[----:B------:R-:W2:Y:S03]  /*2dc0*/  LDSM.16.M88.4 R64, [R216+0x4000] ;  /* 0x00400000d840783b */ /* 0x000ea60000000200 */
[C---:B-1----:R-:W-:Y:S08]  /*2dd0*/  HMMA.16816.F32 R28, R44.reuse, R40, R28 ;  /* 0x000000282c1c723c */ /* 0x042ff0000000181c */
[C---:B------:R-:W-:Y:S08]  /*2de0*/  HMMA.16816.F32 R24, R44.reuse, R42, R24 ;  /* 0x0000002a2c18723c */ /* 0x040ff00000001818 */
[C---:B----4-:R-:W-:Y:S08]  /*2df0*/  HMMA.16816.F32 R12, R44.reuse, R36, R12 ;  /* 0x000000242c0c723c */ /* 0x050ff0000000180c */
[----:B------:R-:W-:Y:S01]  /*2e00*/  HMMA.16816.F32 R8, R44, R38, R8 ;  /* 0x000000262c08723c */ /* 0x000fe20000001808 */
[----:B------:R-:W-:Y:S07]  /*2e10*/  LDSM.16.M88.4 R44, [R214+0x6000] ;  /* 0x00600000d62c783b */ /* 0x000fee0000000200 */
[C---:B-----5:R-:W-:Y:S08]  /*2e20*/  HMMA.16816.F32 R32, R48.reuse, R40, R32 ;  /* 0x000000283020723c */ /* 0x060ff00000001820 */
        /* <DEDUP_REMOVED lines=17> */
[----:B------:R-:W2:Y:S01]  /*2f40*/  LDSM.16.M88.4 R64, [R213+0x4000] ;  /* 0x00400000d540783b */ /* 0x000ea20000000200 */
[----:B------:R-:W-:-:S04]  /*2f50*/  DEPBAR.LE SB0, 0x0 ;  /* 0x000080000000791a */ /* 0x000fc80000000000 */
[C---:B-1----:R-:W-:Y:S08]  /*2f60*/  HMMA.16816.F32 R28, R44.reuse, R40, R28 ;  /* 0x000000282c1c723c */ /* 0x042ff0000000181c */
[C---:B------:R-:W-:Y:S08]  /*2f70*/  HMMA.16816.F32 R24, R44.reuse, R42, R24 ;  /* 0x0000002a2c18723c */ /* 0x040ff00000001818 */
[C---:B----4-:R-:W-:Y:S08]  /*2f80*/  HMMA.16816.F32 R12, R44.reuse, R36, R12 ;  /* 0x000000242c0c723c */ /* 0x050ff0000000180c */
[----:B------:R-:W-:Y:S08]  /*2f90*/  HMMA.16816.F32 R8, R44, R38, R8 ;  /* 0x000000262c08723c */ /* 0x000ff00000001808 */
[C---:B-----5:R-:W-:Y:S08]  /*2fa0*/  HMMA.16816.F32 R32, R48.reuse, R40, R32 ;  /* 0x000000283020723c */ /* 0x060ff00000001820 */
[C---:B------:R-:W-:Y:S08]  /*2fb0*/  HMMA.16816.F32 R20, R48.reuse, R42, R20 ;  /* 0x0000002a3014723c */ /* 0x040ff00000001814 */
[C---:B------:R-:W-:Y:S08]  /*2fc0*/  HMMA.16816.F32 R16, R48.reuse, R36, R16 ;  /* 0x000000243010723c */ /* 0x040ff00000001810 */
        /* <DEDUP_REMOVED lines=51> */
.L_x_1592:
[----:B------:R-:W-:Y:S05]  /*3300*/  BSYNC B0 ;  /* 0x0000000000007941 */ /* 0x000fea0003800000 */
.L_x_1591:
[----:B------:R-:W0:Y:S02]  /*3310*/  LDGDEPBAR ;  /* 0x00000000000079af */ /* 0x000e240000000000 */
.L_x_1590:
[----:B--2---:R-:W-:Y:S01]  /*3320*/  IMAD.SHL.U32 R37, R74, 0x2, RZ ;  /* 0x000000024a257824 */ /* 0x004fe200078e00ff */
[----:B------:R-:W-:Y:S01]  /*3330*/  UIADD3 UR5, UR20, -0x61c88647, URZ ;  /* 0x9e3779b914057890 */ /* 0x000fe2000fffe03f */
[----:B-1----:R-:W-:Y:S01]  /*3340*/  IMAD.U32 R38, RZ, RZ, UR16 ;  /* 0x00000010ff267e24 */ /* 0x002fe2000f8e00ff */
[----:B------:R-:W-:Y:S01]  /*3350*/  ULOP3.LUT UR16, UR16, UR21, URZ, 0x3c, !UPT ;  /* 0x0000001510107292 */ /* 0x000fe2000f8e3c3f */
[----:B------:R-:W-:Y:S01]  /*3360*/  IMAD.WIDE.U32 R54, R189, -0x2daee0ad, RZ ;  /* 0xd2511f53bd367825 */ /* 0x000fe200078e00ff */
[----:B------:R-:W-:Y:S01]  /*3370*/  LOP3.LUT R37, R37, 0x6, RZ, 0xc0, !PT ;  /* 0x0000000625257812 */ /* 0x000fe200078ec0ff */
[----:B------:R-:W-:Y:S01]  /*3380*/  UIADD3 UR4, UR21, 0x76cf5d0a, URZ ;  /* 0x76cf5d0a15047890 */ /* 0x000fe2000fffe03f */
[----:B------:R-:W-:Y:S01]  /*3390*/  LOP3.LUT R190, R4, UR20, RZ, 0x3c, !PT ;  /* 0x0000001404be7c12 */ /* 0x000fe2000f8e3cff */
[----:B------:R-:W-:Y:S01]  /*33a0*/  UIADD3 UR11, UR20, 0x3c6ef372, URZ ;  /* 0x3c6ef372140b7890 */ /* 0x000fe2000fffe03f */
[----:B------:R-:W-:Y:S01]  /*33b0*/  LOP3.LUT R73, R73, 0x7ffffffc, RZ, 0xc0, !PT ;  /* 0x7ffffffc49497812 */ /* 0x000fe200078ec0ff */
[----:B------:R-:W-:Y:S01]  /*33c0*/  IMAD R38, R38, 0x20, R37 ;  /* 0x0000002026267824 */ /* 0x000fe200078e0225 */
[----:B------:R-:W-:Y:S01]  /*33d0*/  UIADD3 UR22, UR20, -0x255992d5, URZ ;  /* 0xdaa66d2b14167890 */ /* 0x000fe2000fffe03f */
[----:B------:R-:W-:Y:S01]  /*33e0*/  IMAD.U32 R37, RZ, RZ, UR12 ;  /* 0x0000000cff257e24 */ /* 0x000fe2000f8e00ff */
[----:B------:R-:W-:-:S02]  /*33f0*/  UIADD3 UR17, UR21, 0x32370b8f, URZ ;  /* 0x32370b8f15117890 */ /* 0x000fc4000fffe03f */
[C---:B------:R-:W-:Y:S01]  /*3400*/  IADD3 R0, R38.reuse, 0x1, RZ ;  /* 0x0000000126007810 */ /* 0x040fe20007ffe0ff */
[----:B------:R-:W-:Y:S01]  /*3410*/  IMAD R192, R37, 0x8, R76 ;  /* 0x0000000825c07824 */ /* 0x000fe200078e024c */
[----:B------:R-:W-:Y:S01]  /*3420*/  IADD3 R36, R38, 0x8, RZ ;  /* 0x0000000826247810 */ /* 0x000fe20007ffe0ff */
[----:B------:R-:W-:Y:S01]  /*3430*/  UIADD3 UR15, UR21, -0x126145ec, URZ ;  /* 0xed9eba14150f7890 */ /* 0x000fe2000fffe03f */
[----:B------:R-:W-:Y:S01]  /*3440*/  ISETP.GE.AND P1, PT, R0, UR14, PT ;  /* 0x0000000e00007c0c */ /* 0x000fe2000bf26270 */
[----:B------:R-:W-:Y:S01]  /*3450*/  UIADD3 UR23, UR21, 0x646e171e, URZ ;  /* 0x646e171e15177890 */ /* 0x000fe2000fffe03f */
[C---:B------:R-:W-:Y:S01]  /*3460*/  ISETP.GE.AND P2, PT, R38.reuse, UR14, PT ;  /* 0x0000000e26007c0c */ /* 0x040fe2000bf46270 */
[----:B------:R-:W-:Y:S01]  /*3470*/  UIADD3 UR24, UR20, -0x4ab325aa, URZ ;  /* 0xb54cda5614187890 */ /* 0x000fe2000fffe03f */
[----:B------:R-:W-:Y:S02]  /*3480*/  IADD3 R6, R38, 0x9, RZ ;  /* 0x0000000926067810 */ /* 0x000fe40007ffe0ff */
[----:B------:R-:W-:-:S02]  /*3490*/  ISETP.GE.AND P6, PT, R36, UR14, PT ;  /* 0x0000000e24007c0c */ /* 0x000fc4000bfc6270 */
[----:B------:R-:W-:Y:S02]  /*34a0*/  FSEL R51, R32, -INF , !P2 ;  /* 0xff80000020337808 */ /* 0x000fe40005000000 */
[----:B------:R-:W-:Y:S02]  /*34b0*/  FSEL R50, R33, -INF , !P1 ;  /* 0xff80000021327808 */ /* 0x000fe40004800000 */
[----:B------:R-:W-:Y:S02]  /*34c0*/  ISETP.GE.AND P5, PT, R6, UR14, PT ;  /* 0x0000000e06007c0c */ /* 0x000fe4000bfa6270 */
[----:B------:R-:W-:Y:S02]  /*34d0*/  FSEL R49, R20, -INF , !P6 ;  /* 0xff80000014317808 */ /* 0x000fe40007000000 */
[----:B------:R-:W-:Y:S02]  /*34e0*/  IADD3 R0, R38, 0x10, RZ ;  /* 0x0000001026007810 */ /* 0x000fe40007ffe0ff */
[----:B------:R-:W-:-:S02]  /*34f0*/  FMNMX.FTZ R20, R51, R50, !PT ;  /* 0x0000003233147209 */ /* 0x000fc40007810000 */
[----:B------:R-:W-:Y:S02]  /*3500*/  FSEL R52, R21, -INF , !P5 ;  /* 0xff80000015347808 */ /* 0x000fe40006800000 */
[----:B------:R-:W-:Y:S02]  /*3510*/  ISETP.GE.AND P4, PT, R0, UR14, PT ;  /* 0x0000000e00007c0c */ /* 0x000fe4000bf86270 */
[C---:B------:R-:W-:Y:S02]  /*3520*/  IADD3 R39, R38.reuse, 0x11, RZ ;  /* 0x0000001126277810 */ /* 0x040fe40007ffe0ff */
[----:B------:R-:W-:Y:S02]  /*3530*/  FMNMX.FTZ R21, R49, R20, !PT ;  /* 0x0000001431157209 */ /* 0x000fe40007810000 */
[----:B------:R-:W-:Y:S02]  /*3540*/  IADD3 R37, R38, 0x18, RZ ;  /* 0x0000001826257810 */ /* 0x000fe40007ffe0ff */
[----:B------:R-:W-:-:S02]  /*3550*/  ISETP.GE.AND P3, PT, R39, UR14, PT ;  /* 0x0000000e27007c0c */ /* 0x000fc4000bf66270 */
[----:B------:R-:W-:Y:S02]  /*3560*/  FSEL R48, R16, -INF , !P4 ;  /* 0xff80000010307808 */ /* 0x000fe40006000000 */
[----:B------:R-:W-:Y:S02]  /*3570*/  FMNMX.FTZ R21, R52, R21, !PT ;  /* 0x0000001534157209 */ /* 0x000fe40007810000 */
[----:B------:R-:W-:Y:S02]  /*3580*/  FSEL R6, R30, -INF , !P2 ;  /* 0xff8000001e067808 */ /* 0x000fe40005000000 */
[----:B------:R-:W-:Y:S02]  /*3590*/  FSEL R36, R28, -INF , !P2 ;  /* 0xff8000001c247808 */ /* 0x000fe40005000000 */
[----:B------:R-:W-:Y:S02]  /*35a0*/  FSEL R0, R34, -INF , !P2 ;  /* 0xff80000022007808 */ /* 0x000fe40005000000 */
[----:B------:R-:W-:-:S02]  /*35b0*/  ISETP.GE.AND P2, PT, R37, UR14, PT ;  /* 0x0000000e25007c0c */ /* 0x000fc4000bf46270 */
[----:B------:R-:W-:Y:S02]  /*35c0*/  IADD3 R38, R38, 0x19, RZ ;  /* 0x0000001926267810 */ /* 0x000fe40007ffe0ff */
[----:B------:R-:W-:Y:S02]  /*35d0*/  FSEL R43, R17, -INF , !P3 ;  /* 0xff800000112b7808 */ /* 0x000fe40005800000 */
[----:B------:R-:W-:Y:S02]  /*35e0*/  FMNMX.FTZ R16, R48, R21, !PT ;  /* 0x0000001530107209 */ /* 0x000fe40007810000 */
[----:B------:R-:W-:Y:S02]  /*35f0*/  FSEL R33, R31, -INF , !P1 ;  /* 0xff8000001f217808 */ /* 0x000fe40004800000 */
[----:B------:R-:W-:Y:S02]  /*3600*/  FSEL R37, R29, -INF , !P1 ;  /* 0xff8000001d257808 */ /* 0x000fe40004800000 */
[----:B------:R-:W-:-:S02]  /*3610*/  FSEL R39, R35, -INF , !P1 ;  /* 0xff80000023277808 */ /* 0x000fc40004800000 */
[----:B------:R-:W-:Y:S01]  /*3620*/  ISETP.GE.AND P1, PT, R38, UR14, PT ;  /* 0x0000000e26007c0c */ /* 0x000fe2000bf26270 */
[----:B------:R-:W-:Y:S01]  /*3630*/  UIADD3 UR14, UR21, -0x4498517b, URZ ;  /* 0xbb67ae85150e7890 */ /* 0x000fe2000fffe03f */
[----:B------:R-:W-:Y:S02]  /*3640*/  FSEL R41, R68, -INF , !P2 ;  /* 0xff80000044297808 */ /* 0x000fe40005000000 */
[----:B------:R-:W-:Y:S02]  /*3650*/  FMNMX.FTZ R16, R43, R16, !PT ;  /* 0x000000102b107209 */ /* 0x000fe40007810000 */
[----:B------:R-:W-:Y:S02]  /*3660*/  FSEL R40, R69, -INF , !P1 ;  /* 0xff80000045287808 */ /* 0x000fe40004800000 */
[----:B------:R-:W-:Y:S01]  /*3670*/  FMNMX.FTZ R31, R41, R16, !PT ;  /* 0x00000010291f7209 */ /* 0x000fe20007810000 */
[----:B------:R-:W-:Y:S01]  /*3680*/  IMAD.WIDE.U32 R16, R192, -0x326172a9, RZ ;  /* 0xcd9e8d57c0107825 */ /* 0x000fe200078e00ff */
[----:B------:R-:W-:Y:S01]  /*3690*/  LOP3.LUT R28, R55, UR16, RZ, 0x3c, !PT ;  /* 0x00000010371c7c12 */ /* 0x000fe2000f8e3cff */
[----:B------:R-:W-:Y:S01]  /*36a0*/  UIADD3 UR16, UR20, 0x78dde6e4, URZ ;  /* 0x78dde6e414107890 */ /* 0x000fe2000fffe03f */
[----:B------:R-:W-:-:S02]  /*36b0*/  FMNMX.FTZ R31, R40, R31, !PT ;  /* 0x0000001f281f7209 */ /* 0x000fc40007810000 */
[----:B------:R-:W-:Y:S01]  /*36c0*/  LOP3.LUT R4, R17, R190, RZ, 0x3c, !PT ;  /* 0x000000be11047212 */ /* 0x000fe200078e3cff */
[----:B------:R-:W-:Y:S01]  /*36d0*/  IMAD.WIDE.U32 R28, R28, -0x326172a9, RZ ;  /* 0xcd9e8d571c1c7825 */ /* 0x000fe200078e00ff */
[----:B------:R-:W-:Y:S01]  /*36e0*/  FSEL R245, R15, -INF , !P3 ;  /* 0xff8000000ff57808 */ /* 0x000fe20005800000 */
[----:B------:R-:W1:Y:S01]  /*36f0*/  SHFL.BFLY PT, R164, R31, 0x2, 0x1f ;  /* 0x0c401f001fa47f89 */ /* 0x000e6200000e0000 */
[----:B------:R-:W-:Y:S01]  /*3700*/  FSEL R42, R22, -INF , !P6 ;  /* 0xff800000162a7808 */ /* 0x000fe20007000000 */
[----:B------:R-:W-:Y:S01]  /*3710*/  IMAD.WIDE.U32 R34, R4, -0x2daee0ad, RZ ;  /* 0xd2511f5304227825 */ /* 0x000fe200078e00ff */
[----:B------:R-:W-:Y:S02]  /*3720*/  LOP3.LUT R16, R29, UR5, R16, 0x96, !PT ;  /* 0x000000051d107c12 */ /* 0x000fe4000f8e9610 */
[----:B------:R-:W-:Y:S01]  /*3730*/  FMNMX.FTZ R15, R0, R39, !PT ;  /* 0x00000027000f7209 */ /* 0x000fe20007810000 */
[----:B------:R-:W-:Y:S01]  /*3740*/  IMAD.IADD R4, R3, 0x1, R2 ;  /* 0x0000000103047824 */ /* 0x000fe200078e0202 */
[----:B------:R-:W-:Y:S01]  /*3750*/  FSEL R2, R23, -INF , !P5 ;  /* 0xff80000017027808 */ /* 0x000fe20006800000 */
[----:B------:R-:W-:Y:S01]  /*3760*/  IMAD.WIDE.U32 R16, R16, -0x2daee0ad, RZ ;  /* 0xd2511f5310107825 */ /* 0x000fe200078e00ff */
[----:B------:R-:W-:-:S02]  /*3770*/  FMNMX.FTZ R15, R42, R15, !PT ;  /* 0x0000000f2a0f7209 */ /* 0x000fc40007810000 */
[----:B------:R-:W-:Y:S01]  /*3780*/  IADD3 R191, R192, 0x4, RZ ;  /* 0x00000004c0bf7810 */ /* 0x000fe20007ffe0ff */
[----:B------:R-:W-:Y:S01]  /*3790*/  IMAD.SHL.U32 R212, R4, 0x2, RZ ;  /* 0x0000000204d47824 */ /* 0x000fe200078e00ff */
[----:B------:R-:W-:Y:S02]  /*37a0*/  LOP3.LUT R30, R17, UR4, R34, 0x96, !PT ;  /* 0x00000004111e7c12 */ /* 0x000fe4000f8e9622 */
[----:B------:R-:W-:Y:S01]  /*37b0*/  FSEL R38, R18, -INF , !P4 ;  /* 0xff80000012267808 */ /* 0x000fe20006000000 */
[C---:B------:R-:W-:Y:S01]  /*37c0*/  IMAD.WIDE.U32 R20, R191.reuse, -0x326172a9, RZ ;  /* 0xcd9e8d57bf147825 */ /* 0x040fe200078e00ff */
[----:B------:R-:W-:Y:S01]  /*37d0*/  FMNMX.FTZ R17, R2, R15, !PT ;  /* 0x0000000f02117209 */ /* 0x000fe20007810000 */
[----:B------:R-:W-:Y:S01]  /*37e0*/  LDSM.16.MT88.4 R152, [R212+0xa000] ;  /* 0x00a00000d498783b */ /* 0x000fe20000004200 */
[----:B------:R-:W-:Y:S01]  /*37f0*/  FSEL R32, R26, -INF , !P6 ;  /* 0xff8000001a207808 */ /* 0x000fe20007000000 */
[----:B------:R-:W-:Y:S01]  /*3800*/  IMAD.WIDE.U32 R56, R191, -0x326172a9, RZ ;  /* 0xcd9e8d57bf387825 */ /* 0x000fe200078e00ff */
[----:B------:R-:W-:Y:S01]  /*3810*/  FSEL R26, R19, -INF , !P3 ;  /* 0xff800000131a7808 */ /* 0x000fe20005800000 */
[----:B------:R-:W-:Y:S01]  /*3820*/  LDSM.16.MT88.4 R160, [R212+0xa800] ;  /* 0x00a80000d4a0783b */ /* 0x000fe20000004200 */
[----:B------:R-:W-:Y:S01]  /*3830*/  FMNMX.FTZ R17, R38, R17, !PT ;  /* 0x0000001126117209 */ /* 0x000fe20007810000 */
[----:B------:R-:W-:Y:S01]  /*3840*/  IMAD R210, R7, 0x2, R212 ;  /* 0x0000000207d27824 */ /* 0x000fe200078e02d4 */
[----:B-1----:R-:W-:Y:S01]  /*3850*/  FMNMX.FTZ R164, R31, R164, !PT ;  /* 0x000000a41fa47209 */ /* 0x002fe20007810000 */
[----:B------:R-:W-:Y:S01]  /*3860*/  IMAD.WIDE.U32 R30, R30, -0x326172a9, RZ ;  /* 0xcd9e8d571e1e7825 */ /* 0x000fe200078e00ff */
[----:B------:R-:W-:-:S02]  /*3870*/  FSEL R70, R70, -INF , !P2 ;  /* 0xff80000046467808 */ /* 0x000fc40005000000 */
[----:B------:R-:W-:Y:S01]  /*3880*/  FMNMX.FTZ R17, R26, R17, !PT ;  /* 0x000000111a117209 */ /* 0x000fe20007810000 */
[----:B------:R-:W1:Y:S01]  /*3890*/  SHFL.BFLY PT, R19, R164, 0x1, 0x1f ;  /* 0x0c201f00a4137f89 */ /* 0x000e6200000e0000 */
[-C--:B------:R-:W-:Y:S01]  /*38a0*/  LOP3.LUT R21, R21, R190.reuse, RZ, 0x3c, !PT ;  /* 0x000000be15157212 */ /* 0x080fe200078e3cff */
[----:B------:R-:W-:Y:S01]  /*38b0*/  IMAD R209, R5, 0x2, R212 ;  /* 0x0000000205d17824 */ /* 0x000fe200078e02d4 */
[----:B------:R-:W-:Y:S01]  /*38c0*/  LOP3.LUT R68, R57, R190, RZ, 0x3c, !PT ;  /* 0x000000be39447212 */ /* 0x000fe200078e3cff */
[----:B------:R-:W-:Y:S01]  /*38d0*/  LDSM.16.MT88.4 R176, [R210+0xa000] ;  /* 0x00a00000d2b0783b */ /* 0x000fe20000004200 */
[----:B------:R-:W-:Y:S01]  /*38e0*/  FSEL R58, R71, -INF , !P1 ;  /* 0xff800000473a7808 */ /* 0x000fe20004800000 */
[----:B------:R-:W-:Y:S01]  /*38f0*/  IMAD R208, R5, 0x2, R210 ;  /* 0x0000000205d07824 */ /* 0x000fe200078e02d2 */
[----:B------:R-:W-:Y:S01]  /*3900*/  FMNMX.FTZ R17, R70, R17, !PT ;  /* 0x0000001146117209 */ /* 0x000fe20007810000 */
[----:B------:R-:W-:Y:S01]  /*3910*/  IMAD.WIDE.U32 R68, R68, -0x2daee0ad, RZ ;  /* 0xd2511f5344447825 */ /* 0x000fe200078e00ff */
[----:B------:R-:W-:Y:S01]  /*3920*/  FSEL R250, R14, -INF , !P4 ;  /* 0xff8000000efa7808 */ /* 0x000fe20006000000 */
[----:B------:R-:W-:Y:S01]  /*3930*/  LDSM.16.MT88.4 R172, [R210+0xa800] ;  /* 0x00a80000d2ac783b */ /* 0x000fe20000004200 */
[----:B------:R-:W-:Y:S01]  /*3940*/  FMNMX.FTZ R17, R58, R17, !PT ;  /* 0x000000113a117209 */ /* 0x000fe20007810000 */
[----:B------:R-:W-:Y:S01]  /*3950*/  IMAD.WIDE.U32 R14, R21, -0x2daee0ad, RZ ;  /* 0xd2511f53150e7825 */ /* 0x000fe200078e00ff */
[--C-:B------:R-:W-:Y:S01]  /*3960*/  LOP3.LUT R3, R35, UR14, R54.reuse, 0x96, !PT ;  /* 0x0000000e23037c12 */ /* 0x100fe2000f8e9636 */
[----:B------:R-:W-:Y:S01]  /*3970*/  LDSM.16.MT88.4 R168, [R208+0xa000] ;  /* 0x00a00000d0a8783b */ /* 0x000fe20000004200 */
[----:B------:R-:W-:-:S02]  /*3980*/  LOP3.LUT R22, R69, UR14, R54, 0x96, !PT ;  /* 0x0000000e45167c12 */ /* 0x000fc4000f8e9636 */
[----:B------:R-:W-:Y:S01]  /*3990*/  LOP3.LUT R66, R15, UR14, R54, 0x96, !PT ;  /* 0x0000000e0f427c12 */ /* 0x000fe2000f8e9636 */
[----:B------:R-:W-:Y:S01]  /*39a0*/  IMAD.WIDE.U32 R64, R3, -0x326172a9, RZ ;  /* 0xcd9e8d5703407825 */ /* 0x000fe200078e00ff */
[----:B------:R-:W2:Y:S01]  /*39b0*/  SHFL.BFLY PT, R54, R17, 0x2, 0x1f ;  /* 0x0c401f0011367f89 */ /* 0x000ea200000e0000 */
[----:B------:R-:W-:Y:S01]  /*39c0*/  LOP3.LUT R20, R29, UR5, R20, 0x96, !PT ;  /* 0x000000051d147c12 */ /* 0x000fe2000f8e9614 */
[----:B------:R-:W-:Y:S01]  /*39d0*/  UIADD3 UR14, UR20, 0x1715609d, URZ ;  /* 0x1715609d140e7890 */ /* 0x000fe2000fffe03f */
[----:B------:R-:W-:Y:S01]  /*39e0*/  IMAD.WIDE.U32 R22, R22, -0x326172a9, RZ ;  /* 0xcd9e8d5716167825 */ /* 0x000fe200078e00ff */
[----:B------:R-:W-:Y:S01]  /*39f0*/  LOP3.LUT R3, R65, UR11, R28, 0x96, !PT ;  /* 0x0000000b41037c12 */ /* 0x000fe2000f8e961c */
[----:B------:R-:W-:Y:S01]  /*3a00*/  LDSM.16.MT88.4 R96, [R210+0xb000] ;  /* 0x00b00000d260783b */ /* 0x000fe20000004200 */
[----:B-1----:R-:W-:Y:S01]  /*3a10*/  FMNMX.FTZ R164, R164, R19, !PT ;  /* 0x00000013a4a47209 */ /* 0x002fe20007810000 */
[----:B------:R-:W-:Y:S01]  /*3a20*/  IMAD.WIDE.U32 R74, R20, -0x2daee0ad, RZ ;  /* 0xd2511f53144a7825 */ /* 0x000fe200078e00ff */
[----:B------:R-:W-:Y:S01]  /*3a30*/  LOP3.LUT R20, R31, UR22, R64, 0x96, !PT ;  /* 0x000000161f147c12 */ /* 0x000fe2000f8e9640 */
[----:B------:R-:W-:Y:S01]  /*3a40*/  LDSM.16.MT88.4 R112, [R209+0xb000] ;  /* 0x00b00000d170783b */ /* 0x000fe20000004200 */
[----:B------:R-:W-:Y:S01]  /*3a50*/  FSEL R193, R11, -INF , !P1 ;  /* 0xff8000000bc17808 */ /* 0x000fe20004800000 */
[----:B------:R-:W-:Y:S01]  /*3a60*/  IMAD R66, R66, -0x326172a9, RZ ;  /* 0xcd9e8d5742427824 */ /* 0x000fe200078e02ff */
[----:B------:R-:W-:Y:S01]  /*3a70*/  LOP3.LUT R18, R75, UR4, R14, 0x96, !PT ;  /* 0x000000044b127c12 */ /* 0x000fe2000f8e960e */
[----:B------:R-:W-:Y:S01]  /*3a80*/  IMAD.WIDE.U32 R20, R20, -0x2daee0ad, RZ ;  /* 0xd2511f5314147825 */ /* 0x000fe200078e00ff */
[----:B------:R-:W-:Y:S01]  /*3a90*/  LOP3.LUT R14, R23, UR11, R28, 0x96, !PT ;  /* 0x0000000b170e7c12 */ /* 0x000fe2000f8e961c */
[----:B------:R-:W-:Y:S01]  /*3aa0*/  UIADD3 UR11, UR21, -0x56f99767, URZ ;  /* 0xa9066899150b7890 */ /* 0x000fe2000fffe03f */
[----:B------:R-:W-:Y:S01]  /*3ab0*/  FSEL R194, R9, -INF , !P1 ;  /* 0xff80000009c27808 */ /* 0x000fe20004800000 */
[C---:B------:R-:W-:Y:S01]  /*3ac0*/  FMUL.FTZ R23, R164.reuse, c[0x0][0x23c] ;  /* 0x00008f00a4177a20 */ /* 0x040fe20000410000 */
[----:B------:R-:W-:Y:S01]  /*3ad0*/  FSETP.NEU.FTZ.AND P1, PT, R164, -INF , PT ;  /* 0xff800000a400780b */ /* 0x000fe20003f3d000 */
[----:B------:R-:W-:Y:S01]  /*3ae0*/  IMAD.WIDE.U32 R80, R18, -0x326172a9, RZ ;  /* 0xcd9e8d5712507825 */ /* 0x000fe200078e00ff */
[----:B------:R-:W-:-:S02]  /*3af0*/  LOP3.LUT R53, R31, UR22, R64, 0x96, !PT ;  /* 0x000000161f357c12 */ /* 0x000fc4000f8e9640 */
[----:B------:R-:W-:Y:S01]  /*3b00*/  FSEL R24, R24, -INF , !P6 ;  /* 0xff80000018187808 */ /* 0x000fe20007000000 */
[----:B------:R-:W-:Y:S01]  /*3b10*/  IMAD.WIDE.U32 R64, R3, -0x2daee0ad, RZ ;  /* 0xd2511f5303407825 */ /* 0x000fe200078e00ff */
[----:B------:R-:W-:Y:S02]  /*3b20*/  FMNMX.FTZ R19, R36, R37, !PT ;  /* 0x0000002524137209 */ /* 0x000fe40007810000 */
[----:B------:R-:W-:Y:S01]  /*3b30*/  FSEL R23, R23, RZ, P1 ;  /* 0x000000ff17177208 */ /* 0x000fe20000800000 */
[----:B------:R-:W-:Y:S01]  /*3b40*/  IMAD.WIDE.U32 R14, R14, -0x2daee0ad, RZ ;  /* 0xd2511f530e0e7825 */ /* 0x000fe200078e00ff */
[----:B--2---:R-:W-:Y:S02]  /*3b50*/  FMNMX.FTZ R3, R54, R17, !PT ;  /* 0x0000001136037209 */ /* 0x004fe40007810000 */
[----:B------:R-:W-:Y:S01]  /*3b60*/  FMNMX.FTZ R17, R6, R33, !PT ;  /* 0x0000002106117209 */ /* 0x000fe20007810000 */
[--C-:B------:R-:W-:Y:S01]  /*3b70*/  FFMA.FTZ R31, R49, c[0x0][0x23c], -R23.reuse ;  /* 0x00008f00311f7a23 */ /* 0x100fe20000010817 */
[----:B------:R-:W-:Y:S01]  /*3b80*/  FSEL R25, R25, -INF , !P5 ;  /* 0xff80000019197808 */ /* 0x000fe20006800000 */
[--C-:B------:R-:W-:Y:S01]  /*3b90*/  FFMA.FTZ R228, R48, c[0x0][0x23c], -R23.reuse ;  /* 0x00008f0030e47a23 */ /* 0x100fe20000010817 */
[----:B------:R-:W-:Y:S01]  /*3ba0*/  LOP3.LUT R18, R65, UR17, R16, 0x96, !PT ;  /* 0x0000001141127c12 */ /* 0x000fe2000f8e9610 */
[----:B------:R-:W-:Y:S01]  /*3bb0*/  MUFU.EX2 R137, R31 ;  /* 0x0000001f00897308 */ /* 0x000fe20000000800 */
[----:B------:R-:W-:Y:S01]  /*3bc0*/  FMNMX.FTZ R54, R24, R19, !PT ;  /* 0x0000001318367209 */ /* 0x000fe20007810000 */
[--C-:B------:R-:W-:Y:S01]  /*3bd0*/  FFMA.FTZ R51, R51, c[0x0][0x23c], -R23.reuse ;  /* 0x00008f0033337a23 */ /* 0x100fe20000010817 */
[----:B------:R-:W-:Y:S01]  /*3be0*/  LOP3.LUT R16, R21, UR15, R64, 0x96, !PT ;  /* 0x0000000f15107c12 */ /* 0x000fe2000f8e9640 */
[--C-:B------:R-:W-:Y:S01]  /*3bf0*/  FFMA.FTZ R21, R50, c[0x0][0x23c], -R23.reuse ;  /* 0x00008f0032157a23 */ /* 0x100fe20000010817 */
[----:B------:R-:W-:Y:S01]  /*3c00*/  FSEL R27, R27, -INF , !P5 ;  /* 0xff8000001b1b7808 */ /* 0x000fe20006800000 */
[--C-:B------:R-:W-:Y:S01]  /*3c10*/  FFMA.FTZ R52, R52, c[0x0][0x23c], -R23.reuse ;  /* 0x00008f0034347a23 */ /* 0x100fe20000010817 */
[----:B------:R-:W-:Y:S01]  /*3c20*/  FMNMX.FTZ R50, R32, R17, !PT ;  /* 0x0000001120327209 */ /* 0x000fe20007810000 */
[----:B------:R1:W-:Y:S01]  /*3c30*/  MUFU.EX2 R103, R21 ;  /* 0x0000001500677308 */ /* 0x0003e20000000800 */
[----:B------:R-:W-:Y:S01]  /*3c40*/  FSEL R34, R12, -INF , !P4 ;  /* 0xff8000000c227808 */ /* 0x000fe20006000000 */
[--C-:B------:R-:W-:Y:S01]  /*3c50*/  FFMA.FTZ R225, R43, c[0x0][0x23c], -R23.reuse ;  /* 0x00008f002be17a23 */ /* 0x100fe20000010817 */
[----:B------:R-:W-:Y:S01]  /*3c60*/  FMNMX.FTZ R19, R25, R54, !PT ;  /* 0x0000003619137209 */ /* 0x000fe20007810000 */
[----:B------:R-:W-:Y:S01]  /*3c70*/  FFMA.FTZ R226, R41, c[0x0][0x23c], -R23 ;  /* 0x00008f0029e27a23 */ /* 0x000fe20000010817 */
[----:B------:R-:W-:Y:S01]  /*3c80*/  FMNMX.FTZ R17, R27, R50, !PT ;  /* 0x000000321b117209 */ /* 0x000fe20007810000 */
[----:B------:R-:W2:Y:S01]  /*3c90*/  SHFL.BFLY PT, R54, R3, 0x1, 0x1f ;  /* 0x0c201f0003367f89 */ /* 0x000ea200000e0000 */
[----:B------:R-:W-:Y:S01]  /*3ca0*/  FSEL R35, R13, -INF , !P3 ;  /* 0xff8000000d237808 */ /* 0x000fe20005800000 */
[----:B------:R3:W-:Y:S01]  /*3cb0*/  MUFU.EX2 R104, R51 ;  /* 0x0000003300687308 */ /* 0x0007e20000000800 */
[----:B------:R-:W-:Y:S01]  /*3cc0*/  FMNMX.FTZ R50, R34, R19, !PT ;  /* 0x0000001322327209 */ /* 0x000fe20007810000 */
[----:B------:R-:W-:Y:S01]  /*3cd0*/  IMAD.WIDE.U32 R18, R18, -0x326172a9, RZ ;  /* 0xcd9e8d5712127825 */ /* 0x000fe200078e00ff */
[----:B------:R-:W-:-:S02]  /*3ce0*/  FMNMX.FTZ R64, R250, R17, !PT ;  /* 0x00000011fa407209 */ /* 0x000fc40007810000 */
[----:B------:R-:W-:Y:S01]  /*3cf0*/  FSEL R203, R8, -INF , !P2 ;  /* 0xff80000008cb7808 */ /* 0x000fe20005000000 */
[----:B------:R-:W-:Y:S01]  /*3d00*/  IMAD.WIDE.U32 R16, R16, -0x326172a9, RZ ;  /* 0xcd9e8d5710107825 */ /* 0x000fe200078e00ff */
[----:B------:R-:W-:Y:S01]  /*3d10*/  FMNMX.FTZ R50, R35, R50, !PT ;  /* 0x0000003223327209 */ /* 0x000fe20007810000 */
[----:B------:R-:W4:Y:S01]  /*3d20*/  MUFU.EX2 R108, R52 ;  /* 0x00000034006c7308 */ /* 0x000f220000000800 */
[----:B------:R-:W-:Y:S01]  /*3d30*/  FSEL R248, R10, -INF , !P2 ;  /* 0xff8000000af87808 */ /* 0x000fe20005000000 */
[----:B------:R-:W-:Y:S01]  /*3d40*/  FFMA.FTZ R223, R40, c[0x0][0x23c], -R23 ;  /* 0x00008f0028df7a23 */ /* 0x000fe20000010817 */
[----:B-1----:R-:W-:Y:S01]  /*3d50*/  FMNMX.FTZ R21, R245, R64, !PT ;  /* 0x00000040f5157209 */ /* 0x002fe20007810000 */
[----:B------:R-:W-:Y:S01]  /*3d60*/  IMAD R53, R53, -0x2daee0ad, RZ ;  /* 0xd2511f5335357824 */ /* 0x000fe200078e02ff */
[----:B------:R-:W-:Y:S02]  /*3d70*/  FMNMX.FTZ R49, R203, R50, !PT ;  /* 0x00000032cb317209 */ /* 0x000fe40007810000 */
[----:B------:R-:W-:Y:S01]  /*3d80*/  FMNMX.FTZ R50, R248, R21, !PT ;  /* 0x00000015f8327209 */ /* 0x000fe20007810000 */
[----:B------:R-:W-:Y:S01]  /*3d90*/  MUFU.EX2 R228, R228 ;  /* 0x000000e400e47308 */ /* 0x000fe20000000800 */
[----:B------:R-:W-:-:S02]  /*3da0*/  FMNMX.FTZ R49, R194, R49, !PT ;  /* 0x00000031c2317209 */ /* 0x000fc40007810000 */
[----:B------:R-:W-:Y:S02]  /*3db0*/  FMNMX.FTZ R31, R193, R50, !PT ;  /* 0x00000032c11f7209 */ /* 0x000fe40007810000 */
[----:B------:R-:W-:Y:S01]  /*3dc0*/  LOP3.LUT R66, R81, UR22, R66, 0x96, !PT ;  /* 0x0000001651427c12 */ /* 0x000fe2000f8e9642 */
[----:B------:R-:W1:Y:S01]  /*3dd0*/  SHFL.BFLY PT, R50, R49, 0x2, 0x1f ;  /* 0x0c401f0031327f89 */ /* 0x000e6200000e0000 */
[----:B------:R-:W-:Y:S01]  /*3de0*/  LOP3.LUT R74, R15, UR17, R74, 0x96, !PT ;  /* 0x000000110f4a7c12 */ /* 0x000fe2000f8e964a */
[----:B------:R-:W-:Y:S01]  /*3df0*/  MUFU.EX2 R225, R225 ;  /* 0x000000e100e17308 */ /* 0x000fe20000000800 */
[----:B---3--:R-:W-:Y:S01]  /*3e00*/  LOP3.LUT R51, R19, UR16, R30, 0x96, !PT ;  /* 0x0000001013337c12 */ /* 0x008fe2000f8e961e */
[----:B------:R-:W3:Y:S01]  /*3e10*/  SHFL.BFLY PT, R48, R31, 0x2, 0x1f ;  /* 0x0c401f001f307f89 */ /* 0x000ee200000e0000 */
[----:B------:R-:W-:Y:S01]  /*3e20*/  IMAD.WIDE.U32 R66, R66, -0x2daee0ad, RZ ;  /* 0xd2511f5342427825 */ /* 0x000fe200078e00ff */
[----:B------:R-:W-:Y:S02]  /*3e30*/  LOP3.LUT R21, R17, UR14, R18, 0x96, !PT ;  /* 0x0000000e11157c12 */ /* 0x000fe4000f8e9612 */
[----:B--2---:R-:W-:Y:S01]  /*3e40*/  FMNMX.FTZ R3, R3, R54, !PT ;  /* 0x0000003603037209 */ /* 0x004fe20007810000 */
[----:B------:R-:W-:Y:S01]  /*3e50*/  IMAD.WIDE.U32 R74, R74, -0x326172a9, RZ ;  /* 0xcd9e8d574a4a7825 */ /* 0x000fe200078e00ff */
[----:B------:R-:W-:Y:S01]  /*3e60*/  LOP3.LUT R64, R67, UR15, R14, 0x96, !PT ;  /* 0x0000000f43407c12 */ /* 0x000fe2000f8e960e */
[----:B------:R-:W-:Y:S01]  /*3e70*/  MUFU.EX2 R226, R226 ;  /* 0x000000e200e27308 */ /* 0x000fe20000000800 */
[----:B------:R-:W-:Y:S01]  /*3e80*/  FSETP.NEU.FTZ.AND P1, PT, R3, -INF , PT ;  /* 0xff8000000300780b */ /* 0x000fe20003f3d000 */
[----:B------:R-:W-:Y:S01]  /*3e90*/  IMAD.WIDE.U32 R82, R51, -0x2daee0ad, RZ ;  /* 0xd2511f5333527825 */ /* 0x000fe200078e00ff */
[----:B------:R-:W-:-:S02]  /*3ea0*/  LOP3.LUT R28, R75, UR16, R80, 0x96, !PT ;  /* 0x000000104b1c7c12 */ /* 0x000fc4000f8e9650 */
[----:B----4-:R-:W-:Y:S01]  /*3eb0*/  F2FP.PACK_AB R197, R108, R137 ;  /* 0x000000896cc5723e */ /* 0x010fe200000000ff */
[----:B------:R-:W-:Y:S01]  /*3ec0*/  IMAD.WIDE.U32 R80, R21, -0x2daee0ad, RZ ;  /* 0xd2511f5315507825 */ /* 0x000fe200078e00ff */
[----:B------:R-:W-:Y:S01]  /*3ed0*/  LOP3.LUT R41, R83, UR11, R53, 0x96, !PT ;  /* 0x0000000b53297c12 */ /* 0x000fe2000f8e9635 */
[----:B------:R-:W-:Y:S01]  /*3ee0*/  MUFU.EX2 R223, R223 ;  /* 0x000000df00df7308 */ /* 0x000fe20000000800 */
[----:B------:R-:W-:Y:S01]  /*3ef0*/  PRMT R196, R197, 0x7632, R196 ;  /* 0x00007632c5c47816 */ /* 0x000fe200000000c4 */
[----:B------:R-:W-:Y:S01]  /*3f00*/  IMAD.WIDE.U32 R64, R64, -0x326172a9, RZ ;  /* 0xcd9e8d5740407825 */ /* 0x000fe200078e00ff */
[----:B------:R-:W-:Y:S02]  /*3f10*/  LOP3.LUT R21, R81, UR23, R82, 0x96, !PT ;  /* 0x0000001751157c12 */ /* 0x000fe4000f8e9652 */
[----:B-1----:R-:W-:Y:S01]  /*3f20*/  FMNMX.FTZ R49, R50, R49, !PT ;  /* 0x0000003132317209 */ /* 0x002fe20007810000 */
[----:B------:R-:W-:Y:S01]  /*3f30*/  FMUL.FTZ R23, R3, c[0x0][0x23c] ;  /* 0x00008f0003177a20 */ /* 0x000fe20000410000 */
[----:B------:R-:W-:-:S02]  /*3f40*/  LOP3.LUT R59, R80, 0xffff, RZ, 0xc0, !PT ;  /* 0x0000ffff503b7812 */ /* 0x000fc400078ec0ff */
[----:B------:R-:W-:Y:S01]  /*3f50*/  LOP3.LUT R54, R80, 0xff, RZ, 0xc0, !PT ;  /* 0x000000ff50367812 */ /* 0x000fe200078ec0ff */
[----:B------:R-:W1:Y:S01]  /*3f60*/  SHFL.BFLY PT, R50, R49, 0x1, 0x1f ;  /* 0x0c201f0031327f89 */ /* 0x000e6200000e0000 */
[--C-:B------:R-:W-:Y:S02]  /*3f70*/  SHF.R.U32.HI R55, RZ, 0x10, R80.reuse ;  /* 0x00000010ff377819 */ /* 0x100fe40000011650 */
[----:B------:R-:W-:Y:S01]  /*3f80*/  SHF.R.U32.HI R52, RZ, 0x18, R80 ;  /* 0x00000018ff347819 */ /* 0x000fe20000011650 */
[----:B------:R-:W-:Y:S01]  /*3f90*/  IMAD.WIDE.U32 R80, R28, -0x2daee0ad, RZ ;  /* 0xd2511f531c507825 */ /* 0x000fe200078e00ff */
[----:B------:R-:W-:Y:S02]  /*3fa0*/  LOP3.LUT R43, R65, UR14, R74, 0x96, !PT ;  /* 0x0000000e412b7c12 */ /* 0x000fe4000f8e964a */
[----:B---3--:R-:W-:Y:S02]  /*3fb0*/  FMNMX.FTZ R28, R31, R48, !PT ;  /* 0x000000301f1c7209 */ /* 0x008fe40007810000 */
[----:B------:R-:W-:Y:S01]  /*3fc0*/  FSEL R23, R23, RZ, P1 ;  /* 0x000000ff17177208 */ /* 0x000fe20000800000 */
[----:B------:R-:W-:Y:S01]  /*3fd0*/  IMAD.WIDE.U32 R74, R43, -0x2daee0ad, RZ ;  /* 0xd2511f532b4a7825 */ /* 0x000fe200078e00ff */
[----:B------:R-:W-:Y:S01]  /*3fe0*/  LOP3.LUT R55, R55, 0xff, RZ, 0xc0, !PT ;  /* 0x000000ff37377812 */ /* 0x000fe200078ec0ff */
[----:B------:R-:W2:Y:S01]  /*3ff0*/  SHFL.BFLY PT, R43, R28, 0x1, 0x1f ;  /* 0x0c201f001c2b7f89 */ /* 0x000ea200000e0000 */
[----:B------:R-:W-:Y:S01]  /*4000*/  SHF.R.U32.HI R59, RZ, 0x8, R59 ;  /* 0x00000008ff3b7819 */ /* 0x000fe2000001163b */
[--C-:B------:R-:W-:Y:S01]  /*4010*/  FFMA.FTZ R57, R39, c[0x0][0x23c], -R23.reuse ;  /* 0x00008f0027397a23 */ /* 0x100fe20000010817 */
[----:B------:R-:W-:Y:S01]  /*4020*/  SHF.R.U32.HI R39, RZ, 0x10, R74 ;  /* 0x00000010ff277819 */ /* 0x000fe2000001164a */
[----:B------:R-:W-:Y:S01]  /*4030*/  FFMA.FTZ R51, R0, c[0x0][0x23c], -R23 ;  /* 0x00008f0000337a23 */ /* 0x000fe20000010817 */
[----:B------:R-:W-:Y:S01]  /*4040*/  LOP3.LUT R0, R81, UR11, R66, 0x96, !PT ;  /* 0x0000000b51007c12 */ /* 0x000fe2000f8e9642 */
[----:B------:R3:W-:Y:S01]  /*4050*/  MUFU.EX2 R147, R57 ;  /* 0x0000003900937308 */ /* 0x0007e20000000800 */
[----:B------:R-:W-:Y:S01]  /*4060*/  IMAD.WIDE.U32 R66, R41, -0x326172a9, RZ ;  /* 0xcd9e8d5729427825 */ /* 0x000fe200078e00ff */
[----:B------:R-:W-:-:S02]  /*4070*/  LOP3.LUT R31, R74, 0xffff, RZ, 0xc0, !PT ;  /* 0x0000ffff4a1f7812 */ /* 0x000fc400078ec0ff */
[----:B------:R-:W-:Y:S01]  /*4080*/  SHF.R.U32.HI R48, RZ, 0x18, R74 ;  /* 0x00000018ff307819 */ /* 0x000fe2000001164a */
[--C-:B------:R-:W-:Y:S01]  /*4090*/  FFMA.FTZ R65, R42, c[0x0][0x23c], -R23.reuse ;  /* 0x00008f002a417a23 */ /* 0x100fe20000010817 */
[----:B------:R-:W-:Y:S01]  /*40a0*/  LOP3.LUT R41, R67, UR24, R16, 0x96, !PT ;  /* 0x0000001843297c12 */ /* 0x000fe2000f8e9610 */
[--C-:B------:R-:W-:Y:S01]  /*40b0*/  FFMA.FTZ R224, R38, c[0x0][0x23c], -R23.reuse ;  /* 0x00008f0026e07a23 */ /* 0x100fe20000010817 */
[----:B------:R4:W5:Y:S01]  /*40c0*/  MUFU.EX2 R146, R51 ;  /* 0x0000003300927308 */ /* 0x0009620000000800 */
[----:B------:R-:W-:Y:S01]  /*40d0*/  LOP3.LUT R53, R66, 0xffff, RZ, 0xc0, !PT ;  /* 0x0000ffff42357812 */ /* 0x000fe200078ec0ff */
[--C-:B------:R-:W-:Y:S01]  /*40e0*/  FFMA.FTZ R221, R26, c[0x0][0x23c], -R23.reuse ;  /* 0x00008f001add7a23 */ /* 0x100fe20000010817 */
[----:B------:R-:W-:Y:S01]  /*40f0*/  LOP3.LUT R130, R66, 0xff, RZ, 0xc0, !PT ;  /* 0x000000ff42827812 */ /* 0x000fe200078ec0ff */
[--C-:B------:R-:W-:Y:S01]  /*4100*/  FFMA.FTZ R222, R70, c[0x0][0x23c], -R23.reuse ;  /* 0x00008f0046de7a23 */ /* 0x100fe20000010817 */
[----:B------:R-:W-:Y:S01]  /*4110*/  SHF.R.U32.HI R42, RZ, 0x18, R66 ;  /* 0x00000018ff2a7819 */ /* 0x000fe20000011642 */
[--C-:B------:R-:W-:Y:S01]  /*4120*/  FFMA.FTZ R195, R58, c[0x0][0x23c], -R23.reuse ;  /* 0x00008f003ac37a23 */ /* 0x100fe20000010817 */
[----:B------:R-:W-:Y:S01]  /*4130*/  LOP3.LUT R126, R74, 0xff, RZ, 0xc0, !PT ;  /* 0x000000ff4a7e7812 */ /* 0x000fe200078ec0ff */
[----:B---3--:R-:W-:Y:S01]  /*4140*/  FFMA.FTZ R57, R2, c[0x0][0x23c], -R23 ;  /* 0x00008f0002397a23 */ /* 0x008fe20000010817 */
[----:B-1----:R-:W-:Y:S01]  /*4150*/  FMNMX.FTZ R2, R49, R50, !PT ;  /* 0x0000003231027209 */ /* 0x002fe20007810000 */
[----:B------:R-:W-:Y:S01]  /*4160*/  MUFU.EX2 R136, R65 ;  /* 0x0000004100887308 */ /* 0x000fe20000000800 */
[----:B------:R-:W-:-:S02]  /*4170*/  LOP3.LUT R49, R21, 0xffff, RZ, 0xc0, !PT ;  /* 0x0000ffff15317812 */ /* 0x000fc400078ec0ff */
[----:B------:R-:W-:Y:S02]  /*4180*/  LOP3.LUT R50, R21, 0xff, RZ, 0xc0, !PT ;  /* 0x000000ff15327812 */ /* 0x000fe400078ec0ff */
[----:B------:R-:W-:Y:S02]  /*4190*/  SHF.R.U32.HI R49, RZ, 0x8, R49 ;  /* 0x00000008ff317819 */ /* 0x000fe40000011631 */
[----:B----4-:R-:W-:Y:S01]  /*41a0*/  SHF.R.U32.HI R51, RZ, 0x10, R66 ;  /* 0x00000010ff337819 */ /* 0x010fe20000011642 */
[----:B------:R-:W-:Y:S01]  /*41b0*/  IMAD.WIDE.U32 R66, R0, -0x326172a9, RZ ;  /* 0xcd9e8d5700427825 */ /* 0x000fe200078e00ff */
[----:B--2---:R-:W-:Y:S01]  /*41c0*/  FMNMX.FTZ R0, R28, R43, !PT ;  /* 0x0000002b1c007209 */ /* 0x004fe20007810000 */
[----:B------:R-:W1:Y:S01]  /*41d0*/  MUFU.EX2 R102, R57 ;  /* 0x0000003900667308 */ /* 0x000e620000000800 */
[----:B------:R-:W-:Y:S02]  /*41e0*/  PRMT R50, R50, 0x5410, R49 ;  /* 0x0000541032327816 */ /* 0x000fe40000000031 */
[----:B------:R-:W-:-:S02]  /*41f0*/  LOP3.LUT R43, R39, 0xff, RZ, 0xc0, !PT ;  /* 0x000000ff272b7812 */ /* 0x000fc400078ec0ff */
[----:B------:R-:W-:Y:S02]  /*4200*/  SHF.R.U32.HI R49, RZ, 0x8, R31 ;  /* 0x00000008ff317819 */ /* 0x000fe4000001161f */
[----:B------:R-:W-:Y:S01]  /*4210*/  LOP3.LUT R40, R75, UR23, R80, 0x96, !PT ;  /* 0x000000174b287c12 */ /* 0x000fe2000f8e9650 */
[----:B------:R-:W-:Y:S01]  /*4220*/  MUFU.EX2 R224, R224 ;  /* 0x000000e000e07308 */ /* 0x000fe20000000800 */
[----:B------:R-:W-:Y:S01]  /*4230*/  PRMT R48, R43, 0x5410, R48 ;  /* 0x000054102b307816 */ /* 0x000fe20000000030 */
[----:B------:R-:W-:Y:S01]  /*4240*/  FMUL.FTZ R43, R2, c[0x0][0x23c] ;  /* 0x00008f00022b7a20 */ /* 0x000fe20000410000 */
[----:B------:R-:W-:Y:S01]  /*4250*/  PRMT R126, R126, 0x5410, R49 ;  /* 0x000054107e7e7816 */ /* 0x000fe20000000031 */
[----:B------:R-:W-:Y:S01]  /*4260*/  LDSM.16.MT88.4 R80, [R212+0xb000] ;  /* 0x00b00000d450783b */ /* 0x000fe20000004200 */
[----:B------:R-:W-:Y:S02]  /*4270*/  FSETP.NEU.FTZ.AND P1, PT, R2, -INF , PT ;  /* 0xff8000000200780b */ /* 0x000fe40003f3d000 */
[C---:B------:R-:W-:Y:S01]  /*4280*/  LOP3.LUT R49, R40.reuse, 0xffff, RZ, 0xc0, !PT ;  /* 0x0000ffff28317812 */ /* 0x040fe200078ec0ff */
[----:B------:R-:W-:Y:S01]  /*4290*/  MUFU.EX2 R221, R221 ;  /* 0x000000dd00dd7308 */ /* 0x000fe20000000800 */
[----:B------:R-:W-:-:S02]  /*42a0*/  LOP3.LUT R124, R40, 0xff, RZ, 0xc0, !PT ;  /* 0x000000ff287c7812 */ /* 0x000fc400078ec0ff */
[----:B------:R-:W-:Y:S02]  /*42b0*/  FSEL R23, R43, RZ, P1 ;  /* 0x000000ff2b177208 */ /* 0x000fe40000800000 */
[----:B------:R-:W-:Y:S02]  /*42c0*/  SHF.R.U32.HI R49, RZ, 0x8, R49 ;  /* 0x00000008ff317819 */ /* 0x000fe40000011631 */
[--C-:B------:R-:W-:Y:S01]  /*42d0*/  SHF.R.U32.HI R39, RZ, 0x10, R66.reuse ;  /* 0x00000010ff277819 */ /* 0x100fe20000011642 */
[----:B------:R-:W-:Y:S01]  /*42e0*/  FFMA.FTZ R36, R36, c[0x0][0x23c], -R23 ;  /* 0x00008f0024247a23 */ /* 0x000fe20000010817 */
[----:B------:R-:W-:Y:S01]  /*42f0*/  PRMT R124, R124, 0x5410, R49 ;  /* 0x000054107c7c7816 */ /* 0x000fe20000000031 */
[--C-:B------:R-:W-:Y:S01]  /*4300*/  FFMA.FTZ R49, R24, c[0x0][0x23c], -R23.reuse ;  /* 0x00008f0018317a23 */ /* 0x100fe20000010817 */
[----:B------:R-:W-:Y:S01]  /*4310*/  SHF.R.U32.HI R31, RZ, 0x18, R66 ;  /* 0x00000018ff1f7819 */ /* 0x000fe20000011642 */
[--C-:B------:R-:W-:Y:S01]  /*4320*/  FFMA.FTZ R219, R35, c[0x0][0x23c], -R23.reuse ;  /* 0x00008f0023db7a23 */ /* 0x100fe20000010817 */
[----:B------:R-:W-:Y:S01]  /*4330*/  LOP3.LUT R24, R39, 0xff, RZ, 0xc0, !PT ;  /* 0x000000ff27187812 */ /* 0x000fe200078ec0ff */
[----:B------:R2:W-:Y:S01]  /*4340*/  MUFU.EX2 R144, R36 ;  /* 0x0000002400907308 */ /* 0x0005e20000000800 */
[----:B------:R-:W-:Y:S01]  /*4350*/  PRMT R52, R55, 0x5410, R52 ;  /* 0x0000541037347816 */ /* 0x000fe20000000034 */
[----:B------:R-:W-:Y:S01]  /*4360*/  FFMA.FTZ R220, R34, c[0x0][0x23c], -R23 ;  /* 0x00008f0022dc7a23 */ /* 0x000fe20000010817 */
[----:B------:R-:W-:Y:S01]  /*4370*/  SHF.R.U32.HI R55, RZ, 0x10, R21 ;  /* 0x00000010ff377819 */ /* 0x000fe20000011615 */
[----:B------:R-:W-:Y:S01]  /*4380*/  FFMA.FTZ R203, R203, c[0x0][0x23c], -R23 ;  /* 0x00008f00cbcb7a23 */ /* 0x000fe20000010817 */
[----:B------:R-:W-:Y:S01]  /*4390*/  PRMT R24, R24, 0x5410, R31 ;  /* 0x0000541018187816 */ /* 0x000fe2000000001f */
[C---:B------:R-:W-:Y:S01]  /*43a0*/  FMUL.FTZ R31, R0.reuse, c[0x0][0x23c] ;  /* 0x00008f00001f7a20 */ /* 0x040fe20000410000 */
[----:B------:R-:W-:Y:S01]  /*43b0*/  LOP3.LUT R51, R51, 0xff, RZ, 0xc0, !PT ;  /* 0x000000ff33337812 */ /* 0x000fe200078ec0ff */
[----:B------:R-:W-:Y:S01]  /*43c0*/  MUFU.EX2 R110, R49 ;  /* 0x00000031006e7308 */ /* 0x000fe20000000800 */
[----:B------:R-:W-:Y:S01]  /*43d0*/  FSETP.NEU.FTZ.AND P1, PT, R0, -INF , PT ;  /* 0xff8000000000780b */ /* 0x000fe20003f3d000 */
[----:B------:R-:W-:Y:S01]  /*43e0*/  FFMA.FTZ R194, R194, c[0x0][0x23c], -R23 ;  /* 0x00008f00c2c27a23 */ /* 0x000fe20000010817 */
[----:B------:R-:W-:-:S02]  /*43f0*/  SHF.R.U32.HI R38, RZ, 0x18, R21 ;  /* 0x00000018ff267819 */ /* 0x000fc40000011615 */
[----:B------:R-:W-:Y:S02]  /*4400*/  LOP3.LUT R21, R55, 0xff, RZ, 0xc0, !PT ;  /* 0x000000ff37157812 */ /* 0x000fe400078ec0ff */
[----:B------:R-:W-:Y:S01]  /*4410*/  PRMT R42, R51, 0x5410, R42 ;  /* 0x00005410332a7816 */ /* 0x000fe2000000002a */
[----:B------:R-:W-:Y:S01]  /*4420*/  FFMA.FTZ R51, R37, c[0x0][0x23c], -R23 ;  /* 0x00008f0025337a23 */ /* 0x000fe20000010817 */
[----:B------:R-:W-:Y:S01]  /*4430*/  FSEL R31, R31, RZ, P1 ;  /* 0x000000ff1f1f7208 */ /* 0x000fe20000800000 */
[----:B------:R-:W-:Y:S01]  /*4440*/  MUFU.EX2 R222, R222 ;  /* 0x000000de00de7308 */ /* 0x000fe20000000800 */
[----:B------:R-:W-:Y:S02]  /*4450*/  PRMT R28, R21, 0x5410, R38 ;  /* 0x00005410151c7816 */ /* 0x000fe40000000026 */
[--C-:B------:R-:W-:Y:S01]  /*4460*/  SHF.R.U32.HI R43, RZ, 0x10, R40.reuse ;  /* 0x00000010ff2b7819 */ /* 0x100fe20000011628 */
[----:B------:R-:W-:Y:S01]  /*4470*/  FFMA.FTZ R35, R6, c[0x0][0x23c], -R31 ;  /* 0x00008f0006237a23 */ /* 0x000fe2000001081f */
[----:B------:R-:W-:Y:S01]  /*4480*/  SHF.R.U32.HI R37, RZ, 0x10, R41 ;  /* 0x00000010ff257819 */ /* 0x000fe20000011629 */
[--C-:B------:R-:W-:Y:S01]  /*4490*/  FFMA.FTZ R33, R33, c[0x0][0x23c], -R31.reuse ;  /* 0x00008f0021217a23 */ /* 0x100fe2000001081f */
[----:B------:R-:W-:Y:S01]  /*44a0*/  LOP3.LUT R38, R66, 0xffff, RZ, 0xc0, !PT ;  /* 0x0000ffff42267812 */ /* 0x000fe200078ec0ff */
[--C-:B------:R-:W-:Y:S01]  /*44b0*/  FFMA.FTZ R202, R27, c[0x0][0x23c], -R31.reuse ;  /* 0x00008f001bca7a23 */ /* 0x100fe2000001081f */
[----:B------:R-:W-:Y:S01]  /*44c0*/  SHF.R.U32.HI R40, RZ, 0x18, R40 ;  /* 0x00000018ff287819 */ /* 0x000fe20000011628 */
[----:B------:R-:W-:Y:S01]  /*44d0*/  MUFU.EX2 R138, R35 ;  /* 0x00000023008a7308 */ /* 0x000fe20000000800 */
[----:B------:R-:W-:Y:S01]  /*44e0*/  LOP3.LUT R43, R43, 0xff, RZ, 0xc0, !PT ;  /* 0x000000ff2b2b7812 */ /* 0x000fe200078ec0ff */
[--C-:B------:R-:W-:Y:S01]  /*44f0*/  FFMA.FTZ R32, R32, c[0x0][0x23c], -R31.reuse ;  /* 0x00008f0020207a23 */ /* 0x100fe2000001081f */
[----:B--2---:R-:W-:Y:S01]  /*4500*/  LOP3.LUT R36, R37, 0xff, RZ, 0xc0, !PT ;  /* 0x000000ff25247812 */ /* 0x004fe200078ec0ff */
[--C-:B------:R-:W-:Y:S01]  /*4510*/  FFMA.FTZ R248, R248, c[0x0][0x23c], -R31.reuse ;  /* 0x00008f00f8f87a23 */ /* 0x100fe2000001081f */
[----:B------:R-:W-:Y:S01]  /*4520*/  LOP3.LUT R26, R66, 0xff, RZ, 0xc0, !PT ;  /* 0x000000ff421a7812 */ /* 0x000fe200078ec0ff */
[--C-:B------:R-:W-:Y:S01]  /*4530*/  FFMA.FTZ R193, R193, c[0x0][0x23c], -R31.reuse ;  /* 0x00008f00c1c17a23 */ /* 0x100fe2000001081f */
[----:B------:R-:W-:Y:S01]  /*4540*/  SHF.R.U32.HI R37, RZ, 0x8, R38 ;  /* 0x00000008ff257819 */ /* 0x000fe20000011626 */
[----:B------:R-:W2:Y:S01]  /*4550*/  MUFU.EX2 R139, R33 ;  /* 0x00000021008b7308 */ /* 0x000ea20000000800 */
[----:B------:R-:W-:Y:S01]  /*4560*/  PRMT R40, R43, 0x5410, R40 ;  /* 0x000054102b287816 */ /* 0x000fe20000000028 */
[--C-:B------:R-:W-:Y:S01]  /*4570*/  FFMA.FTZ R250, R250, c[0x0][0x23c], -R31.reuse ;  /* 0x00008f00fafa7a23 */ /* 0x100fe2000001081f */
[----:B------:R-:W-:Y:S01]  /*4580*/  LOP3.LUT R43, R41, 0xffff, RZ, 0xc0, !PT ;  /* 0x0000ffff292b7812 */ /* 0x000fe200078ec0ff */
[----:B------:R-:W-:Y:S01]  /*4590*/  FFMA.FTZ R245, R245, c[0x0][0x23c], -R31 ;  /* 0x00008f00f5f57a23 */ /* 0x000fe2000001081f */
[----:B------:R-:W-:Y:S01]  /*45a0*/  PRMT R26, R26, 0x5410, R37 ;  /* 0x000054101a1a7816 */ /* 0x000fe20000000025 */
[----:B------:R-:W-:Y:S01]  /*45b0*/  FFMA.FTZ R37, R25, c[0x0][0x23c], -R23 ;  /* 0x00008f0019257a23 */ /* 0x000fe20000010817 */
[----:B------:R-:W-:Y:S01]  /*45c0*/  LOP3.LUT R128, R41, 0xff, RZ, 0xc0, !PT ;  /* 0x000000ff29807812 */ /* 0x000fe200078ec0ff */
[----:B------:R3:W4:Y:S01]  /*45d0*/  MUFU.EX2 R145, R51 ;  /* 0x0000003300917308 */ /* 0x0007220000000800 */
[----:B------:R-:W-:Y:S01]  /*45e0*/  SHF.R.U32.HI R41, RZ, 0x18, R41 ;  /* 0x00000018ff297819 */ /* 0x000fe20000011629 */
[----:B------:R-:W-:Y:S01]  /*45f0*/  IMAD R25, R252, 0x10000, R252 ;  /* 0x00010000fc197824 */ /* 0x000fe200078e02fc */
[----:B------:R-:W-:-:S02]  /*4600*/  LOP3.LUT R21, R67, UR24, R64, 0x96, !PT ;  /* 0x0000001843157c12 */ /* 0x000fc4000f8e9640 */
[----:B------:R-:W-:Y:S01]  /*4610*/  SHF.R.U32.HI R43, RZ, 0x8, R43 ;  /* 0x00000008ff2b7819 */ /* 0x000fe2000001162b */
[----:B------:R-:W-:Y:S01]  /*4620*/  LDSM.16.MT88.4 R64, [R209+0xa800] ;  /* 0x00a80000d140783b */ /* 0x000fe20000004200 */
[----:B-----5:R-:W-:Y:S01]  /*4630*/  F2FP.PACK_AB R201, R147, R146 ;  /* 0x0000009293c9723e */ /* 0x020fe200000000ff */
[----:B------:R5:W-:Y:S01]  /*4640*/  MUFU.EX2 R109, R32 ;  /* 0x00000020006d7308 */ /* 0x000be20000000800 */
[----:B------:R-:W-:Y:S01]  /*4650*/  PRMT R38, R36, 0x5410, R41 ;  /* 0x0000541024267816 */ /* 0x000fe20000000029 */
[--C-:B------:R-:W-:Y:S01]  /*4660*/  HSET2.LE.AND R31, R50, R25.reuse, PT ;  /* 0x00000019321f7233 */ /* 0x100fe20003803000 */
[----:B------:R-:W-:Y:S01]  /*4670*/  F2FP.PACK_AB R6, R103, R104 ;  /* 0x000000686706723e */ /* 0x000fe200000000ff */
[--C-:B------:R-:W-:Y:S01]  /*4680*/  HSET2.LE.AND R127, R48, R25.reuse, PT ;  /* 0x00000019307f7233 */ /* 0x100fe20003803000 */
[----:B------:R-:W-:Y:S01]  /*4690*/  LOP3.LUT R23, R21, 0xffff, RZ, 0xc0, !PT ;  /* 0x0000ffff15177812 */ /* 0x000fe200078ec0ff */
[--C-:B------:R-:W-:Y:S01]  /*46a0*/  HSET2.LE.AND R129, R38, R25.reuse, PT ;  /* 0x0000001926817233 */ /* 0x100fe20003803000 */
[----:B------:R-:W-:Y:S01]  /*46b0*/  PRMT R128, R128, 0x5410, R43 ;  /* 0x0000541080807816 */ /* 0x000fe2000000002b */
[----:B------:R-:W2:Y:S01]  /*46c0*/  MUFU.EX2 R202, R202 ;  /* 0x000000ca00ca7308 */ /* 0x000ea20000000800 */
[----:B------:R-:W-:Y:S01]  /*46d0*/  SHF.R.U32.HI R34, RZ, 0x10, R21 ;  /* 0x00000010ff227819 */ /* 0x000fe20000011615 */
[--C-:B------:R-:W-:Y:S01]  /*46e0*/  HSET2.LE.AND R131, R42, R25.reuse, PT ;  /* 0x000000192a837233 */ /* 0x100fe20003803000 */
[----:B------:R-:W-:Y:S01]  /*46f0*/  PRMT R200, R201, 0x7632, R200 ;  /* 0x00007632c9c87816 */ /* 0x000fe200000000c8 */
[--C-:B------:R-:W-:Y:S01]  /*4700*/  HSET2.LE.AND R128, R128, R25.reuse, PT ;  /* 0x0000001980807233 */ /* 0x100fe20003803000 */
[----:B------:R-:W-:Y:S01]  /*4710*/  SHF.R.U32.HI R53, RZ, 0x8, R53 ;  /* 0x00000008ff357819 */ /* 0x000fe20000011635 */
[----:B---3--:R-:W3:Y:S01]  /*4720*/  LDSM.16.MT88.4 R48, [R209+0xa000] ;  /* 0x00a00000d130783b */ /* 0x008ee20000004200 */
[----:B-1----:R-:W-:Y:S01]  /*4730*/  F2FP.PACK_AB R199, R102, R136 ;  /* 0x0000008866c7723e */ /* 0x002fe200000000ff */
[----:B------:R-:W1:Y:S01]  /*4740*/  MUFU.EX2 R105, R37 ;  /* 0x0000002500697308 */ /* 0x000e620000000800 */
[C---:B------:R-:W-:Y:S01]  /*4750*/  PRMT R84, R6.reuse, 0x7610, R84 ;  /* 0x0000761006547816 */ /* 0x040fe20000000054 */
[--C-:B------:R-:W-:Y:S01]  /*4760*/  HSET2.LE.AND R27, R24, R25.reuse, PT ;  /* 0x00000019181b7233 */ /* 0x100fe20003803000 */
[----:B------:R-:W-:Y:S01]  /*4770*/  PRMT R85, R6, 0x7632, R85 ;  /* 0x0000763206557816 */ /* 0x000fe20000000055 */
[--C-:B------:R-:W-:Y:S01]  /*4780*/  HSET2.LE.AND R28, R28, R25.reuse, PT ;  /* 0x000000191c1c7233 */ /* 0x100fe20003803000 */
[----:B------:R-:W-:Y:S01]  /*4790*/  LOP3.LUT R36, R21, 0xff, RZ, 0xc0, !PT ;  /* 0x000000ff15247812 */ /* 0x000fe200078ec0ff */
[--C-:B------:R-:W-:Y:S01]  /*47a0*/  HSET2.LE.AND R126, R126, R25.reuse, PT ;  /* 0x000000197e7e7233 */ /* 0x100fe20003803000 */
[----:B------:R-:W-:Y:S01]  /*47b0*/  SHF.R.U32.HI R23, RZ, 0x8, R23 ;  /* 0x00000008ff177819 */ /* 0x000fe20000011617 */
[----:B------:R-:W1:Y:S01]  /*47c0*/  MUFU.EX2 R195, R195 ;  /* 0x000000c300c37308 */ /* 0x000e620000000800 */
[----:B------:R-:W-:Y:S01]  /*47d0*/  SHF.R.U32.HI R21, RZ, 0x18, R21 ;  /* 0x00000018ff157819 */ /* 0x000fe20000011615 */
[--C-:B------:R-:W-:Y:S01]  /*47e0*/  HSET2.LE.AND R124, R124, R25.reuse, PT ;  /* 0x000000197c7c7233 */ /* 0x100fe20003803000 */
[----:B------:R-:W-:Y:S01]  /*47f0*/  LOP3.LUT R34, R34, 0xff, RZ, 0xc0, !PT ;  /* 0x000000ff22227812 */ /* 0x000fe200078ec0ff */
[--C-:B------:R-:W-:Y:S01]  /*4800*/  HSET2.LE.AND R125, R40, R25.reuse, PT ;  /* 0x00000019287d7233 */ /* 0x100fe20003803000 */
[----:B------:R-:W-:Y:S01]  /*4810*/  PRMT R4, R201, 0x5410, R200 ;  /* 0x00005410c9047816 */ /* 0x000fe200000000c8 */
[----:B------:R-:W-:Y:S01]  /*4820*/  HSET2.LE.AND R26, R26, R25, PT ;  /* 0x000000191a1a7233 */ /* 0x000fe20003803000 */
[----:B------:R-:W-:Y:S01]  /*4830*/  PRMT R130, R130, 0x5410, R53 ;  /* 0x0000541082827816 */ /* 0x000fe20000000035 */
[----:B------:R-:W-:Y:S01]  /*4840*/  MUFU.EX2 R248, R248 ;  /* 0x000000f800f87308 */ /* 0x000fe20000000800 */
[----:B------:R-:W-:-:S02]  /*4850*/  PRMT R198, R199, 0x7632, R198 ;  /* 0x00007632c7c67816 */ /* 0x000fc400000000c6 */
[----:B--2---:R-:W-:Y:S01]  /*4860*/  F2FP.PACK_AB R232, R139, R138 ;  /* 0x0000008a8be8723e */ /* 0x004fe200000000ff */
[--C-:B------:R-:W-:Y:S01]  /*4870*/  HSET2.LE.AND R130, R130, R25.reuse, PT ;  /* 0x0000001982827233 */ /* 0x100fe20003803000 */
[----:B------:R-:W-:Y:S02]  /*4880*/  PRMT R7, R84, 0x5410, R85 ;  /* 0x0000541054077816 */ /* 0x000fe40000000055 */
[----:B------:R-:W-:Y:S01]  /*4890*/  PRMT R54, R54, 0x5410, R59 ;  /* 0x0000541036367816 */ /* 0x000fe2000000003b */
[----:B------:R-:W2:Y:S01]  /*48a0*/  MUFU.EX2 R193, R193 ;  /* 0x000000c100c17308 */ /* 0x000ea20000000800 */
[----:B------:R-:W-:Y:S02]  /*48b0*/  PRMT R36, R36, 0x5410, R23 ;  /* 0x0000541024247816 */ /* 0x000fe40000000017 */
[----:B------:R-:W-:Y:S01]  /*48c0*/  PRMT R34, R34, 0x5410, R21 ;  /* 0x0000541022227816 */ /* 0x000fe20000000015 */
[--C-:B------:R-:W-:Y:S01]  /*48d0*/  HSET2.LE.AND R23, R54, R25.reuse, PT ;  /* 0x0000001936177233 */ /* 0x100fe20003803000 */
[----:B----4-:R-:W-:Y:S01]  /*48e0*/  F2FP.PACK_AB R230, R145, R144 ;  /* 0x0000009091e6723e */ /* 0x010fe200000000ff */
[--C-:B------:R-:W-:Y:S01]  /*48f0*/  HSET2.LE.AND R21, R52, R25.reuse, PT ;  /* 0x0000001934157233 */ /* 0x100fe20003803000 */
[----:B------:R-:W-:Y:S01]  /*4900*/  LOP3.LUT R129, R129, R4, RZ, 0xc0, !PT ;  /* 0x0000000481817212 */ /* 0x000fe200078ec0ff */
[----:B------:R-:W-:Y:S01]  /*4910*/  MUFU.EX2 R250, R250 ;  /* 0x000000fa00fa7308 */ /* 0x000fe20000000800 */
[----:B------:R-:W-:Y:S01]  /*4920*/  PRMT R4, R199, 0x5410, R198 ;  /* 0x00005410c7047816 */ /* 0x000fe200000000c6 */
[--C-:B------:R-:W-:Y:S01]  /*4930*/  HSET2.LE.AND R24, R36, R25.reuse, PT ;  /* 0x0000001924187233 */ /* 0x100fe20003803000 */
[----:B------:R-:W-:Y:S01]  /*4940*/  PRMT R229, R232, 0x7632, R229 ;  /* 0x00007632e8e57816 */ /* 0x000fe200000000e5 */
[----:B------:R-:W-:Y:S01]  /*4950*/  HSET2.LE.AND R25, R34, R25, PT ;  /* 0x0000001922197233 */ /* 0x000fe20003803000 */
[----:B------:R-:W-:Y:S01]  /*4960*/  LOP3.LUT R128, R128, R7, RZ, 0xc0, !PT ;  /* 0x0000000780807212 */ /* 0x000fe200078ec0ff */
[----:B-----5:R-:W4:Y:S01]  /*4970*/  LDSM.16.MT88.4 R32, [R208+0xa800] ;  /* 0x00a80000d020783b */ /* 0x020f220000004200 */
[----:B------:R-:W-:Y:S01]  /*4980*/  F2FP.PACK_AB R244, R202, R109 ;  /* 0x0000006dcaf4723e */ /* 0x000fe200000000ff */
[----:B------:R-:W5:Y:S01]  /*4990*/  MUFU.EX2 R245, R245 ;  /* 0x000000f500f57308 */ /* 0x000f620000000800 */
[----:B------:R-:W-:-:S02]  /*49a0*/  PRMT R7, R197, 0x5410, R196 ;  /* 0x00005410c5077816 */ /* 0x000fc400000000c4 */
[----:B------:R-:W-:Y:S02]  /*49b0*/  PRMT R227, R230, 0x7632, R227 ;  /* 0x00007632e6e37816 */ /* 0x000fe400000000e3 */
[----:B-1----:R-:W-:Y:S02]  /*49c0*/  F2FP.PACK_AB R242, R105, R110 ;  /* 0x0000006e69f2723e */ /* 0x002fe400000000ff */
[----:B------:R-:W-:Y:S01]  /*49d0*/  LOP3.LUT R131, R131, R4, RZ, 0xc0, !PT ;  /* 0x0000000483837212 */ /* 0x000fe200078ec0ff */
[----:B------:R-:W-:Y:S01]  /*49e0*/  MUFU.EX2 R220, R220 ;  /* 0x000000dc00dc7308 */ /* 0x000fe20000000800 */
[----:B------:R-:W-:Y:S02]  /*49f0*/  PRMT R4, R232, 0x5410, R229 ;  /* 0x00005410e8047816 */ /* 0x000fe400000000e5 */
[----:B------:R-:W-:Y:S02]  /*4a00*/  F2FP.PACK_AB R238, R221, R224 ;  /* 0x000000e0ddee723e */ /* 0x000fe400000000ff */
[----:B------:R-:W-:-:S02]  /*4a10*/  PRMT R241, R244, 0x7632, R241 ;  /* 0x00007632f4f17816 */ /* 0x000fc400000000f1 */
[----:B------:R-:W-:Y:S01]  /*4a20*/  LOP3.LUT R130, R130, R7, RZ, 0xc0, !PT ;  /* 0x0000000782827212 */ /* 0x000fe200078ec0ff */
[----:B------:R-:W1:Y:S01]  /*4a30*/  MUFU.EX2 R219, R219 ;  /* 0x000000db00db7308 */ /* 0x000e620000000800 */
[----:B------:R-:W-:Y:S02]  /*4a40*/  PRMT R7, R230, 0x5410, R227 ;  /* 0x00005410e6077816 */ /* 0x000fe400000000e3 */
[----:B------:R-:W-:Y:S02]  /*4a50*/  PRMT R239, R242, 0x7632, R239 ;  /* 0x00007632f2ef7816 */ /* 0x000fe400000000ef */
[----:B------:R-:W-:Y:S01]  /*4a60*/  LOP3.LUT R25, R25, R4, RZ, 0xc0, !PT ;  /* 0x0000000419197212 */ /* 0x000fe200078ec0ff */
[----:B------:R-:W-:Y:S01]  /*4a70*/  HMMA.16816.F32 R156, R128, R176, RZ ;  /* 0x000000b0809c723c */ /* 0x000fe200000018ff */
[----:B------:R-:W-:Y:S01]  /*4a80*/  PRMT R235, R238, 0x7632, R235 ;  /* 0x00007632eeeb7816 */ /* 0x000fe200000000eb */
[----:B------:R-:W-:Y:S01]  /*4a90*/  MUFU.EX2 R203, R203 ;  /* 0x000000cb00cb7308 */ /* 0x000fe20000000800 */
[----:B------:R-:W-:-:S02]  /*4aa0*/  PRMT R4, R244, 0x5410, R241 ;  /* 0x00005410f4047816 */ /* 0x000fc400000000f1 */
[----:B------:R-:W-:Y:S02]  /*4ab0*/  LOP3.LUT R24, R24, R7, RZ, 0xc0, !PT ;  /* 0x0000000718187212 */ /* 0x000fe400078ec0ff */
[----:B------:R-:W-:Y:S01]  /*4ac0*/  F2FP.PACK_AB R246, R195, R222 ;  /* 0x000000dec3f6723e */ /* 0x000fe200000000ff */
[C---:B---3--:R-:W-:Y:S01]  /*4ad0*/  HMMA.16816.F32 R36, R128.reuse, R48, RZ ;  /* 0x000000308024723c */ /* 0x048fe200000018ff */
[----:B------:R-:W-:Y:S01]  /*4ae0*/  PRMT R7, R242, 0x5410, R239 ;  /* 0x00005410f2077816 */ /* 0x000fe200000000ef */
[----:B------:R-:W3:Y:S01]  /*4af0*/  MUFU.EX2 R194, R194 ;  /* 0x000000c200c27308 */ /* 0x000ee20000000800 */
[----:B------:R-:W-:Y:S02]  /*4b00*/  LOP3.LUT R27, R27, R4, RZ, 0xc0, !PT ;  /* 0x000000041b1b7212 */ /* 0x000fe400078ec0ff */
[----:B------:R-:W-:Y:S02]  /*4b10*/  PRMT R5, R238, 0x5410, R235 ;  /* 0x00005410ee057816 */ /* 0x000fe400000000eb */
[----:B------:R-:W-:Y:S01]  /*4b20*/  PRMT R243, R246, 0x7632, R243 ;  /* 0x00007632f6f37816 */ /* 0x000fe200000000f3 */
[----:B------:R-:W-:Y:S01]  /*4b30*/  HMMA.16816.F32 R52, R128, R168, RZ ;  /* 0x000000a88034723c */ /* 0x000fe200000018ff */
[----:B--2---:R-:W-:-:S02]  /*4b40*/  F2FP.PACK_AB R4, R193, R248 ;  /* 0x000000f8c104723e */ /* 0x004fc400000000ff */
[----:B------:R-:W-:Y:S02]  /*4b50*/  LOP3.LUT R26, R26, R7, RZ, 0xc0, !PT ;  /* 0x000000071a1a7212 */ /* 0x000fe400078ec0ff */
[----:B-----5:R-:W-:Y:S02]  /*4b60*/  F2FP.PACK_AB R249, R245, R250 ;  /* 0x000000faf5f9723e */ /* 0x020fe400000000ff */
[----:B------:R-:W-:Y:S01]  /*4b70*/  LOP3.LUT R5, R28, R5, RZ, 0xc0, !PT ;  /* 0x000000051c057212 */ /* 0x000fe200078ec0ff */
[----:B------:R-:W-:Y:S01]  /*4b80*/  HMMA.16816.F32 R148, R128, R152, RZ ;  /* 0x000000988094723c */ /* 0x000fe200000018ff */
[C---:B------:R-:W-:Y:S02]  /*4b90*/  PRMT R89, R4.reuse, 0x7610, R89 ;  /* 0x0000761004597816 */ /* 0x040fe40000000059 */
[----:B------:R-:W-:Y:S02]  /*4ba0*/  PRMT R88, R4, 0x7632, R88 ;  /* 0x0000763204587816 */ /* 0x000fe40000000058 */
[----:B------:R-:W-:-:S02]  /*4bb0*/  PRMT R28, R246, 0x5410, R243 ;  /* 0x00005410f61c7816 */ /* 0x000fc400000000f3 */
[----:B------:R-:W-:Y:S01]  /*4bc0*/  PRMT R247, R249, 0x7632, R247 ;  /* 0x00007632f9f77816 */ /* 0x000fe200000000f7 */
[C---:B------:R-:W-:Y:S01]  /*4bd0*/  HMMA.16816.F32 R140, R24.reuse, R176, RZ ;  /* 0x000000b0188c723c */ /* 0x040fe200000018ff */
[----:B------:R-:W-:Y:S02]  /*4be0*/  LOP3.LUT R7, R21, R28, RZ, 0xc0, !PT ;  /* 0x0000001c15077212 */ /* 0x000fe400078ec0ff */
[----:B------:R-:W-:Y:S02]  /*4bf0*/  PRMT R28, R249, 0x5410, R247 ;  /* 0x00005410f91c7816 */ /* 0x000fe400000000f7 */
[----:B------:R-:W-:Y:S02]  /*4c00*/  LOP3.LUT R94, R19, UR16, R30, 0x96, !PT ;  /* 0x00000010135e7c12 */ /* 0x000fe4000f8e961e */
[----:B------:R-:W-:Y:S01]  /*4c10*/  IMAD.MOV.U32 R176, RZ, RZ, R89 ;  /* 0x000000ffffb07224 */ /* 0x000fe200078e0059 */
[----:B------:R-:W-:Y:S01]  /*4c20*/  LOP3.LUT R125, R125, R28, RZ, 0xc0, !PT ;  /* 0x0000001c7d7d7212 */ /* 0x000fe200078ec0ff */
[----:B------:R-:W-:Y:S01]  /*4c30*/  IMAD.MOV.U32 R177, RZ, RZ, R88 ;  /* 0x000000ffffb17224 */ /* 0x000fe200078e0058 */
[----:B-1----:R-:W-:Y:S01]  /*4c40*/  F2FP.PACK_AB R240, R219, R220 ;  /* 0x000000dcdbf0723e */ /* 0x002fe200000000ff */
[----:B------:R-:W-:Y:S01]  /*4c50*/  IMAD.WIDE.U32 R94, R94, -0x2daee0ad, RZ ;  /* 0xd2511f535e5e7825 */ /* 0x000fe200078e00ff */
[----:B------:R-:W-:Y:S01]  /*4c60*/  HMMA.16816.F32 R40, R24, R48, RZ ;  /* 0x000000301828723c */ /* 0x000fe200000018ff */
[----:B------:R-:W-:-:S02]  /*4c70*/  F2FP.PACK_AB R236, R225, R228 ;  /* 0x000000e4e1ec723e */ /* 0x000fc400000000ff */
[----:B------:R-:W-:Y:S02]  /*4c80*/  PRMT R28, R176, 0x5410, R177 ;  /* 0x00005410b01c7816 */ /* 0x000fe400000000b1 */
[----:B------:R-:W-:Y:S02]  /*4c90*/  LOP3.LUT R100, R95, UR11, R20, 0x96, !PT ;  /* 0x0000000b5f647c12 */ /* 0x000fe4000f8e9614 */
[----:B------:R-:W-:Y:S01]  /*4ca0*/  LOP3.LUT R127, R127, R28, RZ, 0xc0, !PT ;  /* 0x0000001c7f7f7212 */ /* 0x000fe200078ec0ff */
[C---:B------:R-:W-:Y:S01]  /*4cb0*/  HMMA.16816.F32 R88, R24.reuse, R96, RZ ;  /* 0x000000601858723c */ /* 0x040fe200000018ff */
[----:B------:R-:W-:Y:S01]  /*4cc0*/  LOP3.LUT R28, R29, UR5, R56, 0x96, !PT ;  /* 0x000000051d1c7c12 */ /* 0x000fe2000f8e9638 */
[----:B------:R-:W-:Y:S01]  /*4cd0*/  IMAD.WIDE.U32 R100, R100, -0x326172a9, RZ ;  /* 0xcd9e8d5764647825 */ /* 0x000fe200078e00ff */
[----:B------:R-:W-:Y:S02]  /*4ce0*/  PRMT R237, R240, 0x7632, R237 ;  /* 0x00007632f0ed7816 */ /* 0x000fe400000000ed */
[----:B------:R-:W-:Y:S01]  /*4cf0*/  F2FP.PACK_AB R234, R223, R226 ;  /* 0x000000e2dfea723e */ /* 0x000fe200000000ff */
[----:B------:R-:W-:Y:S01]  /*4d00*/  IMAD.WIDE.U32 R28, R28, -0x2daee0ad, RZ ;  /* 0xd2511f531c1c7825 */ /* 0x000fe200078e00ff */
[----:B---3--:R-:W-:Y:S01]  /*4d10*/  F2FP.PACK_AB R6, R194, R203 ;  /* 0x000000cbc206723e */ /* 0x008fe200000000ff */
[----:B------:R-:W-:Y:S01]  /*4d20*/  HMMA.16816.F32 R56, R24, R168, RZ ;  /* 0x000000a81838723c */ /* 0x000fe200000018ff */
[----:B------:R-:W-:-:S02]  /*4d30*/  PRMT R21, R240, 0x5410, R237 ;  /* 0x00005410f0157816 */ /* 0x000fc400000000ed */
[----:B------:R-:W-:Y:S01]  /*4d40*/  LOP3.LUT R68, R29, UR4, R68, 0x96, !PT ;  /* 0x000000041d447c12 */ /* 0x000fe2000f8e9644 */
[----:B------:R-:W-:Y:S01]  /*4d50*/  ULEA UR4, UR6, UR7, 0x5 ;  /* 0x0000000706047291 */ /* 0x000fe2000f8e283f */
[----:B------:R-:W-:Y:S02]  /*4d60*/  PRMT R233, R236, 0x7632, R233 ;  /* 0x00007632ece97816 */ /* 0x000fe400000000e9 */
[----:B------:R-:W-:Y:S01]  /*4d70*/  PRMT R231, R234, 0x7632, R231 ;  /* 0x00007632eae77816 */ /* 0x000fe200000000e7 */
[----:B------:R-:W-:Y:S01]  /*4d80*/  IMAD.WIDE.U32 R68, R68, -0x326172a9, RZ ;  /* 0xcd9e8d5744447825 */ /* 0x000fe200078e00ff */
[C---:B------:R-:W-:Y:S01]  /*4d90*/  PRMT R86, R6.reuse, 0x7610, R86 ;  /* 0x0000761006567816 */ /* 0x040fe20000000056 */
[----:B------:R-:W-:Y:S01]  /*4da0*/  HMMA.16816.F32 R132, R24, R152, RZ ;  /* 0x000000981884723c */ /* 0x000fe200000018ff */
[----:B------:R-:W-:Y:S01]  /*4db0*/  PRMT R87, R6, 0x7632, R87 ;  /* 0x0000763206577816 */ /* 0x000fe20000000057 */
[----:B------:R-:W-:Y:S01]  /*4dc0*/  IMAD.MOV.U32 R169, RZ, RZ, R85 ;  /* 0x000000ffffa97224 */ /* 0x000fe200078e0055 */
[----:B------:R-:W-:Y:S01]  /*4dd0*/  LOP3.LUT R124, R124, R21, RZ, 0xc0, !PT ;  /* 0x000000157c7c7212 */ /* 0x000fe200078ec0ff */
[----:B------:R-:W-:Y:S01]  /*4de0*/  IMAD.MOV.U32 R168, RZ, RZ, R84 ;  /* 0x000000ffffa87224 */ /* 0x000fe200078e0054 */
[----:B------:R-:W-:Y:S01]  /*4df0*/  PRMT R4, R236, 0x5410, R233 ;  /* 0x00005410ec047816 */ /* 0x000fe200000000e9 */
[----:B------:R-:W-:Y:S01]  /*4e00*/  UIADD3 UR4, UR4, -0x20, URZ ;  /* 0xffffffe004047890 */ /* 0x000fe2000fffe03f */
[----:B------:R-:W-:Y:S01]  /*4e10*/  PRMT R6, R234, 0x5410, R231 ;  /* 0x00005410ea067816 */ /* 0x000fe200000000e7 */
[----:B------:R-:W-:Y:S01]  /*4e20*/  IMAD.MOV.U32 R153, RZ, RZ, R104 ;  /* 0x000000ffff997224 */ /* 0x000fe200078e0068 */
[----:B------:R-:W-:Y:S01]  /*4e30*/  PRMT R21, R86, 0x5410, R87 ;  /* 0x0000541056157816 */ /* 0x000fe20000000057 */
[----:B------:R-:W-:Y:S01]  /*4e40*/  IMAD.MOV.U32 R152, RZ, RZ, R103 ;  /* 0x000000ffff987224 */ /* 0x000fe200078e0067 */
[----:B------:R-:W-:-:S02]  /*4e50*/  LOP3.LUT R16, R101, UR24, R16, 0x96, !PT ;  /* 0x0000001865107c12 */ /* 0x000fc4000f8e9610 */
[----:B------:R-:W-:Y:S02]  /*4e60*/  LOP3.LUT R48, R69, UR22, R22, 0x96, !PT ;  /* 0x0000001645307c12 */ /* 0x000fe4000f8e9616 */
[----:B------:R-:W-:Y:S02]  /*4e70*/  LOP3.LUT R19, R17, UR14, R18, 0x96, !PT ;  /* 0x0000000e11137c12 */ /* 0x000fe4000f8e9612 */
[----:B------:R-:W-:Y:S01]  /*4e80*/  LOP3.LUT R4, R31, R4, RZ, 0xc0, !PT ;  /* 0x000000041f047212 */ /* 0x000fe200078ec0ff */
[----:B------:R-:W-:Y:S01]  /*4e90*/  IMAD.WIDE.U32 R48, R48, -0x2daee0ad, RZ ;  /* 0xd2511f5330307825 */ /* 0x000fe200078e00ff */
[----:B------:R-:W-:Y:S02]  /*4ea0*/  LOP3.LUT R6, R23, R6, RZ, 0xc0, !PT ;  /* 0x0000000617067212 */ /* 0x000fe400078ec0ff */
[----:B------:R-:W-:Y:S01]  /*4eb0*/  LOP3.LUT R126, R126, R21, RZ, 0xc0, !PT ;  /* 0x000000157e7e7212 */ /* 0x000fe200078ec0ff */
[----:B------:R-:W-:Y:S01]  /*4ec0*/  IMAD.WIDE.U32 R84, R19, -0x2daee0ad, RZ ;  /* 0xd2511f5313547825 */ /* 0x000fe200078e00ff */
[----:B------:R-:W-:Y:S01]  /*4ed0*/  LOP3.LUT R17, R16, 0xff, RZ, 0xc0, !PT ;  /* 0x000000ff10117812 */ /* 0x000fe200078ec0ff */
[----:B------:R-:W-:Y:S01]  /*4ee0*/  LDSM.16.MT88.4 R20, [R210+0xb800] ;  /* 0x00b80000d214783b */ /* 0x000fe20000004200 */
[----:B------:R-:W-:Y:S01]  /*4ef0*/  LOP3.LUT R15, R15, UR17, R28, 0x96, !PT ;  /* 0x000000110f0f7c12 */ /* 0x000fe2000f8e961c */
[----:B------:R-:W-:Y:S01]  /*4f00*/  HMMA.16816.F32 R36, R4, R64, R36 ;  /* 0x000000400424723c */ /* 0x000fe20000001824 */
[----:B------:R-:W-:Y:S01]  /*4f10*/  ISETP.GE.U32.AND P2, PT, R252, R17, PT ;  /* 0x00000011fc00720c */ /* 0x000fe20003f46070 */
[----:B------:R-:W1:Y:S01]  /*4f20*/  LDSM.16.MT88.4 R28, [R212+0xb800] ;  /* 0x00b80000d41c783b */ /* 0x000e620000004200 */
[----:B------:R-:W-:-:S02]  /*4f30*/  LOP3.LUT R17, R16, 0xffff, RZ, 0xc0, !PT ;  /* 0x0000ffff10117812 */ /* 0x000fc400078ec0ff */
[----:B------:R-:W-:Y:S02]  /*4f40*/  LOP3.LUT R19, R84, 0xff, RZ, 0xc0, !PT ;  /* 0x000000ff54137812 */ /* 0x000fe400078ec0ff */
[----:B------:R-:W-:Y:S01]  /*4f50*/  SHF.R.U32.HI R17, RZ, 0x8, R17 ;  /* 0x00000008ff117819 */ /* 0x000fe20000011611 */
[----:B------:R-:W-:Y:S01]  /*4f60*/  HMMA.16816.F32 R40, R124, R64, R40 ;  /* 0x000000407c28723c */ /* 0x000fe20000001828 */
[----:B------:R-:W-:Y:S02]  /*4f70*/  LOP3.LUT R94, R85, UR23, R94, 0x96, !PT ;  /* 0x00000017555e7c12 */ /* 0x000fe4000f8e965e */
[----:B------:R-:W-:Y:S02]  /*4f80*/  LOP3.LUT R17, R17, 0xffff, RZ, 0xc0, !PT ;  /* 0x0000ffff11117812 */ /* 0x000fe400078ec0ff */
[C---:B------:R-:W-:Y:S01]  /*4f90*/  ISETP.GE.U32.AND P1, PT, R252.reuse, R19, PT ;  /* 0x00000013fc00720c */ /* 0x040fe20003f26070 */
[----:B------:R-:W-:Y:S01]  /*4fa0*/  @!P2 HADD2 R13, -R168.H0_H0, -RZ.H0_H0 ;  /* 0xa00000ffa80da230 */ /* 0x000fe20000000900 */
[----:B------:R-:W-:Y:S01]  /*4fb0*/  LOP3.LUT R64, R49, UR15, R14, 0x96, !PT ;  /* 0x0000000f31407c12 */ /* 0x000fe2000f8e960e */
[----:B------:R-:W-:Y:S01]  /*4fc0*/  IMAD.WIDE.U32 R14, R15, -0x326172a9, RZ ;  /* 0xcd9e8d570f0e7825 */ /* 0x000fe200078e00ff */
[----:B----4-:R-:W-:Y:S01]  /*4fd0*/  HMMA.16816.F32 R52, R4, R32, R52 ;  /* 0x000000200434723c */ /* 0x010fe20000001834 */
[----:B------:R-:W-:-:S02]  /*4fe0*/  ISETP.GE.U32.AND P6, PT, R252, R17, PT ;  /* 0x00000011fc00720c */ /* 0x000fc40003fc6070 */
[----:B------:R-:W-:Y:S01]  /*4ff0*/  IMAD.WIDE.U32 R64, R64, -0x326172a9, RZ ;  /* 0xcd9e8d5740407825 */ /* 0x000fe200078e00ff */
[----:B------:R-:W-:Y:S02]  /*5000*/  LOP3.LUT R18, R15, UR16, R68, 0x96, !PT ;  /* 0x000000100f127c12 */ /* 0x000fe4000f8e9644 */
[----:B------:R-:W-:Y:S02]  /*5010*/  SHF.R.U32.HI R15, RZ, 0x18, R84 ;  /* 0x00000018ff0f7819 */ /* 0x000fe40000011654 */
[----:B------:R-:W-:Y:S01]  /*5020*/  HMMA.16816.F32 R56, R124, R32, R56 ;  /* 0x000000207c38723c */ /* 0x000fe20000001838 */
[--C-:B------:R-:W-:Y:S01]  /*5030*/  SHF.R.U32.HI R17, RZ, 0x18, R16.reuse ;  /* 0x00000018ff117819 */ /* 0x100fe20000011610 */
[----:B------:R-:W-:Y:S01]  /*5040*/  IMAD.WIDE.U32 R18, R18, -0x2daee0ad, RZ ;  /* 0xd2511f5312127825 */ /* 0x000fe200078e00ff */
[----:B------:R-:W-:Y:S01]  /*5050*/  ISETP.GE.U32.AND P3, PT, R252, R15, PT ;  /* 0x0000000ffc00720c */ /* 0x000fe20003f66070 */
[----:B------:R-:W-:Y:S01]  /*5060*/  @!P1 HADD2 R76, -R234.H0_H0, -RZ.H0_H0 ;  /* 0xa00000ffea4c9230 */ /* 0x000fe20000000900 */
[----:B------:R-:W-:Y:S01]  /*5070*/  LOP3.LUT R15, R100, 0xff, RZ, 0xc0, !PT ;  /* 0x000000ff640f7812 */ /* 0x000fe200078ec0ff */
[----:B------:R-:W-:Y:S01]  /*5080*/  @!P6 HADD2 R12, -R169.H0_H0, -RZ.H0_H0 ;  /* 0xa00000ffa90ce230 */ /* 0x000fe20000000900 */
[----:B------:R-:W-:Y:S01]  /*5090*/  SHF.R.U32.HI R33, RZ, 0x10, R16 ;  /* 0x00000010ff217819 */ /* 0x000fe20000011610 */
[----:B------:R-:W-:Y:S01]  /*50a0*/  HMMA.16816.F32 R156, R4, R172, R156 ;  /* 0x000000ac049c723c */ /* 0x000fe2000000189c */
[----:B------:R-:W-:Y:S01]  /*50b0*/  LOP3.LUT R14, R65, UR14, R14, 0x96, !PT ;  /* 0x0000000e410e7c12 */ /* 0x000fe2000f8e960e */
[----:B------:R-:W-:Y:S01]  /*50c0*/  IMAD.IADD R32, R72, 0x1, -R73 ;  /* 0x0000000148207824 */ /* 0x000fe200078e0a49 */
[----:B------:R-:W-:-:S02]  /*50d0*/  LOP3.LUT R33, R33, 0xff, RZ, 0xc0, !PT ;  /* 0x000000ff21217812 */ /* 0x000fc400078ec0ff */
[C---:B------:R-:W-:Y:S02]  /*50e0*/  ISETP.GE.U32.AND P5, PT, R252.reuse, R17, PT ;  /* 0x00000011fc00720c */ /* 0x040fe40003fa6070 */
[----:B------:R-:W-:Y:S01]  /*50f0*/  ISETP.GE.U32.AND P4, PT, R252, R33, PT ;  /* 0x00000021fc00720c */ /* 0x000fe20003f86070 */
[----:B------:R-:W-:Y:S01]  /*5100*/  HMMA.16816.F32 R140, R124, R172, R140 ;  /* 0x000000ac7c8c723c */ /* 0x000fe2000000188c */
[----:B------:R-:W-:Y:S01]  /*5110*/  @!P2 PRMT R168, R13, 0x5410, RZ ;  /* 0x000054100da8a816 */ /* 0x000fe200000000ff */
[----:B------:R-:W-:Y:S01]  /*5120*/  @!P3 HADD2 R46, -R243.H0_H0, -RZ.H0_H0 ;  /* 0xa00000fff32eb230 */ /* 0x000fe20000000900 */
[----:B------:R-:W-:Y:S02]  /*5130*/  LOP3.LUT R13, R100, 0xffff, RZ, 0xc0, !PT ;  /* 0x0000ffff640d7812 */ /* 0x000fe400078ec0ff */
[----:B------:R-:W-:Y:S02]  /*5140*/  ISETP.GE.U32.AND P2, PT, R252, R15, PT ;  /* 0x0000000ffc00720c */ /* 0x000fe40003f46070 */
[----:B------:R-:W-:Y:S01]  /*5150*/  IMAD.MOV.U32 R173, RZ, RZ, R87 ;  /* 0x000000ffffad7224 */ /* 0x000fe200078e0057 */
[----:B------:R-:W-:Y:S01]  /*5160*/  LOP3.LUT R49, R84, 0xffff, RZ, 0xc0, !PT ;  /* 0x0000ffff54317812 */ /* 0x000fe200078ec0ff */
[----:B------:R-:W-:Y:S01]  /*5170*/  IMAD.MOV.U32 R172, RZ, RZ, R86 ;  /* 0x000000ffffac7224 */ /* 0x000fe200078e0056 */
[----:B------:R-:W-:Y:S01]  /*5180*/  SHF.R.U32.HI R65, RZ, 0x10, R84 ;  /* 0x00000010ff417819 */ /* 0x000fe20000011654 */
[----:B------:R-:W-:Y:S01]  /*5190*/  HMMA.16816.F32 R68, R128, R80, RZ ;  /* 0x000000508044723c */ /* 0x000fe200000018ff */
[----:B------:R-:W-:Y:S01]  /*51a0*/  LOP3.LUT R48, R19, UR11, R48, 0x96, !PT ;  /* 0x0000000b13307c12 */ /* 0x000fe2000f8e9630 */
[----:B------:R-:W-:Y:S01]  /*51b0*/  @!P4 HADD2 R11, -R201.H0_H0, -RZ.H0_H0 ;  /* 0xa00000ffc90bc230 */ /* 0x000fe20000000900 */
[----:B------:R-:W-:Y:S01]  /*51c0*/  @!P6 PRMT R169, R12, 0x5410, RZ ;  /* 0x000054100ca9e816 */ /* 0x000fe200000000ff */
[----:B------:R-:W-:Y:S01]  /*51d0*/  @!P5 HADD2 R10, -R200.H0_H0, -RZ.H0_H0 ;  /* 0xa00000ffc80ad230 */ /* 0x000fe20000000900 */
[----:B------:R-:W-:-:S02]  /*51e0*/  SHF.R.U32.HI R101, RZ, 0x18, R100 ;  /* 0x00000018ff657819 */ /* 0x000fc40000011664 */
[----:B------:R-:W-:Y:S01]  /*51f0*/  @!P2 HADD2 R9, -R197.H0_H0, -RZ.H0_H0 ;  /* 0xa00000ffc509a230 */ /* 0x000fe20000000900 */
[----:B------:R-:W-:Y:S01]  /*5200*/  HMMA.16816.F32 R84, R128, R96, RZ ;  /* 0x000000608054723c */ /* 0x000fe200000018ff */
[----:B------:R-:W-:Y:S02]  /*5210*/  @!P4 PRMT R201, R11, 0x5410, RZ ;  /* 0x000054100bc9c816 */ /* 0x000fe400000000ff */
[----:B------:R-:W-:Y:S02]  /*5220*/  @!P5 PRMT R200, R10, 0x5410, RZ ;  /* 0x000054100ac8d816 */ /* 0x000fe400000000ff */
[----:B------:R-:W-:Y:S02]  /*5230*/  @!P2 PRMT R197, R9, 0x5410, RZ ;  /* 0x0000541009c5a816 */ /* 0x000fe400000000ff */
[----:B------:R-:W-:Y:S01]  /*5240*/  IMAD.WIDE.U32 R96, R14, -0x2daee0ad, RZ ;  /* 0xd2511f530e607825 */ /* 0x000fe200078e00ff */
[----:B------:R-:W-:Y:S01]  /*5250*/  SHF.R.U32.HI R14, RZ, 0x8, R13 ;  /* 0x00000008ff0e7819 */ /* 0x000fe2000001160d */
[----:B------:R-:W-:Y:S01]  /*5260*/  HMMA.16816.F32 R72, R24, R80, RZ ;  /* 0x000000501848723c */ /* 0x000fe200000018ff */
[----:B------:R-:W-:-:S02]  /*5270*/  SHF.R.U32.HI R13, RZ, 0x10, R100 ;  /* 0x00000010ff0d7819 */ /* 0x000fc40000011664 */
[----:B------:R-:W-:Y:S02]  /*5280*/  LOP3.LUT R33, R97, UR23, R18, 0x96, !PT ;  /* 0x0000001761217c12 */ /* 0x000fe4000f8e9612 */
[----:B------:R-:W-:Y:S01]  /*5290*/  LOP3.LUT R15, R14, 0xffff, RZ, 0xc0, !PT ;  /* 0x0000ffff0e0f7812 */ /* 0x000fe200078ec0ff */
[----:B------:R-:W2:Y:S01]  /*52a0*/  LDSM.16.MT88.4 R16, [R208+0xb000] ;  /* 0x00b00000d010783b */ /* 0x000ea20000004200 */
[----:B------:R-:W-:Y:S01]  /*52b0*/  LOP3.LUT R13, R13, 0xff, RZ, 0xc0, !PT ;  /* 0x000000ff0d0d7812 */ /* 0x000fe200078ec0ff */
[----:B------:R-:W-:Y:S01]  /*52c0*/  HMMA.16816.F32 R148, R4, R160, R148 ;  /* 0x000000a00494723c */ /* 0x000fe20000001894 */
[----:B------:R-:W-:Y:S01]  /*52d0*/  ISETP.GE.U32.AND P6, PT, R252, R15, PT ;  /* 0x0000000ffc00720c */ /* 0x000fe20003fc6070 */
[----:B------:R-:W-:Y:S01]  /*52e0*/  IMAD.MOV.U32 R80, RZ, RZ, R152 ;  /* 0x000000ffff507224 */ /* 0x000fe200078e0098 */
[----:B------:R-:W-:Y:S01]  /*52f0*/  LOP3.LUT R15, R94, 0xff, RZ, 0xc0, !PT ;  /* 0x000000ff5e0f7812 */ /* 0x000fe200078ec0ff */
[----:B------:R-:W-:Y:S01]  /*5300*/  IMAD.MOV.U32 R152, RZ, RZ, R137 ;  /* 0x000000ffff987224 */ /* 0x000fe200078e0089 */
[----:B------:R-:W-:-:S02]  /*5310*/  ISETP.GE.U32.AND P5, PT, R252, R13, PT ;  /* 0x0000000dfc00720c */ /* 0x000fc40003fa6070 */
[----:B------:R-:W-:Y:S01]  /*5320*/  ISETP.GE.U32.AND P4, PT, R252, R15, PT ;  /* 0x0000000ffc00720c */ /* 0x000fe20003f86070 */
[----:B------:R-:W-:Y:S01]  /*5330*/  HMMA.16816.F32 R132, R124, R160, R132 ;  /* 0x000000a07c84723c */ /* 0x000fe20000001884 */
[----:B------:R-:W3:Y:S01]  /*5340*/  LDSM.16.MT88.4 R12, [R209+0xb800] ;  /* 0x00b80000d10c783b */ /* 0x000ee20000004200 */
[----:B------:R-:W-:Y:S02]  /*5350*/  LOP3.LUT R9, R94, 0xffff, RZ, 0xc0, !PT ;  /* 0x0000ffff5e097812 */ /* 0x000fe400078ec0ff */
[----:B------:R-:W-:Y:S02]  /*5360*/  ISETP.GE.U32.AND P2, PT, R252, R101, PT ;  /* 0x00000065fc00720c */ /* 0x000fe40003f46070 */
[----:B------:R-:W-:Y:S01]  /*5370*/  SHF.R.U32.HI R9, RZ, 0x8, R9 ;  /* 0x00000008ff097819 */ /* 0x000fe20000011609 */
[----:B------:R-:W-:Y:S01]  /*5380*/  @!P6 HADD2 R8, -R196.H0_H0, -RZ.H0_H0 ;  /* 0xa00000ffc408e230 */ /* 0x000fe20000000900 */
[-C--:B-1----:R-:W-:Y:S01]  /*5390*/  HMMA.16816.F32 R68, R4, R28.reuse, R68 ;  /* 0x0000001c0444723c */ /* 0x082fe20000001844 */
[----:B------:R-:W-:Y:S01]  /*53a0*/  IMAD.MOV.U32 R161, RZ, RZ, R102 ;  /* 0x000000ffffa17224 */ /* 0x000fe200078e0066 */
[----:B------:R-:W-:Y:S01]  /*53b0*/  LOP3.LUT R9, R9, 0xffff, RZ, 0xc0, !PT ;  /* 0x0000ffff09097812 */ /* 0x000fe200078ec0ff */
[----:B------:R-:W-:Y:S01]  /*53c0*/  @!P5 HADD2 R93, -R199.H0_H0, -RZ.H0_H0 ;  /* 0xa00000ffc75dd230 */ /* 0x000fe20000000900 */
[----:B------:R-:W-:Y:S01]  /*53d0*/  @!P6 PRMT R196, R8, 0x5410, RZ ;  /* 0x0000541008c4e816 */ /* 0x000fe200000000ff */
[----:B------:R-:W-:Y:S01]  /*53e0*/  @!P4 HADD2 R79, -R236.H0_H0, -RZ.H0_H0 ;  /* 0xa00000ffec4fc230 */ /* 0x000fe20000000900 */
[----:B------:R-:W-:Y:S01]  /*53f0*/  ISETP.GE.U32.AND P6, PT, R252, R9, PT ;  /* 0x00000009fc00720c */ /* 0x000fe20003fc6070 */
[----:B------:R-:W-:Y:S01]  /*5400*/  IMAD.MOV.U32 R160, RZ, RZ, R111 ;  /* 0x000000ffffa07224 */ /* 0x000fe200078e006f */
[----:B------:R-:W-:Y:S01]  /*5410*/  HMMA.16816.F32 R72, R124, R28, R72 ;  /* 0x0000001c7c48723c */ /* 0x000fe20000001848 */
[----:B------:R-:W1:Y:S01]  /*5420*/  LDSM.16.MT88.4 R8, [R208+0xb800] ;  /* 0x00b80000d008783b */ /* 0x000e620000004200 */
[----:B------:R-:W-:Y:S01]  /*5430*/  SHF.R.U32.HI R49, RZ, 0x8, R49 ;  /* 0x00000008ff317819 */ /* 0x000fe20000011631 */
[----:B------:R-:W-:Y:S01]  /*5440*/  @!P2 HADD2 R92, -R198.H0_H0, -RZ.H0_H0 ;  /* 0xa00000ffc65ca230 */ /* 0x000fe20000000900 */
[----:B------:R-:W-:-:S02]  /*5450*/  LOP3.LUT R65, R65, 0xff, RZ, 0xc0, !PT ;  /* 0x000000ff41417812 */ /* 0x000fc400078ec0ff */
[----:B------:R-:W-:Y:S01]  /*5460*/  LOP3.LUT R49, R49, 0xffff, RZ, 0xc0, !PT ;  /* 0x0000ffff31317812 */ /* 0x000fe200078ec0ff */
[----:B------:R-:W-:Y:S01]  /*5470*/  IMAD.MOV.U32 R28, RZ, RZ, R105 ;  /* 0x000000ffff1c7224 */ /* 0x000fe200078e0069 */
[-C--:B------:R-:W-:Y:S01]  /*5480*/  HMMA.16816.F32 R100, R128, R112.reuse, RZ ;  /* 0x000000708064723c */ /* 0x080fe200000018ff */
[----:B------:R-:W-:Y:S02]  /*5490*/  @!P4 PRMT R236, R79, 0x5410, RZ ;  /* 0x000054104fecc816 */ /* 0x000fe400000000ff */
[----:B------:R-:W-:Y:S01]  /*54a0*/  @!P6 HADD2 R78, -R233.H0_H0, -RZ.H0_H0 ;  /* 0xa00000ffe94ee230 */ /* 0x000fe20000000900 */
[----:B------:R-:W-:Y:S01]  /*54b0*/  ISETP.GE.U32.AND P4, PT, R252, R65, PT ;  /* 0x00000041fc00720c */ /* 0x000fe20003f86070 */
[----:B------:R-:W-:Y:S01]  /*54c0*/  IMAD.MOV.U32 R65, RZ, RZ, R139 ;  /* 0x000000ffff417224 */ /* 0x000fe200078e008b */
[----:B------:R-:W-:Y:S02]  /*54d0*/  @!P1 PRMT R234, R76, 0x5410, RZ ;  /* 0x000054104cea9816 */ /* 0x000fe400000000ff */
[----:B------:R-:W-:Y:S01]  /*54e0*/  HMMA.16816.F32 R104, R24, R112, RZ ;  /* 0x000000701868723c */ /* 0x000fe200000018ff */
[----:B------:R-:W-:-:S02]  /*54f0*/  @!P6 PRMT R233, R78, 0x5410, RZ ;  /* 0x000054104ee9e816 */ /* 0x000fc400000000ff */
[----:B------:R-:W-:Y:S01]  /*5500*/  ISETP.GE.U32.AND P6, PT, R252, R49, PT ;  /* 0x00000031fc00720c */ /* 0x000fe20003fc6070 */
[----:B------:R-:W-:Y:S01]  /*5510*/  IMAD.WIDE.U32 R48, R48, -0x326172a9, RZ ;  /* 0xcd9e8d5730307825 */ /* 0x000fe200078e00ff */
[----:B------:R-:W-:Y:S02]  /*5520*/  SHF.R.U32.HI R95, RZ, 0x10, R94 ;  /* 0x00000010ff5f7819 */ /* 0x000fe4000001165e */
[----:B------:R-:W-:Y:S01]  /*5530*/  @!P5 PRMT R199, R93, 0x5410, RZ ;  /* 0x000054105dc7d816 */ /* 0x000fe200000000ff */
[-C--:B--2---:R-:W-:Y:S01]  /*5540*/  HMMA.16816.F32 R116, R128, R16.reuse, RZ ;  /* 0x000000108074723c */ /* 0x084fe200000018ff */
[----:B------:R-:W-:Y:S01]  /*5550*/  LOP3.LUT R64, R49, UR24, R64, 0x96, !PT ;  /* 0x0000001831407c12 */ /* 0x000fe2000f8e9640 */
[----:B------:R-:W-:Y:S01]  /*5560*/  @!P4 HADD2 R47, -R246.H0_H0, -RZ.H0_H0 ;  /* 0xa00000fff62fc230 */ /* 0x000fe20000000900 */
[----:B------:R-:W-:Y:S01]  /*5570*/  SHF.R.U32.HI R93, RZ, 0x18, R94 ;  /* 0x00000018ff5d7819 */ /* 0x000fe2000001165e */
[----:B------:R-:W-:Y:S01]  /*5580*/  IMAD.MOV.U32 R113, RZ, RZ, R146 ;  /* 0x000000ffff717224 */ /* 0x000fe200078e0092 */
[----:B------:R-:W-:Y:S01]  /*5590*/  LOP3.LUT R95, R95, 0xff, RZ, 0xc0, !PT ;  /* 0x000000ff5f5f7812 */ /* 0x000fe200078ec0ff */
[----:B------:R-:W-:Y:S01]  /*55a0*/  IMAD.MOV.U32 R112, RZ, RZ, R145 ;  /* 0x000000ffff707224 */ /* 0x000fe200078e0091 */
[----:B------:R-:W-:Y:S01]  /*55b0*/  @!P2 PRMT R198, R92, 0x5410, RZ ;  /* 0x000054105cc6a816 */ /* 0x000fe200000000ff */
[----:B------:R-:W-:Y:S01]  /*55c0*/  HMMA.16816.F32 R120, R24, R16, RZ ;  /* 0x000000101878723c */ /* 0x000fe200000018ff */
[----:B------:R-:W-:Y:S01]  /*55d0*/  @!P6 HADD2 R62, -R231.H0_H0, -RZ.H0_H0 ;  /* 0xa00000ffe73ee230 */ /* 0x000fe20000000900 */
[----:B------:R-:W-:-:S02]  /*55e0*/  ISETP.GE.U32.AND P2, PT, R252, R93, PT ;  /* 0x0000005dfc00720c */ /* 0x000fc40003f46070 */
[----:B------:R-:W-:Y:S02]  /*55f0*/  ISETP.GE.U32.AND P5, PT, R252, R95, PT ;  /* 0x0000005ffc00720c */ /* 0x000fe40003fa6070 */
[----:B------:R-:W-:Y:S01]  /*5600*/  @!P6 PRMT R231, R62, 0x5410, RZ ;  /* 0x000054103ee7e816 */ /* 0x000fe200000000ff */
[----:B------:R-:W-:Y:S01]  /*5610*/  IMAD.MOV.U32 R16, RZ, RZ, R109 ;  /* 0x000000ffff107224 */ /* 0x000fe200078e006d */
[-C--:B---3--:R-:W-:Y:S01]  /*5620*/  HMMA.16816.F32 R100, R4, R12.reuse, R100 ;  /* 0x0000000c0464723c */ /* 0x088fe20000001864 */
[----:B------:R-:W-:Y:S02]  /*5630*/  @!P4 PRMT R246, R47, 0x5410, RZ ;  /* 0x000054102ff6c816 */ /* 0x000fe400000000ff */
[----:B------:R-:W-:Y:S02]  /*5640*/  @!P3 PRMT R243, R46, 0x5410, RZ ;  /* 0x000054102ef3b816 */ /* 0x000fe400000000ff */
[----:B------:R-:W-:Y:S02]  /*5650*/  SHF.R.U32.HI R29, RZ, 0x18, R96 ;  /* 0x00000018ff1d7819 */ /* 0x000fe40000011660 */
[----:B------:R-:W-:Y:S01]  /*5660*/  @!P2 HADD2 R63, -R235.H0_H0, -RZ.H0_H0 ;  /* 0xa00000ffeb3fa230 */ /* 0x000fe20000000900 */
[----:B------:R-:W-:Y:S01]  /*5670*/  HMMA.16816.F32 R104, R124, R12, R104 ;  /* 0x0000000c7c68723c */ /* 0x000fe20000001868 */
[----:B------:R-:W-:Y:S01]  /*5680*/  @!P5 HADD2 R77, -R238.H0_H0, -RZ.H0_H0 ;  /* 0xa00000ffee4dd230 */ /* 0x000fe20000000900 */
[----:B------:R-:W-:-:S02]  /*5690*/  LOP3.LUT R81, R96, 0xff, RZ, 0xc0, !PT ;  /* 0x000000ff60517812 */ /* 0x000fc400078ec0ff */
[----:B------:R-:W-:Y:S02]  /*56a0*/  @!P2 PRMT R235, R63, 0x5410, RZ ;  /* 0x000054103feba816 */ /* 0x000fe400000000ff */
[----:B------:R-:W-:Y:S02]  /*56b0*/  @!P5 PRMT R238, R77, 0x5410, RZ ;  /* 0x000054104deed816 */ /* 0x000fe400000000ff */
[C---:B------:R-:W-:Y:S01]  /*56c0*/  LOP3.LUT R13, R64.reuse, 0xff, RZ, 0xc0, !PT ;  /* 0x000000ff400d7812 */ /* 0x040fe200078ec0ff */
[----:B-1----:R-:W-:Y:S01]  /*56d0*/  HMMA.16816.F32 R116, R4, R8, R116 ;  /* 0x000000080474723c */ /* 0x002fe20000001874 */
[----:B------:R-:W-:Y:S02]  /*56e0*/  LOP3.LUT R12, R64, 0xffff, RZ, 0xc0, !PT ;  /* 0x0000ffff400c7812 */ /* 0x000fe400078ec0ff */
[----:B------:R-:W-:Y:S02]  /*56f0*/  ISETP.GE.U32.AND P1, PT, R252, R13, PT ;  /* 0x0000000dfc00720c */ /* 0x000fe40003f26070 */
[----:B------:R-:W-:-:S02]  /*5700*/  SHF.R.U32.HI R13, RZ, 0x8, R12 ;  /* 0x00000008ff0d7819 */ /* 0x000fc4000001160c */
[----:B------:R-:W-:Y:S01]  /*5710*/  SHF.R.U32.HI R12, RZ, 0x10, R64 ;  /* 0x00000010ff0c7819 */ /* 0x000fe20000011640 */
[----:B------:R-:W-:Y:S01]  /*5720*/  HMMA.16816.F32 R120, R124, R8, R120 ;  /* 0x000000087c78723c */ /* 0x000fe20000001878 */
[----:B------:R-:W-:Y:S02]  /*5730*/  LOP3.LUT R13, R13, 0xffff, RZ, 0xc0, !PT ;  /* 0x0000ffff0d0d7812 */ /* 0x000fe400078ec0ff */
[C---:B------:R-:W-:Y:S01]  /*5740*/  ISETP.GE.U32.AND P2, PT, R252.reuse, R29, PT ;  /* 0x0000001dfc00720c */ /* 0x040fe20003f46070 */
[----:B------:R-:W-:Y:S01]  /*5750*/  IMAD.MOV.U32 R29, RZ, RZ, R161 ;  /* 0x000000ffff1d7224 */ /* 0x000fe200078e00a1 */
[----:B------:R-:W-:Y:S01]  /*5760*/  ISETP.GE.U32.AND P6, PT, R252, R13, PT ;  /* 0x0000000dfc00720c */ /* 0x000fe20003fc6070 */
[----:B------:R-:W-:Y:S01]  /*5770*/  IMAD.MOV.U32 R161, RZ, RZ, R136 ;  /* 0x000000ffffa17224 */ /* 0x000fe200078e0088 */
[----:B------:R-:W-:Y:S01]  /*5780*/  LOP3.LUT R9, R12, 0xff, RZ, 0xc0, !PT ;  /* 0x000000ff0c097812 */ /* 0x000fe200078ec0ff */
[----:B------:R-:W-:Y:S01]  /*5790*/  @!P1 HADD2 R45, -R230.H0_H0, -RZ.H0_H0 ;  /* 0xa00000ffe62d9230 */ /* 0x000fe20000000900 */
[----:B------:R-:W-:Y:S01]  /*57a0*/  SHF.R.U32.HI R13, RZ, 0x18, R64 ;  /* 0x00000018ff0d7819 */ /* 0x000fe20000011640 */
[----:B------:R-:W-:Y:S01]  /*57b0*/  HMMA.16816.F32 R84, R4, R20, R84 ;  /* 0x000000140454723c */ /* 0x000fe20000001854 */
[C---:B------:R-:W-:Y:S01]  /*57c0*/  ISETP.GE.U32.AND P4, PT, R252.reuse, R9, PT ;  /* 0x00000009fc00720c */ /* 0x040fe20003f86070 */
[----:B------:R-:W-:Y:S01]  /*57d0*/  IMAD.MOV.U32 R64, RZ, RZ, R110 ;  /* 0x000000ffff407224 */ /* 0x000fe200078e006e */
[----:B------:R-:W-:-:S02]  /*57e0*/  ISETP.GE.U32.AND P3, PT, R252, R13, PT ;  /* 0x0000000dfc00720c */ /* 0x000fc40003f66070 */
[C---:B------:R-:W-:Y:S01]  /*57f0*/  LOP3.LUT R8, R48.reuse, 0xffff, RZ, 0xc0, !PT ;  /* 0x0000ffff30087812 */ /* 0x040fe200078ec0ff */
[----:B------:R-:W-:Y:S01]  /*5800*/  IMAD.MOV.U32 R49, RZ, RZ, R108 ;  /* 0x000000ffff317224 */ /* 0x000fe200078e006c */
[----:B------:R-:W-:Y:S01]  /*5810*/  LOP3.LUT R13, R48, 0xff, RZ, 0xc0, !PT ;  /* 0x000000ff300d7812 */ /* 0x000fe200078ec0ff */
[----:B------:R-:W-:Y:S01]  /*5820*/  @!P6 HADD2 R44, -R227.H0_H0, -RZ.H0_H0 ;  /* 0xa00000ffe32ce230 */ /* 0x000fe20000000900 */
[----:B------:R-:W-:Y:S01]  /*5830*/  HMMA.16816.F32 R88, R124, R20, R88 ;  /* 0x000000147c58723c */ /* 0x000fe20000001858 */
[----:B------:R-:W-:Y:S01]  /*5840*/  ISETP.GE.U32.AND P5, PT, R252, R81, PT ;  /* 0x00000051fc00720c */ /* 0x000fe20003fa6070 */
[----:B------:R-:W-:Y:S01]  /*5850*/  IMAD.MOV.U32 R81, RZ, RZ, R144 ;  /* 0x000000ffff517224 */ /* 0x000fe200078e0090 */
[----:B------:R-:W-:Y:S01]  /*5860*/  SHF.R.U32.HI R12, RZ, 0x10, R48 ;  /* 0x00000010ff0c7819 */ /* 0x000fe20000011630 */
[----:B------:R-:W-:Y:S01]  /*5870*/  @!P2 HADD2 R181, -R177.H0_H0, -RZ.H0_H0 ;  /* 0xa00000ffb1b5a230 */ /* 0x000fe20000000900 */
[----:B------:R-:W-:Y:S01]  /*5880*/  SHF.R.U32.HI R8, RZ, 0x8, R8 ;  /* 0x00000008ff087819 */ /* 0x000fe20000011608 */
[----:B------:R-:W-:Y:S01]  /*5890*/  @!P4 HADD2 R61, -R232.H0_H0, -RZ.H0_H0 ;  /* 0xa00000ffe83dc230 */ /* 0x000fe20000000900 */
[----:B------:R-:W-:Y:S01]  /*58a0*/  LOP3.LUT R20, R96, 0xffff, RZ, 0xc0, !PT ;  /* 0x0000ffff60147812 */ /* 0x000fe200078ec0ff */
[----:B------:R-:W-:Y:S01]  /*58b0*/  @!P3 HADD2 R60, -R229.H0_H0, -RZ.H0_H0 ;  /* 0xa00000ffe53cb230 */ /* 0x000fe20000000900 */
[----:B------:R-:W-:Y:S01]  /*58c0*/  SHF.R.U32.HI R21, RZ, 0x10, R96 ;  /* 0x00000010ff157819 */ /* 0x000fe20000011660 */
[----:B------:R-:W-:Y:S01]  /*58d0*/  IMAD.MOV.U32 R97, RZ, RZ, R153 ;  /* 0x000000ffff617224 */ /* 0x000fe200078e0099 */
[----:B------:R-:W-:Y:S01]  /*58e0*/  @!P1 PRMT R230, R45, 0x5410, RZ ;  /* 0x000054102de69816 */ /* 0x000fe200000000ff */
[----:B------:R-:W-:Y:S01]  /*58f0*/  IMAD.MOV.U32 R96, RZ, RZ, R147 ;  /* 0x000000ffff607224 */ /* 0x000fe200078e0093 */
[----:B------:R-:W-:Y:S01]  /*5900*/  @!P6 PRMT R227, R44, 0x5410, RZ ;  /* 0x000054102ce3e816 */ /* 0x000fe200000000ff */
[----:B------:R-:W-:Y:S01]  /*5910*/  IMAD.MOV.U32 R153, RZ, RZ, R138 ;  /* 0x000000ffff997224 */ /* 0x000fe200078e008a */
[----:B------:R-:W-:Y:S01]  /*5920*/  @!P4 PRMT R232, R61, 0x5410, RZ ;  /* 0x000054103de8c816 */ /* 0x000fe200000000ff */
[----:B------:R-:W-:Y:S01]  /*5930*/  HMMA.16816.F32 R136, R24, R154, RZ ;  /* 0x0000009a1888723c */ /* 0x000fe200000018ff */
[----:B------:R-:W-:Y:S01]  /*5940*/  @!P3 PRMT R229, R60, 0x5410, RZ ;  /* 0x000054103ce5b816 */ /* 0x000fe200000000ff */
[----:B------:R-:W-:Y:S01]  /*5950*/  @!P5 HADD2 R167, -R172.H0_H0, -RZ.H0_H0 ;  /* 0xa00000ffaca7d230 */ /* 0x000fe20000000900 */
[----:B------:R-:W-:-:S02]  /*5960*/  ISETP.GE.U32.AND P1, PT, R252, R13, PT ;  /* 0x0000000dfc00720c */ /* 0x000fc40003f26070 */
[----:B------:R-:W-:Y:S01]  /*5970*/  LOP3.LUT R17, R12, 0xff, RZ, 0xc0, !PT ;  /* 0x000000ff0c117812 */ /* 0x000fe200078ec0ff */
[----:B------:R-:W-:Y:S01]  /*5980*/  IMAD.MOV.U32 R12, RZ, RZ, R81 ;  /* 0x000000ffff0c7224 */ /* 0x000fe200078e0051 */
[----:B------:R-:W-:Y:S01]  /*5990*/  LOP3.LUT R13, R8, 0xffff, RZ, 0xc0, !PT ;  /* 0x0000ffff080d7812 */ /* 0x000fe200078ec0ff */
[C---:B------:R-:W-:Y:S01]  /*59a0*/  HMMA.16816.F32 R144, R24.reuse, R178, RZ ;  /* 0x000000b21890723c */ /* 0x040fe200000018ff */
[C---:B------:R-:W-:Y:S01]  /*59b0*/  ISETP.GE.U32.AND P6, PT, R252.reuse, R17, PT ;  /* 0x00000011fc00720c */ /* 0x040fe20003fc6070 */
[----:B------:R-:W-:Y:S01]  /*59c0*/  IMAD.MOV.U32 R17, RZ, RZ, R152 ;  /* 0x000000ffff117224 */ /* 0x000fe200078e0098 */
[C---:B------:R-:W-:Y:S01]  /*59d0*/  ISETP.GE.U32.AND P4, PT, R252.reuse, R13, PT ;  /* 0x0000000dfc00720c */ /* 0x040fe20003f86070 */
[----:B------:R-:W-:Y:S01]  /*59e0*/  IMAD.MOV.U32 R13, RZ, RZ, R153 ;  /* 0x000000ffff0d7224 */ /* 0x000fe200078e0099 */
[----:B------:R-:W-:Y:S02]  /*59f0*/  SHF.R.U32.HI R9, RZ, 0x18, R48 ;  /* 0x00000018ff097819 */ /* 0x000fe40000011630 */
[----:B------:R-:W-:Y:S01]  /*5a00*/  LOP3.LUT R8, R33, 0xffff, RZ, 0xc0, !PT ;  /* 0x0000ffff21087812 */ /* 0x000fe200078ec0ff */
[----:B------:R-:W-:Y:S01]  /*5a10*/  HMMA.16816.F32 R44, R24, R50, RZ ;  /* 0x00000032182c723c */ /* 0x000fe200000018ff */
[----:B------:R-:W-:Y:S01]  /*5a20*/  @!P1 HADD2 R188, -R242.H0_H0, -RZ.H0_H0 ;  /* 0xa00000fff2bc9230 */ /* 0x000fe20000000900 */
[----:B------:R-:W-:-:S02]  /*5a30*/  ISETP.GE.U32.AND P3, PT, R252, R9, PT ;  /* 0x00000009fc00720c */ /* 0x000fc40003f66070 */
[----:B------:R-:W-:Y:S02]  /*5a40*/  LOP3.LUT R9, R33, 0xff, RZ, 0xc0, !PT ;  /* 0x000000ff21097812 */ /* 0x000fe400078ec0ff */
[----:B------:R-:W-:Y:S01]  /*5a50*/  @!P1 PRMT R242, R188, 0x5410, RZ ;  /* 0x00005410bcf29816 */ /* 0x000fe200000000ff */
[----:B------:R-:W-:Y:S01]  /*5a60*/  @!P6 HADD2 R183, -R244.H0_H0, -RZ.H0_H0 ;  /* 0xa00000fff4b7e230 */ /* 0x000fe20000000900 */
[C---:B------:R-:W-:Y:S01]  /*5a70*/  HMMA.16816.F32 R60, R24.reuse, R170, RZ ;  /* 0x000000aa183c723c */ /* 0x040fe200000018ff */
[----:B------:R-:W-:Y:S01]  /*5a80*/  ISETP.GE.U32.AND P1, PT, R252, R9, PT ;  /* 0x00000009fc00720c */ /* 0x000fe20003f26070 */
[----:B------:R-:W-:Y:S01]  /*5a90*/  @!P4 HADD2 R184, -R239.H0_H0, -RZ.H0_H0 ;  /* 0xa00000ffefb8c230 */ /* 0x000fe20000000900 */
[----:B------:R-:W-:Y:S02]  /*5aa0*/  SHF.R.U32.HI R8, RZ, 0x8, R8 ;  /* 0x00000008ff087819 */ /* 0x000fe40000011608 */
[----:B------:R-:W-:Y:S02]  /*5ab0*/  SHF.R.U32.HI R20, RZ, 0x8, R20 ;  /* 0x00000008ff147819 */ /* 0x000fe40000011614 */
[----:B------:R-:W-:Y:S01]  /*5ac0*/  LOP3.LUT R9, R8, 0xffff, RZ, 0xc0, !PT ;  /* 0x0000ffff08097812 */ /* 0x000fe200078ec0ff */
[----:B------:R-:W-:Y:S01]  /*5ad0*/  HMMA.16816.F32 R76, R24, R82, RZ ;  /* 0x00000052184c723c */ /* 0x000fe200000018ff */
[----:B------:R-:W-:Y:S01]  /*5ae0*/  @!P4 PRMT R239, R184, 0x5410, RZ ;  /* 0x00005410b8efc816 */ /* 0x000fe200000000ff */
[----:B------:R-:W-:Y:S01]  /*5af0*/  @!P3 HADD2 R182, -R241.H0_H0, -RZ.H0_H0 ;  /* 0xa00000fff1b6b230 */ /* 0x000fe20000000900 */
[----:B------:R-:W-:-:S02]  /*5b00*/  ISETP.GE.U32.AND P4, PT, R252, R9, PT ;  /* 0x00000009fc00720c */ /* 0x000fc40003f86070 */
[--C-:B------:R-:W-:Y:S01]  /*5b10*/  SHF.R.U32.HI R9, RZ, 0x18, R33.reuse ;  /* 0x00000018ff097819 */ /* 0x100fe20000011621 */
[----:B------:R-:W-:Y:S01]  /*5b20*/  @!P1 HADD2 R187, -R240.H0_H0, -RZ.H0_H0 ;  /* 0xa00000fff0bb9230 */ /* 0x000fe20000000900 */
[----:B------:R-:W-:Y:S01]  /*5b30*/  SHF.R.U32.HI R33, RZ, 0x10, R33 ;  /* 0x00000010ff217819 */ /* 0x000fe20000011621 */
[C---:B------:R-:W-:Y:S01]  /*5b40*/  HMMA.16816.F32 R92, R24.reuse, R98, RZ ;  /* 0x00000062185c723c */ /* 0x040fe200000018ff */
[----:B------:R-:W-:Y:S02]  /*5b50*/  @!P6 PRMT R244, R183, 0x5410, RZ ;  /* 0x00005410b7f4e816 */ /* 0x000fe400000000ff */
[----:B------:R-:W-:Y:S02]  /*5b60*/  LOP3.LUT R33, R33, 0xff, RZ, 0xc0, !PT ;  /* 0x000000ff21217812 */ /* 0x000fe400078ec0ff */
[----:B------:R-:W-:Y:S02]  /*5b70*/  @!P1 PRMT R240, R187, 0x5410, RZ ;  /* 0x00005410bbf09816 */ /* 0x000fe400000000ff */
[C---:B------:R-:W-:Y:S01]  /*5b80*/  ISETP.GE.U32.AND P1, PT, R252.reuse, R33, PT ;  /* 0x00000021fc00720c */ /* 0x040fe20003f26070 */
[----:B------:R-:W-:Y:S01]  /*5b90*/  HMMA.16816.F32 R108, R24, R114, RZ ;  /* 0x00000072186c723c */ /* 0x000fe200000018ff */
[----:B------:R-:W-:Y:S01]  /*5ba0*/  @!P4 HADD2 R186, -R237.H0_H0, -RZ.H0_H0 ;  /* 0xa00000ffedbac230 */ /* 0x000fe20000000900 */
[----:B------:R-:W-:-:S02]  /*5bb0*/  ISETP.GE.U32.AND P6, PT, R252, R9, PT ;  /* 0x00000009fc00720c */ /* 0x000fc40003fc6070 */
[----:B------:R-:W-:Y:S02]  /*5bc0*/  LOP3.LUT R9, R20, 0xffff, RZ, 0xc0, !PT ;  /* 0x0000ffff14097812 */ /* 0x000fe400078ec0ff */
[----:B------:R-:W-:Y:S02]  /*5bd0*/  @!P4 PRMT R237, R186, 0x5410, RZ ;  /* 0x00005410baedc816 */ /* 0x000fe400000000ff */
[----:B------:R-:W-:Y:S01]  /*5be0*/  HMMA.16816.F32 R24, R24, R18, RZ ;  /* 0x000000121818723c */ /* 0x000fe200000018ff */
[----:B------:R-:W-:Y:S02]  /*5bf0*/  ISETP.GE.U32.AND P4, PT, R252, R9, PT ;  /* 0x00000009fc00720c */ /* 0x000fe40003f86070 */
[----:B------:R-:W-:Y:S01]  /*5c00*/  LOP3.LUT R21, R21, 0xff, RZ, 0xc0, !PT ;  /* 0x000000ff15157812 */ /* 0x000fe200078ec0ff */
[----:B------:R-:W-:Y:S01]  /*5c10*/  @!P1 HADD2 R185, -R249.H0_H0, -RZ.H0_H0 ;  /* 0xa00000fff9b99230 */ /* 0x000fe20000000900 */
[----:B------:R-:W-:Y:S02]  /*5c20*/  @!P3 PRMT R241, R182, 0x5410, RZ ;  /* 0x00005410b6f1b816 */ /* 0x000fe400000000ff */
[----:B------:R-:W-:Y:S01]  /*5c30*/  ISETP.GE.U32.AND P3, PT, R252, R21, PT ;  /* 0x00000015fc00720c */ /* 0x000fe20003f66070 */
[----:B------:R-:W-:Y:S01]  /*5c40*/  HMMA.16816.F32 R152, R128, R154, RZ ;  /* 0x0000009a8098723c */ /* 0x000fe200000018ff */
[----:B------:R-:W-:Y:S01]  /*5c50*/  @!P1 PRMT R249, R185, 0x5410, RZ ;  /* 0x00005410b9f99816 */ /* 0x000fe200000000ff */
[----:B------:R-:W-:Y:S01]  /*5c60*/  @!P6 HADD2 R180, -R247.H0_H0, -RZ.H0_H0 ;  /* 0xa00000fff7b4e230 */ /* 0x000fe20000000900 */
[----:B------:R-:W-:-:S02]  /*5c70*/  @!P5 PRMT R172, R167, 0x5410, RZ ;  /* 0x00005410a7acd816 */ /* 0x000fc400000000ff */
[----:B------:R-:W-:Y:S01]  /*5c80*/  @!P2 PRMT R177, R181, 0x5410, RZ ;  /* 0x00005410b5b1a816 */ /* 0x000fe200000000ff */
[----:B------:R-:W-:Y:S01]  /*5c90*/  @!P4 HADD2 R166, -R173.H0_H0, -RZ.H0_H0 ;  /* 0xa00000ffada6c230 */ /* 0x000fe20000000900 */
[----:B------:R-:W-:Y:S01]  /*5ca0*/  @!P6 PRMT R247, R180, 0x5410, RZ ;  /* 0x00005410b4f7e816 */ /* 0x000fe200000000ff */
[----:B------:R-:W-:Y:S03]  /*5cb0*/  HMMA.16816.F32 R136, R124, R162, R136 ;  /* 0x000000a27c88723c */ /* 0x000fe60000001888 */
[----:B------:R-:W-:Y:S01]  /*5cc0*/  @!P4 PRMT R173, R166, 0x5410, RZ ;  /* 0x00005410a6adc816 */ /* 0x000fe200000000ff */
[----:B------:R-:W-:-:S04]  /*5cd0*/  @!P3 HADD2 R165, -R176.H0_H0, -RZ.H0_H0 ;  /* 0xa00000ffb0a5b230 */ /* 0x000fc80000000900 */
[----:B------:R-:W-:Y:S01]  /*5ce0*/  HMMA.16816.F32 R144, R124, R174, R144 ;  /* 0x000000ae7c90723c */ /* 0x000fe20000001890 */
[----:B------:R-:W-:-:S07]  /*5cf0*/  @!P3 PRMT R176, R165, 0x5410, RZ ;  /* 0x00005410a5b0b816 */ /* 0x000fce00000000ff */
[C---:B------:R-:W-:Y:S08]  /*5d00*/  HMMA.16816.F32 R44, R124.reuse, R66, R44 ;  /* 0x000000427c2c723c */ /* 0x040ff0000000182c */
[C---:B------:R-:W-:Y:S08]  /*5d10*/  HMMA.16816.F32 R60, R124.reuse, R34, R60 ;  /* 0x000000227c3c723c */ /* 0x040ff0000000183c */
[C---:B------:R-:W-:Y:S08]  /*5d20*/  HMMA.16816.F32 R76, R124.reuse, R30, R76 ;  /* 0x0000001e7c4c723c */ /* 0x040ff0000000184c */
[C---:B------:R-:W-:Y:S08]  /*5d30*/  HMMA.16816.F32 R92, R124.reuse, R22, R92 ;  /* 0x000000167c5c723c */ /* 0x040ff0000000185c */
[C---:B------:R-:W-:Y:S08]  /*5d40*/  HMMA.16816.F32 R108, R124.reuse, R14, R108 ;  /* 0x0000000e7c6c723c */ /* 0x040ff0000000186c */
[----:B------:R-:W-:Y:S07]  /*5d50*/  HMMA.16816.F32 R124, R124, R10, R24 ;  /* 0x0000000a7c7c723c */ /* 0x000fee0000001818 */
[----:B------:R-:W-:Y:S01]  /*5d60*/  IMAD.MOV.U32 R27, RZ, RZ, R49 ;  /* 0x000000ffff1b7224 */ /* 0x000fe200078e0031 */
[----:B------:R-:W-:Y:S01]  /*5d70*/  HMMA.16816.F32 R152, R4, R162, R152 ;  /* 0x000000a20498723c */ /* 0x000fe20000001898 */
[----:B------:R-:W-:-:S02]  /*5d80*/  IMAD.MOV.U32 R25, RZ, RZ, R160 ;  /* 0x000000ffff197224 */ /* 0x000fc400078e00a0 */
[----:B------:R-:W-:Y:S02]  /*5d90*/  IMAD.MOV.U32 R24, RZ, RZ, R161 ;  /* 0x000000ffff187224 */ /* 0x000fe400078e00a1 */
[----:B------:R-:W-:-:S03]  /*5da0*/  IMAD.MOV.U32 R26, RZ, RZ, R64 ;  /* 0x000000ffff1a7224 */ /* 0x000fc600078e0040 */
[C---:B------:R-:W-:Y:S08]  /*5db0*/  HMMA.16816.F32 R48, R128.reuse, R50, RZ ;  /* 0x000000328030723c */ /* 0x040ff000000018ff */
[----:B------:R-:W-:Y:S07]  /*5dc0*/  HMMA.16816.F32 R160, R128, R178, RZ ;  /* 0x000000b280a0723c */ /* 0x000fee00000018ff */
[----:B------:R-:W-:-:S02]  /*5dd0*/  IMAD.MOV.U32 R179, RZ, RZ, R65 ;  /* 0x000000ffffb37224 */ /* 0x000fc400078e0041 */
[----:B------:R-:W-:Y:S02]  /*5de0*/  IMAD.MOV.U32 R178, RZ, RZ, R112 ;  /* 0x000000ffffb27224 */ /* 0x000fe400078e0070 */
[----:B------:R-:W-:Y:S02]  /*5df0*/  FADD.FTZ R13, R13, R179 ;  /* 0x000000b30d0d7221 */ /* 0x000fe40000010000 */
[----:B------:R-:W-:Y:S02]  /*5e00*/  FADD.FTZ R12, R12, R178 ;  /* 0x000000b20c0c7221 */ /* 0x000fe40000010000 */
[----:B------:R-:W-:Y:S01]  /*5e10*/  FADD.FTZ R13, R16, R13 ;  /* 0x0000000d100d7221 */ /* 0x000fe20000010000 */
[----:B------:R-:W-:Y:S01]  /*5e20*/  HMMA.16816.F32 R48, R4, R66, R48 ;  /* 0x000000420430723c */ /* 0x000fe20000001830 */
[----:B------:R-:W-:Y:S02]  /*5e30*/  FADD.FTZ R12, R26, R12 ;  /* 0x0000000c1a0c7221 */ /* 0x000fe40000010000 */
[----:B------:R-:W-:-:S02]  /*5e40*/  FADD.FTZ R13, R202, R13 ;  /* 0x0000000dca0d7221 */ /* 0x000fc40000010000 */
[----:B------:R-:W-:Y:S02]  /*5e50*/  FADD.FTZ R21, R28, R12 ;  /* 0x0000000c1c157221 */ /* 0x000fe40000010000 */
[----:B------:R-:W-:Y:S01]  /*5e60*/  IMAD.MOV.U32 R12, RZ, RZ, c[0x0][0x228] ;  /* 0x00008a00ff0c7624 */ /* 0x000fe200078e00ff */
[----:B------:R-:W-:Y:S01]  /*5e70*/  HMMA.16816.F32 R64, R128, R170, RZ ;  /* 0x000000aa8040723c */ /* 0x000fe200000018ff */
[----:B------:R-:W-:Y:S02]  /*5e80*/  FADD.FTZ R220, R220, R21 ;  /* 0x00000015dcdc7221 */ /* 0x000fe40000010000 */
[----:B------:R-:W-:Y:S02]  /*5e90*/  FADD.FTZ R250, R250, R13 ;  /* 0x0000000dfafa7221 */ /* 0x000fe40000010000 */
[----:B------:R-:W-:Y:S02]  /*5ea0*/  FADD.FTZ R220, R219, R220 ;  /* 0x000000dcdbdc7221 */ /* 0x000fe40000010000 */
[----:B------:R-:W-:Y:S01]  /*5eb0*/  IMAD.MOV.U32 R171, RZ, RZ, R97 ;  /* 0x000000ffffab7224 */ /* 0x000fe200078e0061 */
[----:B------:R-:W-:Y:S01]  /*5ec0*/  HMMA.16816.F32 R160, R4, R174, R160 ;  /* 0x000000ae04a0723c */ /* 0x000fe200000018a0 */
[----:B------:R-:W-:-:S02]  /*5ed0*/  IMAD.MOV.U32 R170, RZ, RZ, R80 ;  /* 0x000000ffffaa7224 */ /* 0x000fc400078e0050 */
[----:B------:R-:W-:Y:S02]  /*5ee0*/  FADD.FTZ R203, R203, R220 ;  /* 0x000000dccbcb7221 */ /* 0x000fe40000010000 */
[----:B------:R-:W-:Y:S02]  /*5ef0*/  FADD.FTZ R8, R171, R170 ;  /* 0x000000aaab087221 */ /* 0x000fe40000010000 */
[----:B------:R-:W-:Y:S01]  /*5f00*/  IMAD.MOV.U32 R174, RZ, RZ, R96 ;  /* 0x000000ffffae7224 */ /* 0x000fe200078e0060 */
[----:B------:R-:W-:Y:S01]  /*5f10*/  HMMA.16816.F32 R80, R128, R82, RZ ;  /* 0x000000528050723c */ /* 0x000fe200000018ff */
[----:B------:R-:W-:Y:S02]  /*5f20*/  IMAD.MOV.U32 R175, RZ, RZ, R113 ;  /* 0x000000ffffaf7224 */ /* 0x000fe400078e0071 */
[----:B------:R-:W-:Y:S02]  /*5f30*/  FADD.FTZ R17, R17, R8 ;  /* 0x0000000811117221 */ /* 0x000fe40000010000 */
[----:B------:R-:W-:-:S02]  /*5f40*/  IMAD.SHL.U32 R8, R32, 0x2, RZ ;  /* 0x0000000220087824 */ /* 0x000fc400078e00ff */
[----:B------:R-:W-:Y:S01]  /*5f50*/  FADD.FTZ R9, R175, R174 ;  /* 0x000000aeaf097221 */ /* 0x000fe20000010000 */
[C---:B------:R-:W-:Y:S01]  /*5f60*/  HMMA.16816.F32 R96, R128.reuse, R98, RZ ;  /* 0x000000628060723c */ /* 0x040fe200000018ff */
[----:B------:R-:W-:Y:S02]  /*5f70*/  IMAD R8, R25, c[0x0][0x228], R8 ;  /* 0x00008a0019087a24 */ /* 0x000fe400078e0208 */
[----:B------:R-:W-:Y:S02]  /*5f80*/  IMAD.SHL.U32 R25, R12, 0x8, RZ ;  /* 0x000000080c197824 */ /* 0x000fe400078e00ff */
[----:B------:R-:W-:Y:S01]  /*5f90*/  FADD.FTZ R17, R27, R17 ;  /* 0x000000111b117221 */ /* 0x000fe20000010000 */
[----:B------:R-:W-:Y:S01]  /*5fa0*/  IADD3 R16, P1, R8, UR4, RZ ;  /* 0x0000000408107c10 */ /* 0x000fe2000ff3e0ff */
[----:B------:R-:W-:Y:S01]  /*5fb0*/  FADD.FTZ R245, R245, R250 ;  /* 0x000000faf5f57221 */ /* 0x000fe20000010000 */
[----:B------:R-:W-:Y:S01]  /*5fc0*/  HMMA.16816.F32 R112, R128, R114, RZ ;  /* 0x000000728070723c */ /* 0x000fe200000018ff */
[----:B------:R-:W-:-:S02]  /*5fd0*/  FADD.FTZ R228, R228, R17 ;  /* 0x00000011e4e47221 */ /* 0x000fc40000010000 */
[----:B------:R-:W-:Y:S02]  /*5fe0*/  FADD.FTZ R248, R248, R245 ;  /* 0x000000f5f8f87221 */ /* 0x000fe40000010000 */
[----:B------:R-:W-:Y:S02]  /*5ff0*/  FADD.FTZ R225, R225, R228 ;  /* 0x000000e4e1e17221 */ /* 0x000fe40000010000 */
[----:B------:R-:W-:Y:S01]  /*6000*/  FADD.FTZ R171, R193, R248 ;  /* 0x000000f8c1ab7221 */ /* 0x000fe20000010000 */
[----:B------:R-:W-:Y:S01]  /*6010*/  HMMA.16816.F32 R128, R128, R18, RZ ;  /* 0x000000128080723c */ /* 0x000fe200000018ff */
[----:B------:R-:W-:-:S06]  /*6020*/  FADD.FTZ R226, R226, R225 ;  /* 0x000000e1e2e27221 */ /* 0x000fcc0000010000 */
[----:B------:R-:W-:Y:S01]  /*6030*/  FADD.FTZ R19, R24, R9 ;  /* 0x0000000918137221 */ /* 0x000fe20000010000 */
[----:B------:R-:W-:Y:S01]  /*6040*/  SHF.R.S32.HI R9, RZ, 0x1f, R8 ;  /* 0x0000001fff097819 */ /* 0x000fe20000011408 */
[----:B------:R-:W-:Y:S01]  /*6050*/  IMAD.U32 R8, RZ, RZ, UR4 ;  /* 0x00000004ff087e24 */ /* 0x000fe2000f8e00ff */
[----:B------:R-:W-:Y:S01]  /*6060*/  HMMA.16816.F32 R96, R4, R22, R96 ;  /* 0x000000160460723c */ /* 0x000fe20000001860 */
[----:B------:R-:W-:-:S03]  /*6070*/  FADD.FTZ R19, R29, R19 ;  /* 0x000000131d137221 */ /* 0x000fc60000010000 */
[----:B------:R-:W-:Y:S01]  /*6080*/  LEA.HI.X.SX32 R9, R8, R9, 0x1, P1 ;  /* 0x0000000908097211 */ /* 0x000fe200008f0eff */
[----:B------:R-:W-:Y:S01]  /*6090*/  FADD.FTZ R224, R224, R19 ;  /* 0x00000013e0e07221 */ /* 0x000fe20000010000 */
[----:B------:R-:W-:Y:S01]  /*60a0*/  LEA R8, P1, R16, c[0x0][0x1f8], 0x1 ;  /* 0x00007e0010087a11 */ /* 0x000fe200078208ff */
[----:B------:R-:W-:Y:S01]  /*60b0*/  IMAD.SHL.U32 R23, R12, 0x40, RZ ;  /* 0x000000400c177824 */ /* 0x000fe200078e00ff */
[----:B------:R-:W-:Y:S01]  /*60c0*/  HMMA.16816.F32 R112, R4, R14, R112 ;  /* 0x0000000e0470723c */ /* 0x000fe20000001870 */
[----:B------:R-:W-:Y:S01]  /*60d0*/  FADD.FTZ R221, R221, R224 ;  /* 0x000000e0dddd7221 */ /* 0x000fe20000010000 */
[----:B------:R-:W-:-:S03]  /*60e0*/  LEA.HI.X R9, R16, c[0x0][0x1fc], R9, 0x1, P1 ;  /* 0x00007f0010097a11 */ /* 0x000fc600008f0c09 */
[----:B------:R-:W-:Y:S02]  /*60f0*/  FADD.FTZ R222, R222, R221 ;  /* 0x000000dddede7221 */ /* 0x000fe40000010000 */
[----:B------:R-:W-:Y:S01]  /*6100*/  IMAD R15, R12, 0x48, RZ ;  /* 0x000000480c0f7824 */ /* 0x000fe200078e02ff */
[C---:B------:R-:W-:Y:S01]  /*6110*/  HMMA.16816.F32 R64, R4.reuse, R34, R64 ;  /* 0x000000220440723c */ /* 0x040fe20000001840 */
[--C-:B------:R-:W-:Y:S01]  /*6120*/  IMAD.WIDE R24, R25, 0x2, R8.reuse ;  /* 0x0000000219187825 */ /* 0x100fe200078e0208 */
[----:B------:R-:W-:Y:S03]  /*6130*/  STG.E.U16 [R8.64], R168 ;  /* 0x000000a808007986 */ /* 0x000fe6000c101512 */
[--C-:B------:R-:W-:Y:S01]  /*6140*/  IMAD.WIDE R22, R23, 0x2, R8.reuse ;  /* 0x0000000217167825 */ /* 0x100fe200078e0208 */
[----:B------:R-:W-:Y:S02]  /*6150*/  STG.E.U16 [R8.64+0x2], R169 ;  /* 0x000002a908007986 */ /* 0x000fe4000c101512 */
[C---:B------:R-:W-:Y:S02]  /*6160*/  HMMA.16816.F32 R80, R4.reuse, R30, R80 ;  /* 0x0000001e0450723c */ /* 0x040fe40000001850 */
[----:B------:R-:W-:Y:S04]  /*6170*/  STG.E.U16 [R24.64], R201 ;  /* 0x000000c918007986 */ /* 0x000fe8000c101512 */
[----:B------:R-:W-:Y:S02]  /*6180*/  STG.E.U16 [R24.64+0x2], R200 ;  /* 0x000002c818007986 */ /* 0x000fe4000c101512 */
[----:B------:R-:W-:Y:S02]  /*6190*/  HMMA.16816.F32 R128, R4, R10, R128 ;  /* 0x0000000a0480723c */ /* 0x000fe40000001880 */
[----:B------:R-:W-:Y:S04]  /*61a0*/  STG.E.U16 [R22.64], R230 ;  /* 0x000000e616007986 */ /* 0x000fe8000c101512 */
[----:B------:R-:W-:Y:S01]  /*61b0*/  STG.E.U16 [R22.64+0x2], R227 ;  /* 0x000002e316007986 */ /* 0x000fe2000c101512 */
[----:B------:R-:W-:-:S04]  /*61c0*/  IMAD.WIDE R4, R15, 0x2, R8 ;  /* 0x000000020f047825 */ /* 0x000fc800078e0208 */
[----:B------:R-:W-:Y:S01]  /*61d0*/  FADD.FTZ R6, R223, R226 ;  /* 0x000000e2df067221 */ /* 0x000fe20000010000 */
[----:B------:R-:W-:Y:S04]  /*61e0*/  STG.E.U16 [R4.64], R232 ;  /* 0x000000e804007986 */ /* 0x000fe8000c101512 */
[----:B------:R-:W-:Y:S04]  /*61f0*/  STG.E.U16 [R4.64+0x2], R229 ;  /* 0x000002e504007986 */ /* 0x000fe8000c101512 */
        /* <DEDUP_REMOVED lines=23> */
[----:B------:R1:W-:Y:S04]  /*6370*/  STG.E.U16 [R4.64+0x32], R177 ;  /* 0x000032b104007986 */ /* 0x0003e8000c101512 */
[----:B------:R2:W-:Y:S01]  /*6380*/  STL [R1+0x60], R6 ;  /* 0x0000600601007387 */ /* 0x0005e20000100800 */
[----:B-1----:R-:W-:-:S02]  /*6390*/  FADD.FTZ R5, R195, R222 ;  /* 0x000000dec3057221 */ /* 0x002fc40000010000 */
[----:B------:R-:W-:-:S03]  /*63a0*/  FADD.FTZ R4, R194, R203 ;  /* 0x000000cbc2047221 */ /* 0x000fc60000010000 */
[----:B------:R2:W-:Y:S04]  /*63b0*/  STL [R1+0x5c], R5 ;  /* 0x00005c0501007387 */ /* 0x0005e80000100800 */
[----:B------:R2:W-:Y:S01]  /*63c0*/  STL [R1+0x58], R4 ;  /* 0x0000580401007387 */ /* 0x0005e20000100800 */
[----:B------:R-:W-:Y:S05]  /*63d0*/  @!P0 BRA `(.L_x_1593) ;  /* 0x000041d000008947 */ /* 0x000fea0003800000 */
[----:B--2---:R-:W-:Y:S01]  /*63e0*/  IADD3 R4, P0, R8, -0x40, RZ ;  /* 0xffffffc008047810 */ /* 0x004fe20007f1e0ff */
[----:B------:R-:W-:Y:S01]  /*63f0*/  IMAD.WIDE.U32 R6, R192, -0x326172a9, RZ ;  /* 0xcd9e8d57c0067825 */ /* 0x000fe200078e00ff */
[----:B------:R-:W-:Y:S01]  /*6400*/  MOV R167, R0 ;  /* 0x0000000000a77202 */ /* 0x000fe20000000f00 */
[----:B------:R-:W-:Y:S01]  /*6410*/  UIADD3 UR25, UR6, -0x2, URZ ;  /* 0xfffffffe06197890 */ /* 0x000fe2000fffe03f */
[----:B------:R-:W-:Y:S01]  /*6420*/  IADD3.X R168, R9, -0x1, RZ, P0, !PT ;  /* 0xffffffff09a87810 */ /* 0x000fe200007fe4ff */
[----:B------:R1:W-:Y:S01]  /*6430*/  STL [R1+0x64], R4 ;  /* 0x0000640401007387 */ /* 0x0003e20000100800 */
[----:B------:R-:W-:Y:S01]  /*6440*/  MOV R0, c[0x0][0x228] ;  /* 0x00008a0000007a02 */ /* 0x000fe20000000f00 */
[----:B------:R-:W-:Y:S01]  /*6450*/  IMAD.MOV.U32 R165, RZ, RZ, R2 ;  /* 0x000000ffffa57224 */ /* 0x000fe200078e0002 */
[----:B------:R-:W-:Y:S01]  /*6460*/  ULDC.64 UR6, c[0x0][0x1a0] ;  /* 0x0000680000067ab9 */ /* 0x000fe20000000a00 */
[----:B------:R-:W2:Y:S01]  /*6470*/  LDL R177, [R1+0x4] ;  /* 0x0000040001b17983 */ /* 0x000ea20000100800 */
[----:B------:R-:W-:-:S02]  /*6480*/  IMAD.MOV.U32 R166, RZ, RZ, R3 ;  /* 0x000000ffffa67224 */ /* 0x000fc400078e0003 */
[----:B------:R-:W-:Y:S01]  /*6490*/  IMAD.MOV.U32 R169, RZ, RZ, R164 ;  /* 0x000000ffffa97224 */ /* 0x000fe200078e00a4 */
[----:B------:R-:W3:Y:S01]  /*64a0*/  LDL.64 R172, [R1+0x28] ;  /* 0x0000280001ac7983 */ /* 0x000ee20000100a00 */
[----:B------:R-:W-:Y:S01]  /*64b0*/  LOP3.LUT R2, R7, R190, RZ, 0x3c, !PT ;  /* 0x000000be07027212 */ /* 0x000fe200078e3cff */
[----:B------:R-:W-:Y:S02]  /*64c0*/  IMAD.SHL.U32 R3, R0, 0x8, RZ ;  /* 0x0000000800037824 */ /* 0x000fe400078e00ff */
[----:B------:R-:W-:Y:S01]  /*64d0*/  STL.64 [R1+0x48], R6 ;  /* 0x0000480601007387 */ /* 0x000fe20000100a00 */
[----:B------:R-:W-:-:S04]  /*64e0*/  IMAD.WIDE.U32 R8, R189, -0x2daee0ad, RZ ;  /* 0xd2511f53bd087825 */ /* 0x000fc800078e00ff */
[----:B-1----:R-:W-:-:S05]  /*64f0*/  IMAD.WIDE.U32 R4, R191, -0x326172a9, RZ ;  /* 0xcd9e8d57bf047825 */ /* 0x002fca00078e00ff */
[----:B------:R-:W-:Y:S01]  /*6500*/  LOP3.LUT R190, R5, R190, RZ, 0x3c, !PT ;  /* 0x000000be05be7212 */ /* 0x000fe200078e3cff */
[----:B------:R1:W-:Y:S01]  /*6510*/  STL.64 [R1+0x38], R4 ;  /* 0x0000380401007387 */ /* 0x0003e20000100a00 */
[----:B------:R-:W-:-:S03]  /*6520*/  IMAD R0, R0, 0x38, R3 ;  /* 0x0000003800007824 */ /* 0x000fc600078e0203 */
[----:B------:R4:W-:Y:S01]  /*6530*/  STL.64 [R1+0x50], R8 ;  /* 0x0000500801007387 */ /* 0x0009e20000100a00 */
[----:B-1----:R-:W-:-:S04]  /*6540*/  IMAD.WIDE.U32 R4, R2, -0x2daee0ad, RZ ;  /* 0xd2511f5302047825 */ /* 0x002fc800078e00ff */
[----:B------:R-:W-:Y:S01]  /*6550*/  IMAD.WIDE.U32 R2, R190, -0x2daee0ad, RZ ;  /* 0xd2511f53be027825 */ /* 0x000fe200078e00ff */
[----:B------:R4:W-:Y:S04]  /*6560*/  STL.64 [R1+0x40], R4 ;  /* 0x0000400401007387 */ /* 0x0009e80000100a00 */
[----:B------:R4:W-:Y:S01]  /*6570*/  STL.64 [R1+0x30], R2 ;  /* 0x0000300201007387 */ /* 0x0009e20000100a00 */
[----:B------:R-:W-:Y:S02]  /*6580*/  PRMT R6, R252, 0x7054, R252 ;  /* 0x00007054fc067816 */ /* 0x000fe400000000fc */
[----:B------:R-:W-:Y:S02]  /*6590*/  IADD3 R0, R0, 0x1, RZ ;  /* 0x0000000100007810 */ /* 0x000fe40007ffe0ff */
[----:B--2---:R-:W-:-:S02]  /*65a0*/  ISETP.GE.AND P1, PT, R177, c[0x0][0x220], PT ;  /* 0x00008800b1007a0c */ /* 0x004fc40003f26270 */
[----:B---3--:R-:W-:Y:S01]  /*65b0*/  ISETP.GE.AND P2, PT, R172, c[0x0][0x220], PT ;  /* 0x00008800ac007a0c */ /* 0x008fe20003f46270 */
[----:B----4-:R-:W-:Y:S05]  /*65c0*/  BRA `(.L_x_1594) ;  /* 0x000002e000007947 */ /* 0x010fea0003800000 */
.L_x_1596:
        /* <DEDUP_REMOVED lines=46> */
.L_x_1594:
[----:B------:R-:W2:Y:S01]  /*68b0*/  LDL.64 R6, [R1+0x10] ;  /* 0x0000100001067983 */ /* 0x000ea20000100a00 */
[----:B------:R-:W-:Y:S01]  /*68c0*/  USHF.R.S32.HI UR4, URZ, 0x1f, UR25 ;  /* 0x0000001f3f047899 */ /* 0x000fe20008011419 */
[----:B------:R-:W-:Y:S04]  /*68d0*/  DEPBAR.LE SB0, 0x0 ;  /* 0x000080000000791a */ /* 0x000fe80000000000 */
[----:B------:R-:W3:Y:S01]  /*68e0*/  LDL R170, [R1] ;  /* 0x0000000001aa7983 */ /* 0x000ee20000100800 */
[----:B------:R-:W-:Y:S01]  /*68f0*/  UIMAD UR4, UR4, UR6, URZ ;  /* 0x00000006040472a4 */ /* 0x000fe2000f8e023f */
[----:B------:R-:W-:Y:S01]  /*6900*/  IMAD.MOV.U32 R4, RZ, RZ, c[0x0][0x1a0] ;  /* 0x00006800ff047624 */ /* 0x000fe200078e00ff */
[----:B------:R-:W-:Y:S01]  /*6910*/  UIMAD.WIDE.U32 UR26, UR25, UR6, URZ ;  /* 0x00000006191a72a5 */ /* 0x000fe2000f8e003f */
[----:B------:R-:W-:Y:S01]  /*6920*/  IMAD.MOV.U32 R5, RZ, RZ, c[0x0][0x1a4] ;  /* 0x00006900ff057624 */ /* 0x000fe200078e00ff */
[----:B------:R-:W-:Y:S01]  /*6930*/  BAR.SYNC.DEFER_BLOCKING 0x0 ;  /* 0x0000000000007b1d */ /* 0x000fe20000010000 */
[----:B------:R-:W-:Y:S02]  /*6940*/  UIMAD UR4, UR25, UR7, UR4 ;  /* 0x00000007190472a4 */ /* 0x000fe4000f8e0204 */
[----:B------:R-:W-:Y:S01]  /*6950*/  UISETP.GE.AND UP0, UPT, UR25, 0x1, UPT ;  /* 0x000000011900788c */ /* 0x000fe2000bf06270 */
[----:B------:R-:W-:Y:S01]  /*6960*/  IMAD.U32 R164, RZ, RZ, UR26 ;  /* 0x0000001affa47e24 */ /* 0x000fe2000f8e00ff */
[----:B------:R-:W-:Y:S01]  /*6970*/  UIADD3 UR4, UR27, UR4, URZ ;  /* 0x000000041b047290 */ /* 0x000fe2000fffe03f */
[----:B------:R-:W-:Y:S05]  /*6980*/  IMAD.U32 R2, RZ, RZ, UR26 ;  /* 0x0000001aff027e24 */ /* 0x000fea000f8e00ff */
[----:B------:R-:W-:Y:S01]  /*6990*/  IMAD.U32 R0, RZ, RZ, UR4 ;  /* 0x00000004ff007e24 */ /* 0x000fe2000f8e00ff */
[----:B---3--:R-:W-:Y:S01]  /*69a0*/  @P2 STS.128 [R170+0xa000], RZ ;  /* 0x00a000ffaa002388 */ /* 0x008fe20000000c00 */
[----:B--2---:R-:W-:Y:S04]  /*69b0*/  LEA R164, P3, R164, R6, 0x5 ;  /* 0x00000006a4a47211 */ /* 0x004fe800078628ff */
[----:B------:R-:W-:Y:S02]  /*69c0*/  LEA.HI.X R2, R2, R251, R0, 0x5, P3 ;  /* 0x000000fb02027211 */ /* 0x000fe400018f2c00 */
[C---:B------:R-:W-:Y:S02]  /*69d0*/  @!P2 LEA R192, P5, R164.reuse, c[0x0][0x170], 0x1 ;  /* 0x00005c00a4c0aa11 */ /* 0x040fe400078a08ff */
        /* <DEDUP_REMOVED lines=30> */
[----:B------:R-:W4:Y:S05]  /*6bc0*/  LDSM.16.M88.4 R176, [R217+0x8000] ;  /* 0x00800000d9b0783b */ /* 0x000f2a0000000200 */
[----:B------:R-:W2:Y:S05]  /*6bd0*/  LDSM.16.M88.4 R180, [R218+0x2000] ;  /* 0x00200000dab4783b */ /* 0x000eaa0000000200 */
[----:B------:R-:W2:Y:S05]  /*6be0*/  LDSM.16.M88.4 R184, [R217+0x8800] ;  /* 0x00880000d9b8783b */ /* 0x000eaa0000000200 */
[----:B------:R-:W5:Y:S05]  /*6bf0*/  LDL.LU R2, [R1+0x64] ;  /* 0x0000640001027983 */ /* 0x000f6a0000300800 */
[----:B------:R-:W-:Y:S05]  /*6c00*/  LDSM.16.M88.4 R188, [R216] ;  /* 0x00000000d8bc783b */ /* 0x000fea0000000200 */
[----:B------:R-:W0:Y:S05]  /*6c10*/  LDGDEPBAR ;  /* 0x00000000000079af */ /* 0x000e2a0000000000 */
[----:B-1----:R-:W1:Y:S05]  /*6c20*/  LDSM.16.M88.4 R192, [R215] ;  /* 0x00000000d7c0783b */ /* 0x002e6a0000000200 */
[----:B---3--:R-:W3:Y:S01]  /*6c30*/  LDSM.16.M88.4 R196, [R216+0x2000] ;  /* 0x00200000d8c4783b */ /* 0x008ee20000000200 */
[-C--:B----4-:R-:W-:Y:S04]  /*6c40*/  HMMA.16816.F32 R4, R172, R176.reuse, RZ ;  /* 0x000000b0ac04723c */ /* 0x090fe800000018ff */
[----:B--2---:R-:W2:Y:S04]  /*6c50*/  LDSM.16.M88.4 R200, [R207] ;  /* 0x00000000cfc8783b */ /* 0x004ea80000000200 */
[C---:B------:R-:W-:Y:S08]  /*6c60*/  HMMA.16816.F32 R8, R180.reuse, R176, RZ ;  /* 0x000000b0b408723c */ /* 0x040ff000000018ff */
[-C--:B------:R-:W-:Y:S08]  /*6c70*/  HMMA.16816.F32 R12, R180, R178.reuse, RZ ;  /* 0x000000b2b40c723c */ /* 0x080ff000000018ff */
[C---:B------:R-:W-:Y:S01]  /*6c80*/  HMMA.16816.F32 R16, R172.reuse, R178, RZ ;  /* 0x000000b2ac10723c */ /* 0x040fe200000018ff */
[----:B------:R-:W-:Y:S07]  /*6c90*/  LDSM.16.M88.4 R176, [R211+0x8000] ;  /* 0x00800000d3b0783b */ /* 0x000fee0000000200 */
[-C--:B------:R-:W-:Y:S08]  /*6ca0*/  HMMA.16816.F32 R20, R172, R184.reuse, RZ ;  /* 0x000000b8ac14723c */ /* 0x080ff000000018ff */
[C---:B------:R-:W-:Y:S08]  /*6cb0*/  HMMA.16816.F32 R24, R180.reuse, R184, RZ ;  /* 0x000000b8b418723c */ /* 0x040ff000000018ff */
[-C--:B------:R-:W-:Y:S01]  /*6cc0*/  HMMA.16816.F32 R28, R180, R186.reuse, RZ ;  /* 0x000000bab41c723c */ /* 0x080fe200000018ff */
[----:B------:R-:W-:Y:S07]  /*6cd0*/  LDSM.16.M88.4 R180, [R214+0x2000] ;  /* 0x00200000d6b4783b */ /* 0x000fee0000000200 */
[----:B------:R-:W-:Y:S01]  /*6ce0*/  HMMA.16816.F32 R32, R172, R186, RZ ;  /* 0x000000baac20723c */ /* 0x000fe200000018ff */
[----:B------:R-:W4:Y:S05]  /*6cf0*/  LDSM.16.M88.4 R172, [R214] ;  /* 0x00000000d6ac783b */ /* 0x000f2a0000000200 */
[----:B------:R-:W4:Y:S02]  /*6d00*/  LDSM.16.M88.4 R184, [R211+0x8800] ;  /* 0x00880000d3b8783b */ /* 0x000f240000000200 */
[-C--:B-1----:R-:W-:Y:S08]  /*6d10*/  HMMA.16816.F32 R4, R188, R192.reuse, R4 ;  /* 0x000000c0bc04723c */ /* 0x082ff00000001804 */
[C---:B---3--:R-:W-:Y:S08]  /*6d20*/  HMMA.16816.F32 R8, R196.reuse, R192, R8 ;  /* 0x000000c0c408723c */ /* 0x048ff00000001808 */
[-C--:B------:R-:W-:Y:S08]  /*6d30*/  HMMA.16816.F32 R12, R196, R194.reuse, R12 ;  /* 0x000000c2c40c723c */ /* 0x080ff0000000180c */
[C---:B------:R-:W-:Y:S07]  /*6d40*/  HMMA.16816.F32 R16, R188.reuse, R194, R16 ;  /* 0x000000c2bc10723c */ /* 0x040fee0000001810 */
[----:B------:R-:W-:Y:S01]  /*6d50*/  IMAD.MOV.U32 R195, RZ, RZ, R168 ;  /* 0x000000ffffc37224 */ /* 0x000fe200078e00a8 */
[-C--:B--2---:R-:W-:Y:S08]  /*6d60*/  HMMA.16816.F32 R20, R188, R200.reuse, R20 ;  /* 0x000000c8bc14723c */ /* 0x084ff00000001814 */
[C---:B------:R-:W-:Y:S08]  /*6d70*/  HMMA.16816.F32 R24, R196.reuse, R200, R24 ;  /* 0x000000c8c418723c */ /* 0x040ff00000001818 */
[-C--:B------:R-:W-:Y:S08]  /*6d80*/  HMMA.16816.F32 R28, R196, R202.reuse, R28 ;  /* 0x000000cac41c723c */ /* 0x080ff0000000181c */
[----:B------:R-:W-:Y:S01]  /*6d90*/  HMMA.16816.F32 R32, R188, R202, R32 ;  /* 0x000000cabc20723c */ /* 0x000fe20000001820 */
[----:B------:R-:W-:Y:S07]  /*6da0*/  LDSM.16.M88.4 R188, [R213+0x2000] ;  /* 0x00200000d5bc783b */ /* 0x000fee0000000200 */
[-C--:B----4-:R-:W-:Y:S08]  /*6db0*/  HMMA.16816.F32 R4, R172, R176.reuse, R4 ;  /* 0x000000b0ac04723c */ /* 0x090ff00000001804 */
[C---:B------:R-:W-:Y:S08]  /*6dc0*/  HMMA.16816.F32 R8, R180.reuse, R176, R8 ;  /* 0x000000b0b408723c */ /* 0x040ff00000001808 */
        /* <DEDUP_REMOVED lines=8> */
[----:B------:R-:W2:Y:S05]  /*6e50*/  LDSM.16.M88.4 R172, [R206+0x800] ;  /* 0x00080000ceac783b */ /* 0x000eaa0000000200 */
[----:B------:R-:W-:Y:S02]  /*6e60*/  LDSM.16.M88.4 R184, [R217+0x9000] ;  /* 0x00900000d9b8783b */ /* 0x000fe40000000200 */
        /* <DEDUP_REMOVED lines=10> */
[----:B------:R-:W3:Y:S03]  /*6f10*/  LDSM.16.M88.4 R172, [R217+0x9800] ;  /* 0x00980000d9ac783b */ /* 0x000ee60000000200 */
[----:B-----5:R-:W-:Y:S02]  /*6f20*/  IMAD.MOV.U32 R194, RZ, RZ, R2 ;  /* 0x000000ffffc27224 */ /* 0x020fe400078e0002 */
[----:B------:R-:W-:Y:S02]  /*6f30*/  LDSM.16.M88.4 R176, [R216+0x4000] ;  /* 0x00400000d8b0783b */ /* 0x000fe40000000200 */
[-C--:B-1----:R-:W-:Y:S08]  /*6f40*/  HMMA.16816.F32 R4, R180, R184.reuse, R4 ;  /* 0x000000b8b404723c */ /* 0x082ff00000001804 */
[C---:B--2---:R-:W-:Y:S08]  /*6f50*/  HMMA.16816.F32 R8, R188.reuse, R184, R8 ;  /* 0x000000b8bc08723c */ /* 0x044ff00000001808 */
[-C--:B------:R-:W-:Y:S08]  /*6f60*/  HMMA.16816.F32 R12, R188, R186.reuse, R12 ;  /* 0x000000babc0c723c */ /* 0x080ff0000000180c */
[C---:B------:R-:W-:Y:S01]  /*6f70*/  HMMA.16816.F32 R16, R180.reuse, R186, R16 ;  /* 0x000000bab410723c */ /* 0x040fe20000001810 */
[----:B------:R-:W1:Y:S07]  /*6f80*/  LDSM.16.M88.4 R184, [R205] ;  /* 0x00000000cdb8783b */ /* 0x000e6e0000000200 */
[-C--:B---3--:R-:W-:Y:S08]  /*6f90*/  HMMA.16816.F32 R20, R180, R172.reuse, R20 ;  /* 0x000000acb414723c */ /* 0x088ff00000001814 */
[C---:B------:R-:W-:Y:S08]  /*6fa0*/  HMMA.16816.F32 R24, R188.reuse, R172, R24 ;  /* 0x000000acbc18723c */ /* 0x040ff00000001818 */
[-C--:B------:R-:W-:Y:S01]  /*6fb0*/  HMMA.16816.F32 R28, R188, R174.reuse, R28 ;  /* 0x000000aebc1c723c */ /* 0x080fe2000000181c */
[----:B------:R-:W2:Y:S07]  /*6fc0*/  LDSM.16.M88.4 R188, [R216+0x6000] ;  /* 0x00600000d8bc783b */ /* 0x000eae0000000200 */
[----:B------:R-:W-:Y:S01]  /*6fd0*/  HMMA.16816.F32 R32, R180, R174, R32 ;  /* 0x000000aeb420723c */ /* 0x000fe20000001820 */
[----:B------:R-:W3:Y:S05]  /*6fe0*/  LDSM.16.M88.4 R172, [R204] ;  /* 0x00000000ccac783b */ /* 0x000eea0000000200 */
        /* <DEDUP_REMOVED lines=23> */
[----:B------:R-:W3:Y:S01]  /*7160*/  LDSM.16.M88.4 R172, [R206+0x1800] ;  /* 0x00180000ceac783b */ /* 0x000ee20000000200 */
        /* <DEDUP_REMOVED lines=9> */
[----:B------:R-:W-:Y:S01]  /*7200*/  HMMA.16816.F32 R32, R176, R174, R32 ;  /* 0x000000aeb020723c */ /* 0x000fe20000001820 */
[----:B------:R-:W-:-:S07]  /*7210*/  @P0 BRA `(.L_x_1596) ;  /* 0xfffff3b000000947 */ /* 0x000fce000383ffff */
.L_x_1595:
[----:B------:R-:W-:Y:S01]  /*7220*/  FMNMX.FTZ R164, R6, R166, !PT ;  /* 0x000000a606a47209 */ /* 0x000fe20007810000 */
[----:B------:R-:W2:Y:S01]  /*7230*/  LDL.64 R182, [R1+0x40] ;  /* 0x0000400001b67983 */ /* 0x000ea20000100a00 */
[----:B------:R-:W-:Y:S01]  /*7240*/  FMNMX.FTZ R0, R4, R169, !PT ;  /* 0x000000a904007209 */ /* 0x000fe20007810000 */
[----:B------:R-:W-:Y:S01]  /*7250*/  ULOP3.LUT UR4, UR25, UR21, URZ, 0x3c, !UPT ;  /* 0x0000001519047292 */ /* 0x000fe2000f8e3c3f */
[----:B------:R-:W-:Y:S01]  /*7260*/  FMNMX.FTZ R2, R8, R165, !PT ;  /* 0x000000a508027209 */ /* 0x000fe20007810000 */
[----:B------:R-:W-:Y:S01]  /*7270*/  UIADD3 UR27, UR21, 0x76cf5d0a, URZ ;  /* 0x76cf5d0a151b7890 */ /* 0x000fe2000fffe03f */
[----:B-1----:R-:W-:Y:S01]  /*7280*/  FMNMX.FTZ R175, R7, R164, !PT ;  /* 0x000000a407af7209 */ /* 0x002fe20007810000 */
[----:B------:R-:W3:Y:S01]  /*7290*/  LDL.64 R188, [R1+0x50] ;  /* 0x0000500001bc7983 */ /* 0x000ee20000100a00 */
[----:B------:R-:W-:Y:S01]  /*72a0*/  FMNMX.FTZ R173, R5, R0, !PT ;  /* 0x0000000005ad7209 */ /* 0x000fe20007810000 */
[----:B------:R-:W-:Y:S01]  /*72b0*/  UIADD3 UR5, UR21, -0x4498517b, URZ ;  /* 0xbb67ae8515057890 */ /* 0x000fe2000fffe03f */
[----:B------:R-:W-:Y:S01]  /*72c0*/  FMNMX.FTZ R0, R10, R167, !PT ;  /* 0x000000a70a007209 */ /* 0x000fe20007810000 */
[----:B------:R-:W-:Y:S01]  /*72d0*/  UIADD3 UR26, UR20, -0x61c88647, URZ ;  /* 0x9e3779b9141a7890 */ /* 0x000fe2000fffe03f */
[----:B------:R-:W-:Y:S01]  /*72e0*/  FMNMX.FTZ R3, R9, R2, !PT ;  /* 0x0000000209037209 */ /* 0x000fe20007810000 */
[----:B------:R-:W4:Y:S01]  /*72f0*/  LDL.64 R180, [R1+0x48] ;  /* 0x0000480001b47983 */ /* 0x000f220000100a00 */
[----:B------:R-:W-:Y:S02]  /*7300*/  FMNMX.FTZ R164, R18, R175, !PT ;  /* 0x000000af12a47209 */ /* 0x000fe40007810000 */
[----:B------:R-:W-:Y:S02]  /*7310*/  FMNMX.FTZ R2, R16, R173, !PT ;  /* 0x000000ad10027209 */ /* 0x000fe40007810000 */
[----:B------:R-:W-:Y:S01]  /*7320*/  FMNMX.FTZ R173, R11, R0, !PT ;  /* 0x000000000bad7209 */ /* 0x000fe20007810000 */
[----:B------:R-:W5:Y:S01]  /*7330*/  LDL.64 R186, [R1+0x38] ;  /* 0x0000380001ba7983 */ /* 0x000f620000100a00 */
[----:B------:R-:W-:Y:S02]  /*7340*/  FMNMX.FTZ R0, R12, R3, !PT ;  /* 0x000000030c007209 */ /* 0x000fe40007810000 */
[----:B------:R-:W-:Y:S02]  /*7350*/  FMNMX.FTZ R175, R19, R164, !PT ;  /* 0x000000a413af7209 */ /* 0x000fe40007810000 */
[----:B------:R-:W-:Y:S01]  /*7360*/  FMNMX.FTZ R3, R17, R2, !PT ;  /* 0x0000000211037209 */ /* 0x000fe20007810000 */
[----:B------:R-:W5:Y:S01]  /*7370*/  LDL.64 R184, [R1+0x30] ;  /* 0x0000300001b87983 */ /* 0x000f620000100a00 */
        /* <DEDUP_REMOVED lines=19> */
[----:B------:R-:W-:Y:S05]  /*74b0*/  FMNMX.FTZ R0, R31, R2, !PT ;  /* 0x000000021f007209 */ /* 0x000fea0007810000 */
[----:B------:R-:W1:Y:S08]  /*74c0*/  SHFL.BFLY PT, R177, R170, 0x2, 0x1f ;  /* 0x0c401f00aab17f89 */ /* 0x000e7000000e0000 */
[----:B------:R-:W1:Y:S02]  /*74d0*/  SHFL.BFLY PT, R175, R0, 0x2, 0x1f ;  /* 0x0c401f0000af7f89 */ /* 0x000e6400000e0000 */
[----:B-1----:R-:W-:Y:S06]  /*74e0*/  FMNMX.FTZ R168, R3, R168, !PT ;  /* 0x000000a803a87209 */ /* 0x002fec0007810000 */
[----:B------:R-:W1:Y:S01]  /*74f0*/  SHFL.BFLY PT, R173, R164, 0x2, 0x1f ;  /* 0x0c401f00a4ad7f89 */ /* 0x000e6200000e0000 */
[----:B------:R-:W-:Y:S07]  /*7500*/  FMNMX.FTZ R177, R170, R177, !PT ;  /* 0x000000b1aab17209 */ /* 0x000fee0007810000 */
[----:B------:R-:W1:Y:S01]  /*7510*/  SHFL.BFLY PT, R3, R168, 0x1, 0x1f ;  /* 0x0c201f00a8037f89 */ /* 0x000e6200000e0000 */
[----:B------:R-:W-:Y:S07]  /*7520*/  FMNMX.FTZ R175, R0, R175, !PT ;  /* 0x000000af00af7209 */ /* 0x000fee0007810000 */
[----:B------:R-:W1:Y:S02]  /*7530*/  SHFL.BFLY PT, R0, R175, 0x1, 0x1f ;  /* 0x0c201f00af007f89 */ /* 0x000e6400000e0000 */
[----:B-1----:R-:W-:Y:S06]  /*7540*/  FMNMX.FTZ R173, R164, R173, !PT ;  /* 0x000000ada4ad7209 */ /* 0x002fec0007810000 */
[----:B------:R-:W1:Y:S01]  /*7550*/  SHFL.BFLY PT, R164, R177, 0x1, 0x1f ;  /* 0x0c201f00b1a47f89 */ /* 0x000e6200000e0000 */
[----:B------:R-:W-:Y:S02]  /*7560*/  FMNMX.FTZ R3, R168, R3, !PT ;  /* 0x00000003a8037209 */ /* 0x000fe40007810000 */
[----:B------:R-:W-:Y:S02]  /*7570*/  FMNMX.FTZ R0, R175, R0, !PT ;  /* 0x00000000af007209 */ /* 0x000fe40007810000 */
[----:B-1----:R-:W-:Y:S04]  /*7580*/  FMNMX.FTZ R164, R177, R164, !PT ;  /* 0x000000a4b1a47209 */ /* 0x002fe80007810000 */
[C---:B------:R-:W-:Y:S01]  /*7590*/  FSETP.NEU.FTZ.AND P0, PT, R164.reuse, -INF , PT ;  /* 0xff800000a400780b */ /* 0x040fe20003f1d000 */
[----:B------:R-:W-:Y:S05]  /*75a0*/  FMUL.FTZ R192, R164, c[0x0][0x23c] ;  /* 0x00008f00a4c07a20 */ /* 0x000fea0000410000 */
[----:B------:R-:W-:Y:S02]  /*75b0*/  FSEL R192, R192, RZ, P0 ;  /* 0x000000ffc0c07208 */ /* 0x000fe40000000000 */
[----:B------:R-:W-:Y:S03]  /*75c0*/  FSETP.NEU.FTZ.AND P0, PT, R3, -INF , PT ;  /* 0xff8000000300780b */ /* 0x000fe60003f1d000 */
[----:B------:R-:W-:Y:S06]  /*75d0*/  FFMA.FTZ R193, R32, c[0x0][0x23c], -R192 ;  /* 0x00008f0020c17a23 */ /* 0x000fec00000108c0 */
[----:B------:R-:W-:Y:S01]  /*75e0*/  MUFU.EX2 R193, R193 ;  /* 0x000000c100c17308 */ /* 0x000fe20000000800 */
[----:B---3--:R-:W-:Y:S01]  /*75f0*/  LOP3.LUT R200, R189, UR4, RZ, 0x3c, !PT ;  /* 0x00000004bdc87c12 */ /* 0x008fe2000f8e3cff */
[----:B------:R-:W-:Y:S01]  /*7600*/  UIADD3 UR4, UR20, 0x3c6ef372, URZ ;  /* 0x3c6ef37214047890 */ /* 0x000fe2000fffe03f */
[----:B--2---:R-:W-:Y:S03]  /*7610*/  LOP3.LUT R178, R183, UR5, R188, 0x96, !PT ;  /* 0x00000005b7b27c12 */ /* 0x004fe6000f8e96bc */
[----:B------:R-:W-:Y:S04]  /*7620*/  IMAD.WIDE.U32 R200, R200, -0x326172a9, RZ ;  /* 0xcd9e8d57c8c87825 */ /* 0x000fe800078e00ff */
[----:B------:R-:W-:Y:S01]  /*7630*/  IMAD.WIDE.U32 R178, R178, -0x326172a9, RZ ;  /* 0xcd9e8d57b2b27825 */ /* 0x000fe200078e00ff */
[C---:B----4-:R-:W-:Y:S02]  /*7640*/  LOP3.LUT R2, R201.reuse, UR26, R180, 0x96, !PT ;  /* 0x0000001ac9027c12 */ /* 0x050fe4000f8e96b4 */
[----:B-----5:R-:W-:Y:S01]  /*7650*/  LOP3.LUT R168, R201, UR26, R186, 0x96, !PT ;  /* 0x0000001ac9a87c12 */ /* 0x020fe2000f8e96ba */
[----:B------:R-:W-:Y:S01]  /*7660*/  FFMA.FTZ R186, R21, c[0x0][0x23c], -R192 ;  /* 0x00008f0015ba7a23 */ /* 0x000fe200000108c0 */
[----:B------:R-:W-:Y:S01]  /*7670*/  LOP3.LUT R198, R179, UR4, R200, 0x96, !PT ;  /* 0x00000004b3c67c12 */ /* 0x000fe2000f8e96c8 */
[----:B------:R-:W-:Y:S01]  /*7680*/  IMAD.WIDE.U32 R180, R2, -0x2daee0ad, RZ ;  /* 0xd2511f5302b47825 */ /* 0x000fe200078e00ff */
[----:B------:R-:W-:Y:S03]  /*7690*/  LOP3.LUT R176, R185, UR5, R188, 0x96, !PT ;  /* 0x00000005b9b07c12 */ /* 0x000fe6000f8e96bc */
[----:B------:R-:W-:Y:S01]  /*76a0*/  IMAD.WIDE.U32 R198, R198, -0x2daee0ad, RZ ;  /* 0xd2511f53c6c67825 */ /* 0x000fe200078e00ff */
[----:B------:R-:W-:Y:S01]  /*76b0*/  LOP3.LUT R2, R181, UR27, R182, 0x96, !PT ;  /* 0x0000001bb5027c12 */ /* 0x000fe2000f8e96b6 */
[----:B------:R-:W-:Y:S02]  /*76c0*/  MUFU.EX2 R186, R186 ;  /* 0x000000ba00ba7308 */ /* 0x000fe40000000800 */
[----:B------:R-:W-:Y:S01]  /*76d0*/  FFMA.FTZ R188, R4, c[0x0][0x23c], -R192 ;  /* 0x00008f0004bc7a23 */ /* 0x000fe200000108c0 */
[----:B------:R-:W-:Y:S01]  /*76e0*/  LOP3.LUT R180, R199, UR17, R180, 0x96, !PT ;  /* 0x00000011c7b47c12 */ /* 0x000fe2000f8e96b4 */
[----:B------:R-:W-:Y:S02]  /*76f0*/  IMAD.WIDE.U32 R182, R2, -0x326172a9, RZ ;  /* 0xcd9e8d5702b67825 */ /* 0x000fe400078e00ff */
[----:B------:R-:W1:Y:S02]  /*7700*/  SHFL.BFLY PT, R2, R173, 0x1, 0x1f ;  /* 0x0c201f00ad027f89 */ /* 0x000e6400000e0000 */
[----:B------:R-:W-:Y:S01]  /*7710*/  IMAD.WIDE.U32 R180, R180, -0x326172a9, RZ ;  /* 0xcd9e8d57b4b47825 */ /* 0x000fe200078e00ff */
[----:B------:R-:W-:Y:S01]  /*7720*/  LOP3.LUT R170, R183, UR22, R178, 0x96, !PT ;  /* 0x00000016b7aa7c12 */ /* 0x000fe2000f8e96b2 */
[----:B------:R-:W-:Y:S02]  /*7730*/  MUFU.EX2 R188, R188 ;  /* 0x000000bc00bc7308 */ /* 0x000fe40000000800 */
[----:B------:R-:W-:Y:S01]  /*7740*/  FFMA.FTZ R183, R5, c[0x0][0x23c], -R192 ;  /* 0x00008f0005b77a23 */ /* 0x000fe200000108c0 */
[----:B------:R-:W-:Y:S01]  /*7750*/  LOP3.LUT R178, R181, UR16, R182, 0x96, !PT ;  /* 0x00000010b5b27c12 */ /* 0x000fe2000f8e96b6 */
[----:B------:R-:W-:Y:S04]  /*7760*/  IMAD.WIDE.U32 R196, R170, -0x2daee0ad, RZ ;  /* 0xd2511f53aac47825 */ /* 0x000fe800078e00ff */
[----:B------:R-:W-:Y:S01]  /*7770*/  IMAD.WIDE.U32 R178, R178, -0x2daee0ad, RZ ;  /* 0xd2511f53b2b27825 */ /* 0x000fe200078e00ff */
[----:B------:R-:W-:Y:S03]  /*7780*/  LOP3.LUT R198, R197, UR15, R198, 0x96, !PT ;  /* 0x0000000fc5c67c12 */ /* 0x000fe6000f8e96c6 */
[----:B------:R-:W-:Y:S01]  /*7790*/  IMAD.MOV.U32 R182, RZ, RZ, c[0x0][0x228] ;  /* 0x00008a00ffb67624 */ /* 0x000fe200078e00ff */
[----:B------:R-:W-:Y:S01]  /*77a0*/  LOP3.LUT R196, R179, UR11, R196, 0x96, !PT ;  /* 0x0000000bb3c47c12 */ /* 0x000fe2000f8e96c4 */
[----:B------:R-:W-:Y:S04]  /*77b0*/  IMAD.WIDE.U32 R198, R198, -0x326172a9, RZ ;  /* 0xcd9e8d57c6c67825 */ /* 0x000fe800078e00ff */
[----:B------:R-:W-:Y:S01]  /*77c0*/  IMAD.WIDE.U32 R196, R196, -0x326172a9, RZ ;  /* 0xcd9e8d57c4c47825 */ /* 0x000fe200078e00ff */
[----:B------:R-:W-:Y:S02]  /*77d0*/  LOP3.LUT R172, R199, UR14, R180, 0x96, !PT ;  /* 0x0000000ec7ac7c12 */ /* 0x000fe4000f8e96b4 */
[----:B-1----:R-:W-:Y:S01]  /*77e0*/  FMNMX.FTZ R2, R173, R2, !PT ;  /* 0x00000002ad027209 */ /* 0x002fe20007810000 */
[----:B------:R-:W-:Y:S01]  /*77f0*/  IMAD.SHL.U32 R182, R182, 0x8, RZ ;  /* 0x00000008b6b67824 */ /* 0x000fe200078e00ff */
[C-C-:B------:R-:W-:Y:S01]  /*7800*/  LOP3.LUT R170, R197.reuse, UR24, R198.reuse, 0x96, !PT ;  /* 0x00000018c5aa7c12 */ /* 0x140fe2000f8e96c6 */
[----:B------:R-:W-:Y:S01]  /*7810*/  IMAD.WIDE.U32 R180, R168, -0x2daee0ad, RZ ;  /* 0xd2511f53a8b47825 */ /* 0x000fe200078e00ff */
[----:B------:R-:W-:Y:S02]  /*7820*/  LOP3.LUT R198, R197, UR24, R198, 0x96, !PT ;  /* 0x00000018c5c67c12 */ /* 0x000fe4000f8e96c6 */
[----:B------:R-:W-:Y:S01]  /*7830*/  SHF.R.U32.HI R175, RZ, 0x10, R170 ;  /* 0x00000010ffaf7819 */ /* 0x000fe200000116aa */
[----:B------:R-:W-:Y:S01]  /*7840*/  FFMA.FTZ R179, R16, c[0x0][0x23c], -R192 ;  /* 0x00008f0010b37a23 */ /* 0x000fe200000108c0 */
[----:B------:R-:W-:Y:S01]  /*7850*/  LOP3.LUT R174, R181, UR27, R184, 0x96, !PT ;  /* 0x0000001bb5ae7c12 */ /* 0x000fe2000f8e96b8 */
[----:B------:R-:W-:Y:S01]  /*7860*/  FFMA.FTZ R185, R20, c[0x0][0x23c], -R192 ;  /* 0x00008f0014b97a23 */ /* 0x000fe200000108c0 */
[----:B------:R-:W-:Y:S01]  /*7870*/  LOP3.LUT R175, R175, 0xff, RZ, 0xc0, !PT ;  /* 0x000000ffafaf7812 */ /* 0x000fe200078ec0ff */
[----:B------:R-:W-:Y:S01]  /*7880*/  IMAD.WIDE.U32 R176, R176, -0x326172a9, RZ ;  /* 0xcd9e8d57b0b07825 */ /* 0x000fe200078e00ff */
[----:B------:R-:W-:Y:S02]  /*7890*/  LOP3.LUT R173, R170, 0xff, RZ, 0xc0, !PT ;  /* 0x000000ffaaad7812 */ /* 0x000fe400078ec0ff */
[----:B------:R-:W-:Y:S01]  /*78a0*/  ISETP.GE.U32.AND P4, PT, R252, R175, PT ;  /* 0x000000affc00720c */ /* 0x000fe20003f86070 */
[----:B------:R-:W-:Y:S01]  /*78b0*/  IMAD.WIDE.U32 R174, R174, -0x326172a9, RZ ;  /* 0xcd9e8d57aeae7825 */ /* 0x000fe200078e00ff */
[----:B------:R-:W-:Y:S02]  /*78c0*/  LOP3.LUT R200, R177, UR4, R200, 0x96, !PT ;  /* 0x00000004b1c87c12 */ /* 0x000fe4000f8e96c8 */
[----:B------:R-:W-:Y:S01]  /*78d0*/  ISETP.GE.U32.AND P5, PT, R252, R173, PT ;  /* 0x000000adfc00720c */ /* 0x000fe20003fa6070 */
[----:B------:R-:W-:Y:S01]  /*78e0*/  FFMA.FTZ R184, R17, c[0x0][0x23c], -R192 ;  /* 0x00008f0011b87a23 */ /* 0x000fe200000108c0 */
[----:B------:R-:W-:Y:S01]  /*78f0*/  LOP3.LUT R175, R175, UR22, R176, 0x96, !PT ;  /* 0x00000016afaf7c12 */ /* 0x000fe2000f8e96b0 */
[----:B------:R-:W-:Y:S01]  /*7900*/  FMUL.FTZ R176, R3, c[0x0][0x23c] ;  /* 0x00008f0003b07a20 */ /* 0x000fe20000410000 */
[----:B------:R-:W-:Y:S01]  /*7910*/  SHF.R.U32.HI R173, RZ, 0x18, R170 ;  /* 0x00000018ffad7819 */ /* 0x000fe200000116aa */
[----:B------:R-:W-:Y:S02]  /*7920*/  IMAD.WIDE.U32 R200, R200, -0x2daee0ad, RZ ;  /* 0xd2511f53c8c87825 */ /* 0x000fe400078e00ff */
[----:B------:R-:W-:Y:S01]  /*7930*/  MUFU.EX2 R184, R184 ;  /* 0x000000b800b87308 */ /* 0x000fe20000000800 */
[----:B------:R-:W-:Y:S01]  /*7940*/  FSEL R176, R176, RZ, P0 ;  /* 0x000000ffb0b07208 */ /* 0x000fe20000000000 */
[----:B------:R-:W-:Y:S01]  /*7950*/  FADD.FTZ R168, -R164, R169 ;  /* 0x000000a9a4a87221 */ /* 0x000fe20000010100 */
[----:B------:R-:W-:Y:S01]  /*7960*/  ISETP.GE.U32.AND P3, PT, R252, R173, PT ;  /* 0x000000adfc00720c */ /* 0x000fe20003f66070 */
[----:B------:R-:W-:Y:S01]  /*7970*/  FADD.FTZ R4, -R2, R165 ;  /* 0x000000a502047221 */ /* 0x000fe20000010100 */
[----:B------:R-:W-:Y:S01]  /*7980*/  LOP3.LUT R173, R201, UR17, R180, 0x96, !PT ;  /* 0x00000011c9ad7c12 */ /* 0x000fe2000f8e96b4 */
[--C-:B------:R-:W-:Y:S01]  /*7990*/  FFMA.FTZ R191, R6, c[0x0][0x23c], -R176.reuse ;  /* 0x00008f0006bf7a23 */ /* 0x100fe200000108b0 */
[----:B------:R-:W-:Y:S01]  /*79a0*/  FSETP.NEU.FTZ.AND P0, PT, R2, -INF , PT ;  /* 0xff8000000200780b */ /* 0x000fe20003f1d000 */
[--C-:B------:R-:W-:Y:S02]  /*79b0*/  FFMA.FTZ R7, R7, c[0x0][0x23c], -R176.reuse ;  /* 0x00008f0007077a23 */ /* 0x100fe400000108b0 */
[----:B------:R-:W-:Y:S02]  /*79c0*/  FFMA.FTZ R6, R19, c[0x0][0x23c], -R176 ;  /* 0x00008f0013067a23 */ /* 0x000fe400000108b0 */
[----:B------:R-:W-:Y:S01]  /*79d0*/  FMUL.FTZ R169, R168, c[0x0][0x23c] ;  /* 0x00008f00a8a97a20 */ /* 0x000fe20000410000 */
[----:B------:R-:W-:Y:S01]  /*79e0*/  MUFU.EX2 R191, R191 ;  /* 0x000000bf00bf7308 */ /* 0x000fe20000000800 */
[----:B------:R-:W-:Y:S02]  /*79f0*/  FADD.FTZ R168, -R3, R166 ;  /* 0x000000a603a87221 */ /* 0x000fe40000010100 */
[----:B------:R-:W-:Y:S02]  /*7a00*/  FMUL.FTZ R166, R4, c[0x0][0x23c] ;  /* 0x00008f0004a67a20 */ /* 0x000fe40000410000 */
[----:B------:R-:W-:Y:S02]  /*7a10*/  FADD.FTZ R4, -R0, R167 ;  /* 0x000000a700047221 */ /* 0x000fe40000010100 */
[--C-:B------:R-:W-:Y:S02]  /*7a20*/  FFMA.FTZ R5, R22, c[0x0][0x23c], -R176.reuse ;  /* 0x00008f0016057a23 */ /* 0x100fe400000108b0 */
[--C-:B------:R-:W-:Y:S01]  /*7a30*/  FFMA.FTZ R177, R34, c[0x0][0x23c], -R176.reuse ;  /* 0x00008f0022b17a23 */ /* 0x100fe200000108b0 */
[----:B------:R-:W1:Y:S01]  /*7a40*/  MUFU.EX2 R169, R169 ;  /* 0x000000a900a97308 */ /* 0x000e620000000800 */
[--C-:B------:R-:W-:Y:S02]  /*7a50*/  FFMA.FTZ R199, R18, c[0x0][0x23c], -R176.reuse ;  /* 0x00008f0012c77a23 */ /* 0x100fe400000108b0 */
[----:B------:R-:W-:Y:S02]  /*7a60*/  IMAD.MOV.U32 R18, RZ, RZ, R7 ;  /* 0x000000ffff127224 */ /* 0x000fe400078e0007 */
[--C-:B------:R-:W-:Y:S02]  /*7a70*/  FFMA.FTZ R187, R23, c[0x0][0x23c], -R176.reuse ;  /* 0x00008f0017bb7a23 */ /* 0x100fe400000108b0 */
[----:B------:R-:W-:Y:S02]  /*7a80*/  FFMA.FTZ R176, R35, c[0x0][0x23c], -R176 ;  /* 0x00008f0023b07a23 */ /* 0x000fe400000108b0 */
[----:B------:R-:W-:Y:S01]  /*7a90*/  IMAD.MOV.U32 R35, RZ, RZ, R6 ;  /* 0x000000ffff237224 */ /* 0x000fe200078e0006 */
[----:B------:R-:W-:Y:S01]  /*7aa0*/  MUFU.EX2 R166, R166 ;  /* 0x000000a600a67308 */ /* 0x000fe20000000800 */
[----:B------:R-:W-:Y:S04]  /*7ab0*/  IMAD.WIDE.U32 R6, R173, -0x326172a9, RZ ;  /* 0xcd9e8d57ad067825 */ /* 0x000fe800078e00ff */
[----:B------:R-:W-:Y:S01]  /*7ac0*/  FMUL.FTZ R165, R4, c[0x0][0x23c] ;  /* 0x00008f0004a57a20 */ /* 0x000fe20000410000 */
[----:B------:R-:W-:Y:S01]  /*7ad0*/  LOP3.LUT R180, R7, UR16, R174, 0x96, !PT ;  /* 0x0000001007b47c12 */ /* 0x000fe2000f8e96ae */
[----:B------:R-:W-:Y:S02]  /*7ae0*/  FMUL.FTZ R4, R2, c[0x0][0x23c] ;  /* 0x00008f0002047a20 */ /* 0x000fe40000410000 */
[----:B------:R-:W-:Y:S01]  /*7af0*/  FMUL.FTZ R167, R0, c[0x0][0x23c] ;  /* 0x00008f0000a77a20 */ /* 0x000fe20000410000 */
[----:B------:R-:W-:Y:S01]  /*7b00*/  MUFU.EX2 R199, R199 ;  /* 0x000000c700c77308 */ /* 0x000fe20000000800 */
[----:B------:R-:W-:Y:S01]  /*7b10*/  IMAD.WIDE.U32 R180, R180, -0x2daee0ad, RZ ;  /* 0xd2511f53b4b47825 */ /* 0x000fe200078e00ff */
[----:B------:R-:W-:Y:S02]  /*7b20*/  FSEL R174, R4, RZ, P0 ;  /* 0x000000ff04ae7208 */ /* 0x000fe40000000000 */
[----:B------:R-:W-:Y:S01]  /*7b30*/  FSETP.NEU.FTZ.AND P0, PT, R0, -INF , PT ;  /* 0xff8000000000780b */ /* 0x000fe20003f1d000 */
[----:B-1----:R-:W-:Y:S02]  /*7b40*/  FMUL.FTZ R4, R169, R148 ;  /* 0x00000094a9047220 */ /* 0x002fe40000410000 */
[--C-:B------:R-:W-:Y:S01]  /*7b50*/  FFMA.FTZ R22, R13, c[0x0][0x23c], -R174.reuse ;  /* 0x00008f000d167a23 */ /* 0x100fe200000108ae */
[----:B------:R-:W-:Y:S01]  /*7b60*/  FSEL R167, R167, RZ, P0 ;  /* 0x000000ffa7a77208 */ /* 0x000fe20000000000 */
[----:B------:R-:W2:Y:S01]  /*7b70*/  LDL.LU R13, [R1+0x60] ;  /* 0x00006000010d7983 */ /* 0x000ea20000300800 */
[----:B------:R-:W-:Y:S01]  /*7b80*/  LEA R182, P0, R182, R194, 0x1 ;  /* 0x000000c2b6b67211 */ /* 0x000fe200078008ff */
[----:B------:R-:W-:Y:S01]  /*7b90*/  FFMA.FTZ R34, R12, c[0x0][0x23c], -R174 ;  /* 0x00008f000c227a23 */ /* 0x000fe200000108ae */
[----:B------:R-:W-:Y:S01]  /*7ba0*/  MUFU.EX2 R148, R183 ;  /* 0x000000b700947308 */ /* 0x000fe20000000800 */
[----:B------:R-:W-:Y:S02]  /*7bb0*/  FFMA.FTZ R10, R10, c[0x0][0x23c], -R167 ;  /* 0x00008f000a0a7a23 */ /* 0x000fe400000108a7 */
[----:B------:R-:W-:Y:S02]  /*7bc0*/  FMUL.FTZ R168, R168, c[0x0][0x23c] ;  /* 0x00008f00a8a87a20 */ /* 0x000fe40000410000 */
[----:B------:R-:W-:Y:S04]  /*7bd0*/  IMAD.WIDE.U32 R16, R175, -0x2daee0ad, RZ ;  /* 0xd2511f53af107825 */ /* 0x000fe800078e00ff */
[----:B------:R-:W-:Y:S01]  /*7be0*/  FMUL.FTZ R20, R169, R156 ;  /* 0x0000009ca9147220 */ /* 0x000fe20000410000 */
[----:B------:R-:W-:Y:S01]  /*7bf0*/  LOP3.LUT R200, R17, UR15, R200, 0x96, !PT ;  /* 0x0000000f11c87c12 */ /* 0x000fe2000f8e96c8 */
[----:B------:R1:W-:Y:S01]  /*7c00*/  MUFU.EX2 R12, R10 ;  /* 0x0000000a000c7308 */ /* 0x0003e20000000800 */
[----:B------:R-:W-:Y:S01]  /*7c10*/  LOP3.LUT R202, R181, UR11, R16, 0x96, !PT ;  /* 0x0000000bb5ca7c12 */ /* 0x000fe2000f8e9610 */
[----:B------:R-:W-:Y:S02]  /*7c20*/  FFMA.FTZ R190, R8, c[0x0][0x23c], -R174 ;  /* 0x00008f0008be7a23 */ /* 0x000fe400000108ae */
[----:B------:R-:W-:Y:S04]  /*7c30*/  IMAD.WIDE.U32 R200, R200, -0x326172a9, RZ ;  /* 0xcd9e8d57c8c87825 */ /* 0x000fe800078e00ff */
[----:B------:R-:W-:Y:S01]  /*7c40*/  FMUL.FTZ R16, R169, R152 ;  /* 0x00000098a9107220 */ /* 0x000fe20000410000 */
[----:B------:R-:W-:Y:S01]  /*7c50*/  LOP3.LUT R173, R201, UR14, R6, 0x96, !PT ;  /* 0x0000000ec9ad7c12 */ /* 0x000fe2000f8e9606 */
[----:B------:R-:W3:Y:S01]  /*7c60*/  MUFU.EX2 R168, R168 ;  /* 0x000000a800a87308 */ /* 0x000ee20000000800 */
[----:B------:R-:W-:Y:S02]  /*7c70*/  FFMA.FTZ R8, R9, c[0x0][0x23c], -R174 ;  /* 0x00008f0009087a23 */ /* 0x000fe400000108ae */
[----:B------:R-:W-:Y:S01]  /*7c80*/  IMAD.MOV.U32 R9, RZ, RZ, R5 ;  /* 0x000000ffff097224 */ /* 0x000fe200078e0005 */
[----:B------:R-:W-:Y:S01]  /*7c90*/  LOP3.LUT R5, R170, 0xffff, RZ, 0xc0, !PT ;  /* 0x0000ffffaa057812 */ /* 0x000fe200078ec0ff */
[----:B------:R-:W-:Y:S03]  /*7ca0*/  IMAD.WIDE.U32 R202, R202, -0x326172a9, RZ ;  /* 0xcd9e8d57caca7825 */ /* 0x000fe600078e00ff */
[----:B------:R-:W-:Y:S01]  /*7cb0*/  SHF.R.U32.HI R5, RZ, 0x8, R5 ;  /* 0x00000008ff057819 */ /* 0x000fe20000011605 */
[--C-:B------:R-:W-:Y:S01]  /*7cc0*/  FFMA.FTZ R170, R30, c[0x0][0x23c], -R167.reuse ;  /* 0x00008f001eaa7a23 */ /* 0x100fe200000108a7 */
[----:B------:R-:W4:Y:S01]  /*7cd0*/  MUFU.EX2 R165, R165 ;  /* 0x000000a500a57308 */ /* 0x000f220000000800 */
[----:B------:R-:W-:Y:S01]  /*7ce0*/  IMAD.MOV.U32 R30, RZ, RZ, c[0x0][0x228] ;  /* 0x00008a00ff1e7624 */ /* 0x000fe200078e00ff */
[----:B------:R-:W-:Y:S01]  /*7cf0*/  LOP3.LUT R5, R5, 0xffff, RZ, 0xc0, !PT ;  /* 0x0000ffff05057812 */ /* 0x000fe200078ec0ff */
[--C-:B------:R-:W-:Y:S01]  /*7d00*/  FFMA.FTZ R14, R14, c[0x0][0x23c], -R167.reuse ;  /* 0x00008f000e0e7a23 */ /* 0x100fe200000108a7 */
[----:B-1----:R-:W5:Y:S01]  /*7d10*/  LDL.LU R10, [R1+0x5c] ;  /* 0x00005c00010a7983 */ /* 0x002f620000300800 */
[----:B------:R-:W-:Y:S01]  /*7d20*/  LOP3.LUT R189, R203, UR24, R200, 0x96, !PT ;  /* 0x00000018cbbd7c12 */ /* 0x000fe2000f8e96c8 */
[----:B------:R-:W-:Y:S01]  /*7d30*/  FFMA.FTZ R19, R25, c[0x0][0x23c], -R174 ;  /* 0x00008f0019137a23 */ /* 0x000fe200000108ae */
[----:B------:R-:W-:Y:S01]  /*7d40*/  ISETP.GE.U32.AND P6, PT, R252, R5, PT ;  /* 0x00000005fc00720c */ /* 0x000fe20003fc6070 */
[----:B------:R-:W-:Y:S02]  /*7d50*/  IMAD.MOV.U32 R25, RZ, RZ, R34 ;  /* 0x000000ffff197224 */ /* 0x000fe400078e0022 */
[C---:B------:R-:W-:Y:S01]  /*7d60*/  FMUL.FTZ R5, R169.reuse, R149 ;  /* 0x00000095a9057220 */ /* 0x040fe20000410000 */
[----:B------:R-:W-:Y:S01]  /*7d70*/  MUFU.EX2 R190, R190 ;  /* 0x000000be00be7308 */ /* 0x000fe20000000800 */
[C---:B------:R-:W-:Y:S02]  /*7d80*/  FMUL.FTZ R17, R169.reuse, R153 ;  /* 0x00000099a9117220 */ /* 0x040fe40000410000 */
[C---:B---3--:R-:W-:Y:S02]  /*7d90*/  FMUL.FTZ R6, R168.reuse, R150 ;  /* 0x00000096a8067220 */ /* 0x048fe40000410000 */
[----:B------:R-:W3:Y:S01]  /*7da0*/  LDL.LU R150, [R1+0x58] ;  /* 0x0000580001967983 */ /* 0x000ee20000300800 */
[----:B------:R-:W-:Y:S02]  /*7db0*/  FMUL.FTZ R34, R168, R162 ;  /* 0x000000a2a8227220 */ /* 0x000fe40000410000 */
[----:B------:R-:W-:Y:S02]  /*7dc0*/  IMAD.SHL.U32 R162, R30, 0x8, RZ ;  /* 0x000000081ea27824 */ /* 0x000fe400078e00ff */
[C---:B------:R-:W-:Y:S02]  /*7dd0*/  FMUL.FTZ R21, R169.reuse, R157 ;  /* 0x0000009da9157220 */ /* 0x040fe40000410000 */
[C---:B------:R-:W-:Y:S01]  /*7de0*/  FMUL.FTZ R32, R169.reuse, R160 ;  /* 0x000000a0a9207220 */ /* 0x040fe20000410000 */
[----:B------:R-:W-:Y:S01]  /*7df0*/  LEA.HI.X.SX32 R183, R162, R195, 0x1, P0 ;  /* 0x000000c3a2b77211 */ /* 0x000fe200000f0eff */
        /* <DEDUP_REMOVED lines=14> */
[----:B------:R-:W-:Y:S02]  /*7ee0*/  FFMA.FTZ R192, R33, c[0x0][0x23c], -R192 ;  /* 0x00008f0021c07a23 */ /* 0x000fe400000108c0 */
        /* <DEDUP_REMOVED lines=12> */
[----:B------:R-:W-:Y:S02]  /*7fb0*/  IMAD.MOV.U32 R160, RZ, RZ, R14 ;  /* 0x000000ffffa07224 */ /* 0x000fe400078e000e */
[----:B----4-:R-:W-:Y:S01]  /*7fc0*/  FMUL.FTZ R14, R165, R138 ;  /* 0x0000008aa50e7220 */ /* 0x010fe20000410000 */
[----:B------:R-:W-:Y:S01]  /*7fd0*/  F2FP.PACK_AB R138, R148, R188 ;  /* 0x000000bc948a723e */ /* 0x000fe200000000ff */
[--C-:B------:R-:W-:Y:S02]  /*7fe0*/  FFMA.FTZ R181, R27, c[0x0][0x23c], -R167.reuse ;  /* 0x00008f001bb57a23 */ /* 0x100fe400000108a7 */
[----:B------:R-:W-:Y:S02]  /*7ff0*/  IMAD.MOV.U32 R27, RZ, RZ, R18 ;  /* 0x000000ffff1b7224 */ /* 0x000fe400078e0012 */
[----:B------:R-:W-:Y:S01]  /*8000*/  IMAD.MOV.U32 R156, RZ, RZ, R8 ;  /* 0x000000ffff9c7224 */ /* 0x000fe200078e0008 */
[----:B------:R-:W-:Y:S01]  /*8010*/  @!P5 HADD2 R248, -R138.H0_H0, -RZ.H0_H0 ;  /* 0xa00000ff8af8d230 */ /* 0x000fe20000000900 */
[----:B------:R-:W1:Y:S01]  /*8020*/  MUFU.EX2 R149, R27 ;  /* 0x0000001b00957308 */ /* 0x000e620000000800 */
[----:B------:R-:W-:Y:S02]  /*8030*/  FMUL.FTZ R8, R166, R132 ;  /* 0x00000084a6087220 */ /* 0x000fe40000410000 */
[--C-:B------:R-:W-:Y:S02]  /*8040*/  FFMA.FTZ R11, R11, c[0x0][0x23c], -R167.reuse ;  /* 0x00008f000b0b7a23 */ /* 0x100fe400000108a7 */
[----:B------:R-:W-:Y:S02]  /*8050*/  FFMA.FTZ R23, R24, c[0x0][0x23c], -R174 ;  /* 0x00008f0018177a23 */ /* 0x000fe400000108ae */
[----:B------:R-:W-:Y:S02]  /*8060*/  FFMA.FTZ R201, R26, c[0x0][0x23c], -R167 ;  /* 0x00008f001ac97a23 */ /* 0x000fe400000108a7 */
[----:B------:R-:W-:Y:S02]  /*8070*/  IMAD.MOV.U32 R24, RZ, RZ, R35 ;  /* 0x000000ffff187224 */ /* 0x000fe400078e0023 */
[----:B------:R-:W-:Y:S02]  /*8080*/  IMAD.MOV.U32 R26, RZ, RZ, R11 ;  /* 0x000000ffff1a7224 */ /* 0x000fe400078e000b */
[----:B------:R-:W-:Y:S02]  /*8090*/  IMAD.MOV.U32 R11, RZ, RZ, R19 ;  /* 0x000000ffff0b7224 */ /* 0x000fe400078e0013 */
[----:B------:R-:W-:Y:S02]  /*80a0*/  IMAD.MOV.U32 R153, RZ, RZ, R12 ;  /* 0x000000ffff997224 */ /* 0x000fe400078e000c */
[----:B------:R-:W-:Y:S02]  /*80b0*/  FMUL.FTZ R12, R166, R136 ;  /* 0x00000088a60c7220 */ /* 0x000fe40000410000 */
[C---:B------:R-:W-:Y:S02]  /*80c0*/  FMUL.FTZ R7, R168.reuse, R151 ;  /* 0x00000097a8077220 */ /* 0x040fe40000410000 */
[C---:B------:R-:W-:Y:S02]  /*80d0*/  FMUL.FTZ R18, R168.reuse, R154 ;  /* 0x0000009aa8127220 */ /* 0x040fe40000410000 */
[C---:B------:R-:W-:Y:S01]  /*80e0*/  FMUL.FTZ R19, R168.reuse, R155 ;  /* 0x0000009ba8137220 */ /* 0x040fe20000410000 */
[----:B-1----:R-:W-:Y:S01]  /*80f0*/  F2FP.PACK_AB R136, R149, R191 ;  /* 0x000000bf9588723e */ /* 0x002fe200000000ff */
[C---:B------:R-:W-:Y:S02]  /*8100*/  FMUL.FTZ R35, R168.reuse, R163 ;  /* 0x000000a3a8237220 */ /* 0x040fe40000410000 */
[C---:B------:R-:W-:Y:S02]  /*8110*/  FMUL.FTZ R38, R168.reuse, R38 ;  /* 0x00000026a8267220 */ /* 0x040fe40000410000 */
[C---:B------:R-:W-:Y:S01]  /*8120*/  FMUL.FTZ R39, R168.reuse, R39 ;  /* 0x00000027a8277220 */ /* 0x040fe20000410000 */
[----:B------:R-:W-:Y:S01]  /*8130*/  @!P4 HADD2 R246, -R136.H0_H0, -RZ.H0_H0 ;  /* 0xa00000ff88f6c230 */ /* 0x000fe20000000900 */
        /* <DEDUP_REMOVED lines=12> */
[--C-:B------:R-:W-:Y:S02]  /*8200*/  FFMA.FTZ R175, R28, c[0x0][0x23c], -R174.reuse ;  /* 0x00008f001caf7a23 */ /* 0x100fe400000108ae */
[----:B------:R-:W-:Y:S02]  /*8210*/  FFMA.FTZ R174, R29, c[0x0][0x23c], -R174 ;  /* 0x00008f001dae7a23 */ /* 0x000fe400000108ae */
[----:B------:R-:W-:Y:S02]  /*8220*/  IMAD.MOV.U32 R28, RZ, RZ, R23 ;  /* 0x000000ffff1c7224 */ /* 0x000fe400078e0017 */
[C---:B------:R-:W-:Y:S02]  /*8230*/  FMUL.FTZ R23, R168.reuse, R159 ;  /* 0x0000009fa8177220 */ /* 0x040fe40000410000 */
        /* <DEDUP_REMOVED lines=13> */
[----:B------:R-:W-:Y:S02]  /*8310*/  IMAD.MOV.U32 R158, RZ, RZ, c[0x0][0x228] ;  /* 0x00008a00ff9e7624 */ /* 0x000fe400078e00ff */
[----:B------:R-:W-:Y:S02]  /*8320*/  IMAD.MOV.U32 R161, RZ, RZ, R27 ;  /* 0x000000ffffa17224 */ /* 0x000fe400078e001b */
[----:B------:R-:W-:Y:S02]  /*8330*/  FMUL.FTZ R27, R165, R143 ;  /* 0x0000008fa51b7220 */ /* 0x000fe40000410000 */
[--C-:B------:R-:W-:Y:S02]  /*8340*/  FFMA.FTZ R15, R15, c[0x0][0x23c], -R167.reuse ;  /* 0x00008f000f0f7a23 */ /* 0x100fe400000108a7 */
[----:B------:R-:W-:Y:S02]  /*8350*/  IMAD.MOV.U32 R30, RZ, RZ, R28 ;  /* 0x000000ffff1e7224 */ /* 0x000fe400078e001c */
[----:B------:R-:W-:Y:S02]  /*8360*/  FFMA.FTZ R167, R31, c[0x0][0x23c], -R167 ;  /* 0x00008f001fa77a23 */ /* 0x000fe400000108a7 */
[----:B------:R-:W-:Y:S02]  /*8370*/  IMAD.MOV.U32 R31, RZ, RZ, R25 ;  /* 0x000000ffff1f7224 */ /* 0x000fe400078e0019 */
[C---:B------:R-:W-:Y:S02]  /*8380*/  FMUL.FTZ R25, R166.reuse, R141 ;  /* 0x0000008da6197220 */ /* 0x040fe40000410000 */
[C---:B------:R-:W-:Y:S01]  /*8390*/  FMUL.FTZ R28, R166.reuse, R144 ;  /* 0x00000090a61c7220 */ /* 0x040fe20000410000 */
[----:B------:R-:W-:Y:S01]  /*83a0*/  MUFU.EX2 R167, R167 ;  /* 0x000000a700a77308 */ /* 0x000fe20000000800 */
[C---:B------:R-:W-:Y:S01]  /*83b0*/  FMUL.FTZ R29, R166.reuse, R145 ;  /* 0x00000091a61d7220 */ /* 0x040fe20000410000 */
[----:B------:R-:W-:Y:S01]  /*83c0*/  SHF.R.U32.HI R145, RZ, 0x18, R196 ;  /* 0x00000018ff917819 */ /* 0x000fe200000116c4 */
        /* <DEDUP_REMOVED lines=27> */
[C---:B------:R-:W-:Y:S02]  /*8580*/  FMUL.FTZ R26, R165.reuse, R142 ;  /* 0x0000008ea51a7220 */ /* 0x040fe40000410000 */
[----:B------:R-:W-:Y:S01]  /*8590*/  MUFU.EX2 R142, R161 ;  /* 0x000000a1008e7308 */ /* 0x000fe20000000800 */
[----:B------:R-:W-:Y:S02]  /*85a0*/  IMAD.MOV.U32 R157, RZ, RZ, R15 ;  /* 0x000000ffff9d7224 */ /* 0x000fe400078e000f */
[C---:B------:R-:W-:Y:S01]  /*85b0*/  FMUL.FTZ R15, R165.reuse, R139 ;  /* 0x0000008ba50f7220 */ /* 0x040fe20000410000 */
[----:B------:R-:W-:Y:S01]  /*85c0*/  LOP3.LUT R139, R196, 0xff, RZ, 0xc0, !PT ;  /* 0x000000ffc48b7812 */ /* 0x000fe200078ec0ff */
[C---:B------:R-:W-:Y:S02]  /*85d0*/  FMUL.FTZ R42, R165.reuse, R42 ;  /* 0x0000002aa52a7220 */ /* 0x040fe40000410000 */
[C---:B------:R-:W-:Y:S02]  /*85e0*/  FMUL.FTZ R43, R165.reuse, R43 ;  /* 0x0000002ba52b7220 */ /* 0x040fe40000410000 */
[C---:B------:R-:W-:Y:S02]  /*85f0*/  FMUL.FTZ R46, R165.reuse, R46 ;  /* 0x0000002ea52e7220 */ /* 0x040fe40000410000 */
[C---:B------:R-:W-:Y:S02]  /*8600*/  FMUL.FTZ R47, R165.reuse, R47 ;  /* 0x0000002fa52f7220 */ /* 0x040fe40000410000 */
[----:B------:R-:W-:Y:S02]  /*8610*/  FMUL.FTZ R58, R165, R58 ;  /* 0x0000003aa53a7220 */ /* 0x000fe40000410000 */
[----:B--2---:R-:W-:Y:S02]  /*8620*/  FFMA.FTZ R169, R169, R13, R188 ;  /* 0x0000000da9a97223 */ /* 0x004fe400000100bc */
[----:B------:R-:W-:Y:S01]  /*8630*/  IMAD.MOV.U32 R13, RZ, RZ, R9 ;  /* 0x000000ffff0d7224 */ /* 0x000fe200078e0009 */
[----:B------:R-:W-:Y:S01]  /*8640*/  LOP3.LUT R9, R189, 0xff, RZ, 0xc0, !PT ;  /* 0x000000ffbd097812 */ /* 0x000fe200078ec0ff */
[----:B------:R-:W-:Y:S02]  /*8650*/  FADD.FTZ R169, R148, R169 ;  /* 0x000000a994a97221 */ /* 0x000fe40000010000 */
[----:B------:R-:W-:Y:S01]  /*8660*/  IMAD.MOV.U32 R152, RZ, RZ, R13 ;  /* 0x000000ffff987224 */ /* 0x000fe200078e000d */
[----:B------:R-:W-:Y:S01]  /*8670*/  ISETP.GE.U32.AND P0, PT, R252, R9, PT ;  /* 0x00000009fc00720c */ /* 0x000fe20003f06070 */
[----:B------:R-:W-:Y:S01]  /*8680*/  FMUL.FTZ R9, R166, R133 ;  /* 0x00000085a6097220 */ /* 0x000fe20000410000 */
[----:B------:R-:W-:Y:S01]  /*8690*/  PRMT R133, R138, 0x7632, R133 ;  /* 0x000076328a857816 */ /* 0x000fe20000000085 */
[----:B------:R-:W-:Y:S02]  /*86a0*/  FMUL.FTZ R13, R166, R137 ;  /* 0x00000089a60d7220 */ /* 0x000fe40000410000 */
[----:B------:R1:W2:Y:S01]  /*86b0*/  MUFU.EX2 R137, R156 ;  /* 0x0000009c00897308 */ /* 0x0002a20000000800 */
[----:B------:R-:W-:Y:S01]  /*86c0*/  PRMT R132, R138, 0x5410, R133 ;  /* 0x000054108a847816 */ /* 0x000fe20000000085 */
[----:B------:R-:W-:Y:S01]  /*86d0*/  @!P6 HADD2 R247, -R133.H0_H0, -RZ.H0_H0 ;  /* 0xa00000ff85f7e230 */ /* 0x000fe20000000900 */
[----:B------:R-:W-:Y:S01]  /*86e0*/  @!P5 PRMT R138, R248, 0x5410, RZ ;  /* 0x00005410f88ad816 */ /* 0x000fe200000000ff */
[----:B------:R-:W-:Y:S02]  /*86f0*/  IMAD.MOV.U32 R153, RZ, RZ, R152 ;  /* 0x000000ffff997224 */ /* 0x000fe400078e0098 */
[----:B------:R-:W-:Y:S01]  /*8700*/  IMAD.MOV.U32 R152, RZ, RZ, R30 ;  /* 0x000000ffff987224 */ /* 0x000fe200078e001e */
[----:B------:R-:W-:Y:S01]  /*8710*/  @!P6 PRMT R133, R247, 0x5410, RZ ;  /* 0x00005410f785e816 */ /* 0x000fe200000000ff */
[----:B------:R-:W-:Y:S01]  /*8720*/  STG.E.U16 [R194.64], R138 ;  /* 0x0000008ac2007986 */ /* 0x000fe2000c101512 */
[C---:B------:R-:W-:Y:S01]  /*8730*/  FMUL.FTZ R30, R165.reuse, R146 ;  /* 0x00000092a51e7220 */ /* 0x040fe20000410000 */
[----:B------:R-:W-:Y:S01]  /*8740*/  ISETP.GE.U32.AND P6, PT, R252, R145, PT ;  /* 0x00000091fc00720c */ /* 0x000fe20003fc6070 */
[C---:B------:R-:W-:Y:S01]  /*8750*/  FMUL.FTZ R59, R165.reuse, R59 ;  /* 0x0000003ba53b7220 */ /* 0x040fe20000410000 */
[----:B------:R4:W-:Y:S01]  /*8760*/  STG.E.U16 [R194.64+0x2], R133 ;  /* 0x00000285c2007986 */ /* 0x0009e2000c101512 */
[C---:B------:R-:W-:Y:S01]  /*8770*/  FMUL.FTZ R62, R165.reuse, R62 ;  /* 0x0000003ea53e7220 */ /* 0x040fe20000410000 */
[----:B------:R-:W-:Y:S01]  /*8780*/  MUFU.EX2 R153, R153 ;  /* 0x0000009900997308 */ /* 0x000fe20000000800 */
[C---:B------:R-:W-:Y:S02]  /*8790*/  FMUL.FTZ R63, R165.reuse, R63 ;  /* 0x0000003fa53f7220 */ /* 0x040fe40000410000 */
[C---:B------:R-:W-:Y:S02]  /*87a0*/  FMUL.FTZ R78, R165.reuse, R78 ;  /* 0x0000004ea54e7220 */ /* 0x040fe40000410000 */
[C---:B------:R-:W-:Y:S02]  /*87b0*/  FMUL.FTZ R79, R165.reuse, R79 ;  /* 0x0000004fa54f7220 */ /* 0x040fe40000410000 */
[C---:B------:R-:W-:Y:S02]  /*87c0*/  FMUL.FTZ R90, R165.reuse, R90 ;  /* 0x0000005aa55a7220 */ /* 0x040fe40000410000 */
[C---:B------:R-:W-:Y:S02]  /*87d0*/  FMUL.FTZ R91, R165.reuse, R91 ;  /* 0x0000005ba55b7220 */ /* 0x040fe40000410000 */
[----:B-----5:R-:W-:Y:S02]  /*87e0*/  FFMA.FTZ R168, R168, R10, R191 ;  /* 0x0000000aa8a87223 */ /* 0x020fe400000100bf */
[----:B------:R-:W-:Y:S02]  /*87f0*/  IMAD.MOV.U32 R10, RZ, RZ, R24 ;  /* 0x000000ffff0a7224 */ /* 0x000fe400078e0018 */
[----:B-1----:R-:W-:Y:S02]  /*8800*/  IMAD.MOV.U32 R156, RZ, RZ, R11 ;  /* 0x000000ffff9c7224 */ /* 0x002fe400078e000b */
[C---:B------:R-:W-:Y:S01]  /*8810*/  FMUL.FTZ R11, R165.reuse, R135 ;  /* 0x00000087a50b7220 */ /* 0x040fe20000410000 */
[----:B------:R-:W-:Y:S01]  /*8820*/  PRMT R135, R136, 0x7632, R135 ;  /* 0x0000763288877816 */ /* 0x000fe20000000087 */
[----:B------:R-:W-:Y:S02]  /*8830*/  IMAD.MOV.U32 R151, RZ, RZ, R10 ;  /* 0x000000ffff977224 */ /* 0x000fe400078e000a */
[----:B------:R-:W-:Y:S01]  /*8840*/  FMUL.FTZ R10, R165, R134 ;  /* 0x00000086a50a7220 */ /* 0x000fe20000410000 */
[----:B--2---:R-:W-:Y:S01]  /*8850*/  F2FP.PACK_AB R134, R137, R190 ;  /* 0x000000be8986723e */ /* 0x004fe200000000ff */
[----:B------:R-:W-:Y:S01]  /*8860*/  @!P3 HADD2 R245, -R135.H0_H0, -RZ.H0_H0 ;  /* 0xa00000ff87f5b230 */ /* 0x000fe20000000900 */
[----:B------:R-:W-:Y:S01]  /*8870*/  FMUL.FTZ R24, R166, R140 ;  /* 0x0000008ca6187220 */ /* 0x000fe20000410000 */
[----:B----4-:R-:W-:Y:S01]  /*8880*/  PRMT R133, R136, 0x5410, R135 ;  /* 0x0000541088857816 */ /* 0x010fe20000000087 */
[----:B---3--:R-:W-:Y:S01]  /*8890*/  FFMA.FTZ R166, R166, R150, R190 ;  /* 0x00000096a6a67223 */ /* 0x008fe200000100be */
[----:B------:R-:W-:Y:S01]  /*88a0*/  @!P4 PRMT R136, R246, 0x5410, RZ ;  /* 0x00005410f688c816 */ /* 0x000fe200000000ff */
[----:B------:R-:W-:Y:S01]  /*88b0*/  @!P0 HADD2 R244, -R134.H0_H0, -RZ.H0_H0 ;  /* 0xa00000ff86f48230 */ /* 0x000fe20000000900 */
[----:B------:R-:W-:Y:S01]  /*88c0*/  @!P3 PRMT R135, R245, 0x5410, RZ ;  /* 0x00005410f587b816 */ /* 0x000fe200000000ff */
[----:B------:R-:W-:Y:S01]  /*88d0*/  IMAD.MOV.U32 R150, RZ, RZ, R31 ;  /* 0x000000ffff967224 */ /* 0x000fe200078e001f */
[----:B------:R-:W-:Y:S01]  /*88e0*/  PRMT R143, R134, 0x7632, R143 ;  /* 0x00007632868f7816 */ /* 0x000fe2000000008f */
[----:B------:R1:W-:Y:S01]  /*88f0*/  STG.E.U16 [R182.64], R136 ;  /* 0x00000088b6007986 */ /* 0x0003e2000c101512 */
[----:B------:R-:W-:Y:S01]  /*8900*/  FMUL.FTZ R31, R165, R147 ;  /* 0x00000093a51f7220 */ /* 0x000fe20000410000 */
[----:B------:R-:W-:Y:S01]  /*8910*/  LOP3.LUT R138, R189, 0xffff, RZ, 0xc0, !PT ;  /* 0x0000ffffbd8a7812 */ /* 0x000fe200078ec0ff */
[----:B------:R-:W-:Y:S01]  /*8920*/  IMAD.WIDE R146, R158, 0x70, R182 ;  /* 0x000000709e927825 */ /* 0x000fe200078e02b6 */
[----:B------:R-:W-:Y:S01]  /*8930*/  PRMT R140, R134, 0x5410, R143 ;  /* 0x00005410868c7816 */ /* 0x000fe2000000008f */
[----:B------:R-:W-:Y:S01]  /*8940*/  STG.E.U16 [R182.64+0x2], R135 ;  /* 0x00000287b6007986 */ /* 0x000fe2000c101512 */
[----:B------:R-:W-:Y:S01]  /*8950*/  @!P0 PRMT R134, R244, 0x5410, RZ ;  /* 0x00005410f4868816 */ /* 0x000fe200000000ff */
[----:B------:R-:W-:Y:S01]  /*8960*/  FADD.FTZ R166, R137, R166 ;  /* 0x000000a689a67221 */ /* 0x000fe20000010000 */
[----:B------:R-:W-:Y:S01]  /*8970*/  SHF.R.U32.HI R138, RZ, 0x8, R138 ;  /* 0x00000008ff8a7819 */ /* 0x000fe2000001168a */
[----:B------:R-:W-:Y:S02]  /*8980*/  FADD.FTZ R168, R149, R168 ;  /* 0x000000a895a87221 */ /* 0x000fe40000010000 */
[----:B------:R2:W-:Y:S01]  /*8990*/  STG.E.U16 [R146.64], R134 ;  /* 0x0000008692007986 */ /* 0x0005e2000c101512 */
[----:B------:R-:W-:Y:S01]  /*89a0*/  LOP3.LUT R141, R138, 0xffff, RZ, 0xc0, !PT ;  /* 0x0000ffff8a8d7812 */ /* 0x000fe200078ec0ff */
[----:B------:R-:W3:Y:S01]  /*89b0*/  MUFU.EX2 R149, R150 ;  /* 0x0000009600957308 */ /* 0x000ee20000000800 */
[C---:B------:R-:W-:Y:S02]  /*89c0*/  FMUL.FTZ R94, R165.reuse, R94 ;  /* 0x0000005ea55e7220 */ /* 0x040fe40000410000 */
[C---:B------:R-:W-:Y:S01]  /*89d0*/  ISETP.GE.U32.AND P5, PT, R252.reuse, R141, PT ;  /* 0x0000008dfc00720c */ /* 0x040fe20003fa6070 */
[C---:B------:R-:W-:Y:S01]  /*89e0*/  FMUL.FTZ R95, R165.reuse, R95 ;  /* 0x0000005fa55f7220 */ /* 0x040fe20000410000 */
[--C-:B------:R-:W-:Y:S01]  /*89f0*/  SHF.R.U32.HI R141, RZ, 0x18, R189.reuse ;  /* 0x00000018ff8d7819 */ /* 0x100fe200000116bd */
[C---:B------:R-:W-:Y:S02]  /*8a00*/  FMUL.FTZ R74, R165.reuse, R74 ;  /* 0x0000004aa54a7220 */ /* 0x040fe40000410000 */
[C---:B------:R-:W-:Y:S01]  /*8a10*/  FMUL.FTZ R75, R165.reuse, R75 ;  /* 0x0000004ba54b7220 */ /* 0x040fe20000410000 */
[----:B------:R-:W-:Y:S01]  /*8a20*/  ISETP.GE.U32.AND P3, PT, R252, R141, PT ;  /* 0x0000008dfc00720c */ /* 0x000fe20003f66070 */
[----:B------:R3:W4:Y:S01]  /*8a30*/  MUFU.EX2 R138, R155 ;  /* 0x0000009b008a7308 */ /* 0x0007220000000800 */
[----:B------:R-:W-:Y:S01]  /*8a40*/  SHF.R.U32.HI R141, RZ, 0x10, R189 ;  /* 0x00000010ff8d7819 */ /* 0x000fe200000116bd */
[----:B------:R-:W-:Y:S02]  /*8a50*/  FMUL.FTZ R106, R165, R106 ;  /* 0x0000006aa56a7220 */ /* 0x000fe40000410000 */
[----:B-1----:R-:W-:Y:S01]  /*8a60*/  IMAD R136, R159, 0x38, R162 ;  /* 0x000000389f887824 */ /* 0x002fe200078e02a2 */
[----:B------:R-:W-:Y:S01]  /*8a70*/  LOP3.LUT R141, R141, 0xff, RZ, 0xc0, !PT ;  /* 0x000000ff8d8d7812 */ /* 0x000fe200078ec0ff */
[----:B------:R-:W-:Y:S01]  /*8a80*/  @!P5 HADD2 R250, -R143.H0_H0, -RZ.H0_H0 ;  /* 0xa00000ff8ffad230 */ /* 0x000fe20000000900 */
[C---:B------:R-:W-:Y:S01]  /*8a90*/  FMUL.FTZ R107, R165.reuse, R107 ;  /* 0x0000006ba56b7220 */ /* 0x040fe20000410000 */
[----:B------:R-:W-:Y:S01]  /*8aa0*/  SHF.R.U32.HI R159, RZ, 0x18, R202 ;  /* 0x00000018ff9f7819 */ /* 0x000fe200000116ca */
[C---:B------:R-:W-:Y:S01]  /*8ab0*/  FMUL.FTZ R110, R165.reuse, R110 ;  /* 0x0000006ea56e7220 */ /* 0x040fe20000410000 */
[----:B------:R-:W-:Y:S01]  /*8ac0*/  IADD3 R136, R136, 0x1, RZ ;  /* 0x0000000188887810 */ /* 0x000fe20007ffe0ff */
[C---:B------:R-:W-:Y:S01]  /*8ad0*/  FMUL.FTZ R111, R165.reuse, R111 ;  /* 0x0000006fa56f7220 */ /* 0x040fe20000410000 */
[----:B------:R-:W-:Y:S01]  /*8ae0*/  @!P5 PRMT R143, R250, 0x5410, RZ ;  /* 0x00005410fa8fd816 */ /* 0x000fe200000000ff */
[C---:B------:R-:W-:Y:S01]  /*8af0*/  FMUL.FTZ R122, R165.reuse, R122 ;  /* 0x0000007aa57a7220 */ /* 0x040fe20000410000 */
[----:B------:R-:W-:Y:S01]  /*8b00*/  LEA R188, P0, R136, R194, 0x1 ;  /* 0x000000c288bc7211 */ /* 0x000fe200078008ff */
[----:B--2---:R-:W1:Y:S01]  /*8b10*/  MUFU.EX2 R147, R179 ;  /* 0x000000b300937308 */ /* 0x004e620000000800 */
[----:B------:R-:W-:Y:S01]  /*8b20*/  LOP3.LUT R134, R196, 0xffff, RZ, 0xc0, !PT ;  /* 0x0000ffffc4867812 */ /* 0x000fe200078ec0ff */
[C---:B------:R-:W-:Y:S01]  /*8b30*/  FMUL.FTZ R123, R165.reuse, R123 ;  /* 0x0000007ba57b7220 */ /* 0x040fe20000410000 */
[----:B------:R-:W-:Y:S01]  /*8b40*/  LEA.HI.X.SX32 R189, R136, R195, 0x1, P0 ;  /* 0x000000c388bd7211 */ /* 0x000fe200000f0eff */
[----:B------:R-:W-:Y:S01]  /*8b50*/  IMAD R136, R158, 0x48, RZ ;  /* 0x000000489e887824 */ /* 0x000fe200078e02ff */
[----:B------:R-:W-:Y:S01]  /*8b60*/  SHF.R.U32.HI R134, RZ, 0x8, R134 ;  /* 0x00000008ff867819 */ /* 0x000fe20000011686 */
[C---:B------:R-:W-:Y:S01]  /*8b70*/  FMUL.FTZ R126, R165.reuse, R126 ;  /* 0x0000007ea57e7220 */ /* 0x040fe20000410000 */
[----:B------:R-:W-:Y:S01]  /*8b80*/  ISETP.GE.U32.AND P5, PT, R252, R139, PT ;  /* 0x0000008bfc00720c */ /* 0x000fe20003fa6070 */
[C---:B------:R-:W-:Y:S01]  /*8b90*/  FMUL.FTZ R127, R165.reuse, R127 ;  /* 0x0000007fa57f7220 */ /* 0x040fe20000410000 */
[----:B------:R-:W-:Y:S01]  /*8ba0*/  LOP3.LUT R137, R134, 0xffff, RZ, 0xc0, !PT ;  /* 0x0000ffff86897812 */ /* 0x000fe200078ec0ff */
[----:B------:R-:W-:Y:S01]  /*8bb0*/  FFMA.FTZ R165, R165, R171, R154 ;  /* 0x000000aba5a57223 */ /* 0x000fe2000001009a */
[----:B------:R2:W5:Y:S01]  /*8bc0*/  MUFU.EX2 R134, R151 ;  /* 0x0000009700867308 */ /* 0x0005620000000800 */
[----:B------:R-:W-:Y:S01]  /*8bd0*/  LEA R190, P0, R136, R194, 0x1 ;  /* 0x000000c288be7211 */ /* 0x000fe200078008ff */
[----:B---3--:R-:W-:Y:S01]  /*8be0*/  FADD.FTZ R155, R149, R166 ;  /* 0x000000a6959b7221 */ /* 0x008fe20000010000 */
[C---:B----4-:R-:W-:Y:S01]  /*8bf0*/  F2FP.PACK_AB R148, R138.reuse, R154 ;  /* 0x0000009a8a94723e */ /* 0x050fe200000000ff */
[----:B------:R-:W-:Y:S01]  /*8c00*/  FADD.FTZ R165, R138, R165 ;  /* 0x000000a58aa57221 */ /* 0x000fe20000010000 */
[----:B------:R-:W-:Y:S01]  /*8c10*/  LEA.HI.X.SX32 R191, R136, R195, 0x1, P0 ;  /* 0x000000c388bf7211 */ /* 0x000fe200000f0eff */
[----:B------:R-:W-:Y:S01]  /*8c20*/  FADD.FTZ R155, R142, R155 ;  /* 0x0000009b8e9b7221 */ /* 0x000fe20000010000 */
[----:B------:R-:W-:Y:S01]  /*8c30*/  PRMT R145, R148, 0x7632, R145 ;  /* 0x0000763294917816 */ /* 0x000fe20000000091 */
[----:B------:R3:W-:Y:S01]  /*8c40*/  STG.E.U16 [R188.64], R143 ;  /* 0x0000008fbc007986 */ /* 0x0007e2000c101512 */
[----:B------:R-:W-:Y:S01]  /*8c50*/  ISETP.GE.U32.AND P4, PT, R252, R141, PT ;  /* 0x0000008dfc00720c */ /* 0x000fe20003f86070 */
[----:B------:R4:W3:Y:S01]  /*8c60*/  MUFU.EX2 R136, R160 ;  /* 0x000000a000887308 */ /* 0x0008e20000000800 */
[----:B------:R-:W-:Y:S01]  /*8c70*/  SHF.R.U32.HI R135, RZ, 0x10, R196 ;  /* 0x00000010ff877819 */ /* 0x000fe200000116c4 */
[----:B------:R-:W-:Y:S01]  /*8c80*/  @!P3 HADD2 R243, -R145.H0_H0, -RZ.H0_H0 ;  /* 0xa00000ff91f3b230 */ /* 0x000fe20000000900 */
[----:B-1----:R-:W-:Y:S01]  /*8c90*/  FADD.FTZ R169, R147, R169 ;  /* 0x000000a993a97221 */ /* 0x002fe20000010000 */
[----:B------:R-:W-:Y:S02]  /*8ca0*/  F2FP.PACK_AB R147, R184, R147 ;  /* 0x00000093b893723e */ /* 0x000fe400000000ff */
[----:B------:R-:W-:Y:S01]  /*8cb0*/  LOP3.LUT R138, R202, 0xffff, RZ, 0xc0, !PT ;  /* 0x0000ffffca8a7812 */ /* 0x000fe200078ec0ff */
[----:B------:R-:W-:Y:S01]  /*8cc0*/  FADD.FTZ R154, R184, R169 ;  /* 0x000000a9b89a7221 */ /* 0x000fe20000010000 */
[----:B------:R-:W-:Y:S01]  /*8cd0*/  ISETP.GE.U32.AND P0, PT, R252, R137, PT ;  /* 0x00000089fc00720c */ /* 0x000fe20003f06070 */
[----:B------:R-:W-:Y:S01]  /*8ce0*/  @!P5 HADD2 R242, -R147.H0_H0, -RZ.H0_H0 ;  /* 0xa00000ff93f2d230 */ /* 0x000fe20000000900 */
[----:B------:R-:W-:Y:S01]  /*8cf0*/  PRMT R141, R148, 0x5410, R145 ;  /* 0x00005410948d7816 */ /* 0x000fe20000000091 */
[----:B------:R-:W1:Y:S01]  /*8d00*/  MUFU.EX2 R137, R157 ;  /* 0x0000009d00897308 */ /* 0x000e620000000800 */
[----:B------:R-:W-:Y:S01]  /*8d10*/  @!P3 PRMT R145, R243, 0x5410, RZ ;  /* 0x00005410f391b816 */ /* 0x000fe200000000ff */
[----:B------:R-:W-:Y:S01]  /*8d20*/  @!P4 HADD2 R249, -R148.H0_H0, -RZ.H0_H0 ;  /* 0xa00000ff94f9c230 */ /* 0x000fe20000000900 */
[----:B--2---:R-:W-:Y:S02]  /*8d30*/  LOP3.LUT R151, R202, 0xff, RZ, 0xc0, !PT ;  /* 0x000000ffca977812 */ /* 0x004fe400078ec0ff */
[----:B------:R-:W-:Y:S01]  /*8d40*/  PRMT R144, R147, 0x7632, R144 ;  /* 0x0000763293907816 */ /* 0x000fe20000000090 */
[----:B------:R-:W-:Y:S01]  /*8d50*/  STG.E.U16 [R190.64+0x2], R145 ;  /* 0x00000291be007986 */ /* 0x000fe2000c101512 */
[----:B------:R-:W-:Y:S01]  /*8d60*/  ISETP.GE.U32.AND P3, PT, R252, R151, PT ;  /* 0x00000097fc00720c */ /* 0x000fe20003f66070 */
[----:B------:R-:W-:Y:S01]  /*8d70*/  FADD.FTZ R151, R199, R168 ;  /* 0x000000a8c7977221 */ /* 0x000fe20000010000 */
[----:B------:R-:W-:Y:S01]  /*8d80*/  LOP3.LUT R135, R135, 0xff, RZ, 0xc0, !PT ;  /* 0x000000ff87877812 */ /* 0x000fe200078ec0ff */
[----:B------:R-:W2:Y:S01]  /*8d90*/  MUFU.EX2 R157, R185 ;  /* 0x000000b9009d7308 */ /* 0x000ea20000000800 */
[----:B------:R-:W-:Y:S01]  /*8da0*/  SHF.R.U32.HI R138, RZ, 0x8, R138 ;  /* 0x00000008ff8a7819 */ /* 0x000fe2000001168a */
[----:B------:R-:W-:Y:S01]  /*8db0*/  @!P0 HADD2 R241, -R144.H0_H0, -RZ.H0_H0 ;  /* 0xa00000ff90f18230 */ /* 0x000fe20000000900 */
[----:B----4-:R-:W-:Y:S01]  /*8dc0*/  IMAD.MOV.U32 R160, RZ, RZ, R156 ;  /* 0x000000ffffa07224 */ /* 0x010fe200078e009c */
[C---:B-----5:R-:W-:Y:S01]  /*8dd0*/  F2FP.PACK_AB R146, R134.reuse, R199 ;  /* 0x000000c78692723e */ /* 0x060fe200000000ff */
[----:B------:R-:W-:Y:S01]  /*8de0*/  FADD.FTZ R156, R134, R151 ;  /* 0x00000097869c7221 */ /* 0x000fe20000010000 */
[----:B------:R-:W-:Y:S02]  /*8df0*/  PRMT R134, R147, 0x5410, R144 ;  /* 0x0000541093867816 */ /* 0x000fe40000000090 */
[----:B------:R-:W-:Y:S02]  /*8e00*/  @!P5 PRMT R147, R242, 0x5410, RZ ;  /* 0x00005410f293d816 */ /* 0x000fe400000000ff */
[----:B------:R-:W4:Y:S01]  /*8e10*/  MUFU.EX2 R150, R152 ;  /* 0x0000009800967308 */ /* 0x000f220000000800 */
[----:B------:R-:W-:Y:S02]  /*8e20*/  ISETP.GE.U32.AND P5, PT, R252, R135, PT ;  /* 0x00000087fc00720c */ /* 0x000fe40003fa6070 */
[----:B------:R-:W-:Y:S02]  /*8e30*/  LOP3.LUT R139, R138, 0xffff, RZ, 0xc0, !PT ;  /* 0x0000ffff8a8b7812 */ /* 0x000fe400078ec0ff */
[----:B------:R-:W-:Y:S01]  /*8e40*/  F2FP.PACK_AB R138, R142, R149 ;  /* 0x000000958e8a723e */ /* 0x000fe200000000ff */
[----:B---3--:R-:W-:Y:S01]  /*8e50*/  FADD.FTZ R142, R136, R165 ;  /* 0x000000a5888e7221 */ /* 0x008fe20000010000 */
[----:B------:R-:W-:Y:S02]  /*8e60*/  @!P4 PRMT R148, R249, 0x5410, RZ ;  /* 0x00005410f994c816 */ /* 0x000fe400000000ff */
[C---:B------:R-:W-:Y:S01]  /*8e70*/  ISETP.GE.U32.AND P4, PT, R252.reuse, R139, PT ;  /* 0x0000008bfc00720c */ /* 0x040fe20003f86070 */
[----:B------:R-:W3:Y:S01]  /*8e80*/  MUFU.EX2 R149, R160 ;  /* 0x000000a000957308 */ /* 0x000ee20000000800 */
[----:B------:R-:W-:Y:S01]  /*8e90*/  SHF.R.U32.HI R139, RZ, 0x10, R202 ;  /* 0x00000010ff8b7819 */ /* 0x000fe200000116ca */
[----:B-1----:R-:W-:Y:S01]  /*8ea0*/  FADD.FTZ R142, R137, R142 ;  /* 0x0000008e898e7221 */ /* 0x002fe20000010000 */
[----:B------:R-:W-:Y:S01]  /*8eb0*/  @!P0 PRMT R144, R241, 0x5410, RZ ;  /* 0x00005410f1908816 */ /* 0x000fe200000000ff */
[----:B------:R-:W-:Y:S01]  /*8ec0*/  @!P5 HADD2 R240, -R146.H0_H0, -RZ.H0_H0 ;  /* 0xa00000ff92f0d230 */ /* 0x000fe20000000900 */
[----:B------:R-:W-:Y:S01]  /*8ed0*/  LOP3.LUT R139, R139, 0xff, RZ, 0xc0, !PT ;  /* 0x000000ff8b8b7812 */ /* 0x000fe200078ec0ff */
[----:B------:R1:W-:Y:S01]  /*8ee0*/  STG.E.U16 [R190.64], R148 ;  /* 0x00000094be007986 */ /* 0x0003e2000c101512 */
[----:B------:R-:W-:Y:S01]  /*8ef0*/  F2FP.PACK_AB R136, R137, R136 ;  /* 0x000000888988723e */ /* 0x000fe200000000ff */
[----:B--2---:R-:W-:Y:S01]  /*8f00*/  FADD.FTZ R137, R157, R154 ;  /* 0x0000009a9d897221 */ /* 0x004fe20000010000 */
[----:B------:R-:W-:Y:S01]  /*8f10*/  ISETP.GE.U32.AND P0, PT, R252, R139, PT ;  /* 0x0000008bfc00720c */ /* 0x000fe20003f06070 */
[----:B------:R-:W2:Y:S01]  /*8f20*/  MUFU.EX2 R152, R187 ;  /* 0x000000bb00987308 */ /* 0x000ea20000000800 */
[----:B------:R-:W-:Y:S01]  /*8f30*/  PRMT R139, R146, 0x7632, R139 ;  /* 0x00007632928b7816 */ /* 0x000fe2000000008b */
[----:B------:R-:W-:Y:S01]  /*8f40*/  @!P3 HADD2 R237, -R138.H0_H0, -RZ.H0_H0 ;  /* 0xa00000ff8aedb230 */ /* 0x000fe20000000900 */
[----:B------:R-:W-:Y:S01]  /*8f50*/  F2FP.PACK_AB R157, R186, R157 ;  /* 0x0000009dba9d723e */ /* 0x000fe200000000ff */
[----:B----4-:R-:W-:Y:S01]  /*8f60*/  FADD.FTZ R184, R150, R155 ;  /* 0x0000009b96b87221 */ /* 0x010fe20000010000 */
[----:B------:R-:W-:Y:S01]  /*8f70*/  PRMT R135, R146, 0x5410, R139 ;  /* 0x0000541092877816 */ /* 0x000fe2000000008b */
[----:B------:R-:W-:Y:S01]  /*8f80*/  @!P6 HADD2 R239, -R139.H0_H0, -RZ.H0_H0 ;  /* 0xa00000ff8befe230 */ /* 0x000fe20000000900 */
[----:B------:R-:W-:Y:S01]  /*8f90*/  @!P5 PRMT R146, R240, 0x5410, RZ ;  /* 0x00005410f092d816 */ /* 0x000fe200000000ff */
[--C-:B------:R-:W-:Y:S01]  /*8fa0*/  FADD.FTZ R186, R186, R137.reuse ;  /* 0x00000089baba7221 */ /* 0x100fe20000010000 */
[----:B------:R-:W-:Y:S01]  /*8fb0*/  ISETP.GE.U32.AND P5, PT, R252, R159, PT ;  /* 0x0000009ffc00720c */ /* 0x000fe20003fa6070 */
[----:B------:R-:W-:Y:S01]  /*8fc0*/  IMAD.WIDE.U32 R158, R172, -0x2daee0ad, RZ ;  /* 0xd2511f53ac9e7825 */ /* 0x000fe200078e00ff */
[----:B------:R-:W4:Y:S01]  /*8fd0*/  MUFU.EX2 R151, R201 ;  /* 0x000000c900977308 */ /* 0x000f220000000800 */
[----:B------:R-:W-:Y:S01]  /*8fe0*/  @!P6 PRMT R139, R239, 0x5410, RZ ;  /* 0x00005410ef8be816 */ /* 0x000fe200000000ff */
[----:B------:R-:W-:Y:S01]  /*8ff0*/  @!P0 HADD2 R232, -R136.H0_H0, -RZ.H0_H0 ;  /* 0xa00000ff88e88230 */ /* 0x000fe20000000900 */
[C---:B---3--:R-:W-:Y:S01]  /*9000*/  F2FP.PACK_AB R150, R149.reuse, R150 ;  /* 0x000000969596723e */ /* 0x048fe200000000ff */
[----:B------:R-:W-:Y:S01]  /*9010*/  FADD.FTZ R184, R149, R184 ;  /* 0x000000b895b87221 */ /* 0x000fe20000010000 */
[----:B------:R-:W-:Y:S01]  /*9020*/  LOP3.LUT R154, R159, UR23, R178, 0x96, !PT ;  /* 0x000000179f9a7c12 */ /* 0x000fe2000f8e96b2 */
[----:B------:R-:W-:Y:S01]  /*9030*/  STG.E.U16 [R194.64+0x10], R147 ;  /* 0x00001093c2007986 */ /* 0x000fe2000c101512 */
[----:B------:R-:W-:Y:S01]  /*9040*/  PRMT R137, R138, 0x7632, R137 ;  /* 0x000076328a897816 */ /* 0x000fe20000000089 */
[----:B------:R-:W-:Y:S01]  /*9050*/  FADD.FTZ R185, R153, R156 ;  /* 0x0000009c99b97221 */ /* 0x000fe20000010000 */
[----:B------:R-:W-:Y:S01]  /*9060*/  LOP3.LUT R149, R154, 0xff, RZ, 0xc0, !PT ;  /* 0x000000ff9a957812 */ /* 0x000fe200078ec0ff */
[----:B------:R-:W3:Y:S01]  /*9070*/  MUFU.EX2 R160, R181 ;  /* 0x000000b500a07308 */ /* 0x000ee20000000800 */
[----:B------:R-:W-:Y:S01]  /*9080*/  PRMT R155, R136, 0x7632, R155 ;  /* 0x00007632889b7816 */ /* 0x000fe2000000009b */
[----:B------:R-:W-:Y:S01]  /*9090*/  @!P4 HADD2 R236, -R137.H0_H0, -RZ.H0_H0 ;  /* 0xa00000ff89ecc230 */ /* 0x000fe20000000900 */
[----:B------:R-:W-:Y:S01]  /*90a0*/  ISETP.GE.U32.AND P6, PT, R252, R149, PT ;  /* 0x00000095fc00720c */ /* 0x000fe20003fc6070 */
[----:B------:R5:W-:Y:S01]  /*90b0*/  STG.E.U16 [R194.64+0x12], R144 ;  /* 0x00001290c2007986 */ /* 0x000be2000c101512 */
[----:B------:R-:W-:Y:S01]  /*90c0*/  LOP3.LUT R149, R154, 0xffff, RZ, 0xc0, !PT ;  /* 0x0000ffff9a957812 */ /* 0x000fe200078ec0ff */
[----:B------:R-:W-:Y:S01]  /*90d0*/  @!P5 HADD2 R231, -R155.H0_H0, -RZ.H0_H0 ;  /* 0xa00000ff9be7d230 */ /* 0x000fe20000000900 */
[----:B------:R-:W-:Y:S01]  /*90e0*/  PRMT R143, R136, 0x5410, R155 ;  /* 0x00005410888f7816 */ /* 0x000fe2000000009b */
[----:B------:R-:W-:Y:S01]  /*90f0*/  STG.E.U16 [R182.64+0x10], R146 ;  /* 0x00001092b6007986 */ /* 0x000fe2000c101512 */
[----:B------:R-:W-:Y:S01]  /*9100*/  SHF.R.U32.HI R149, RZ, 0x8, R149 ;  /* 0x00000008ff957819 */ /* 0x000fe20000011695 */
[----:B--2---:R-:W-:Y:S01]  /*9110*/  FADD.FTZ R185, R152, R185 ;  /* 0x000000b998b97221 */ /* 0x004fe20000010000 */
[----:B------:R-:W-:Y:S01]  /*9120*/  @!P0 PRMT R136, R232, 0x5410, RZ ;  /* 0x00005410e8888816 */ /* 0x000fe200000000ff */
[----:B------:R2:W-:Y:S01]  /*9130*/  STG.E.U16 [R182.64+0x12], R139 ;  /* 0x0000128bb6007986 */ /* 0x0005e2000c101512 */
[----:B------:R-:W-:Y:S01]  /*9140*/  LOP3.LUT R149, R149, 0xffff, RZ, 0xc0, !PT ;  /* 0x0000ffff95957812 */ /* 0x000fe200078ec0ff */
[----:B----4-:R-:W-:Y:S01]  /*9150*/  FADD.FTZ R187, R151, R142 ;  /* 0x0000008e97bb7221 */ /* 0x010fe20000010000 */
[----:B------:R-:W-:Y:S01]  /*9160*/  PRMT R142, R138, 0x5410, R137 ;  /* 0x000054108a8e7816 */ /* 0x000fe20000000089 */
[----:B------:R-:W-:Y:S01]  /*9170*/  @!P6 HADD2 R235, -R157.H0_H0, -RZ.H0_H0 ;  /* 0xa00000ff9debe230 */ /* 0x000fe20000000900 */
[----:B------:R-:W-:Y:S01]  /*9180*/  @!P3 PRMT R138, R237, 0x5410, RZ ;  /* 0x00005410ed8ab816 */ /* 0x000fe200000000ff */
[----:B------:R-:W-:Y:S01]  /*9190*/  MUFU.EX2 R199, R175 ;  /* 0x000000af00c77308 */ /* 0x000fe20000000800 */
[----:B------:R-:W-:Y:S02]  /*91a0*/  ISETP.GE.U32.AND P3, PT, R252, R149, PT ;  /* 0x00000095fc00720c */ /* 0x000fe40003f66070 */
[--C-:B------:R-:W-:Y:S01]  /*91b0*/  SHF.R.U32.HI R149, RZ, 0x18, R154.reuse ;  /* 0x00000018ff957819 */ /* 0x100fe2000001169a */
[----:B------:R-:W-:Y:S01]  /*91c0*/  STG.E.U16 [R188.64+0xe], R138 ;  /* 0x00000e8abc007986 */ /* 0x000fe2000c101512 */
[----:B------:R-:W-:Y:S01]  /*91d0*/  @!P4 PRMT R137, R236, 0x5410, RZ ;  /* 0x00005410ec89c816 */ /* 0x000fe200000000ff */
[----:B---3--:R-:W-:Y:S01]  /*91e0*/  FADD.FTZ R187, R160, R187 ;  /* 0x000000bba0bb7221 */ /* 0x008fe20000010000 */
[----:B------:R-:W-:Y:S02]  /*91f0*/  ISETP.GE.U32.AND P4, PT, R252, R149, PT ;  /* 0x00000095fc00720c */ /* 0x000fe40003f86070 */
[--C-:B------:R-:W-:Y:S01]  /*9200*/  SHF.R.U32.HI R149, RZ, 0x10, R154.reuse ;  /* 0x00000010ff957819 */ /* 0x100fe2000001169a */
[----:B------:R3:W-:Y:S01]  /*9210*/  STG.E.U16 [R188.64+0x10], R137 ;  /* 0x00001089bc007986 */ /* 0x0007e2000c101512 */
[----:B------:R-:W-:Y:S01]  /*9220*/  F2FP.PACK_AB R151, R160, R151 ;  /* 0x00000097a097723e */ /* 0x000fe200000000ff */
[----:B------:R-:W-:Y:S01]  /*9230*/  IMAD.WIDE.U32 R160, R173, -0x2daee0ad, RZ ;  /* 0xd2511f53ada07825 */ /* 0x000fe200078e00ff */
[----:B------:R-:W-:Y:S01]  /*9240*/  LOP3.LUT R149, R149, 0xff, RZ, 0xc0, !PT ;  /* 0x000000ff95957812 */ /* 0x000fe200078ec0ff */
[----:B------:R4:W-:Y:S01]  /*9250*/  STG.E.U16 [R190.64+0x10], R136 ;  /* 0x00001088be007986 */ /* 0x0009e2000c101512 */
[----:B------:R-:W-:Y:S02]  /*9260*/  PRMT R154, R157, 0x7632, R154 ;  /* 0x000076329d9a7816 */ /* 0x000fe4000000009a */
[----:B------:R-:W-:Y:S02]  /*9270*/  ISETP.GE.U32.AND P0, PT, R252, R149, PT ;  /* 0x00000095fc00720c */ /* 0x000fe40003f06070 */
[----:B------:R-:W-:Y:S01]  /*9280*/  LOP3.LUT R149, R161, UR23, R180, 0x96, !PT ;  /* 0x00000017a1957c12 */ /* 0x000fe2000f8e96b4 */
[----:B------:R-:W-:Y:S01]  /*9290*/  @!P3 HADD2 R234, -R154.H0_H0, -RZ.H0_H0 ;  /* 0xa00000ff9aeab230 */ /* 0x000fe20000000900 */
[----:B------:R-:W-:Y:S02]  /*92a0*/  F2FP.PACK_AB R153, R152, R153 ;  /* 0x000000999899723e */ /* 0x000fe400000000ff */
[----:B-1----:R-:W-:Y:S02]  /*92b0*/  LOP3.LUT R148, R149, 0xffff, RZ, 0xc0, !PT ;  /* 0x0000ffff95947812 */ /* 0x002fe400078ec0ff */
[----:B------:R-:W-:Y:S02]  /*92c0*/  PRMT R168, R157, 0x5410, R154 ;  /* 0x000054109da87816 */ /* 0x000fe4000000009a */
[----:B------:R-:W-:Y:S02]  /*92d0*/  SHF.R.U32.HI R148, RZ, 0x8, R148 ;  /* 0x00000008ff947819 */ /* 0x000fe40000011694 */
[----:B------:R-:W-:Y:S01]  /*92e0*/  @!P6 PRMT R157, R235, 0x5410, RZ ;  /* 0x00005410eb9de816 */ /* 0x000fe200000000ff */
[----:B------:R-:W-:Y:S01]  /*92f0*/  @!P0 HADD2 R233, -R153.H0_H0, -RZ.H0_H0 ;  /* 0xa00000ff99e98230 */ /* 0x000fe20000000900 */
[----:B------:R-:W-:Y:S02]  /*9300*/  LOP3.LUT R145, R148, 0xffff, RZ, 0xc0, !PT ;  /* 0x0000ffff94917812 */ /* 0x000fe400078ec0ff */
[----:B------:R-:W-:Y:S02]  /*9310*/  @!P3 PRMT R154, R234, 0x5410, RZ ;  /* 0x00005410ea9ab816 */ /* 0x000fe400000000ff */
[C---:B------:R-:W-:Y:S02]  /*9320*/  ISETP.GE.U32.AND P6, PT, R252.reuse, R145, PT ;  /* 0x00000091fc00720c */ /* 0x040fe40003fc6070 */
[--C-:B------:R-:W-:Y:S02]  /*9330*/  SHF.R.U32.HI R145, RZ, 0x18, R149.reuse ;  /* 0x00000018ff917819 */ /* 0x100fe40000011695 */
[----:B------:R-:W-:Y:S02]  /*9340*/  PRMT R152, R153, 0x7632, R152 ;  /* 0x0000763299987816 */ /* 0x000fe40000000098 */
[----:B------:R-:W-:Y:S02]  /*9350*/  ISETP.GE.U32.AND P3, PT, R252, R145, PT ;  /* 0x00000091fc00720c */ /* 0x000fe40003f66070 */
[----:B------:R-:W-:Y:S01]  /*9360*/  LOP3.LUT R163, R149, 0xff, RZ, 0xc0, !PT ;  /* 0x000000ff95a37812 */ /* 0x000fe200078ec0ff */
[----:B------:R-:W-:Y:S01]  /*9370*/  @!P4 HADD2 R230, -R152.H0_H0, -RZ.H0_H0 ;  /* 0xa00000ff98e6c230 */ /* 0x000fe20000000900 */
[----:B------:R-:W-:Y:S02]  /*9380*/  LOP3.LUT R145, R158, 0xff, RZ, 0xc0, !PT ;  /* 0x000000ff9e917812 */ /* 0x000fe400078ec0ff */
[----:B------:R-:W-:Y:S02]  /*9390*/  @!P5 PRMT R155, R231, 0x5410, RZ ;  /* 0x00005410e79bd816 */ /* 0x000fe400000000ff */
[C---:B------:R-:W-:Y:S02]  /*93a0*/  ISETP.GE.U32.AND P5, PT, R252.reuse, R163, PT ;  /* 0x000000a3fc00720c */ /* 0x040fe40003fa6070 */
[----:B------:R-:W-:Y:S01]  /*93b0*/  PRMT R169, R153, 0x5410, R152 ;  /* 0x0000541099a97816 */ /* 0x000fe20000000098 */
[----:B------:R-:W-:Y:S01]  /*93c0*/  STG.E.U16 [R190.64+0x12], R155 ;  /* 0x0000129bbe007986 */ /* 0x000fe2000c101512 */
[----:B------:R-:W-:Y:S02]  /*93d0*/  @!P0 PRMT R153, R233, 0x5410, RZ ;  /* 0x00005410e9998816 */ /* 0x000fe400000000ff */
[----:B------:R-:W-:Y:S01]  /*93e0*/  ISETP.GE.U32.AND P0, PT, R252, R145, PT ;  /* 0x00000091fc00720c */ /* 0x000fe20003f06070 */
[----:B------:R-:W-:Y:S01]  /*93f0*/  STG.E.U16 [R194.64+0x20], R157 ;  /* 0x0000209dc2007986 */ /* 0x000fe2000c101512 */
[--C-:B------:R-:W-:Y:S02]  /*9400*/  SHF.R.U32.HI R145, RZ, 0x10, R149.reuse ;  /* 0x00000010ff917819 */ /* 0x100fe40000011695 */
[----:B-----5:R-:W-:Y:S01]  /*9410*/  LOP3.LUT R144, R158, 0xffff, RZ, 0xc0, !PT ;  /* 0x0000ffff9e907812 */ /* 0x020fe200078ec0ff */
[----:B------:R-:W-:Y:S01]  /*9420*/  STG.E.U16 [R194.64+0x22], R154 ;  /* 0x0000229ac2007986 */ /* 0x000fe2000c101512 */
[----:B------:R-:W-:Y:S01]  /*9430*/  LOP3.LUT R145, R145, 0xff, RZ, 0xc0, !PT ;  /* 0x000000ff91917812 */ /* 0x000fe200078ec0ff */
[----:B------:R-:W-:Y:S01]  /*9440*/  @!P5 HADD2 R229, -R150.H0_H0, -RZ.H0_H0 ;  /* 0xa00000ff96e5d230 */ /* 0x000fe20000000900 */
[----:B------:R-:W-:Y:S01]  /*9450*/  @!P4 PRMT R152, R230, 0x5410, RZ ;  /* 0x00005410e698c816 */ /* 0x000fe200000000ff */
[----:B------:R1:W-:Y:S01]  /*9460*/  STG.E.U16 [R182.64+0x20], R153 ;  /* 0x00002099b6007986 */ /* 0x0003e2000c101512 */
[----:B------:R-:W-:Y:S02]  /*9470*/  ISETP.GE.U32.AND P4, PT, R252, R145, PT ;  /* 0x00000091fc00720c */ /* 0x000fe40003f86070 */
[----:B------:R-:W-:Y:S01]  /*9480*/  SHF.R.U32.HI R144, RZ, 0x8, R144 ;  /* 0x00000008ff907819 */ /* 0x000fe20000011690 */
[----:B------:R5:W-:Y:S01]  /*9490*/  STG.E.U16 [R182.64+0x22], R152 ;  /* 0x00002298b6007986 */ /* 0x000be2000c101512 */
[----:B------:R-:W-:Y:S02]  /*94a0*/  PRMT R149, R150, 0x7632, R149 ;  /* 0x0000763296957816 */ /* 0x000fe40000000095 */
[----:B--2---:R-:W-:Y:S02]  /*94b0*/  LOP3.LUT R139, R144, 0xffff, RZ, 0xc0, !PT ;  /* 0x0000ffff908b7812 */ /* 0x004fe400078ec0ff */
[----:B---3--:R-:W-:Y:S01]  /*94c0*/  LOP3.LUT R137, R198, 0xffff, RZ, 0xc0, !PT ;  /* 0x0000ffffc6897812 */ /* 0x008fe200078ec0ff */
[----:B------:R-:W-:Y:S01]  /*94d0*/  @!P6 HADD2 R227, -R149.H0_H0, -RZ.H0_H0 ;  /* 0xa00000ff95e3e230 */ /* 0x000fe20000000900 */
[----:B------:R-:W-:Y:S02]  /*94e0*/  SHF.R.U32.HI R138, RZ, 0x10, R158 ;  /* 0x00000010ff8a7819 */ /* 0x000fe4000001169e */
[----:B------:R-:W-:Y:S01]  /*94f0*/  PRMT R172, R150, 0x5410, R149 ;  /* 0x0000541096ac7816 */ /* 0x000fe20000000095 */
[----:B------:R-:W-:Y:S01]  /*9500*/  @!P4 HADD2 R223, -R151.H0_H0, -RZ.H0_H0 ;  /* 0xa00000ff97dfc230 */ /* 0x000fe20000000900 */
[----:B------:R-:W-:Y:S02]  /*9510*/  @!P5 PRMT R150, R229, 0x5410, RZ ;  /* 0x00005410e596d816 */ /* 0x000fe400000000ff */
[----:B------:R-:W-:Y:S02]  /*9520*/  ISETP.GE.U32.AND P5, PT, R252, R139, PT ;  /* 0x0000008bfc00720c */ /* 0x000fe40003fa6070 */
[----:B------:R-:W-:Y:S01]  /*9530*/  LOP3.LUT R139, R138, 0xff, RZ, 0xc0, !PT ;  /* 0x000000ff8a8b7812 */ /* 0x000fe200078ec0ff */
[----:B------:R-:W-:Y:S01]  /*9540*/  STG.E.U16 [R188.64+0x1e], R150 ;  /* 0x00001e96bc007986 */ /* 0x000fe2000c101512 */
[----:B------:R-:W-:Y:S02]  /*9550*/  LOP3.LUT R138, R198, 0xff, RZ, 0xc0, !PT ;  /* 0x000000ffc68a7812 */ /* 0x000fe400078ec0ff */
[----:B------:R-:W-:Y:S02]  /*9560*/  SHF.R.U32.HI R137, RZ, 0x8, R137 ;  /* 0x00000008ff897819 */ /* 0x000fe40000011689 */
[----:B------:R-:W-:Y:S02]  /*9570*/  @!P6 PRMT R149, R227, 0x5410, RZ ;  /* 0x00005410e395e816 */ /* 0x000fe400000000ff */
[C---:B------:R-:W-:Y:S02]  /*9580*/  PRMT R148, R151.reuse, 0x7632, R148 ;  /* 0x0000763297947816 */ /* 0x040fe40000000094 */
[----:B------:R-:W-:Y:S01]  /*9590*/  ISETP.GE.U32.AND P6, PT, R252, R139, PT ;  /* 0x0000008bfc00720c */ /* 0x000fe20003fc6070 */
[----:B------:R-:W-:Y:S01]  /*95a0*/  STG.E.U16 [R188.64+0x20], R149 ;  /* 0x00002095bc007986 */ /* 0x000fe2000c101512 */
[----:B------:R-:W-:Y:S01]  /*95b0*/  SHF.R.U32.HI R139, RZ, 0x18, R158 ;  /* 0x00000018ff8b7819 */ /* 0x000fe2000001169e */
[----:B------:R-:W-:Y:S01]  /*95c0*/  @!P3 HADD2 R219, -R148.H0_H0, -RZ.H0_H0 ;  /* 0xa00000ff94dbb230 */ /* 0x000fe20000000900 */
[----:B------:R-:W-:Y:S02]  /*95d0*/  PRMT R137, R138, 0x5410, R137 ;  /* 0x000054108a897816 */ /* 0x000fe40000000089 */
[----:B------:R-:W-:Y:S02]  /*95e0*/  LOP3.LUT R138, R196, 0xffff, RZ, 0xc0, !PT ;  /* 0x0000ffffc48a7812 */ /* 0x000fe400078ec0ff */
[----:B----4-:R-:W-:Y:S02]  /*95f0*/  SHF.R.U32.HI R136, RZ, 0x10, R198 ;  /* 0x00000010ff887819 */ /* 0x010fe400000116c6 */
[----:B------:R-:W-:Y:S02]  /*9600*/  PRMT R173, R151, 0x5410, R148 ;  /* 0x0000541097ad7816 */ /* 0x000fe40000000094 */
[----:B------:R-:W-:Y:S02]  /*9610*/  @!P4 PRMT R151, R223, 0x5410, RZ ;  /* 0x00005410df97c816 */ /* 0x000fe400000000ff */
[----:B------:R-:W-:Y:S02]  /*9620*/  ISETP.GE.U32.AND P4, PT, R252, R139, PT ;  /* 0x0000008bfc00720c */ /* 0x000fe40003f86070 */
[----:B------:R-:W-:Y:S01]  /*9630*/  LOP3.LUT R139, R196, 0xff, RZ, 0xc0, !PT ;  /* 0x000000ffc48b7812 */ /* 0x000fe200078ec0ff */
[----:B------:R-:W-:Y:S01]  /*9640*/  STG.E.U16 [R190.64+0x20], R151 ;  /* 0x00002097be007986 */ /* 0x000fe2000c101512 */
[----:B------:R-:W-:Y:S02]  /*9650*/  SHF.R.U32.HI R138, RZ, 0x8, R138 ;  /* 0x00000008ff8a7819 */ /* 0x000fe4000001168a */
[----:B------:R-:W-:Y:S02]  /*9660*/  SHF.R.U32.HI R145, RZ, 0x18, R198 ;  /* 0x00000018ff917819 */ /* 0x000fe400000116c6 */
[----:B------:R-:W-:Y:S01]  /*9670*/  LOP3.LUT R136, R136, 0xff, RZ, 0xc0, !PT ;  /* 0x000000ff88887812 */ /* 0x000fe200078ec0ff */
[----:B------:R-:W-:Y:S01]  /*9680*/  MUFU.EX2 R198, R174 ;  /* 0x000000ae00c67308 */ /* 0x000fe20000000800 */
[----:B------:R-:W-:Y:S02]  /*9690*/  LOP3.LUT R144, R202, 0xffff, RZ, 0xc0, !PT ;  /* 0x0000ffffca907812 */ /* 0x000fe400078ec0ff */
[----:B------:R-:W-:Y:S02]  /*96a0*/  PRMT R201, R252, 0x7054, R252 ;  /* 0x00007054fcc97816 */ /* 0x000fe400000000fc */
[----:B------:R-:W-:Y:S02]  /*96b0*/  PRMT R138, R139, 0x5410, R138 ;  /* 0x000054108b8a7816 */ /* 0x000fe4000000008a */
[----:B------:R-:W-:Y:S01]  /*96c0*/  LOP3.LUT R139, R203, UR24, R200, 0x96, !PT ;  /* 0x00000018cb8b7c12 */ /* 0x000fe2000f8e96c8 */
[--C-:B------:R-:W-:Y:S01]  /*96d0*/  HSET2.LE.AND R137, R137, R201.reuse, PT ;  /* 0x000000c989897233 */ /* 0x100fe20003803000 */
[----:B------:R-:W-:Y:S02]  /*96e0*/  PRMT R136, R136, 0x5410, R145 ;  /* 0x0000541088887816 */ /* 0x000fe40000000091 */
[----:B------:R-:W-:Y:S02]  /*96f0*/  LOP3.LUT R145, R202, 0xff, RZ, 0xc0, !PT ;  /* 0x000000ffca917812 */ /* 0x000fe400078ec0ff */
[----:B------:R-:W-:Y:S01]  /*9700*/  SHF.R.U32.HI R144, RZ, 0x8, R144 ;  /* 0x00000008ff907819 */ /* 0x000fe20000011690 */
[--C-:B------:R-:W-:Y:S01]  /*9710*/  HSET2.LE.AND R136, R136, R201.reuse, PT ;  /* 0x000000c988887233 */ /* 0x100fe20003803000 */
[----:B------:R-:W-:Y:S01]  /*9720*/  LOP3.LUT R132, R137, R132, RZ, 0xc0, !PT ;  /* 0x0000008489847212 */ /* 0x000fe200078ec0ff */
[--C-:B------:R-:W-:Y:S01]  /*9730*/  HSET2.LE.AND R137, R138, R201.reuse, PT ;  /* 0x000000c98a897233 */ /* 0x100fe20003803000 */
[----:B------:R-:W-:Y:S02]  /*9740*/  PRMT R145, R145, 0x5410, R144 ;  /* 0x0000541091917816 */ /* 0x000fe40000000090 */
[--C-:B------:R-:W-:Y:S02]  /*9750*/  SHF.R.U32.HI R144, RZ, 0x10, R139.reuse ;  /* 0x00000010ff907819 */ /* 0x100fe4000001168b */
[C---:B------:R-:W-:Y:S01]  /*9760*/  LOP3.LUT R162, R139.reuse, 0xffff, RZ, 0xc0, !PT ;  /* 0x0000ffff8ba27812 */ /* 0x040fe200078ec0ff */
[--C-:B------:R-:W-:Y:S01]  /*9770*/  HSET2.LE.AND R145, R145, R201.reuse, PT ;  /* 0x000000c991917233 */ /* 0x100fe20003803000 */
[----:B------:R-:W-:Y:S02]  /*9780*/  LOP3.LUT R147, R139, 0xff, RZ, 0xc0, !PT ;  /* 0x000000ff8b937812 */ /* 0x000fe400078ec0ff */
[----:B------:R-:W-:Y:S02]  /*9790*/  SHF.R.U32.HI R139, RZ, 0x18, R139 ;  /* 0x00000018ff8b7819 */ /* 0x000fe4000001168b */
[----:B------:R-:W-:Y:S02]  /*97a0*/  LOP3.LUT R144, R144, 0xff, RZ, 0xc0, !PT ;  /* 0x000000ff90907812 */ /* 0x000fe400078ec0ff */
[----:B------:R-:W-:Y:S02]  /*97b0*/  LOP3.LUT R133, R136, R133, RZ, 0xc0, !PT ;  /* 0x0000008588857212 */ /* 0x000fe400078ec0ff */
[----:B------:R-:W-:Y:S02]  /*97c0*/  PRMT R144, R144, 0x5410, R139 ;  /* 0x0000541090907816 */ /* 0x000fe4000000008b */
[----:B------:R-:W-:Y:S02]  /*97d0*/  LOP3.LUT R134, R137, R134, RZ, 0xc0, !PT ;  /* 0x0000008689867212 */ /* 0x000fe400078ec0ff */
[----:B------:R-:W2:Y:S01]  /*97e0*/  LDSM.16.MT88.4 R136, [R212+0xa000] ;  /* 0x00a00000d488783b */ /* 0x000ea20000004200 */
[----:B------:R-:W-:Y:S01]  /*97f0*/  SHF.R.U32.HI R146, RZ, 0x10, R196 ;  /* 0x00000010ff927819 */ /* 0x000fe200000116c4 */
[--C-:B------:R-:W-:Y:S01]  /*9800*/  HSET2.LE.AND R144, R144, R201.reuse, PT ;  /* 0x000000c990907233 */ /* 0x100fe20003803000 */
[----:B------:R-:W-:Y:S02]  /*9810*/  SHF.R.U32.HI R162, RZ, 0x8, R162 ;  /* 0x00000008ffa27819 */ /* 0x000fe400000116a2 */
[----:B------:R-:W-:Y:S02]  /*9820*/  SHF.R.U32.HI R197, RZ, 0x18, R196 ;  /* 0x00000018ffc57819 */ /* 0x000fe400000116c4 */
[----:B------:R-:W-:Y:S01]  /*9830*/  LOP3.LUT R146, R146, 0xff, RZ, 0xc0, !PT ;  /* 0x000000ff92927812 */ /* 0x000fe200078ec0ff */
[----:B------:R-:W-:Y:S01]  /*9840*/  MUFU.EX2 R196, R177 ;  /* 0x000000b100c47308 */ /* 0x000fe20000000800 */
[----:B------:R-:W-:Y:S02]  /*9850*/  PRMT R147, R147, 0x5410, R162 ;  /* 0x0000541093937816 */ /* 0x000fe400000000a2 */
[----:B------:R-:W-:Y:S02]  /*9860*/  PRMT R146, R146, 0x5410, R197 ;  /* 0x0000541092927816 */ /* 0x000fe400000000c5 */
[--C-:B------:R-:W-:Y:S01]  /*9870*/  SHF.R.U32.HI R163, RZ, 0x10, R202.reuse ;  /* 0x00000010ffa37819 */ /* 0x100fe200000116ca */
[--C-:B------:R-:W-:Y:S01]  /*9880*/  HSET2.LE.AND R147, R147, R201.reuse, PT ;  /* 0x000000c993937233 */ /* 0x100fe20003803000 */
[----:B------:R-:W-:Y:S01]  /*9890*/  SHF.R.U32.HI R156, RZ, 0x18, R202 ;  /* 0x00000018ff9c7819 */ /* 0x000fe200000116ca */
[--C-:B------:R-:W-:Y:S01]  /*98a0*/  HSET2.LE.AND R146, R146, R201.reuse, PT ;  /* 0x000000c992927233 */ /* 0x100fe20003803000 */
[----:B------:R-:W-:Y:S01]  /*98b0*/  LOP3.LUT R163, R163, 0xff, RZ, 0xc0, !PT ;  /* 0x000000ffa3a37812 */ /* 0x000fe200078ec0ff */
[----:B------:R-:W3:Y:S01]  /*98c0*/  MUFU.EX2 R197, R176 ;  /* 0x000000b000c57308 */ /* 0x000ee20000000800 */
[----:B------:R-:W-:Y:S02]  /*98d0*/  LOP3.LUT R140, R147, R140, RZ, 0xc0, !PT ;  /* 0x0000008c938c7212 */ /* 0x000fe400078ec0ff */
[----:B------:R-:W-:Y:S02]  /*98e0*/  LOP3.LUT R135, R146, R135, RZ, 0xc0, !PT ;  /* 0x0000008792877212 */ /* 0x000fe400078ec0ff */
[----:B------:R-:W-:Y:S02]  /*98f0*/  LOP3.LUT R141, R144, R141, RZ, 0xc0, !PT ;  /* 0x0000008d908d7212 */ /* 0x000fe400078ec0ff */
[----:B------:R-:W-:Y:S02]  /*9900*/  LOP3.LUT R142, R145, R142, RZ, 0xc0, !PT ;  /* 0x0000008e918e7212 */ /* 0x000fe400078ec0ff */
[----:B------:R-:W-:Y:S01]  /*9910*/  PRMT R156, R163, 0x5410, R156 ;  /* 0x00005410a39c7816 */ /* 0x000fe2000000009c */
[----:B------:R-:W4:Y:S01]  /*9920*/  LDSM.16.MT88.4 R144, [R210+0xa000] ;  /* 0x00a00000d290783b */ /* 0x000f220000004200 */
[----:B------:R-:W-:Y:S02]  /*9930*/  @!P3 PRMT R148, R219, 0x5410, RZ ;  /* 0x00005410db94b816 */ /* 0x000fe400000000ff */
[----:B------:R-:W-:Y:S01]  /*9940*/  SHF.R.U32.HI R162, RZ, 0x10, R160 ;  /* 0x00000010ffa27819 */ /* 0x000fe200000116a0 */
[--C-:B------:R-:W-:Y:S01]  /*9950*/  HSET2.LE.AND R156, R156, R201.reuse, PT ;  /* 0x000000c99c9c7233 */ /* 0x100fe20003803000 */
[----:B------:R-:W-:Y:S02]  /*9960*/  LOP3.LUT R180, R161, UR23, R180, 0x96, !PT ;  /* 0x00000017a1b47c12 */ /* 0x000fe4000f8e96b4 */
[----:B-1----:R-:W-:Y:S01]  /*9970*/  LOP3.LUT R153, R162, 0xff, RZ, 0xc0, !PT ;  /* 0x000000ffa2997812 */ /* 0x002fe200078ec0ff */
[----:B------:R-:W-:Y:S01]  /*9980*/  STG.E.U16 [R190.64+0x22], R148 ;  /* 0x00002294be007986 */ /* 0x000fe2000c101512 */
[----:B-----5:R-:W-:Y:S02]  /*9990*/  LOP3.LUT R152, R180, 0xff, RZ, 0xc0, !PT ;  /* 0x000000ffb4987812 */ /* 0x020fe400078ec0ff */
[----:B------:R-:W-:Y:S01]  /*99a0*/  LOP3.LUT R143, R156, R143, RZ, 0xc0, !PT ;  /* 0x0000008f9c8f7212 */ /* 0x000fe200078ec0ff */
[-C--:B--2---:R-:W-:Y:S01]  /*99b0*/  HMMA.16816.F32 R4, R132, R136.reuse, R4 ;  /* 0x000000888404723c */ /* 0x084fe20000001804 */
[----:B------:R-:W-:Y:S01]  /*99c0*/  F2FP.PACK_AB R181, R192, R193 ;  /* 0x000000c1c0b5723e */ /* 0x000fe200000000ff */
[----:B------:R-:W-:Y:S01]  /*99d0*/  FADD.FTZ R193, R193, R186 ;  /* 0x000000bac1c17221 */ /* 0x000fe20000010000 */
[----:B------:R-:W-:Y:S02]  /*99e0*/  LOP3.LUT R163, R160, 0xff, RZ, 0xc0, !PT ;  /* 0x000000ffa0a37812 */ /* 0x000fe400078ec0ff */
[C---:B------:R-:W-:Y:S01]  /*99f0*/  PRMT R166, R181.reuse, 0x7632, R166 ;  /* 0x00007632b5a67816 */ /* 0x040fe200000000a6 */
[----:B------:R-:W-:Y:S01]  /*9a00*/  @!P0 HADD2 R221, -R181.H0_H0, -RZ.H0_H0 ;  /* 0xa00000ffb5dd8230 */ /* 0x000fe20000000900 */
[----:B------:R-:W-:Y:S01]  /*9a10*/  ISETP.GE.U32.AND P3, PT, R252, R163, PT ;  /* 0x000000a3fc00720c */ /* 0x000fe20003f66070 */
[C---:B------:R-:W-:Y:S01]  /*9a20*/  HMMA.16816.F32 R8, R140.reuse, R136, R8 ;  /* 0x000000888c08723c */ /* 0x040fe20000001808 */
[C---:B------:R-:W-:Y:S03]  /*9a30*/  LOP3.LUT R163, R158.reuse, 0xffff, RZ, 0xc0, !PT ;  /* 0x0000ffff9ea37812 */ /* 0x040fe600078ec0ff */
[----:B------:R-:W-:Y:S01]  /*9a40*/  PRMT R156, R181, 0x5410, R166 ;  /* 0x00005410b59c7816 */ /* 0x000fe200000000a6 */
[----:B------:R-:W-:Y:S01]  /*9a50*/  @!P5 HADD2 R220, -R166.H0_H0, -RZ.H0_H0 ;  /* 0xa00000ffa6dcd230 */ /* 0x000fe20000000900 */
[----:B------:R-:W-:Y:S02]  /*9a60*/  @!P0 PRMT R181, R221, 0x5410, RZ ;  /* 0x00005410ddb58816 */ /* 0x000fe400000000ff */
[-C--:B------:R-:W-:Y:S01]  /*9a70*/  HMMA.16816.F32 R12, R140, R138.reuse, R12 ;  /* 0x0000008a8c0c723c */ /* 0x080fe2000000180c */
[----:B------:R-:W-:Y:S02]  /*9a80*/  LOP3.LUT R157, R158, 0xff, RZ, 0xc0, !PT ;  /* 0x000000ff9e9d7812 */ /* 0x000fe400078ec0ff */
[----:B------:R-:W-:Y:S01]  /*9a90*/  STG.E.U16 [R194.64+0x30], R181 ;  /* 0x000030b5c2007986 */ /* 0x000fe2000c101512 */
[----:B------:R-:W-:Y:S02]  /*9aa0*/  @!P5 PRMT R166, R220, 0x5410, RZ ;  /* 0x00005410dca6d816 */ /* 0x000fe400000000ff */
[----:B------:R-:W-:Y:S02]  /*9ab0*/  LOP3.LUT R178, R159, UR23, R178, 0x96, !PT ;  /* 0x000000179fb27c12 */ /* 0x000fe4000f8e96b2 */
[C---:B------:R-:W-:Y:S01]  /*9ac0*/  HMMA.16816.F32 R16, R132.reuse, R138, R16 ;  /* 0x0000008a8410723c */ /* 0x040fe20000001810 */
[----:B------:R-:W1:Y:S03]  /*9ad0*/  LDSM.16.MT88.4 R136, [R209+0xa000] ;  /* 0x00a00000d188783b */ /* 0x000e660000004200 */
[----:B------:R-:W-:Y:S02]  /*9ae0*/  LOP3.LUT R159, R160, 0xffff, RZ, 0xc0, !PT ;  /* 0x0000ffffa09f7812 */ /* 0x000fe400078ec0ff */
[----:B---3--:R-:W-:Y:S01]  /*9af0*/  F2FP.PACK_AB R177, R197, R196 ;  /* 0x000000c4c5b1723e */ /* 0x008fe200000000ff */
[----:B------:R-:W-:Y:S01]  /*9b00*/  FADD.FTZ R196, R196, R185 ;  /* 0x000000b9c4c47221 */ /* 0x000fe20000010000 */
[-C--:B----4-:R-:W-:Y:S01]  /*9b10*/  HMMA.16816.F32 R20, R132, R144.reuse, R20 ;  /* 0x000000908414723c */ /* 0x090fe20000001814 */
[----:B------:R2:W-:Y:S03]  /*9b20*/  STG.E.U16 [R194.64+0x32], R166 ;  /* 0x000032a6c2007986 */ /* 0x0005e6000c101512 */
[C---:B------:R-:W-:Y:S01]  /*9b30*/  PRMT R176, R177.reuse, 0x7632, R176 ;  /* 0x00007632b1b07816 */ /* 0x040fe200000000b0 */
[----:B------:R-:W-:Y:S01]  /*9b40*/  @!P6 HADD2 R222, -R177.H0_H0, -RZ.H0_H0 ;  /* 0xa00000ffb1dee230 */ /* 0x000fe20000000900 */
[----:B------:R-:W-:Y:S02]  /*9b50*/  SHF.R.U32.HI R155, RZ, 0x10, R158 ;  /* 0x00000010ff9b7819 */ /* 0x000fe4000001169e */
[C---:B------:R-:W-:Y:S01]  /*9b60*/  HMMA.16816.F32 R24, R140.reuse, R144, R24 ;  /* 0x000000908c18723c */ /* 0x040fe20000001818 */
[----:B------:R-:W-:Y:S03]  /*9b70*/  PRMT R171, R177, 0x5410, R176 ;  /* 0x00005410b1ab7816 */ /* 0x000fe600000000b0 */
[----:B------:R-:W-:Y:S01]  /*9b80*/  @!P6 PRMT R177, R222, 0x5410, RZ ;  /* 0x00005410deb1e816 */ /* 0x000fe200000000ff */
[----:B------:R-:W-:Y:S01]  /*9b90*/  @!P4 HADD2 R228, -R176.H0_H0, -RZ.H0_H0 ;  /* 0xa00000ffb0e4c230 */ /* 0x000fe20000000900 */
[----:B------:R-:W-:Y:S02]  /*9ba0*/  LOP3.LUT R155, R155, 0xff, RZ, 0xc0, !PT ;  /* 0x000000ff9b9b7812 */ /* 0x000fe400078ec0ff */
[-C--:B------:R-:W-:Y:S01]  /*9bb0*/  HMMA.16816.F32 R28, R140, R146.reuse, R28 ;  /* 0x000000928c1c723c */ /* 0x080fe2000000181c */
[----:B------:R-:W-:Y:S03]  /*9bc0*/  STG.E.U16 [R182.64+0x30], R177 ;  /* 0x000030b1b6007986 */ /* 0x000fe6000c101512 */
[----:B------:R-:W-:Y:S02]  /*9bd0*/  @!P4 PRMT R176, R228, 0x5410, RZ ;  /* 0x00005410e4b0c816 */ /* 0x000fe400000000ff */
[----:B------:R-:W-:Y:S02]  /*9be0*/  SHF.R.U32.HI R158, RZ, 0x18, R158 ;  /* 0x00000018ff9e7819 */ /* 0x000fe4000001169e */
[C---:B------:R-:W-:Y:S01]  /*9bf0*/  HMMA.16816.F32 R32, R132.reuse, R146, R32 ;  /* 0x000000928420723c */ /* 0x040fe20000001820 */
[----:B------:R-:W3:Y:S03]  /*9c00*/  LDSM.16.MT88.4 R144, [R208+0xa000] ;  /* 0x00a00000d090783b */ /* 0x000ee60000004200 */
[--C-:B------:R-:W-:Y:S01]  /*9c10*/  SHF.R.U32.HI R154, RZ, 0x18, R160.reuse ;  /* 0x00000018ff9a7819 */ /* 0x100fe200000116a0 */
[----:B--2---:R-:W-:Y:S01]  /*9c20*/  IMAD.MOV.U32 R166, RZ, RZ, R3 ;  /* 0x000000ffffa67224 */ /* 0x004fe200078e0003 */
[----:B------:R-:W-:Y:S02]  /*9c30*/  SHF.R.U32.HI R165, RZ, 0x18, R160 ;  /* 0x00000018ffa57819 */ /* 0x000fe400000116a0 */
[----:B------:R-:W-:Y:S01]  /*9c40*/  SHF.R.U32.HI R159, RZ, 0x8, R159 ;  /* 0x00000008ff9f7819 */ /* 0x000fe2000001169f */
[-C--:B-1----:R-:W-:Y:S01]  /*9c50*/  HMMA.16816.F32 R36, R132, R136.reuse, R36 ;  /* 0x000000888424723c */ /* 0x082fe20000001824 */
[----:B------:R-:W-:Y:S01]  /*9c60*/  STG.E.U16 [R182.64+0x32], R176 ;  /* 0x000032b0b6007986 */ /* 0x000fe2000c101512 */
[----:B------:R-:W-:Y:S06]  /*9c70*/  ISETP.GE.U32.AND P6, PT, R252, R165, PT ;  /* 0x000000a5fc00720c */ /* 0x000fec0003fc6070 */
        /* <DEDUP_REMOVED lines=10> */
[C---:B------:R-:W-:Y:S07]  /*9d20*/  HMMA.16816.F32 R72, R140.reuse, R136, R72 ;  /* 0x000000888c48723c */ /* 0x040fee0000001848 */
[----:B------:R-:W-:Y:S01]  /*9d30*/  LOP3.LUT R136, R160, 0xffff, RZ, 0xc0, !PT ;  /* 0x0000ffffa0887812 */ /* 0x000fe200078ec0ff */
[-C--:B------:R-:W-:Y:S04]  /*9d40*/  HMMA.16816.F32 R76, R140, R138.reuse, R76 ;  /* 0x0000008a8c4c723c */ /* 0x080fe8000000184c */
[----:B------:R-:W-:Y:S04]  /*9d50*/  SHF.R.U32.HI R136, RZ, 0x8, R136 ;  /* 0x00000008ff887819 */ /* 0x000fe80000011688 */
[C---:B------:R-:W-:Y:S01]  /*9d60*/  HMMA.16816.F32 R80, R132.reuse, R138, R80 ;  /* 0x0000008a8450723c */ /* 0x040fe20000001850 */
[----:B------:R-:W-:Y:S04]  /*9d70*/  LOP3.LUT R137, R136, 0xffff, RZ, 0xc0, !PT ;  /* 0x0000ffff88897812 */ /* 0x000fe800078ec0ff */
[----:B------:R-:W-:Y:S02]  /*9d80*/  ISETP.GE.U32.AND P0, PT, R252, R137, PT ;  /* 0x00000089fc00720c */ /* 0x000fe40003f06070 */
[----:B------:R-:W-:Y:S01]  /*9d90*/  SHF.R.U32.HI R137, RZ, 0x10, R160 ;  /* 0x00000010ff897819 */ /* 0x000fe200000116a0 */
[-C--:B--2---:R-:W-:Y:S01]  /*9da0*/  HMMA.16816.F32 R84, R132, R144.reuse, R84 ;  /* 0x000000908454723c */ /* 0x084fe20000001854 */
[----:B------:R-:W-:Y:S03]  /*9db0*/  LOP3.LUT R160, R160, 0xff, RZ, 0xc0, !PT ;  /* 0x000000ffa0a07812 */ /* 0x000fe600078ec0ff */
[----:B------:R-:W-:Y:S02]  /*9dc0*/  LOP3.LUT R137, R137, 0xff, RZ, 0xc0, !PT ;  /* 0x000000ff89897812 */ /* 0x000fe400078ec0ff */
[----:B------:R-:W-:Y:S02]  /*9dd0*/  PRMT R150, R160, 0x5410, R159 ;  /* 0x00005410a0967816 */ /* 0x000fe4000000009f */
[C---:B------:R-:W-:Y:S01]  /*9de0*/  HMMA.16816.F32 R88, R140.reuse, R144, R88 ;  /* 0x000000908c58723c */ /* 0x040fe20000001858 */
[----:B------:R-:W-:Y:S02]  /*9df0*/  ISETP.GE.U32.AND P5, PT, R252, R137, PT ;  /* 0x00000089fc00720c */ /* 0x000fe40003fa6070 */
[----:B------:R-:W1:Y:S01]  /*9e00*/  LDSM.16.MT88.4 R136, [R209+0xb000] ;  /* 0x00b00000d188783b */ /* 0x000e620000004200 */
[--C-:B------:R-:W-:Y:S01]  /*9e10*/  HSET2.LE.AND R174, R150, R201.reuse, PT ;  /* 0x000000c996ae7233 */ /* 0x100fe20003803000 */
[----:B------:R-:W-:Y:S02]  /*9e20*/  LOP3.LUT R160, R178, 0xffff, RZ, 0xc0, !PT ;  /* 0x0000ffffb2a07812 */ /* 0x000fe400078ec0ff */
[----:B------:R-:W-:Y:S01]  /*9e30*/  SHF.R.U32.HI R144, RZ, 0x8, R163 ;  /* 0x00000008ff907819 */ /* 0x000fe200000116a3 */
[-C--:B------:R-:W-:Y:S01]  /*9e40*/  HMMA.16816.F32 R92, R140, R146.reuse, R92 ;  /* 0x000000928c5c723c */ /* 0x080fe2000000185c */
[----:B------:R-:W-:Y:S03]  /*9e50*/  SHF.R.U32.HI R160, RZ, 0x8, R160 ;  /* 0x00000008ffa07819 */ /* 0x000fe600000116a0 */
[----:B------:R-:W-:Y:S02]  /*9e60*/  PRMT R157, R157, 0x5410, R144 ;  /* 0x000054109d9d7816 */ /* 0x000fe40000000090 */
[----:B------:R-:W-:Y:S02]  /*9e70*/  SHF.R.U32.HI R159, RZ, 0x10, R180 ;  /* 0x00000010ff9f7819 */ /* 0x000fe400000116b4 */
[C---:B------:R-:W-:Y:S01]  /*9e80*/  HMMA.16816.F32 R96, R132.reuse, R146, R96 ;  /* 0x000000928460723c */ /* 0x040fe20000001860 */
[----:B------:R-:W2:Y:S03]  /*9e90*/  LDSM.16.MT88.4 R144, [R208+0xb000] ;  /* 0x00b00000d090783b */ /* 0x000ea60000004200 */
[----:B------:R-:W-:Y:S04]  /*9ea0*/  LOP3.LUT R159, R159, 0xff, RZ, 0xc0, !PT ;  /* 0x000000ff9f9f7812 */ /* 0x000fe800078ec0ff */
[-C--:B-1----:R-:W-:Y:S08]  /*9eb0*/  HMMA.16816.F32 R100, R132, R136.reuse, R100 ;  /* 0x000000888464723c */ /* 0x082ff00000001864 */
[C---:B------:R-:W-:Y:S07]  /*9ec0*/  HMMA.16816.F32 R104, R140.reuse, R136, R104 ;  /* 0x000000888c68723c */ /* 0x040fee0000001868 */
[----:B------:R-:W-:Y:S01]  /*9ed0*/  PRMT R136, R155, 0x5410, R158 ;  /* 0x000054109b887816 */ /* 0x000fe2000000009e */
[-C--:B------:R-:W-:Y:S01]  /*9ee0*/  HMMA.16816.F32 R108, R140, R138.reuse, R108 ;  /* 0x0000008a8c6c723c */ /* 0x080fe2000000186c */
[----:B------:R-:W-:Y:S03]  /*9ef0*/  PRMT R158, R153, 0x5410, R154 ;  /* 0x00005410999e7816 */ /* 0x000fe6000000009a */
[--C-:B------:R-:W-:Y:S01]  /*9f00*/  SHF.R.U32.HI R154, RZ, 0x10, R178.reuse ;  /* 0x00000010ff9a7819 */ /* 0x100fe200000116b2 */
[--C-:B------:R-:W-:Y:S01]  /*9f10*/  HSET2.LE.AND R136, R136, R201.reuse, PT ;  /* 0x000000c988887233 */ /* 0x100fe20003803000 */
[----:B------:R-:W-:Y:S02]  /*9f20*/  LOP3.LUT R153, R180, 0xffff, RZ, 0xc0, !PT ;  /* 0x0000ffffb4997812 */ /* 0x000fe400078ec0ff */
[C---:B------:R-:W-:Y:S01]  /*9f30*/  HMMA.16816.F32 R112, R132.reuse, R138, R112 ;  /* 0x0000008a8470723c */ /* 0x040fe20000001870 */
[----:B------:R-:W-:Y:S03]  /*9f40*/  SHF.R.U32.HI R155, RZ, 0x18, R178 ;  /* 0x00000018ff9b7819 */ /* 0x000fe600000116b2 */
[----:B------:R-:W-:Y:S02]  /*9f50*/  LOP3.LUT R154, R154, 0xff, RZ, 0xc0, !PT ;  /* 0x000000ff9a9a7812 */ /* 0x000fe400078ec0ff */
[----:B------:R-:W-:Y:S02]  /*9f60*/  SHF.R.U32.HI R153, RZ, 0x8, R153 ;  /* 0x00000008ff997819 */ /* 0x000fe40000011699 */
[-C--:B--2---:R-:W-:Y:S01]  /*9f70*/  HMMA.16816.F32 R116, R132, R144.reuse, R116 ;  /* 0x000000908474723c */ /* 0x084fe20000001874 */
[----:B------:R-:W-:Y:S03]  /*9f80*/  PRMT R138, R154, 0x5410, R155 ;  /* 0x000054109a8a7816 */ /* 0x000fe6000000009b */
[----:B------:R-:W-:Y:S02]  /*9f90*/  PRMT R139, R152, 0x5410, R153 ;  /* 0x00005410988b7816 */ /* 0x000fe40000000099 */
[----:B------:R-:W1:Y:S01]  /*9fa0*/  LDSM.16.MT88.4 R152, [R212+0xa800] ;  /* 0x00a80000d498783b */ /* 0x000e620000004200 */
[----:B------:R-:W-:Y:S01]  /*9fb0*/  LOP3.LUT R137, R178, 0xff, RZ, 0xc0, !PT ;  /* 0x000000ffb2897812 */ /* 0x000fe200078ec0ff */
[C---:B------:R-:W-:Y:S01]  /*9fc0*/  HMMA.16816.F32 R120, R140.reuse, R144, R120 ;  /* 0x000000908c78723c */ /* 0x040fe20000001878 */
[----:B------:R2:W3:Y:S03]  /*9fd0*/  MUFU.EX2 R178, R170 ;  /* 0x000000aa00b27308 */ /* 0x0004e60000000800 */
[----:B------:R-:W-:Y:S01]  /*9fe0*/  PRMT R137, R137, 0x5410, R160 ;  /* 0x0000541089897816 */ /* 0x000fe200000000a0 */
[--C-:B------:R-:W-:Y:S01]  /*9ff0*/  HSET2.LE.AND R138, R138, R201.reuse, PT ;  /* 0x000000c98a8a7233 */ /* 0x100fe20003803000 */
[----:B------:R-:W4:Y:S01]  /*a000*/  LDSM.16.MT88.4 R160, [R210+0xa800] ;  /* 0x00a80000d2a0783b */ /* 0x000f220000004200 */
[----:B------:R-:W-:Y:S01]  /*a010*/  LOP3.LUT R171, R136, R171, RZ, 0xc0, !PT ;  /* 0x000000ab88ab7212 */ /* 0x000fe200078ec0ff */
[-C--:B------:R-:W-:Y:S01]  /*a020*/  HMMA.16816.F32 R124, R140, R146.reuse, R124 ;  /* 0x000000928c7c723c */ /* 0x080fe2000000187c */
[--C-:B------:R-:W-:Y:S03]  /*a030*/  HSET2.LE.AND R137, R137, R201.reuse, PT ;  /* 0x000000c989897233 */ /* 0x100fe60003803000 */
[----:B------:R-:W-:Y:S01]  /*a040*/  SHF.R.U32.HI R180, RZ, 0x18, R180 ;  /* 0x00000018ffb47819 */ /* 0x000fe200000116b4 */
[--C-:B------:R-:W-:Y:S01]  /*a050*/  HSET2.LE.AND R136, R158, R201.reuse, PT ;  /* 0x000000c99e887233 */ /* 0x100fe20003803000 */
[----:B------:R-:W-:Y:S01]  /*a060*/  LOP3.LUT R168, R137, R168, RZ, 0xc0, !PT ;  /* 0x000000a889a87212 */ /* 0x000fe200078ec0ff */
[--C-:B------:R-:W-:Y:S01]  /*a070*/  HSET2.LE.AND R137, R157, R201.reuse, PT ;  /* 0x000000c99d897233 */ /* 0x100fe20003803000 */
[----:B------:R-:W-:Y:S01]  /*a080*/  HMMA.16816.F32 R128, R132, R146, R128 ;  /* 0x000000928480723c */ /* 0x000fe20000001880 */
[----:B------:R-:W-:Y:S03]  /*a090*/  PRMT R159, R159, 0x5410, R180 ;  /* 0x000054109f9f7816 */ /* 0x000fe600000000b4 */
[----:B------:R-:W-:Y:S01]  /*a0a0*/  F2FP.PACK_AB R180, R198, R199 ;  /* 0x000000c7c6b4723e */ /* 0x000fe200000000ff */
[----:B------:R-:W-:Y:S01]  /*a0b0*/  FADD.FTZ R199, R199, R184 ;  /* 0x000000b8c7c77221 */ /* 0x000fe20000010000 */
[----:B------:R-:W-:Y:S01]  /*a0c0*/  LOP3.LUT R169, R138, R169, RZ, 0xc0, !PT ;  /* 0x000000a98aa97212 */ /* 0x000fe200078ec0ff */
[--C-:B------:R-:W-:Y:S01]  /*a0d0*/  HSET2.LE.AND R132, R159, R201.reuse, PT ;  /* 0x000000c99f847233 */ /* 0x100fe20003803000 */
[C---:B------:R-:W-:Y:S01]  /*a0e0*/  PRMT R179, R180.reuse, 0x7632, R179 ;  /* 0x00007632b4b37816 */ /* 0x040fe200000000b3 */
[----:B------:R-:W-:Y:S03]  /*a0f0*/  @!P3 HADD2 R226, -R180.H0_H0, -RZ.H0_H0 ;  /* 0xa00000ffb4e2b230 */ /* 0x000fe60000000900 */
[----:B--2---:R-:W-:Y:S01]  /*a100*/  LOP3.LUT R170, R137, R156, RZ, 0xc0, !PT ;  /* 0x0000009c89aa7212 */ /* 0x004fe200078ec0ff */
[----:B------:R-:W-:Y:S01]  /*a110*/  HSET2.LE.AND R137, R139, R201, PT ;  /* 0x000000c98b897233 */ /* 0x000fe20003803000 */
[----:B---3--:R-:W-:Y:S01]  /*a120*/  F2FP.PACK_AB R165, R167, R178 ;  /* 0x000000b2a7a5723e */ /* 0x008fe200000000ff */
[----:B------:R-:W-:Y:S01]  /*a130*/  @!P0 HADD2 R238, -R179.H0_H0, -RZ.H0_H0 ;  /* 0xa00000ffb3ee8230 */ /* 0x000fe20000000900 */
[----:B------:R-:W-:Y:S01]  /*a140*/  PRMT R133, R180, 0x5410, R179 ;  /* 0x00005410b4857816 */ /* 0x000fe200000000b3 */
[----:B------:R-:W-:Y:S01]  /*a150*/  FADD.FTZ R178, R178, R187 ;  /* 0x000000bbb2b27221 */ /* 0x000fe20000010000 */
[----:B------:R-:W-:Y:S01]  /*a160*/  @!P3 PRMT R180, R226, 0x5410, RZ ;  /* 0x00005410e2b4b816 */ /* 0x000fe200000000ff */
[C---:B------:R-:W-:Y:S01]  /*a170*/  @!P6 HADD2 R224, -R165.reuse.H1_H1, -RZ.H0_H0 ;  /* 0xa00000ffa5e0e230 */ /* 0x040fe20000000d00 */
[----:B------:R-:W-:Y:S01]  /*a180*/  @!P0 PRMT R179, R238, 0x5410, RZ ;  /* 0x00005410eeb38816 */ /* 0x000fe200000000ff */
[----:B------:R-:W-:Y:S01]  /*a190*/  @!P5 HADD2 R225, -R165.H0_H0, -RZ.H0_H0 ;  /* 0xa00000ffa5e1d230 */ /* 0x000fe20000000900 */
[-C--:B-1----:R-:W-:Y:S01]  /*a1a0*/  HMMA.16816.F32 R148, R168, R152.reuse, R4 ;  /* 0x00000098a894723c */ /* 0x082fe20000001804 */
[----:B------:R-:W-:Y:S01]  /*a1b0*/  LOP3.LUT R175, R136, R165, RZ, 0xc0, !PT ;  /* 0x000000a588af7212 */ /* 0x000fe200078ec0ff */
[----:B------:R-:W1:Y:S01]  /*a1c0*/  LDSM.16.MT88.4 R4, [R209+0xa800] ;  /* 0x00a80000d104783b */ /* 0x000e620000004200 */
[----:B------:R-:W-:Y:S02]  /*a1d0*/  LOP3.LUT R172, R137, R172, RZ, 0xc0, !PT ;  /* 0x000000ac89ac7212 */ /* 0x000fe400078ec0ff */
[----:B------:R-:W-:Y:S02]  /*a1e0*/  LOP3.LUT R173, R132, R173, RZ, 0xc0, !PT ;  /* 0x000000ad84ad7212 */ /* 0x000fe400078ec0ff */
[----:B------:R-:W-:Y:S03]  /*a1f0*/  LOP3.LUT R174, R174, R133, RZ, 0xc0, !PT ;  /* 0x00000085aeae7212 */ /* 0x000fe600078ec0ff */
[----:B------:R-:W-:Y:S04]  /*a200*/  STG.E.U16 [R188.64+0x2e], R180 ;  /* 0x00002eb4bc007986 */ /* 0x000fe8000c101512 */
[C---:B------:R-:W-:Y:S01]  /*a210*/  HMMA.16816.F32 R132, R172.reuse, R152, R8 ;  /* 0x00000098ac84723c */ /* 0x040fe20000001808 */
[----:B------:R-:W2:Y:S07]  /*a220*/  LDSM.16.MT88.4 R8, [R208+0xa800] ;  /* 0x00a80000d008783b */ /* 0x000eae0000004200 */
[-C--:B------:R-:W-:Y:S01]  /*a230*/  HMMA.16816.F32 R136, R172, R154.reuse, R12 ;  /* 0x0000009aac88723c */ /* 0x080fe2000000180c */
[----:B------:R-:W3:Y:S07]  /*a240*/  LDSM.16.MT88.4 R12, [R212+0xb800] ;  /* 0x00b80000d40c783b */ /* 0x000eee0000004200 */
[C---:B------:R-:W-:Y:S01]  /*a250*/  HMMA.16816.F32 R152, R168.reuse, R154, R16 ;  /* 0x0000009aa898723c */ /* 0x040fe20000001810 */
[----:B------:R-:W5:Y:S07]  /*a260*/  LDSM.16.MT88.4 R16, [R210+0xb800] ;  /* 0x00b80000d210783b */ /* 0x000f6e0000004200 */
[-C--:B----4-:R-:W-:Y:S01]  /*a270*/  HMMA.16816.F32 R156, R168, R160.reuse, R20 ;  /* 0x000000a0a89c723c */ /* 0x090fe20000001814 */
[----:B------:R-:W4:Y:S07]  /*a280*/  LDSM.16.MT88.4 R20, [R209+0xb800] ;  /* 0x00b80000d114783b */ /* 0x000f2e0000004200 */
[C---:B------:R-:W-:Y:S01]  /*a290*/  HMMA.16816.F32 R140, R172.reuse, R160, R24 ;  /* 0x000000a0ac8c723c */ /* 0x040fe20000001818 */
[----:B------:R-:W2:Y:S07]  /*a2a0*/  LDSM.16.MT88.4 R24, [R208+0xb800] ;  /* 0x00b80000d018783b */ /* 0x000eae0000004200 */
[-C--:B------:R-:W-:Y:S01]  /*a2b0*/  HMMA.16816.F32 R144, R172, R162.reuse, R28 ;  /* 0x000000a2ac90723c */ /* 0x080fe2000000181c */
[----:B------:R-:W-:Y:S07]  /*a2c0*/  STG.E.U16 [R188.64+0x30], R179 ;  /* 0x000030b3bc007986 */ /* 0x000fee000c101512 */
[C---:B------:R-:W-:Y:S08]  /*a2d0*/  HMMA.16816.F32 R160, R168.reuse, R162, R32 ;  /* 0x000000a2a8a0723c */ /* 0x040ff00000001820 */
[-C--:B-1----:R-:W-:Y:S08]  /*a2e0*/  HMMA.16816.F32 R36, R168, R4.reuse, R36 ;  /* 0x00000004a824723c */ /* 0x082ff00000001824 */
[C---:B------:R-:W-:Y:S07]  /*a2f0*/  HMMA.16816.F32 R40, R172.reuse, R4, R40 ;  /* 0x00000004ac28723c */ /* 0x040fee0000001828 */
[----:B------:R-:W-:Y:S01]  /*a300*/  @P6 PRMT R5, R165, 0x7632, R5 ;  /* 0x00007632a5056816 */ /* 0x000fe20000000005 */
[-C--:B------:R-:W-:Y:S01]  /*a310*/  HMMA.16816.F32 R44, R172, R6.reuse, R44 ;  /* 0x00000006ac2c723c */ /* 0x080fe2000000182c */
[----:B------:R-:W-:Y:S03]  /*a320*/  @!P6 PRMT R5, R224, 0x5410, RZ ;  /* 0x00005410e005e816 */ /* 0x000fe600000000ff */
[----:B------:R-:W-:Y:S02]  /*a330*/  IADD3 R4, P0, R194, -0x40, RZ ;  /* 0xffffffc0c2047810 */ /* 0x000fe40007f1e0ff */
[----:B------:R1:W-:Y:S01]  /*a340*/  STG.E.U16 [R190.64+0x32], R5 ;  /* 0x00003205be007986 */ /* 0x0003e2000c101512 */
[----:B------:R-:W-:Y:S01]  /*a350*/  @!P5 PRMT R165, R225, 0x5410, RZ ;  /* 0x00005410e1a5d816 */ /* 0x000fe200000000ff */
[C---:B------:R-:W-:Y:S02]  /*a360*/  HMMA.16816.F32 R48, R168.reuse, R6, R48 ;  /* 0x00000006a830723c */ /* 0x040fe40000001830 */
[----:B------:R3:W-:Y:S04]  /*a370*/  STL [R1+0x64], R4 ;  /* 0x0000640401007387 */ /* 0x0007e80000100800 */
[----:B------:R4:W-:Y:S01]  /*a380*/  STG.E.U16 [R190.64+0x30], R165 ;  /* 0x000030a5be007986 */ /* 0x0009e2000c101512 */
[----:B------:R-:W-:Y:S01]  /*a390*/  FADD.FTZ R6, R192, R193 ;  /* 0x000000c1c0067221 */ /* 0x000fe20000010000 */
[-C--:B--2---:R-:W-:Y:S04]  /*a3a0*/  HMMA.16816.F32 R52, R168, R8.reuse, R52 ;  /* 0x00000008a834723c */ /* 0x084fe80000001834 */
[----:B------:R2:W-:Y:S04]  /*a3b0*/  STL [R1+0x60], R6 ;  /* 0x0000600601007387 */ /* 0x0005e80000100800 */
[C---:B------:R-:W-:Y:S08]  /*a3c0*/  HMMA.16816.F32 R56, R172.reuse, R8, R56 ;  /* 0x00000008ac38723c */ /* 0x040ff00000001838 */
[-C--:B------:R-:W-:Y:S01]  /*a3d0*/  HMMA.16816.F32 R60, R172, R10.reuse, R60 ;  /* 0x0000000aac3c723c */ /* 0x080fe2000000183c */
[----:B-1----:R-:W-:Y:S03]  /*a3e0*/  FADD.FTZ R5, R197, R196 ;  /* 0x000000c4c5057221 */ /* 0x002fe60000010000 */
[----:B---3--:R-:W-:Y:S02]  /*a3f0*/  FADD.FTZ R4, R198, R199 ;  /* 0x000000c7c6047221 */ /* 0x008fe40000010000 */
[----:B------:R2:W-:Y:S02]  /*a400*/  STL [R1+0x5c], R5 ;  /* 0x00005c0501007387 */ /* 0x0005e40000100800 */
[C---:B------:R-:W-:Y:S01]  /*a410*/  HMMA.16816.F32 R64, R168.reuse, R10, R64 ;  /* 0x0000000aa840723c */ /* 0x040fe20000001840 */
[----:B----4-:R-:W-:Y:S01]  /*a420*/  IMAD.MOV.U32 R165, RZ, RZ, R2 ;  /* 0x000000ffffa57224 */ /* 0x010fe200078e0002 */
[----:B------:R2:W-:Y:S06]  /*a430*/  STL [R1+0x58], R4 ;  /* 0x0000580401007387 */ /* 0x0005ec0000100800 */
[-C--:B------:R-:W-:Y:S08]  /*a440*/  HMMA.16816.F32 R68, R168, R12.reuse, R68 ;  /* 0x0000000ca844723c */ /* 0x080ff00000001844 */
        /* <DEDUP_REMOVED lines=14> */
[----:B------:R-:W-:Y:S07]  /*a530*/  HMMA.16816.F32 R128, R168, R26, R128 ;  /* 0x0000001aa880723c */ /* 0x000fee0000001880 */
[----:B------:R-:W-:Y:S01]  /*a540*/  FADD.FTZ R171, R167, R178 ;  /* 0x000000b2a7ab7221 */ /* 0x000fe20000010000 */
[----:B------:R-:W-:Y:S01]  /*a550*/  IADD3.X R168, R195, -0x1, RZ, P0, !PT ;  /* 0xffffffffc3a87810 */ /* 0x000fe200007fe4ff */
[----:B------:R-:W-:Y:S01]  /*a560*/  IMAD.MOV.U32 R169, RZ, RZ, R164 ;  /* 0x000000ffffa97224 */ /* 0x000fe200078e00a4 */
[----:B------:R-:W-:Y:S01]  /*a570*/  ISETP.LT.AND P0, PT, RZ, UR25, PT ;  /* 0x00000019ff007c0c */ /* 0x000fe2000bf01270 */
[----:B------:R-:W-:Y:S01]  /*a580*/  UIADD3 UR25, UR25, -0x1, URZ ;  /* 0xffffffff19197890 */ /* 0x000fe2000fffe03f */
[----:B------:R-:W-:Y:S11]  /*a590*/  IMAD.MOV.U32 R167, RZ, RZ, R0 ;  /* 0x000000ffffa77224 */ /* 0x000ff600078e0000 */
[----:B--2---:R-:W-:-:S05]  /*a5a0*/  @P0 BRA `(.L_x_1594) ;  /* 0xffffc30000000947 */ /* 0x004fca000383ffff */
.L_x_1593:
[----:B--2---:R-:W2:Y:S04]  /*a5b0*/  LDL.LU R5, [R1+0x60] ;  /* 0x0000600001057983 */ /* 0x004ea80000300800 */
[----:B------:R-:W1:Y:S01]  /*a5c0*/  SHFL.BFLY PT, R8, R171, 0x2, 0x1f ;  /* 0x0c401f00ab087f89 */ /* 0x000e6200000e0000 */
[----:B------:R-:W-:Y:S01]  /*a5d0*/  MOV R13, 0x3f800000 ;  /* 0x3f800000000d7802 */ /* 0x000fe20000000f00 */
[----:B------:R-:W3:Y:S01]  /*a5e0*/  S2UR UR6, SR_CTAID.Y ;  /* 0x00000000000679c3 */ /* 0x000ee20000002600 */
[----:B------:R-:W-:Y:S01]  /*a5f0*/  UISETP.NE.AND UP0, UPT, UR9, -0x1, UPT ;  /* 0xffffffff0900788c */ /* 0x000fe2000bf05270 */
[----:B------:R-:W4:Y:S01]  /*a600*/  LDL.LU R4, [R1+0x5c] ;  /* 0x00005c0001047983 */ /* 0x000f220000300800 */
[----:B------:R-:W-:-:S03]  /*a610*/  ULDC.64 UR4, c[0x0][0x1e8] ;  /* 0x00007a0000047ab9 */ /* 0x000fc60000000a00 */
[----:B------:R-:W5:Y:S04]  /*a620*/  LDL.LU R12, [R1+0x58] ;  /* 0x00005800010c7983 */ /* 0x000f680000300800 */
[----:B------:R-:W5:Y:S01]  /*a630*/  LDL.LU R11, [R1] ;  /* 0x00000000010b7983 */ /* 0x000f620000300800 */
[----:B------:R-:W3:Y:S01]  /*a640*/  S2UR UR10, SR_CTAID.X ;  /* 0x00000000000a79c3 */ /* 0x000ee20000002500 */
[----:B------:R-:W-:Y:S01]  /*a650*/  @UP0 UIMAD.WIDE.U32 UR16, UR9, UR4, URZ ;  /* 0x00000004091002a5 */ /* 0x000fe2000f8e003f */
[----:B------:R-:W-:Y:S01]  /*a660*/  BSSY B0, `(.L_x_1597) ;  /* 0x00001ad000007945 */ /* 0x000fe20003800000 */
[----:B------:R-:W-:Y:S02]  /*a670*/  ULDC UR8, c[0x0][0x214] ;  /* 0x0000850000087ab9 */ /* 0x000fe40000000800 */
[----:B------:R-:W-:-:S02]  /*a680*/  @UP0 UIMAD UR7, UR9, UR5, UR17 ;  /* 0x00000005090702a4 */ /* 0x000fc4000f8e0211 */
[----:B------:R-:W-:Y:S01]  /*a690*/  UMOV UR24, URZ ;  /* 0x0000003f00187c82 */ /* 0x000fe20008000000 */
[----:B------:R-:W3:Y:S01]  /*a6a0*/  S2UR UR11, SR_CTAID.Z ;  /* 0x00000000000b79c3 */ /* 0x000ee20000002700 */
[----:B------:R-:W-:Y:S01]  /*a6b0*/  ULDC.64 UR4, c[0x0][0x1e0] ;  /* 0x0000780000047ab9 */ /* 0x000fe20000000a00 */
[----:B-1----:R-:W-:Y:S01]  /*a6c0*/  FADD.FTZ R15, R8, R171 ;  /* 0x000000ab080f7221 */ /* 0x002fe20000010000 */
[----:B------:R-:W-:Y:S02]  /*a6d0*/  UMOV UR25, URZ ;  /* 0x0000003f00197c82 */ /* 0x000fe40008000000 */
[----:B---3--:R-:W-:Y:S02]  /*a6e0*/  @!UP0 USHF.R.S32.HI UR14, URZ, 0x1f, UR6 ;  /* 0x0000001f3f0e8899 */ /* 0x008fe40008011406 */
[----:B------:R-:W-:Y:S01]  /*a6f0*/  SHFL.BFLY PT, R14, R15, 0x1, 0x1f ;  /* 0x0c201f000f0e7f89 */ /* 0x000fe200000e0000 */
        /* <DEDUP_REMOVED lines=34> */
[----:B-----5:R-:W3:Y:S01]  /*a920*/  SHFL.BFLY PT, R7, R12, 0x2, 0x1f ;  /* 0x0c401f000c077f89 */ /* 0x020ee200000e0000 */
[----:B------:R-:W-:Y:S01]  /*a930*/  MOV R170, R11 ;  /* 0x0000000b00aa7202 */ /* 0x000fe20000000f00 */
[----:B-1----:R-:W-:-:S05]  /*a940*/  FADD.FTZ R10, R10, R5 ;  /* 0x000000050a0a7221 */ /* 0x002fca0000010000 */
[----:B------:R-:W1:Y:S01]  /*a950*/  SHFL.BFLY PT, R5, R10, 0x1, 0x1f ;  /* 0x0c201f000a057f89 */ /* 0x000e6200000e0000 */
[----:B--2---:R-:W-:-:S03]  /*a960*/  FADD.FTZ R9, R9, R4 ;  /* 0x0000000409097221 */ /* 0x004fc60000010000 */
[----:B------:R-:W2:Y:S01]  /*a970*/  S2R R4, SR_TID.X ;  /* 0x0000000000047919 */ /* 0x000ea20000002100 */
[----:B---3--:R-:W-:Y:S01]  /*a980*/  FADD.FTZ R7, R7, R12 ;  /* 0x0000000c07077221 */ /* 0x008fe20000010000 */
[----:B------:R-:W-:Y:S02]  /*a990*/  MOV R12, 0x3f800000 ;  /* 0x3f800000000c7802 */ /* 0x000fe40000000f00 */
[----:B------:R-:W3:Y:S04]  /*a9a0*/  SHFL.BFLY PT, R6, R9, 0x1, 0x1f ;  /* 0x0c201f0009067f89 */ /* 0x000ee800000e0000 */
[----:B------:R-:W4:Y:S01]  /*a9b0*/  SHFL.BFLY PT, R16, R7, 0x1, 0x1f ;  /* 0x0c201f0007107f89 */ /* 0x000f2200000e0000 */
[----:B-1----:R-:W-:Y:S01]  /*a9c0*/  FADD.FTZ R5, R10, R5 ;  /* 0x000000050a057221 */ /* 0x002fe20000010000 */
[----:B--2---:R-:W-:-:S04]  /*a9d0*/  SHF.R.S32.HI R17, RZ, 0x1f, R4 ;  /* 0x0000001fff117819 */ /* 0x004fc80000011404 */
[----:B------:R-:W-:Y:S02]  /*a9e0*/  FSETP.NE.FTZ.AND P6, PT, R5, RZ, PT ;  /* 0x000000ff0500720b */ /* 0x000fe40003fd5000 */
[-C--:B------:R-:W-:Y:S01]  /*a9f0*/  LEA.HI R11, R17, R4.reuse, RZ, 0x2 ;  /* 0x00000004110b7211 */ /* 0x080fe200078f10ff */
[----:B---3--:R-:W-:Y:S01]  /*aa00*/  FADD.FTZ R6, R9, R6 ;  /* 0x0000000609067221 */ /* 0x008fe20000010000 */
[----:B------:R-:W-:Y:S02]  /*aa10*/  LEA.HI R8, R17, R4, RZ, 0x5 ;  /* 0x0000000411087211 */ /* 0x000fe400078f28ff */
[--C-:B------:R-:W-:Y:S01]  /*aa20*/  SHF.R.S32.HI R10, RZ, 0x2, R11.reuse ;  /* 0x00000002ff0a7819 */ /* 0x100fe2000001140b */
[----:B----4-:R-:W-:Y:S01]  /*aa30*/  FADD.FTZ R16, R7, R16 ;  /* 0x0000001007107221 */ /* 0x010fe20000010000 */
[----:B------:R-:W-:Y:S02]  /*aa40*/  SHF.R.S32.HI R9, RZ, 0x1f, R11 ;  /* 0x0000001fff097819 */ /* 0x000fe4000001140b */
[----:B------:R-:W-:-:S02]  /*aa50*/  LOP3.LUT R11, R11, 0x3ffffffc, RZ, 0xc0, !PT ;  /* 0x3ffffffc0b0b7812 */ /* 0x000fc400078ec0ff */
[----:B------:R-:W-:Y:S01]  /*aa60*/  LEA.HI R9, R9, R10, RZ, 0x3 ;  /* 0x0000000a09097211 */ /* 0x000fe200078f18ff */
[----:B------:R-:W1:Y:S01]  /*aa70*/  @P6 MUFU.RCP R12, R5 ;  /* 0x00000005000c6308 */ /* 0x000e620000001000 */
[----:B------:R-:W-:Y:S02]  /*aa80*/  FSETP.NE.FTZ.AND P4, PT, R16, RZ, PT ;  /* 0x000000ff1000720b */ /* 0x000fe40003f95000 */
[----:B------:R-:W-:Y:S02]  /*aa90*/  LOP3.LUT R9, R9, 0xfffffff8, RZ, 0xc0, !PT ;  /* 0xfffffff809097812 */ /* 0x000fe400078ec0ff */
[----:B------:R-:W-:Y:S01]  /*aaa0*/  IADD3 R18, -R11, R4, RZ ;  /* 0x000000040b127210 */ /* 0x000fe20007ffe1ff */
[----:B------:R-:W-:Y:S01]  /*aab0*/  FADD.FTZ R11, R15, R14 ;  /* 0x0000000e0f0b7221 */ /* 0x000fe20000010000 */
[----:B------:R-:W-:Y:S01]  /*aac0*/  IADD3 R9, R10, -R9, RZ ;  /* 0x800000090a097210 */ /* 0x000fe20007ffe0ff */
[----:B------:R-:W-:Y:S01]  /*aad0*/  @P6 MUFU.LG2 R5, R5 ;  /* 0x0000000500056308 */ /* 0x000fe20000000c00 */
[----:B------:R-:W-:-:S02]  /*aae0*/  MOV R10, 0x3f800000 ;  /* 0x3f800000000a7802 */ /* 0x000fc40000000f00 */
[----:B------:R-:W-:Y:S02]  /*aaf0*/  FSETP.NE.FTZ.AND P5, PT, R6, RZ, PT ;  /* 0x000000ff0600720b */ /* 0x000fe40003fb5000 */
[----:B------:R-:W-:Y:S02]  /*ab00*/  FSETP.NE.FTZ.AND P3, PT, R11, RZ, PT ;  /* 0x000000ff0b00720b */ /* 0x000fe40003f75000 */
[----:B------:R-:W-:Y:S01]  /*ab10*/  SHF.R.S32.HI R7, RZ, 0x5, R8 ;  /* 0x00000005ff077819 */ /* 0x000fe20000011408 */
[----:B------:R-:W2:Y:S01]  /*ab20*/  @P4 MUFU.RCP R10, R16 ;  /* 0x00000010000a4308 */ /* 0x000ea20000001000 */
[----:B-1----:R-:W-:Y:S01]  /*ab30*/  FMUL.FTZ R12, R12, c[0x0][0x2dc] ;  /* 0x0000b7000c0c7a20 */ /* 0x002fe20000410000 */
[----:B------:R-:W-:Y:S02]  /*ab40*/  R2P PR, R9, 0x6 ;  /* 0x0000000609007804 */ /* 0x000fe40000000000 */
[----:B------:R-:W-:Y:S01]  /*ab50*/  LEA R7, R7, R18, 0x9 ;  /* 0x0000001207077211 */ /* 0x000fe200078e48ff */
[----:B------:R-:W-:-:S02]  /*ab60*/  FMUL.FTZ R148, R12, R148 ;  /* 0x000000940c947220 */ /* 0x000fc40000410000 */
[C---:B------:R-:W-:Y:S01]  /*ab70*/  FMUL.FTZ R149, R12.reuse, R149 ;  /* 0x000000950c957220 */ /* 0x040fe20000410000 */
[----:B------:R-:W1:Y:S01]  /*ab80*/  @P5 MUFU.RCP R13, R6 ;  /* 0x00000006000d5308 */ /* 0x000e620000001000 */
[C---:B------:R-:W-:Y:S02]  /*ab90*/  FMUL.FTZ R152, R12.reuse, R152 ;  /* 0x000000980c987220 */ /* 0x040fe40000410000 */
[C---:B------:R-:W-:Y:S01]  /*aba0*/  FMUL.FTZ R153, R12.reuse, R153 ;  /* 0x000000990c997220 */ /* 0x040fe20000410000 */
[----:B------:R-:W-:Y:S01]  /*abb0*/  F2FP.PACK_AB R148, R149, R148 ;  /* 0x000000949594723e */ /* 0x000fe200000000ff */
[C---:B------:R-:W-:Y:S02]  /*abc0*/  FMUL.FTZ R156, R12.reuse, R156 ;  /* 0x0000009c0c9c7220 */ /* 0x040fe40000410000 */
[C---:B------:R-:W-:Y:S01]  /*abd0*/  FMUL.FTZ R157, R12.reuse, R157 ;  /* 0x0000009d0c9d7220 */ /* 0x040fe20000410000 */
[----:B------:R-:W-:Y:S01]  /*abe0*/  F2FP.PACK_AB R152, R153, R152 ;  /* 0x000000989998723e */ /* 0x000fe200000000ff */
[C---:B------:R-:W-:Y:S01]  /*abf0*/  FMUL.FTZ R160, R12.reuse, R160 ;  /* 0x000000a00ca07220 */ /* 0x040fe20000410000 */
[----:B------:R-:W-:Y:S01]  /*ac00*/  @P5 MUFU.LG2 R6, R6 ;  /* 0x0000000600065308 */ /* 0x000fe20000000c00 */
[C---:B------:R-:W-:Y:S01]  /*ac10*/  FMUL.FTZ R161, R12.reuse, R161 ;  /* 0x000000a10ca17220 */ /* 0x040fe20000410000 */
[----:B------:R-:W-:Y:S01]  /*ac20*/  F2FP.PACK_AB R156, R157, R156 ;  /* 0x0000009c9d9c723e */ /* 0x000fe200000000ff */
[----:B------:R-:W-:-:S02]  /*ac30*/  FMUL.FTZ R36, R12, R36 ;  /* 0x000000240c247220 */ /* 0x000fc40000410000 */
[C---:B------:R-:W-:Y:S01]  /*ac40*/  FMUL.FTZ R37, R12.reuse, R37 ;  /* 0x000000250c257220 */ /* 0x040fe20000410000 */
[----:B------:R-:W-:Y:S01]  /*ac50*/  F2FP.PACK_AB R160, R161, R160 ;  /* 0x000000a0a1a0723e */ /* 0x000fe200000000ff */
[C---:B------:R-:W-:Y:S01]  /*ac60*/  FMUL.FTZ R48, R12.reuse, R48 ;  /* 0x000000300c307220 */ /* 0x040fe20000410000 */
[----:B------:R-:W-:Y:S01]  /*ac70*/  @P4 MUFU.LG2 R16, R16 ;  /* 0x0000001000104308 */ /* 0x000fe20000000c00 */
        /* <DEDUP_REMOVED lines=32> */
[----:B--2---:R-:W-:Y:S01]  /*ae80*/  FMUL.FTZ R10, R10, c[0x0][0x2dc] ;  /* 0x0000b7000a0a7a20 */ /* 0x004fe20000410000 */
[----:B------:R-:W-:Y:S01]  /*ae90*/  F2FP.PACK_AB R116, R117, R116 ;  /* 0x000000747574723e */ /* 0x000fe200000000ff */
[----:B-1----:R-:W-:Y:S01]  /*aea0*/  FMUL.FTZ R13, R13, c[0x0][0x2dc] ;  /* 0x0000b7000d0d7a20 */ /* 0x002fe20000410000 */
[----:B------:R-:W-:Y:S01]  /*aeb0*/  F2FP.PACK_AB R128, R129, R128 ;  /* 0x000000808180723e */ /* 0x000fe200000000ff */
[C---:B------:R-:W-:Y:S01]  /*aec0*/  FMUL.FTZ R132, R10.reuse, R132 ;  /* 0x000000840a847220 */ /* 0x040fe20000410000 */
[----:B------:R-:W1:Y:S01]  /*aed0*/  @P3 MUFU.RCP R12, R11 ;  /* 0x0000000b000c3308 */ /* 0x000e620000001000 */
[----:B------:R-:W-:-:S02]  /*aee0*/  FMUL.FTZ R133, R10, R133 ;  /* 0x000000850a857220 */ /* 0x000fc40000410000 */
[C---:B------:R-:W-:Y:S02]  /*aef0*/  FMUL.FTZ R136, R10.reuse, R136 ;  /* 0x000000880a887220 */ /* 0x040fe40000410000 */
[C---:B------:R-:W-:Y:S01]  /*af00*/  FMUL.FTZ R137, R10.reuse, R137 ;  /* 0x000000890a897220 */ /* 0x040fe20000410000 */
[----:B------:R-:W-:Y:S01]  /*af10*/  F2FP.PACK_AB R132, R133, R132 ;  /* 0x000000848584723e */ /* 0x000fe200000000ff */
[C---:B------:R-:W-:Y:S01]  /*af20*/  FMUL.FTZ R140, R10.reuse, R140 ;  /* 0x0000008c0a8c7220 */ /* 0x040fe20000410000 */
[----:B------:R-:W2:Y:S01]  /*af30*/  @P3 MUFU.LG2 R11, R11 ;  /* 0x0000000b000b3308 */ /* 0x000ea20000000c00 */
        /* <DEDUP_REMOVED lines=40> */
[C---:B------:R-:W-:Y:S01]  /*b1c0*/  SHF.L.U32 R10, R9.reuse, 0x6, RZ ;  /* 0x00000006090a7819 */ /* 0x040fe200000006ff */
[----:B-1----:R-:W-:Y:S01]  /*b1d0*/  FMUL.FTZ R12, R12, c[0x0][0x2dc] ;  /* 0x0000b7000c0c7a20 */ /* 0x002fe20000410000 */
        /* <DEDUP_REMOVED lines=9> */
[C---:B------:R-:W-:Y:S01]  /*b270*/  FMUL.FTZ R134, R12.reuse, R134 ;  /* 0x000000860c867220 */ /* 0x040fe20000410000 */
[----:B------:R-:W-:Y:S01]  /*b280*/  LEA R7, R7, R10, 0x1 ;  /* 0x0000000a07077211 */ /* 0x000fe200078e08ff */
[C---:B------:R-:W-:Y:S01]  /*b290*/  FMUL.FTZ R135, R12.reuse, R135 ;  /* 0x000000870c877220 */ /* 0x040fe20000410000 */
[----:B------:R-:W-:Y:S01]  /*b2a0*/  MOV R10, 0x20 ;  /* 0x00000020000a7802 */ /* 0x000fe20000000f00 */
[C---:B------:R-:W-:Y:S01]  /*b2b0*/  FMUL.FTZ R138, R12.reuse, R138 ;  /* 0x0000008a0c8a7220 */ /* 0x040fe20000410000 */
[----:B------:R-:W-:Y:S01]  /*b2c0*/  SHF.L.U32 R7, R7, 0x1, RZ ;  /* 0x0000000107077819 */ /* 0x000fe200000006ff */
[----:B------:R-:W-:Y:S01]  /*b2d0*/  FMUL.FTZ R139, R12, R139 ;  /* 0x0000008b0c8b7220 */ /* 0x000fe20000410000 */
[----:B------:R-:W-:Y:S01]  /*b2e0*/  SEL R10, R10, 0xffffffe0, !P1 ;  /* 0xffffffe00a0a7807 */ /* 0x000fe20004800000 */
[----:B------:R-:W-:Y:S01]  /*b2f0*/  FMUL.FTZ R158, R13, R158 ;  /* 0x0000009e0d9e7220 */ /* 0x000fe20000410000 */
[----:B------:R-:W-:Y:S01]  /*b300*/  IADD3 R9, R7, -0x10, RZ ;  /* 0xfffffff007097810 */ /* 0x000fe20007ffe0ff */
[----:B------:R-:W-:Y:S01]  /*b310*/  FMUL.FTZ R159, R13, R159 ;  /* 0x0000009f0d9f7220 */ /* 0x000fe20000410000 */
[----:B------:R-:W-:Y:S01]  /*b320*/  F2FP.PACK_AB R154, R155, R154 ;  /* 0x0000009a9b9a723e */ /* 0x000fe200000000ff */
[C---:B------:R-:W-:Y:S01]  /*b330*/  FMUL.FTZ R142, R12.reuse, R142 ;  /* 0x0000008e0c8e7220 */ /* 0x040fe20000410000 */
[----:B------:R-:W-:Y:S01]  /*b340*/  @P0 IADD3 R9, R7, 0x10, RZ ;  /* 0x0000001007090810 */ /* 0x000fe20007ffe0ff */
[C---:B------:R-:W-:Y:S01]  /*b350*/  FMUL.FTZ R143, R12.reuse, R143 ;  /* 0x0000008f0c8f7220 */ /* 0x040fe20000410000 */
[----:B------:R-:W-:Y:S01]  /*b360*/  F2FP.PACK_AB R134, R135, R134 ;  /* 0x000000868786723e */ /* 0x000fe200000000ff */
[C---:B------:R-:W-:Y:S01]  /*b370*/  FMUL.FTZ R146, R12.reuse, R146 ;  /* 0x000000920c927220 */ /* 0x040fe20000410000 */
[----:B------:R-:W-:Y:S01]  /*b380*/  F2FP.PACK_AB R138, R139, R138 ;  /* 0x0000008a8b8a723e */ /* 0x000fe200000000ff */
[C---:B------:R-:W-:Y:S01]  /*b390*/  FMUL.FTZ R147, R12.reuse, R147 ;  /* 0x000000930c937220 */ /* 0x040fe20000410000 */
[----:B------:R-:W-:Y:S01]  /*b3a0*/  F2FP.PACK_AB R158, R159, R158 ;  /* 0x0000009e9f9e723e */ /* 0x000fe200000000ff */
[C---:B------:R-:W-:Y:S01]  /*b3b0*/  FMUL.FTZ R42, R12.reuse, R42 ;  /* 0x0000002a0c2a7220 */ /* 0x040fe20000410000 */
[----:B------:R-:W-:Y:S01]  /*b3c0*/  IADD3 R15, R7, R10, RZ ;  /* 0x0000000a070f7210 */ /* 0x000fe20007ffe0ff */
[C---:B------:R-:W-:Y:S01]  /*b3d0*/  FMUL.FTZ R43, R12.reuse, R43 ;  /* 0x0000002b0c2b7220 */ /* 0x040fe20000410000 */
[----:B------:R-:W-:Y:S01]  /*b3e0*/  STS [R7], R148 ;  /* 0x0000009407007388 */ /* 0x000fe20000000800 */
[----:B------:R-:W-:Y:S01]  /*b3f0*/  FMUL.FTZ R46, R12, R46 ;  /* 0x0000002e0c2e7220 */ /* 0x000fe20000410000 */
[----:B------:R-:W-:Y:S01]  /*b400*/  IADD3 R17, R10, R9, RZ ;  /* 0x000000090a117210 */ /* 0x000fe20007ffe0ff */
[C---:B------:R-:W-:Y:S01]  /*b410*/  FMUL.FTZ R47, R12.reuse, R47 ;  /* 0x0000002f0c2f7220 */ /* 0x040fe20000410000 */
[----:B------:R-:W-:Y:S01]  /*b420*/  STS [R7+0x400], R150 ;  /* 0x0004009607007388 */ /* 0x000fe20000000800 */
[C---:B------:R-:W-:Y:S01]  /*b430*/  FMUL.FTZ R58, R12.reuse, R58 ;  /* 0x0000003a0c3a7220 */ /* 0x040fe20000410000 */
[----:B------:R-:W-:Y:S01]  /*b440*/  F2FP.PACK_AB R142, R143, R142 ;  /* 0x0000008e8f8e723e */ /* 0x000fe200000000ff */
[C---:B------:R-:W-:Y:S01]  /*b450*/  FMUL.FTZ R59, R12.reuse, R59 ;  /* 0x0000003b0c3b7220 */ /* 0x040fe20000410000 */
[----:B------:R-:W-:Y:S01]  /*b460*/  STS [R9], R152 ;  /* 0x0000009809007388 */ /* 0x000fe20000000800 */
        /* <DEDUP_REMOVED lines=34> */
[----:B------:R-:W-:Y:S01]  /*b690*/  FMUL.FTZ R127, R12, R127 ;  /* 0x0000007f0c7f7220 */ /* 0x000fe20000410000 */
[----:B------:R-:W-:Y:S01]  /*b6a0*/  MOV R12, 0x40 ;  /* 0x00000040000c7802 */ /* 0x000fe20000000f00 */
[----:B------:R-:W-:Y:S01]  /*b6b0*/  FMUL.FTZ R162, R13, R162 ;  /* 0x000000a20da27220 */ /* 0x000fe20000410000 */
[----:B------:R-:W-:Y:S01]  /*b6c0*/  F2FP.PACK_AB R106, R107, R106 ;  /* 0x0000006a6b6a723e */ /* 0x000fe200000000ff */
[C---:B------:R-:W-:Y:S01]  /*b6d0*/  FMUL.FTZ R163, R13.reuse, R163 ;  /* 0x000000a30da37220 */ /* 0x040fe20000410000 */
[----:B------:R-:W-:Y:S01]  /*b6e0*/  SEL R12, R12, 0xffffffc0, !P2 ;  /* 0xffffffc00c0c7807 */ /* 0x000fe20005000000 */
[----:B------:R-:W-:Y:S01]  /*b6f0*/  FMUL.FTZ R38, R13, R38 ;  /* 0x000000260d267220 */ /* 0x000fe20000410000 */
[----:B------:R-:W-:Y:S01]  /*b700*/  F2FP.PACK_AB R110, R111, R110 ;  /* 0x0000006e6f6e723e */ /* 0x000fe200000000ff */
[----:B------:R-:W-:Y:S01]  /*b710*/  FMUL.FTZ R39, R13, R39 ;  /* 0x000000270d277220 */ /* 0x000fe20000410000 */
[----:B------:R-:W-:Y:S01]  /*b720*/  F2FP.PACK_AB R162, R163, R162 ;  /* 0x000000a2a3a2723e */ /* 0x000fe200000000ff */
[----:B------:R-:W-:Y:S01]  /*b730*/  FMUL.FTZ R50, R13, R50 ;  /* 0x000000320d327220 */ /* 0x000fe20000410000 */
[----:B------:R-:W-:Y:S01]  /*b740*/  IADD3 R19, R7, R12, RZ ;  /* 0x0000000c07137210 */ /* 0x000fe20007ffe0ff */
[----:B------:R-:W-:Y:S01]  /*b750*/  FMUL.FTZ R51, R13, R51 ;  /* 0x000000330d337220 */ /* 0x000fe20000410000 */
[----:B------:R-:W-:Y:S01]  /*b760*/  F2FP.PACK_AB R38, R39, R38 ;  /* 0x000000262726723e */ /* 0x000fe200000000ff */
[C---:B------:R-:W-:Y:S01]  /*b770*/  FMUL.FTZ R54, R13.reuse, R54 ;  /* 0x000000360d367220 */ /* 0x040fe20000410000 */
[----:B------:R-:W-:Y:S01]  /*b780*/  IADD3 R21, R12, R9, RZ ;  /* 0x000000090c157210 */ /* 0x000fe20007ffe0ff */
[----:B------:R-:W-:Y:S01]  /*b790*/  FMUL.FTZ R55, R13, R55 ;  /* 0x000000370d377220 */ /* 0x000fe20000410000 */
[----:B------:R-:W-:Y:S01]  /*b7a0*/  F2FP.PACK_AB R50, R51, R50 ;  /* 0x000000323332723e */ /* 0x000fe200000000ff */
[C---:B------:R-:W-:Y:S01]  /*b7b0*/  FMUL.FTZ R66, R13.reuse, R66 ;  /* 0x000000420d427220 */ /* 0x040fe20000410000 */
[----:B------:R-:W-:Y:S01]  /*b7c0*/  STS [R17+0x400], R162 ;  /* 0x000400a211007388 */ /* 0x000fe20000000800 */
[----:B------:R-:W-:Y:S01]  /*b7d0*/  FMUL.FTZ R67, R13, R67 ;  /* 0x000000430d437220 */ /* 0x000fe20000410000 */
[----:B------:R-:W-:Y:S01]  /*b7e0*/  F2FP.PACK_AB R54, R55, R54 ;  /* 0x000000363736723e */ /* 0x000fe200000000ff */
[C---:B------:R-:W-:Y:S01]  /*b7f0*/  FMUL.FTZ R70, R13.reuse, R70 ;  /* 0x000000460d467220 */ /* 0x040fe20000410000 */
[----:B------:R-:W-:Y:S01]  /*b800*/  STS [R15+0x2000], R140 ;  /* 0x0020008c0f007388 */ /* 0x000fe20000000800 */
[----:B------:R-:W-:Y:S01]  /*b810*/  FMUL.FTZ R71, R13, R71 ;  /* 0x000000470d477220 */ /* 0x000fe20000410000 */
[----:B------:R-:W-:Y:S01]  /*b820*/  IADD3 R23, R15, R12, RZ ;  /* 0x0000000c0f177210 */ /* 0x000fe20007ffe0ff */
[C---:B------:R-:W-:Y:S01]  /*b830*/  FMUL.FTZ R82, R13.reuse, R82 ;  /* 0x000000520d527220 */ /* 0x040fe20000410000 */
[----:B------:R-:W-:Y:S01]  /*b840*/  STS [R15+0x2400], R142 ;  /* 0x0024008e0f007388 */ /* 0x000fe20000000800 */
[----:B------:R-:W-:Y:S01]  /*b850*/  FMUL.FTZ R83, R13, R83 ;  /* 0x000000530d537220 */ /* 0x000fe20000410000 */
[----:B------:R-:W-:Y:S01]  /*b860*/  F2FP.PACK_AB R66, R67, R66 ;  /* 0x000000424342723e */ /* 0x000fe200000000ff */
[----:B------:R-:W-:Y:S01]  /*b870*/  FMUL.FTZ R86, R13, R86 ;  /* 0x000000560d567220 */ /* 0x000fe20000410000 */
[----:B------:R-:W-:Y:S01]  /*b880*/  STS [R17+0x2000], R144 ;  /* 0x0020009011007388 */ /* 0x000fe20000000800 */
[----:B------:R-:W-:Y:S01]  /*b890*/  IADD3 R25, R17, R12, RZ ;  /* 0x0000000c11197210 */ /* 0x000fe20007ffe0ff */
[----:B------:R-:W-:Y:S01]  /*b8a0*/  FMUL.FTZ R87, R13, R87 ;  /* 0x000000570d577220 */ /* 0x000fe20000410000 */
[----:B------:R-:W-:Y:S01]  /*b8b0*/  F2FP.PACK_AB R70, R71, R70 ;  /* 0x000000464746723e */ /* 0x000fe200000000ff */
[----:B------:R-:W-:Y:S01]  /*b8c0*/  STS [R17+0x2400], R146 ;  /* 0x0024009211007388 */ /* 0x000fe20000000800 */
[----:B------:R-:W-:Y:S01]  /*b8d0*/  FMUL.FTZ R98, R13, R98 ;  /* 0x000000620d627220 */ /* 0x000fe20000410000 */
[----:B------:R-:W-:Y:S01]  /*b8e0*/  F2FP.PACK_AB R82, R83, R82 ;  /* 0x000000525352723e */ /* 0x000fe200000000ff */
[C---:B------:R-:W-:Y:S01]  /*b8f0*/  FMUL.FTZ R99, R13.reuse, R99 ;  /* 0x000000630d637220 */ /* 0x040fe20000410000 */
[----:B------:R-:W-:Y:S01]  /*b900*/  STS [R19], R36 ;  /* 0x0000002413007388 */ /* 0x000fe20000000800 */
[----:B------:R-:W-:Y:S01]  /*b910*/  FMUL.FTZ R102, R13, R102 ;  /* 0x000000660d667220 */ /* 0x000fe20000410000 */
[----:B------:R-:W-:Y:S01]  /*b920*/  F2FP.PACK_AB R86, R87, R86 ;  /* 0x000000565756723e */ /* 0x000fe200000000ff */
[C---:B------:R-:W-:Y:S01]  /*b930*/  FMUL.FTZ R103, R13.reuse, R103 ;  /* 0x000000670d677220 */ /* 0x040fe20000410000 */
        /* <DEDUP_REMOVED lines=11> */
[----:B------:R-:W-:Y:S01]  /*b9f0*/  FMUL.FTZ R13, R13, R131 ;  /* 0x000000830d0d7220 */ /* 0x000fe20000410000 */
[----:B------:R-:W-:Y:S01]  /*ba00*/  STS [R19+0x2000], R40 ;  /* 0x0020002813007388 */ /* 0x000fe20000000800 */
[----:B------:R-:W-:Y:S01]  /*ba10*/  F2FP.PACK_AB R118, R119, R118 ;  /* 0x000000767776723e */ /* 0x000fe200000000ff */
[----:B------:R-:W-:Y:S01]  /*ba20*/  @P6 FMUL.FTZ R5, R5, 0.69314718246459960938 ;  /* 0x3f31721805056820 */ /* 0x000fe20000410000 */
[----:B------:R-:W-:Y:S01]  /*ba30*/  F2FP.PACK_AB R120, R121, R120 ;  /* 0x000000787978723e */ /* 0x000fe200000000ff */
[----:B------:R-:W-:Y:S01]  /*ba40*/  STS [R19+0x2400], R42 ;  /* 0x0024002a13007388 */ /* 0x000fe20000000800 */
[----:B------:R-:W-:Y:S01]  /*ba50*/  F2FP.PACK_AB R13, R13, R130 ;  /* 0x000000820d0d723e */ /* 0x000fe200000000ff */
[----:B------:R-:W-:Y:S01]  /*ba60*/  @P5 FMUL.FTZ R6, R6, 0.69314718246459960938 ;  /* 0x3f31721806065820 */ /* 0x000fe20000410000 */
[----:B------:R-:W-:Y:S01]  /*ba70*/  F2FP.PACK_AB R122, R123, R122 ;  /* 0x0000007a7b7a723e */ /* 0x000fe200000000ff */
[----:B------:R-:W-:Y:S01]  /*ba80*/  STS [R21+0x2000], R44 ;  /* 0x0020002c15007388 */ /* 0x000fe20000000800 */
[----:B------:R-:W-:Y:S01]  /*ba90*/  F2FP.PACK_AB R124, R125, R124 ;  /* 0x0000007c7d7c723e */ /* 0x000fe200000000ff */
[----:B--2---:R-:W-:Y:S01]  /*baa0*/  @P3 FMUL.FTZ R11, R11, 0.69314718246459960938 ;  /* 0x3f3172180b0b3820 */ /* 0x004fe20000410000 */
[----:B------:R-:W-:Y:S01]  /*bab0*/  F2FP.PACK_AB R126, R127, R126 ;  /* 0x0000007e7f7e723e */ /* 0x000fe200000000ff */
        /* <DEDUP_REMOVED lines=21> */
[----:B-1----:R-:W-:-:S02]  /*bc10*/  LOP3.LUT R7, R8, 0xffffffe0, RZ, 0xc0, !PT ;  /* 0xffffffe008077812 */ /* 0x002fc400078ec0ff */
[----:B------:R-:W-:Y:S01]  /*bc20*/  MOV R8, 0x7f800000 ;  /* 0x7f80000000087802 */ /* 0x000fe20000000f00 */
[----:B------:R-:W-:Y:S01]  /*bc30*/  STS [R15+0x6000], R88 ;  /* 0x006000580f007388 */ /* 0x000fe20000000800 */
[----:B------:R-:W-:Y:S01]  /*bc40*/  IADD3 R7, -R7, R4, RZ ;  /* 0x0000000407077210 */ /* 0x000fe20007ffe1ff */
[----:B------:R-:W-:Y:S01]  /*bc50*/  @P6 FFMA.FTZ R8, R164, c[0x0][0x238], R5 ;  /* 0x00008e00a4086a23 */ /* 0x000fe20000010005 */
[----:B------:R-:W-:Y:S01]  /*bc60*/  MOV R4, 0x7f800000 ;  /* 0x7f80000000047802 */ /* 0x000fe20000000f00 */
[----:B------:R-:W-:Y:S01]  /*bc70*/  STS [R15+0x6400], R90 ;  /* 0x0064005a0f007388 */ /* 0x000fe20000000800 */
[----:B------:R-:W-:Y:S02]  /*bc80*/  LOP3.LUT P0, RZ, R7, 0x3, RZ, 0xc0, !PT ;  /* 0x0000000307ff7812 */ /* 0x000fe4000780c0ff */
[----:B--2---:R-:W-:Y:S01]  /*bc90*/  MOV R9, 0x7f800000 ;  /* 0x7f80000000097802 */ /* 0x004fe20000000f00 */
[----:B------:R-:W-:Y:S01]  /*bca0*/  STS [R17+0x6000], R92 ;  /* 0x0060005c11007388 */ /* 0x000fe20000000800 */
[----:B------:R-:W-:Y:S01]  /*bcb0*/  MOV R7, 0x7f800000 ;  /* 0x7f80000000077802 */ /* 0x000fe20000000f00 */
[----:B------:R-:W-:-:S02]  /*bcc0*/  @P5 FFMA.FTZ R9, R3, c[0x0][0x238], R6 ;  /* 0x00008e0003095a23 */ /* 0x000fc40000010006 */
[----:B------:R1:W-:Y:S01]  /*bcd0*/  STS [R17+0x6400], R94 ;  /* 0x0064005e11007388 */ /* 0x0003e20000000800 */
[----:B------:R-:W-:-:S03]  /*bce0*/  @P3 FFMA.FTZ R7, R0, c[0x0][0x238], R11 ;  /* 0x00008e0000073a23 */ /* 0x000fc6000001000b */
[----:B------:R2:W-:Y:S04]  /*bcf0*/  STS [R19+0x4000], R100 ;  /* 0x0040006413007388 */ /* 0x0005e80000000800 */
[----:B------:R2:W-:Y:S04]  /*bd00*/  STS [R19+0x4400], R102 ;  /* 0x0044006613007388 */ /* 0x0005e80000000800 */
[----:B------:R2:W-:Y:S04]  /*bd10*/  STS [R21+0x4000], R112 ;  /* 0x0040007015007388 */ /* 0x0005e80000000800 */
[----:B------:R2:W-:Y:S04]  /*bd20*/  STS [R21+0x4400], R114 ;  /* 0x0044007215007388 */ /* 0x0005e80000000800 */
[----:B------:R2:W-:Y:S04]  /*bd30*/  STS [R19+0x6000], R104 ;  /* 0x0060006813007388 */ /* 0x0005e80000000800 */
[----:B------:R2:W-:Y:S01]  /*bd40*/  STS [R19+0x6400], R106 ;  /* 0x0064006a13007388 */ /* 0x0005e20000000800 */
[----:B-1----:R-:W-:-:S03]  /*bd50*/  @P4 FMUL.FTZ R17, R16, 0.69314718246459960938 ;  /* 0x3f31721810114820 */ /* 0x002fc60000410000 */
[----:B------:R2:W-:Y:S01]  /*bd60*/  STS [R21+0x6000], R108 ;  /* 0x0060006c15007388 */ /* 0x0005e20000000800 */
[----:B------:R-:W-:-:S03]  /*bd70*/  @P4 FFMA.FTZ R4, R2, c[0x0][0x238], R17 ;  /* 0x00008e0002044a23 */ /* 0x000fc60000010011 */
[----:B------:R2:W-:Y:S04]  /*bd80*/  STS [R21+0x6400], R110 ;  /* 0x0064006e15007388 */ /* 0x0005e80000000800 */
        /* <DEDUP_REMOVED lines=26> */
[----:B---34-:R-:W3:Y:S02]  /*bf30*/  LDL.LU R18, [R1+0x8] ;  /* 0x0000080001127983 */ /* 0x018ee40000300800 */
[----:B---3--:R-:W-:-:S02]  /*bf40*/  ISETP.GE.AND P6, PT, R18, UR13, PT ;  /* 0x0000000d12007c0c */ /* 0x008fc4000bfc6270 */
[C---:B------:R-:W-:Y:S02]  /*bf50*/  IADD3 R10, R18.reuse, 0x8, RZ ;  /* 0x00000008120a7810 */ /* 0x040fe40007ffe0ff */
[----:B------:R-:W-:Y:S02]  /*bf60*/  IADD3 R2, R18, 0x40, RZ ;  /* 0x0000004012027810 */ /* 0x000fe40007ffe0ff */
[----:B------:R-:W-:Y:S02]  /*bf70*/  ISETP.GE.AND P5, PT, R10, UR13, PT ;  /* 0x0000000d0a007c0c */ /* 0x000fe4000bfa6270 */
[----:B------:R-:W-:Y:S02]  /*bf80*/  IADD3 R0, R18, 0x48, RZ ;  /* 0x0000004812007810 */ /* 0x000fe40007ffe0ff */
[----:B------:R-:W-:Y:S02]  /*bf90*/  ISETP.GE.AND P4, PT, R2, UR13, PT ;  /* 0x0000000d02007c0c */ /* 0x000fe4000bf86270 */
        /* <DEDUP_REMOVED lines=11> */
[----:B------:R-:W-:Y:S01]  /*c050*/  @!P5 LEA R18, P2, R5, c[0x0][0x200], 0x2 ;  /* 0x000080000512da11 */ /* 0x000fe200078410ff */
[----:B------:R3:W-:Y:S01]  /*c060*/  @!P6 STG.E [R16.64], R8 ;  /* 0x000000081000e986 */ /* 0x0007e2000c101912 */
[----:B------:R-:W-:-:S02]  /*c070*/  @!P4 IADD3 R3, P1, R2, UR10, RZ ;  /* 0x0000000a0203cc10 */ /* 0x000fc4000ff3e0ff */
[----:B------:R-:W-:Y:S02]  /*c080*/  @!P3 IADD3 R6, P0, R0, UR10, RZ ;  /* 0x0000000a0006bc10 */ /* 0x000fe4000ff1e0ff */
[----:B--2---:R-:W-:Y:S02]  /*c090*/  @!P5 LEA.HI.X R19, R5, c[0x0][0x204], R10, 0x2, P2 ;  /* 0x000081000513da11 */ /* 0x004fe400010f140a */
[----:B------:R-:W-:Y:S02]  /*c0a0*/  @!P4 LEA.HI.X.SX32 R2, R2, UR4, 0x1, P1 ;  /* 0x000000040202cc11 */ /* 0x000fe400088f0eff */
[----:B------:R-:W-:Y:S01]  /*c0b0*/  @!P3 LEA.HI.X.SX32 R5, R0, UR4, 0x1, P0 ;  /* 0x000000040005bc11 */ /* 0x000fe200080f0eff */
[----:B------:R3:W-:Y:S01]  /*c0c0*/  @!P5 STG.E [R18.64], R9 ;  /* 0x000000091200d986 */ /* 0x0007e2000c101912 */
[----:B------:R-:W-:Y:S02]  /*c0d0*/  @!P4 LEA R80, P1, R3, c[0x0][0x200], 0x2 ;  /* 0x000080000350ca11 */ /* 0x000fe400078210ff */
[----:B------:R-:W-:-:S02]  /*c0e0*/  @!P3 LEA R10, P0, R6, c[0x0][0x200], 0x2 ;  /* 0x00008000060aba11 */ /* 0x000fc400078010ff */
[----:B------:R-:W-:Y:S02]  /*c0f0*/  @!P4 LEA.HI.X R81, R3, c[0x0][0x204], R2, 0x2, P1 ;  /* 0x000081000351ca11 */ /* 0x000fe400008f1402 */
[----:B------:R-:W-:-:S03]  /*c100*/  @!P3 LEA.HI.X R11, R6, c[0x0][0x204], R5, 0x2, P0 ;  /* 0x00008100060bba11 */ /* 0x000fc600000f1405 */
[----:B------:R3:W-:Y:S04]  /*c110*/  @!P4 STG.E [R80.64], R4 ;  /* 0x000000045000c986 */ /* 0x0007e8000c101912 */
[----:B------:R3:W-:Y:S02]  /*c120*/  @!P3 STG.E [R10.64], R7 ;  /* 0x000000070a00b986 */ /* 0x0007e4000c101912 */
.L_x_1598:
[----:B---34-:R-:W-:Y:S05]  /*c130*/  BSYNC B0 ;  /* 0x0000000000007941 */ /* 0x018fea0003800000 */
.L_x_1597:
[----:B------:R-:W3:Y:S04]  /*c140*/  LDL.64 R80, [R1+0x28] ;  /* 0x0000280001507983 */ /* 0x000ee80000100a00 */
[----:B------:R4:W5:Y:S01]  /*c150*/  LDL R18, [R1+0x4] ;  /* 0x0000040001127983 */ /* 0x0009620000100800 */
[----:B------:R-:W-:Y:S01]  /*c160*/  USHF.R.S32.HI UR6, URZ, 0x1f, UR11 ;  /* 0x0000001f3f067899 */ /* 0x000fe2000801140b */
[----:B------:R-:W-:Y:S01]  /*c170*/  BSSY B0, `(.L_x_1599) ;  /* 0x000001e000007945 */ /* 0x000fe20003800000 */
[----:B------:R-:W-:Y:S01]  /*c180*/  ULDC.64 UR4, c[0x0][0x1f0] ;  /* 0x00007c0000047ab9 */ /* 0x000fe20000000a00 */
[----:B------:R-:W2:Y:S01]  /*c190*/  S2R R4, SR_TID.X ;  /* 0x0000000000047919 */ /* 0x000ea20000002100 */
[----:B------:R-:W-:-:S03]  /*c1a0*/  UIMAD UR4, UR6, UR4, URZ ;  /* 0x00000004060472a4 */ /* 0x000fc6000f8e023f */
[----:B------:R-:W1:Y:S01]  /*c1b0*/  S2R R0, SR_CTAID.Z ;  /* 0x0000000000007919 */ /* 0x000e620000002700 */
[----:B------:R-:W-:Y:S01]  /*c1c0*/  UIMAD UR4, UR11, UR5, UR4 ;  /* 0x000000050b0472a4 */ /* 0x000fe2000f8e0204 */
[----:B--2---:R-:W-:-:S04]  /*c1d0*/  SHF.R.S32.HI R3, RZ, 0x1f, R4 ;  /* 0x0000001fff037819 */ /* 0x004fc80000011404 */
[----:B------:R-:W-:-:S04]  /*c1e0*/  LEA.HI R3, R3, R4, RZ, 0x3 ;  /* 0x0000000403037211 */ /* 0x000fc800078f18ff */
[----:B------:R-:W-:-:S04]  /*c1f0*/  SHF.R.S32.HI R4, RZ, 0x3, R3 ;  /* 0x00000003ff047819 */ /* 0x000fc80000011403 */
[----:B------:R-:W-:Y:S02]  /*c200*/  SHF.R.S32.HI R5, RZ, 0x1f, R4 ;  /* 0x0000001fff057819 */ /* 0x000fe40000011404 */
[----:B---3--:R-:W-:Y:S02]  /*c210*/  SHF.R.S32.HI R2, RZ, 0x1f, R80 ;  /* 0x0000001fff027819 */ /* 0x008fe40000011450 */
[----:B------:R-:W-:-:S04]  /*c220*/  IADD3 R6, P0, R80, UR16, RZ ;  /* 0x0000001050067c10 */ /* 0x000fc8000ff1e0ff */
[----:B------:R-:W-:Y:S02]  /*c230*/  IADD3.X R7, R2, UR7, RZ, P0, !PT ;  /* 0x0000000702077c10 */ /* 0x000fe400087fe4ff */
[----:B------:R-:W-:-:S03]  /*c240*/  ISETP.GE.AND P0, PT, R4, UR13, PT ;  /* 0x0000000d04007c0c */ /* 0x000fc6000bf06270 */
[----:B-1----:R-:W-:-:S04]  /*c250*/  IMAD.WIDE.U32 R6, R0, c[0x0][0x1f0], R6 ;  /* 0x00007c0000067a25 */ /* 0x002fc800078e0006 */
[----:B------:R-:W-:Y:S01]  /*c260*/  IMAD.U32 R0, RZ, RZ, UR12 ;  /* 0x0000000cff007e24 */ /* 0x000fe2000f8e00ff */
[----:B------:R-:W-:-:S03]  /*c270*/  IADD3 R9, R7, UR4, RZ ;  /* 0x0000000407097c10 */ /* 0x000fc6000fffe0ff */
[----:B------:R-:W-:Y:S02]  /*c280*/  IMAD.WIDE R10, R0, 0x80, R4 ;  /* 0x00000080000a7825 */ /* 0x000fe400078e0204 */
        /* <DEDUP_REMOVED lines=12> */
.L_x_1600:
[----:B----4-:R-:W-:Y:S05]  /*c350*/  BSYNC B0 ;  /* 0x0000000000007941 */ /* 0x010fea0003800000 */
.L_x_1599:
        /* <DEDUP_REMOVED lines=11> */
[----:B------:R-:W-:-:S04]  /*c410*/  IMAD R3, R0, c[0x0][0x1e8], RZ ;  /* 0x00007a0000037a24 */ /* 0x000fc800078e02ff */
[----:B------:R-:W-:Y:S01]  /*c420*/  IMAD R3, R2, c[0x0][0x1ec], R3 ;  /* 0x00007b0002037a24 */ /* 0x000fe200078e0203 */
[----:B------:R-:W-:-:S03]  /*c430*/  LEA R2, P2, R16, c[0x0][0x1d0], 0x1 ;  /* 0x0000740010027a11 */ /* 0x000fc600078408ff */
[----:B------:R-:W-:-:S05]  /*c440*/  IMAD.IADD R3, R17, 0x1, R3 ;  /* 0x0000000111037824 */ /* 0x000fca00078e0203 */
[----:B------:R-:W-:-:S05]  /*c450*/  LEA.HI.X R3, R16, c[0x0][0x1d4], R3, 0x1, P2 ;  /* 0x0000750010037a11 */ /* 0x000fca00010f0c03 */
[----:B------:R1:W-:Y:S04]  /*c460*/  @!P1 STG.E.128 [R2.64], R68 ;  /* 0x0000004402009986 */ /* 0x0003e8000c101d12 */
[----:B------:R1:W-:Y:S02]  /*c470*/  @!P0 STG.E.128 [R2.64+0x80], R36 ;  /* 0x0000802402008986 */ /* 0x0003e4000c101d12 */
.L_x_1602:
[----:B------:R-:W-:Y:S05]  /*c480*/  BSYNC B0 ;  /* 0x0000000000007941 */ /* 0x000fea0003800000 */
.L_x_1601:
[----:B------:R-:W-:Y:S01]  /*c490*/  IADD3 R0, R4, 0x20, RZ ;  /* 0x0000002004007810 */ /* 0x000fe20007ffe0ff */
[----:B------:R-:W-:Y:S03]  /*c4a0*/  BSSY B0, `(.L_x_1603) ;  /* 0x0000011000007945 */ /* 0x000fe60003800000 */
[----:B------:R-:W-:-:S13]  /*c4b0*/  ISETP.GE.AND P0, PT, R0, UR13, PT ;  /* 0x0000000d00007c0c */ /* 0x000fda000bf06270 */
[----:B------:R-:W-:Y:S05]  /*c4c0*/  @P0 BRA `(.L_x_1604) ;  /* 0x000000e000000947 */ /* 0x000fea0003800000 */
[----:B-1----:R-:W-:Y:S01]  /*c4d0*/  IADD3 R2, P0, R10, 0x20, RZ ;  /* 0x000000200a027810 */ /* 0x002fe20007f1e0ff */
[----:B------:R-:W-:Y:S01]  /*c4e0*/  IMAD.MOV.U32 R16, RZ, RZ, R6 ;  /* 0x000000ffff107224 */ /* 0x000fe200078e0006 */
        /* <DEDUP_REMOVED lines=12> */
.L_x_1604:
[----:B------:R-:W-:Y:S05]  /*c5b0*/  BSYNC B0 ;  /* 0x0000000000007941 */ /* 0x000fea0003800000 */
.L_x_1603:
        /* <DEDUP_REMOVED lines=18> */
.L_x_1606:
[----:B------:R-:W-:Y:S05]  /*c6e0*/  BSYNC B0 ;  /* 0x0000000000007941 */ /* 0x000fea0003800000 */
.L_x_1605:
        /* <DEDUP_REMOVED lines=18> */
.L_x_1608:
[----:B------:R-:W-:Y:S05]  /*c810*/  BSYNC B0 ;  /* 0x0000000000007941 */ /* 0x000fea0003800000 */
.L_x_1607:
        /* <DEDUP_REMOVED lines=18> */
.L_x_1610:
[----:B------:R-:W-:Y:S05]  /*c940*/  BSYNC B0 ;  /* 0x0000000000007941 */ /* 0x000fea0003800000 */
.L_x_1609:
        /* <DEDUP_REMOVED lines=18> */
.L_x_1612:
[----:B------:R-:W-:Y:S05]  /*ca70*/  BSYNC B0 ;  /* 0x0000000000007941 */ /* 0x000fea0003800000 */
.L_x_1611:
[----:B------:R-:W-:-:S04]  /*ca80*/  IADD3 R4, R4, 0x70, RZ ;  /* 0x0000007004047810 */ /* 0x000fc80007ffe0ff */
[----:B------:R-:W-:-:S13]  /*ca90*/  ISETP.GE.AND P0, PT, R4, UR13, PT ;  /* 0x0000000d04007c0c */ /* 0x000fda000bf06270 */
[----:B------:R-:W-:Y:S05]  /*caa0*/  @P0 EXIT ;  /* 0x000000000000094d */ /* 0x000fea0003800000 */
[----:B------:R-:W-:Y:S01]  /*cab0*/  IADD3 R0, P0, R10, 0x70, RZ ;  /* 0x000000700a007810 */ /* 0x000fe20007f1e0ff */
[----:B------:R-:W-:Y:S01]  /*cac0*/  IMAD.MOV.U32 R4, RZ, RZ, R6 ;  /* 0x000000ffff047224 */ /* 0x000fe200078e0006 */
[----:B------:R-:W-:-:S03]  /*cad0*/  MOV R5, R9 ;  /* 0x0000000900057202 */ /* 0x000fc60000000f00 */
[----:B------:R-:W-:Y:S01]  /*cae0*/  IMAD.X R10, RZ, RZ, R11, P0 ;  /* 0x000000ffff0a7224 */ /* 0x000fe200000e060b */
[----:B------:R-:W-:Y:S01]  /*caf0*/  ISETP.GE.AND P0, PT, R80, c[0x0][0x220], PT ;  /* 0x0000880050007a0c */ /* 0x000fe20003f06270 */
[----:B------:R-:W-:-:S04]  /*cb00*/  IMAD.WIDE.U32 R4, R0, c[0x0][0x1e8], R4 ;  /* 0x00007a0000047a25 */ /* 0x000fc800078e0004 */
[----:B-1----:R-:W-:Y:S01]  /*cb10*/  IMAD R3, R10, c[0x0][0x1e8], RZ ;  /* 0x00007a000a037a24 */ /* 0x002fe200078e02ff */
        /* <DEDUP_REMOVED lines=9> */
.L_x_1563:
[----:B------:R-:W-:Y:S01]  /*cbb0*/  UISETP.NE.AND UP3, UPT, UR9, -0x1, UPT ;  /* 0xffffffff0900788c */ /* 0x000fe2000bf65270 */
[----:B------:R-:W-:Y:S01]  /*cbc0*/  LEA.HI R7, R7, R74, RZ, 0x3 ;  /* 0x0000004a07077211 */ /* 0x000fe200078f18ff */
[----:B------:R-:W-:Y:S01]  /*cbd0*/  USHF.R.S32.HI UR8, URZ, 0x1f, UR10 ;  /* 0x0000001f3f087899 */ /* 0x000fe2000801140a */
[----:B------:R-:W1:Y:S01]  /*cbe0*/  S2R R12, SR_CTAID.Z ;  /* 0x00000000000c7919 */ /* 0x000e620000002700 */
[----:B------:R-:W-:Y:S01]  /*cbf0*/  ULDC.64 UR6, c[0x0][0x1e8] ;  /* 0x00007a0000067ab9 */ /* 0x000fe20000000a00 */
[----:B------:R-:W-:Y:S01]  /*cc00*/  LOP3.LUT R3, R7, 0xfffffff8, RZ, 0xc0, !PT ;  /* 0xfffffff807037812 */ /* 0x000fe200078ec0ff */
[----:B------:R-:W-:Y:S01]  /*cc10*/  ULDC.64 UR4, c[0x0][0x1f0] ;  /* 0x00007c0000047ab9 */ /* 0x000fe20000000a00 */
[----:B------:R-:W-:Y:S01]  /*cc20*/  SHF.R.S32.HI R16, RZ, 0x3, R7 ;  /* 0x00000003ff107819 */ /* 0x000fe20000011407 */
[----:B------:R-:W-:Y:S01]  /*cc30*/  UIMAD UR4, UR8, UR4, URZ ;  /* 0x00000004080472a4 */ /* 0x000fe2000f8e023f */
[----:B------:R-:W-:Y:S01]  /*cc40*/  IMAD.U32 R19, RZ, RZ, UR12 ;  /* 0x0000000cff137e24 */ /* 0x000fe2000f8e00ff */
[----:B------:R-:W-:Y:S01]  /*cc50*/  ULDC.U8 UR17, c[0x0][0x328] ;  /* 0x0000ca0000117ab9 */ /* 0x000fe20000000000 */
[----:B------:R-:W-:Y:S01]  /*cc60*/  IMAD.IADD R74, R74, 0x1, -R3 ;  /* 0x000000014a4a7824 */ /* 0x000fe200078e0a03 */
[----:B------:R-:W-:Y:S01]  /*cc70*/  @UP3 UIMAD.WIDE.U32 UR14, UR9, UR6, URZ ;  /* 0x00000006090e32a5 */ /* 0x000fe2000f8e003f */
[--C-:B------:R-:W-:Y:S01]  /*cc80*/  SHF.R.S32.HI R17, RZ, 0x1f, R16.reuse ;  /* 0x0000001fff117819 */ /* 0x100fe20000011410 */
[----:B------:R-:W-:Y:S01]  /*cc90*/  @!UP3 USHF.R.S32.HI UR20, URZ, 0x1f, UR11 ;  /* 0x0000001f3f14b899 */ /* 0x000fe2000801140b */
[----:B------:R-:W-:Y:S01]  /*cca0*/  IMAD.SHL.U32 R9, R74, 0x8, RZ ;  /* 0x000000084a097824 */ /* 0x000fe200078e00ff */
[----:B------:R-:W-:Y:S01]  /*ccb0*/  ULDC.U8 UR6, c[0x0][0x329] ;  /* 0x0000ca4000067ab9 */ /* 0x000fe20000000000 */
[----:B------:R-:W-:Y:S01]  /*ccc0*/  BSSY B0, `(.L_x_1613) ;  /* 0x000003a000007945 */ /* 0x000fe20003800000 */
[----:B------:R-:W-:Y:S01]  /*ccd0*/  UISETP.NE.AND UP2, UPT, UR6, URZ, UPT ;  /* 0x0000003f0600728c */ /* 0x000fe2000bf45270 */
[----:B------:R-:W-:Y:S01]  /*cce0*/  IMAD.WIDE R18, R19, 0x80, R16 ;  /* 0x0000008013127825 */ /* 0x000fe200078e0210 */
[----:B------:R-:W-:Y:S01]  /*ccf0*/  UIMAD UR8, UR10, UR5, UR4 ;  /* 0x000000050a0872a4 */ /* 0x000fe2000f8e0204 */
[----:B------:R-:W-:Y:S01]  /*cd00*/  IADD3 R8, R9, 0x40, RZ ;  /* 0x0000004009087810 */ /* 0x000fe20007ffe0ff */
[----:B------:R-:W-:-:S02]  /*cd10*/  UISETP.NE.AND UP4, UPT, UR17, URZ, UPT ;  /* 0x0000003f1100728c */ /* 0x000fc4000bf85270 */
[----:B------:R-:W-:Y:S02]  /*cd20*/  ULDC.64 UR4, c[0x0][0x1e0] ;  /* 0x0000780000047ab9 */ /* 0x000fe40000000a00 */
[----:B------:R-:W-:Y:S02]  /*cd30*/  @!UP3 UIMAD UR20, UR20, UR4, URZ ;  /* 0x000000041414b2a4 */ /* 0x000fe4000f8e023f */
[----:B------:R-:W-:Y:S02]  /*cd40*/  @UP3 UIMAD UR7, UR9, UR7, UR15 ;  /* 0x00000007090732a4 */ /* 0x000fe4000f8e020f */
[----:B------:R-:W-:Y:S02]  /*cd50*/  @UP3 UMOV UR21, UR14 ;  /* 0x0000000e00153c82 */ /* 0x000fe40008000000 */
[----:B------:R-:W-:Y:S02]  /*cd60*/  @!UP2 UISETP.NE.AND UP1, UPT, UR17, URZ, UPT ;  /* 0x0000003f1100a28c */ /* 0x000fe4000bf25270 */
[----:B------:R-:W-:-:S02]  /*cd70*/  @!UP3 UIMAD UR20, UR11, UR5, UR20 ;  /* 0x000000050b14b2a4 */ /* 0x000fc4000f8e0214 */
[----:B------:R-:W-:Y:S02]  /*cd80*/  ULDC UR15, c[0x0][0x214] ;  /* 0x00008500000f7ab9 */ /* 0x000fe40000000800 */
[----:B------:R-:W-:Y:S02]  /*cd90*/  @UP2 ULDC UR14, c[0x0][0x210] ;  /* 0x00008400000e2ab9 */ /* 0x000fe40000000800 */
[----:B------:R-:W-:Y:S02]  /*cda0*/  UISETP.EQ.AND UP4, UPT, UR6, URZ, UP4 ;  /* 0x0000003f0600728c */ /* 0x000fe4000a782270 */
[----:B------:R-:W-:Y:S02]  /*cdb0*/  ULDC UR5, c[0x0][0x234] ;  /* 0x00008d0000057ab9 */ /* 0x000fe40000000800 */
[----:B------:R-:W-:Y:S02]  /*cdc0*/  @!UP3 UIMAD.WIDE.U32 UR22, UR11, UR4, URZ ;  /* 0x000000040b16b2a5 */ /* 0x000fe4000f8e003f */
        /* <DEDUP_REMOVED lines=20> */
[----:B------:R-:W-:Y:S01]  /*cf10*/  @!UP4 UMOV UR26, URZ ;  /* 0x0000003f001acc82 */ /* 0x000fe20008000000 */
[----:B------:R-:W-:Y:S01]  /*cf20*/  IADD3 R15, R13, UR8, RZ ;  /* 0x000000080d0f7c10 */ /* 0x000fe2000fffe0ff */
[----:B------:R-:W-:Y:S02]  /*cf30*/  @UP4 UMOV UR26, UR9 ;  /* 0x00000009001a4c82 */ /* 0x000fe40008000000 */
[----:B------:R-:W-:-:S02]  /*cf40*/  @!UP4 UMOV UR27, URZ ;  /* 0x0000003f001bcc82 */ /* 0x000fc40008000000 */
[----:B------:R-:W-:Y:S02]  /*cf50*/  USHF.R.S32.HI UR5, URZ, 0x1f, UR10 ;  /* 0x0000001f3f057899 */ /* 0x000fe4000801140a */
[----:B------:R-:W-:Y:S02]  /*cf60*/  @UP4 USHF.R.S32.HI UR27, URZ, 0x1f, UR9 ;  /* 0x0000001f3f1b4899 */ /* 0x000fe40008011409 */
        /* <DEDUP_REMOVED lines=15> */
.L_x_1614:
[----:B------:R-:W-:Y:S05]  /*d060*/  BSYNC B0 ;  /* 0x0000000000007941 */ /* 0x000fea0003800000 */
.L_x_1613:
        /* <DEDUP_REMOVED lines=18> */
.L_x_1616:
[----:B------:R-:W-:Y:S05]  /*d190*/  BSYNC B0 ;  /* 0x0000000000007941 */ /* 0x000fea0003800000 */
.L_x_1615:
        /* <DEDUP_REMOVED lines=18> */
.L_x_1618:
[----:B------:R-:W-:Y:S05]  /*d2c0*/  BSYNC B0 ;  /* 0x0000000000007941 */ /* 0x000fea0003800000 */
.L_x_1617:
        /* <DEDUP_REMOVED lines=18> */
.L_x_1620:
[----:B------:R-:W-:Y:S05]  /*d3f0*/  BSYNC B0 ;  /* 0x0000000000007941 */ /* 0x000fea0003800000 */
.L_x_1619:
        /* <DEDUP_REMOVED lines=18> */
.L_x_1622:
[----:B------:R-:W-:Y:S05]  /*d520*/  BSYNC B0 ;  /* 0x0000000000007941 */ /* 0x000fea0003800000 */
.L_x_1621:
[----:B-1----:R-:W-:Y:S01]  /*d530*/  IADD3 R3, R16, 0x50, RZ ;  /* 0x0000005010037810 */ /* 0x002fe20007ffe0ff */
        /* <DEDUP_REMOVED lines=17> */
.L_x_1624:
[----:B------:R-:W-:Y:S05]  /*d650*/  BSYNC B0 ;  /* 0x0000000000007941 */ /* 0x000fea0003800000 */
.L_x_1623:
        /* <DEDUP_REMOVED lines=18> */
.L_x_1626:
[----:B------:R-:W-:Y:S05]  /*d780*/  BSYNC B0 ;  /* 0x0000000000007941 */ /* 0x000fea0003800000 */
.L_x_1625:
[----:B------:R-:W-:Y:S01]  /*d790*/  IADD3 R0, R16, 0x70, RZ ;  /* 0x0000007010007810 */ /* 0x000fe20007ffe0ff */
[----:B------:R-:W-:Y:S03]  /*d7a0*/  BSSY B0, `(.L_x_1627) ;  /* 0x0000010000007945 */ /* 0x000fe60003800000 */
[----:B------:R-:W-:-:S13]  /*d7b0*/  ISETP.GE.AND P0, PT, R0, UR16, PT ;  /* 0x0000001000007c0c */ /* 0x000fda000bf06270 */
[----:B------:R-:W-:Y:S05]  /*d7c0*/  @P0 BRA `(.L_x_1628) ;  /* 0x000000d000000947 */ /* 0x000fea0003800000 */
[----:B-1----:R-:W-:Y:S02]  /*d7d0*/  IADD3 R11, P0, R18, 0x70, RZ ;  /* 0x00000070120b7810 */ /* 0x002fe40007f1e0ff */
        /* <DEDUP_REMOVED lines=12> */
.L_x_1628:
[----:B------:R-:W-:Y:S05]  /*d8a0*/  BSYNC B0 ;  /* 0x0000000000007941 */ /* 0x000fea0003800000 */
.L_x_1627:
[----:B------:R-:W-:-:S04]  /*d8b0*/  ISETP.NE.AND P6, PT, R74, RZ, PT ;  /* 0x000000ff4a00720c */ /* 0x000fc80003fc5270 */
[----:B------:R-:W-:Y:S02]  /*d8c0*/  ISETP.GE.OR P2, PT, R16, UR16, P6 ;  /* 0x0000001010007c0c */ /* 0x000fe4000b746670 */
[----:B------:R-:W-:Y:S02]  /*d8d0*/  ISETP.GE.OR P1, PT, R7, UR16, P6 ;  /* 0x0000001007007c0c */ /* 0x000fe4000b726670 */
[----:B------:R-:W-:Y:S02]  /*d8e0*/  ISETP.GE.OR P5, PT, R6, UR16, P6 ;  /* 0x0000001006007c0c */ /* 0x000fe4000b7a6670 */
[----:B------:R-:W-:Y:S02]  /*d8f0*/  ISETP.GE.OR P4, PT, R5, UR16, P6 ;  /* 0x0000001005007c0c */ /* 0x000fe4000b786670 */
[----:B------:R-:W-:-:S05]  /*d900*/  ISETP.GE.OR P3, PT, R4, UR16, P6 ;  /* 0x0000001004007c0c */ /* 0x000fca000b766670 */
[----:B-1----:R-:W-:Y:S02]  /*d910*/  @!P2 IMAD R8, R16, UR25, RZ ;  /* 0x000000191008ac24 */ /* 0x002fe4000f8e02ff */
[----:B------:R-:W-:Y:S02]  /*d920*/  @!P1 IMAD R7, R7, UR25, RZ ;  /* 0x0000001907079c24 */ /* 0x000fe4000f8e02ff */
[----:B------:R-:W-:Y:S01]  /*d930*/  @!P5 IMAD R6, R6, UR25, RZ ;  /* 0x000000190606dc24 */ /* 0x000fe2000f8e02ff */
[----:B------:R-:W-:Y:S01]  /*d940*/  @!P2 IADD3 R9, P0, R8, UR10, RZ ;  /* 0x0000000a0809ac10 */ /* 0x000fe2000ff1e0ff */
[----:B------:R-:W-:Y:S02]  /*d950*/  @!P4 IMAD R5, R5, UR25, RZ ;  /* 0x000000190505cc24 */ /* 0x000fe4000f8e02ff */
[----:B------:R-:W-:Y:S01]  /*d960*/  @!P3 IMAD R4, R4, UR25, RZ ;  /* 0x000000190404bc24 */ /* 0x000fe2000f8e02ff */
[----:B------:R-:W-:Y:S01]  /*d970*/  @!P2 LEA.HI.X.SX32 R8, R8, UR4, 0x1, P0 ;  /* 0x000000040808ac11 */ /* 0x000fe200080f0eff */
[----:B------:R-:W-:Y:S01]  /*d980*/  @!P3 IMAD.MOV.U32 R13, RZ, RZ, 0x7f800000 ;  /* 0x7f800000ff0db424 */ /* 0x000fe200078e00ff */
[----:B------:R-:W-:-:S04]  /*d990*/  @!P2 LEA R10, P0, R9, c[0x0][0x200], 0x2 ;  /* 0x00008000090aaa11 */ /* 0x000fc800078010ff */
[----:B------:R-:W-:Y:S01]  /*d9a0*/  @!P2 LEA.HI.X R11, R9, c[0x0][0x204], R8, 0x2, P0 ;  /* 0x00008100090baa11 */ /* 0x000fe200000f1408 */
[----:B------:R-:W-:Y:S01]  /*d9b0*/  @!P2 IMAD.MOV.U32 R9, RZ, RZ, 0x7f800000 ;  /* 0x7f800000ff09a424 */ /* 0x000fe200078e00ff */
[----:B------:R-:W-:-:S04]  /*d9c0*/  @!P1 IADD3 R8, P0, R7, UR10, RZ ;  /* 0x0000000a07089c10 */ /* 0x000fc8000ff1e0ff */
[----:B------:R1:W-:Y:S01]  /*d9d0*/  @!P2 STG.E [R10.64], R9 ;  /* 0x000000090a00a986 */ /* 0x0003e2000c101912 */
[----:B------:R-:W-:Y:S02]  /*d9e0*/  @!P1 LEA.HI.X.SX32 R7, R7, UR4, 0x1, P0 ;  /* 0x0000000407079c11 */ /* 0x000fe400080f0eff */
[----:B------:R-:W-:Y:S02]  /*d9f0*/  @!P1 LEA R14, P2, R8, c[0x0][0x200], 0x2 ;  /* 0x00008000080e9a11 */ /* 0x000fe400078410ff */
[----:B------:R-:W-:Y:S02]  /*da00*/  @!P5 IADD3 R12, P0, R6, UR10, RZ ;  /* 0x0000000a060cdc10 */ /* 0x000fe4000ff1e0ff */
[----:B------:R-:W-:Y:S02]  /*da10*/  @!P1 LEA.HI.X R15, R8, c[0x0][0x204], R7, 0x2, P2 ;  /* 0x00008100080f9a11 */ /* 0x000fe400010f1407 */
[----:B------:R-:W-:Y:S02]  /*da20*/  @!P5 LEA.HI.X.SX32 R7, R6, UR4, 0x1, P0 ;  /* 0x000000040607dc11 */ /* 0x000fe400080f0eff */
[----:B------:R-:W-:-:S02]  /*da30*/  @!P5 LEA R16, P2, R12, c[0x0][0x200], 0x2 ;  /* 0x000080000c10da11 */ /* 0x000fc400078410ff */
[----:B------:R-:W-:Y:S02]  /*da40*/  @!P4 IADD3 R6, P0, R5, UR10, RZ ;  /* 0x0000000a0506cc10 */ /* 0x000fe4000ff1e0ff */
[----:B------:R-:W-:Y:S02]  /*da50*/  @!P5 LEA.HI.X R17, R12, c[0x0][0x204], R7, 0x2, P2 ;  /* 0x000081000c11da11 */ /* 0x000fe400010f1407 */
[----:B------:R-:W-:Y:S02]  /*da60*/  ISETP.GE.OR P2, PT, R3, UR16, P6 ;  /* 0x0000001003007c0c */ /* 0x000fe4000b746670 */
[----:B------:R-:W-:Y:S01]  /*da70*/  @!P4 LEA.HI.X.SX32 R7, R5, UR4, 0x1, P0 ;  /* 0x000000040507cc11 */ /* 0x000fe200080f0eff */
[----:B------:R-:W-:Y:S01]  /*da80*/  @!P1 IMAD.MOV.U32 R5, RZ, RZ, 0x7f800000 ;  /* 0x7f800000ff059424 */ /* 0x000fe200078e00ff */
[----:B------:R-:W-:-:S04]  /*da90*/  @!P4 LEA R8, P0, R6, c[0x0][0x200], 0x2 ;  /* 0x000080000608ca11 */ /* 0x000fc800078010ff */
[----:B------:R2:W-:Y:S01]  /*daa0*/  @!P1 STG.E [R14.64], R5 ;  /* 0x000000050e009986 */ /* 0x0005e2000c101912 */
[----:B------:R-:W-:Y:S02]  /*dab0*/  ISETP.GE.OR P1, PT, R2, UR16, P6 ;  /* 0x0000001002007c0c */ /* 0x000fe4000b726670 */
[----:B-1----:R-:W-:Y:S02]  /*dac0*/  @!P4 LEA.HI.X R9, R6, c[0x0][0x204], R7, 0x2, P0 ;  /* 0x000081000609ca11 */ /* 0x002fe400000f1407 */
[----:B------:R-:W-:Y:S01]  /*dad0*/  @!P3 IADD3 R6, P0, R4, UR10, RZ ;  /* 0x0000000a0406bc10 */ /* 0x000fe2000ff1e0ff */
[----:B------:R-:W-:Y:S01]  /*dae0*/  @!P2 IMAD R3, R3, UR25, RZ ;  /* 0x000000190303ac24 */ /* 0x000fe2000f8e02ff */
[----:B------:R-:W-:Y:S01]  /*daf0*/  ISETP.GE.OR P6, PT, R0, UR16, P6 ;  /* 0x0000001000007c0c */ /* 0x000fe2000b7c6670 */
[----:B------:R-:W-:Y:S01]  /*db00*/  @!P2 IMAD.MOV.U32 R21, RZ, RZ, 0x7f800000 ;  /* 0x7f800000ff15a424 */ /* 0x000fe200078e00ff */
[----:B------:R-:W-:Y:S02]  /*db10*/  @!P3 LEA.HI.X.SX32 R7, R4, UR4, 0x1, P0 ;  /* 0x000000040407bc11 */ /* 0x000fe400080f0eff */
[----:B------:R-:W-:-:S03]  /*db20*/  @!P3 LEA R10, P0, R6, c[0x0][0x200], 0x2 ;  /* 0x00008000060aba11 */ /* 0x000fc600078010ff */
[----:B------:R-:W-:Y:S01]  /*db30*/  @!P1 IMAD R2, R2, UR25, RZ ;  /* 0x0000001902029c24 */ /* 0x000fe2000f8e02ff */
[----:B------:R-:W-:Y:S01]  /*db40*/  @!P3 LEA.HI.X R11, R6, c[0x0][0x204], R7, 0x2, P0 ;  /* 0x00008100060bba11 */ /* 0x000fe200000f1407 */
[----:B------:R-:W-:Y:S01]  /*db50*/  @!P1 IMAD.MOV.U32 R19, RZ, RZ, 0x7f800000 ;  /* 0x7f800000ff139424 */ /* 0x000fe200078e00ff */
[----:B------:R-:W-:-:S04]  /*db60*/  @!P2 IADD3 R4, P0, R3, UR10, RZ ;  /* 0x0000000a0304ac10 */ /* 0x000fc8000ff1e0ff */
[----:B------:R-:W-:Y:S02]  /*db70*/  @!P2 LEA.HI.X.SX32 R3, R3, UR4, 0x1, P0 ;  /* 0x000000040303ac11 */ /* 0x000fe400080f0eff */
[----:B------:R-:W-:-:S04]  /*db80*/  @!P2 LEA R6, P0, R4, c[0x0][0x200], 0x2 ;  /* 0x000080000406aa11 */ /* 0x000fc800078010ff */
[----:B------:R-:W-:Y:S01]  /*db90*/  @!P2 LEA.HI.X R7, R4, c[0x0][0x204], R3, 0x2, P0 ;  /* 0x000081000407aa11 */ /* 0x000fe200000f1403 */
[----:B--2---:R-:W-:Y:S01]  /*dba0*/  @!P5 IMAD.MOV.U32 R5, RZ, RZ, 0x7f800000 ;  /* 0x7f800000ff05d424 */ /* 0x004fe200078e00ff */
[----:B------:R-:W-:-:S04]  /*dbb0*/  @!P1 IADD3 R3, P0, R2, UR10, RZ ;  /* 0x0000000a02039c10 */ /* 0x000fc8000ff1e0ff */
[----:B------:R-:W-:Y:S01]  /*dbc0*/  @!P1 LEA.HI.X.SX32 R2, R2, UR4, 0x1, P0 ;  /* 0x0000000402029c11 */ /* 0x000fe200080f0eff */
[----:B------:R1:W-:Y:S01]  /*dbd0*/  @!P5 STG.E [R16.64], R5 ;  /* 0x000000051000d986 */ /* 0x0003e2000c101912 */
[----:B------:R-:W-:-:S04]  /*dbe0*/  @!P1 LEA R14, P0, R3, c[0x0][0x200], 0x2 ;  /* 0x00008000030e9a11 */ /* 0x000fc800078010ff */
[----:B------:R-:W-:Y:S01]  /*dbf0*/  @!P1 LEA.HI.X R15, R3, c[0x0][0x204], R2, 0x2, P0 ;  /* 0x00008100030f9a11 */ /* 0x000fe200000f1402 */
[----:B------:R-:W-:-:S05]  /*dc00*/  @!P4 IMAD.MOV.U32 R3, RZ, RZ, 0x7f800000 ;  /* 0x7f800000ff03c424 */ /* 0x000fca00078e00ff */
[----:B------:R1:W-:Y:S04]  /*dc10*/  @!P4 STG.E [R8.64], R3 ;  /* 0x000000030800c986 */ /* 0x0003e8000c101912 */
[----:B------:R1:W-:Y:S04]  /*dc20*/  @!P3 STG.E [R10.64], R13 ;  /* 0x0000000d0a00b986 */ /* 0x0003e8000c101912 */
[----:B------:R1:W-:Y:S04]  /*dc30*/  @!P2 STG.E [R6.64], R21 ;  /* 0x000000150600a986 */ /* 0x0003e8000c101912 */
[----:B------:R1:W-:Y:S01]  /*dc40*/  @!P1 STG.E [R14.64], R19 ;  /* 0x000000130e009986 */ /* 0x0003e2000c101912 */
[----:B------:R-:W-:Y:S05]  /*dc50*/  @P6 EXIT ;  /* 0x000000000000694d */ /* 0x000fea0003800000 */
[----:B------:R-:W-:Y:S02]  /*dc60*/  IMAD R0, R0, UR25, RZ ;  /* 0x0000001900007c24 */ /* 0x000fe4000f8e02ff */
[----:B-1----:R-:W-:-:S03]  /*dc70*/  IMAD.MOV.U32 R5, RZ, RZ, 0x7f800000 ;  /* 0x7f800000ff057424 */ /* 0x002fc600078e00ff */
[----:B------:R-:W-:-:S04]  /*dc80*/  IADD3 R3, P0, R0, UR10, RZ ;  /* 0x0000000a00037c10 */ /* 0x000fc8000ff1e0ff */
[----:B------:R-:W-:Y:S02]  /*dc90*/  LEA.HI.X.SX32 R0, R0, UR4, 0x1, P0 ;  /* 0x0000000400007c11 */ /* 0x000fe400080f0eff */
[----:B------:R-:W-:-:S04]  /*dca0*/  LEA R2, P0, R3, c[0x0][0x200], 0x2 ;  /* 0x0000800003027a11 */ /* 0x000fc800078010ff */
[----:B------:R-:W-:-:S05]  /*dcb0*/  LEA.HI.X R3, R3, c[0x0][0x204], R0, 0x2, P0 ;  /* 0x0000810003037a11 */ /* 0x000fca00000f1400 */
[----:B------:R-:W-:Y:S01]  /*dcc0*/  STG.E [R2.64], R5 ;  /* 0x0000000502007986 */ /* 0x000fe2000c101912 */
[----:B------:R-:W-:Y:S05]  /*dcd0*/  EXIT ;  /* 0x000000000000794d */ /* 0x000fea0003800000 */
.L_x_1629:
        /* <DEDUP_REMOVED lines=10> */
.L_x_2400:


//--------------------- .text._ZN5flash16flash_fwd_kernelI23Flash_fwd_kernel_traitsILi128ELi128ELi32ELi4ELb0ELb0EN7cutlass6half_tE19Flash_kernel_traitsILi128ELi128ELi32ELi4ES3_EELb0ELb0ELb0ELb0ELb0ELb0ELb1ELb0EEEvNS_16Flash_fwd_paramsE --------------------------
	.section	.text._ZN5flash16flash_fwd_kernelI23Flash_fwd_kernel_traitsILi128ELi128ELi32ELi4ELb0ELb0EN7cutlass6half_tE19Flash_kernel_traitsILi128ELi128ELi32ELi4ES3_EELb0ELb0ELb0ELb0ELb0ELb0ELb1ELb0EEEvNS_16Flash_fwd_paramsE,"ax",@progbits
	.sectioninfo	@"SHI_REGISTERS=255"
	.align	128
        .global         _ZN5flash16flash_fwd_kernelI23Flash_fwd_kernel_traitsILi128ELi128ELi32ELi4ELb0ELb0EN7cutlass6half_tE19Flash_kernel_traitsILi128ELi128ELi32ELi4ES3_EELb0ELb0ELb0ELb0ELb0ELb0ELb1ELb0EEEvNS_16Flash_fwd_paramsE
        .type           _ZN5flash16flash_fwd_kernelI23Flash_fwd_kernel_traitsILi128ELi128ELi32ELi4ELb0ELb0EN7cutlass6half_tE19Flash_kernel_traitsILi128ELi128ELi32ELi4ES3_EELb0ELb0ELb0ELb0ELb0ELb0ELb1ELb0EEEvNS_16Flash_fwd_paramsE,@function
        .size           _ZN5flash16flash_fwd_kernelI23Flash_fwd_kernel_traitsILi128ELi128ELi32ELi4ELb0ELb0EN7cutlass6half_tE19Flash_kernel_traitsILi128ELi128ELi32ELi4ES3_EELb0ELb0ELb0ELb0ELb0ELb0ELb1ELb0EEEvNS_16Flash_fwd_paramsE,(.L_x_2401 - _ZN5flash16flash_fwd_kernelI23Flash_fwd_kernel_traitsILi128ELi128ELi32ELi4ELb0ELb0EN7cutlass6half_tE19Flash_kernel_traitsILi128ELi128ELi32ELi4ES3_EELb0ELb0ELb0ELb0ELb0ELb0ELb1ELb0EEEvNS_16Flash_fwd_paramsE)
        .other          _ZN5flash16flash_fwd_kernelI23Flash_fwd_kernel_traitsILi128ELi128ELi32ELi4ELb0ELb0EN7cutlass6half_tE19Flash_kernel_traitsILi128ELi128ELi32ELi4ES3_EELb0ELb0ELb0ELb0ELb0ELb0ELb1ELb0EEEvNS_16Flash_fwd_paramsE,@"STO_CUDA_ENTRY STV_DEFAULT"
_ZN5flash16flash_fwd_kernelI23Flash_fwd_kernel_traitsILi128ELi128ELi32ELi4ELb0ELb0EN7cutlass6half_tE19Flash_kernel_traitsILi128ELi128ELi32ELi4ES3_EELb0ELb0ELb0ELb0ELb0ELb0ELb1ELb0EEEvNS_16Flash_fwd_paramsE:
.text._ZN5flash16flash_fwd_kernelI23Flash_fwd_kernel_traitsILi128ELi128ELi32ELi4ELb0ELb0EN7cutlass6half_tE19Flash_kernel_traitsILi128ELi128ELi32ELi4ES3_EELb0ELb0ELb0ELb0ELb0ELb0ELb1ELb0EEEvNS_16Flash_fwd_paramsE:
        /* <DEDUP_REMOVED lines=23> */
[----:B-1----:R-:W-:-:S05]  /*0170*/  @P0 IMAD.WIDE R2, R17, R24, c[0x0][0x250] ;  /* 0x0000940011020625 */ /* 0x002fca00078e0218 */
[----:B------:R4:W5:Y:S01]  /*0180*/  @P0 LDG.E R6, [R2.64] ;  /* 0x0000000402060981 */ /* 0x000962000c1e1900 */
[----:B------:R-:W-:-:S04]  /*0190*/  ISETP.NE.U32.AND P0, PT, RZ, c[0x0][0x248], PT ;  /* 0x00009200ff007a0c */ /* 0x000fc80003f05070 */
[----:B------:R-:W-:Y:S01]  /*01a0*/  ISETP.NE.AND.EX P0, PT, RZ, c[0x0][0x24c], PT, P0 ;  /* 0x00009300ff007a0c */ /* 0x000fe20003f05300 */
[----:B--2---:R4:W-:Y:S01]  /*01b0*/  STL [R1+0x28], R9 ;  /* 0x0000280901007387 */ /* 0x0049e20000100800 */
[----:B---3--:R-:W-:Y:S02]  /*01c0*/  @P2 IMAD.IADD R14, R0, 0x1, -R9 ;  /* 0x00000001000e2824 */ /* 0x008fe400078e0a09 */
[----:B------:R-:W-:-:S09]  /*01d0*/  @!P2 IMAD.MOV.U32 R14, RZ, RZ, c[0x0][0x214] ;  /* 0x00008500ff0ea624 */ /* 0x000fd200078e00ff */
[----:B------:R-:W-:Y:S05]  /*01e0*/  @!P0 BRA `(.L_x_1630) ;  /* 0x0000004000008947 */ /* 0x000fea0003800000 */
[----:B------:R-:W2:Y:S02]  /*01f0*/  @P3 LDG.E R0, [R4.64+0x4] ;  /* 0x0000040404003981 */ /* 0x000ea4000c1e1900 */
[----:B--2--5:R-:W-:-:S06]  /*0200*/  @P3 IADD3 R0, R0, -R8, RZ ;  /* 0x8000000800003210 */ /* 0x024fcc0007ffe0ff */
[----:B------:R1:W5:Y:S01]  /*0210*/  @!P3 LDG.E R0, [R4.64] ;  /* 0x000000040400b981 */ /* 0x000362000c1e1900 */
[----:B------:R-:W-:Y:S05]  /*0220*/  BRA `(.L_x_1631) ;  /* 0x0000001000007947 */ /* 0x000fea0003800000 */
.L_x_1630:
[----:B------:R-:W-:Y:S02]  /*0230*/  MOV R0, c[0x0][0x218] ;  /* 0x0000860000007a02 */ /* 0x000fe40000000f00 */
.L_x_1631:
        /* <DEDUP_REMOVED lines=45> */
.L_x_1633:
        /* <DEDUP_REMOVED lines=42> */
.L_x_1634:
[----:B--2---:R-:W-:Y:S01]  /*07b0*/  SHF.R.S32.HI R21, RZ, 0x1f, R133 ;  /* 0x0000001fff157819 */ /* 0x004fe20000011485 */
[----:B------:R-:W-:Y:S01]  /*07c0*/  IMAD.IADD R36, R14, 0x1, -R19 ;  /* 0x000000010e247824 */ /* 0x000fe200078e0a13 */
[----:B------:R-:W-:Y:S01]  /*07d0*/  BSSY B0, `(.L_x_1635) ;  /* 0x0000058000007945 */ /* 0x000fe20003800000 */
[----:B------:R-:W-:Y:S01]  /*07e0*/  IMAD R17, R7, c[0x0][0x1a8], RZ ;  /* 0x00006a0007117a24 */ /* 0x000fe200078e02ff */
[CC--:B------:R-:W-:Y:S02]  /*07f0*/  LEA.HI R2, R21.reuse, R133.reuse, RZ, 0x3 ;  /* 0x0000008515027211 */ /* 0x0c0fe400078f18ff */
[----:B------:R-:W-:Y:S01]  /*0800*/  LEA.HI R23, R21, R133, RZ, 0x4 ;  /* 0x0000008515177211 */ /* 0x000fe200078f20ff */
[----:B------:R1:W-:Y:S01]  /*0810*/  STL [R1+0x24], R36 ;  /* 0x0000242401007387 */ /* 0x0003e20000100800 */
[----:B------:R-:W-:Y:S01]  /*0820*/  SHF.R.S32.HI R8, RZ, 0x3, R2 ;  /* 0x00000003ff087819 */ /* 0x000fe20000011402 */
[----:B------:R-:W-:Y:S01]  /*0830*/  IMAD R17, R25, c[0x0][0x1ac], R17 ;  /* 0x00006b0019117a24 */ /* 0x000fe200078e0211 */
        /* <DEDUP_REMOVED lines=17> */
[----:B------:R-:W-:Y:S01]  /*0950*/  LOP3.LUT R3, R3, R2, RZ, 0x3c, !PT ;  /* 0x0000000203037212 */ /* 0x000fe200078e3cff */
[----:B------:R1:W-:Y:S01]  /*0960*/  STL.64 [R1], R34 ;  /* 0x0000002201007387 */ /* 0x0003e20000100a00 */
        /* <DEDUP_REMOVED lines=22> */
[----:B------:R-:W-:Y:S01]  /*0ad0*/  IMAD.WIDE.U32 R28, R10, c[0x0][0x1b8], R2 ;  /* 0x00006e000a1c7a25 */ /* 0x000fe200078e0002 */
[----:B------:R-:W-:-:S03]  /*0ae0*/  LEA.HI R11, R21, R133, RZ, 0x5 ;  /* 0x00000085150b7211 */ /* 0x000fc600078f28ff */
[C---:B------:R-:W-:Y:S01]  /*0af0*/  IMAD R14, R10.reuse, c[0x0][0x1b4], R4 ;  /* 0x00006d000a0e7a24 */ /* 0x040fe200078e0204 */
[----:B------:R-:W-:Y:S01]  /*0b00*/  SHF.R.S32.HI R70, RZ, 0x5, R11 ;  /* 0x00000005ff467819 */ /* 0x000fe2000001140b */
[----:B------:R-:W-:-:S04]  /*0b10*/  IMAD.WIDE.U32 R30, R10, c[0x0][0x1b0], R6 ;  /* 0x00006c000a1e7a25 */ /* 0x000fc800078e0006 */
[----:B------:R-:W-:Y:S01]  /*0b20*/  IMAD.IADD R27, R29, 0x1, R5 ;  /* 0x000000011d1b7824 */ /* 0x000fe200078e0205 */
[----:B------:R1:W-:Y:S01]  /*0b30*/  STL.64 [R1+0x18], R30 ;  /* 0x0000181e01007387 */ /* 0x0003e20000100a00 */
[----:B------:R-:W-:Y:S02]  /*0b40*/  IMAD.IADD R33, R31, 0x1, R14 ;  /* 0x000000011f217824 */ /* 0x000fe400078e020e */
[----:B------:R-:W-:Y:S01]  /*0b50*/  IMAD.MOV.U32 R0, RZ, RZ, 0x20 ;  /* 0x00000020ff007424 */ /* 0x000fe200078e00ff */
[----:B------:R1:W-:Y:S01]  /*0b60*/  STL.64 [R1+0x10], R28 ;  /* 0x0000101c01007387 */ /* 0x0003e20000100a00 */
[----:B------:R-:W-:Y:S02]  /*0b70*/  IMAD.MOV.U32 R16, RZ, RZ, 0x10 ;  /* 0x00000010ff107424 */ /* 0x000fe400078e00ff */
[----:B------:R-:W-:Y:S01]  /*0b80*/  IMAD.SHL.U32 R227, R227, 0x2, RZ ;  /* 0x00000002e3e37824 */ /* 0x000fe200078e00ff */
[----:B------:R1:W-:Y:S01]  /*0b90*/  STL [R1+0x20], R27 ;  /* 0x0000201b01007387 */ /* 0x0003e20000100800 */
[----:B------:R-:W-:Y:S01]  /*0ba0*/  IMAD.IADD R11, R13, 0x1, R17 ;  /* 0x000000010d0b7824 */ /* 0x000fe200078e0211 */
[----:B------:R-:W-:-:S02]  /*0bb0*/  SEL R0, R0, 0xffffffe0, !P2 ;  /* 0xffffffe000007807 */ /* 0x000fc40005000000 */
[----:B------:R1:W-:Y:S01]  /*0bc0*/  STL [R1+0xc], R33 ;  /* 0x00000c2101007387 */ /* 0x0003e20000100800 */
[----:B------:R-:W-:Y:S01]  /*0bd0*/  SEL R4, R16, 0xfffffff0, !P1 ;  /* 0xfffffff010047807 */ /* 0x000fe20004800000 */
        /* <DEDUP_REMOVED lines=23> */
.L_x_1636:
[----:B------:R-:W-:Y:S05]  /*0d50*/  BSYNC B0 ;  /* 0x0000000000007941 */ /* 0x000fea0003800000 */
.L_x_1635:
[----:B------:R-:W-:Y:S01]  /*0d60*/  IADD3 R14, R8, 0x10, RZ ;  /* 0x00000010080e7810 */ /* 0x000fe20007ffe0ff */
[----:B------:R-:W-:Y:S03]  /*0d70*/  BSSY B0, `(.L_x_1637) ;  /* 0x000001c000007945 */ /* 0x000fe60003800000 */
[----:B------:R-:W-:-:S13]  /*0d80*/  ISETP.GE.AND P0, PT, R14, R36, PT ;  /* 0x000000240e00720c */ /* 0x000fda0003f06270 */
        /* <DEDUP_REMOVED lines=26> */
.L_x_1638:
[----:B------:R-:W-:Y:S05]  /*0f30*/  BSYNC B0 ;  /* 0x0000000000007941 */ /* 0x000fea0003800000 */
.L_x_1637:
[----:B--2---:R-:W-:Y:S01]  /*0f40*/  IADD3 R2, R8, 0x20, RZ ;  /* 0x0000002008027810 */ /* 0x004fe20007ffe0ff */
        /* <DEDUP_REMOVED lines=28> */
.L_x_1640:
[----:B------:R-:W-:Y:S05]  /*1110*/  BSYNC B0 ;  /* 0x0000000000007941 */ /* 0x000fea0003800000 */
.L_x_1639:
        /* <DEDUP_REMOVED lines=29> */
.L_x_1642:
[----:B------:R-:W-:Y:S05]  /*12f0*/  BSYNC B0 ;  /* 0x0000000000007941 */ /* 0x000fea0003800000 */
.L_x_1641:
        /* <DEDUP_REMOVED lines=30> */
.L_x_1644:
[----:B------:R-:W-:Y:S05]  /*14e0*/  BSYNC B0 ;  /* 0x0000000000007941 */ /* 0x000fea0003800000 */
.L_x_1643:
[----:B---3--:R-:W-:Y:S01]  /*14f0*/  IADD3 R2, R8, 0x50, RZ ;  /* 0x0000005008027810 */ /* 0x008fe20007ffe0ff */
        /* <DEDUP_REMOVED lines=29> */
.L_x_1646:
[----:B------:R-:W-:Y:S05]  /*16d0*/  BSYNC B0 ;  /* 0x0000000000007941 */ /* 0x000fea0003800000 */
.L_x_1645:
        /* <DEDUP_REMOVED lines=30> */
.L_x_1648:
[----:B------:R-:W-:Y:S05]  /*18c0*/  BSYNC B0 ;  /* 0x0000000000007941 */ /* 0x000fea0003800000 */
.L_x_1647:
[----:B---3--:R-:W-:Y:S01]  /*18d0*/  IADD3 R2, R8, 0x70, RZ ;  /* 0x0000007008027810 */ /* 0x008fe20007ffe0ff */
[----:B------:R-:W-:Y:S01]  /*18e0*/  IMAD.MOV.U32 R15, RZ, RZ, c[0x0][0x198] ;  /* 0x00006600ff0f7624 */ /* 0x000fe200078e00ff */
[----:B------:R-:W-:Y:S01]  /*18f0*/  BSSY B0, `(.L_x_1649) ;  /* 0x0000020000007945 */ /* 0x000fe20003800000 */
[----:B------:R-:W-:Y:S01]  /*1900*/  IMAD.MOV.U32 R134, RZ, RZ, 0x5 ;  /* 0x00000005ff867424 */ /* 0x000fe200078e00ff */
[----:B------:R-:W-:Y:S01]  /*1910*/  ISETP.GE.AND P0, PT, R2, R36, PT ;  /* 0x000000240200720c */ /* 0x000fe20003f06270 */
[----:B------:R3:W-:Y:S01]  /*1920*/  STL [R1+0x2c], R2 ;  /* 0x00002c0201007387 */ /* 0x0007e20000100800 */
[C---:B------:R-:W-:Y:S02]  /*1930*/  IMAD.SHL.U32 R135, R15.reuse, 0x20, RZ ;  /* 0x000000200f877824 */ /* 0x040fe400078e00ff */
[----:B------:R-:W-:-:S09]  /*1940*/  SHF.L.U64.HI R134, R15, R134, c[0x0][0x19c] ;  /* 0x000067000f867619 */ /* 0x000fd20000010286 */
        /* <DEDUP_REMOVED lines=26> */
.L_x_1650:
[----:B------:R-:W-:Y:S05]  /*1af0*/  BSYNC B0 ;  /* 0x0000000000007941 */ /* 0x000fea0003800000 */
.L_x_1649:
[----:B------:R-:W-:Y:S01]  /*1b00*/  MOV R140, R32 ;  /* 0x00000020008c7202 */ /* 0x000fe20000000f00 */
[----:B------:R-:W-:Y:S01]  /*1b10*/  BSSY B0, `(.L_x_1651) ;  /* 0x000001e000007945 */ /* 0x000fe20003800000 */
[----:B------:R-:W-:Y:S02]  /*1b20*/  MOV R141, R33 ;  /* 0x00000021008d7202 */ /* 0x000fe40000000f00 */
[----:B------:R-:W-:Y:S02]  /*1b30*/  LEA.HI.SX32 R68, R228, 0xffffffff, 0x1b ;  /* 0xffffffffe4447811 */ /* 0x000fe400078fdaff */
[----:B------:R-:W-:Y:S02]  /*1b40*/  MOV R140, R30 ;  /* 0x0000001e008c7202 */ /* 0x000fe40000000f00 */
[----:B------:R-:W-:Y:S01]  /*1b50*/  SHF.R.S32.HI R12, RZ, 0x1f, R68 ;  /* 0x0000001fff0c7819 */ /* 0x000fe20000011444 */
[----:B------:R-:W-:Y:S02]  /*1b60*/  IMAD R11, R68, -0x20, R69 ;  /* 0xffffffe0440b7824 */ /* 0x000fe400078e0245 */
[----:B------:R4:W-:Y:S01]  /*1b70*/  STL.64 [R1+0x8], R140 ;  /* 0x0000088c01007387 */ /* 0x0009e20000100a00 */
[----:B------:R-:W-:-:S02]  /*1b80*/  IMAD R10, R134, R68, RZ ;  /* 0x00000044860a7224 */ /* 0x000fc400078e02ff */
[----:B------:R-:W-:Y:S01]  /*1b90*/  ISETP.GE.AND P0, PT, R8, R11, PT ;  /* 0x0000000b0800720c */ /* 0x000fe20003f06270 */
[----:B--23--:R-:W-:-:S04]  /*1ba0*/  IMAD.WIDE.U32 R2, R68, R135, R140 ;  /* 0x0000008744027225 */ /* 0x00cfc800078e008c */
[----:B------:R-:W-:-:S05]  /*1bb0*/  IMAD R10, R12, R135, R10 ;  /* 0x000000870c0a7224 */ /* 0x000fca00078e020a */
[----:B------:R-:W-:-:S03]  /*1bc0*/  IADD3 R10, R3, R10, RZ ;  /* 0x0000000a030a7210 */ /* 0x000fc60007ffe0ff */
        /* <DEDUP_REMOVED lines=18> */
.L_x_1652:
[----:B------:R-:W-:Y:S05]  /*1cf0*/  BSYNC B0 ;  /* 0x0000000000007941 */ /* 0x000fea0003800000 */
.L_x_1651:
        /* <DEDUP_REMOVED lines=24> */
.L_x_1654:
[----:B------:R-:W-:Y:S05]  /*1e80*/  BSYNC B0 ;  /* 0x0000000000007941 */ /* 0x000fea0003800000 */
.L_x_1653:
[----:B------:R-:W0:Y:S01]  /*1e90*/  LDGDEPBAR ;  /* 0x00000000000079af */ /* 0x000e220000000000 */
[----:B------:R-:W-:Y:S01]  /*1ea0*/  ISETP.GE.AND P1, PT, R8, R11, PT ;  /* 0x0000000b0800720c */ /* 0x000fe20003f26270 */
[----:B---3--:R-:W-:Y:S01]  /*1eb0*/  IMAD R2, R12, c[0x0][0x1a0], RZ ;  /* 0x000068000c027a24 */ /* 0x008fe200078e02ff */
[----:B------:R-:W-:Y:S01]  /*1ec0*/  BSSY B0, `(.L_x_1655) ;  /* 0x000001c000007945 */ /* 0x000fe20003800000 */
[----:B--2---:R-:W-:-:S04]  /*1ed0*/  IMAD.WIDE.U32 R6, R68, c[0x0][0x1a0], RZ ;  /* 0x0000680044067a25 */ /* 0x004fc800078e00ff */
        /* <DEDUP_REMOVED lines=26> */
.L_x_1656:
[----:B------:R-:W-:Y:S05]  /*2080*/  BSYNC B0 ;  /* 0x0000000000007941 */ /* 0x000fea0003800000 */
.L_x_1655:
[----:B------:R-:W-:Y:S01]  /*2090*/  ISETP.GE.AND P0, PT, R14, R11, PT ;  /* 0x0000000b0e00720c */ /* 0x000fe20003f06270 */
[----:B------:R-:W-:-:S12]  /*20a0*/  BSSY B0, `(.L_x_1657) ;  /* 0x0000019000007945 */ /* 0x000fd80003800000 */
[----:B------:R1:W-:Y:S04]  /*20b0*/  @P0 STS.128 [R227+0xa800], RZ ;  /* 0x00a800ffe3000388 */ /* 0x0003e80000000c00 */
[----:B------:R1:W-:Y:S01]  /*20c0*/  @P0 STS.128 [R227+0xb800], RZ ;  /* 0x00b800ffe3000388 */ /* 0x0003e20000000c00 */
[----:B------:R-:W-:Y:S05]  /*20d0*/  @P0 BRA `(.L_x_1658) ;  /* 0x0000015000000947 */ /* 0x000fea0003800000 */
[----:B------:R-:W-:Y:S01]  /*20e0*/  ISETP.GE.AND P1, PT, R250, c[0x0][0x220], PT ;  /* 0x00008800fa007a0c */ /* 0x000fe20003f26270 */
[----:B---3--:R-:W-:Y:S01]  /*20f0*/  IMAD.WIDE.U32 R6, R16, c[0x0][0x1a0], RZ ;  /* 0x0000680010067a25 */ /* 0x008fe200078e00ff */
        /* <DEDUP_REMOVED lines=19> */
.L_x_1658:
[----:B------:R-:W-:Y:S05]  /*2230*/  BSYNC B0 ;  /* 0x0000000000007941 */ /* 0x000fea0003800000 */
.L_x_1657:
[----:B---3--:R-:W-:Y:S01]  /*2240*/  SHF.R.S32.HI R7, RZ, 0x4, R23 ;  /* 0x00000004ff077819 */ /* 0x008fe20000011417 */
        /* <DEDUP_REMOVED lines=30> */
[----:B------:R-:W3:Y:S01]  /*2430*/  LDSM.16.M88.4 R8, [R214+0x2000] ;  /* 0x00200000d608783b */ /* 0x000ee20000000200 */
[----:B------:R-:W-:Y:S01]  /*2440*/  @P1 IADD3 R223, R2, -0x20, RZ ;  /* 0xffffffe002df1810 */ /* 0x000fe20007ffe0ff */
[----:B------:R-:W-:Y:S02]  /*2450*/  IMAD.MOV.U32 R2, RZ, RZ, 0x40 ;  /* 0x00000040ff027424 */ /* 0x000fe400078e00ff */
[----:B------:R-:W5:Y:S01]  /*2460*/  LDSM.16.M88.4 R12, [R214] ;  /* 0x00000000d60c783b */ /* 0x000f620000000200 */
[C---:B------:R-:W-:Y:S01]  /*2470*/  IMAD R222, R0.reuse, 0x2, R214 ;  /* 0x0000000200de7824 */ /* 0x040fe200078e02d6 */
[----:B------:R-:W-:Y:S01]  /*2480*/  IADD3 R226, R223, 0x800, RZ ;  /* 0x00000800dfe27810 */ /* 0x000fe20007ffe0ff */
[----:B------:R-:W-:Y:S01]  /*2490*/  IMAD R220, R0, 0x2, R216 ;  /* 0x0000000200dc7824 */ /* 0x000fe200078e02d8 */
[----:B------:R-:W-:Y:S01]  /*24a0*/  LDSM.16.M88.4 R44, [R223] ;  /* 0x00000000df2c783b */ /* 0x000fe20000000200 */
[----:B------:R-:W-:-:S02]  /*24b0*/  SEL R2, R2, 0xffffffc0, !P2 ;  /* 0xffffffc002027807 */ /* 0x000fc40005000000 */
[C---:B------:R-:W-:Y:S01]  /*24c0*/  IADD3 R225, R223.reuse, 0x1000, RZ ;  /* 0x00001000dfe17810 */ /* 0x040fe20007ffe0ff */
[----:B------:R-:W1:Y:S01]  /*24d0*/  LDSM.16.M88.4 R20, [R216+0x2000] ;  /* 0x00200000d814783b */ /* 0x000e620000000200 */
[----:B------:R-:W-:Y:S01]  /*24e0*/  IADD3 R224, R223, 0x1800, RZ ;  /* 0x00001800dfe07810 */ /* 0x000fe20007ffe0ff */
[----:B------:R-:W-:Y:S02]  /*24f0*/  IMAD.IADD R221, R212, 0x1, R2 ;  /* 0x00000001d4dd7824 */ /* 0x000fe400078e0202 */
[----:B-1----:R-:W1:Y:S01]  /*2500*/  LDSM.16.M88.4 R24, [R216] ;  /* 0x00000000d818783b */ /* 0x002e620000000200 */
[----:B------:R-:W-:-:S03]  /*2510*/  IMAD.IADD R219, R2, 0x1, R223 ;  /* 0x0000000102db7824 */ /* 0x000fc600078e02df */
[----:B------:R-:W-:Y:S04]  /*2520*/  LDSM.16.M88.4 R48, [R221+0x8000] ;  /* 0x00800000dd30783b */ /* 0x000fe80000000200 */
[----:B------:R-:W2:Y:S04]  /*2530*/  LDSM.16.M88.4 R40, [R222+0x2000] ;  /* 0x00200000de28783b */ /* 0x000ea80000000200 */
[----:B------:R-:W4:Y:S04]  /*2540*/  LDSM.16.M88.4 R60, [R222] ;  /* 0x00000000de3c783b */ /* 0x000f280000000200 */
[----:B------:R-:W1:Y:S04]  /*2550*/  LDSM.16.M88.4 R64, [R212+0x8800] ;  /* 0x00880000d440783b */ /* 0x000e680000000200 */
[----:B------:R-:W-:Y:S01]  /*2560*/  LDSM.16.M88.4 R76, [R219] ;  /* 0x00000000db4c783b */ /* 0x000fe20000000200 */
[-C--:B---3--:R-:W-:Y:S03]  /*2570*/  HMMA.16816.F32 R32, R8, R16.reuse, RZ ;  /* 0x000000100820723c */ /* 0x088fe600000018ff */
[----:B------:R-:W-:Y:S04]  /*2580*/  LDSM.16.M88.4 R36, [R220] ;  /* 0x00000000dc24783b */ /* 0x000fe80000000200 */
[----:B------:R-:W-:Y:S01]  /*2590*/  LDSM.16.M88.4 R80, [R223+0x800] ;  /* 0x00080000df50783b */ /* 0x000fe20000000200 */
[C---:B-----5:R-:W-:Y:S03]  /*25a0*/  HMMA.16816.F32 R28, R12.reuse, R16, RZ ;  /* 0x000000100c1c723c */ /* 0x060fe600000018ff */
[----:B------:R-:W-:Y:S04]  /*25b0*/  LDSM.16.M88.4 R88, [R212+0x9000] ;  /* 0x00900000d458783b */ /* 0x000fe80000000200 */
[----:B------:R-:W-:Y:S01]  /*25c0*/  LDSM.16.M88.4 R116, [R223+0x1000] ;  /* 0x00100000df74783b */ /* 0x000fe20000000200 */
[----:B------:R-:W-:Y:S03]  /*25d0*/  HMMA.16816.F32 R72, R12, R18, RZ ;  /* 0x000000120c48723c */ /* 0x000fe600000018ff */
[----:B------:R-:W-:Y:S05]  /*25e0*/  LDSM.16.M88.4 R128, [R221+0x9000] ;  /* 0x00900000dd80783b */ /* 0x000fea0000000200 */
[-C--:B------:R-:W-:Y:S01]  /*25f0*/  HMMA.16816.F32 R56, R20, R44.reuse, R32 ;  /* 0x0000002c1438723c */ /* 0x080fe20000001820 */
[----:B------:R-:W3:Y:S07]  /*2600*/  LDSM.16.M88.4 R32, [R220+0x2000] ;  /* 0x00200000dc20783b */ /* 0x000eee0000000200 */
[----:B-1----:R-:W-:Y:S08]  /*2610*/  HMMA.16816.F32 R28, R24, R44, R28 ;  /* 0x0000002c181c723c */ /* 0x002ff0000000181c */
[----:B------:R-:W-:Y:S08]  /*2620*/  HMMA.16816.F32 R84, R8, R18, RZ ;  /* 0x000000120854723c */ /* 0x000ff000000018ff */
[-C--:B--2---:R-:W-:Y:S01]  /*2630*/  HMMA.16816.F32 R92, R40, R48.reuse, R56 ;  /* 0x00000030285c723c */ /* 0x084fe20000001838 */
[----:B------:R-:W-:Y:S07]  /*2640*/  LDSM.16.M88.4 R56, [R214+0x6000] ;  /* 0x00600000d638783b */ /* 0x000fee0000000200 */
[----:B----4-:R-:W-:Y:S01]  /*2650*/  HMMA.16816.F32 R52, R60, R48, R28 ;  /* 0x000000303c34723c */ /* 0x010fe2000000181c */
[----:B------:R-:W1:Y:S07]  /*2660*/  LDSM.16.M88.4 R28, [R214+0x4000] ;  /* 0x00400000d61c783b */ /* 0x000e6e0000000200 */
[-C--:B------:R-:W-:Y:S08]  /*2670*/  HMMA.16816.F32 R96, R24, R46.reuse, R72 ;  /* 0x0000002e1860723c */ /* 0x080ff00000001848 */
[----:B------:R-:W-:Y:S01]  /*2680*/  HMMA.16816.F32 R44, R20, R46, R84 ;  /* 0x0000002e142c723c */ /* 0x000fe20000001854 */
[----:B------:R-:W2:Y:S07]  /*2690*/  LDSM.16.M88.4 R84, [R221+0x8800] ;  /* 0x00880000dd54783b */ /* 0x000eae0000000200 */
[----:B------:R-:W-:Y:S08]  /*26a0*/  HMMA.16816.F32 R72, R8, R64, RZ ;  /* 0x000000400848723c */ /* 0x000ff000000018ff */
[-C--:B---3--:R-:W-:Y:S08]  /*26b0*/  HMMA.16816.F32 R112, R32, R76.reuse, R92 ;  /* 0x0000004c2070723c */ /* 0x088ff0000000185c */
[----:B------:R-:W-:Y:S01]  /*26c0*/  HMMA.16816.F32 R16, R36, R76, R52 ;  /* 0x0000004c2410723c */ /* 0x000fe20000001834 */
[----:B------:R-:W3:Y:S07]  /*26d0*/  LDSM.16.M88.4 R52, [R216+0x4000] ;  /* 0x00400000d834783b */ /* 0x000eee0000000200 */
[----:B------:R-:W-:Y:S08]  /*26e0*/  HMMA.16816.F32 R92, R12, R64, RZ ;  /* 0x000000400c5c723c */ /* 0x000ff000000018ff */
[-C--:B------:R-:W-:Y:S08]  /*26f0*/  HMMA.16816.F32 R100, R60, R50.reuse, R96 ;  /* 0x000000323c64723c */ /* 0x080ff00000001860 */
[----:B------:R-:W-:Y:S01]  /*2700*/  HMMA.16816.F32 R120, R40, R50, R44 ;  /* 0x000000322878723c */ /* 0x000fe2000000182c */
[----:B------:R-:W4:Y:S04]  /*2710*/  LDSM.16.M88.4 R48, [R216+0x6000] ;  /* 0x00600000d830783b */ /* 0x000f280000000200 */
[----:B------:R-:W-:Y:S03]  /*2720*/  LDSM.16.M88.4 R44, [R222+0x4000] ;  /* 0x00400000de2c783b */ /* 0x000fe60000000200 */
[-C--:B------:R-:W-:Y:S08]  /*2730*/  HMMA.16816.F32 R124, R8, R66.reuse, RZ ;  /* 0x00000042087c723c */ /* 0x080ff000000018ff */
[----:B------:R-:W-:Y:S01]  /*2740*/  HMMA.16816.F32 R108, R12, R66, RZ ;  /* 0x000000420c6c723c */ /* 0x000fe200000018ff */
[----:B------:R-:W-:Y:S07]  /*2750*/  LDSM.16.M88.4 R12, [R220+0x4000] ;  /* 0x00400000dc0c783b */ /* 0x000fee0000000200 */
[----:B------:R-:W-:Y:S01]  /*2760*/  HMMA.16816.F32 R96, R20, R80, R72 ;  /* 0x000000501460723c */ /* 0x000fe20000001848 */
[----:B------:R-:W5:Y:S07]  /*2770*/  LDSM.16.M88.4 R72, [R219+0x800] ;  /* 0x00080000db48783b */ /* 0x000f6e0000000200 */
[----:B-1----:R-:W-:Y:S08]  /*2780*/  HMMA.16816.F32 R16, R28, R88, R16 ;  /* 0x000000581c10723c */ /* 0x002ff00000001810 */
[----:B------:R-:W-:Y:S08]  /*2790*/  HMMA.16816.F32 R104, R24, R80, R92 ;  /* 0x000000501868723c */ /* 0x000ff0000000185c */
[----:B------:R-:W-:Y:S01]  /*27a0*/  HMMA.16816.F32 R64, R56, R88, R112 ;  /* 0x000000583840723c */ /* 0x000fe20000001870 */
[----:B------:R-:W-:Y:S07]  /*27b0*/  LDSM.16.M88.4 R112, [R219+0x1000] ;  /* 0x00100000db70783b */ /* 0x000fee0000000200 */
[-C--:B------:R-:W-:Y:S08]  /*27c0*/  HMMA.16816.F32 R92, R36, R78.reuse, R100 ;  /* 0x0000004e245c723c */ /* 0x080ff00000001864 */
[----:B------:R-:W-:Y:S08]  /*27d0*/  HMMA.16816.F32 R120, R32, R78, R120 ;  /* 0x0000004e2078723c */ /* 0x000ff00000001878 */
[-C--:B------:R-:W-:Y:S08]  /*27e0*/  HMMA.16816.F32 R100, R20, R82.reuse, R124 ;  /* 0x000000521464723c */ /* 0x080ff0000000187c */
[----:B------:R-:W-:Y:S08]  /*27f0*/  HMMA.16816.F32 R24, R24, R82, R108 ;  /* 0x000000521818723c */ /* 0x000ff0000000186c */
[----:B--2---:R-:W-:Y:S08]  /*2800*/  HMMA.16816.F32 R96, R40, R84, R96 ;  /* 0x000000542860723c */ /* 0x004ff00000001860 */
[----:B---3--:R-:W-:Y:S01]  /*2810*/  HMMA.16816.F32 R8, R52, R116, R16 ;  /* 0x000000743408723c */ /* 0x008fe20000001810 */
[----:B------:R-:W1:Y:S07]  /*2820*/  LDSM.16.M88.4 R16, [R222+0x6000] ;  /* 0x00600000de10783b */ /* 0x000e6e0000000200 */
[----:B------:R-:W-:Y:S08]  /*2830*/  HMMA.16816.F32 R20, R60, R84, R104 ;  /* 0x000000543c14723c */ /* 0x000ff00000001868 */
[----:B----4-:R-:W-:Y:S01]  /*2840*/  HMMA.16816.F32 R76, R48, R116, R64 ;  /* 0x00000074304c723c */ /* 0x010fe20000001840 */
[----:B------:R-:W2:Y:S07]  /*2850*/  LDSM.16.M88.4 R64, [R212+0x9800] ;  /* 0x00980000d440783b */ /* 0x000eae0000000200 */
[-C--:B------:R-:W-:Y:S08]  /*2860*/  HMMA.16816.F32 R80, R28, R90.reuse, R92 ;  /* 0x0000005a1c50723c */ /* 0x080ff0000000185c */
[----:B------:R-:W-:Y:S08]  /*2870*/  HMMA.16816.F32 R88, R56, R90, R120 ;  /* 0x0000005a3858723c */ /* 0x000ff00000001878 */
[-C--:B------:R-:W-:Y:S01]  /*2880*/  HMMA.16816.F32 R100, R40, R86.reuse, R100 ;  /* 0x000000562864723c */ /* 0x080fe20000001864 */
[----:B------:R-:W-:Y:S07]  /*2890*/  LDSM.16.M88.4 R40, [R223+0x1800] ;  /* 0x00180000df28783b */ /* 0x000fee0000000200 */
[----:B------:R-:W-:Y:S08]  /*28a0*/  HMMA.16816.F32 R60, R60, R86, R24 ;  /* 0x000000563c3c723c */ /* 0x000ff00000001818 */
[----:B-----5:R-:W-:Y:S08]  /*28b0*/  HMMA.16816.F32 R24, R32, R72, R96 ;  /* 0x000000482018723c */ /* 0x020ff00000001860 */
[----:B------:R-:W-:Y:S01]  /*28c0*/  HMMA.16816.F32 R92, R44, R128, R8 ;  /* 0x000000802c5c723c */ /* 0x000fe20000001808 */
[----:B------:R-:W3:Y:S07]  /*28d0*/  LDSM.16.M88.4 R8, [R220+0x6000] ;  /* 0x00600000dc08783b */ /* 0x000eee0000000200 */
[----:B------:R-:W-:Y:S08]  /*28e0*/  HMMA.16816.F32 R20, R36, R72, R20 ;  /* 0x000000482414723c */ /* 0x000ff00000001814 */
[----:B------:R-:W-:Y:S08]  /*28f0*/  HMMA.16816.F32 R80, R52, R118, R80 ;  /* 0x000000763450723c */ /* 0x000ff00000001850 */
[----:B-1----:R-:W-:Y:S08]  /*2900*/  HMMA.16816.F32 R76, R16, R128, R76 ;  /* 0x00000080104c723c */ /* 0x002ff0000000184c */
[----:B------:R-:W-:Y:S08]  /*2910*/  HMMA.16816.F32 R84, R48, R118, R88 ;  /* 0x000000763054723c */ /* 0x000ff00000001858 */
[-C--:B------:R-:W-:Y:S08]  /*2920*/  HMMA.16816.F32 R100, R32, R74.reuse, R100 ;  /* 0x0000004a2064723c */ /* 0x080ff00000001864 */
[----:B------:R-:W-:Y:S08]  /*2930*/  HMMA.16816.F32 R88, R36, R74, R60 ;  /* 0x0000004a2458723c */ /* 0x000ff0000000183c */
[-C--:B--2---:R-:W-:Y:S01]  /*2940*/  HMMA.16816.F32 R32, R56, R64.reuse, R24 ;  /* 0x000000403820723c */ /* 0x084fe20000001818 */
[----:B------:R-:W1:Y:S07]  /*2950*/  LDSM.16.M88.4 R24, [R221+0x9800] ;  /* 0x00980000dd18783b */ /* 0x000e6e0000000200 */
[----:B------:R-:W-:Y:S08]  /*2960*/  HMMA.16816.F32 R36, R28, R64, R20 ;  /* 0x000000401c24723c */ /* 0x000ff00000001814 */
[----:B------:R-:W-:Y:S08]  /*2970*/  HMMA.16816.F32 R20, R44, R130, R80 ;  /* 0x000000822c14723c */ /* 0x000ff00000001850 */
[----:B---3--:R-:W-:Y:S08]  /*2980*/  HMMA.16816.F32 R60, R8, R112, R76 ;  /* 0x00000070083c723c */ /* 0x008ff0000000184c */
[----:B------:R-:W-:Y:S08]  /*2990*/  HMMA.16816.F32 R76, R28, R66, R88 ;  /* 0x000000421c4c723c */ /* 0x000ff00000001858 */
[----:B------:R-:W-:Y:S08]  /*29a0*/  HMMA.16816.F32 R28, R48, R40, R32 ;  /* 0x00000028301c723c */ /* 0x000ff00000001820 */
[----:B------:R-:W-:Y:S08]  /*29b0*/  HMMA.16816.F32 R92, R12, R112, R92 ;  /* 0x000000700c5c723c */ /* 0x000ff0000000185c */
[----:B------:R-:W-:Y:S08]  /*29c0*/  HMMA.16816.F32 R36, R52, R40, R36 ;  /* 0x000000283424723c */ /* 0x000ff00000001824 */
[----:B------:R-:W-:Y:S01]  /*29d0*/  HMMA.16816.F32 R80, R12, R114, R20 ;  /* 0x000000720c50723c */ /* 0x000fe20000001814 */
[----:B------:R-:W2:Y:S01]  /*29e0*/  LDSM.16.M88.4 R20, [R219+0x1800] ;  /* 0x00180000db14783b */ /* 0x000ea20000000200 */
[----:B------:R-:W-:-:S06]  /*29f0*/  DEPBAR.LE SB0, 0x0 ;  /* 0x000080000000791a */ /* 0x000fcc0000000000 */
[----:B-1----:R-:W-:Y:S01]  /*2a00*/  HMMA.16816.F32 R28, R16, R24, R28 ;  /* 0x00000018101c723c */ /* 0x002fe2000000181c */
[----:B------:R-:W-:-:S04]  /*2a10*/  FMUL.FTZ R2, R92, c[0x0][0x2ec] ;  /* 0x0000bb005c027a20 */ /* 0x000fc80000410000 */
[----:B------:R1:W-:Y:S03]  /*2a20*/  MUFU.TANH R92, R2 ;  /* 0x00000002005c7308 */ /* 0x0003e60000002400 */
[----:B------:R-:W-:Y:S08]  /*2a30*/  HMMA.16816.F32 R52, R52, R42, R76 ;  /* 0x0000002a3434723c */ /* 0x000ff0000000184c */
[----:B------:R-:W-:Y:S01]  /*2a40*/  HMMA.16816.F32 R56, R56, R66, R100 ;  /* 0x000000423838723c */ /* 0x000fe20000001864 */
[----:B------:R-:W-:-:S02]  /*2a50*/  FMUL.FTZ R81, R81, c[0x0][0x2ec] ;  /* 0x0000bb0051517a20 */ /* 0x000fc40000410000 */
[----:B------:R-:W-:Y:S02]  /*2a60*/  FMUL.FTZ R82, R82, c[0x0][0x2ec] ;  /* 0x0000bb0052527a20 */ /* 0x000fe40000410000 */
[----:B-1----:R-:W-:Y:S02]  /*2a70*/  FMUL.FTZ R2, R93, c[0x0][0x2ec] ;  /* 0x0000bb005d027a20 */ /* 0x002fe40000410000 */
[----:B------:R-:W-:Y:S01]  /*2a80*/  FMUL.FTZ R83, R83, c[0x0][0x2ec] ;  /* 0x0000bb0053537a20 */ /* 0x000fe20000410000 */
[----:B------:R-:W-:Y:S01]  /*2a90*/  HMMA.16816.F32 R32, R44, R24, R36 ;  /* 0x000000182c20723c */ /* 0x000fe20000001824 */
[----:B------:R-:W-:Y:S07]  /*2aa0*/  MUFU.TANH R81, R81 ;  /* 0x0000005100517308 */ /* 0x000fee0000002400 */
[----:B------:R-:W-:Y:S01]  /*2ab0*/  HMMA.16816.F32 R72, R16, R130, R84 ;  /* 0x000000821048723c */ /* 0x000fe20000001854 */
[----:B------:R1:W-:Y:S07]  /*2ac0*/  MUFU.TANH R86, R2 ;  /* 0x0000000200567308 */ /* 0x0003ee0000002400 */
[----:B--2---:R-:W-:Y:S08]  /*2ad0*/  HMMA.16816.F32 R28, R8, R20, R28 ;  /* 0x00000014081c723c */ /* 0x004ff0000000181c */
[----:B------:R-:W-:Y:S01]  /*2ae0*/  HMMA.16816.F32 R44, R44, R26, R52 ;  /* 0x0000001a2c2c723c */ /* 0x000fe20000001834 */
[----:B-1----:R-:W-:-:S04]  /*2af0*/  FMUL.FTZ R2, R94, c[0x0][0x2ec] ;  /* 0x0000bb005e027a20 */ /* 0x002fc80000410000 */
[----:B------:R1:W-:Y:S03]  /*2b00*/  MUFU.TANH R85, R2 ;  /* 0x0000000200557308 */ /* 0x0003e60000002400 */
[----:B------:R-:W-:Y:S08]  /*2b10*/  HMMA.16816.F32 R48, R48, R42, R56 ;  /* 0x0000002a3030723c */ /* 0x000ff00000001838 */
[----:B------:R-:W-:Y:S01]  /*2b20*/  HMMA.16816.F32 R32, R12, R20, R32 ;  /* 0x000000140c20723c */ /* 0x000fe20000001820 */
[----:B------:R-:W-:-:S02]  /*2b30*/  FMUL.FTZ R28, R28, c[0x0][0x2ec] ;  /* 0x0000bb001c1c7a20 */ /* 0x000fc40000410000 */
[----:B-1----:R-:W-:-:S04]  /*2b40*/  FMUL.FTZ R2, R95, c[0x0][0x2ec] ;  /* 0x0000bb005f027a20 */ /* 0x002fc80000410000 */
[----:B------:R-:W-:Y:S01]  /*2b50*/  MUFU.TANH R28, R28 ;  /* 0x0000001c001c7308 */ /* 0x000fe20000002400 */
[----:B------:R-:W-:Y:S07]  /*2b60*/  HMMA.16816.F32 R44, R12, R22, R44 ;  /* 0x000000160c2c723c */ /* 0x000fee000000182c */
[----:B------:R1:W-:Y:S01]  /*2b70*/  MUFU.TANH R84, R2 ;  /* 0x0000000200547308 */ /* 0x0003e20000002400 */
[----:B------:R-:W-:Y:S08]  /*2b80*/  HMMA.16816.F32 R16, R16, R26, R48 ;  /* 0x0000001a1010723c */ /* 0x000ff00000001830 */
[----:B------:R-:W-:Y:S01]  /*2b90*/  HMMA.16816.F32 R72, R8, R114, R72 ;  /* 0x000000720848723c */ /* 0x000fe20000001848 */
[----:B------:R-:W-:-:S02]  /*2ba0*/  FMUL.FTZ R32, R32, c[0x0][0x2ec] ;  /* 0x0000bb0020207a20 */ /* 0x000fc40000410000 */
[----:B------:R-:W-:Y:S02]  /*2bb0*/  FMUL.FTZ R34, R34, c[0x0][0x2ec] ;  /* 0x0000bb0022227a20 */ /* 0x000fe40000410000 */
[----:B-1----:R-:W-:Y:S02]  /*2bc0*/  FMUL.FTZ R2, R60, c[0x0][0x2ec] ;  /* 0x0000bb003c027a20 */ /* 0x002fe40000410000 */
[----:B------:R-:W-:Y:S01]  /*2bd0*/  MUFU.TANH R32, R32 ;  /* 0x0000002000207308 */ /* 0x000fe20000002400 */
[----:B------:R-:W-:-:S07]  /*2be0*/  FMUL.FTZ R3, R46, c[0x0][0x2ec] ;  /* 0x0000bb002e037a20 */ /* 0x000fce0000410000 */
[----:B------:R1:W-:Y:S01]  /*2bf0*/  MUFU.TANH R65, R2 ;  /* 0x0000000200417308 */ /* 0x0003e20000002400 */
[----:B------:R-:W-:Y:S07]  /*2c00*/  HMMA.16816.F32 R8, R8, R22, R16 ;  /* 0x000000160808723c */ /* 0x000fee0000001810 */
[----:B------:R-:W-:Y:S01]  /*2c10*/  MUFU.TANH R7, R3 ;  /* 0x0000000300077308 */ /* 0x000fe20000002400 */
[----:B------:R-:W-:Y:S02]  /*2c20*/  FMUL.FTZ R72, R72, c[0x0][0x2ec] ;  /* 0x0000bb0048487a20 */ /* 0x000fe40000410000 */
[----:B------:R-:W-:-:S02]  /*2c30*/  FMUL.FTZ R73, R73, c[0x0][0x2ec] ;  /* 0x0000bb0049497a20 */ /* 0x000fc40000410000 */
[----:B------:R-:W-:Y:S02]  /*2c40*/  FMUL.FTZ R74, R74, c[0x0][0x2ec] ;  /* 0x0000bb004a4a7a20 */ /* 0x000fe40000410000 */
[----:B------:R-:W-:Y:S01]  /*2c50*/  FMUL.FTZ R75, R75, c[0x0][0x2ec] ;  /* 0x0000bb004b4b7a20 */ /* 0x000fe20000410000 */
[----:B------:R-:W-:Y:S01]  /*2c60*/  MUFU.TANH R60, R82 ;  /* 0x00000052003c7308 */ /* 0x000fe20000002400 */
[----:B-1----:R-:W-:-:S07]  /*2c70*/  FMUL.FTZ R2, R61, c[0x0][0x2ec] ;  /* 0x0000bb003d027a20 */ /* 0x002fce0000410000 */
[----:B------:R1:W-:Y:S01]  /*2c80*/  MUFU.TANH R64, R2 ;  /* 0x0000000200407308 */ /* 0x0003e20000002400 */
[----:B------:R-:W-:Y:S02]  /*2c90*/  FMUL.FTZ R8, R8, c[0x0][0x2ec] ;  /* 0x0000bb0008087a20 */ /* 0x000fe40000410000 */
[----:B------:R-:W-:Y:S02]  /*2ca0*/  FMUL.FTZ R10, R10, c[0x0][0x2ec] ;  /* 0x0000bb000a0a7a20 */ /* 0x000fe40000410000 */
[----:B------:R-:W-:-:S03]  /*2cb0*/  FMUL.FTZ R9, R9, c[0x0][0x2ec] ;  /* 0x0000bb0009097a20 */ /* 0x000fc60000410000 */
[----:B------:R-:W-:Y:S01]  /*2cc0*/  MUFU.TANH R61, R83 ;  /* 0x00000053003d7308 */ /* 0x000fe20000002400 */
[----:B-1----:R-:W-:-:S07]  /*2cd0*/  FMUL.FTZ R2, R62, c[0x0][0x2ec] ;  /* 0x0000bb003e027a20 */ /* 0x002fce0000410000 */
[----:B------:R-:W-:Y:S08]  /*2ce0*/  MUFU.TANH R72, R72 ;  /* 0x0000004800487308 */ /* 0x000ff00000002400 */
[----:B------:R1:W-:Y:S08]  /*2cf0*/  MUFU.TANH R41, R2 ;  /* 0x0000000200297308 */ /* 0x0003f00000002400 */
[----:B------:R-:W-:Y:S01]  /*2d00*/  MUFU.TANH R73, R73 ;  /* 0x0000004900497308 */ /* 0x000fe20000002400 */
[----:B-1----:R-:W-:-:S07]  /*2d10*/  FMUL.FTZ R2, R63, c[0x0][0x2ec] ;  /* 0x0000bb003f027a20 */ /* 0x002fce0000410000 */
[----:B------:R-:W-:Y:S08]  /*2d20*/  MUFU.TANH R74, R74 ;  /* 0x0000004a004a7308 */ /* 0x000ff00000002400 */
[----:B------:R1:W2:Y:S08]  /*2d30*/  MUFU.TANH R40, R2 ;  /* 0x0000000200287308 */ /* 0x0002b00000002400 */
        /* <DEDUP_REMOVED lines=12> */
[----:B------:R1:W3:Y:S02]  /*2e00*/  MUFU.TANH R24, R2 ;  /* 0x0000000200187308 */ /* 0x0002e40000002400 */
[----:B-1----:R-:W-:-:S06]  /*2e10*/  FMUL.FTZ R2, R29, c[0x0][0x2ec] ;  /* 0x0000bb001d027a20 */ /* 0x002fcc0000410000 */
[----:B------:R1:W-:Y:S02]  /*2e20*/  MUFU.TANH R13, R2 ;  /* 0x00000002000d7308 */ /* 0x0003e40000002400 */
[----:B-1----:R-:W-:-:S06]  /*2e30*/  FMUL.FTZ R2, R31, c[0x0][0x2ec] ;  /* 0x0000bb001f027a20 */ /* 0x002fcc0000410000 */
[----:B------:R1:W4:Y:S02]  /*2e40*/  MUFU.TANH R27, R2 ;  /* 0x00000002001b7308 */ /* 0x0003240000002400 */
[----:B-1----:R-:W-:-:S06]  /*2e50*/  FMUL.FTZ R2, R44, c[0x0][0x2ec] ;  /* 0x0000bb002c027a20 */ /* 0x002fcc0000410000 */
[----:B------:R1:W5:Y:S02]  /*2e60*/  MUFU.TANH R12, R2 ;  /* 0x00000002000c7308 */ /* 0x0003640000002400 */
[----:B-1----:R-:W-:-:S04]  /*2e70*/  SHF.R.S32.HI R2, RZ, 0x1f, R70 ;  /* 0x0000001fff027819 */ /* 0x002fc80000011446 */
[----:B------:R-:W-:-:S04]  /*2e80*/  LEA.HI R2, R2, R70, RZ, 0x2 ;  /* 0x0000004602027211 */ /* 0x000fc800078f10ff */
[----:B------:R-:W-:Y:S01]  /*2e90*/  LOP3.LUT R3, R2, 0xfffffffc, RZ, 0xc0, !PT ;  /* 0xfffffffc02037812 */ /* 0x000fe200078ec0ff */
[----:B------:R-:W-:-:S04]  /*2ea0*/  IMAD R2, R68, 0x20, R5 ;  /* 0x0000002044027824 */ /* 0x000fc800078e0205 */
[----:B------:R-:W-:Y:S01]  /*2eb0*/  IMAD.IADD R3, R70, 0x1, -R3 ;  /* 0x0000000146037824 */ /* 0x000fe200078e0a03 */
[C---:B------:R-:W-:Y:S02]  /*2ec0*/  IADD3 R5, R2.reuse, 0x8, RZ ;  /* 0x0000000802057810 */ /* 0x040fe40007ffe0ff */
[----:B------:R-:W-:Y:S02]  /*2ed0*/  IADD3 R6, R2, 0x1, RZ ;  /* 0x0000000102067810 */ /* 0x000fe40007ffe0ff */
[----:B------:R1:W-:Y:S04]  /*2ee0*/  STL [R1+0x3c], R3 ;  /* 0x00003c0301007387 */ /* 0x0003e80000100800 */
[----:B------:R-:W-:Y:S01]  /*2ef0*/  BAR.SYNC.DEFER_BLOCKING 0x0 ;  /* 0x0000000000007b1d */ /* 0x000fe20000010000 */
[----:B------:R-:W-:-:S02]  /*2f00*/  ISETP.GE.AND P6, PT, R5, R69, PT ;  /* 0x000000450500720c */ /* 0x000fc40003fc6270 */
[----:B------:R-:W-:Y:S02]  /*2f10*/  IADD3 R5, R2, 0x11, RZ ;  /* 0x0000001102057810 */ /* 0x000fe40007ffe0ff */
[-C--:B------:R-:W-:Y:S02]  /*2f20*/  ISETP.GE.AND P0, PT, R6, R69.reuse, PT ;  /* 0x000000450600720c */ /* 0x080fe40003f06270 */
[----:B------:R-:W-:Y:S02]  /*2f30*/  IADD3 R6, R2, 0x10, RZ ;  /* 0x0000001002067810 */ /* 0x000fe40007ffe0ff */
[-C--:B------:R-:W-:Y:S01]  /*2f40*/  ISETP.GE.AND P2, PT, R5, R69.reuse, PT ;  /* 0x000000450500720c */ /* 0x080fe20003f46270 */
[----:B------:R-:W-:Y:S01]  /*2f50*/  FMUL.FTZ R5, R45, c[0x0][0x2ec] ;  /* 0x0000bb002d057a20 */ /* 0x000fe20000410000 */
[-C--:B------:R-:W-:Y:S02]  /*2f60*/  ISETP.GE.AND P4, PT, R6, R69.reuse, PT ;  /* 0x000000450600720c */ /* 0x080fe40003f86270 */
[----:B------:R-:W-:Y:S01]  /*2f70*/  ISETP.GE.AND P3, PT, R2, R69, PT ;  /* 0x000000450200720c */ /* 0x000fe20003f66270 */
[----:B------:R-:W-:Y:S01]  /*2f80*/  MUFU.TANH R6, R5 ;  /* 0x0000000500067308 */ /* 0x000fe20000002400 */
[----:B--2---:R-:W-:-:S02]  /*2f90*/  FSEL R21, R40, -INF , !P0 ;  /* 0xff80000028157808 */ /* 0x004fc40004000000 */
[----:B------:R-:W-:Y:S02]  /*2fa0*/  FSEL R20, R41, -INF , !P3 ;  /* 0xff80000029147808 */ /* 0x000fe40005800000 */
[----:B------:R-:W-:Y:S02]  /*2fb0*/  FSEL R16, R65, -INF , !P3 ;  /* 0xff80000041107808 */ /* 0x000fe40005800000 */
[C---:B-1----:R-:W-:Y:S02]  /*2fc0*/  IADD3 R3, R2.reuse, 0x9, RZ ;  /* 0x0000000902037810 */ /* 0x042fe40007ffe0ff */
[----:B------:R-:W-:Y:S02]  /*2fd0*/  FSEL R46, R85, -INF , !P3 ;  /* 0xff800000552e7808 */ /* 0x000fe40005800000 */
[----:B------:R-:W-:Y:S02]  /*2fe0*/  ISETP.GE.AND P5, PT, R3, R69, PT ;  /* 0x000000450300720c */ /* 0x000fe40003fa6270 */
[----:B------:R-:W-:-:S02]  /*2ff0*/  IADD3 R3, R2, 0x18, RZ ;  /* 0x0000001802037810 */ /* 0x000fc40007ffe0ff */
[----:B------:R-:W-:Y:S02]  /*3000*/  FSEL R30, R92, -INF , !P3 ;  /* 0xff8000005c1e7808 */ /* 0x000fe40005800000 */
[----:B------:R-:W-:Y:S01]  /*3010*/  ISETP.GE.AND P1, PT, R3, R69, PT ;  /* 0x000000450300720c */ /* 0x000fe20003f26270 */
[----:B------:R-:W-:Y:S01]  /*3020*/  FMUL.FTZ R3, R47, c[0x0][0x2ec] ;  /* 0x0000bb002f037a20 */ /* 0x000fe20000410000 */
[----:B------:R-:W-:Y:S02]  /*3030*/  ISETP.GE.AND P3, PT, R69, 0x21, PT ;  /* 0x000000214500780c */ /* 0x000fe40003f66270 */
[----:B------:R-:W-:Y:S01]  /*3040*/  IADD3 R2, R2, 0x19, RZ ;  /* 0x0000001902027810 */ /* 0x000fe20007ffe0ff */
[----:B------:R1:W-:Y:S01]  /*3050*/  MUFU.TANH R5, R3 ;  /* 0x0000000300057308 */ /* 0x0003e20000002400 */
[----:B------:R-:W-:Y:S02]  /*3060*/  FSEL R15, R64, -INF , !P0 ;  /* 0xff800000400f7808 */ /* 0x000fe40004000000 */
[----:B------:R-:W-:-:S02]  /*3070*/  FSEL R47, R84, -INF , !P0 ;  /* 0xff800000542f7808 */ /* 0x000fc40004000000 */
[----:B------:R-:W-:Y:S02]  /*3080*/  FSEL R31, R86, -INF , !P0 ;  /* 0xff800000561f7808 */ /* 0x000fe40004000000 */
[----:B------:R-:W-:Y:S02]  /*3090*/  ISETP.GE.AND P0, PT, R2, R69, PT ;  /* 0x000000450200720c */ /* 0x000fe40003f06270 */
[----:B------:R-:W-:Y:S02]  /*30a0*/  LOP3.LUT R2, R71, R132, RZ, 0xfc, !PT ;  /* 0x0000008447027212 */ /* 0x000fe400078efcff */
[----:B------:R-:W-:Y:S02]  /*30b0*/  FSEL R22, R28, -INF , !P4 ;  /* 0xff8000001c167808 */ /* 0x000fe40006000000 */
[----:B---3--:R-:W-:Y:S02]  /*30c0*/  FSEL R133, R24, -INF , !P2 ;  /* 0xff80000018857808 */ /* 0x008fe40005000000 */
[----:B------:R-:W-:Y:S01]  /*30d0*/  FSEL R131, R25, -INF , !P2 ;  /* 0xff80000019837808 */ /* 0x000fe20005000000 */
[----:B-1----:R-:W-:Y:S01]  /*30e0*/  FMUL.FTZ R3, R11, c[0x0][0x2ec] ;  /* 0x0000bb000b037a20 */ /* 0x002fe20000410000 */
[----:B------:R-:W-:-:S02]  /*30f0*/  FSEL R18, R74, -INF , !P6 ;  /* 0xff8000004a127808 */ /* 0x000fc40007000000 */
[----:B------:R-:W-:Y:S02]  /*3100*/  FSEL R14, R72, -INF , !P6 ;  /* 0xff800000480e7808 */ /* 0x000fe40007000000 */
[----:B------:R-:W-:Y:S01]  /*3110*/  FSEL R60, R60, -INF , !P6 ;  /* 0xff8000003c3c7808 */ /* 0x000fe20007000000 */
[----:B------:R-:W1:Y:S01]  /*3120*/  MUFU.TANH R3, R3 ;  /* 0x0000000300037308 */ /* 0x000e620000002400 */
        /* <DEDUP_REMOVED lines=8> */
[----:B----4-:R-:W-:Y:S02]  /*31b0*/  FSEL R27, R27, -INF , !P2 ;  /* 0xff8000001b1b7808 */ /* 0x010fe40005000000 */
[----:B------:R-:W-:-:S02]  /*31c0*/  FSEL R23, R13, -INF , !P2 ;  /* 0xff8000000d177808 */ /* 0x000fc40005000000 */
[----:B------:R-:W-:Y:S02]  /*31d0*/  FSEL R29, R10, -INF , !P1 ;  /* 0xff8000000a1d7808 */ /* 0x000fe40004800000 */
[----:B------:R-:W-:Y:S02]  /*31e0*/  FSEL R24, R8, -INF , !P1 ;  /* 0xff80000008187808 */ /* 0x000fe40004800000 */
[----:B------:R-:W-:Y:S02]  /*31f0*/  FSEL R137, R7, -INF , !P1 ;  /* 0xff80000007897808 */ /* 0x000fe40004800000 */
[----:B-----5:R-:W-:Y:S02]  /*3200*/  FSEL R128, R12, -INF , !P1 ;  /* 0xff8000000c807808 */ /* 0x020fe40004800000 */
[----:B-1----:R-:W-:Y:S02]  /*3210*/  FSEL R28, R3, -INF , !P0 ;  /* 0xff800000031c7808 */ /* 0x002fe40004000000 */
[----:B------:R-:W-:-:S02]  /*3220*/  FSEL R25, R9, -INF , !P0 ;  /* 0xff80000009197808 */ /* 0x000fc40004000000 */
[----:B------:R-:W-:Y:S02]  /*3230*/  FSEL R138, R5, -INF , !P0 ;  /* 0xff800000058a7808 */ /* 0x000fe40004000000 */
        /* <DEDUP_REMOVED lines=42> */
.L_x_1661:
[----:B------:R-:W-:Y:S05]  /*34e0*/  BSYNC B0 ;  /* 0x0000000000007941 */ /* 0x000fea0003800000 */
.L_x_1660:
[----:B------:R-:W0:Y:S02]  /*34f0*/  LDGDEPBAR ;  /* 0x00000000000079af */ /* 0x000e240000000000 */
.L_x_1659:
        /* <DEDUP_REMOVED lines=52> */
[----:B------:R-:W-:Y:S02]  /*3840*/  FFMA.FTZ R5, R14, c[0x0][0x23c], -R8 ;  /* 0x00008f000e057a23 */ /* 0x000fe40000010808 */
[----:B------:R-:W2:Y:S01]  /*3850*/  LDSM.16.MT88.4 R12, [R218+0xa000] ;  /* 0x00a00000da0c783b */ /* 0x000ea20000004200 */
        /* <DEDUP_REMOVED lines=8> */
[--C-:B---3--:R-:W-:Y:S01]  /*38e0*/  FFMA.FTZ R5, R17, c[0x0][0x23c], -R8.reuse ;  /* 0x00008f0011057a23 */ /* 0x108fe20000010808 */
[----:B------:R-:W-:Y:S01]  /*38f0*/  LDSM.16.MT88.4 R20, [R218+0xa800] ;  /* 0x00a80000da14783b */ /* 0x000fe20000004200 */
[----:B------:R-:W-:-:S03]  /*3900*/  FFMA.FTZ R8, R25, c[0x0][0x23c], -R8 ;  /* 0x00008f0019087a23 */ /* 0x000fc60000010808 */
[----:B------:R-:W-:Y:S01]  /*3910*/  MUFU.EX2 R207, R10 ;  /* 0x0000000a00cf7308 */ /* 0x000fe20000000800 */
[----:B-1----:R-:W-:-:S07]  /*3920*/  FFMA.FTZ R0, R18, c[0x0][0x23c], -R2 ;  /* 0x00008f0012007a23 */ /* 0x002fce0000010802 */
        /* <DEDUP_REMOVED lines=45> */
[----:B------:R-:W-:Y:S01]  /*3c00*/  MUFU.EX2 R209, R9 ;  /* 0x0000000900d17308 */ /* 0x000fe20000000800 */
[----:B-1----:R-:W-:Y:S02]  /*3c10*/  FMNMX.FTZ R0, R10, R0, !PT ;  /* 0x000000000a007209 */ /* 0x002fe40007810000 */
[C---:B------:R-:W-:Y:S01]  /*3c20*/  HMMA.16816.F32 R168, R4.reuse, R34, RZ ;  /* 0x0000002204a8723c */ /* 0x040fe200000018ff */
[----:B----4-:R-:W-:Y:S02]  /*3c30*/  FMNMX.FTZ R136, R8, R11, !PT ;  /* 0x0000000b08887209 */ /* 0x010fe40007810000 */
[----:B------:R-:W1:Y:S02]  /*3c40*/  SHFL.BFLY PT, R8, R0, 0x1, 0x1f ;  /* 0x0c201f0000087f89 */ /* 0x000e6400000e0000 */
[----:B------:R2:W3:Y:S01]  /*3c50*/  MUFU.EX2 R246, R2 ;  /* 0x0000000200f67308 */ /* 0x0004e20000000800 */
[C---:B------:R-:W-:Y:S02]  /*3c60*/  FSETP.NEU.FTZ.AND P0, PT, R136.reuse, -INF , PT ;  /* 0xff8000008800780b */ /* 0x040fe40003f1d000 */
[C---:B------:R-:W-:Y:S08]  /*3c70*/  HMMA.16816.F32 R84, R4.reuse, R14, RZ ;  /* 0x0000000e0454723c */ /* 0x040ff000000018ff */
[----:B------:R-:W-:Y:S01]  /*3c80*/  HMMA.16816.F32 R76, R4, R50, RZ ;  /* 0x00000032044c723c */ /* 0x000fe200000018ff */
[----:B--2---:R-:W-:Y:S01]  /*3c90*/  FMUL.FTZ R2, R136, c[0x0][0x23c] ;  /* 0x00008f0088027a20 */ /* 0x004fe20000410000 */
[----:B---3--:R-:W-:-:S06]  /*3ca0*/  F2FP.PACK_AB R127, R246, R209 ;  /* 0x000000d1f67f723e */ /* 0x008fcc00000000ff */
[----:B------:R-:W-:Y:S01]  /*3cb0*/  HMMA.16816.F32 R92, R4, R54, RZ ;  /* 0x00000036045c723c */ /* 0x000fe200000018ff */
[----:B------:R-:W-:Y:S02]  /*3cc0*/  FSEL R2, R2, RZ, P0 ;  /* 0x000000ff02027208 */ /* 0x000fe40000000000 */
[----:B-1----:R-:W-:-:S03]  /*3cd0*/  FMNMX.FTZ R135, R0, R8, !PT ;  /* 0x0000000800877209 */ /* 0x002fc60007810000 */
[--C-:B------:R-:W-:Y:S02]  /*3ce0*/  FFMA.FTZ R0, R31, c[0x0][0x23c], -R2.reuse ;  /* 0x00008f001f007a23 */ /* 0x100fe40000010802 */
[C---:B------:R-:W-:Y:S01]  /*3cf0*/  HMMA.16816.F32 R108, R4.reuse, R18, RZ ;  /* 0x00000012046c723c */ /* 0x040fe200000018ff */
[C---:B------:R-:W-:Y:S01]  /*3d00*/  FSETP.NEU.FTZ.AND P0, PT, R135.reuse, -INF , PT ;  /* 0xff8000008700780b */ /* 0x040fe20003f1d000 */
[----:B------:R-:W-:Y:S01]  /*3d10*/  FFMA.FTZ R8, R130, c[0x0][0x23c], -R2 ;  /* 0x00008f0082087a23 */ /* 0x000fe20000010802 */
[----:B------:R1:W-:Y:S05]  /*3d20*/  MUFU.EX2 R203, R0 ;  /* 0x0000000000cb7308 */ /* 0x0003ea0000000800 */
[C---:B------:R-:W-:Y:S03]  /*3d30*/  HMMA.16816.F32 R116, R4.reuse, R66, RZ ;  /* 0x000000420474723c */ /* 0x040fe600000018ff */
[----:B------:R2:W-:Y:S05]  /*3d40*/  MUFU.EX2 R198, R8 ;  /* 0x0000000800c67308 */ /* 0x0005ea0000000800 */
[----:B------:R-:W-:Y:S01]  /*3d50*/  HMMA.16816.F32 R100, R4, R70, RZ ;  /* 0x000000460464723c */ /* 0x000fe200000018ff */
[----:B-1----:R-:W-:-:S06]  /*3d60*/  FMUL.FTZ R0, R135, c[0x0][0x23c] ;  /* 0x00008f0087007a20 */ /* 0x002fcc0000410000 */
[--C-:B------:R-:W-:Y:S01]  /*3d70*/  FFMA.FTZ R4, R30, c[0x0][0x23c], -R2.reuse ;  /* 0x00008f001e047a23 */ /* 0x100fe20000010802 */
[----:B------:R-:W-:Y:S01]  /*3d80*/  FSEL R0, R0, RZ, P0 ;  /* 0x000000ff00007208 */ /* 0x000fe20000000000 */
[----:B------:R-:W-:Y:S02]  /*3d90*/  HMMA.16816.F32 R144, R124, R156, R144 ;  /* 0x0000009c7c90723c */ /* 0x000fe40000001890 */
[----:B------:R1:W-:Y:S01]  /*3da0*/  MUFU.EX2 R206, R4 ;  /* 0x0000000400ce7308 */ /* 0x0003e20000000800 */
[----:B--2---:R-:W-:-:S05]  /*3db0*/  FFMA.FTZ R8, R131, c[0x0][0x23c], -R2 ;  /* 0x00008f0083087a23 */ /* 0x004fca0000010802 */
[C---:B------:R-:W-:Y:S02]  /*3dc0*/  HMMA.16816.F32 R164, R124.reuse, R172, R164 ;  /* 0x000000ac7ca4723c */ /* 0x040fe400000018a4 */
[----:B------:R2:W3:Y:S06]  /*3dd0*/  MUFU.EX2 R197, R8 ;  /* 0x0000000800c57308 */ /* 0x0004ec0000000800 */
        /* <DEDUP_REMOVED lines=8> */
[--C-:B-1----:R-:W-:Y:S02]  /*3e60*/  FFMA.FTZ R4, R45, c[0x0][0x23c], -R2.reuse ;  /* 0x00008f002d047a23 */ /* 0x102fe40000010802 */
[----:B------:R-:W-:-:S05]  /*3e70*/  FFMA.FTZ R2, R129, c[0x0][0x23c], -R2 ;  /* 0x00008f0081027a23 */ /* 0x000fca0000010802 */
[C---:B------:R-:W-:Y:S01]  /*3e80*/  HMMA.16816.F32 R88, R124.reuse, R96, R88 ;  /* 0x000000607c58723c */ /* 0x040fe20000001858 */
[----:B------:R1:W2:Y:S07]  /*3e90*/  MUFU.EX2 R205, R4 ;  /* 0x0000000400cd7308 */ /* 0x0002ae0000000800 */
[C---:B------:R-:W-:Y:S01]  /*3ea0*/  HMMA.16816.F32 R104, R124.reuse, R112, R104 ;  /* 0x000000707c68723c */ /* 0x040fe20000001868 */
[----:B------:R3:W4:Y:S07]  /*3eb0*/  MUFU.EX2 R249, R2 ;  /* 0x0000000200f97308 */ /* 0x00072e0000000800 */
        /* <DEDUP_REMOVED lines=18> */
[----:B----4-:R-:W-:-:S06]  /*3fe0*/  F2FP.PACK_AB R129, R133, R139 ;  /* 0x0000008b8581723e */ /* 0x010fcc00000000ff */
[----:B------:R2:W-:Y:S01]  /*3ff0*/  MUFU.EX2 R132, R2 ;  /* 0x0000000200847308 */ /* 0x0005e20000000800 */
[--C-:B-1----:R-:W-:Y:S02]  /*4000*/  FFMA.FTZ R4, R61, c[0x0][0x23c], -R0.reuse ;  /* 0x00008f003d047a23 */ /* 0x102fe40000010800 */
[----:B------:R-:W-:Y:S01]  /*4010*/  HMMA.16816.F32 R60, R124, R26, R76 ;  /* 0x0000001a7c3c723c */ /* 0x000fe2000000184c */
[----:B------:R-:W-:-:S04]  /*4020*/  FFMA.FTZ R0, R138, c[0x0][0x23c], -R0 ;  /* 0x00008f008a007a23 */ /* 0x000fc80000010800 */
[----:B------:R1:W4:Y:S01]  /*4030*/  MUFU.EX2 R200, R4 ;  /* 0x0000000400c87308 */ /* 0x0003220000000800 */
[----:B--2---:R-:W-:Y:S02]  /*4040*/  FADD.FTZ R2, R202, R201 ;  /* 0x000000c9ca027221 */ /* 0x004fe40000010000 */
[C---:B------:R-:W-:Y:S05]  /*4050*/  HMMA.16816.F32 R76, R124.reuse, R82, R92 ;  /* 0x000000527c4c723c */ /* 0x040fea000000185c */
[----:B------:R2:W5:Y:S01]  /*4060*/  MUFU.EX2 R248, R0 ;  /* 0x0000000000f87308 */ /* 0x0005620000000800 */
[----:B---3--:R-:W-:Y:S02]  /*4070*/  FADD.FTZ R2, R199, R2 ;  /* 0x00000002c7027221 */ /* 0x008fe40000010000 */
[----:B------:R-:W-:Y:S01]  /*4080*/  HMMA.16816.F32 R92, R124, R98, R108 ;  /* 0x000000627c5c723c */ /* 0x000fe2000000186c */
[----:B-1----:R-:W-:-:S02]  /*4090*/  F2FP.PACK_AB R4, R203, R206 ;  /* 0x000000cecb04723e */ /* 0x002fc400000000ff */
[----:B----4-:R-:W-:-:S05]  /*40a0*/  F2FP.PACK_AB R7, R200, R199 ;  /* 0x000000c7c807723e */ /* 0x010fca00000000ff */
[----:B------:R-:W-:Y:S01]  /*40b0*/  HMMA.16816.F32 R108, R124, R114, R116 ;  /* 0x000000727c6c723c */ /* 0x000fe20000001874 */
[----:B--2---:R-:W-:Y:S01]  /*40c0*/  FADD.FTZ R0, R206, R203 ;  /* 0x000000cbce007221 */ /* 0x004fe20000010000 */
[----:B-----5:R-:W-:-:S03]  /*40d0*/  F2FP.PACK_AB R131, R248, R132 ;  /* 0x00000084f883723e */ /* 0x020fc600000000ff */
[----:B------:R-:W-:-:S03]  /*40e0*/  FADD.FTZ R0, R204, R0 ;  /* 0x00000000cc007221 */ /* 0x000fc60000010000 */
[C---:B------:R-:W-:Y:S08]  /*40f0*/  HMMA.16816.F32 R148, R4.reuse, R36, RZ ;  /* 0x000000240494723c */ /* 0x040ff000000018ff */
[----:B------:R-:W-:Y:S08]  /*4100*/  HMMA.16816.F32 R192, R4, R38, RZ ;  /* 0x0000002604c0723c */ /* 0x000ff000000018ff */
        /* <DEDUP_REMOVED lines=62> */
[----:B------:R-:W-:Y:S01]  /*44f0*/  ISETP.GE.AND P2, PT, R252, c[0x0][0x220], PT ;  /* 0x00008800fc007a0c */ /* 0x000fe20003f46270 */
[----:B------:R-:W-:Y:S09]  /*4500*/  BRA `(.L_x_1663) ;  /* 0x000002f000007947 */ /* 0x000ff20003800000 */
.L_x_1665:
[----:B------:R-:W2:Y:S01]  /*4510*/  LDL.64 R230, [R1+0x18] ;  /* 0x0000180001e67983 */ /* 0x000ea20000100a00 */
[----:B------:R-:W-:Y:S01]  /*4520*/  IADD3 R0, R228, -0x1, RZ ;  /* 0xffffffffe4007810 */ /* 0x000fe20007ffe0ff */
[----:B------:R-:W-:Y:S02]  /*4530*/  IMAD.MOV.U32 R133, RZ, RZ, c[0x0][0x198] ;  /* 0x00006600ff857624 */ /* 0x000fe400078e00ff */
[----:B------:R-:W3:Y:S01]  /*4540*/  LDL.64 R134, [R1+0x8] ;  /* 0x0000080001867983 */ /* 0x000ee20000100a00 */
[----:B------:R-:W-:Y:S01]  /*4550*/  SHF.R.S32.HI R2, RZ, 0x1f, R0 ;  /* 0x0000001fff027819 */ /* 0x000fe20000011400 */
[----:B------:R-:W-:Y:S02]  /*4560*/  IMAD.WIDE.U32 R4, R0, c[0x0][0x198], RZ ;  /* 0x0000660000047a25 */ /* 0x000fe400078e00ff */
[----:B------:R1:W-:Y:S02]  /*4570*/  @P3 STS.128 [R227+0x8000], RZ ;  /* 0x008000ffe3003388 */ /* 0x0003e40000000c00 */
[----:B------:R-:W-:Y:S02]  /*4580*/  IMAD R2, R2, c[0x0][0x198], RZ ;  /* 0x0000660002027a24 */ /* 0x000fe400078e02ff */
[----:B------:R-:W-:Y:S02]  /*4590*/  IMAD.SHL.U32 R133, R133, 0x10, RZ ;  /* 0x0000001085857824 */ /* 0x000fe400078e00ff */
[----:B------:R-:W-:Y:S04]  /*45a0*/  IMAD R2, R0, c[0x0][0x19c], R2 ;  /* 0x0000670000027a24 */ /* 0x000fe800078e0202 */
[----:B------:R-:W-:Y:S02]  /*45b0*/  IMAD.IADD R3, R5, 0x1, R2 ;  /* 0x0000000105037824 */ /* 0x000fe400078e0202 */
[----:B---3--:R-:W-:Y:S01]  /*45c0*/  IMAD.MOV.U32 R134, RZ, RZ, 0x4 ;  /* 0x00000004ff867424 */ /* 0x008fe200078e00ff */
[----:B--2---:R-:W-:Y:S04]  /*45d0*/  LEA R0, P1, R4, R230, 0x5 ;  /* 0x000000e604007211 */ /* 0x004fe800078228ff */
[----:B------:R-:W-:Y:S02]  /*45e0*/  @!P3 LEA R10, P6, R0, c[0x0][0x168], 0x1 ;  /* 0x00005a00000aba11 */ /* 0x000fe400078c08ff */
[----:B------:R-:W-:Y:S02]  /*45f0*/  LEA.HI.X R3, R4, R135, R3, 0x5, P1 ;  /* 0x0000008704037211 */ /* 0x000fe400008f2c03 */
[----:B------:R-:W-:Y:S01]  /*4600*/  IADD3 R2, P0, R133, R0, RZ ;  /* 0x0000000085027210 */ /* 0x000fe20007f1e0ff */
[----:B------:R-:W-:Y:S01]  /*4610*/  IMAD.MOV.U32 R133, RZ, RZ, c[0x0][0x198] ;  /* 0x00006600ff857624 */ /* 0x000fe200078e00ff */
[C-C-:B------:R-:W-:Y:S02]  /*4620*/  @!P3 LEA.HI.X R11, R0.reuse, c[0x0][0x16c], R3.reuse, 0x1, P6 ;  /* 0x00005b00000bba11 */ /* 0x140fe400030f0c03 */
[----:B------:R-:W-:Y:S02]  /*4630*/  @!P2 LEA R6, P1, R0, c[0x0][0x168], 0x1 ;  /* 0x00005a000006aa11 */ /* 0x000fe400078208ff */
[----:B------:R-:W-:Y:S01]  /*4640*/  @!P3 LEA R8, P5, R2, c[0x0][0x168], 0x1 ;  /* 0x00005a000208ba11 */ /* 0x000fe200078a08ff */
[----:B------:R-:W-:Y:S01]  /*4650*/  @!PT LDS RZ, [RZ] ;  /* 0x00000000fffff984 */ /* 0x000fe20000000800 */
[----:B------:R-:W-:Y:S01]  /*4660*/  @!PT LDS RZ, [RZ] ;  /* 0x00000000fffff984 */ /* 0x000fe20000000800 */
[----:B------:R-:W-:Y:S01]  /*4670*/  @!PT LDS RZ, [RZ] ;  /* 0x00000000fffff984 */ /* 0x000fe20000000800 */
[----:B------:R1:W-:Y:S01]  /*4680*/  @!P3 LDGSTS.E.BYPASS.LTC128B.128 [R227+0x8000], [R10.64] ;  /* 0x080000000ae3bfae */ /* 0x0003e2000b901d44 */
[----:B------:R-:W-:Y:S02]  /*4690*/  SHF.L.U64.HI R133, R133, R134, c[0x0][0x19c] ;  /* 0x0000670085857619 */ /* 0x000fe40000010286 */
[--C-:B------:R-:W-:Y:S01]  /*46a0*/  @!P2 LEA.HI.X R7, R0, c[0x0][0x16c], R3.reuse, 0x1, P1 ;  /* 0x00005b000007aa11 */ /* 0x100fe200008f0c03 */
        /* <DEDUP_REMOVED lines=21> */
.L_x_1663:
[----:B------:R-:W2:Y:S01]  /*4800*/  LDL.64 R8, [R1+0x10] ;  /* 0x0000100001087983 */ /* 0x000ea20000100a00 */
[----:B------:R-:W-:Y:S04]  /*4810*/  DEPBAR.LE SB0, 0x0 ;  /* 0x000080000000791a */ /* 0x000fe80000000000 */
[----:B------:R-:W-:Y:S01]  /*4820*/  SHF.R.S32.HI R0, RZ, 0x1f, R228 ;  /* 0x0000001fff007819 */ /* 0x000fe200000114e4 */
[----:B------:R-:W3:Y:S01]  /*4830*/  LDL R6, [R1+0x20] ;  /* 0x0000200001067983 */ /* 0x000ee20000100800 */
[----:B------:R-:W-:Y:S01]  /*4840*/  IMAD.WIDE.U32 R4, R228, c[0x0][0x1a0], RZ ;  /* 0x00006800e4047a25 */ /* 0x000fe200078e00ff */
[----:B------:R-:W-:Y:S02]  /*4850*/  MOV R12, c[0x0][0x1a0] ;  /* 0x00006800000c7a02 */ /* 0x000fe40000000f00 */
[----:B------:R-:W-:Y:S01]  /*4860*/  BAR.SYNC.DEFER_BLOCKING 0x0 ;  /* 0x0000000000007b1d */ /* 0x000fe20000010000 */
[----:B------:R-:W-:Y:S01]  /*4870*/  IMAD R0, R0, c[0x0][0x1a0], RZ ;  /* 0x0000680000007a24 */ /* 0x000fe200078e02ff */
[----:B------:R-:W-:Y:S03]  /*4880*/  MOV R13, c[0x0][0x1a4] ;  /* 0x00006900000d7a02 */ /* 0x000fe60000000f00 */
[----:B------:R-:W-:Y:S05]  /*4890*/  IMAD R2, R228, c[0x0][0x1a4], R0 ;  /* 0x00006900e4027a24 */ /* 0x000fea00078e0200 */
[----:B------:R-:W-:Y:S01]  /*48a0*/  IADD3 R3, R5, R2, RZ ;  /* 0x0000000205037210 */ /* 0x000fe20007ffe0ff */
[----:B------:R-:W-:Y:S01]  /*48b0*/  @P3 STS.128 [R227+0xa000], RZ ;  /* 0x00a000ffe3003388 */ /* 0x000fe20000000c00 */
[----:B--2---:R-:W-:Y:S04]  /*48c0*/  LEA R0, P1, R4, R8, 0x5 ;  /* 0x0000000804007211 */ /* 0x004fe800078228ff */
[----:B------:R-:W-:Y:S02]  /*48d0*/  @!P3 LEA R10, P5, R0, c[0x0][0x170], 0x1 ;  /* 0x00005c00000aba11 */ /* 0x000fe400078a08ff */
[----:B---3--:R-:W-:Y:S02]  /*48e0*/  LEA.HI.X R3, R4, R6, R3, 0x5, P1 ;  /* 0x0000000604037211 */ /* 0x008fe400008f2c03 */
[C---:B------:R-:W-:Y:S02]  /*48f0*/  @!P2 LEA R6, P1, R0.reuse, c[0x0][0x170], 0x1 ;  /* 0x00005c000006aa11 */ /* 0x040fe400078208ff */
[C-C-:B------:R-:W-:Y:S02]  /*4900*/  @!P3 LEA.HI.X R11, R0.reuse, c[0x0][0x174], R3.reuse, 0x1, P5 ;  /* 0x00005d00000bba11 */ /* 0x140fe400028f0c03 */
[----:B------:R-:W-:Y:S02]  /*4910*/  @!P2 LEA.HI.X R7, R0, c[0x0][0x174], R3, 0x1, P1 ;  /* 0x00005d000007aa11 */ /* 0x000fe400008f0c03 */
[----:B------:R-:W-:Y:S01]  /*4920*/  LEA R2, P0, R12, R0, 0x4 ;  /* 0x000000000c027211 */ /* 0x000fe200078020ff */
[----:B------:R-:W-:Y:S01]  /*4930*/  @!PT LDS RZ, [RZ] ;  /* 0x00000000fffff984 */ /* 0x000fe20000000800 */
[----:B------:R-:W-:Y:S01]  /*4940*/  @!PT LDS RZ, [RZ] ;  /* 0x00000000fffff984 */ /* 0x000fe20000000800 */
[----:B------:R-:W-:Y:S01]  /*4950*/  @!PT LDS RZ, [RZ] ;  /* 0x00000000fffff984 */ /* 0x000fe20000000800 */
[----:B------:R1:W-:Y:S03]  /*4960*/  @!P3 LDGSTS.E.BYPASS.LTC128B.128 [R227+0xa000], [R10.64] ;  /* 0x0a0000000ae3bfae */ /* 0x0003e6000b901d44 */
[----:B------:R-:W-:Y:S02]  /*4970*/  @!P3 LEA R8, P4, R2, c[0x0][0x170], 0x1 ;  /* 0x00005c000208ba11 */ /* 0x000fe400078808ff */
[----:B------:R-:W-:Y:S02]  /*4980*/  LEA.HI.X R5, R12, R3, R13, 0x4, P0 ;  /* 0x000000030c057211 */ /* 0x000fe400000f240d */
[C---:B------:R-:W-:Y:S01]  /*4990*/  @!P2 LEA R4, P0, R2.reuse, c[0x0][0x170], 0x1 ;  /* 0x00005c000204aa11 */ /* 0x040fe200078008ff */
[----:B------:R-:W-:Y:S01]  /*49a0*/  @P2 STS.128 [R227+0xb000], RZ ;  /* 0x00b000ffe3002388 */ /* 0x000fe20000000c00 */
[C-C-:B------:R-:W-:Y:S02]  /*49b0*/  @!P3 LEA.HI.X R9, R2.reuse, c[0x0][0x174], R5.reuse, 0x1, P4 ;  /* 0x00005d000209ba11 */ /* 0x140fe400020f0c05 */
[----:B------:R-:W-:Y:S02]  /*49c0*/  @!P2 LEA.HI.X R5, R2, c[0x0][0x174], R5, 0x1, P0 ;  /* 0x00005d000205aa11 */ /* 0x000fe400000f0c05 */
[----:B------:R-:W-:Y:S03]  /*49d0*/  ISETP.GT.AND P4, PT, R228, RZ, PT ;  /* 0x000000ffe400720c */ /* 0x000fe60003f84270 */
        /* <DEDUP_REMOVED lines=15> */
[----:B------:R-:W2:Y:S08]  /*4ad0*/  LDSM.16.M88.4 R16, [R212+0x8000] ;  /* 0x00800000d410783b */ /* 0x000eb00000000200 */
[----:B------:R-:W1:Y:S08]  /*4ae0*/  LDSM.16.M88.4 R28, [R214+0x2000] ;  /* 0x00200000d61c783b */ /* 0x000e700000000200 */
[----:B------:R-:W3:Y:S08]  /*4af0*/  LDSM.16.M88.4 R140, [R212+0x8800] ;  /* 0x00880000d48c783b */ /* 0x000ef00000000200 */
[----:B------:R-:W0:Y:S08]  /*4b00*/  LDGDEPBAR ;  /* 0x00000000000079af */ /* 0x000e300000000000 */
[----:B------:R-:W-:Y:S01]  /*4b10*/  LDSM.16.M88.4 R176, [R216] ;  /* 0x00000000d8b0783b */ /* 0x000fe20000000200 */
[-C--:B--2---:R-:W-:Y:S07]  /*4b20*/  HMMA.16816.F32 R4, R32, R16.reuse, RZ ;  /* 0x000000102004723c */ /* 0x084fee00000018ff */
[----:B------:R-:W2:Y:S01]  /*4b30*/  LDSM.16.M88.4 R180, [R223] ;  /* 0x00000000dfb4783b */ /* 0x000ea20000000200 */
[C---:B-1----:R-:W-:Y:S07]  /*4b40*/  HMMA.16816.F32 R8, R28.reuse, R16, RZ ;  /* 0x000000101c08723c */ /* 0x042fee00000018ff */
[----:B------:R-:W1:Y:S01]  /*4b50*/  LDSM.16.M88.4 R184, [R216+0x2000] ;  /* 0x00200000d8b8783b */ /* 0x000e620000000200 */
[-C--:B------:R-:W-:Y:S07]  /*4b60*/  HMMA.16816.F32 R12, R28, R18.reuse, RZ ;  /* 0x000000121c0c723c */ /* 0x080fee00000018ff */
[----:B------:R-:W4:Y:S01]  /*4b70*/  LDSM.16.M88.4 R188, [R226] ;  /* 0x00000000e2bc783b */ /* 0x000f220000000200 */
[C---:B------:R-:W-:Y:S07]  /*4b80*/  HMMA.16816.F32 R16, R32.reuse, R18, RZ ;  /* 0x000000122010723c */ /* 0x040fee00000018ff */
[----:B------:R-:W-:Y:S01]  /*4b90*/  LDSM.16.M88.4 R192, [R222] ;  /* 0x00000000dec0783b */ /* 0x000fe20000000200 */
[-C--:B---3--:R-:W-:Y:S07]  /*4ba0*/  HMMA.16816.F32 R20, R32, R140.reuse, RZ ;  /* 0x0000008c2014723c */ /* 0x088fee00000018ff */
[----:B------:R-:W3:Y:S01]  /*4bb0*/  LDSM.16.M88.4 R196, [R221+0x8000] ;  /* 0x00800000ddc4783b */ /* 0x000ee20000000200 */
[C---:B------:R-:W-:Y:S07]  /*4bc0*/  HMMA.16816.F32 R24, R28.reuse, R140, RZ ;  /* 0x0000008c1c18723c */ /* 0x040fee00000018ff */
[----:B------:R-:W-:Y:S01]  /*4bd0*/  LDSM.16.M88.4 R200, [R221+0x8800] ;  /* 0x00880000ddc8783b */ /* 0x000fe20000000200 */
[-C--:B------:R-:W-:Y:S07]  /*4be0*/  HMMA.16816.F32 R28, R28, R142.reuse, RZ ;  /* 0x0000008e1c1c723c */ /* 0x080fee00000018ff */
[----:B------:R-:W-:Y:S01]  /*4bf0*/  LDSM.16.M88.4 R204, [R220] ;  /* 0x00000000dccc783b */ /* 0x000fe20000000200 */
[----:B------:R-:W-:Y:S07]  /*4c00*/  HMMA.16816.F32 R32, R32, R142, RZ ;  /* 0x0000008e2020723c */ /* 0x000fee00000018ff */
[----:B------:R-:W5:Y:S01]  /*4c10*/  LDSM.16.M88.4 R140, [R222+0x2000] ;  /* 0x00200000de8c783b */ /* 0x000f620000000200 */
[-C--:B--2---:R-:W-:Y:S07]  /*4c20*/  HMMA.16816.F32 R4, R176, R180.reuse, R4 ;  /* 0x000000b4b004723c */ /* 0x084fee0000001804 */
[----:B------:R-:W2:Y:S01]  /*4c30*/  LDSM.16.M88.4 R208, [R219] ;  /* 0x00000000dbd0783b */ /* 0x000ea20000000200 */
[C---:B-1----:R-:W-:Y:S08]  /*4c40*/  HMMA.16816.F32 R8, R184.reuse, R180, R8 ;  /* 0x000000b4b808723c */ /* 0x042ff00000001808 */
[-C--:B------:R-:W-:Y:S08]  /*4c50*/  HMMA.16816.F32 R12, R184, R182.reuse, R12 ;  /* 0x000000b6b80c723c */ /* 0x080ff0000000180c */
[C---:B------:R-:W-:Y:S01]  /*4c60*/  HMMA.16816.F32 R16, R176.reuse, R182, R16 ;  /* 0x000000b6b010723c */ /* 0x040fe20000001810 */
[----:B------:R-:W-:Y:S07]  /*4c70*/  LDSM.16.M88.4 R180, [R219+0x800] ;  /* 0x00080000dbb4783b */ /* 0x000fee0000000200 */
[-C--:B----4-:R-:W-:Y:S08]  /*4c80*/  HMMA.16816.F32 R20, R176, R188.reuse, R20 ;  /* 0x000000bcb014723c */ /* 0x090ff00000001814 */
[C---:B------:R-:W-:Y:S08]  /*4c90*/  HMMA.16816.F32 R24, R184.reuse, R188, R24 ;  /* 0x000000bcb818723c */ /* 0x040ff00000001818 */
[-C--:B------:R-:W-:Y:S01]  /*4ca0*/  HMMA.16816.F32 R28, R184, R190.reuse, R28 ;  /* 0x000000beb81c723c */ /* 0x080fe2000000181c */
[----:B------:R-:W-:Y:S07]  /*4cb0*/  LDSM.16.M88.4 R184, [R214+0x4000] ;  /* 0x00400000d6b8783b */ /* 0x000fee0000000200 */
[----:B------:R-:W-:Y:S01]  /*4cc0*/  HMMA.16816.F32 R32, R176, R190, R32 ;  /* 0x000000beb020723c */ /* 0x000fe20000001820 */
[----:B------:R-:W1:Y:S07]  /*4cd0*/  LDSM.16.M88.4 R176, [R220+0x2000] ;  /* 0x00200000dcb0783b */ /* 0x000e6e0000000200 */
[-C--:B---3--:R-:W-:Y:S01]  /*4ce0*/  HMMA.16816.F32 R4, R192, R196.reuse, R4 ;  /* 0x000000c4c004723c */ /* 0x088fe20000001804 */
[----:B------:R-:W3:Y:S07]  /*4cf0*/  LDSM.16.M88.4 R188, [R212+0x9000] ;  /* 0x00900000d4bc783b */ /* 0x000eee0000000200 */
[C---:B-----5:R-:W-:Y:S08]  /*4d00*/  HMMA.16816.F32 R8, R140.reuse, R196, R8 ;  /* 0x000000c48c08723c */ /* 0x060ff00000001808 */
[-C--:B------:R-:W-:Y:S08]  /*4d10*/  HMMA.16816.F32 R12, R140, R198.reuse, R12 ;  /* 0x000000c68c0c723c */ /* 0x080ff0000000180c */
[C---:B------:R-:W-:Y:S01]  /*4d20*/  HMMA.16816.F32 R16, R192.reuse, R198, R16 ;  /* 0x000000c6c010723c */ /* 0x040fe20000001810 */
[----:B------:R-:W-:Y:S07]  /*4d30*/  LDSM.16.M88.4 R196, [R216+0x4000] ;  /* 0x00400000d8c4783b */ /* 0x000fee0000000200 */
[-C--:B------:R-:W-:Y:S08]  /*4d40*/  HMMA.16816.F32 R20, R192, R200.reuse, R20 ;  /* 0x000000c8c014723c */ /* 0x080ff00000001814 */
[C---:B------:R-:W-:Y:S08]  /*4d50*/  HMMA.16816.F32 R24, R140.reuse, R200, R24 ;  /* 0x000000c88c18723c */ /* 0x040ff00000001818 */
[-C--:B------:R-:W-:Y:S01]  /*4d60*/  HMMA.16816.F32 R28, R140, R202.reuse, R28 ;  /* 0x000000ca8c1c723c */ /* 0x080fe2000000181c */
[----:B------:R-:W4:Y:S07]  /*4d70*/  LDSM.16.M88.4 R140, [R214+0x6000] ;  /* 0x00600000d68c783b */ /* 0x000f2e0000000200 */
[----:B------:R-:W-:Y:S01]  /*4d80*/  HMMA.16816.F32 R32, R192, R202, R32 ;  /* 0x000000cac020723c */ /* 0x000fe20000001820 */
[----:B------:R-:W5:Y:S07]  /*4d90*/  LDSM.16.M88.4 R192, [R212+0x9800] ;  /* 0x00980000d4c0783b */ /* 0x000f6e0000000200 */
[-C--:B--2---:R-:W-:Y:S01]  /*4da0*/  HMMA.16816.F32 R4, R204, R208.reuse, R4 ;  /* 0x000000d0cc04723c */ /* 0x084fe20000001804 */
[----:B------:R-:W2:Y:S07]  /*4db0*/  LDSM.16.M88.4 R200, [R225] ;  /* 0x00000000e1c8783b */ /* 0x000eae0000000200 */
        /* <DEDUP_REMOVED lines=9> */
[----:B------:R-:W1:Y:S07]  /*4e50*/  LDSM.16.M88.4 R180, [R224] ;  /* 0x00000000e0b4783b */ /* 0x000e6e0000000200 */
[-C--:B---3--:R-:W-:Y:S01]  /*4e60*/  HMMA.16816.F32 R4, R184, R188.reuse, R4 ;  /* 0x000000bcb804723c */ /* 0x088fe20000001804 */
[----:B------:R-:W3:Y:S07]  /*4e70*/  LDSM.16.M88.4 R204, [R222+0x4000] ;  /* 0x00400000decc783b */ /* 0x000eee0000000200 */
[C---:B----4-:R-:W-:Y:S08]  /*4e80*/  HMMA.16816.F32 R8, R140.reuse, R188, R8 ;  /* 0x000000bc8c08723c */ /* 0x050ff00000001808 */
[-C--:B------:R-:W-:Y:S08]  /*4e90*/  HMMA.16816.F32 R12, R140, R190.reuse, R12 ;  /* 0x000000be8c0c723c */ /* 0x080ff0000000180c */
[C---:B------:R-:W-:Y:S01]  /*4ea0*/  HMMA.16816.F32 R16, R184.reuse, R190, R16 ;  /* 0x000000beb810723c */ /* 0x040fe20000001810 */
[----:B------:R-:W-:Y:S07]  /*4eb0*/  LDSM.16.M88.4 R188, [R220+0x4000] ;  /* 0x00400000dcbc783b */ /* 0x000fee0000000200 */
[-C--:B-----5:R-:W-:Y:S08]  /*4ec0*/  HMMA.16816.F32 R20, R184, R192.reuse, R20 ;  /* 0x000000c0b814723c */ /* 0x0a0ff00000001814 */
[C---:B------:R-:W-:Y:S08]  /*4ed0*/  HMMA.16816.F32 R24, R140.reuse, R192, R24 ;  /* 0x000000c08c18723c */ /* 0x040ff00000001818 */
[-C--:B------:R-:W-:Y:S01]  /*4ee0*/  HMMA.16816.F32 R28, R140, R194.reuse, R28 ;  /* 0x000000c28c1c723c */ /* 0x080fe2000000181c */
[----:B------:R-:W4:Y:S07]  /*4ef0*/  LDSM.16.M88.4 R140, [R222+0x6000] ;  /* 0x00600000de8c783b */ /* 0x000f2e0000000200 */
[----:B------:R-:W-:Y:S01]  /*4f00*/  HMMA.16816.F32 R32, R184, R194, R32 ;  /* 0x000000c2b820723c */ /* 0x000fe20000001820 */
[----:B------:R-:W5:Y:S07]  /*4f10*/  LDSM.16.M88.4 R184, [R221+0x9800] ;  /* 0x00980000ddb8783b */ /* 0x000f6e0000000200 */
[-C--:B--2---:R-:W-:Y:S01]  /*4f20*/  HMMA.16816.F32 R4, R196, R200.reuse, R4 ;  /* 0x000000c8c404723c */ /* 0x084fe20000001804 */
[----:B------:R-:W2:Y:S07]  /*4f30*/  LDSM.16.M88.4 R192, [R219+0x1000] ;  /* 0x00100000dbc0783b */ /* 0x000eae0000000200 */
[C---:B-1----:R-:W-:Y:S08]  /*4f40*/  HMMA.16816.F32 R8, R176.reuse, R200, R8 ;  /* 0x000000c8b008723c */ /* 0x042ff00000001808 */
[-C--:B------:R-:W-:Y:S08]  /*4f50*/  HMMA.16816.F32 R12, R176, R202.reuse, R12 ;  /* 0x000000cab00c723c */ /* 0x080ff0000000180c */
[C---:B------:R-:W-:Y:S08]  /*4f60*/  HMMA.16816.F32 R16, R196.reuse, R202, R16 ;  /* 0x000000cac410723c */ /* 0x040ff00000001810 */
[-C--:B------:R-:W-:Y:S08]  /*4f70*/  HMMA.16816.F32 R20, R196, R180.reuse, R20 ;  /* 0x000000b4c414723c */ /* 0x080ff00000001814 */
[C---:B------:R-:W-:Y:S08]  /*4f80*/  HMMA.16816.F32 R24, R176.reuse, R180, R24 ;  /* 0x000000b4b018723c */ /* 0x040ff00000001818 */
[-C--:B------:R-:W-:Y:S01]  /*4f90*/  HMMA.16816.F32 R28, R176, R182.reuse, R28 ;  /* 0x000000b6b01c723c */ /* 0x080fe2000000181c */
[----:B------:R-:W1:Y:S07]  /*4fa0*/  LDSM.16.M88.4 R176, [R220+0x6000] ;  /* 0x00600000dcb0783b */ /* 0x000e6e0000000200 */
[----:B------:R-:W-:Y:S08]  /*4fb0*/  HMMA.16816.F32 R32, R196, R182, R32 ;  /* 0x000000b6c420723c */ /* 0x000ff00000001820 */
        /* <DEDUP_REMOVED lines=8> */
[-C--:B--2---:R-:W-:Y:S08]  /*5040*/  HMMA.16816.F32 R4, R188, R192.reuse, R4 ;  /* 0x000000c0bc04723c */ /* 0x084ff00000001804 */
[C---:B-1----:R-:W-:Y:S08]  /*5050*/  HMMA.16816.F32 R8, R176.reuse, R192, R8 ;  /* 0x000000c0b008723c */ /* 0x042ff00000001808 */
        /* <DEDUP_REMOVED lines=14> */
[----:B------:R-:W3:Y:S01]  /*5140*/  MUFU.TANH R143, R6 ;  /* 0x00000006008f7308 */ /* 0x000ee20000002400 */
[----:B------:R-:W-:Y:S02]  /*5150*/  FMUL.FTZ R10, R10, c[0x0][0x2ec] ;  /* 0x0000bb000a0a7a20 */ /* 0x000fe40000410000 */
[----:B------:R-:W-:Y:S07]  /*5160*/  FMUL.FTZ R11, R11, c[0x0][0x2ec] ;  /* 0x0000bb000b0b7a20 */ /* 0x000fee0000410000 */
        /* <DEDUP_REMOVED lines=12> */
[----:B------:R2:W1:Y:S01]  /*5230*/  MUFU.TANH R187, R9 ;  /* 0x0000000900bb7308 */ /* 0x0004620000002400 */
[-C--:B----4-:R-:W-:Y:S05]  /*5240*/  HMMA.16816.F32 R20, R188, R4.reuse, R20 ;  /* 0x00000004bc14723c */ /* 0x090fea0000001814 */
[----:B-----5:R-:W-:Y:S04]  /*5250*/  FMUL.FTZ R15, R19, c[0x0][0x2ec] ;  /* 0x0000bb00130f7a20 */ /* 0x020fe80000410000 */
[----:B------:R2:W4:Y:S01]  /*5260*/  MUFU.TANH R180, R10 ;  /* 0x0000000a00b47308 */ /* 0x0005220000002400 */
[C---:B------:R-:W-:Y:S09]  /*5270*/  HMMA.16816.F32 R24, R176.reuse, R4, R24 ;  /* 0x00000004b018723c */ /* 0x040ff20000001818 */
[----:B------:R2:W1:Y:S01]  /*5280*/  MUFU.TANH R193, R11 ;  /* 0x0000000b00c17308 */ /* 0x0004620000002400 */
[-C--:B------:R-:W-:Y:S04]  /*5290*/  HMMA.16816.F32 R28, R176, R6.reuse, R28 ;  /* 0x00000006b01c723c */ /* 0x080fe8000000181c */
[----:B------:R-:W-:Y:S04]  /*52a0*/  FMUL.FTZ R20, R20, c[0x0][0x2ec] ;  /* 0x0000bb0014147a20 */ /* 0x000fe80000410000 */
[----:B------:R-:W-:Y:S01]  /*52b0*/  HMMA.16816.F32 R32, R188, R6, R32 ;  /* 0x00000006bc20723c */ /* 0x000fe20000001820 */
[----:B------:R-:W1:Y:S03]  /*52c0*/  MUFU.TANH R14, R14 ;  /* 0x0000000e000e7308 */ /* 0x000e660000002400 */
        /* <DEDUP_REMOVED lines=35> */
.L_x_1664:
[----:B------:R-:W-:Y:S01]  /*5500*/  FMNMX.FTZ R0, R142, R132, !PT ;  /* 0x000000848e007209 */ /* 0x000fe20007810000 */
[----:B------:R-:W-:Y:S01]  /*5510*/  LDSM.16.MT88.4 R20, [R213+0xa000] ;  /* 0x00a00000d514783b */ /* 0x000fe20000004200 */
[----:B------:R-:W-:Y:S02]  /*5520*/  IADD3 R228, R228, -0x1, RZ ;  /* 0xffffffffe4e47810 */ /* 0x000fe40007ffe0ff */
[----:B------:R-:W-:Y:S02]  /*5530*/  FMNMX.FTZ R2, R181, R0, !PT ;  /* 0x00000000b5027209 */ /* 0x000fe40007810000 */
[----:B------:R-:W-:Y:S02]  /*5540*/  FMNMX.FTZ R0, R143, R137, !PT ;  /* 0x000000898f007209 */ /* 0x000fe40007810000 */
[----:B------:R-:W-:Y:S01]  /*5550*/  FMNMX.FTZ R3, R14, R2, !PT ;  /* 0x000000020e037209 */ /* 0x000fe20007810000 */
[----:B------:R-:W-:Y:S01]  /*5560*/  LDSM.16.MT88.4 R176, [R215+0xa000] ;  /* 0x00a00000d7b0783b */ /* 0x000fe20000004200 */
[----:B------:R-:W-:Y:S02]  /*5570*/  FMNMX.FTZ R2, R183, R0, !PT ;  /* 0x00000000b7027209 */ /* 0x000fe40007810000 */
        /* <DEDUP_REMOVED lines=81> */
[----:B------:R-:W-:Y:S01]  /*5a90*/  LDSM.16.MT88.4 R156, [R217+0xa000] ;  /* 0x00a00000d99c783b */ /* 0x000fe20000004200 */
[C---:B------:R-:W-:Y:S02]  /*5aa0*/  FMUL.FTZ R34, R132.reuse, R174 ;  /* 0x000000ae84227220 */ /* 0x040fe40000410000 */
[C---:B------:R-:W-:Y:S02]  /*5ab0*/  FMUL.FTZ R35, R132.reuse, R175 ;  /* 0x000000af84237220 */ /* 0x040fe40000410000 */
[----:B------:R4:W-:Y:S01]  /*5ac0*/  MUFU.EX2 R229, R143 ;  /* 0x0000008f00e57308 */ /* 0x0009e20000000800 */
[----:B------:R-:W-:Y:S02]  /*5ad0*/  FMUL.FTZ R38, R132, R38 ;  /* 0x0000002684267220 */ /* 0x000fe40000410000 */
[----:B------:R-:W-:Y:S01]  /*5ae0*/  LDSM.16.MT88.4 R172, [R215+0xa800] ;  /* 0x00a80000d7ac783b */ /* 0x000fe20000004200 */
[----:B-1----:R-:W-:Y:S02]  /*5af0*/  FADD.FTZ R0, -R3, R139 ;  /* 0x0000008b03007221 */ /* 0x002fe40000010100 */
[----:B------:R-:W-:Y:S02]  /*5b00*/  FMUL.FTZ R139, R134, c[0x0][0x23c] ;  /* 0x00008f00868b7a20 */ /* 0x000fe40000410000 */
[----:B------:R-:W-:Y:S02]  /*5b10*/  FMUL.FTZ R0, R0, c[0x0][0x23c] ;  /* 0x00008f0000007a20 */ /* 0x000fe40000410000 */
[----:B------:R1:W-:Y:S01]  /*5b20*/  MUFU.EX2 R240, R5 ;  /* 0x0000000500f07308 */ /* 0x0003e20000000800 */
[----:B------:R-:W-:Y:S01]  /*5b30*/  FSEL R139, R139, RZ, P0 ;  /* 0x000000ff8b8b7208 */ /* 0x000fe20000000000 */
[----:B--2---:R-:W-:Y:S01]  /*5b40*/  FMUL.FTZ R8, R2, R144 ;  /* 0x0000009002087220 */ /* 0x004fe20000410000 */
[----:B------:R-:W-:Y:S01]  /*5b50*/  FSETP.NEU.FTZ.AND P0, PT, R3, -INF , PT ;  /* 0xff8000000300780b */ /* 0x000fe20003f1d000 */
[--C-:B---3--:R-:W-:Y:S02]  /*5b60*/  FFMA.FTZ R4, R183, c[0x0][0x23c], -R138.reuse ;  /* 0x00008f00b7047a23 */ /* 0x108fe4000001088a */
[----:B------:R-:W-:Y:S01]  /*5b70*/  FFMA.FTZ R9, R186, c[0x0][0x23c], -R139 ;  /* 0x00008f00ba097a23 */ /* 0x000fe2000001088b */
[----:B------:R-:W-:Y:S01]  /*5b80*/  FSEL R142, R142, RZ, P0 ;  /* 0x000000ff8e8e7208 */ /* 0x000fe20000000000 */
[----:B------:R-:W-:Y:S02]  /*5b90*/  FMUL.FTZ R39, R132, R39 ;  /* 0x0000002784277220 */ /* 0x000fe40000410000 */
        /* <DEDUP_REMOVED lines=9> */
[C---:B-1----:R-:W-:Y:S02]  /*5c30*/  FMUL.FTZ R5, R133.reuse, R149 ;  /* 0x0000009585057220 */ /* 0x042fe40000410000 */
[----:B------:R-:W-:Y:S02]  /*5c40*/  FMUL.FTZ R53, R133, R53 ;  /* 0x0000003585357220 */ /* 0x000fe40000410000 */
[C---:B------:R-:W-:Y:S01]  /*5c50*/  FMUL.FTZ R54, R132.reuse, R54 ;  /* 0x0000003684367220 */ /* 0x040fe20000410000 */
[----:B------:R1:W-:Y:S01]  /*5c60*/  MUFU.EX2 R236, R9 ;  /* 0x0000000900ec7308 */ /* 0x0003e20000000800 */
[----:B------:R-:W-:Y:S02]  /*5c70*/  FMUL.FTZ R55, R132, R55 ;  /* 0x0000003784377220 */ /* 0x000fe40000410000 */
[----:B------:R-:W-:Y:S01]  /*5c80*/  FMUL.FTZ R56, R2, R56 ;  /* 0x0000003802387220 */ /* 0x000fe20000410000 */
[----:B--2---:R-:W-:Y:S01]  /*5c90*/  F2FP.PACK_AB R149, R241, R239 ;  /* 0x000000eff195723e */ /* 0x004fe200000000ff */
[--C-:B------:R-:W-:Y:S02]  /*5ca0*/  FFMA.FTZ R4, R14, c[0x0][0x23c], -R137.reuse ;  /* 0x00008f000e047a23 */ /* 0x100fe40000010889 */
[C---:B------:R-:W-:Y:S02]  /*5cb0*/  FMUL.FTZ R57, R2.reuse, R57 ;  /* 0x0000003902397220 */ /* 0x040fe40000410000 */
[C---:B------:R-:W-:Y:S01]  /*5cc0*/  FMUL.FTZ R60, R2.reuse, R60 ;  /* 0x0000003c023c7220 */ /* 0x040fe20000410000 */
[----:B------:R2:W-:Y:S01]  /*5cd0*/  MUFU.EX2 R242, R4 ;  /* 0x0000000400f27308 */ /* 0x0005e20000000800 */
[----:B------:R-:W-:Y:S02]  /*5ce0*/  FMUL.FTZ R61, R2, R61 ;  /* 0x0000003d023d7220 */ /* 0x000fe40000410000 */
[----:B------:R-:W-:Y:S02]  /*5cf0*/  FMUL.FTZ R64, R133, R64 ;  /* 0x0000004085407220 */ /* 0x000fe40000410000 */
[C---:B---3--:R-:W-:Y:S02]  /*5d00*/  FMUL.FTZ R10, R0.reuse, R146 ;  /* 0x00000092000a7220 */ /* 0x048fe40000410000 */
[C---:B------:R-:W-:Y:S02]  /*5d10*/  FMUL.FTZ R11, R0.reuse, R147 ;  /* 0x00000093000b7220 */ /* 0x040fe40000410000 */
[C---:B------:R-:W-:Y:S01]  /*5d20*/  FMUL.FTZ R14, R0.reuse, R154 ;  /* 0x0000009a000e7220 */ /* 0x040fe20000410000 */
[----:B------:R3:W-:Y:S01]  /*5d30*/  MUFU.EX2 R211, R143 ;  /* 0x0000008f00d37308 */ /* 0x0007e20000000800 */
[C---:B------:R-:W-:Y:S02]  /*5d40*/  FMUL.FTZ R15, R0.reuse, R155 ;  /* 0x0000009b000f7220 */ /* 0x040fe40000410000 */
[----:B------:R-:W-:Y:S02]  /*5d50*/  FMUL.FTZ R42, R0, R42 ;  /* 0x0000002a002a7220 */ /* 0x000fe40000410000 */
[----:B-1----:R-:W-:Y:S02]  /*5d60*/  FMUL.FTZ R9, R2, R145 ;  /* 0x0000009102097220 */ /* 0x002fe40000410000 */
[C---:B------:R-:W-:Y:S02]  /*5d70*/  FMUL.FTZ R43, R0.reuse, R43 ;  /* 0x0000002b002b7220 */ /* 0x040fe40000410000 */
[C---:B------:R-:W-:Y:S02]  /*5d80*/  FMUL.FTZ R46, R0.reuse, R46 ;  /* 0x0000002e002e7220 */ /* 0x040fe40000410000 */
[C---:B------:R-:W-:Y:S02]  /*5d90*/  FMUL.FTZ R47, R0.reuse, R47 ;  /* 0x0000002f002f7220 */ /* 0x040fe40000410000 */
[----:B------:R-:W-:Y:S02]  /*5da0*/  FMUL.FTZ R58, R0, R58 ;  /* 0x0000003a003a7220 */ /* 0x000fe40000410000 */
[----:B--2---:R-:W-:Y:S02]  /*5db0*/  FFMA.FTZ R4, R13, c[0x0][0x23c], -R137 ;  /* 0x00008f000d047a23 */ /* 0x004fe40000010889 */
[----:B------:R-:W-:Y:S02]  /*5dc0*/  FMUL.FTZ R13, R2, R153 ;  /* 0x00000099020d7220 */ /* 0x000fe40000410000 */
[----:B------:R-:W1:Y:S01]  /*5dd0*/  MUFU.EX2 R244, R4 ;  /* 0x0000000400f47308 */ /* 0x000e620000000800 */
[C---:B------:R-:W-:Y:S02]  /*5de0*/  FMUL.FTZ R59, R0.reuse, R59 ;  /* 0x0000003b003b7220 */ /* 0x040fe40000410000 */
[----:B------:R-:W-:Y:S02]  /*5df0*/  FMUL.FTZ R62, R0, R62 ;  /* 0x0000003e003e7220 */ /* 0x000fe40000410000 */
[--C-:B---3--:R-:W-:Y:S02]  /*5e00*/  FFMA.FTZ R143, R196, c[0x0][0x23c], -R138.reuse ;  /* 0x00008f00c48f7a23 */ /* 0x108fe4000001088a */
[----:B------:R-:W-:Y:S02]  /*5e10*/  FMUL.FTZ R63, R0, R63 ;  /* 0x0000003f003f7220 */ /* 0x000fe40000410000 */
[C---:B------:R-:W-:Y:S01]  /*5e20*/  FMUL.FTZ R65, R133.reuse, R65 ;  /* 0x0000004185417220 */ /* 0x040fe20000410000 */
[----:B------:R2:W-:Y:S01]  /*5e30*/  MUFU.EX2 R210, R143 ;  /* 0x0000008f00d27308 */ /* 0x0005e20000000800 */
        /* <DEDUP_REMOVED lines=10> */
[----:B------:R-:W1:Y:S01]  /*5ee0*/  MUFU.EX2 R238, R4 ;  /* 0x0000000400ee7308 */ /* 0x000e620000000800 */
[----:B------:R-:W3:Y:S01]  /*5ef0*/  LDSM.16.MT88.4 R152, [R218+0xa000] ;  /* 0x00a00000da98783b */ /* 0x000ee20000004200 */
[----:B------:R-:W-:Y:S02]  /*5f00*/  FMUL.FTZ R73, R2, R73 ;  /* 0x0000004902497220 */ /* 0x000fe40000410000 */
[C---:B------:R-:W-:Y:S02]  /*5f10*/  FMUL.FTZ R74, R0.reuse, R74 ;  /* 0x0000004a004a7220 */ /* 0x040fe40000410000 */
[--C-:B--2---:R-:W-:Y:S02]  /*5f20*/  FFMA.FTZ R143, R197, c[0x0][0x23c], -R138.reuse ;  /* 0x00008f00c58f7a23 */ /* 0x104fe4000001088a */
[----:B------:R-:W-:Y:S02]  /*5f30*/  FMUL.FTZ R75, R0, R75 ;  /* 0x0000004b004b7220 */ /* 0x000fe40000410000 */
[----:B------:R2:W-:Y:S01]  /*5f40*/  MUFU.EX2 R209, R143 ;  /* 0x0000008f00d17308 */ /* 0x0005e20000000800 */
[C---:B------:R-:W-:Y:S02]  /*5f50*/  FMUL.FTZ R76, R2.reuse, R76 ;  /* 0x0000004c024c7220 */ /* 0x040fe40000410000 */
[----:B------:R-:W-:Y:S02]  /*5f60*/  FMUL.FTZ R77, R2, R77 ;  /* 0x0000004d024d7220 */ /* 0x000fe40000410000 */
[C---:B------:R-:W-:Y:S02]  /*5f70*/  FMUL.FTZ R78, R0.reuse, R78 ;  /* 0x0000004e004e7220 */ /* 0x040fe40000410000 */
[----:B------:R-:W-:Y:S02]  /*5f80*/  FMUL.FTZ R79, R0, R79 ;  /* 0x0000004f004f7220 */ /* 0x000fe40000410000 */
[C---:B------:R-:W-:Y:S02]  /*5f90*/  FMUL.FTZ R80, R133.reuse, R80 ;  /* 0x0000005085507220 */ /* 0x040fe40000410000 */
[C---:B------:R-:W-:Y:S02]  /*5fa0*/  FMUL.FTZ R81, R133.reuse, R81 ;  /* 0x0000005185517220 */ /* 0x040fe40000410000 */
[----:B------:R-:W-:Y:S01]  /*5fb0*/  FMUL.FTZ R82, R132, R82 ;  /* 0x0000005284527220 */ /* 0x000fe20000410000 */
[----:B-1----:R-:W-:Y:S01]  /*5fc0*/  F2FP.PACK_AB R151, R240, R238 ;  /* 0x000000eef097723e */ /* 0x002fe200000000ff */
[----:B------:R-:W-:Y:S02]  /*5fd0*/  FFMA.FTZ R4, R182, c[0x0][0x23c], -R139 ;  /* 0x00008f00b6047a23 */ /* 0x000fe4000001088b */
[----:B------:R-:W-:Y:S02]  /*5fe0*/  FMUL.FTZ R83, R132, R83 ;  /* 0x0000005384537220 */ /* 0x000fe40000410000 */
[----:B------:R1:W-:Y:S01]  /*5ff0*/  MUFU.EX2 R235, R4 ;  /* 0x0000000400eb7308 */ /* 0x0003e20000000800 */
[C---:B------:R-:W-:Y:S02]  /*6000*/  FMUL.FTZ R84, R133.reuse, R84 ;  /* 0x0000005485547220 */ /* 0x040fe40000410000 */
[----:B------:R-:W-:Y:S02]  /*6010*/  FMUL.FTZ R85, R133, R85 ;  /* 0x0000005585557220 */ /* 0x000fe40000410000 */
[--C-:B--2---:R-:W-:Y:S02]  /*6020*/  FFMA.FTZ R143, R188, c[0x0][0x23c], -R137.reuse ;  /* 0x00008f00bc8f7a23 */ /* 0x104fe40000010889 */
        /* <DEDUP_REMOVED lines=8> */
[----:B------:R2:W-:Y:S01]  /*60b0*/  MUFU.EX2 R207, R137 ;  /* 0x0000008900cf7308 */ /* 0x0005e20000000800 */
[C---:B------:R-:W-:Y:S02]  /*60c0*/  FMUL.FTZ R92, R2.reuse, R92 ;  /* 0x0000005c025c7220 */ /* 0x040fe40000410000 */
[----:B------:R-:W-:Y:S02]  /*60d0*/  FMUL.FTZ R93, R2, R93 ;  /* 0x0000005d025d7220 */ /* 0x000fe40000410000 */
[--C-:B-1----:R-:W-:Y:S02]  /*60e0*/  FFMA.FTZ R4, R187, c[0x0][0x23c], -R139.reuse ;  /* 0x00008f00bb047a23 */ /* 0x102fe4000001088b */
[C---:B------:R-:W-:Y:S02]  /*60f0*/  FMUL.FTZ R94, R0.reuse, R94 ;  /* 0x0000005e005e7220 */ /* 0x040fe40000410000 */
[----:B------:R-:W-:Y:S01]  /*6100*/  FMUL.FTZ R95, R0, R95 ;  /* 0x0000005f005f7220 */ /* 0x000fe20000410000 */
[----:B------:R1:W4:Y:S01]  /*6110*/  MUFU.EX2 R237, R4 ;  /* 0x0000000400ed7308 */ /* 0x0003220000000800 */
[C---:B------:R-:W-:Y:S02]  /*6120*/  FMUL.FTZ R96, R133.reuse, R96 ;  /* 0x0000006085607220 */ /* 0x040fe40000410000 */
[----:B------:R-:W-:Y:S02]  /*6130*/  FMUL.FTZ R97, R133, R97 ;  /* 0x0000006185617220 */ /* 0x000fe40000410000 */
[C---:B------:R-:W-:Y:S02]  /*6140*/  FMUL.FTZ R98, R132.reuse, R98 ;  /* 0x0000006284627220 */ /* 0x040fe40000410000 */
[----:B------:R-:W-:Y:S02]  /*6150*/  FMUL.FTZ R99, R132, R99 ;  /* 0x0000006384637220 */ /* 0x000fe40000410000 */
[C---:B------:R-:W-:Y:S02]  /*6160*/  FMUL.FTZ R24, R2.reuse, R164 ;  /* 0x000000a402187220 */ /* 0x040fe40000410000 */
[----:B------:R-:W-:Y:S02]  /*6170*/  FMUL.FTZ R25, R2, R165 ;  /* 0x000000a502197220 */ /* 0x000fe40000410000 */
[----:B------:R-:W-:Y:S02]  /*6180*/  FMUL.FTZ R26, R0, R166 ;  /* 0x000000a6001a7220 */ /* 0x000fe40000410000 */
[--C-:B--2---:R-:W-:Y:S02]  /*6190*/  FFMA.FTZ R137, R190, c[0x0][0x23c], -R138.reuse ;  /* 0x00008f00be897a23 */ /* 0x104fe4000001088a */
[----:B------:R-:W-:Y:S02]  /*61a0*/  FFMA.FTZ R138, R191, c[0x0][0x23c], -R138 ;  /* 0x00008f00bf8a7a23 */ /* 0x000fe4000001088a */
[----:B------:R-:W-:Y:S01]  /*61b0*/  LDSM.16.MT88.4 R188, [R213+0xb800] ;  /* 0x00b80000d5bc783b */ /* 0x000fe20000004200 */
[----:B------:R-:W-:Y:S01]  /*61c0*/  FMUL.FTZ R27, R0, R167 ;  /* 0x000000a7001b7220 */ /* 0x000fe20000410000 */
[----:B------:R-:W-:Y:S01]  /*61d0*/  MUFU.EX2 R206, R137 ;  /* 0x0000008900ce7308 */ /* 0x000fe20000000800 */
[----:B------:R-:W-:Y:S02]  /*61e0*/  FMUL.FTZ R28, R2, R168 ;  /* 0x000000a8021c7220 */ /* 0x000fe40000410000 */
[--C-:B-1----:R-:W-:Y:S01]  /*61f0*/  FFMA.FTZ R4, R180, c[0x0][0x23c], -R142.reuse ;  /* 0x00008f00b4047a23 */ /* 0x102fe2000001088e */
[----:B----4-:R-:W-:Y:S01]  /*6200*/  F2FP.PACK_AB R144, R237, R235 ;  /* 0x000000ebed90723e */ /* 0x010fe200000000ff */
[----:B------:R-:W-:Y:S01]  /*6210*/  FMUL.FTZ R29, R2, R169 ;  /* 0x000000a9021d7220 */ /* 0x000fe20000410000 */
[----:B------:R-:W-:Y:S01]  /*6220*/  LDSM.16.MT88.4 R180, [R218+0xa800] ;  /* 0x00a80000dab4783b */ /* 0x000fe20000004200 */
[C---:B------:R-:W-:Y:S02]  /*6230*/  FMUL.FTZ R30, R0.reuse, R170 ;  /* 0x000000aa001e7220 */ /* 0x040fe40000410000 */
[----:B------:R-:W-:Y:S01]  /*6240*/  FMUL.FTZ R31, R0, R171 ;  /* 0x000000ab001f7220 */ /* 0x000fe20000410000 */
[----:B------:R1:W-:Y:S01]  /*6250*/  MUFU.EX2 R231, R4 ;  /* 0x0000000400e77308 */ /* 0x0003e20000000800 */
[C---:B------:R-:W-:Y:S02]  /*6260*/  FMUL.FTZ R100, R133.reuse, R100 ;  /* 0x0000006485647220 */ /* 0x040fe40000410000 */
[----:B------:R-:W-:Y:S02]  /*6270*/  FMUL.FTZ R101, R133, R101 ;  /* 0x0000006585657220 */ /* 0x000fe40000410000 */
[C---:B------:R-:W-:Y:S02]  /*6280*/  FMUL.FTZ R102, R132.reuse, R102 ;  /* 0x0000006684667220 */ /* 0x040fe40000410000 */
[----:B------:R-:W-:Y:S02]  /*6290*/  FMUL.FTZ R103, R132, R103 ;  /* 0x0000006784677220 */ /* 0x000fe40000410000 */
[C---:B------:R-:W-:Y:S01]  /*62a0*/  FMUL.FTZ R104, R2.reuse, R104 ;  /* 0x0000006802687220 */ /* 0x040fe20000410000 */
[----:B------:R-:W2:Y:S01]  /*62b0*/  MUFU.EX2 R205, R138 ;  /* 0x0000008a00cd7308 */ /* 0x000ea20000000800 */
[----:B------:R-:W-:Y:S02]  /*62c0*/  FMUL.FTZ R105, R2, R105 ;  /* 0x0000006902697220 */ /* 0x000fe40000410000 */
[C---:B------:R-:W-:Y:S02]  /*62d0*/  FMUL.FTZ R106, R0.reuse, R106 ;  /* 0x0000006a006a7220 */ /* 0x040fe40000410000 */
[----:B------:R-:W-:Y:S02]  /*62e0*/  FMUL.FTZ R107, R0, R107 ;  /* 0x0000006b006b7220 */ /* 0x000fe40000410000 */
[C---:B------:R-:W-:Y:S02]  /*62f0*/  FMUL.FTZ R108, R2.reuse, R108 ;  /* 0x0000006c026c7220 */ /* 0x040fe40000410000 */
[----:B------:R-:W-:Y:S02]  /*6300*/  FMUL.FTZ R109, R2, R109 ;  /* 0x0000006d026d7220 */ /* 0x000fe40000410000 */
[C---:B------:R-:W-:Y:S02]  /*6310*/  FMUL.FTZ R110, R0.reuse, R110 ;  /* 0x0000006e006e7220 */ /* 0x040fe40000410000 */
[----:B------:R-:W-:Y:S02]  /*6320*/  FMUL.FTZ R111, R0, R111 ;  /* 0x0000006f006f7220 */ /* 0x000fe40000410000 */
[--C-:B-1----:R-:W-:Y:S02]  /*6330*/  FFMA.FTZ R4, R193, c[0x0][0x23c], -R142.reuse ;  /* 0x00008f00c1047a23 */ /* 0x102fe4000001088e */
[C---:B------:R-:W-:Y:S02]  /*6340*/  FMUL.FTZ R112, R133.reuse, R112 ;  /* 0x0000007085707220 */ /* 0x040fe40000410000 */
[----:B------:R1:W4:Y:S01]  /*6350*/  MUFU.EX2 R233, R4 ;  /* 0x0000000400e97308 */ /* 0x0003220000000800 */
[----:B------:R-:W-:Y:S02]  /*6360*/  FMUL.FTZ R113, R133, R113 ;  /* 0x0000007185717220 */ /* 0x000fe40000410000 */
[C---:B------:R-:W-:Y:S01]  /*6370*/  FMUL.FTZ R114, R132.reuse, R114 ;  /* 0x0000007284727220 */ /* 0x040fe20000410000 */
[----:B--2---:R-:W-:Y:S01]  /*6380*/  F2FP.PACK_AB R143, R205, R206 ;  /* 0x000000cecd8f723e */ /* 0x004fe200000000ff */
[C---:B------:R-:W-:Y:S02]  /*6390*/  FMUL.FTZ R115, R132.reuse, R115 ;  /* 0x0000007384737220 */ /* 0x040fe40000410000 */
[C---:B------:R-:W-:Y:S02]  /*63a0*/  FMUL.FTZ R116, R133.reuse, R116 ;  /* 0x0000007485747220 */ /* 0x040fe40000410000 */
[----:B------:R-:W-:Y:S02]  /*63b0*/  FMUL.FTZ R117, R133, R117 ;  /* 0x0000007585757220 */ /* 0x000fe40000410000 */
[C---:B------:R-:W-:Y:S02]  /*63c0*/  FMUL.FTZ R118, R132.reuse, R118 ;  /* 0x0000007684767220 */ /* 0x040fe40000410000 */
[----:B------:R-:W-:Y:S02]  /*63d0*/  FMUL.FTZ R119, R132, R119 ;  /* 0x0000007784777220 */ /* 0x000fe40000410000 */
[--C-:B------:R-:W-:Y:S02]  /*63e0*/  FFMA.FTZ R140, R140, c[0x0][0x23c], -R142.reuse ;  /* 0x00008f008c8c7a23 */ /* 0x100fe4000001088e */
[C---:B------:R-:W-:Y:S02]  /*63f0*/  FMUL.FTZ R120, R2.reuse, R120 ;  /* 0x0000007802787220 */ /* 0x040fe40000410000 */
[----:B------:R-:W-:Y:S01]  /*6400*/  FMUL.FTZ R121, R2, R121 ;  /* 0x0000007902797220 */ /* 0x000fe20000410000 */
[----:B------:R2:W-:Y:S01]  /*6410*/  MUFU.EX2 R138, R140 ;  /* 0x0000008c008a7308 */ /* 0x0005e20000000800 */
[----:B------:R-:W-:Y:S02]  /*6420*/  FMUL.FTZ R122, R0, R122 ;  /* 0x0000007a007a7220 */ /* 0x000fe40000410000 */
[--C-:B-1----:R-:W-:Y:S01]  /*6430*/  FFMA.FTZ R4, R192, c[0x0][0x23c], -R139.reuse ;  /* 0x00008f00c0047a23 */ /* 0x102fe2000001088b */
[----:B----4-:R-:W-:Y:S01]  /*6440*/  F2FP.PACK_AB R145, R233, R231 ;  /* 0x000000e7e991723e */ /* 0x010fe200000000ff */
[----:B------:R-:W-:Y:S01]  /*6450*/  LDSM.16.MT88.4 R192, [R215+0xb800] ;  /* 0x00b80000d7c0783b */ /* 0x000fe20000004200 */
[----:B------:R-:W-:Y:S02]  /*6460*/  FMUL.FTZ R123, R0, R123 ;  /* 0x0000007b007b7220 */ /* 0x000fe40000410000 */
[C---:B------:R-:W-:Y:S02]  /*6470*/  FMUL.FTZ R124, R2.reuse, R124 ;  /* 0x0000007c027c7220 */ /* 0x040fe40000410000 */
[----:B------:R1:W4:Y:S01]  /*6480*/  MUFU.EX2 R234, R4 ;  /* 0x0000000400ea7308 */ /* 0x0003220000000800 */
[----:B------:R-:W-:Y:S02]  /*6490*/  FMUL.FTZ R125, R2, R125 ;  /* 0x0000007d027d7220 */ /* 0x000fe40000410000 */
[C---:B------:R-:W-:Y:S02]  /*64a0*/  FMUL.FTZ R126, R0.reuse, R126 ;  /* 0x0000007e007e7220 */ /* 0x040fe40000410000 */
[----:B------:R-:W-:Y:S02]  /*64b0*/  FMUL.FTZ R127, R0, R127 ;  /* 0x0000007f007f7220 */ /* 0x000fe40000410000 */
[C---:B------:R-:W-:Y:S02]  /*64c0*/  FMUL.FTZ R128, R133.reuse, R128 ;  /* 0x0000008085807220 */ /* 0x040fe40000410000 */
[----:B------:R-:W-:Y:S02]  /*64d0*/  FMUL.FTZ R129, R133, R129 ;  /* 0x0000008185817220 */ /* 0x000fe40000410000 */
[C---:B------:R-:W-:Y:S02]  /*64e0*/  FMUL.FTZ R130, R132.reuse, R130 ;  /* 0x0000008284827220 */ /* 0x040fe40000410000 */
[----:B------:R-:W-:Y:S01]  /*64f0*/  FMUL.FTZ R131, R132, R131 ;  /* 0x0000008384837220 */ /* 0x000fe20000410000 */
[----:B--2---:R-:W-:Y:S01]  /*6500*/  F2FP.PACK_AB R140, R211, R229 ;  /* 0x000000e5d38c723e */ /* 0x004fe200000000ff */
[----:B------:R-:W-:Y:S02]  /*6510*/  FFMA.FTZ R137, R198, c[0x0][0x23c], -R139 ;  /* 0x00008f00c6897a23 */ /* 0x000fe4000001088b */
[----:B------:R-:W-:Y:S02]  /*6520*/  FFMA.FTZ R2, R2, R247, R235 ;  /* 0x000000f702027223 */ /* 0x000fe400000100eb */
[----:B------:R2:W-:Y:S01]  /*6530*/  MUFU.EX2 R204, R137 ;  /* 0x0000008900cc7308 */ /* 0x0005e20000000800 */
[----:B------:R-:W-:Y:S02]  /*6540*/  FFMA.FTZ R0, R0, R246, R231 ;  /* 0x000000f600007223 */ /* 0x000fe400000100e7 */
[----:B-1----:R-:W-:Y:S01]  /*6550*/  FFMA.FTZ R4, R185, c[0x0][0x23c], -R142 ;  /* 0x00008f00b9047a23 */ /* 0x002fe2000001088e */
[----:B----4-:R-:W-:Y:S01]  /*6560*/  F2FP.PACK_AB R146, R236, R234 ;  /* 0x000000eaec92723e */ /* 0x010fe200000000ff */
[----:B------:R-:W-:Y:S05]  /*6570*/  FADD.FTZ R0, R233, R0 ;  /* 0x00000000e9007221 */ /* 0x000fea0000010000 */
[----:B------:R1:W4:Y:S01]  /*6580*/  MUFU.EX2 R230, R4 ;  /* 0x0000000400e67308 */ /* 0x0003220000000800 */
[----:B--2---:R-:W-:Y:S09]  /*6590*/  FFMA.FTZ R137, R199, c[0x0][0x23c], -R139 ;  /* 0x00008f00c7897a23 */ /* 0x004ff2000001088b */
[----:B------:R2:W-:Y:S01]  /*65a0*/  MUFU.EX2 R199, R137 ;  /* 0x0000008900c77308 */ /* 0x0005e20000000800 */
[----:B-1----:R-:W-:Y:S02]  /*65b0*/  FFMA.FTZ R4, R184, c[0x0][0x23c], -R142 ;  /* 0x00008f00b8047a23 */ /* 0x002fe4000001088e */
[----:B------:R-:W-:Y:S01]  /*65c0*/  LDSM.16.MT88.4 R184, [R217+0xa800] ;  /* 0x00a80000d9b8783b */ /* 0x000fe20000004200 */
[----:B----4-:R-:W-:Y:S06]  /*65d0*/  FADD.FTZ R0, R230, R0 ;  /* 0x00000000e6007221 */ /* 0x010fec0000010000 */
[----:B------:R1:W4:Y:S01]  /*65e0*/  MUFU.EX2 R232, R4 ;  /* 0x0000000400e87308 */ /* 0x0003220000000800 */
[----:B--2---:R-:W-:Y:S09]  /*65f0*/  FFMA.FTZ R137, R200, c[0x0][0x23c], -R142 ;  /* 0x00008f00c8897a23 */ /* 0x004ff2000001088e */
[----:B------:R2:W-:Y:S01]  /*6600*/  MUFU.EX2 R198, R137 ;  /* 0x0000008900c67308 */ /* 0x0005e20000000800 */
[----:B-1----:R-:W-:Y:S01]  /*6610*/  FMUL.FTZ R4, R133, R148 ;  /* 0x0000009485047220 */ /* 0x002fe20000410000 */
[----:B------:R-:W-:Y:S01]  /*6620*/  F2FP.PACK_AB R148, R245, R243 ;  /* 0x000000f3f594723e */ /* 0x000fe200000000ff */
[C---:B----4-:R-:W-:Y:S01]  /*6630*/  FADD.FTZ R0, R232.reuse, R0 ;  /* 0x00000000e8007221 */ /* 0x050fe20000010000 */
[----:B------:R-:W-:Y:S05]  /*6640*/  F2FP.PACK_AB R147, R232, R230 ;  /* 0x000000e6e893723e */ /* 0x000fea00000000ff */
[-C--:B------:R-:W-:Y:S08]  /*6650*/  HMMA.16816.F32 R4, R148, R20.reuse, R4 ;  /* 0x000000149404723c */ /* 0x080ff00000001804 */
[C---:B------:R-:W-:Y:S04]  /*6660*/  HMMA.16816.F32 R8, R144.reuse, R20, R8 ;  /* 0x000000149008723c */ /* 0x040fe80000001808 */
[--C-:B--2---:R-:W-:Y:S02]  /*6670*/  FFMA.FTZ R137, R202, c[0x0][0x23c], -R142.reuse ;  /* 0x00008f00ca897a23 */ /* 0x104fe4000001088e */
[----:B------:R-:W-:Y:S01]  /*6680*/  FFMA.FTZ R142, R141, c[0x0][0x23c], -R142 ;  /* 0x00008f008d8e7a23 */ /* 0x000fe2000001088e */
[----:B------:R-:W-:Y:S01]  /*6690*/  F2FP.PACK_AB R141, R209, R210 ;  /* 0x000000d2d18d723e */ /* 0x000fe200000000ff */
[-C--:B------:R-:W-:Y:S01]  /*66a0*/  HMMA.16816.F32 R12, R144, R22.reuse, R12 ;  /* 0x00000016900c723c */ /* 0x080fe2000000180c */
[----:B------:R1:W2:Y:S03]  /*66b0*/  MUFU.EX2 R197, R137 ;  /* 0x0000008900c57308 */ /* 0x0002a60000000800 */
[C---:B------:R-:W-:Y:S02]  /*66c0*/  FMUL.FTZ R20, R133.reuse, R160 ;  /* 0x000000a085147220 */ /* 0x040fe40000410000 */
[C---:B------:R-:W-:Y:S02]  /*66d0*/  FMUL.FTZ R21, R133.reuse, R161 ;  /* 0x000000a185157220 */ /* 0x040fe40000410000 */
[C---:B------:R-:W-:Y:S04]  /*66e0*/  HMMA.16816.F32 R16, R148.reuse, R22, R16 ;  /* 0x000000169410723c */ /* 0x040fe80000001810 */
[----:B------:R-:W-:Y:S03]  /*66f0*/  FFMA.FTZ R133, R133, R249, R243 ;  /* 0x000000f985857223 */ /* 0x000fe600000100f3 */
[C---:B------:R-:W-:Y:S02]  /*6700*/  FMUL.FTZ R22, R132.reuse, R162 ;  /* 0x000000a284167220 */ /* 0x040fe40000410000 */
[C---:B------:R-:W-:Y:S02]  /*6710*/  FMUL.FTZ R23, R132.reuse, R163 ;  /* 0x000000a384177220 */ /* 0x040fe40000410000 */
[----:B------:R-:W-:Y:S01]  /*6720*/  LDSM.16.MT88.4 R160, [R213+0xa800] ;  /* 0x00a80000d5a0783b */ /* 0x000fe20000004200 */
[----:B------:R-:W-:Y:S02]  /*6730*/  FFMA.FTZ R132, R132, R248, R239 ;  /* 0x000000f884847223 */ /* 0x000fe400000100ef */
[----:B------:R-:W-:Y:S02]  /*6740*/  FADD.FTZ R133, R245, R133 ;  /* 0x00000085f5857221 */ /* 0x000fe40000010000 */
[-C--:B------:R-:W-:Y:S03]  /*6750*/  HMMA.16816.F32 R20, R148, R176.reuse, R20 ;  /* 0x000000b09414723c */ /* 0x080fe60000001814 */
[--C-:B-1----:R-:W-:Y:S02]  /*6760*/  FFMA.FTZ R137, R203, c[0x0][0x23c], -R139.reuse ;  /* 0x00008f00cb897a23 */ /* 0x102fe4000001088b */
[----:B------:R-:W-:Y:S02]  /*6770*/  FFMA.FTZ R139, R201, c[0x0][0x23c], -R139 ;  /* 0x00008f00c98b7a23 */ /* 0x000fe4000001088b */
[----:B------:R-:W-:Y:S01]  /*6780*/  MUFU.EX2 R196, R137 ;  /* 0x0000008900c47308 */ /* 0x000fe20000000800 */
[C---:B------:R-:W-:Y:S07]  /*6790*/  HMMA.16816.F32 R24, R144.reuse, R176, R24 ;  /* 0x000000b09018723c */ /* 0x040fee0000001818 */
[----:B------:R-:W-:Y:S01]  /*67a0*/  F2FP.PACK_AB R176, R199, R204 ;  /* 0x000000ccc7b0723e */ /* 0x000fe200000000ff */
[-C--:B------:R-:W-:Y:S01]  /*67b0*/  HMMA.16816.F32 R28, R144, R178.reuse, R28 ;  /* 0x000000b2901c723c */ /* 0x080fe2000000181c */
[----:B------:R1:W4:Y:S03]  /*67c0*/  MUFU.EX2 R137, R142 ;  /* 0x0000008e00897308 */ /* 0x0003260000000800 */
[----:B--2---:R-:W-:Y:S04]  /*67d0*/  F2FP.PACK_AB R177, R197, R198 ;  /* 0x000000c6c5b1723e */ /* 0x004fe800000000ff */
[C---:B------:R-:W-:Y:S03]  /*67e0*/  HMMA.16816.F32 R32, R148.reuse, R178, R32 ;  /* 0x000000b29420723c */ /* 0x040fe60000001820 */
[----:B------:R-:W2:Y:S05]  /*67f0*/  MUFU.EX2 R139, R139 ;  /* 0x0000008b008b7308 */ /* 0x000eaa0000000800 */
[-C--:B---3--:R-:W-:Y:S08]  /*6800*/  HMMA.16816.F32 R36, R148, R152.reuse, R36 ;  /* 0x000000989424723c */ /* 0x088ff00000001824 */
[C---:B------:R-:W-:Y:S04]  /*6810*/  HMMA.16816.F32 R40, R144.reuse, R152, R40 ;  /* 0x000000989028723c */ /* 0x040fe80000001828 */
[----:B-1----:R-:W-:Y:S02]  /*6820*/  F2FP.PACK_AB R142, R207, R208 ;  /* 0x000000d0cf8e723e */ /* 0x002fe400000000ff */
[----:B----4-:R-:W-:Y:S02]  /*6830*/  F2FP.PACK_AB R179, R137, R138 ;  /* 0x0000008a89b3723e */ /* 0x010fe400000000ff */
[-C--:B------:R-:W-:Y:S04]  /*6840*/  HMMA.16816.F32 R44, R144, R154.reuse, R44 ;  /* 0x0000009a902c723c */ /* 0x080fe8000000182c */
[----:B--2---:R-:W-:Y:S04]  /*6850*/  F2FP.PACK_AB R178, R139, R196 ;  /* 0x000000c48bb2723e */ /* 0x004fe800000000ff */
        /* <DEDUP_REMOVED lines=26> */
[----:B------:R-:W1:Y:S07]  /*6a00*/  LDSM.16.MT88.4 R4, [R218+0xb800] ;  /* 0x00b80000da04783b */ /* 0x000e6e0000004200 */
        /* <DEDUP_REMOVED lines=35> */
[-C--:B--2---:R-:W-:Y:S04]  /*6c40*/  HMMA.16816.F32 R116, R140, R8.reuse, R116 ;  /* 0x000000088c74723c */ /* 0x084fe80000001874 */
        /* <DEDUP_REMOVED lines=25> */
.L_x_1662:
[----:B------:R-:W2:Y:S04]  /*6de0*/  LDL.LU R176, [R1+0x28] ;  /* 0x0000280001b07983 */ /* 0x000ea80000300800 */
[----:B------:R-:W1:Y:S04]  /*6df0*/  SHFL.BFLY PT, R2, R248, 0x2, 0x1f ;  /* 0x0c401f00f8027f89 */ /* 0x000e6800000e0000 */
[----:B------:R-:W3:Y:S04]  /*6e00*/  SHFL.BFLY PT, R0, R249, 0x2, 0x1f ;  /* 0x0c401f00f9007f89 */ /* 0x000ee800000e0000 */
[----:B------:R-:W4:Y:S04]  /*6e10*/  SHFL.BFLY PT, R4, R247, 0x2, 0x1f ;  /* 0x0c401f00f7047f89 */ /* 0x000f2800000e0000 */
[----:B------:R-:W4:Y:S04]  /*6e20*/  SHFL.BFLY PT, R5, R246, 0x2, 0x1f ;  /* 0x0c401f00f6057f89 */ /* 0x000f2800000e0000 */
[----:B------:R-:W2:Y:S04]  /*6e30*/  S2R R143, SR_CTAID.Y ;  /* 0x00000000008f7919 */ /* 0x000ea80000002600 */
[----:B------:R-:W2:Y:S01]  /*6e40*/  S2R R10, SR_TID.X ;  /* 0x00000000000a7919 */ /* 0x000ea20000002100 */
[----:B-1----:R-:W-:-:S02]  /*6e50*/  FADD.FTZ R248, R2, R248 ;  /* 0x000000f802f87221 */ /* 0x002fc40000010000 */
[----:B---3--:R-:W-:-:S03]  /*6e60*/  FADD.FTZ R249, R0, R249 ;  /* 0x000000f900f97221 */ /* 0x008fc60000010000 */
[----:B------:R-:W1:Y:S01]  /*6e70*/  SHFL.BFLY PT, R0, R248, 0x1, 0x1f ;  /* 0x0c201f00f8007f89 */ /* 0x000e6200000e0000 */
[----:B----4-:R-:W-:-:S03]  /*6e80*/  FADD.FTZ R247, R4, R247 ;  /* 0x000000f704f77221 */ /* 0x010fc60000010000 */
[----:B------:R-:W3:Y:S01]  /*6e90*/  SHFL.BFLY PT, R6, R249, 0x1, 0x1f ;  /* 0x0c201f00f9067f89 */ /* 0x000ee200000e0000 */
[----:B------:R-:W-:-:S03]  /*6ea0*/  FADD.FTZ R246, R5, R246 ;  /* 0x000000f605f67221 */ /* 0x000fc60000010000 */
[----:B------:R-:W4:Y:S04]  /*6eb0*/  SHFL.BFLY PT, R2, R247, 0x1, 0x1f ;  /* 0x0c201f00f7027f89 */ /* 0x000f2800000e0000 */
[----:B------:R-:W4:Y:S01]  /*6ec0*/  SHFL.BFLY PT, R7, R246, 0x1, 0x1f ;  /* 0x0c201f00f6077f89 */ /* 0x000f2200000e0000 */
[----:B-1----:R-:W-:Y:S01]  /*6ed0*/  FADD.FTZ R248, R248, R0 ;  /* 0x00000000f8f87221 */ /* 0x002fe20000010000 */
[----:B------:R-:W-:Y:S01]  /*6ee0*/  MOV R0, 0x3f800000 ;  /* 0x3f80000000007802 */ /* 0x000fe20000000f00 */
[----:B---3--:R-:W-:-:S03]  /*6ef0*/  FADD.FTZ R249, R249, R6 ;  /* 0x00000006f9f97221 */ /* 0x008fc60000010000 */
[----:B------:R-:W-:Y:S01]  /*6f00*/  FSETP.NE.FTZ.AND P5, PT, R248, RZ, PT ;  /* 0x000000fff800720b */ /* 0x000fe20003fb5000 */
[----:B----4-:R-:W-:Y:S01]  /*6f10*/  FADD.FTZ R247, R247, R2 ;  /* 0x00000002f7f77221 */ /* 0x010fe20000010000 */
[----:B------:R-:W-:Y:S01]  /*6f20*/  FSETP.NE.FTZ.AND P6, PT, R249, RZ, PT ;  /* 0x000000fff900720b */ /* 0x000fe20003fd5000 */
[----:B------:R-:W-:-:S03]  /*6f30*/  FADD.FTZ R246, R246, R7 ;  /* 0x00000007f6f67221 */ /* 0x000fc60000010000 */
[----:B------:R-:W-:Y:S02]  /*6f40*/  FSETP.NE.FTZ.AND P4, PT, R247, RZ, PT ;  /* 0x000000fff700720b */ /* 0x000fe40003f95000 */
[----:B------:R-:W-:-:S07]  /*6f50*/  FSETP.NE.FTZ.AND P3, PT, R246, RZ, PT ;  /* 0x000000fff600720b */ /* 0x000fce0003f75000 */
[----:B------:R-:W1:Y:S02]  /*6f60*/  @P6 MUFU.RCP R0, R249 ;  /* 0x000000f900006308 */ /* 0x000e640000001000 */
[C---:B-1----:R-:W-:Y:S02]  /*6f70*/  FMUL.FTZ R84, R0.reuse, R84 ;  /* 0x0000005400547220 */ /* 0x042fe40000410000 */
        /* <DEDUP_REMOVED lines=35> */
[----:B------:R-:W-:Y:S01]  /*71b0*/  FMUL.FTZ R129, R0, R129 ;  /* 0x0000008100817220 */ /* 0x000fe20000410000 */
[----:B--2---:R-:W-:-:S13]  /*71c0*/  ISETP.NE.AND P0, PT, R176, -0x1, PT ;  /* 0xffffffffb000780c */ /* 0x004fda0003f05270 */
[----:B------:R-:W-:Y:S01]  /*71d0*/  @P0 IMAD.WIDE.U32 R4, R176, c[0x0][0x1e8], RZ ;  /* 0x00007a00b0040a25 */ /* 0x000fe200078e00ff */
[----:B------:R-:W-:-:S03]  /*71e0*/  @!P0 SHF.R.S32.HI R2, RZ, 0x1f, R143 ;  /* 0x0000001fff028819 */ /* 0x000fc6000001148f */
[----:B------:R-:W-:Y:S01]  /*71f0*/  @P0 IMAD R141, R176, c[0x0][0x1ec], R5 ;  /* 0x00007b00b08d0a24 */ /* 0x000fe200078e0205 */
[----:B------:R-:W-:Y:S01]  /*7200*/  @P0 MOV R140, R4 ;  /* 0x00000004008c0202 */ /* 0x000fe20000000f00 */
[----:B------:R-:W-:Y:S01]  /*7210*/  @!P0 IMAD R7, R2, c[0x0][0x1e0], RZ ;  /* 0x0000780002078a24 */ /* 0x000fe200078e02ff */
[----:B------:R-:W-:Y:S01]  /*7220*/  SHF.R.S32.HI R4, RZ, 0x1f, R10 ;  /* 0x0000001fff047819 */ /* 0x000fe2000001140a */
[----:B------:R-:W-:-:S03]  /*7230*/  @!P0 IMAD.WIDE.U32 R8, R143, c[0x0][0x1e0], RZ ;  /* 0x000078008f088a25 */ /* 0x000fc600078e00ff */
[CC--:B------:R-:W-:Y:S01]  /*7240*/  LEA.HI R5, R4.reuse, R10.reuse, RZ, 0x2 ;  /* 0x0000000a04057211 */ /* 0x0c0fe200078f10ff */
[----:B------:R-:W-:Y:S01]  /*7250*/  @!P0 IMAD R7, R143, c[0x0][0x1e4], R7 ;  /* 0x000079008f078a24 */ /* 0x000fe200078e0207 */
[-C--:B------:R-:W-:Y:S02]  /*7260*/  LEA.HI R2, R4, R10.reuse, RZ, 0x5 ;  /* 0x0000000a04027211 */ /* 0x080fe400078f28ff */
[----:B------:R-:W-:Y:S02]  /*7270*/  MOV R4, 0x3f800000 ;  /* 0x3f80000000047802 */ /* 0x000fe40000000f00 */
[----:B------:R-:W-:Y:S02]  /*7280*/  LOP3.LUT R6, R5, 0x3ffffffc, RZ, 0xc0, !PT ;  /* 0x3ffffffc05067812 */ /* 0x000fe400078ec0ff */
[----:B------:R-:W-:Y:S02]  /*7290*/  SHF.R.S32.HI R2, RZ, 0x5, R2 ;  /* 0x00000005ff027819 */ /* 0x000fe40000011402 */
[----:B------:R-:W1:Y:S01]  /*72a0*/  @P5 MUFU.RCP R4, R248 ;  /* 0x000000f800045308 */ /* 0x000e620000001000 */
[----:B------:R-:W-:-:S02]  /*72b0*/  IADD3 R6, -R6, R10, RZ ;  /* 0x0000000a06067210 */ /* 0x000fc40007ffe1ff */
[----:B------:R-:W-:Y:S01]  /*72c0*/  @!P0 IADD3 R141, R9, R7, RZ ;  /* 0x00000007098d8210 */ /* 0x000fe20007ffe0ff */
[----:B------:R-:W-:Y:S01]  /*72d0*/  FMUL.FTZ R7, R0, R149 ;  /* 0x0000009500077220 */ /* 0x000fe20000410000 */
[----:B------:R-:W-:Y:S02]  /*72e0*/  LEA R142, R2, R6, 0x9 ;  /* 0x00000006028e7211 */ /* 0x000fe400078e48ff */
[----:B------:R-:W-:Y:S02]  /*72f0*/  MOV R2, 0x3f800000 ;  /* 0x3f80000000027802 */ /* 0x000fe40000000f00 */
[----:B------:R-:W-:Y:S02]  /*7300*/  MOV R0, 0x3f800000 ;  /* 0x3f80000000007802 */ /* 0x000fe40000000f00 */
[----:B------:R-:W-:Y:S02]  /*7310*/  @!P0 MOV R140, R8 ;  /* 0x00000008008c8202 */ /* 0x000fe40000000f00 */
[----:B------:R-:W2:Y:S01]  /*7320*/  @P4 MUFU.RCP R2, R247 ;  /* 0x000000f700024308 */ /* 0x000ea20000001000 */
[----:B------:R-:W-:Y:S01]  /*7330*/  F2FP.PACK_AB R7, R7, R148 ;  /* 0x000000940707723e */ /* 0x000fe200000000ff */
[----:B-1----:R-:W-:-:S02]  /*7340*/  FMUL.FTZ R38, R4, R38 ;  /* 0x0000002604267220 */ /* 0x002fc40000410000 */
[C---:B------:R-:W-:Y:S02]  /*7350*/  FMUL.FTZ R22, R4.reuse, R39 ;  /* 0x0000002704167220 */ /* 0x040fe40000410000 */
[C---:B------:R-:W-:Y:S02]  /*7360*/  FMUL.FTZ R150, R4.reuse, R150 ;  /* 0x0000009604967220 */ /* 0x040fe40000410000 */
[----:B------:R-:W1:Y:S01]  /*7370*/  @P3 MUFU.RCP R0, R246 ;  /* 0x000000f600003308 */ /* 0x000e620000001000 */
[----:B------:R-:W-:Y:S01]  /*7380*/  FMUL.FTZ R6, R4, R151 ;  /* 0x0000009704067220 */ /* 0x000fe20000410000 */
[----:B------:R-:W-:Y:S01]  /*7390*/  F2FP.PACK_AB R22, R22, R38 ;  /* 0x000000261616723e */ /* 0x000fe200000000ff */
[C---:B------:R-:W-:Y:S01]  /*73a0*/  FMUL.FTZ R158, R4.reuse, R158 ;  /* 0x0000009e049e7220 */ /* 0x040fe20000410000 */
[----:B------:R-:W-:Y:S01]  /*73b0*/  F2FP.PACK_AB R38, R85, R84 ;  /* 0x000000545526723e */ /* 0x000fe200000000ff */
[C---:B------:R-:W-:Y:S01]  /*73c0*/  FMUL.FTZ R8, R4.reuse, R159 ;  /* 0x0000009f04087220 */ /* 0x040fe20000410000 */
[----:B------:R3:W5:Y:S01]  /*73d0*/  LDL R85, [R1+0x24] ;  /* 0x0000240001557983 */ /* 0x0007620000100800 */
[----:B------:R-:W-:Y:S01]  /*73e0*/  FMUL.FTZ R162, R4, R162 ;  /* 0x000000a204a27220 */ /* 0x000fe20000410000 */
[----:B------:R-:W-:Y:S01]  /*73f0*/  F2FP.PACK_AB R6, R6, R150 ;  /* 0x000000960606723e */ /* 0x000fe200000000ff */
[----:B--2---:R-:W-:Y:S01]  /*7400*/  FMUL.FTZ R52, R2, R57 ;  /* 0x0000003902347220 */ /* 0x004fe20000410000 */
[----:B------:R-:W-:Y:S01]  /*7410*/  F2FP.PACK_AB R8, R8, R158 ;  /* 0x0000009e0808723e */ /* 0x000fe200000000ff */
[C---:B------:R-:W-:Y:S01]  /*7420*/  FMUL.FTZ R12, R4.reuse, R163 ;  /* 0x000000a3040c7220 */ /* 0x040fe20000410000 */
[----:B------:R-:W2:Y:S01]  /*7430*/  S2R R84, SR_CTAID.Z ;  /* 0x0000000000547919 */ /* 0x000ea20000002700 */
        /* <DEDUP_REMOVED lines=35> */
[----:B------:R-:W-:Y:S01]  /*7670*/  SHF.R.S32.HI R4, RZ, 0x1f, R5 ;  /* 0x0000001fff047819 */ /* 0x000fe20000011405 */
[C---:B------:R-:W-:Y:S01]  /*7680*/  FMUL.FTZ R144, R2.reuse, R144 ;  /* 0x0000009002907220 */ /* 0x040fe20000410000 */
        /* <DEDUP_REMOVED lines=130> */
[----:B----4-:R-:W-:Y:S02]  /*7eb0*/  IADD3 R5, R0, R4, RZ ;  /* 0x0000000400057210 */ /* 0x010fe40007ffe0ff */
[----:B------:R-:W-:Y:S02]  /*7ec0*/  IADD3 R4, R4, R2, RZ ;  /* 0x0000000204047210 */ /* 0x000fe40007ffe0ff */
[-C--:B--2---:R-:W-:Y:S01]  /*7ed0*/  IADD3 R8, R0, R6.reuse, RZ ;  /* 0x0000000600087210 */ /* 0x084fe20007ffe0ff */
[----:B------:R1:W-:Y:S01]  /*7ee0*/  STS [R5], R13 ;  /* 0x0000000d05007388 */ /* 0x0003e20000000800 */
[----:B------:R-:W-:Y:S01]  /*7ef0*/  IADD3 R7, R5, R6, RZ ;  /* 0x0000000605077210 */ /* 0x000fe20007ffe0ff */
[----:B---3--:R-:W2:Y:S02]  /*7f00*/  LDC.U8 R10, c[0x0][0x329] ;  /* 0x0000ca40ff0a7b82 */ /* 0x008ea40000000000 */
        /* <DEDUP_REMOVED lines=59> */
[----:B-1----:R-:W-:Y:S01]  /*82c0*/  @P1 IMAD R8, R0, c[0x0][0x214], RZ ;  /* 0x0000850000081a24 */ /* 0x002fe200078e02ff */
[----:B------:R-:W-:-:S02]  /*82d0*/  @!P1 MOV R0, c[0x0][0x214] ;  /* 0x0000850000009a02 */ /* 0x000fc40000000f00 */
[----:B------:R-:W-:Y:S02]  /*82e0*/  STS [R7+0x6000], R65 ;  /* 0x0060004107007388 */ /* 0x000fe40000000800 */
[----:B------:R-:W-:Y:S02]  /*82f0*/  @!P1 SEL R8, R0, c[0x0][0x234], !P2 ;  /* 0x00008d0000089a07 */ /* 0x000fe40005000000 */
[----:B------:R1:W-:Y:S01]  /*8300*/  STS [R7+0x6400], R64 ;  /* 0x0064004007007388 */ /* 0x0003e20000000800 */
[----:B--2---:R-:W1:Y:S01]  /*8310*/  @P6 MUFU.LG2 R9, R249 ;  /* 0x000000f900096308 */ /* 0x004e620000000c00 */
[----:B------:R-:W-:Y:S02]  /*8320*/  ISETP.NE.OR P2, PT, R10, RZ, !P2 ;  /* 0x000000ff0a00720c */ /* 0x000fe40005745670 */
[----:B------:R-:W-:Y:S01]  /*8330*/  STS [R6+0x6000], R68 ;  /* 0x0060004406007388 */ /* 0x000fe20000000800 */
[----:B------:R-:W-:Y:S01]  /*8340*/  @P1 MOV R0, 0x1 ;  /* 0x0000000100001802 */ /* 0x000fe20000000f00 */
[----:B------:R-:W-:-:S02]  /*8350*/  @!P1 IMAD R0, R8, c[0x0][0x1c0], RZ ;  /* 0x0000700008009a24 */ /* 0x000fc400078e02ff */
[----:B------:R2:W-:Y:S04]  /*8360*/  STS [R6+0x6400], R67 ;  /* 0x0064004306007388 */ /* 0x0005e80000000800 */
[----:B------:R-:W-:Y:S06]  /*8370*/  BAR.SYNC.DEFER_BLOCKING 0x0 ;  /* 0x0000000000007b1d */ /* 0x000fec0000010000 */
[----:B------:R-:W3:Y:S04]  /*8380*/  S2R R18, SR_TID.X ;  /* 0x0000000000127919 */ /* 0x000ee80000002100 */
[----:B------:R-:W4:Y:S01]  /*8390*/  S2R R15, SR_CTAID.X ;  /* 0x00000000000f7919 */ /* 0x000f220000002500 */
[----:B------:R-:W-:-:S02]  /*83a0*/  IMAD R0, R143, R0, RZ ;  /* 0x000000008f007224 */ /* 0x000fc400078e02ff */
[----:B------:R-:W-:Y:S02]  /*83b0*/  @!P2 IMAD R2, R143, c[0x0][0x214], RZ ;  /* 0x000085008f02aa24 */ /* 0x000fe400078e02ff */
[----:B-1----:R-:W-:Y:S01]  /*83c0*/  @P6 FMUL.FTZ R7, R9, 0.69314718246459960938 ;  /* 0x3f31721809076820 */ /* 0x002fe20000410000 */
        /* <DEDUP_REMOVED lines=16> */
[----:B---3--:R-:W-:Y:S01]  /*84d0*/  SHF.R.S32.HI R19, RZ, 0x1f, R18 ;  /* 0x0000001fff137819 */ /* 0x008fe20000011412 */
[----:B------:R-:W3:Y:S01]  /*84e0*/  @P3 MUFU.LG2 R11, R246 ;  /* 0x000000f6000b3308 */ /* 0x000ee20000000c00 */
[----:B------:R-:W-:-:S02]  /*84f0*/  @!P2 SEL R2, R2, R176, !P0 ;  /* 0x000000b00202a207 */ /* 0x000fc40004000000 */
[-C--:B------:R-:W-:Y:S02]  /*8500*/  LEA.HI R10, R19, R18.reuse, RZ, 0x5 ;  /* 0x00000012130a7211 */ /* 0x080fe400078f28ff */
[----:B------:R-:W-:Y:S02]  /*8510*/  SEL R9, R0, RZ, P2 ;  /* 0x000000ff00097207 */ /* 0x000fe40001000000 */
[----:B------:R-:W-:Y:S02]  /*8520*/  LOP3.LUT R0, R10, 0xffffffe0, RZ, 0xc0, !PT ;  /* 0xffffffe00a007812 */ /* 0x000fe400078ec0ff */
[----:B--2---:R-:W-:Y:S01]  /*8530*/  @P1 MOV R6, c[0x0][0x210] ;  /* 0x0000840000061a02 */ /* 0x004fe20000000f00 */
[----:B------:R-:W-:Y:S01]  /*8540*/  CS2R R4, SRZ ;  /* 0x0000000000047805 */ /* 0x000fe2000001ff00 */
[----:B------:R-:W-:Y:S02]  /*8550*/  @!P1 MOV R6, 0x1 ;  /* 0x0000000100069802 */ /* 0x000fe40000000f00 */
[----:B------:R-:W-:-:S02]  /*8560*/  IADD3 R0, -R0, R18, RZ ;  /* 0x0000001200007210 */ /* 0x000fc40007ffe1ff */
[----:B------:R-:W-:Y:S01]  /*8570*/  MOV R17, 0x7f800000 ;  /* 0x7f80000000117802 */ /* 0x000fe20000000f00 */
[----:B------:R-:W-:Y:S01]  /*8580*/  @P6 FFMA.FTZ R17, R136, c[0x0][0x238], R7 ;  /* 0x00008e0088116a23 */ /* 0x000fe20000010007 */
[----:B------:R-:W-:Y:S02]  /*8590*/  @!P2 SHF.R.S32.HI R5, RZ, 0x1f, R2 ;  /* 0x0000001fff05a819 */ /* 0x000fe40000011402 */
[----:B------:R-:W-:Y:S01]  /*85a0*/  @!P2 MOV R4, R2 ;  /* 0x000000020004a202 */ /* 0x000fe20000000f00 */
[----:B----4-:R-:W-:Y:S01]  /*85b0*/  IMAD R7, R15, R6, RZ ;  /* 0x000000060f077224 */ /* 0x010fe200078e02ff */
[----:B------:R-:W-:Y:S01]  /*85c0*/  LOP3.LUT P2, RZ, R0, 0x3, RZ, 0xc0, !PT ;  /* 0x0000000300ff7812 */ /* 0x000fe2000784c0ff */
[----:B------:R-:W-:-:S03]  /*85d0*/  IMAD R2, R84, R8, R9 ;  /* 0x0000000854027224 */ /* 0x000fc600078e0209 */
[----:B------:R-:W-:Y:S01]  /*85e0*/  SHF.L.U32 R10, R7, 0x7, RZ ;  /* 0x00000007070a7819 */ /* 0x000fe200000006ff */
[----:B---3--:R-:W-:Y:S01]  /*85f0*/  @P3 FMUL.FTZ R7, R11, 0.69314718246459960938 ;  /* 0x3f3172180b073820 */ /* 0x008fe20000410000 */
[----:B------:R-:W-:Y:S01]  /*8600*/  BSSY B0, `(.L_x_1666) ;  /* 0x0000032000007945 */ /* 0x000fe20003800000 */
[----:B------:R-:W-:Y:S01]  /*8610*/  @P5 FMUL.FTZ R9, R13, 0.69314718246459960938 ;  /* 0x3f3172180d095820 */ /* 0x000fe20000410000 */
[----:B------:R-:W-:Y:S01]  /*8620*/  IADD3 R11, P1, P0, R10, R4, R2 ;  /* 0x000000040a0b7210 */ /* 0x000fe2000783e002 */
        /* <DEDUP_REMOVED lines=11> */
[----:B-1----:R-:W2:Y:S01]  /*86e0*/  LDL.LU R86, [R1+0x3c] ;  /* 0x00003c0001567983 */ /* 0x002ea20000300800 */
[----:B------:R-:W-:-:S04]  /*86f0*/  SHF.R.S32.HI R2, RZ, 0x1f, R0 ;  /* 0x0000001fff027819 */ /* 0x000fc80000011400 */
[----:B------:R-:W-:-:S04]  /*8700*/  LEA.HI R0, R2, R0, RZ, 0x2 ;  /* 0x0000000002007211 */ /* 0x000fc800078f10ff */
[----:B------:R-:W-:-:S05]  /*8710*/  SHF.R.S32.HI R0, RZ, 0x2, R0 ;  /* 0x00000002ff007819 */ /* 0x000fca0000011400 */
[----:B--2---:R-:W-:-:S05]  /*8720*/  IMAD R0, R86, 0x10, R0 ;  /* 0x0000001056007824 */ /* 0x004fca00078e0200 */
        /* <DEDUP_REMOVED lines=31> */
.L_x_1667:
[----:B-1----:R-:W-:Y:S05]  /*8920*/  BSYNC B0 ;  /* 0x0000000000007941 */ /* 0x002fea0003800000 */
.L_x_1666:
[----:B------:R1:W5:Y:S01]  /*8930*/  LDL.64 R12, [R1] ;  /* 0x00000000010c7983 */ /* 0x0003620000100a00 */
[----:B------:R-:W-:Y:S01]  /*8940*/  LEA.HI R4, R19, R18, RZ, 0x3 ;  /* 0x0000001213047211 */ /* 0x000fe200078f18ff */
[----:B------:R-:W-:Y:S01]  /*8950*/  BSSY B0, `(.L_x_1668) ;  /* 0x0000017000007945 */ /* 0x000fe20003800000 */
[----:B------:R-:W-:-:S02]  /*8960*/  IADD3 R2, P0, R250, R140, RZ ;  /* 0x0000008cfa027210 */ /* 0x000fc40007f1e0ff */
[----:B------:R-:W-:Y:S02]  /*8970*/  SHF.R.S32.HI R0, RZ, 0x1f, R250 ;  /* 0x0000001fff007819 */ /* 0x000fe400000114fa */
[----:B------:R-:W-:Y:S02]  /*8980*/  SHF.R.S32.HI R7, RZ, 0x3, R4 ;  /* 0x00000003ff077819 */ /* 0x000fe40000011404 */
[----:B------:R-:W-:Y:S01]  /*8990*/  SHF.R.S32.HI R5, RZ, 0x1f, R84 ;  /* 0x0000001fff057819 */ /* 0x000fe20000011454 */
[----:B------:R-:W-:Y:S01]  /*89a0*/  IMAD.X R3, R0, 0x1, R141, P0 ;  /* 0x0000000100037824 */ /* 0x000fe200000e068d */
[----:B-----5:R-:W-:-:S03]  /*89b0*/  ISETP.GE.AND P0, PT, R7, R85, PT ;  /* 0x000000550700720c */ /* 0x020fc60003f06270 */
[----:B------:R-:W-:Y:S02]  /*89c0*/  IMAD R0, R5, c[0x0][0x1f0], RZ ;  /* 0x00007c0005007a24 */ /* 0x000fe400078e02ff */
[----:B------:R-:W-:-:S04]  /*89d0*/  IMAD.WIDE.U32 R10, R84, c[0x0][0x1f0], R2 ;  /* 0x00007c00540a7a25 */ /* 0x000fc800078e0002 */
[----:B------:R-:W-:-:S04]  /*89e0*/  IMAD R0, R84, c[0x0][0x1f4], R0 ;  /* 0x00007d0054007a24 */ /* 0x000fc800078e0200 */
[----:B------:R-:W-:Y:S01]  /*89f0*/  IMAD.IADD R9, R11, 0x1, R0 ;  /* 0x000000010b097824 */ /* 0x000fe200078e0200 */
[----:B------:R-:W-:Y:S05]  /*8a00*/  @P0 BRA `(.L_x_1669) ;  /* 0x000000b000000947 */ /* 0x000fea0003800000 */
[----:B-1----:R-:W-:Y:S01]  /*8a10*/  IMAD R0, R13, c[0x0][0x1e8], RZ ;  /* 0x00007a000d007a24 */ /* 0x002fe200078e02ff */
        /* <DEDUP_REMOVED lines=10> */
.L_x_1669:
[----:B-1----:R-:W-:Y:S05]  /*8ac0*/  BSYNC B0 ;  /* 0x0000000000007941 */ /* 0x002fea0003800000 */
.L_x_1668:
        /* <DEDUP_REMOVED lines=18> */
.L_x_1671:
[----:B------:R-:W-:Y:S05]  /*8bf0*/  BSYNC B0 ;  /* 0x0000000000007941 */ /* 0x000fea0003800000 */
.L_x_1670:
        /* <DEDUP_REMOVED lines=18> */
.L_x_1673:
[----:B------:R-:W-:Y:S05]  /*8d20*/  BSYNC B0 ;  /* 0x0000000000007941 */ /* 0x000fea0003800000 */
.L_x_1672:
        /* <DEDUP_REMOVED lines=18> */
.L_x_1675:
[----:B------:R-:W-:Y:S05]  /*8e50*/  BSYNC B0 ;  /* 0x0000000000007941 */ /* 0x000fea0003800000 */
.L_x_1674:
[----:B------:R-:W2:Y:S01]  /*8e60*/  LDL.LU R0, [R1+0x38] ;  /* 0x0000380001007983 */ /* 0x000ea20000300800 */
[----:B------:R-:W-:Y:S01]  /*8e70*/  BSSY B0, `(.L_x_1676) ;  /* 0x0000011000007945 */ /* 0x000fe20003800000 */
[----:B--2---:R-:W-:-:S13]  /*8e80*/  ISETP.GE.AND P0, PT, R0, R85, PT ;  /* 0x000000550000720c */ /* 0x004fda0003f06270 */
        /* <DEDUP_REMOVED lines=15> */
.L_x_1677:
[----:B------:R-:W-:Y:S05]  /*8f80*/  BSYNC B0 ;  /* 0x0000000000007941 */ /* 0x000fea0003800000 */
.L_x_1676:
        /* <DEDUP_REMOVED lines=18> */
.L_x_1679:
[----:B------:R-:W-:Y:S05]  /*90b0*/  BSYNC B0 ;  /* 0x0000000000007941 */ /* 0x000fea0003800000 */
.L_x_1678:
        /* <DEDUP_REMOVED lines=18> */
.L_x_1681:
[----:B------:R-:W-:Y:S05]  /*91e0*/  BSYNC B0 ;  /* 0x0000000000007941 */ /* 0x000fea0003800000 */
.L_x_1680:
[----:B------:R-:W2:Y:S02]  /*91f0*/  LDL.LU R0, [R1+0x2c] ;  /* 0x00002c0001007983 */ /* 0x000ea40000300800 */
[----:B--2---:R-:W-:-:S13]  /*9200*/  ISETP.GE.AND P0, PT, R0, R85, PT ;  /* 0x000000550000720c */ /* 0x004fda0003f06270 */
        /* <DEDUP_REMOVED lines=17> */
.L_x_1632:
[----:B------:R-:W3:Y:S01]  /*9320*/  LDL.LU R12, [R1+0x28] ;  /* 0x00002800010c7983 */ /* 0x000ee20000300800 */
[----:B------:R-:W4:Y:S01]  /*9330*/  LDC.U8 R2, c[0x0][0x329] ;  /* 0x0000ca40ff027b82 */ /* 0x000f220000000000 */
[----:B--2---:R-:W-:Y:S01]  /*9340*/  SHF.R.S32.HI R11, RZ, 0x1f, R133 ;  /* 0x0000001fff0b7819 */ /* 0x004fe20000011485 */
[----:B------:R-:W-:Y:S01]  /*9350*/  IMAD.IADD R14, R14, 0x1, -R19 ;  /* 0x000000010e0e7824 */ /* 0x000fe200078e0a13 */
[----:B------:R-:W-:Y:S02]  /*9360*/  BSSY B0, `(.L_x_1682) ;  /* 0x0000041000007945 */ /* 0x000fe40003800000 */
[----:B------:R-:W-:-:S03]  /*9370*/  LEA.HI R11, R11, R133, RZ, 0x3 ;  /* 0x000000850b0b7211 */ /* 0x000fc600078f18ff */
[----:B------:R-:W2:Y:S01]  /*9380*/  LDC.U8 R0, c[0x0][0x328] ;  /* 0x0000ca00ff007b82 */ /* 0x000ea20000000000 */
[----:B------:R-:W-:Y:S02]  /*9390*/  LOP3.LUT R10, R11, 0xfffffff8, RZ, 0xc0, !PT ;  /* 0xfffffff80b0a7812 */ /* 0x000fe400078ec0ff */
[----:B----4-:R-:W-:Y:S02]  /*93a0*/  ISETP.NE.AND P1, PT, R2, RZ, PT ;  /* 0x000000ff0200720c */ /* 0x010fe40003f25270 */
[----:B--2---:R-:W-:-:S04]  /*93b0*/  ISETP.NE.AND P3, PT, R0, RZ, PT ;  /* 0x000000ff0000720c */ /* 0x004fc80003f65270 */
[----:B------:R-:W-:-:S07]  /*93c0*/  ISETP.NE.OR P2, PT, R2, RZ, !P3 ;  /* 0x000000ff0200720c */ /* 0x000fce0005f45670 */
[----:B------:R-:W-:Y:S02]  /*93d0*/  @P1 IMAD.MOV.U32 R0, RZ, RZ, c[0x0][0x210] ;  /* 0x00008400ff001624 */ /* 0x000fe400078e00ff */
[----:B-1----:R-:W-:Y:S02]  /*93e0*/  @!P1 IMAD.MOV.U32 R4, RZ, RZ, c[0x0][0x214] ;  /* 0x00008500ff049624 */ /* 0x002fe400078e00ff */
[----:B------:R-:W-:Y:S02]  /*93f0*/  @P1 IMAD R0, R0, c[0x0][0x214], RZ ;  /* 0x0000850000001a24 */ /* 0x000fe400078e02ff */
[----:B------:R-:W-:Y:S01]  /*9400*/  @P1 IMAD.MOV.U32 R16, RZ, RZ, c[0x0][0x210] ;  /* 0x00008400ff101624 */ /* 0x000fe200078e00ff */
[----:B------:R-:W-:Y:S01]  /*9410*/  @!P1 SEL R0, R4, c[0x0][0x234], !P3 ;  /* 0x00008d0004009a07 */ /* 0x000fe20005800000 */
[----:B------:R-:W-:Y:S01]  /*9420*/  @!P1 IMAD.MOV.U32 R16, RZ, RZ, 0x1 ;  /* 0x00000001ff109424 */ /* 0x000fe200078e00ff */
[C---:B---3--:R-:W-:Y:S02]  /*9430*/  ISETP.NE.AND P4, PT, R12.reuse, -0x1, PT ;  /* 0xffffffff0c00780c */ /* 0x048fe40003f85270 */
[----:B------:R-:W-:-:S11]  /*9440*/  ISETP.NE.OR P0, PT, R12, -0x1, P2 ;  /* 0xffffffff0c00780c */ /* 0x000fd60001705670 */
[----:B------:R-:W-:Y:S01]  /*9450*/  @P4 IMAD.WIDE.U32 R2, R12, c[0x0][0x1e8], RZ ;  /* 0x00007a000c024a25 */ /* 0x000fe200078e00ff */
[----:B------:R-:W-:-:S03]  /*9460*/  @!P4 SHF.R.S32.HI R6, RZ, 0x1f, R17 ;  /* 0x0000001fff06c819 */ /* 0x000fc60000011411 */
        /* <DEDUP_REMOVED lines=8> */
[----:B------:R-:W-:Y:S01]  /*94f0*/  IMAD R6, R17, R3, RZ ;  /* 0x0000000311067224 */ /* 0x000fe200078e02ff */
[----:B------:R1:W-:Y:S01]  /*9500*/  @!P0 STL [R1+0x28], R12 ;  /* 0x0000280c01008387 */ /* 0x0003e20000100800 */
[----:B------:R-:W-:Y:S01]  /*9510*/  IMAD.IADD R17, R133, 0x1, -R10 ;  /* 0x0000000185117824 */ /* 0x000fe200078e0a0a */
[----:B------:R-:W-:Y:S01]  /*9520*/  SHF.R.S32.HI R10, RZ, 0x3, R11 ;  /* 0x00000003ff0a7819 */ /* 0x000fe2000001140b */
[----:B------:R-:W-:Y:S01]  /*9530*/  @!P4 IMAD.MOV.U32 R7, RZ, RZ, R4 ;  /* 0x000000ffff07c224 */ /* 0x000fe200078e0004 */
[----:B------:R-:W-:Y:S01]  /*9540*/  CS2R R2, SRZ ;  /* 0x0000000000027805 */ /* 0x000fe2000001ff00 */
[----:B------:R-:W-:Y:S01]  /*9550*/  SEL R6, R6, RZ, P2 ;  /* 0x000000ff06067207 */ /* 0x000fe20001000000 */
[----:B------:R-:W-:Y:S01]  /*9560*/  @!P2 IMAD.MOV.U32 R2, RZ, RZ, R12 ;  /* 0x000000ffff02a224 */ /* 0x000fe200078e000c */
[----:B------:R-:W-:-:S02]  /*9570*/  SHF.L.U32 R15, R17, 0x3, RZ ;  /* 0x00000003110f7819 */ /* 0x000fc400000006ff */
[----:B------:R-:W-:Y:S01]  /*9580*/  @!P2 SHF.R.S32.HI R3, RZ, 0x1f, R12 ;  /* 0x0000001fff03a819 */ /* 0x000fe2000001140c */
[----:B------:R-:W-:Y:S01]  /*9590*/  IMAD R6, R25, R0, R6 ;  /* 0x0000000019067224 */ /* 0x000fe200078e0206 */
[----:B------:R-:W-:Y:S01]  /*95a0*/  @!P4 IADD3 R9, R5, R8, RZ ;  /* 0x000000080509c210 */ /* 0x000fe20007ffe0ff */
[----:B------:R-:W-:Y:S01]  /*95b0*/  IMAD R0, R19, R16, RZ ;  /* 0x0000001013007224 */ /* 0x000fe200078e02ff */
[----:B------:R-:W-:Y:S02]  /*95c0*/  ISETP.GE.AND P2, PT, R10, R14, PT ;  /* 0x0000000e0a00720c */ /* 0x000fe40003f46270 */
[----:B------:R-:W-:Y:S02]  /*95d0*/  SHF.R.S32.HI R8, RZ, 0x1f, R25 ;  /* 0x0000001fff087819 */ /* 0x000fe40000011419 */
[C---:B------:R-:W-:Y:S02]  /*95e0*/  IADD3 R4, P0, R15.reuse, R7, RZ ;  /* 0x000000070f047210 */ /* 0x040fe40007f1e0ff */
[----:B------:R-:W-:Y:S01]  /*95f0*/  SHF.R.S32.HI R11, RZ, 0x1f, R10 ;  /* 0x0000001fff0b7819 */ /* 0x000fe2000001140a */
[----:B------:R-:W-:Y:S01]  /*9600*/  IMAD R8, R8, c[0x0][0x1f0], RZ ;  /* 0x00007c0008087a24 */ /* 0x000fe200078e02ff */
[----:B------:R-:W-:-:S02]  /*9610*/  LEA.HI.X.SX32 R5, R15, R9, 0x1, P0 ;  /* 0x000000090f057211 */ /* 0x000fc400000f0eff */
[----:B------:R-:W-:Y:S01]  /*9620*/  SHF.R.S32.HI R9, RZ, 0x1f, R0 ;  /* 0x0000001fff097819 */ /* 0x000fe20000011400 */
[C---:B------:R-:W-:Y:S01]  /*9630*/  IMAD R8, R25.reuse, c[0x0][0x1f4], R8 ;  /* 0x00007d0019087a24 */ /* 0x040fe200078e0208 */
[----:B------:R-:W-:Y:S01]  /*9640*/  IADD3 R20, P1, P0, R0, R2, R6 ;  /* 0x0000000200147210 */ /* 0x000fe2000783e006 */
[----:B-1----:R-:W-:Y:S01]  /*9650*/  IMAD.WIDE.U32 R12, R25, c[0x0][0x1f0], R4 ;  /* 0x00007c00190c7a25 */ /* 0x002fe200078e0004 */
[----:B------:R-:W-:Y:S02]  /*9660*/  SHF.R.S32.HI R0, RZ, 0x1f, R6 ;  /* 0x0000001fff007819 */ /* 0x000fe40000011406 */
        /* <DEDUP_REMOVED lines=9> */
[----:B------:R-:W-:-:S02]  /*9700*/  IMAD R0, R6, c[0x0][0x1ec], R0 ;  /* 0x00007b0006007a24 */ /* 0x000fc400078e0200 */
[----:B------:R-:W-:-:S05]  /*9710*/  IMAD.WIDE.U32 R4, R6, c[0x0][0x1e8], R8 ;  /* 0x00007a0006047a25 */ /* 0x000fca00078e0008 */
[----:B------:R-:W-:Y:S02]  /*9720*/  IADD3 R0, R5, R0, RZ ;  /* 0x0000000005007210 */ /* 0x000fe40007ffe0ff */
[----:B------:R-:W-:-:S04]  /*9730*/  LEA R2, P2, R4, c[0x0][0x1d0], 0x1 ;  /* 0x0000740004027a11 */ /* 0x000fc800078408ff */
[----:B------:R-:W-:-:S05]  /*9740*/  LEA.HI.X R3, R4, c[0x0][0x1d4], R0, 0x1, P2 ;  /* 0x0000750004037a11 */ /* 0x000fca00010f0c00 */
[----:B------:R1:W-:Y:S04]  /*9750*/  @!P1 STG.E.128 [R2.64], RZ ;  /* 0x000000ff02009986 */ /* 0x0003e8000c101d04 */
[----:B------:R1:W-:Y:S02]  /*9760*/  @!P0 STG.E.128 [R2.64+0x80], RZ ;  /* 0x000080ff02008986 */ /* 0x0003e4000c101d04 */
.L_x_1683:
[----:B------:R-:W-:Y:S05]  /*9770*/  BSYNC B0 ;  /* 0x0000000000007941 */ /* 0x000fea0003800000 */
.L_x_1682:
        /* <DEDUP_REMOVED lines=18> */
.L_x_1685:
[----:B------:R-:W-:Y:S05]  /*98a0*/  BSYNC B0 ;  /* 0x0000000000007941 */ /* 0x000fea0003800000 */
.L_x_1684:
        /* <DEDUP_REMOVED lines=18> */
.L_x_1687:
[----:B------:R-:W-:Y:S05]  /*99d0*/  BSYNC B0 ;  /* 0x0000000000007941 */ /* 0x000fea0003800000 */
.L_x_1686:
        /* <DEDUP_REMOVED lines=18> */
.L_x_1689:
[----:B------:R-:W-:Y:S05]  /*9b00*/  BSYNC B0 ;  /* 0x0000000000007941 */ /* 0x000fea0003800000 */
.L_x_1688:
        /* <DEDUP_REMOVED lines=18> */
.L_x_1691:
[----:B------:R-:W-:Y:S05]  /*9c30*/  BSYNC B0 ;  /* 0x0000000000007941 */ /* 0x000fea0003800000 */
.L_x_1690:
        /* <DEDUP_REMOVED lines=18> */
.L_x_1693:
[----:B------:R-:W-:Y:S05]  /*9d60*/  BSYNC B0 ;  /* 0x0000000000007941 */ /* 0x000fea0003800000 */
.L_x_1692:
        /* <DEDUP_REMOVED lines=18> */
.L_x_1695:
[----:B------:R-:W-:Y:S05]  /*9e90*/  BSYNC B0 ;  /* 0x0000000000007941 */ /* 0x000fea0003800000 */
.L_x_1694:
        /* <DEDUP_REMOVED lines=18> */
.L_x_1697:
[----:B------:R-:W-:Y:S05]  /*9fc0*/  BSYNC B0 ;  /* 0x0000000000007941 */ /* 0x000fea0003800000 */
.L_x_1696:
        /* <DEDUP_REMOVED lines=67> */
.L_x_1698:
        /* <DEDUP_REMOVED lines=16> */
.L_x_2401:


//--------------------- .text._ZN5flash16flash_fwd_kernelI23Flash_fwd_kernel_traitsILi128ELi128ELi32ELi4ELb0ELb0EN7cutlass6half_tE19Flash_kernel_traitsILi128ELi128ELi32ELi4ES3_EELb1ELb0ELb0ELb1ELb0ELb0ELb0ELb1EEEvNS_16Flash_fwd_paramsE --------------------------
	.section	.text._ZN5flash16flash_fwd_kernelI23Flash_fwd_kernel_traitsILi128ELi128ELi32ELi4ELb0ELb0EN7cutlass6half_tE19Flash_kernel_traitsILi128ELi128ELi32ELi4ES3_EELb1ELb0ELb0ELb1ELb0ELb0ELb0ELb1EEEvNS_16Flash_fwd_paramsE,"ax",@progbits
	.sectioninfo	@"SHI_REGISTERS=255"
	.align	128
        .global         _ZN5flash16flash_fwd_kernelI23Flash_fwd_kernel_traitsILi128ELi128ELi32ELi4ELb0ELb0EN7cutlass6half_tE19Flash_kernel_traitsILi128ELi128ELi32ELi4ES3_EELb1ELb0ELb0ELb1ELb0ELb0ELb0ELb1EEEvNS_16Flash_fwd_paramsE
        .type           _ZN5flash16flash_fwd_kernelI23Flash_fwd_kernel_traitsILi128ELi128ELi32ELi4ELb0ELb0EN7cutlass6half_tE19Flash_kernel_traitsILi128ELi128ELi32ELi4ES3_EELb1ELb0ELb0ELb1ELb0ELb0ELb0ELb1EEEvNS_16Flash_fwd_paramsE,@function
        .size           _ZN5flash16flash_fwd_kernelI23Flash_fwd_kernel_traitsILi128ELi128ELi32ELi4ELb0ELb0EN7cutlass6half_tE19Flash_kernel_traitsILi128ELi128ELi32ELi4ES3_EELb1ELb0ELb0ELb1ELb0ELb0ELb0ELb1EEEvNS_16Flash_fwd_paramsE,(.L_x_2402 - _ZN5flash16flash_fwd_kernelI23Flash_fwd_kernel_traitsILi128ELi128ELi32ELi4ELb0ELb0EN7cutlass6half_tE19Flash_kernel_traitsILi128ELi128ELi32ELi4ES3_EELb1ELb0ELb0ELb1ELb0ELb0ELb0ELb1EEEvNS_16Flash_fwd_paramsE)
        .other          _ZN5flash16flash_fwd_kernelI23Flash_fwd_kernel_traitsILi128ELi128ELi32ELi4ELb0ELb0EN7cutlass6half_tE19Flash_kernel_traitsILi128ELi128ELi32ELi4ES3_EELb1ELb0ELb0ELb1ELb0ELb0ELb0ELb1EEEvNS_16Flash_fwd_paramsE,@"STO_CUDA_ENTRY STV_DEFAULT"
_ZN5flash16flash_fwd_kernelI23Flash_fwd_kernel_traitsILi128ELi128ELi32ELi4ELb0ELb0EN7cutlass6half_tE19Flash_kernel_traitsILi128ELi128ELi32ELi4ES3_EELb1ELb0ELb0ELb1ELb0ELb0ELb0ELb1EEEvNS_16Flash_fwd_paramsE:
.text._ZN5flash16flash_fwd_kernelI23Flash_fwd_kernel_traitsILi128ELi128ELi32ELi4ELb0ELb0EN7cutlass6half_tE19Flash_kernel_traitsILi128ELi128ELi32ELi4ES3_EELb1ELb0ELb0ELb1ELb0ELb0ELb0ELb1EEEvNS_16Flash_fwd_paramsE:
        /* <DEDUP_REMOVED lines=13> */
[----:B------:R3:W4:Y:S02]  /*00d0*/  @P2 LDG.E.64 R4, [R2.64] ;  /* 0x0000001002042981 */ /* 0x000724000c1e1b00 */
[----:B---3--:R-:W-:Y:S01]  /*00e0*/  @P2 MOV R2, R7 ;  /* 0x0000000700022202 */ /* 0x008fe20000000f00 */
[----:B------:R-:W-:-:S06]  /*00f0*/  @P2 IMAD.MOV.U32 R3, RZ, RZ, R8 ;  /* 0x000000ffff032224 */ /* 0x000fcc00078e0008 */
[----:B------:R-:W3:Y:S01]  /*0100*/  @P2 LDG.E.64 R2, [R2.64] ;  /* 0x0000001002022981 */ /* 0x000ee2000c1e1b00 */
[----:B------:R-:W5:Y:S01]  /*0110*/  S2UR UR15, SR_CTAID.Y ;  /* 0x00000000000f79c3 */ /* 0x000f620000002600 */
[----:B------:R-:W-:Y:S02]  /*0120*/  UISETP.NE.U32.AND UP2, UPT, URZ, UR4, UPT ;  /* 0x000000043f00728c */ /* 0x000fe4000bf45070 */
[----:B------:R-:W-:Y:S02]  /*0130*/  UMOV UR21, 0x4 ;  /* 0x0000000400157882 */ /* 0x000fe40000000000 */
[----:B------:R-:W-:Y:S02]  /*0140*/  UISETP.NE.AND.EX UP2, UPT, URZ, UR5, UPT, UP2 ;  /* 0x000000053f00728c */ /* 0x000fe4000bf45320 */
[----:B------:R-:W-:Y:S01]  /*0150*/  ULDC.64 UR12, c[0x0][0x240] ;  /* 0x00009000000c7ab9 */ /* 0x000fe20000000a00 */
[----:B------:R-:W1:Y:S01]  /*0160*/  S2UR UR14, SR_CTAID.Z ;  /* 0x00000000000e79c3 */ /* 0x000e620000002700 */
[----:B------:R-:W-:-:S02]  /*0170*/  ULDC.64 UR4, c[0x0][0x250] ;  /* 0x0000940000047ab9 */ /* 0x000fc40000000a00 */
[----:B------:R-:W-:Y:S01]  /*0180*/  PLOP3.LUT P0, PT, PT, PT, UP2, 0x80, 0x0 ;  /* 0x000000000000781c */ /* 0x000fe20003f0f028 */
[----:B------:R-:W-:Y:S02]  /*0190*/  ULDC.U8 UR8, c[0x0][0x312] ;  /* 0x0000c48000087ab9 */ /* 0x000fe40000000000 */
[----:B------:R-:W-:Y:S02]  /*01a0*/  UISETP.NE.U32.AND UP0, UPT, URZ, UR4, UPT ;  /* 0x000000043f00728c */ /* 0x000fe4000bf05070 */
[----:B------:R-:W-:Y:S02]  /*01b0*/  UISETP.NE.AND UP3, UPT, UR8, URZ, UPT ;  /* 0x0000003f0800728c */ /* 0x000fe4000bf65270 */
[----:B------:R-:W-:Y:S02]  /*01c0*/  UISETP.NE.AND.EX UP0, UPT, URZ, UR5, UPT, UP0 ;  /* 0x000000053f00728c */ /* 0x000fe4000bf05300 */
[----:B-----5:R-:W-:Y:S02]  /*01d0*/  UIMAD.WIDE UR12, UR15, UR21, UR12 ;  /* 0x000000150f0c72a5 */ /* 0x020fe4000f8e020c */
[----:B-1----:R-:W-:-:S06]  /*01e0*/  ULOP3.LUT UR6, UR14, UR10, UR15, 0xfe, !UPT ;  /* 0x0000000a0e067292 */ /* 0x002fcc000f8efe0f */
[----:B--2---:R-:W-:Y:S01]  /*01f0*/  LOP3.LUT P3, RZ, R107, UR6, RZ, 0xfc, !PT ;  /* 0x000000066bff7c12 */ /* 0x004fe2000f86fcff */
[----:B------:R-:W-:Y:S02]  /*0200*/  ULDC.64 UR6, c[0x0][0x248] ;  /* 0x0000920000067ab9 */ /* 0x000fe40000000a00 */
[----:B------:R-:W-:-:S04]  /*0210*/  UISETP.EQ.U32.AND UP1, UPT, URZ, UR6, UPT ;  /* 0x000000063f00728c */ /* 0x000fc8000bf22070 */
[----:B------:R-:W-:-:S03]  /*0220*/  UISETP.EQ.OR.EX UP1, UPT, URZ, UR7, !UP3, UP1 ;  /* 0x000000073f00728c */ /* 0x000fc6000df22710 */
[----:B------:R-:W-:-:S03]  /*0230*/  ULDC.64 UR6, c[0x0][0x248] ;  /* 0x0000920000067ab9 */ /* 0x000fc60000000a00 */
[----:B------:R-:W-:Y:S02]  /*0240*/  @!P3 IMAD.MOV.U32 R10, RZ, RZ, c[0x0][0x308] ;  /* 0x0000c200ff0ab624 */ /* 0x000fe400078e00ff */
[----:B------:R-:W-:Y:S01]  /*0250*/  @!P3 IMAD.MOV.U32 R11, RZ, RZ, c[0x0][0x30c] ;  /* 0x0000c300ff0bb624 */ /* 0x000fe200078e00ff */
[----:B------:R-:W-:Y:S02]  /*0260*/  ULDC.64 UR4, c[0x0][0x250] ;  /* 0x0000940000047ab9 */ /* 0x000fe40000000a00 */
[----:B------:R-:W-:Y:S02]  /*0270*/  UIMAD.WIDE UR6, UR15, UR21, UR6 ;  /* 0x000000150f0672a5 */ /* 0x000fe4000f8e0206 */
[----:B------:R-:W-:Y:S01]  /*0280*/  @UP0 UIMAD.WIDE UR4, UR15, UR21, UR4 ;  /* 0x000000150f0402a5 */ /* 0x000fe2000f8e0204 */
[----:B----4-:R-:W1:Y:S08]  /*0290*/  @P2 R2UR UR18, R4 ;  /* 0x00000000041223c2 */ /* 0x010e7000000e0000 */
[----:B------:R-:W2:Y:S01]  /*02a0*/  @P2 R2UR UR19, R5 ;  /* 0x00000000051323c2 */ /* 0x000ea200000e0000 */
[----:B-1----:R-:W-:-:S02]  /*02b0*/  MOV R4, UR18 ;  /* 0x0000001200047c02 */ /* 0x002fc40008000f00 */
[----:B---3--:R-:W-:Y:S01]  /*02c0*/  @P2 IADD3 R7, P1, R2, c[0x0][0x300], RZ ;  /* 0x0000c00002072a10 */ /* 0x008fe20007f3e0ff */
[----:B--2---:R-:W-:Y:S02]  /*02d0*/  IMAD.U32 R5, RZ, RZ, UR19 ;  /* 0x00000013ff057e24 */ /* 0x004fe4000f8e00ff */
[----:B------:R-:W-:Y:S02]  /*02e0*/  IMAD.U32 R2, RZ, RZ, UR12 ;  /* 0x0000000cff027e24 */ /* 0x000fe4000f8e00ff */
[----:B------:R-:W-:Y:S01]  /*02f0*/  @P2 IMAD.X R8, RZ, RZ, R3, P1 ;  /* 0x000000ffff082224 */ /* 0x000fe200008e0603 */
[----:B------:R1:W-:Y:S01]  /*0300*/  @!P3 STG.E.64 [R10.64], R4 ;  /* 0x000000040a00b986 */ /* 0x0003e2000c101b10 */
[----:B------:R-:W-:Y:S02]  /*0310*/  MOV R3, UR13 ;  /* 0x0000000d00037c02 */ /* 0x000fe40008000f00 */
[----:B------:R-:W-:Y:S02]  /*0320*/  PLOP3.LUT P2, PT, PT, PT, UP1, 0x80, 0x0 ;  /* 0x000000000000781c */ /* 0x000fe40003f4f018 */
[----:B------:R-:W-:Y:S01]  /*0330*/  PLOP3.LUT P1, PT, PT, PT, UP0, 0x80, 0x0 ;  /* 0x000000000000781c */ /* 0x000fe20003f2f008 */
[----:B-1----:R-:W-:-:S02]  /*0340*/  @!P3 IMAD.MOV.U32 R4, RZ, RZ, R7 ;  /* 0x000000ffff04b224 */ /* 0x002fc400078e0007 */
[----:B------:R-:W-:-:S05]  /*0350*/  @!P3 IMAD.MOV.U32 R5, RZ, RZ, R8 ;  /* 0x000000ffff05b224 */ /* 0x000fca00078e0008 */
[----:B------:R1:W-:Y:S04]  /*0360*/  @!P3 STG.E.64 [R10.64+0x8], R4 ;  /* 0x000008040a00b986 */ /* 0x0003e8000c101b10 */
[----:B------:R2:W3:Y:S04]  /*0370*/  @P0 LDG.E R9, [R2.64] ;  /* 0x0000001002090981 */ /* 0x0004e8000c1e1900 */
[----:B------:R2:W4:Y:S01]  /*0380*/  @P0 LDG.E R6, [R2.64+0x4] ;  /* 0x0000041002060981 */ /* 0x000522000c1e1900 */
[----:B-1----:R-:W-:Y:S01]  /*0390*/  MOV R4, UR4 ;  /* 0x0000000400047c02 */ /* 0x002fe20008000f00 */
[----:B------:R-:W-:-:S02]  /*03a0*/  IMAD.U32 R5, RZ, RZ, UR5 ;  /* 0x00000005ff057e24 */ /* 0x000fc4000f8e00ff */
[----:B--2---:R-:W-:Y:S01]  /*03b0*/  IMAD.U32 R2, RZ, RZ, UR6 ;  /* 0x00000006ff027e24 */ /* 0x004fe2000f8e00ff */
[----:B------:R-:W-:Y:S02]  /*03c0*/  MOV R3, UR7 ;  /* 0x0000000700037c02 */ /* 0x000fe40008000f00 */
[----:B------:R1:W2:Y:S04]  /*03d0*/  @P1 LDG.E R4, [R4.64] ;  /* 0x0000001004041981 */ /* 0x0002a8000c1e1900 */
[----:B------:R-:W5:Y:S01]  /*03e0*/  @!P2 LDG.E R0, [R2.64] ;  /* 0x000000100200a981 */ /* 0x000f62000c1e1900 */
[----:B------:R-:W-:Y:S02]  /*03f0*/  UMOV UR9, 0xffffffff ;  /* 0xffffffff00097882 */ /* 0x000fe40000000000 */
[----:B------:R-:W-:-:S02]  /*0400*/  UMOV UR25, 0xffffffff ;  /* 0xffffffff00197882 */ /* 0x000fc40000000000 */
[----:B------:R-:W-:Y:S01]  /*0410*/  UMOV UR24, URZ ;  /* 0x0000003f00187c82 */ /* 0x000fe20008000000 */
[----:B-1----:R-:W-:-:S04]  /*0420*/  SHF.R.S32.HI R5, RZ, 0x1f, R107 ;  /* 0x0000001fff057819 */ /* 0x002fc8000001146b */
[----:B------:R-:W-:Y:S01]  /*0430*/  LEA.HI R14, R5, R107, RZ, 0x5 ;  /* 0x0000006b050e7211 */ /* 0x000fe200078f28ff */
[----:B---3--:R-:W1:Y:S08]  /*0440*/  @P0 R2UR UR9, R9 ;  /* 0x00000000090903c2 */ /* 0x008e7000000e0000 */
[----:B----4-:R-:W1:Y:S01]  /*0450*/  @P0 R2UR UR13, R6 ;  /* 0x00000000060d03c2 */ /* 0x010e6200000e0000 */
[----:B------:R-:W-:-:S04]  /*0460*/  ISETP.NE.U32.AND P0, PT, RZ, c[0x0][0x248], PT ;  /* 0x00009200ff007a0c */ /* 0x000fc80003f05070 */
[----:B------:R-:W-:-:S03]  /*0470*/  ISETP.NE.AND.EX P0, PT, RZ, c[0x0][0x24c], PT, P0 ;  /* 0x00009300ff007a0c */ /* 0x000fc60003f05300 */
[----:B--2---:R2:W3:Y:S01]  /*0480*/  @P1 R2UR UR24, R4 ;  /* 0x00000000041813c2 */ /* 0x0044e200000e0000 */
[----:B-1----:R-:W-:-:S07]  /*0490*/  @UP2 UIADD3 UR13, UR13, -UR9, URZ ;  /* 0x800000090d0d2290 */ /* 0x002fce000fffe03f */
[----:B-----5:R1:W4:Y:S01]  /*04a0*/  @!P2 R2UR UR25, R0 ;  /* 0x000000000019a3c2 */ /* 0x02032200000e0000 */
[----:B------:R-:W-:Y:S01]  /*04b0*/  @!UP2 ULDC UR13, c[0x0][0x214] ;  /* 0x00008500000daab9 */ /* 0x000fe20000000800 */
[----:B-1----:R-:W-:-:S05]  /*04c0*/  LOP3.LUT R0, R14, 0xffffffe0, RZ, 0xc0, !PT ;  /* 0xffffffe00e007812 */ /* 0x002fca00078ec0ff */
[----:B------:R-:W-:Y:S01]  /*04d0*/  IMAD.IADD R148, R107, 0x1, -R0 ;  /* 0x000000016b947824 */ /* 0x000fe200078e0a00 */
[----:B--234-:R-:W-:Y:S05]  /*04e0*/  @!P0 BRA `(.L_x_1699) ;  /* 0x0000007000008947 */ /* 0x01cfea0003800000 */
[----:B------:R-:W-:-:S13]  /*04f0*/  PLOP3.LUT P0, PT, PT, PT, UP3, 0x80, 0x0 ;  /* 0x000000000000781c */ /* 0x000fda0003f0f038 */
[----:B------:R-:W2:Y:S04]  /*0500*/  @P0 LDG.E R0, [R2.64+0x4] ;  /* 0x0000041002000981 */ /* 0x000ea8000c1e1900 */
[----:B------:R-:W3:Y:S01]  /*0510*/  @!P0 LDG.E R2, [R2.64] ;  /* 0x0000001002028981 */ /* 0x000ee2000c1e1900 */
[----:B--2---:R-:W1:Y:S02]  /*0520*/  @P0 R2UR UR6, R0 ;  /* 0x00000000000603c2 */ /* 0x004e6400000e0000 */
[----:B-1----:R-:W-:-:S11]  /*0530*/  @UP3 UIADD3 UR6, UR6, -UR25, URZ ;  /* 0x8000001906063290 */ /* 0x002fd6000fffe03f */
[----:B---3--:R1:W2:Y:S02]  /*0540*/  @!P0 R2UR UR6, R2 ;  /* 0x00000000020683c2 */ /* 0x0082a400000e0000 */
[----:B-12---:R-:W-:Y:S05]  /*0550*/  BRA `(.L_x_1700) ;  /* 0x0000001000007947 */ /* 0x006fea0003800000 */
.L_x_1699:
[----:B------:R-:W-:Y:S02]  /*0560*/  ULDC UR6, c[0x0][0x218] ;  /* 0x0000860000067ab9 */ /* 0x000fe40000000800 */
.L_x_1700:
        /* <DEDUP_REMOVED lines=40> */
[----:B------:R-:W-:Y:S02]  /*07f0*/  @UP0 UIMAD.WIDE.U32 UR28, UR20, UR4, URZ ;  /* 0x00000004141c02a5 */ /* 0x000fe4000f8e003f */
[----:B------:R-:W-:Y:S02]  /*0800*/  @!UP1 UIMAD.WIDE.U32 UR30, UR15, UR6, URZ ;  /* 0x000000060f1e92a5 */ /* 0x000fe4000f8e003f */
[----:B------:R-:W-:Y:S02]  /*0810*/  @!UP1 UIMAD UR4, UR15, UR7, UR23 ;  /* 0x000000070f0492a4 */ /* 0x000fe4000f8e0217 */
[----:B------:R-:W-:Y:S02]  /*0820*/  ULDC UR6, c[0x0][0x1c0] ;  /* 0x0000700000067ab9 */ /* 0x000fe40000000800 */
[----:B------:R-:W-:Y:S02]  /*0830*/  UIMAD UR6, UR15, UR6, UR14 ;  /* 0x000000060f0672a4 */ /* 0x000fe4000f8e020e */
[----:B------:R-:W-:-:S02]  /*0840*/  @UP0 UIMAD UR7, UR20, UR5, UR29 ;  /* 0x00000005140702a4 */ /* 0x000fc4000f8e021d */
[----:B------:R-:W-:Y:S02]  /*0850*/  USHF.R.S32.HI UR23, URZ, 0x1f, UR14 ;  /* 0x0000001f3f177899 */ /* 0x000fe4000801140e */
[----:B------:R-:W-:Y:S02]  /*0860*/  ULDC UR5, c[0x0][0x224] ;  /* 0x0000890000057ab9 */ /* 0x000fe40000000800 */
[----:B------:R-:W-:Y:S02]  /*0870*/  UIMAD UR5, UR6, UR5, UR11 ;  /* 0x00000005060572a4 */ /* 0x000fe4000f8e020b */
[----:B------:R-:W-:Y:S02]  /*0880*/  USHF.L.U32 UR6, UR6, 0x5, URZ ;  /* 0x0000000506067899 */ /* 0x000fe4000800063f */
[----:B------:R-:W-:Y:S02]  /*0890*/  ULDC UR20, c[0x0][0x228] ;  /* 0x00008a0000147ab9 */ /* 0x000fe40000000800 */
[----:B------:R-:W-:-:S02]  /*08a0*/  UIMAD UR20, UR5, UR20, URZ ;  /* 0x00000014051472a4 */ /* 0x000fc4000f8e023f */
[----:B------:R-:W-:Y:S01]  /*08b0*/  IADD3 R110, P2, P1, R7, UR6, R148 ;  /* 0x00000006076e7c10 */ /* 0x000fe2000f95e094 */
[----:B------:R-:W-:Y:S02]  /*08c0*/  USHF.R.S32.HI UR5, URZ, 0x1f, UR6 ;  /* 0x0000001f3f057899 */ /* 0x000fe40008011406 */
[----:B------:R-:W-:Y:S02]  /*08d0*/  @!UP1 UIADD3 UR22, UR31, UR4, URZ ;  /* 0x000000041f169290 */ /* 0x000fe4000fffe03f */
[----:B------:R2:W-:Y:S01]  /*08e0*/  STL [R1+0x88], R110 ;  /* 0x0000886e01007387 */ /* 0x0005e20000100800 */
[----:B------:R-:W-:Y:S01]  /*08f0*/  @UP1 UMOV UR6, UR26 ;  /* 0x0000001a00061c82 */ /* 0x000fe20008000000 */
        /* <DEDUP_REMOVED lines=12> */
[----:B------:R-:W-:Y:S02]  /*09c0*/  UMOV UR26, UR28 ;  /* 0x0000001c001a7c82 */ /* 0x000fe40008000000 */
[----:B------:R-:W-:Y:S02]  /*09d0*/  UIMAD UR7, UR15, UR5, UR7 ;  /* 0x000000050f0772a4 */ /* 0x000fe4000f8e0207 */
[----:B------:R-:W-:-:S04]  /*09e0*/  UIMAD.WIDE.U32 UR28, UR15, UR4, UR26 ;  /* 0x000000040f1c72a5 */ /* 0x000fc8000f8e001a */
[----:B------:R-:W-:Y:S02]  /*09f0*/  UIADD3 UR7, UR29, UR7, URZ ;  /* 0x000000071d077290 */ /* 0x000fe4000fffe03f */
.L_x_1702:
[----:B-1----:R-:W-:Y:S01]  /*0a00*/  IABS R4, c[0x0][0x1c8] ;  /* 0x0000720000047a13 */ /* 0x002fe20000000000 */
[----:B------:R-:W1:Y:S01]  /*0a10*/  S2R R6, SR_CTAID.Z ;  /* 0x0000000000067919 */ /* 0x000e620000002700 */
[----:B------:R-:W-:Y:S02]  /*0a20*/  ULDC UR4, c[0x0][0x1c8] ;  /* 0x0000720000047ab9 */ /* 0x000fe40000000800 */
[----:B------:R-:W3:Y:S01]  /*0a30*/  I2F.RP R2, R4 ;  /* 0x0000000400027306 */ /* 0x000ee20000209400 */
[----:B------:R-:W-:Y:S02]  /*0a40*/  ULOP3.LUT UR4, UR14, UR4, URZ, 0x3c, !UPT ;  /* 0x000000040e047292 */ /* 0x000fe4000f8e3c3f */
[----:B------:R-:W-:-:S04]  /*0a50*/  @UP0 UIADD3 UR25, UR24, UR25, URZ ;  /* 0x0000001918190290 */ /* 0x000fc8000fffe03f */
[----:B------:R-:W-:Y:S01]  /*0a60*/  ISETP.LE.AND P1, PT, RZ, UR4, PT ;  /* 0x00000004ff007c0c */ /* 0x000fe2000bf23270 */
[----:B------:R-:W-:Y:S02]  /*0a70*/  ULDC.64 UR4, c[0x0][0x1a0] ;  /* 0x0000680000047ab9 */ /* 0x000fe40000000a00 */
[----:B------:R-:W-:-:S04]  /*0a80*/  @UP0 UIMAD.WIDE.U32 UR26, UR25, UR4, URZ ;  /* 0x00000004191a02a5 */ /* 0x000fc8000f8e003f */
[----:B------:R-:W-:Y:S01]  /*0a90*/  @UP0 UIMAD UR5, UR25, UR5, UR27 ;  /* 0x00000005190502a4 */ /* 0x000fe2000f8e021b */
[----:B---3--:R-:W3:Y:S01]  /*0aa0*/  MUFU.RCP R2, R2 ;  /* 0x0000000200027308 */ /* 0x008ee20000001000 */
[----:B-1----:R-:W-:Y:S02]  /*0ab0*/  IABS R6, R6 ;  /* 0x0000000600067213 */ /* 0x002fe40000000000 */
[----:B---3--:R-:W-:-:S05]  /*0ac0*/  IADD3 R2, R2, 0xffffffe, RZ ;  /* 0x0ffffffe02027810 */ /* 0x008fca0007ffe0ff */
[----:B------:R-:W1:Y:S02]  /*0ad0*/  F2I.FTZ.U32.TRUNC.NTZ R3, R2 ;  /* 0x0000000200037305 */ /* 0x000e64000021f000 */
[----:B-1----:R-:W-:Y:S02]  /*0ae0*/  IMAD.MOV R0, RZ, RZ, -R3 ;  /* 0x000000ffff007224 */ /* 0x002fe400078e0a03 */
[----:B------:R-:W-:Y:S02]  /*0af0*/  IMAD.MOV.U32 R2, RZ, RZ, RZ ;  /* 0x000000ffff027224 */ /* 0x000fe400078e00ff */
[----:B------:R-:W-:-:S04]  /*0b00*/  IMAD R0, R0, R4, RZ ;  /* 0x0000000400007224 */ /* 0x000fc800078e02ff */
[----:B------:R-:W-:-:S04]  /*0b10*/  IMAD.HI.U32 R0, R3, R0, R2 ;  /* 0x0000000003007227 */ /* 0x000fc800078e0002 */
[----:B------:R-:W-:-:S04]  /*0b20*/  IMAD.MOV.U32 R3, RZ, RZ, R6 ;  /* 0x000000ffff037224 */ /* 0x000fc800078e0006 */
        /* <DEDUP_REMOVED lines=8> */
[----:B------:R-:W-:-:S05]  /*0bb0*/  @P3 IADD3 R0, R0, 0x1, RZ ;  /* 0x0000000100003810 */ /* 0x000fca0007ffe0ff */
[----:B------:R-:W-:Y:S01]  /*0bc0*/  @!P1 IMAD.MOV R0, RZ, RZ, -R0 ;  /* 0x000000ffff009224 */ /* 0x000fe200078e0a00 */
        /* <DEDUP_REMOVED lines=14> */
.L_x_1703:
[CC--:B------:R-:W-:Y:S01]  /*0cb0*/  LEA.HI R3, R5.reuse, R107.reuse, RZ, 0x3 ;  /* 0x0000006b05037211 */ /* 0x0c0fe200078f18ff */
[----:B------:R-:W1:Y:S01]  /*0cc0*/  S2R R16, SR_CTAID.Z ;  /* 0x0000000000107919 */ /* 0x000e620000002700 */
[-C--:B------:R-:W-:Y:S01]  /*0cd0*/  LEA.HI R21, R5, R107.reuse, RZ, 0x4 ;  /* 0x0000006b05157211 */ /* 0x080fe200078f20ff */
[----:B------:R-:W-:Y:S01]  /*0ce0*/  UIADD3 UR24, -UR11, UR13, URZ ;  /* 0x0000000d0b187290 */ /* 0x000fe2000fffe13f */
[----:B------:R-:W-:Y:S01]  /*0cf0*/  SHF.R.S32.HI R6, RZ, 0x3, R3 ;  /* 0x00000003ff067819 */ /* 0x000fe20000011403 */
[----:B------:R-:W-:Y:S01]  /*0d00*/  IMAD.MOV.U32 R22, RZ, RZ, 0x10 ;  /* 0x00000010ff167424 */ /* 0x000fe200078e00ff */
[----:B------:R-:W-:Y:S01]  /*0d10*/  LOP3.LUT R3, R3, 0xfffffff8, RZ, 0xc0, !PT ;  /* 0xfffffff803037812 */ /* 0x000fe200078ec0ff */
[----:B------:R-:W-:Y:S01]  /*0d20*/  IMAD.U32 R9, RZ, RZ, UR10 ;  /* 0x0000000aff097e24 */ /* 0x000fe2000f8e00ff */
        /* <DEDUP_REMOVED lines=8> */
[----:B------:R-:W-:Y:S01]  /*0db0*/  SHF.R.S32.HI R232, RZ, 0x5, R14 ;  /* 0x00000005ffe87819 */ /* 0x000fe2000001140e */
[C---:B------:R-:W-:Y:S01]  /*0dc0*/  IMAD R12, R7.reuse, c[0x0][0x1a0], RZ ;  /* 0x00006800070c7a24 */ /* 0x040fe200078e02ff */
[----:B------:R-:W-:Y:S01]  /*0dd0*/  SHF.R.S32.HI R5, RZ, 0x1f, R2 ;  /* 0x0000001fff057819 */ /* 0x000fe20000011402 */
[----:B------:R-:W-:Y:S01]  /*0de0*/  IMAD R13, R7, c[0x0][0x198], RZ ;  /* 0x00006600070d7a24 */ /* 0x000fe200078e02ff */
[----:B------:R-:W-:Y:S01]  /*0df0*/  LOP3.LUT R4, R3, 0x38, R114, 0xf8, !PT ;  /* 0x0000003803047812 */ /* 0x000fe200078ef872 */
[C---:B------:R-:W-:Y:S01]  /*0e00*/  IMAD R12, R6.reuse, c[0x0][0x1a4], R12 ;  /* 0x00006900060c7a24 */ /* 0x040fe200078e020c */
[----:B------:R-:W-:Y:S01]  /*0e10*/  SHF.R.U32.HI R3, RZ, 0x3, R3 ;  /* 0x00000003ff037819 */ /* 0x000fe20000011603 */
[----:B------:R-:W-:Y:S01]  /*0e20*/  IMAD R13, R6, c[0x0][0x19c], R13 ;  /* 0x00006700060d7a24 */ /* 0x000fe200078e020d */
[----:B------:R-:W-:Y:S01]  /*0e30*/  LEA.HI R20, R5, R2, RZ, 0x3 ;  /* 0x0000000205147211 */ /* 0x000fe200078f18ff */
[----:B------:R-:W-:Y:S01]  /*0e40*/  IMAD.SHL.U32 R5, R8, 0x8, RZ ;  /* 0x0000000808057824 */ /* 0x000fe200078e00ff */
[----:B------:R-:W-:Y:S01]  /*0e50*/  LOP3.LUT R4, R4, R3, RZ, 0x3c, !PT ;  /* 0x0000000304047212 */ /* 0x000fe200078e3cff */
[----:B------:R-:W-:Y:S01]  /*0e60*/  BSSY B0, `(.L_x_1704) ;  /* 0x0000049000007945 */ /* 0x000fe20003800000 */
[----:B------:R-:W-:Y:S01]  /*0e70*/  LOP3.LUT R3, R20, 0xfffffff8, RZ, 0xc0, !PT ;  /* 0xfffffff814037812 */ /* 0x000fe200078ec0ff */
[----:B------:R-:W-:Y:S01]  /*0e80*/  IMAD.WIDE R8, R9, 0x80, R6 ;  /* 0x0000008009087825 */ /* 0x000fe200078e0206 */
[----:B------:R-:W-:-:S02]  /*0e90*/  SHF.R.S32.HI R115, RZ, 0x1f, R114 ;  /* 0x0000001fff737819 */ /* 0x000fc40000011472 */
[----:B------:R-:W-:Y:S01]  /*0ea0*/  IADD3 R10, P0, R114, UR6, RZ ;  /* 0x00000006720a7c10 */ /* 0x000fe2000ff1e0ff */
[----:B------:R-:W-:Y:S01]  /*0eb0*/  IMAD.IADD R19, R2, 0x1, -R3 ;  /* 0x0000000102137824 */ /* 0x000fe200078e0a03 */
[----:B------:R-:W-:Y:S01]  /*0ec0*/  LOP3.LUT R207, R4, 0xfffffe00, R5, 0xf8, !PT ;  /* 0xfffffe0004cf7812 */ /* 0x000fe200078ef805 */
[--C-:B------:R-:W-:Y:S01]  /*0ed0*/  IMAD.WIDE.U32 R2, R6, c[0x0][0x1a0], R114.reuse ;  /* 0x0000680006027a25 */ /* 0x100fe200078e0072 */
[----:B------:R-:W-:Y:S01]  /*0ee0*/  IADD3.X R11, R115, UR22, RZ, P0, !PT ;  /* 0x00000016730b7c10 */ /* 0x000fe200087fe4ff */
[----:B------:R3:W-:Y:S01]  /*0ef0*/  STL.64 [R1+0x50], R114 ;  /* 0x0000507201007387 */ /* 0x0007e20000100a00 */
[----:B------:R-:W-:Y:S01]  /*0f00*/  IADD3 R111, R114, 0x40, RZ ;  /* 0x00000040726f7810 */ /* 0x000fe20007ffe0ff */
[----:B------:R-:W-:Y:S01]  /*0f10*/  IMAD.WIDE.U32 R4, R6, c[0x0][0x198], R114 ;  /* 0x0000660006047a25 */ /* 0x000fe200078e0072 */
[----:B------:R-:W-:-:S03]  /*0f20*/  IADD3 R2, P0, R2, UR26, RZ ;  /* 0x0000001a02027c10 */ /* 0x000fc6000ff1e0ff */
[----:B-1----:R-:W-:Y:S01]  /*0f30*/  IMAD.WIDE.U32 R16, R16, c[0x0][0x1a8], R10 ;  /* 0x00006a0010107a25 */ /* 0x002fe200078e000a */
[----:B------:R-:W-:Y:S02]  /*0f40*/  SHF.R.S32.HI R10, RZ, 0x1f, R0 ;  /* 0x0000001fff0a7819 */ /* 0x000fe40000011400 */
[----:B------:R-:W-:Y:S01]  /*0f50*/  IADD3 R4, P1, R4, UR28, RZ ;  /* 0x0000001c04047c10 */ /* 0x000fe2000ff3e0ff */
[----:B------:R-:W-:Y:S01]  /*0f60*/  IMAD.SHL.U32 R207, R207, 0x2, RZ ;  /* 0x00000002cfcf7824 */ /* 0x000fe200078e00ff */
[----:B------:R-:W-:Y:S02]  /*0f70*/  SHF.R.S32.HI R11, RZ, 0x1f, R14 ;  /* 0x0000001fff0b7819 */ /* 0x000fe4000001140e */
[----:B------:R-:W-:Y:S01]  /*0f80*/  IADD3.X R3, R3, UR5, R12, P0, !PT ;  /* 0x0000000503037c10 */ /* 0x000fe200087fe40c */
[C---:B------:R-:W-:Y:S01]  /*0f90*/  IMAD R12, R10.reuse, c[0x0][0x1b0], RZ ;  /* 0x00006c000a0c7a24 */ /* 0x040fe200078e02ff */
[----:B------:R-:W-:Y:S01]  /*0fa0*/  IADD3.X R5, R5, UR7, R13, P1, !PT ;  /* 0x0000000705057c10 */ /* 0x000fe20008ffe40d */
[----:B------:R-:W-:Y:S01]  /*0fb0*/  IMAD R10, R10, c[0x0][0x1b8], RZ ;  /* 0x00006e000a0a7a24 */ /* 0x000fe200078e02ff */
[----:B------:R-:W-:Y:S01]  /*0fc0*/  SHF.R.S32.HI R13, RZ, 0x1f, R148 ;  /* 0x0000001fff0d7819 */ /* 0x000fe20000011494 */
[C---:B------:R-:W-:Y:S01]  /*0fd0*/  IMAD R12, R0.reuse, c[0x0][0x1b4], R12 ;  /* 0x00006d00000c7a24 */ /* 0x040fe200078e020c */
[----:B------:R-:W-:Y:S01]  /*0fe0*/  LEA.HI R11, R11, R232, RZ, 0x2 ;  /* 0x000000e80b0b7211 */ /* 0x000fe200078f10ff */
[C---:B------:R-:W-:Y:S01]  /*0ff0*/  IMAD R10, R0.reuse, c[0x0][0x1bc], R10 ;  /* 0x00006f00000a7a24 */ /* 0x040fe200078e020a */
[----:B------:R-:W-:Y:S01]  /*1000*/  LEA.HI R149, R13, R148, RZ, 0x2 ;  /* 0x000000940d957211 */ /* 0x000fe200078f10ff */
[C---:B------:R-:W-:Y:S01]  /*1010*/  IMAD.WIDE.U32 R26, R0.reuse, c[0x0][0x1b0], R4 ;  /* 0x00006c00001a7a25 */ /* 0x040fe200078e0004 */
[----:B------:R-:W-:Y:S01]  /*1020*/  R2P PR, R19, 0x6 ;  /* 0x0000000613007804 */ /* 0x000fe20000000000 */
[----:B------:R-:W-:Y:S01]  /*1030*/  ULDC.64 UR4, c[0x0][0x1a8] ;  /* 0x00006a0000047ab9 */ /* 0x000fe20000000a00 */
[----:B------:R-:W-:Y:S01]  /*1040*/  SHF.R.S32.HI R92, RZ, 0x2, R149 ;  /* 0x00000002ff5c7819 */ /* 0x000fe20000011495 */
[----:B------:R-:W-:Y:S01]  /*1050*/  IMAD.WIDE.U32 R24, R0, c[0x0][0x1b8], R2 ;  /* 0x00006e0000187a25 */ /* 0x000fe200078e0002 */
[----:B------:R-:W-:Y:S01]  /*1060*/  LOP3.LUT R0, R11, 0xffffffc, RZ, 0xc0, !PT ;  /* 0x0ffffffc0b007812 */ /* 0x000fe200078ec0ff */
[----:B------:R3:W-:Y:S01]  /*1070*/  STL.64 [R1+0x80], R26 ;  /* 0x0000801a01007387 */ /* 0x0007e20000100a00 */
[----:B------:R-:W-:Y:S01]  /*1080*/  ISETP.GE.AND P0, PT, R6, UR24, PT ;  /* 0x0000001806007c0c */ /* 0x000fe2000bf06270 */
[----:B------:R-:W-:Y:S01]  /*1090*/  IMAD.IADD R23, R25, 0x1, R10 ;  /* 0x0000000119177824 */ /* 0x000fe200078e020a */
[----:B------:R-:W-:Y:S01]  /*10a0*/  UIMAD UR4, UR23, UR4, URZ ;  /* 0x00000004170472a4 */ /* 0x000fe2000f8e023f */
[----:B------:R-:W-:Y:S01]  /*10b0*/  IMAD.IADD R0, R232, 0x1, -R0 ;  /* 0x00000001e8007824 */ /* 0x000fe200078e0a00 */
[----:B------:R3:W-:Y:S01]  /*10c0*/  STL.64 [R1+0x78], R24 ;  /* 0x0000781801007387 */ /* 0x0007e20000100a00 */
[----:B------:R-:W-:Y:S01]  /*10d0*/  IMAD.IADD R29, R27, 0x1, R12 ;  /* 0x000000011b1d7824 */ /* 0x000fe200078e020c */
[----:B------:R-:W-:Y:S01]  /*10e0*/  UIMAD UR5, UR14, UR5, UR4 ;  /* 0x000000050e0572a4 */ /* 0x000fe2000f8e0204 */
[----:B------:R-:W-:Y:S01]  /*10f0*/  IMAD R109, R0, 0x10, R92 ;  /* 0x00000010006d7824 */ /* 0x000fe200078e025c */
[----:B------:R-:W-:Y:S01]  /*1100*/  SEL R4, R22, 0xfffffff0, !P1 ;  /* 0xfffffff016047807 */ /* 0x000fe20004800000 */
[----:B------:R-:W-:-:S03]  /*1110*/  IMAD.MOV.U32 R3, RZ, RZ, 0x20 ;  /* 0x00000020ff037424 */ /* 0x000fc600078e00ff */
[----:B------:R3:W-:Y:S01]  /*1120*/  STL [R1+0x90], R109 ;  /* 0x0000906d01007387 */ /* 0x0007e20000100800 */
[----:B------:R-:W-:Y:S02]  /*1130*/  IADD3 R11, R17, UR5, RZ ;  /* 0x00000005110b7c10 */ /* 0x000fe4000fffe0ff */
[----:B------:R-:W-:Y:S01]  /*1140*/  SEL R3, R3, 0xffffffe0, !P2 ;  /* 0xffffffe003037807 */ /* 0x000fe20005000000 */
[----:B------:R3:W-:Y:S04]  /*1150*/  STL [R1+0x6c], R111 ;  /* 0x00006c6f01007387 */ /* 0x0007e80000100800 */
[----:B------:R3:W-:Y:S04]  /*1160*/  STL [R1+0x8c], R23 ;  /* 0x00008c1701007387 */ /* 0x0007e80000100800 */
[----:B------:R3:W-:Y:S01]  /*1170*/  STL [R1+0x74], R29 ;  /* 0x0000741d01007387 */ /* 0x0007e20000100800 */
        /* <DEDUP_REMOVED lines=23> */
.L_x_1705:
[----:B------:R-:W-:Y:S05]  /*12f0*/  BSYNC B0 ;  /* 0x0000000000007941 */ /* 0x000fea0003800000 */
.L_x_1704:
        /* <DEDUP_REMOVED lines=29> */
.L_x_1707:
[----:B------:R-:W-:Y:S05]  /*14d0*/  BSYNC B0 ;  /* 0x0000000000007941 */ /* 0x000fea0003800000 */
.L_x_1706:
        /* <DEDUP_REMOVED lines=29> */
.L_x_1709:
[----:B------:R-:W-:Y:S05]  /*16b0*/  BSYNC B0 ;  /* 0x0000000000007941 */ /* 0x000fea0003800000 */
.L_x_1708:
        /* <DEDUP_REMOVED lines=29> */
.L_x_1711:
[----:B------:R-:W-:Y:S05]  /*1890*/  BSYNC B0 ;  /* 0x0000000000007941 */ /* 0x000fea0003800000 */
.L_x_1710:
        /* <DEDUP_REMOVED lines=29> */
.L_x_1713:
[----:B------:R-:W-:Y:S05]  /*1a70*/  BSYNC B0 ;  /* 0x0000000000007941 */ /* 0x000fea0003800000 */
.L_x_1712:
        /* <DEDUP_REMOVED lines=29> */
.L_x_1715:
[----:B------:R-:W-:Y:S05]  /*1c50*/  BSYNC B0 ;  /* 0x0000000000007941 */ /* 0x000fea0003800000 */
.L_x_1714:
        /* <DEDUP_REMOVED lines=29> */
.L_x_1717:
[----:B------:R-:W-:Y:S05]  /*1e30*/  BSYNC B0 ;  /* 0x0000000000007941 */ /* 0x000fea0003800000 */
.L_x_1716:
[----:B------:R-:W-:Y:S01]  /*1e40*/  IADD3 R0, R6, 0x70, RZ ;  /* 0x0000007006007810 */ /* 0x000fe20007ffe0ff */
[----:B------:R-:W-:Y:S01]  /*1e50*/  UMOV UR27, 0x5 ;  /* 0x00000005001b7882 */ /* 0x000fe20000000000 */
[----:B------:R-:W-:Y:S01]  /*1e60*/  BSSY B0, `(.L_x_1718) ;  /* 0x000001f000007945 */ /* 0x000fe20003800000 */
[----:B------:R-:W-:Y:S01]  /*1e70*/  ULDC.64 UR4, c[0x0][0x198] ;  /* 0x0000660000047ab9 */ /* 0x000fe20000000a00 */
[----:B------:R-:W-:Y:S01]  /*1e80*/  ISETP.GE.AND P0, PT, R0, UR24, PT ;  /* 0x0000001800007c0c */ /* 0x000fe2000bf06270 */
[----:B------:R-:W-:Y:S02]  /*1e90*/  USHF.R.S32.HI UR22, URZ, 0x5, UR8 ;  /* 0x000000053f167899 */ /* 0x000fe40008011408 */
[----:B------:R-:W-:Y:S02]  /*1ea0*/  USHF.L.U64.HI UR27, UR4, UR27, UR5 ;  /* 0x0000001b041b7299 */ /* 0x000fe40008010205 */
[----:B------:R-:W-:-:S08]  /*1eb0*/  USHF.L.U32 UR28, UR4, 0x5, URZ ;  /* 0x00000005041c7899 */ /* 0x000fd0000800063f */
        /* <DEDUP_REMOVED lines=25> */
.L_x_1719:
[----:B------:R-:W-:Y:S05]  /*2050*/  BSYNC B0 ;  /* 0x0000000000007941 */ /* 0x000fea0003800000 */
.L_x_1718:
        /* <DEDUP_REMOVED lines=11> */
[----:B----4-:R-:W-:Y:S01]  /*2110*/  IMAD.WIDE.U32 R8, R108, UR26, R112 ;  /* 0x0000001a6c087c25 */ /* 0x010fe2000f8e0070 */
        /* <DEDUP_REMOVED lines=20> */
.L_x_1721:
[----:B------:R-:W-:Y:S05]  /*2260*/  BSYNC B0 ;  /* 0x0000000000007941 */ /* 0x000fea0003800000 */
.L_x_1720:
        /* <DEDUP_REMOVED lines=25> */
.L_x_1723:
[----:B------:R-:W-:Y:S05]  /*2400*/  BSYNC B0 ;  /* 0x0000000000007941 */ /* 0x000fea0003800000 */
.L_x_1722:
        /* <DEDUP_REMOVED lines=16> */
[----:B-1----:R-:W-:Y:S01]  /*2510*/  IMAD.U32 R8, RZ, RZ, UR6 ;  /* 0x00000006ff087e24 */ /* 0x002fe2000f8e00ff */
[----:B------:R-:W1:Y:S01]  /*2520*/  @P0 MUFU.RCP R2, c[0x0][0x238] ;  /* 0x00008e0000020b08 */ /* 0x000e620000001000 */
[----:B------:R-:W-:Y:S01]  /*2530*/  ISETP.GE.AND P1, PT, R6, UR25, PT ;  /* 0x0000001906007c0c */ /* 0x000fe2000bf26270 */
[----:B------:R-:W-:Y:S02]  /*2540*/  ULDC.64 UR4, c[0x0][0x1a0] ;  /* 0x0000680000047ab9 */ /* 0x000fe40000000a00 */
[----:B------:R-:W-:-:S05]  /*2550*/  IMAD.U32 R9, RZ, RZ, UR7 ;  /* 0x00000007ff097e24 */ /* 0x000fca000f8e00ff */
[----:B------:R5:W1:Y:S01]  /*2560*/  @P0 LDG.E R0, [R8.64] ;  /* 0x0000001008000981 */ /* 0x000a62000c1e1900 */
        /* <DEDUP_REMOVED lines=10> */
[----:B-1----:R-:W-:Y:S01]  /*2610*/  @P0 FMUL.FTZ R0, R0, R2 ;  /* 0x0000000200000220 */ /* 0x002fe20000410000 */
[----:B------:R-:W-:Y:S01]  /*2620*/  MOV R2, UR4 ;  /* 0x0000000400027c02 */ /* 0x000fe20008000f00 */
[----:B------:R-:W-:-:S02]  /*2630*/  UMOV UR4, URZ ;  /* 0x0000003f00047c82 */ /* 0x000fc40008000000 */
[----:B------:R1:W5:Y:S02]  /*2640*/  @P0 R2UR UR6, R0 ;  /* 0x00000000000603c2 */ /* 0x00036400000e0000 */
[----:B-1----:R-:W-:Y:S01]  /*2650*/  LEA R0, P0, R8, R24, 0x5 ;  /* 0x0000001808007211 */ /* 0x002fe200078028ff */
[----:B-----5:R-:W-:-:S03]  /*2660*/  @UP1 UMOV UR4, UR6 ;  /* 0x0000000600041c82 */ /* 0x020fc60008000000 */
[----:B------:R-:W-:Y:S01]  /*2670*/  LEA.HI.X R2, R8, R23, R2, 0x5, P0 ;  /* 0x0000001708027211 */ /* 0x000fe200000f2c02 */
        /* <DEDUP_REMOVED lines=18> */
.L_x_1725:
[----:B--2---:R-:W-:Y:S05]  /*27a0*/  BSYNC B0 ;  /* 0x0000000000007941 */ /* 0x004fea0003800000 */
.L_x_1724:
        /* <DEDUP_REMOVED lines=26> */
.L_x_1727:
[----:B------:R-:W-:Y:S05]  /*2950*/  BSYNC B0 ;  /* 0x0000000000007941 */ /* 0x000fea0003800000 */
.L_x_1726:
[----:B------:R-:W-:Y:S01]  /*2960*/  SHF.R.S32.HI R7, RZ, 0x4, R21 ;  /* 0x00000004ff077819 */ /* 0x000fe20000011415 */
[C---:B------:R-:W-:Y:S01]  /*2970*/  IMAD.SHL.U32 R5, R18.reuse, 0x40, RZ ;  /* 0x0000004012057824 */ /* 0x040fe200078e00ff */
[----:B------:R-:W-:Y:S01]  /*2980*/  R2P PR, R18, 0x6 ;  /* 0x0000000612007804 */ /* 0x000fe20000000000 */
[----:B------:R-:W-:Y:S01]  /*2990*/  IMAD.SHL.U32 R2, R19, 0x40, RZ ;  /* 0x0000004013027824 */ /* 0x000fe200078e00ff */
[----:B------:R-:W-:Y:S01]  /*29a0*/  LEA.HI R0, R21, R7, RZ, 0x1 ;  /* 0x0000000715007211 */ /* 0x000fe200078f08ff */
[----:B-1----:R-:W-:Y:S01]  /*29b0*/  IMAD.SHL.U32 R8, R20, 0x40, RZ ;  /* 0x0000004014087824 */ /* 0x002fe200078e00ff */
        /* <DEDUP_REMOVED lines=16> */
[----:B------:R-:W-:-:S02]  /*2ac0*/  IMAD R5, R232, 0x10, R92 ;  /* 0x00000010e8057824 */ /* 0x000fc400078e025c */
[----:B------:R-:W-:Y:S02]  /*2ad0*/  IMAD R0, R7, 0x200, R0 ;  /* 0x0000020007007824 */ /* 0x000fe400078e0200 */
[----:B------:R-:W-:Y:S01]  /*2ae0*/  IMAD.IADD R2, R105, 0x1, R2 ;  /* 0x0000000169027824 */ /* 0x000fe200078e0202 */
[----:B------:R-:W-:Y:S01]  /*2af0*/  IADD3 R93, R5, UR11, RZ ;  /* 0x0000000b055d7c10 */ /* 0x000fe2000fffe0ff */
[----:B------:R-:W-:Y:S02]  /*2b00*/  IMAD.SHL.U32 R192, R0, 0x2, RZ ;  /* 0x0000000200c07824 */ /* 0x000fe400078e00ff */
[----:B------:R-:W-:Y:S02]  /*2b10*/  IMAD.SHL.U32 R194, R2, 0x2, RZ ;  /* 0x0000000202c27824 */ /* 0x000fe400078e00ff */
[----:B------:R-:W-:Y:S01]  /*2b20*/  IMAD.U32 R2, RZ, RZ, UR26 ;  /* 0x0000001aff027e24 */ /* 0x000fe2000f8e00ff */
[----:B---3--:R-:W-:Y:S01]  /*2b30*/  LDSM.16.M88.4 R20, [R192+0x8800] ;  /* 0x00880000c014783b */ /* 0x008fe20000000200 */
[----:B------:R-:W-:Y:S01]  /*2b40*/  IADD3 R0, R192, 0x8000, RZ ;  /* 0x00008000c0007810 */ /* 0x000fe20007ffe0ff */
[----:B------:R-:W-:Y:S01]  /*2b50*/  IMAD R196, R4, 0x2, R194 ;  /* 0x0000000204c47824 */ /* 0x000fe200078e02c2 */
[----:B------:R-:W-:Y:S01]  /*2b60*/  IADD3 R203, R192, 0x8020, RZ ;  /* 0x00008020c0cb7810 */ /* 0x000fe20007ffe0ff */
[----:B----4-:R-:W1:Y:S01]  /*2b70*/  LDSM.16.M88.4 R8, [R194+0x2000] ;  /* 0x00200000c208783b */ /* 0x010e620000000200 */
[----:B------:R-:W-:Y:S01]  /*2b80*/  @P1 IADD3 R203, R0, -0x20, RZ ;  /* 0xffffffe000cb1810 */ /* 0x000fe20007ffe0ff */
[----:B------:R-:W-:-:S02]  /*2b90*/  IMAD.MOV.U32 R0, RZ, RZ, 0x40 ;  /* 0x00000040ff007424 */ /* 0x000fc400078e00ff */
[----:B------:R-:W3:Y:S01]  /*2ba0*/  LDSM.16.M88.4 R28, [R192+0x8000] ;  /* 0x00800000c01c783b */ /* 0x000ee20000000200 */
[----:B------:R-:W-:Y:S01]  /*2bb0*/  IMAD R202, R3, 0x2, R194 ;  /* 0x0000000203ca7824 */ /* 0x000fe200078e02c2 */
[----:B------:R-:W-:Y:S01]  /*2bc0*/  IADD3 R206, R203, 0x800, RZ ;  /* 0x00000800cbce7810 */ /* 0x000fe20007ffe0ff */
[----:B------:R-:W-:Y:S01]  /*2bd0*/  IMAD R200, R3, 0x2, R196 ;  /* 0x0000000203c87824 */ /* 0x000fe200078e02c4 */
[----:B------:R-:W4:Y:S01]  /*2be0*/  LDSM.16.M88.4 R12, [R194] ;  /* 0x00000000c20c783b */ /* 0x000f220000000200 */
[----:B------:R-:W-:Y:S02]  /*2bf0*/  SEL R0, R0, 0xffffffc0, !P2 ;  /* 0xffffffc000007807 */ /* 0x000fe40005000000 */
[C---:B------:R-:W-:Y:S01]  /*2c00*/  IADD3 R205, R203.reuse, 0x1000, RZ ;  /* 0x00001000cbcd7810 */ /* 0x040fe20007ffe0ff */
[----:B------:R-:W-:Y:S01]  /*2c10*/  LDSM.16.M88.4 R16, [R196+0x2000] ;  /* 0x00200000c410783b */ /* 0x000fe20000000200 */
[----:B------:R-:W-:Y:S01]  /*2c20*/  IADD3 R204, R203, 0x1800, RZ ;  /* 0x00001800cbcc7810 */ /* 0x000fe20007ffe0ff */
[----:B------:R-:W-:-:S02]  /*2c30*/  IMAD.IADD R201, R192, 0x1, R0 ;  /* 0x00000001c0c97824 */ /* 0x000fc400078e0200 */
[----:B------:R-:W5:Y:S01]  /*2c40*/  LDSM.16.M88.4 R32, [R203+0x800] ;  /* 0x00080000cb20783b */ /* 0x000f620000000200 */
[----:B------:R-:W-:Y:S02]  /*2c50*/  IMAD.IADD R199, R0, 0x1, R203 ;  /* 0x0000000100c77824 */ /* 0x000fe400078e02cb */
[----:B------:R-:W-:Y:S01]  /*2c60*/  IMAD.U32 R0, RZ, RZ, UR12 ;  /* 0x0000000cff007e24 */ /* 0x000fe2000f8e00ff */
[----:B------:R-:W2:Y:S04]  /*2c70*/  LDSM.16.M88.4 R36, [R203] ;  /* 0x00000000cb24783b */ /* 0x000ea80000000200 */
[----:B------:R-:W2:Y:S01]  /*2c80*/  LDSM.16.M88.4 R24, [R196] ;  /* 0x00000000c418783b */ /* 0x000ea20000000200 */
[----:B------:R-:W-:-:S03]  /*2c90*/  IADD3 R0, R0, -UR13, R93 ;  /* 0x8000000d00007c10 */ /* 0x000fc6000fffe05d */
[----:B------:R-:W-:Y:S04]  /*2ca0*/  LDSM.16.M88.4 R68, [R201+0x8000] ;  /* 0x00800000c944783b */ /* 0x000fe80000000200 */
[----:B------:R-:W-:Y:S04]  /*2cb0*/  LDSM.16.M88.4 R72, [R201+0x8800] ;  /* 0x00880000c948783b */ /* 0x000fe80000000200 */
[----:B------:R-:W-:Y:S01]  /*2cc0*/  STL [R1+0x38], R93 ;  /* 0x0000385d01007387 */ /* 0x000fe20000100800 */
[C---:B-1----:R-:W-:Y:S08]  /*2cd0*/  HMMA.16816.F32 R40, R8.reuse, R20, RZ ;  /* 0x000000140828723c */ /* 0x042ff000000018ff */
[C---:B---3--:R-:W-:Y:S08]  /*2ce0*/  HMMA.16816.F32 R44, R8.reuse, R28, RZ ;  /* 0x0000001c082c723c */ /* 0x048ff000000018ff */
[C---:B------:R-:W-:Y:S08]  /*2cf0*/  HMMA.16816.F32 R48, R8.reuse, R30, RZ ;  /* 0x0000001e0830723c */ /* 0x040ff000000018ff */
[----:B------:R-:W-:Y:S01]  /*2d00*/  HMMA.16816.F32 R52, R8, R22, RZ ;  /* 0x000000160834723c */ /* 0x000fe200000018ff */
[----:B------:R-:W1:Y:S07]  /*2d10*/  LDSM.16.M88.4 R8, [R202+0x2000] ;  /* 0x00200000ca08783b */ /* 0x000e6e0000000200 */
[C---:B----4-:R-:W-:Y:S08]  /*2d20*/  HMMA.16816.F32 R80, R12.reuse, R28, RZ ;  /* 0x0000001c0c50723c */ /* 0x050ff000000018ff */
[C---:B------:R-:W-:Y:S08]  /*2d30*/  HMMA.16816.F32 R76, R12.reuse, R30, RZ ;  /* 0x0000001e0c4c723c */ /* 0x040ff000000018ff */
[C---:B------:R-:W-:Y:S08]  /*2d40*/  HMMA.16816.F32 R64, R12.reuse, R20, RZ ;  /* 0x000000140c40723c */ /* 0x040ff000000018ff */
[----:B------:R-:W-:Y:S01]  /*2d50*/  HMMA.16816.F32 R56, R12, R22, RZ ;  /* 0x000000160c38723c */ /* 0x000fe200000018ff */
[----:B------:R-:W3:Y:S04]  /*2d60*/  LDSM.16.M88.4 R20, [R202] ;  /* 0x00000000ca14783b */ /* 0x000ee80000000200 */
[----:B------:R-:W-:Y:S03]  /*2d70*/  LDSM.16.M88.4 R12, [R200+0x2000] ;  /* 0x00200000c80c783b */ /* 0x000fe60000000200 */
[C---:B-----5:R-:W-:Y:S08]  /*2d80*/  HMMA.16816.F32 R28, R16.reuse, R32, R40 ;  /* 0x00000020101c723c */ /* 0x060ff00000001828 */
[C---:B--2---:R-:W-:Y:S08]  /*2d90*/  HMMA.16816.F32 R60, R16.reuse, R36, R44 ;  /* 0x00000024103c723c */ /* 0x044ff0000000182c */
[C---:B------:R-:W-:Y:S01]  /*2da0*/  HMMA.16816.F32 R40, R16.reuse, R38, R48 ;  /* 0x000000261028723c */ /* 0x040fe20000001830 */
[----:B------:R-:W-:Y:S07]  /*2db0*/  LDSM.16.M88.4 R48, [R199+0x800] ;  /* 0x00080000c730783b */ /* 0x000fee0000000200 */
[----:B------:R-:W-:Y:S01]  /*2dc0*/  HMMA.16816.F32 R44, R16, R34, R52 ;  /* 0x00000022102c723c */ /* 0x000fe20000001834 */
[----:B------:R-:W2:Y:S04]  /*2dd0*/  LDSM.16.M88.4 R52, [R199] ;  /* 0x00000000c734783b */ /* 0x000ea80000000200 */
[----:B------:R-:W4:Y:S03]  /*2de0*/  LDSM.16.M88.4 R16, [R200] ;  /* 0x00000000c810783b */ /* 0x000f260000000200 */
[C---:B------:R-:W-:Y:S08]  /*2df0*/  HMMA.16816.F32 R84, R24.reuse, R36, R80 ;  /* 0x000000241854723c */ /* 0x040ff00000001850 */
[C---:B------:R-:W-:Y:S01]  /*2e00*/  HMMA.16816.F32 R76, R24.reuse, R38, R76 ;  /* 0x00000026184c723c */ /* 0x040fe2000000184c */
[----:B------:R-:W-:Y:S07]  /*2e10*/  LDSM.16.M88.4 R36, [R192+0x9000] ;  /* 0x00900000c024783b */ /* 0x000fee0000000200 */
[C---:B------:R-:W-:Y:S08]  /*2e20*/  HMMA.16816.F32 R88, R24.reuse, R32, R64 ;  /* 0x000000201858723c */ /* 0x040ff00000001840 */
[----:B------:R-:W-:Y:S08]  /*2e30*/  HMMA.16816.F32 R32, R24, R34, R56 ;  /* 0x000000221820723c */ /* 0x000ff00000001838 */
[C---:B-1----:R-:W-:Y:S08]  /*2e40*/  HMMA.16816.F32 R60, R8.reuse, R68, R60 ;  /* 0x00000044083c723c */ /* 0x042ff0000000183c */
[C---:B------:R-:W-:Y:S08]  /*2e50*/  HMMA.16816.F32 R80, R8.reuse, R72, R28 ;  /* 0x000000480850723c */ /* 0x040ff0000000181c */
[C---:B------:R-:W-:Y:S08]  /*2e60*/  HMMA.16816.F32 R24, R8.reuse, R70, R40 ;  /* 0x000000460818723c */ /* 0x040ff00000001828 */
[----:B------:R-:W-:Y:S01]  /*2e70*/  HMMA.16816.F32 R56, R8, R74, R44 ;  /* 0x0000004a0838723c */ /* 0x000fe2000000182c */
[----:B------:R-:W1:Y:S04]  /*2e80*/  LDSM.16.M88.4 R8, [R194+0x6000] ;  /* 0x00600000c208783b */ /* 0x000e680000000200 */
[----:B------:R-:W5:Y:S03]  /*2e90*/  LDSM.16.M88.4 R44, [R192+0x9800] ;  /* 0x00980000c02c783b */ /* 0x000f660000000200 */
[C---:B---3--:R-:W-:Y:S08]  /*2ea0*/  HMMA.16816.F32 R64, R20.reuse, R68, R84 ;  /* 0x000000441440723c */ /* 0x048ff00000001854 */
[C---:B------:R-:W-:Y:S08]  /*2eb0*/  HMMA.16816.F32 R68, R20.reuse, R70, R76 ;  /* 0x000000461444723c */ /* 0x040ff0000000184c */
[C---:B------:R-:W-:Y:S08]  /*2ec0*/  HMMA.16816.F32 R76, R20.reuse, R72, R88 ;  /* 0x00000048144c723c */ /* 0x040ff00000001858 */
[----:B------:R-:W-:Y:S08]  /*2ed0*/  HMMA.16816.F32 R40, R20, R74, R32 ;  /* 0x0000004a1428723c */ /* 0x000ff00000001820 */
[C---:B--2---:R-:W-:Y:S08]  /*2ee0*/  HMMA.16816.F32 R32, R12.reuse, R52, R60 ;  /* 0x000000340c20723c */ /* 0x044ff0000000183c */
[C---:B------:R-:W-:Y:S01]  /*2ef0*/  HMMA.16816.F32 R28, R12.reuse, R54, R24 ;  /* 0x000000360c1c723c */ /* 0x040fe20000001818 */
[----:B------:R-:W2:Y:S07]  /*2f00*/  LDSM.16.M88.4 R24, [R194+0x4000] ;  /* 0x00400000c218783b */ /* 0x000eae0000000200 */
[C---:B------:R-:W-:Y:S08]  /*2f10*/  HMMA.16816.F32 R20, R12.reuse, R48, R80 ;  /* 0x000000300c14723c */ /* 0x040ff00000001850 */
[----:B------:R-:W-:Y:S08]  /*2f20*/  HMMA.16816.F32 R12, R12, R50, R56 ;  /* 0x000000320c0c723c */ /* 0x000ff00000001838 */
[C---:B----4-:R-:W-:Y:S08]  /*2f30*/  HMMA.16816.F32 R60, R16.reuse, R48, R76 ;  /* 0x00000030103c723c */ /* 0x050ff0000000184c */
[C---:B------:R-:W-:Y:S07]  /*2f40*/  HMMA.16816.F32 R48, R16.reuse, R50, R40 ;  /* 0x000000321030723c */ /* 0x040fee0000001828 */
[----:B------:R-:W-:Y:S01]  /*2f50*/  IMAD.SHL.U32 R40, R107, 0x2, RZ ;  /* 0x000000026b287824 */ /* 0x000fe200078e00ff */
[----:B------:R-:W-:Y:S04]  /*2f60*/  HMMA.16816.F32 R56, R16, R52, R64 ;  /* 0x000000341038723c */ /* 0x000fe80000001840 */
[----:B------:R-:W-:-:S04]  /*2f70*/  LOP3.LUT R40, R40, 0x6, RZ, 0xc0, !PT ;  /* 0x0000000628287812 */ /* 0x000fc800078ec0ff */
[----:B------:R-:W-:Y:S01]  /*2f80*/  HMMA.16816.F32 R52, R16, R54, R68 ;  /* 0x000000361034723c */ /* 0x000fe20000001844 */
[----:B------:R-:W-:-:S04]  /*2f90*/  IMAD R40, R2, 0x20, R40 ;  /* 0x0000002002287824 */ /* 0x000fc800078e0228 */
[----:B------:R-:W-:Y:S01]  /*2fa0*/  IMAD.IADD R2, R0, 0x1, -R40 ;  /* 0x0000000100027824 */ /* 0x000fe200078e0a28 */
[C---:B------:R-:W-:Y:S02]  /*2fb0*/  IADD3 R83, R40.reuse, 0x1, RZ ;  /* 0x0000000128537810 */ /* 0x040fe40007ffe0ff */
[C---:B-1----:R-:W-:Y:S01]  /*2fc0*/  HMMA.16816.F32 R32, R8.reuse, R36, R32 ;  /* 0x000000240820723c */ /* 0x042fe20000001820 */
[----:B------:R-:W-:Y:S02]  /*2fd0*/  IADD3 R43, R40, 0x8, RZ ;  /* 0x00000008282b7810 */ /* 0x000fe40007ffe0ff */
[----:B------:R-:W-:Y:S01]  /*2fe0*/  IABS R2, R2 ;  /* 0x0000000200027213 */ /* 0x000fe20000000000 */
[----:B------:R-:W-:Y:S01]  /*2ff0*/  IMAD.IADD R6, R0, 0x1, -R83 ;  /* 0x0000000100067824 */ /* 0x000fe200078e0a53 */
[C---:B------:R-:W-:Y:S02]  /*3000*/  IADD3 R42, R40.reuse, 0x9, RZ ;  /* 0x00000009282a7810 */ /* 0x040fe40007ffe0ff */
[----:B------:R-:W-:Y:S01]  /*3010*/  IADD3 R41, R40, 0x10, RZ ;  /* 0x0000001028297810 */ /* 0x000fe20007ffe0ff */
[----:B------:R-:W-:Y:S01]  /*3020*/  HMMA.16816.F32 R16, R8, R38, R28 ;  /* 0x000000260810723c */ /* 0x000fe2000000181c */
[----:B------:R-:W-:Y:S01]  /*3030*/  IMAD.MOV.U32 R5, RZ, RZ, R2 ;  /* 0x000000ffff057224 */ /* 0x000fe200078e0002 */
[----:B------:R-:W-:Y:S01]  /*3040*/  IABS R2, R6 ;  /* 0x0000000600027213 */ /* 0x000fe20000000000 */
[----:B------:R-:W-:Y:S01]  /*3050*/  LDSM.16.M88.4 R28, [R203+0x1800] ;  /* 0x00180000cb1c783b */ /* 0x000fe20000000200 */
[----:B------:R-:W-:Y:S01]  /*3060*/  IMAD.IADD R6, R0, 0x1, -R41 ;  /* 0x0000000100067824 */ /* 0x000fe200078e0a29 */
[----:B------:R1:W-:Y:S01]  /*3070*/  I2F R101, R5 ;  /* 0x0000000500657306 */ /* 0x0003e20000201400 */
[----:B------:R-:W-:-:S02]  /*3080*/  IADD3 R82, R40, 0x11, RZ ;  /* 0x0000001128527810 */ /* 0x000fc40007ffe0ff */
[C---:B-----5:R-:W-:Y:S01]  /*3090*/  HMMA.16816.F32 R64, R8.reuse, R44, R20 ;  /* 0x0000002c0840723c */ /* 0x060fe20000001814 */
[----:B------:R-:W-:Y:S01]  /*30a0*/  LDSM.16.M88.4 R20, [R196+0x4000] ;  /* 0x00400000c414783b */ /* 0x000fe20000000200 */
[C---:B------:R-:W-:Y:S02]  /*30b0*/  IADD3 R81, R40.reuse, 0x18, RZ ;  /* 0x0000001828517810 */ /* 0x040fe40007ffe0ff */
[C---:B------:R-:W-:Y:S01]  /*30c0*/  IADD3 R80, R40.reuse, 0x19, RZ ;  /* 0x0000001928507810 */ /* 0x040fe20007ffe0ff */
[----:B------:R3:W-:Y:S01]  /*30d0*/  I2F R104, R2 ;  /* 0x0000000200687306 */ /* 0x0007e20000201400 */
[----:B------:R-:W-:Y:S02]  /*30e0*/  ISETP.GE.AND P1, PT, R40, UR12, PT ;  /* 0x0000000c28007c0c */ /* 0x000fe4000bf26270 */
[----:B------:R-:W-:Y:S01]  /*30f0*/  HMMA.16816.F32 R68, R8, R46, R12 ;  /* 0x0000002e0844723c */ /* 0x000fe2000000180c */
[----:B------:R-:W4:Y:S01]  /*3100*/  LDSM.16.M88.4 R12, [R203+0x1000] ;  /* 0x00100000cb0c783b */ /* 0x000f220000000200 */
[----:B------:R-:W-:-:S02]  /*3110*/  ISETP.GE.AND P6, PT, R43, UR12, PT ;  /* 0x0000000c2b007c0c */ /* 0x000fc4000bfc6270 */
[----:B------:R-:W-:Y:S01]  /*3120*/  ISETP.GE.AND P5, PT, R42, UR12, PT ;  /* 0x0000000c2a007c0c */ /* 0x000fe2000bfa6270 */
[----:B------:R-:W5:Y:S01]  /*3130*/  LDSM.16.M88.4 R8, [R196+0x6000] ;  /* 0x00600000c408783b */ /* 0x000f620000000200 */
[C---:B-1----:R-:W-:Y:S01]  /*3140*/  IMAD.IADD R5, R0.reuse, 0x1, -R43 ;  /* 0x0000000100057824 */ /* 0x042fe200078e0a2b */
[----:B------:R-:W-:Y:S01]  /*3150*/  ISETP.GE.AND P4, PT, R41, UR12, PT ;  /* 0x0000000c29007c0c */ /* 0x000fe2000bf86270 */
[C---:B--2---:R-:W-:Y:S01]  /*3160*/  HMMA.16816.F32 R56, R24.reuse, R36, R56 ;  /* 0x000000241838723c */ /* 0x044fe20000001838 */
[----:B------:R-:W-:Y:S02]  /*3170*/  ISETP.GE.AND P0, PT, R83, UR12, PT ;  /* 0x0000000c53007c0c */ /* 0x000fe4000bf06270 */
[----:B------:R-:W-:Y:S01]  /*3180*/  IABS R5, R5 ;  /* 0x0000000500057213 */ /* 0x000fe20000000000 */
[----:B---3--:R-:W-:Y:S01]  /*3190*/  IMAD.IADD R2, R0, 0x1, -R42 ;  /* 0x0000000100027824 */ /* 0x008fe200078e0a2a */
[----:B------:R-:W-:Y:S02]  /*31a0*/  ISETP.GE.AND P3, PT, R82, UR12, PT ;  /* 0x0000000c52007c0c */ /* 0x000fe4000bf66270 */
[----:B------:R1:W-:Y:S01]  /*31b0*/  I2F R103, R5 ;  /* 0x0000000500677306 */ /* 0x0003e20000201400 */
[----:B------:R-:W-:Y:S01]  /*31c0*/  HMMA.16816.F32 R76, R24, R38, R52 ;  /* 0x00000026184c723c */ /* 0x000fe20000001834 */
[----:B------:R-:W-:Y:S01]  /*31d0*/  LDSM.16.M88.4 R36, [R201+0x9000] ;  /* 0x00900000c924783b */ /* 0x000fe20000000200 */
[----:B------:R-:W-:-:S02]  /*31e0*/  IABS R2, R2 ;  /* 0x0000000200027213 */ /* 0x000fc40000000000 */
[----:B------:R-:W-:-:S04]  /*31f0*/  ISETP.GE.AND P2, PT, R81, UR12, PT ;  /* 0x0000000c51007c0c */ /* 0x000fc8000bf46270 */
[----:B------:R-:W-:Y:S01]  /*3200*/  HMMA.16816.F32 R72, R24, R44, R60 ;  /* 0x0000002c1848723c */ /* 0x000fe2000000183c */
[----:B-1----:R-:W-:Y:S01]  /*3210*/  IMAD.MOV.U32 R5, RZ, RZ, R2 ;  /* 0x000000ffff057224 */ /* 0x002fe200078e0002 */
[----:B------:R-:W-:Y:S01]  /*3220*/  IABS R2, R6 ;  /* 0x0000000600027213 */ /* 0x000fe20000000000 */
[----:B------:R-:W-:-:S05]  /*3230*/  IMAD.IADD R6, R0, 0x1, -R82 ;  /* 0x0000000100067824 */ /* 0x000fca00078e0a52 */
[----:B------:R-:W-:Y:S01]  /*3240*/  HMMA.16816.F32 R60, R24, R46, R48 ;  /* 0x0000002e183c723c */ /* 0x000fe20000001830 */
[----:B------:R1:W-:Y:S07]  /*3250*/  I2F R102, R5 ;  /* 0x0000000500667306 */ /* 0x0003ee0000201400 */
[-C--:B----4-:R-:W-:Y:S08]  /*3260*/  HMMA.16816.F32 R56, R20, R12.reuse, R56 ;  /* 0x0000000c1438723c */ /* 0x090ff00000001838 */
[C---:B-----5:R-:W-:Y:S01]  /*3270*/  HMMA.16816.F32 R52, R8.reuse, R12, R32 ;  /* 0x0000000c0834723c */ /* 0x060fe20000001820 */
[----:B-1----:R-:W-:Y:S01]  /*3280*/  IMAD.MOV.U32 R5, RZ, RZ, R2 ;  /* 0x000000ffff057224 */ /* 0x002fe200078e0002 */
[----:B------:R-:W-:Y:S01]  /*3290*/  IABS R2, R6 ;  /* 0x0000000600027213 */ /* 0x000fe20000000000 */
[C---:B------:R-:W-:Y:S01]  /*32a0*/  IMAD.IADD R6, R0.reuse, 0x1, -R81 ;  /* 0x0000000100067824 */ /* 0x040fe200078e0a51 */
[----:B------:R-:W-:Y:S01]  /*32b0*/  LDSM.16.M88.4 R32, [R201+0x9800] ;  /* 0x00980000c920783b */ /* 0x000fe20000000200 */
[----:B------:R1:W-:Y:S03]  /*32c0*/  I2F R100, R5 ;  /* 0x0000000500647306 */ /* 0x0003e60000201400 */
[----:B------:R-:W-:Y:S01]  /*32d0*/  IABS R6, R6 ;  /* 0x0000000600067213 */ /* 0x000fe20000000000 */
[C---:B------:R-:W-:Y:S01]  /*32e0*/  HMMA.16816.F32 R24, R8.reuse, R14, R16 ;  /* 0x0000000e0818723c */ /* 0x040fe20000001810 */
[----:B------:R-:W2:Y:S03]  /*32f0*/  LDSM.16.M88.4 R16, [R202+0x6000] ;  /* 0x00600000ca10783b */ /* 0x000ea60000000200 */
[----:B------:R3:W4:Y:S04]  /*3300*/  I2F R99, R2 ;  /* 0x0000000200637306 */ /* 0x0007280000201400 */
[----:B------:R-:W-:Y:S01]  /*3310*/  HMMA.16816.F32 R44, R8, R28, R64 ;  /* 0x0000001c082c723c */ /* 0x000fe20000001840 */
[----:B-1----:R-:W-:-:S03]  /*3320*/  IADD3 R5, R0, 0x8, RZ ;  /* 0x0000000800057810 */ /* 0x002fc60007ffe0ff */
[----:B------:R1:W-:Y:S04]  /*3330*/  I2F R98, R6 ;  /* 0x0000000600627306 */ /* 0x0003e80000201400 */
[----:B------:R-:W-:Y:S01]  /*3340*/  HMMA.16816.F32 R48, R8, R30, R68 ;  /* 0x0000001e0830723c */ /* 0x000fe20000001844 */
[----:B---3--:R-:W-:-:S07]  /*3350*/  IMAD.IADD R2, R0, 0x1, -R80 ;  /* 0x0000000100027824 */ /* 0x008fce00078e0a50 */
[----:B------:R-:W-:Y:S01]  /*3360*/  HMMA.16816.F32 R64, R20, R14, R76 ;  /* 0x0000000e1440723c */ /* 0x000fe2000000184c */
[----:B------:R-:W-:Y:S01]  /*3370*/  IABS R2, R2 ;  /* 0x0000000200027213 */ /* 0x000fe20000000000 */
[----:B------:R-:W3:Y:S01]  /*3380*/  LDSM.16.M88.4 R12, [R202+0x4000] ;  /* 0x00400000ca0c783b */ /* 0x000ee20000000200 */
[----:B-1----:R-:W-:-:S03]  /*3390*/  IMAD.IADD R6, R5, 0x1, -R40 ;  /* 0x0000000105067824 */ /* 0x002fc600078e0a28 */
[----:B------:R-:W-:Y:S01]  /*33a0*/  IMAD.MOV.U32 R7, RZ, RZ, R2 ;  /* 0x000000ffff077224 */ /* 0x000fe200078e0002 */
[C---:B------:R-:W-:Y:S01]  /*33b0*/  IADD3 R2, R0.reuse, 0x40, RZ ;  /* 0x0000004000027810 */ /* 0x040fe20007ffe0ff */
[----:B------:R-:W-:Y:S01]  /*33c0*/  HMMA.16816.F32 R68, R20, R28, R72 ;  /* 0x0000001c1444723c */ /* 0x000fe20000001848 */
[----:B------:R-:W-:Y:S01]  /*33d0*/  IABS R6, R6 ;  /* 0x0000000600067213 */ /* 0x000fe20000000000 */
[----:B------:R1:W-:Y:S01]  /*33e0*/  I2F R97, R7 ;  /* 0x0000000700617306 */ /* 0x0003e20000201400 */
[----:B------:R-:W-:Y:S01]  /*33f0*/  IADD3 R0, R0, 0x48, RZ ;  /* 0x0000004800007810 */ /* 0x000fe20007ffe0ff */
[----:B------:R-:W-:-:S04]  /*3400*/  IMAD.IADD R8, R2, 0x1, -R40 ;  /* 0x0000000102087824 */ /* 0x000fc800078e0a28 */
[C---:B--2---:R-:W-:Y:S08]  /*3410*/  HMMA.16816.F32 R52, R16.reuse, R36, R52 ;  /* 0x000000241034723c */ /* 0x044ff00000001834 */
[----:B------:R-:W-:Y:S01]  /*3420*/  HMMA.16816.F32 R72, R16, R38, R24 ;  /* 0x000000261048723c */ /* 0x000fe20000001818 */
[----:B------:R-:W-:Y:S01]  /*3430*/  LDSM.16.M88.4 R24, [R199+0x1000] ;  /* 0x00100000c718783b */ /* 0x000fe20000000200 */
[----:B-1----:R-:W-:Y:S01]  /*3440*/  IMAD.MOV.U32 R7, RZ, RZ, R6 ;  /* 0x000000ffff077224 */ /* 0x002fe200078e0006 */
[----:B------:R-:W-:Y:S01]  /*3450*/  IABS R6, R8 ;  /* 0x0000000800067213 */ /* 0x000fe20000000000 */
[----:B------:R-:W-:-:S02]  /*3460*/  IMAD.IADD R8, R2, 0x1, -R83 ;  /* 0x0000000102087824 */ /* 0x000fc400078e0a53 */
[----:B------:R1:W-:Y:S02]  /*3470*/  I2F R94, R7 ;  /* 0x00000007005e7306 */ /* 0x0003e40000201400 */
[C---:B------:R-:W-:Y:S06]  /*3480*/  HMMA.16816.F32 R76, R16.reuse, R32, R44 ;  /* 0x00000020104c723c */ /* 0x040fec000000182c */
[----:B------:R2:W5:Y:S02]  /*3490*/  I2F R92, R6 ;  /* 0x00000006005c7306 */ /* 0x0005640000201400 */
[----:B------:R-:W-:Y:S01]  /*34a0*/  HMMA.16816.F32 R84, R16, R34, R48 ;  /* 0x000000221054723c */ /* 0x000fe20000001830 */
[----:B-1----:R-:W-:-:S06]  /*34b0*/  IMAD.IADD R7, R0, 0x1, -R40 ;  /* 0x0000000100077824 */ /* 0x002fcc00078e0a28 */
[----:B------:R-:W-:Y:S01]  /*34c0*/  IMAD.IADD R16, R2, 0x1, -R43 ;  /* 0x0000000102107824 */ /* 0x000fe200078e0a2b */
[----:B------:R-:W-:Y:S01]  /*34d0*/  HMMA.16816.F32 R60, R20, R30, R60 ;  /* 0x0000001e143c723c */ /* 0x000fe2000000183c */
[----:B------:R-:W1:Y:S01]  /*34e0*/  LDSM.16.M88.4 R20, [R200+0x6000] ;  /* 0x00600000c814783b */ /* 0x000e620000000200 */
[----:B------:R-:W-:Y:S01]  /*34f0*/  IABS R7, R7 ;  /* 0x0000000700077213 */ /* 0x000fe20000000000 */
[----:B--2---:R-:W-:-:S03]  /*3500*/  IMAD.IADD R6, R5, 0x1, -R83 ;  /* 0x0000000105067824 */ /* 0x004fc600078e0a53 */
[----:B------:R2:W1:Y:S01]  /*3510*/  I2F R90, R7 ;  /* 0x00000007005a7306 */ /* 0x0004620000201400 */
[----:B------:R-:W-:Y:S01]  /*3520*/  LDSM.16.M88.4 R28, [R199+0x1800] ;  /* 0x00180000c71c783b */ /* 0x000fe20000000200 */
[----:B---3--:R-:W-:Y:S01]  /*3530*/  HMMA.16816.F32 R48, R12, R36, R56 ;  /* 0x000000240c30723c */ /* 0x008fe20000001838 */
[----:B------:R-:W-:-:S07]  /*3540*/  IABS R6, R6 ;  /* 0x0000000600067213 */ /* 0x000fce0000000000 */
[----:B------:R-:W-:Y:S01]  /*3550*/  HMMA.16816.F32 R44, R12, R38, R64 ;  /* 0x000000260c2c723c */ /* 0x000fe20000001840 */
[----:B--2---:R-:W-:Y:S01]  /*3560*/  IMAD.MOV.U32 R7, RZ, RZ, R6 ;  /* 0x000000ffff077224 */ /* 0x004fe200078e0006 */
[----:B------:R-:W-:Y:S01]  /*3570*/  IABS R6, R8 ;  /* 0x0000000800067213 */ /* 0x000fe20000000000 */
[----:B------:R-:W-:-:S05]  /*3580*/  IMAD.IADD R8, R0, 0x1, -R83 ;  /* 0x0000000100087824 */ /* 0x000fca00078e0a53 */
[----:B------:R-:W-:Y:S01]  /*3590*/  HMMA.16816.F32 R36, R12, R32, R68 ;  /* 0x000000200c24723c */ /* 0x000fe20000001844 */
[----:B------:R2:W-:Y:S07]  /*35a0*/  I2F R96, R7 ;  /* 0x0000000700607306 */ /* 0x0005ee0000201400 */
[----:B-1----:R-:W-:Y:S01]  /*35b0*/  HMMA.16816.F32 R64, R20, R24, R52 ;  /* 0x000000181440723c */ /* 0x002fe20000001834 */
[----:B--2---:R-:W-:Y:S01]  /*35c0*/  IMAD.MOV.U32 R7, RZ, RZ, R6 ;  /* 0x000000ffff077224 */ /* 0x004fe200078e0006 */
[----:B------:R-:W-:Y:S01]  /*35d0*/  IABS R6, R8 ;  /* 0x0000000800067213 */ /* 0x000fe20000000000 */
[----:B------:R-:W-:-:S02]  /*35e0*/  IMAD.IADD R8, R5, 0x1, -R43 ;  /* 0x0000000105087824 */ /* 0x000fc400078e0a2b */
[----:B------:R1:W2:Y:S02]  /*35f0*/  I2F R95, R7 ;  /* 0x00000007005f7306 */ /* 0x0002a40000201400 */
[----:B-1----:R-:W-:Y:S01]  /*3600*/  IMAD.MOV.U32 R7, RZ, RZ, R6 ;  /* 0x000000ffff077224 */ /* 0x002fe200078e0006 */
[----:B------:R-:W-:Y:S02]  /*3610*/  IABS R6, R8 ;  /* 0x0000000800067213 */ /* 0x000fe40000000000 */
[----:B------:R-:W1:Y:S03]  /*3620*/  LDSM.16.M88.4 R8, [R200+0x4000] ;  /* 0x00400000c808783b */ /* 0x000e660000000200 */
[----:B------:R3:W-:Y:S01]  /*3630*/  I2F R93, R7 ;  /* 0x00000007005d7306 */ /* 0x0007e20000201400 */
[----:B------:R-:W-:-:S04]  /*3640*/  DEPBAR.LE SB0, 0x0 ;  /* 0x000080000000791a */ /* 0x000fc80000000000 */
[----:B---3--:R-:W-:Y:S01]  /*3650*/  IMAD.MOV.U32 R7, RZ, RZ, R6 ;  /* 0x000000ffff077224 */ /* 0x008fe200078e0006 */
[----:B------:R-:W-:Y:S01]  /*3660*/  IABS R6, R16 ;  /* 0x0000001000067213 */ /* 0x000fe20000000000 */
[----:B------:R-:W-:Y:S02]  /*3670*/  IMAD.IADD R16, R0, 0x1, -R43 ;  /* 0x0000000100107824 */ /* 0x000fe400078e0a2b */
[----:B------:R3:W1:Y:S02]  /*3680*/  I2F R91, R7 ;  /* 0x00000007005b7306 */ /* 0x0006640000201400 */
[----:B---3--:R-:W-:Y:S01]  /*3690*/  IMAD.MOV.U32 R7, RZ, RZ, R6 ;  /* 0x000000ffff077224 */ /* 0x008fe200078e0006 */
[----:B------:R-:W-:Y:S01]  /*36a0*/  IABS R6, R16 ;  /* 0x0000001000067213 */ /* 0x000fe20000000000 */
[----:B------:R-:W-:Y:S01]  /*36b0*/  IMAD.IADD R16, R5, 0x1, -R42 ;  /* 0x0000000105107824 */ /* 0x000fe200078e0a2a */
[C---:B-1----:R-:W-:Y:S03]  /*36c0*/  HMMA.16816.F32 R56, R8.reuse, R28, R36 ;  /* 0x0000001c0838723c */ /* 0x042fe60000001824 */
[----:B------:R1:W3:Y:S05]  /*36d0*/  I2F R89, R7 ;  /* 0x0000000700597306 */ /* 0x0002ea0000201400 */
[----:B------:R-:W-:Y:S01]  /*36e0*/  HMMA.16816.F32 R48, R8, R24, R48 ;  /* 0x000000180830723c */ /* 0x000fe20000001830 */
[----:B-1----:R-:W-:Y:S01]  /*36f0*/  IMAD.MOV.U32 R7, RZ, RZ, R6 ;  /* 0x000000ffff077224 */ /* 0x002fe200078e0006 */
[----:B------:R-:W-:-:S06]  /*3700*/  IABS R6, R16 ;  /* 0x0000001000067213 */ /* 0x000fcc0000000000 */
[----:B------:R-:W-:Y:S01]  /*3710*/  HMMA.16816.F32 R16, R12, R34, R60 ;  /* 0x000000220c10723c */ /* 0x000fe2000000183c */
[----:B------:R1:W-:Y:S07]  /*3720*/  I2F R88, R7 ;  /* 0x0000000700587306 */ /* 0x0003ee0000201400 */
[----:B----4-:R-:W-:Y:S02]  /*3730*/  FFMA.FTZ R33, R99, -UR4, R57 ;  /* 0x8000000463217c23 */ /* 0x010fe40008010039 */
[----:B------:R-:W-:Y:S01]  /*3740*/  IMAD.IADD R12, R5, 0x1, -R41 ;  /* 0x00000001050c7824 */ /* 0x000fe200078e0a29 */
[----:B------:R-:W-:Y:S01]  /*3750*/  HMMA.16816.F32 R60, R8, R26, R44 ;  /* 0x0000001a083c723c */ /* 0x000fe2000000182c */
[----:B------:R4:W-:Y:S01]  /*3760*/  I2F R70, R6 ;  /* 0x0000000600467306 */ /* 0x0009e20000201400 */
[----:B------:R-:W-:-:S03]  /*3770*/  FFMA.FTZ R34, R100, -UR4, R56 ;  /* 0x8000000464227c23 */ /* 0x000fc60008010038 */
[----:B------:R-:W-:Y:S02]  /*3780*/  FFMA.FTZ R32, R104, -UR4, R49 ;  /* 0x8000000468207c23 */ /* 0x000fe40008010031 */
[----:B-1----:R-:W-:-:S05]  /*3790*/  IMAD.IADD R7, R2, 0x1, -R42 ;  /* 0x0000000102077824 */ /* 0x002fca00078e0a2a */
[----:B------:R-:W-:Y:S01]  /*37a0*/  IABS R7, R7 ;  /* 0x0000000700077213 */ /* 0x000fe20000000000 */
[----:B------:R-:W-:Y:S01]  /*37b0*/  HMMA.16816.F32 R44, R8, R30, R16 ;  /* 0x0000001e082c723c */ /* 0x000fe20000001810 */
[C---:B----4-:R-:W-:Y:S02]  /*37c0*/  IMAD.IADD R6, R0.reuse, 0x1, -R42 ;  /* 0x0000000100067824 */ /* 0x050fe400078e0a2a */
[----:B------:R1:W4:Y:S03]  /*37d0*/  I2F R69, R7 ;  /* 0x0000000700457306 */ /* 0x0003260000201400 */
[----:B------:R-:W-:Y:S01]  /*37e0*/  IABS R6, R6 ;  /* 0x0000000600067213 */ /* 0x000fe20000000000 */
[----:B------:R-:W-:Y:S01]  /*37f0*/  IMAD.IADD R8, R0, 0x1, -R81 ;  /* 0x0000000100087824 */ /* 0x000fe200078e0a51 */
[----:B------:R-:W-:Y:S01]  /*3800*/  HMMA.16816.F32 R16, R20, R26, R72 ;  /* 0x0000001a1410723c */ /* 0x000fe20000001848 */
[----:B-----5:R-:W-:-:S02]  /*3810*/  FFMA.FTZ R10, R92, -UR4, R64 ;  /* 0x800000045c0a7c23 */ /* 0x020fc40008010040 */
[----:B------:R-:W-:Y:S02]  /*3820*/  FFMA.FTZ R9, R90, -UR4, R66 ;  /* 0x800000045a097c23 */ /* 0x000fe40008010042 */
[----:B------:R-:W-:Y:S02]  /*3830*/  FFMA.FTZ R11, R94, -UR4, R50 ;  /* 0x800000045e0b7c23 */ /* 0x000fe40008010032 */
[----:B------:R-:W-:Y:S01]  /*3840*/  FFMA.FTZ R36, R103, -UR4, R60 ;  /* 0x8000000467247c23 */ /* 0x000fe2000801003c */
[----:B------:R-:W-:Y:S01]  /*3850*/  FSEL R64, R9, -INF , !P1 ;  /* 0xff80000009407808 */ /* 0x000fe20004800000 */
[----:B--2---:R-:W-:Y:S01]  /*3860*/  FFMA.FTZ R9, R95, -UR4, R65 ;  /* 0x800000045f097c23 */ /* 0x004fe20008010041 */
[----:B------:R-:W-:Y:S01]  /*3870*/  FSEL R38, R11, -INF , !P1 ;  /* 0xff8000000b267808 */ /* 0x000fe20004800000 */
[----:B-1----:R-:W-:Y:S01]  /*3880*/  IMAD.MOV.U32 R7, RZ, RZ, R6 ;  /* 0x000000ffff077224 */ /* 0x002fe200078e0006 */
[----:B------:R-:W-:Y:S01]  /*3890*/  IABS R6, R12 ;  /* 0x0000000c00067213 */ /* 0x000fe20000000000 */
[----:B------:R-:W-:-:S02]  /*38a0*/  IMAD.IADD R12, R2, 0x1, -R41 ;  /* 0x00000001020c7824 */ /* 0x000fc400078e0a29 */
[----:B------:R1:W-:Y:S01]  /*38b0*/  I2F R68, R7 ;  /* 0x0000000700447306 */ /* 0x0003e20000201400 */
[----:B------:R-:W-:Y:S01]  /*38c0*/  FFMA.FTZ R26, R97, -UR4, R45 ;  /* 0x80000004611a7c23 */ /* 0x000fe2000801002d */
[----:B------:R-:W-:Y:S01]  /*38d0*/  FSEL R45, R32, -INF , !P0 ;  /* 0xff800000202d7808 */ /* 0x000fe20004000000 */
[----:B------:R-:W-:Y:S02]  /*38e0*/  FFMA.FTZ R35, R102, -UR4, R61 ;  /* 0x8000000466237c23 */ /* 0x000fe4000801003d */
[----:B------:R-:W-:Y:S02]  /*38f0*/  FFMA.FTZ R27, R98, -UR4, R44 ;  /* 0x80000004621b7c23 */ /* 0x000fe4000801002c */
[----:B------:R-:W-:Y:S01]  /*3900*/  FFMA.FTZ R25, R91, -UR4, R62 ;  /* 0x800000045b197c23 */ /* 0x000fe2000801003e */
[----:B------:R-:W-:Y:S01]  /*3910*/  FSEL R44, R35, -INF , !P5 ;  /* 0xff800000232c7808 */ /* 0x000fe20006800000 */
[----:B---3--:R-:W-:Y:S02]  /*3920*/  FFMA.FTZ R24, R89, -UR4, R16 ;  /* 0x8000000459187c23 */ /* 0x008fe40008010010 */
[----:B----4-:R-:W-:Y:S01]  /*3930*/  FFMA.FTZ R17, R69, -UR4, R17 ;  /* 0x8000000445117c23 */ /* 0x010fe20008010011 */
[----:B------:R-:W-:-:S02]  /*3940*/  FSEL R25, R25, -INF , !P6 ;  /* 0xff80000019197808 */ /* 0x000fc40007000000 */
[----:B------:R-:W-:Y:S01]  /*3950*/  FSEL R24, R24, -INF , !P6 ;  /* 0xff80000018187808 */ /* 0x000fe20007000000 */
[----:B-1----:R-:W-:Y:S01]  /*3960*/  IMAD.MOV.U32 R7, RZ, RZ, R6 ;  /* 0x000000ffff077224 */ /* 0x002fe200078e0006 */
[----:B------:R-:W-:Y:S01]  /*3970*/  IABS R6, R12 ;  /* 0x0000000c00067213 */ /* 0x000fe20000000000 */
[----:B------:R-:W-:Y:S02]  /*3980*/  IMAD.IADD R12, R0, 0x1, -R41 ;  /* 0x00000001000c7824 */ /* 0x000fe400078e0a29 */
[----:B------:R1:W2:Y:S01]  /*3990*/  I2F R55, R7 ;  /* 0x0000000700377306 */ /* 0x0002a20000201400 */
[C---:B------:R-:W-:Y:S08]  /*39a0*/  HMMA.16816.F32 R40, R20.reuse, R28, R76 ;  /* 0x0000001c1428723c */ /* 0x040ff0000000184c */
[----:B------:R-:W-:Y:S01]  /*39b0*/  HMMA.16816.F32 R28, R20, R30, R84 ;  /* 0x0000001e141c723c */ /* 0x000fe20000001854 */
[----:B-1----:R-:W-:Y:S01]  /*39c0*/  IMAD.MOV.U32 R7, RZ, RZ, R6 ;  /* 0x000000ffff077224 */ /* 0x002fe200078e0006 */
[----:B------:R-:W-:Y:S01]  /*39d0*/  IABS R6, R12 ;  /* 0x0000000c00067213 */ /* 0x000fe20000000000 */
[----:B------:R-:W-:-:S02]  /*39e0*/  IMAD.IADD R12, R5, 0x1, -R82 ;  /* 0x00000001050c7824 */ /* 0x000fc400078e0a52 */
[----:B------:R1:W3:Y:S02]  /*39f0*/  I2F R54, R7 ;  /* 0x0000000700367306 */ /* 0x0002e40000201400 */
[----:B------:R-:W-:Y:S02]  /*3a00*/  FFMA.FTZ R23, R88, -UR4, R18 ;  /* 0x8000000458177c23 */ /* 0x000fe40008010012 */
[----:B------:R-:W-:Y:S02]  /*3a10*/  FFMA.FTZ R22, R70, -UR4, R63 ;  /* 0x8000000446167c23 */ /* 0x000fe4000801003f */
[----:B--2---:R-:W-:-:S03]  /*3a20*/  FFMA.FTZ R21, R55, -UR4, R58 ;  /* 0x8000000437157c23 */ /* 0x004fc6000801003a */
[----:B------:R-:W-:Y:S02]  /*3a30*/  FSEL R22, R22, -INF , !P5 ;  /* 0xff80000016167808 */ /* 0x000fe40006800000 */
[----:B------:R-:W-:Y:S01]  /*3a40*/  FSEL R21, R21, -INF , !P4 ;  /* 0xff80000015157808 */ /* 0x000fe20006000000 */
[----:B-1----:R-:W-:Y:S01]  /*3a50*/  IMAD.MOV.U32 R7, RZ, RZ, R6 ;  /* 0x000000ffff077224 */ /* 0x002fe200078e0006 */
[----:B------:R-:W-:Y:S01]  /*3a60*/  IABS R6, R12 ;  /* 0x0000000c00067213 */ /* 0x000fe20000000000 */
[C---:B------:R-:W-:Y:S02]  /*3a70*/  IMAD.IADD R12, R5.reuse, 0x1, -R81 ;  /* 0x00000001050c7824 */ /* 0x040fe400078e0a51 */
[----:B------:R-:W-:Y:S01]  /*3a80*/  IMAD.IADD R5, R5, 0x1, -R80 ;  /* 0x0000000105057824 */ /* 0x000fe200078e0a50 */
[----:B------:R1:W2:Y:S01]  /*3a90*/  I2F R53, R7 ;  /* 0x0000000700357306 */ /* 0x0002a20000201400 */
[----:B---3--:R-:W-:-:S03]  /*3aa0*/  FFMA.FTZ R16, R54, -UR4, R40 ;  /* 0x8000000436107c23 */ /* 0x008fc60008010028 */
[----:B------:R-:W-:Y:S01]  /*3ab0*/  IABS R5, R5 ;  /* 0x0000000500057213 */ /* 0x000fe20000000000 */
[----:B-1----:R-:W-:Y:S01]  /*3ac0*/  IMAD.MOV.U32 R7, RZ, RZ, R6 ;  /* 0x000000ffff077224 */ /* 0x002fe200078e0006 */
[----:B------:R-:W-:Y:S01]  /*3ad0*/  IABS R6, R12 ;  /* 0x0000000c00067213 */ /* 0x000fe20000000000 */
[----:B------:R-:W-:Y:S01]  /*3ae0*/  FFMA.FTZ R12, R101, -UR4, R48 ;  /* 0x80000004650c7c23 */ /* 0x000fe20008010030 */
[----:B------:R-:W-:Y:S01]  /*3af0*/  FSEL R48, R10, -INF , !P1 ;  /* 0xff8000000a307808 */ /* 0x000fe20004800000 */
[----:B------:R1:W3:Y:S01]  /*3b00*/  I2F R52, R7 ;  /* 0x0000000700347306 */ /* 0x0002e20000201400 */
[----:B------:R-:W-:Y:S02]  /*3b10*/  FFMA.FTZ R10, R96, -UR4, R51 ;  /* 0x80000004600a7c23 */ /* 0x000fe40008010033 */
[----:B------:R-:W-:Y:S01]  /*3b20*/  FSEL R66, R12, -INF , !P1 ;  /* 0xff8000000c427808 */ /* 0x000fe20004800000 */
[----:B------:R-:W-:Y:S01]  /*3b30*/  FFMA.FTZ R12, R68, -UR4, R19 ;  /* 0x80000004440c7c23 */ /* 0x000fe20008010013 */
[----:B------:R-:W-:Y:S01]  /*3b40*/  BAR.SYNC.DEFER_BLOCKING 0x0 ;  /* 0x0000000000007b1d */ /* 0x000fe20000010000 */
[----:B------:R-:W-:Y:S01]  /*3b50*/  ISETP.GE.AND P1, PT, R80, UR12, PT ;  /* 0x0000000c50007c0c */ /* 0x000fe2000bf26270 */
[----:B--2---:R-:W-:Y:S01]  /*3b60*/  FFMA.FTZ R11, R53, -UR4, R42 ;  /* 0x80000004350b7c23 */ /* 0x004fe2000801002a */
[----:B------:R-:W-:-:S03]  /*3b70*/  FSEL R42, R33, -INF , !P3 ;  /* 0xff800000212a7808 */ /* 0x000fc60005800000 */
[----:B------:R2:W4:Y:S01]  /*3b80*/  I2F R39, R6 ;  /* 0x0000000600277306 */ /* 0x0005220000201400 */
[----:B------:R-:W-:Y:S01]  /*3b90*/  FSEL R35, R11, -INF , !P4 ;  /* 0xff8000000b237808 */ /* 0x000fe20006000000 */
[----:B-1----:R-:W-:Y:S02]  /*3ba0*/  IMAD.IADD R7, R2, 0x1, -R82 ;  /* 0x0000000102077824 */ /* 0x002fe400078e0a52 */
[----:B---3--:R-:W-:-:S05]  /*3bb0*/  FFMA.FTZ R20, R52, -UR4, R59 ;  /* 0x8000000434147c23 */ /* 0x008fca000801003b */
[----:B------:R-:W-:Y:S01]  /*3bc0*/  FSEL R20, R20, -INF , !P3 ;  /* 0xff80000014147808 */ /* 0x000fe20005800000 */
[----:B--2---:R-:W-:Y:S01]  /*3bd0*/  IMAD.MOV.U32 R6, RZ, RZ, R5 ;  /* 0x000000ffff067224 */ /* 0x004fe200078e0005 */
[----:B------:R-:W-:Y:S01]  /*3be0*/  IABS R5, R7 ;  /* 0x0000000700057213 */ /* 0x000fe20000000000 */
[----:B------:R-:W-:Y:S02]  /*3bf0*/  IMAD.IADD R7, R0, 0x1, -R82 ;  /* 0x0000000100077824 */ /* 0x000fe400078e0a52 */
[----:B------:R1:W2:Y:S01]  /*3c00*/  I2F R37, R6 ;  /* 0x0000000600257306 */ /* 0x0002a20000201400 */
[----:B----4-:R-:W-:Y:S01]  /*3c10*/  FFMA.FTZ R19, R39, -UR4, R46 ;  /* 0x8000000427137c23 */ /* 0x010fe2000801002e */
[----:B------:R-:W-:Y:S02]  /*3c20*/  FSEL R46, R36, -INF , !P6 ;  /* 0xff800000242e7808 */ /* 0x000fe40007000000 */
[----:B------:R-:W-:Y:S02]  /*3c30*/  FSEL R39, R27, -INF , !P2 ;  /* 0xff8000001b277808 */ /* 0x000fe40005000000 */
[----:B------:R-:W-:-:S02]  /*3c40*/  FSEL R36, R26, -INF , !P1 ;  /* 0xff8000001a247808 */ /* 0x000fc40004800000 */
[----:B------:R-:W3:Y:S01]  /*3c50*/  I2F R15, R5 ;  /* 0x00000005000f7306 */ /* 0x000ee20000201400 */
[----:B------:R-:W-:Y:S01]  /*3c60*/  FSEL R19, R19, -INF , !P2 ;  /* 0xff80000013137808 */ /* 0x000fe20005000000 */
[C---:B-1----:R-:W-:Y:S02]  /*3c70*/  IMAD.IADD R6, R2.reuse, 0x1, -R81 ;  /* 0x0000000102067824 */ /* 0x042fe400078e0a51 */
[----:B------:R-:W-:Y:S02]  /*3c80*/  IMAD.IADD R2, R2, 0x1, -R80 ;  /* 0x0000000102027824 */ /* 0x000fe400078e0a50 */
[----:B--2---:R-:W-:Y:S01]  /*3c90*/  FFMA.FTZ R18, R37, -UR4, R47 ;  /* 0x8000000425127c23 */ /* 0x004fe2000801002f */
[----:B------:R-:W-:Y:S02]  /*3ca0*/  IABS R6, R6 ;  /* 0x0000000600067213 */ /* 0x000fe40000000000 */
[----:B------:R-:W-:Y:S01]  /*3cb0*/  IABS R2, R2 ;  /* 0x0000000200027213 */ /* 0x000fe20000000000 */
[----:B---3--:R-:W-:Y:S01]  /*3cc0*/  FFMA.FTZ R15, R15, -UR4, R41 ;  /* 0x800000040f0f7c23 */ /* 0x008fe20008010029 */
[----:B------:R-:W-:Y:S01]  /*3cd0*/  FSEL R41, R23, -INF , !P6 ;  /* 0xff80000017297808 */ /* 0x000fe20007000000 */
[----:B------:R-:W-:Y:S01]  /*3ce0*/  IMAD.MOV.U32 R5, RZ, RZ, R6 ;  /* 0x000000ffff057224 */ /* 0x000fe200078e0006 */
[----:B------:R1:W2:Y:S01]  /*3cf0*/  I2F R13, R2 ;  /* 0x00000002000d7306 */ /* 0x0002a20000201400 */
[----:B------:R-:W-:Y:S01]  /*3d00*/  IMAD.IADD R6, R0, 0x1, -R80 ;  /* 0x0000000100067824 */ /* 0x000fe200078e0a50 */
[----:B------:R-:W-:-:S02]  /*3d10*/  LOP3.LUT R0, R105, R106, RZ, 0xfc, !PT ;  /* 0x0000006a69007212 */ /* 0x000fc400078efcff */
[----:B------:R-:W-:Y:S02]  /*3d20*/  FSEL R23, R17, -INF , !P5 ;  /* 0xff80000011177808 */ /* 0x000fe40006800000 */
[----:B------:R-:W-:Y:S02]  /*3d30*/  FSEL R37, R12, -INF , !P5 ;  /* 0xff8000000c257808 */ /* 0x000fe40006800000 */
[----:B------:R3:W4:Y:S01]  /*3d40*/  I2F R14, R5 ;  /* 0x00000005000e7306 */ /* 0x0007220000201400 */
[----:B------:R-:W-:Y:S02]  /*3d50*/  FSEL R32, R15, -INF , !P3 ;  /* 0xff8000000f207808 */ /* 0x000fe40005800000 */
[----:B------:R-:W-:Y:S02]  /*3d60*/  FSEL R18, R18, -INF , !P1 ;  /* 0xff80000012127808 */ /* 0x000fe40004800000 */
[----:B-1----:R-:W-:Y:S01]  /*3d70*/  IABS R2, R8 ;  /* 0x0000000800027213 */ /* 0x002fe20000000000 */
[----:B------:R-:W-:-:S02]  /*3d80*/  FFMA.FTZ R8, R93, -UR4, R67 ;  /* 0x800000045d087c23 */ /* 0x000fc40008010043 */
[----:B--2---:R-:W-:Y:S01]  /*3d90*/  FFMA.FTZ R13, R13, -UR4, R29 ;  /* 0x800000040d0d7c23 */ /* 0x004fe2000801001d */
[----:B------:R-:W-:Y:S02]  /*3da0*/  FSEL R29, R9, -INF , !P0 ;  /* 0xff800000091d7808 */ /* 0x000fe40004000000 */
[----:B------:R-:W-:Y:S02]  /*3db0*/  FSEL R40, R8, -INF , !P0 ;  /* 0xff80000008287808 */ /* 0x000fe40004000000 */
[----:B---3--:R-:W-:Y:S01]  /*3dc0*/  IABS R5, R7 ;  /* 0x0000000700057213 */ /* 0x008fe20000000000 */
[----:B----4-:R-:W-:Y:S01]  /*3dd0*/  FFMA.FTZ R14, R14, -UR4, R28 ;  /* 0x800000040e0e7c23 */ /* 0x010fe2000801001c */
[----:B------:R-:W-:Y:S02]  /*3de0*/  FSEL R28, R10, -INF , !P0 ;  /* 0xff8000000a1c7808 */ /* 0x000fe40004000000 */
[----:B------:R1:W2:Y:S01]  /*3df0*/  I2F R7, R5 ;  /* 0x0000000500077306 */ /* 0x0002a20000201400 */
[----:B------:R-:W-:-:S02]  /*3e00*/  PLOP3.LUT P0, PT, PT, PT, UP0, 0x80, 0x0 ;  /* 0x000000000000781c */ /* 0x000fc40003f0f008 */
[----:B------:R-:W-:Y:S01]  /*3e10*/  FSEL R26, R13, -INF , !P1 ;  /* 0xff8000000d1a7808 */ /* 0x000fe20004800000 */
[----:B-1----:R-:W-:Y:S01]  /*3e20*/  IMAD.MOV.U32 R5, RZ, RZ, R2 ;  /* 0x000000ffff057224 */ /* 0x002fe200078e0002 */
[----:B------:R-:W-:Y:S01]  /*3e30*/  IABS R2, R6 ;  /* 0x0000000600027213 */ /* 0x000fe20000000000 */
[----:B--2---:R-:W-:Y:S01]  /*3e40*/  FFMA.FTZ R6, R7, -UR4, R43 ;  /* 0x8000000407067c23 */ /* 0x004fe2000801002b */
[----:B------:R-:W-:-:S03]  /*3e50*/  FSEL R43, R34, -INF , !P4 ;  /* 0xff800000222b7808 */ /* 0x000fc60006000000 */
[----:B------:R-:W1:Y:S01]  /*3e60*/  I2F R5, R5 ;  /* 0x0000000500057306 */ /* 0x000e620000201400 */
[----:B------:R-:W-:-:S07]  /*3e70*/  FSEL R34, R6, -INF , !P3 ;  /* 0xff80000006227808 */ /* 0x000fce0005800000 */
[----:B------:R-:W2:Y:S01]  /*3e80*/  I2F R2, R2 ;  /* 0x0000000200027306 */ /* 0x000ea20000201400 */
[----:B-1----:R-:W-:Y:S01]  /*3e90*/  FFMA.FTZ R5, R5, -UR4, R30 ;  /* 0x8000000405057c23 */ /* 0x002fe2000801001e */
[----:B------:R-:W-:-:S04]  /*3ea0*/  FSEL R30, R16, -INF , !P4 ;  /* 0xff800000101e7808 */ /* 0x000fc80006000000 */
[----:B------:R-:W-:Y:S01]  /*3eb0*/  FSEL R33, R5, -INF , !P2 ;  /* 0xff80000005217808 */ /* 0x000fe20005000000 */
[----:B--2---:R-:W-:Y:S01]  /*3ec0*/  FFMA.FTZ R2, R2, -UR4, R31 ;  /* 0x8000000402027c23 */ /* 0x004fe2000801001f */
[----:B------:R-:W-:-:S04]  /*3ed0*/  FSEL R31, R14, -INF , !P2 ;  /* 0xff8000000e1f7808 */ /* 0x000fc80005000000 */
        /* <DEDUP_REMOVED lines=42> */
.L_x_1730:
[----:B------:R-:W-:Y:S05]  /*4180*/  BSYNC B0 ;  /* 0x0000000000007941 */ /* 0x000fea0003800000 */
.L_x_1729:
[----:B------:R-:W0:Y:S02]  /*4190*/  LDGDEPBAR ;  /* 0x00000000000079af */ /* 0x000e240000000000 */
.L_x_1728:
[----:B------:R-:W-:Y:S01]  /*41a0*/  FMNMX.FTZ R2, R38, R28, !PT ;  /* 0x0000001c26027209 */ /* 0x000fe20007810000 */
[----:B------:R-:W-:Y:S01]  /*41b0*/  ULEA.HI.SX32 UR5, UR8, 0xffffffff, 0x1b ;  /* 0xffffffff08057891 */ /* 0x000fe2000f8fda3f */
[----:B--2---:R-:W-:Y:S01]  /*41c0*/  FMNMX.FTZ R7, R66, R45, !PT ;  /* 0x0000002d42077209 */ /* 0x004fe20007810000 */
[----:B------:R-:W-:Y:S01]  /*41d0*/  IMAD.WIDE.U32 R14, R110, -0x2daee0ad, RZ ;  /* 0xd2511f536e0e7825 */ /* 0x000fe200078e00ff */
[----:B------:R-:W-:Y:S01]  /*41e0*/  FMNMX.FTZ R2, R25, R2, !PT ;  /* 0x0000000219027209 */ /* 0x000fe20007810000 */
[----:B------:R-:W-:Y:S01]  /*41f0*/  ULOP3.LUT UR5, UR5, UR19, URZ, 0x3c, !UPT ;  /* 0x0000001305057292 */ /* 0x000fe2000f8e3c3f */
[----:B-1----:R-:W-:Y:S01]  /*4200*/  FMNMX.FTZ R8, R46, R7, !PT ;  /* 0x000000072e087209 */ /* 0x002fe20007810000 */
[----:B------:R-:W-:Y:S01]  /*4210*/  UIADD3 UR7, UR18, -0x61c88647, URZ ;  /* 0x9e3779b912077890 */ /* 0x000fe2000fffe03f */
[----:B------:R-:W-:Y:S01]  /*4220*/  FMNMX.FTZ R2, R22, R2, !PT ;  /* 0x0000000216027209 */ /* 0x000fe20007810000 */
[----:B------:R-:W-:Y:S01]  /*4230*/  UIADD3 UR6, UR19, 0x76cf5d0a, URZ ;  /* 0x76cf5d0a13067890 */ /* 0x000fe2000fffe03f */
[----:B------:R-:W-:Y:S01]  /*4240*/  LOP3.LUT R231, R231, UR18, RZ, 0x3c, !PT ;  /* 0x00000012e7e77c12 */ /* 0x000fe2000f8e3cff */
[----:B------:R-:W-:Y:S01]  /*4250*/  UIADD3 UR23, UR18, -0x255992d5, URZ ;  /* 0xdaa66d2b12177890 */ /* 0x000fe2000fffe03f */
[----:B------:R-:W-:Y:S01]  /*4260*/  FMNMX.FTZ R2, R21, R2, !PT ;  /* 0x0000000215027209 */ /* 0x000fe20007810000 */
[----:B------:R-:W-:Y:S01]  /*4270*/  UIADD3 UR15, UR19, 0x32370b8f, URZ ;  /* 0x32370b8f130f7890 */ /* 0x000fe2000fffe03f */
[----:B------:R-:W-:Y:S01]  /*4280*/  LOP3.LUT R12, R15, UR5, RZ, 0x3c, !PT ;  /* 0x000000050f0c7c12 */ /* 0x000fe2000f8e3cff */
[----:B------:R-:W-:Y:S01]  /*4290*/  UIADD3 UR5, UR19, -0x4498517b, URZ ;  /* 0xbb67ae8513057890 */ /* 0x000fe2000fffe03f */
[----:B------:R-:W-:Y:S01]  /*42a0*/  FMNMX.FTZ R2, R20, R2, !PT ;  /* 0x0000000214027209 */ /* 0x000fe20007810000 */
[----:B------:R-:W-:Y:S01]  /*42b0*/  UIADD3 UR11, UR19, -0x126145ec, URZ ;  /* 0xed9eba14130b7890 */ /* 0x000fe2000fffe03f */
[----:B------:R-:W-:Y:S01]  /*42c0*/  STL [R1+0xa0], R199 ;  /* 0x0000a0c701007387 */ /* 0x000fe20000100800 */
[----:B------:R-:W-:Y:S01]  /*42d0*/  IMAD.WIDE.U32 R98, R12, -0x326172a9, RZ ;  /* 0xcd9e8d570c627825 */ /* 0x000fe200078e00ff */
[----:B------:R-:W-:Y:S01]  /*42e0*/  FMNMX.FTZ R2, R19, R2, !PT ;  /* 0x0000000213027209 */ /* 0x000fe20007810000 */
[----:B------:R-:W-:Y:S01]  /*42f0*/  UIADD3 UR14, UR18, 0x78dde6e4, URZ ;  /* 0x78dde6e4120e7890 */ /* 0x000fe2000fffe03f */
[----:B------:R-:W-:Y:S01]  /*4300*/  STL [R1+0x9c], R196 ;  /* 0x00009cc401007387 */ /* 0x000fe20000100800 */
[----:B------:R-:W-:Y:S01]  /*4310*/  UIADD3 UR8, UR18, 0x1715609d, URZ ;  /* 0x1715609d12087890 */ /* 0x000fe2000fffe03f */
[----:B------:R-:W-:Y:S01]  /*4320*/  FMNMX.FTZ R2, R18, R2, !PT ;  /* 0x0000000212027209 */ /* 0x000fe20007810000 */
[----:B------:R-:W-:Y:S01]  /*4330*/  UIADD3 UR25, UR19, 0x646e171e, URZ ;  /* 0x646e171e13197890 */ /* 0x000fe2000fffe03f */
[----:B------:R-:W-:Y:S01]  /*4340*/  STL [R1+0x98], R194 ;  /* 0x000098c201007387 */ /* 0x000fe20000100800 */
[----:B------:R-:W-:Y:S01]  /*4350*/  UIADD3 UR26, UR18, -0x4ab325aa, URZ ;  /* 0xb54cda56121a7890 */ /* 0x000fe2000fffe03f */
[----:B------:R-:W-:-:S02]  /*4360*/  IMAD.SHL.U32 R193, R0, 0x2, RZ ;  /* 0x0000000200c17824 */ /* 0x000fc400078e00ff */
[----:B------:R-:W1:Y:S02]  /*4370*/  SHFL.BFLY PT, R5, R2, 0x2, 0x1f ;  /* 0x0c401f0002057f89 */ /* 0x000e6400000e0000 */
[--C-:B------:R-:W-:Y:S02]  /*4380*/  IMAD R195, R4, 0x2, R193.reuse ;  /* 0x0000000204c37824 */ /* 0x100fe400078e02c1 */
[----:B------:R-:W-:Y:S01]  /*4390*/  STL [R1+0x94], R192 ;  /* 0x000094c001007387 */ /* 0x000fe20000100800 */
[C---:B------:R-:W-:Y:S02]  /*43a0*/  IMAD R198, R3.reuse, 0x2, R193 ;  /* 0x0000000203c67824 */ /* 0x040fe400078e02c1 */
[----:B------:R-:W-:Y:S01]  /*43b0*/  IMAD R197, R3, 0x2, R195 ;  /* 0x0000000203c57824 */ /* 0x000fe200078e02c3 */
[----:B------:R-:W-:Y:S04]  /*43c0*/  LDSM.16.MT88.4 R156, [R195+0xa000] ;  /* 0x00a00000c39c783b */ /* 0x000fe80000004200 */
[----:B------:R-:W-:Y:S04]  /*43d0*/  LDSM.16.MT88.4 R164, [R193+0xa800] ;  /* 0x00a80000c1a4783b */ /* 0x000fe80000004200 */
[----:B------:R-:W-:Y:S04]  /*43e0*/  LDSM.16.MT88.4 R80, [R197+0xa000] ;  /* 0x00a00000c550783b */ /* 0x000fe80000004200 */
[----:B------:R-:W-:Y:S01]  /*43f0*/  LDSM.16.MT88.4 R92, [R193+0xb000] ;  /* 0x00b00000c15c783b */ /* 0x000fe20000004200 */
[----:B-1----:R-:W-:-:S03]  /*4400*/  FMNMX.FTZ R2, R5, R2, !PT ;  /* 0x0000000205027209 */ /* 0x002fc60007810000 */
[----:B------:R-:W-:Y:S01]  /*4410*/  LDSM.16.MT88.4 R216, [R195+0xb000] ;  /* 0x00b00000c3d8783b */ /* 0x000fe20000004200 */
[----:B------:R-:W-:-:S03]  /*4420*/  FMNMX.FTZ R5, R48, R29, !PT ;  /* 0x0000001d30057209 */ /* 0x000fc60007810000 */
[----:B------:R-:W1:Y:S01]  /*4430*/  SHFL.BFLY PT, R135, R2, 0x1, 0x1f ;  /* 0x0c201f0002877f89 */ /* 0x000e6200000e0000 */
[----:B------:R-:W-:-:S03]  /*4440*/  FMNMX.FTZ R5, R24, R5, !PT ;  /* 0x0000000518057209 */ /* 0x000fc60007810000 */
[----:B------:R-:W-:Y:S01]  /*4450*/  LDSM.16.MT88.4 R76, [R193+0xb800] ;  /* 0x00b80000c14c783b */ /* 0x000fe20000004200 */
[----:B------:R-:W-:-:S03]  /*4460*/  FMNMX.FTZ R5, R23, R5, !PT ;  /* 0x0000000517057209 */ /* 0x000fc60007810000 */
[----:B------:R-:W-:Y:S01]  /*4470*/  LDSM.16.MT88.4 R188, [R195+0xb800] ;  /* 0x00b80000c3bc783b */ /* 0x000fe20000004200 */
[----:B------:R-:W-:Y:S02]  /*4480*/  FMNMX.FTZ R6, R30, R5, !PT ;  /* 0x000000051e067209 */ /* 0x000fe40007810000 */
        /* <DEDUP_REMOVED lines=9> */
[----:B------:R-:W-:Y:S02]  /*4520*/  FMNMX.FTZ R6, R44, R8, !PT ;  /* 0x000000082c067209 */ /* 0x000fe40007810000 */
[----:B-1----:R-:W-:Y:S01]  /*4530*/  FMNMX.FTZ R135, R2, R135, !PT ;  /* 0x0000008702877209 */ /* 0x002fe20007810000 */
[----:B------:R-:W1:Y:S01]  /*4540*/  SHFL.BFLY PT, R10, R5, 0x2, 0x1f ;  /* 0x0c401f00050a7f89 */ /* 0x000e6200000e0000 */
[----:B------:R-:W-:Y:S02]  /*4550*/  FMNMX.FTZ R2, R35, R7, !PT ;  /* 0x0000000723027209 */ /* 0x000fe40007810000 */
[----:B------:R-:W-:Y:S01]  /*4560*/  FMNMX.FTZ R7, R43, R6, !PT ;  /* 0x000000062b077209 */ /* 0x000fe20007810000 */
[----:B------:R-:W-:Y:S01]  /*4570*/  FMUL.FTZ R6, R135, c[0x0][0x23c] ;  /* 0x00008f0087067a20 */ /* 0x000fe20000410000 */
[----:B------:R-:W-:Y:S02]  /*4580*/  FMNMX.FTZ R2, R34, R2, !PT ;  /* 0x0000000222027209 */ /* 0x000fe40007810000 */
[----:B------:R-:W-:-:S02]  /*4590*/  FMNMX.FTZ R7, R42, R7, !PT ;  /* 0x000000072a077209 */ /* 0x000fc40007810000 */
[----:B------:R-:W-:Y:S02]  /*45a0*/  FMNMX.FTZ R8, R33, R2, !PT ;  /* 0x0000000221087209 */ /* 0x000fe40007810000 */
[----:B------:R-:W-:Y:S01]  /*45b0*/  FMNMX.FTZ R9, R39, R7, !PT ;  /* 0x0000000727097209 */ /* 0x000fe20007810000 */
[----:B------:R-:W-:Y:S01]  /*45c0*/  IMAD.U32 R7, RZ, RZ, UR10 ;  /* 0x0000000aff077e24 */ /* 0x000fe2000f8e00ff */
[----:B------:R-:W-:Y:S02]  /*45d0*/  FMNMX.FTZ R8, R27, R8, !PT ;  /* 0x000000081b087209 */ /* 0x000fe40007810000 */
[----:B------:R-:W-:Y:S01]  /*45e0*/  FMNMX.FTZ R9, R36, R9, !PT ;  /* 0x0000000924097209 */ /* 0x000fe20007810000 */
[----:B------:R-:W-:Y:S01]  /*45f0*/  IMAD R232, R7, 0x8, R232 ;  /* 0x0000000807e87824 */ /* 0x000fe200078e02e8 */
[----:B------:R-:W-:Y:S01]  /*4600*/  FSETP.NEU.FTZ.AND P1, PT, R135, -INF , PT ;  /* 0xff8000008700780b */ /* 0x000fe20003f3d000 */
[----:B------:R-:W2:Y:S03]  /*4610*/  SHFL.BFLY PT, R11, R8, 0x2, 0x1f ;  /* 0x0c401f00080b7f89 */ /* 0x000ea600000e0000 */
[----:B------:R-:W-:Y:S01]  /*4620*/  FSEL R2, R6, RZ, P1 ;  /* 0x000000ff06027208 */ /* 0x000fe20000800000 */
[----:B------:R-:W3:Y:S01]  /*4630*/  SHFL.BFLY PT, R13, R9, 0x2, 0x1f ;  /* 0x0c401f00090d7f89 */ /* 0x000ee200000e0000 */
[----:B------:R-:W-:-:S02]  /*4640*/  IADD3 R234, R232, 0x4, RZ ;  /* 0x00000004e8ea7810 */ /* 0x000fc40007ffe0ff */
[----:B-1----:R-:W-:Y:S01]  /*4650*/  FMNMX.FTZ R5, R10, R5, !PT ;  /* 0x000000050a057209 */ /* 0x002fe20007810000 */
[--C-:B------:R-:W-:Y:S02]  /*4660*/  FFMA.FTZ R6, R38, c[0x0][0x23c], -R2.reuse ;  /* 0x00008f0026067a23 */ /* 0x100fe40000010802 */
[----:B------:R-:W-:Y:S02]  /*4670*/  FFMA.FTZ R10, R25, c[0x0][0x23c], -R2 ;  /* 0x00008f00190a7a23 */ /* 0x000fe40000010802 */
[----:B------:R-:W1:Y:S01]  /*4680*/  SHFL.BFLY PT, R134, R5, 0x1, 0x1f ;  /* 0x0c201f0005867f89 */ /* 0x000e6200000e0000 */
[----:B------:R4:W-:Y:S01]  /*4690*/  MUFU.EX2 R116, R6 ;  /* 0x0000000600747308 */ /* 0x0009e20000000800 */
[----:B------:R-:W-:-:S07]  /*46a0*/  IMAD.WIDE.U32 R100, R234, -0x326172a9, RZ ;  /* 0xcd9e8d57ea647825 */ /* 0x000fce00078e00ff */
[----:B------:R1:W-:Y:S01]  /*46b0*/  MUFU.EX2 R56, R10 ;  /* 0x0000000a00387308 */ /* 0x0003e20000000800 */
[----:B--2---:R-:W-:Y:S02]  /*46c0*/  FMNMX.FTZ R8, R11, R8, !PT ;  /* 0x000000080b087209 */ /* 0x004fe40007810000 */
[----:B---3--:R-:W-:Y:S01]  /*46d0*/  FMNMX.FTZ R9, R9, R13, !PT ;  /* 0x0000000d09097209 */ /* 0x008fe20007810000 */
[--C-:B----4-:R-:W-:Y:S02]  /*46e0*/  FFMA.FTZ R6, R28, c[0x0][0x23c], -R2.reuse ;  /* 0x00008f001c067a23 */ /* 0x110fe40000010802 */
[----:B------:R-:W2:Y:S02]  /*46f0*/  SHFL.BFLY PT, R133, R8, 0x1, 0x1f ;  /* 0x0c201f0008857f89 */ /* 0x000ea400000e0000 */
[----:B------:R3:W-:Y:S02]  /*4700*/  MUFU.EX2 R47, R6 ;  /* 0x00000006002f7308 */ /* 0x0007e40000000800 */
[----:B------:R-:W4:Y:S01]  /*4710*/  SHFL.BFLY PT, R136, R9, 0x1, 0x1f ;  /* 0x0c201f0009887f89 */ /* 0x000f2200000e0000 */
[----:B-1----:R-:W-:Y:S01]  /*4720*/  FMNMX.FTZ R134, R5, R134, !PT ;  /* 0x0000008605867209 */ /* 0x002fe20007810000 */
[----:B------:R-:W-:-:S02]  /*4730*/  FFMA.FTZ R10, R22, c[0x0][0x23c], -R2 ;  /* 0x00008f00160a7a23 */ /* 0x000fc40000010802 */
[----:B------:R-:W-:Y:S01]  /*4740*/  FFMA.FTZ R5, R19, c[0x0][0x23c], -R2 ;  /* 0x00008f0013057a23 */ /* 0x000fe20000010802 */
[----:B------:R-:W-:Y:S01]  /*4750*/  FSETP.NEU.FTZ.AND P1, PT, R134, -INF , PT ;  /* 0xff8000008600780b */ /* 0x000fe20003f3d000 */
[----:B------:R1:W-:Y:S01]  /*4760*/  MUFU.EX2 R52, R10 ;  /* 0x0000000a00347308 */ /* 0x0003e20000000800 */
[----:B---3--:R-:W-:-:S07]  /*4770*/  IMAD.WIDE.U32 R6, R232, -0x326172a9, RZ ;  /* 0xcd9e8d57e8067825 */ /* 0x008fce00078e00ff */
[----:B------:R3:W-:Y:S01]  /*4780*/  MUFU.EX2 R102, R5 ;  /* 0x0000000500667308 */ /* 0x0007e20000000800 */
[----:B------:R-:W-:Y:S02]  /*4790*/  LOP3.LUT R15, R7, R231, RZ, 0x3c, !PT ;  /* 0x000000e7070f7212 */ /* 0x000fe400078e3cff */
[----:B------:R-:W-:Y:S01]  /*47a0*/  LOP3.LUT R17, R99, UR7, R6, 0x96, !PT ;  /* 0x0000000763117c12 */ /* 0x000fe2000f8e9606 */
[----:B------:R-:W-:Y:S01]  /*47b0*/  IMAD.WIDE.U32 R6, R234, -0x326172a9, RZ ;  /* 0xcd9e8d57ea067825 */ /* 0x000fe200078e00ff */
[----:B--2---:R-:W-:Y:S02]  /*47c0*/  FMNMX.FTZ R133, R8, R133, !PT ;  /* 0x0000008508857209 */ /* 0x004fe40007810000 */
[----:B----4-:R-:W-:Y:S01]  /*47d0*/  FMNMX.FTZ R136, R9, R136, !PT ;  /* 0x0000008809887209 */ /* 0x010fe20007810000 */
[----:B-1----:R-:W-:Y:S01]  /*47e0*/  FFMA.FTZ R10, R21, c[0x0][0x23c], -R2 ;  /* 0x00008f00150a7a23 */ /* 0x002fe20000010802 */
[-C--:B------:R-:W-:Y:S01]  /*47f0*/  LOP3.LUT R11, R7, R231.reuse, RZ, 0x3c, !PT ;  /* 0x000000e7070b7212 */ /* 0x080fe200078e3cff */
[----:B------:R-:W-:Y:S01]  /*4800*/  IMAD.WIDE.U32 R114, R15, -0x2daee0ad, RZ ;  /* 0xd2511f530f727825 */ /* 0x000fe200078e00ff */
[----:B------:R-:W-:Y:S01]  /*4810*/  LOP3.LUT R12, R99, UR7, R6, 0x96, !PT ;  /* 0x00000007630c7c12 */ /* 0x000fe2000f8e9606 */
[----:B------:R1:W-:Y:S01]  /*4820*/  MUFU.EX2 R54, R10 ;  /* 0x0000000a00367308 */ /* 0x0003e20000000800 */
[----:B------:R-:W-:Y:S01]  /*4830*/  LOP3.LUT R7, R101, R231, RZ, 0x3c, !PT ;  /* 0x000000e765077212 */ /* 0x000fe200078e3cff */
[----:B------:R-:W-:-:S02]  /*4840*/  FFMA.FTZ R6, R20, c[0x0][0x23c], -R2 ;  /* 0x00008f0014067a23 */ /* 0x000fc40000010802 */
[----:B------:R-:W-:-:S04]  /*4850*/  IMAD.WIDE.U32 R96, R17, -0x2daee0ad, RZ ;  /* 0xd2511f5311607825 */ /* 0x000fc800078e00ff */
[----:B---3--:R-:W-:Y:S01]  /*4860*/  FMUL.FTZ R5, R134, c[0x0][0x23c] ;  /* 0x00008f0086057a20 */ /* 0x008fe20000410000 */
[----:B------:R2:W-:Y:S01]  /*4870*/  MUFU.EX2 R88, R6 ;  /* 0x0000000600587308 */ /* 0x0005e20000000800 */
[----:B------:R-:W-:Y:S01]  /*4880*/  IMAD.WIDE.U32 R142, R7, -0x2daee0ad, RZ ;  /* 0xd2511f53078e7825 */ /* 0x000fe200078e00ff */
[----:B------:R-:W-:Y:S02]  /*4890*/  LOP3.LUT R8, R97, UR6, R114, 0x96, !PT ;  /* 0x0000000661087c12 */ /* 0x000fe4000f8e9672 */
[----:B------:R-:W-:Y:S01]  /*48a0*/  FSEL R5, R5, RZ, P1 ;  /* 0x000000ff05057208 */ /* 0x000fe20000800000 */
[----:B------:R-:W-:Y:S01]  /*48b0*/  IMAD.WIDE.U32 R12, R12, -0x2daee0ad, RZ ;  /* 0xd2511f530c0c7825 */ /* 0x000fe200078e00ff */
[--C-:B------:R-:W-:Y:S02]  /*48c0*/  LOP3.LUT R15, R143, UR5, R14.reuse, 0x96, !PT ;  /* 0x000000058f0f7c12 */ /* 0x100fe4000f8e960e */
[----:B-1----:R-:W-:Y:S01]  /*48d0*/  LOP3.LUT R10, R115, UR5, R14, 0x96, !PT ;  /* 0x00000005730a7c12 */ /* 0x002fe2000f8e960e */
[----:B------:R-:W-:Y:S01]  /*48e0*/  FFMA.FTZ R2, R18, c[0x0][0x23c], -R2 ;  /* 0x00008f0012027a23 */ /* 0x000fe20000010802 */
[----:B------:R-:W-:Y:S01]  /*48f0*/  FSETP.NEU.FTZ.AND P1, PT, R133, -INF , PT ;  /* 0xff8000008500780b */ /* 0x000fe20003f3d000 */
[----:B------:R-:W-:-:S02]  /*4900*/  IMAD.WIDE.U32 R8, R8, -0x326172a9, RZ ;  /* 0xcd9e8d5708087825 */ /* 0x000fc400078e00ff */
[----:B------:R1:W-:Y:S02]  /*4910*/  MUFU.EX2 R55, R2 ;  /* 0x0000000200377308 */ /* 0x0003e40000000800 */
[----:B------:R-:W-:-:S04]  /*4920*/  IMAD.WIDE.U32 R112, R10, -0x326172a9, RZ ;  /* 0xcd9e8d570a707825 */ /* 0x000fc800078e00ff */
[----:B--2---:R-:W-:-:S04]  /*4930*/  IMAD.WIDE.U32 R6, R11, -0x2daee0ad, RZ ;  /* 0xd2511f530b067825 */ /* 0x004fc800078e00ff */
[----:B------:R-:W-:Y:S01]  /*4940*/  IMAD.WIDE.U32 R140, R15, -0x326172a9, RZ ;  /* 0xcd9e8d570f8c7825 */ /* 0x000fe200078e00ff */
[----:B------:R-:W-:Y:S01]  /*4950*/  LOP3.LUT R16, R7, UR5, R14, 0x96, !PT ;  /* 0x0000000507107c12 */ /* 0x000fe2000f8e960e */
[----:B------:R-:W-:Y:S01]  /*4960*/  UIADD3 UR5, UR18, 0x3c6ef372, URZ ;  /* 0x3c6ef37212057890 */ /* 0x000fe2000fffe03f */
[----:B------:R-:W-:Y:S01]  /*4970*/  LOP3.LUT R11, R13, UR6, R6, 0x96, !PT ;  /* 0x000000060d0b7c12 */ /* 0x000fe2000f8e9606 */
[--C-:B------:R-:W-:Y:S01]  /*4980*/  FFMA.FTZ R7, R24, c[0x0][0x23c], -R5.reuse ;  /* 0x00008f0018077a23 */ /* 0x100fe20000010805 */
[----:B------:R-:W-:Y:S01]  /*4990*/  LOP3.LUT R14, R9, UR23, R112, 0x96, !PT ;  /* 0x00000017090e7c12 */ /* 0x000fe2000f8e9670 */
[----:B-1----:R-:W-:Y:S02]  /*49a0*/  FFMA.FTZ R2, R48, c[0x0][0x23c], -R5 ;  /* 0x00008f0030027a23 */ /* 0x002fe40000010805 */
[----:B------:R-:W-:Y:S01]  /*49b0*/  LOP3.LUT R6, R113, UR5, R98, 0x96, !PT ;  /* 0x0000000571067c12 */ /* 0x000fe2000f8e9662 */
[----:B------:R-:W-:Y:S01]  /*49c0*/  IMAD R16, R16, -0x326172a9, RZ ;  /* 0xcd9e8d5710107824 */ /* 0x000fe200078e02ff */
[----:B------:R1:W-:Y:S01]  /*49d0*/  MUFU.EX2 R151, R2 ;  /* 0x0000000200977308 */ /* 0x0003e20000000800 */
[----:B------:R-:W-:-:S04]  /*49e0*/  IMAD.WIDE.U32 R10, R11, -0x326172a9, RZ ;  /* 0xcd9e8d570b0a7825 */ /* 0x000fc800078e00ff */
[----:B------:R-:W-:Y:S01]  /*49f0*/  IMAD.WIDE.U32 R50, R6, -0x2daee0ad, RZ ;  /* 0xd2511f5306327825 */ /* 0x000fe200078e00ff */
[----:B------:R-:W-:Y:S02]  /*4a00*/  LOP3.LUT R16, R11, UR23, R16, 0x96, !PT ;  /* 0x000000170b107c12 */ /* 0x000fe4000f8e9610 */
[----:B------:R2:W-:Y:S01]  /*4a10*/  MUFU.EX2 R53, R7 ;  /* 0x0000000700357308 */ /* 0x0005e20000000800 */
[----:B------:R-:W-:Y:S01]  /*4a20*/  IMAD.WIDE.U32 R14, R14, -0x2daee0ad, RZ ;  /* 0xd2511f530e0e7825 */ /* 0x000fe200078e00ff */
[----:B------:R-:W-:-:S03]  /*4a30*/  LOP3.LUT R6, R51, UR15, R96, 0x96, !PT ;  /* 0x0000000f33067c12 */ /* 0x000fc6000f8e9660 */
[----:B------:R-:W-:Y:S01]  /*4a40*/  IMAD.WIDE.U32 R16, R16, -0x2daee0ad, RZ ;  /* 0xd2511f5310107825 */ /* 0x000fe200078e00ff */
[----:B------:R-:W-:-:S03]  /*4a50*/  LOP3.LUT R20, R15, UR11, R50, 0x96, !PT ;  /* 0x0000000b0f147c12 */ /* 0x000fc6000f8e9632 */
[--C-:B-1----:R-:W-:Y:S02]  /*4a60*/  FFMA.FTZ R2, R29, c[0x0][0x23c], -R5.reuse ;  /* 0x00008f001d027a23 */ /* 0x102fe40000010805 */
[----:B------:R-:W-:Y:S02]  /*4a70*/  FFMA.FTZ R9, R23, c[0x0][0x23c], -R5 ;  /* 0x00008f0017097a23 */ /* 0x000fe40000010805 */
[----:B------:R1:W3:Y:S01]  /*4a80*/  MUFU.EX2 R150, R2 ;  /* 0x0000000200967308 */ /* 0x0002e20000000800 */
[----:B------:R-:W-:-:S04]  /*4a90*/  IMAD.WIDE.U32 R20, R20, -0x326172a9, RZ ;  /* 0xcd9e8d5714147825 */ /* 0x000fc800078e00ff */
[----:B--2---:R-:W-:-:S03]  /*4aa0*/  IMAD.WIDE.U32 R6, R6, -0x326172a9, RZ ;  /* 0xcd9e8d5706067825 */ /* 0x004fc600078e00ff */
[----:B------:R2:W-:Y:S02]  /*4ab0*/  MUFU.EX2 R118, R9 ;  /* 0x0000000900767308 */ /* 0x0005e40000000800 */
[----:B------:R-:W-:Y:S02]  /*4ac0*/  LOP3.LUT R11, R21, UR8, R6, 0x96, !PT ;  /* 0x00000008150b7c12 */ /* 0x000fe4000f8e9606 */
[----:B-1----:R-:W-:Y:S01]  /*4ad0*/  LOP3.LUT R2, R141, UR5, R98, 0x96, !PT ;  /* 0x000000058d027c12 */ /* 0x002fe2000f8e9662 */
[----:B------:R-:W-:Y:S01]  /*4ae0*/  UIADD3 UR5, UR19, -0x56f99767, URZ ;  /* 0xa906689913057890 */ /* 0x000fe2000fffe03f */
[----:B---3--:R-:W-:-:S03]  /*4af0*/  F2FP.PACK_AB R4, R150, R151 ;  /* 0x000000979604723e */ /* 0x008fc600000000ff */
[----:B------:R-:W-:Y:S01]  /*4b00*/  IMAD.WIDE.U32 R48, R2, -0x2daee0ad, RZ ;  /* 0xd2511f5302307825 */ /* 0x000fe200078e00ff */
[----:B------:R-:W-:Y:S02]  /*4b10*/  PRMT R210, R4, 0x7610, R210 ;  /* 0x0000761004d27816 */ /* 0x000fe400000000d2 */
[----:B--2---:R-:W-:Y:S01]  /*4b20*/  LOP3.LUT R9, R7, UR14, R8, 0x96, !PT ;  /* 0x0000000e07097c12 */ /* 0x004fe2000f8e9608 */
[--C-:B------:R-:W-:Y:S01]  /*4b30*/  FFMA.FTZ R2, R30, c[0x0][0x23c], -R5.reuse ;  /* 0x00008f001e027a23 */ /* 0x100fe20000010805 */
[----:B------:R-:W-:Y:S01]  /*4b40*/  LOP3.LUT R12, R49, UR15, R12, 0x96, !PT ;  /* 0x0000000f310c7c12 */ /* 0x000fe2000f8e960c */
[----:B------:R-:W-:Y:S01]  /*4b50*/  FFMA.FTZ R8, R32, c[0x0][0x23c], -R5 ;  /* 0x00008f0020087a23 */ /* 0x000fe20000010805 */
[----:B------:R-:W-:Y:S01]  /*4b60*/  LOP3.LUT R18, R17, UR11, R48, 0x96, !PT ;  /* 0x0000000b11127c12 */ /* 0x000fe2000f8e9630 */
[----:B------:R1:W-:Y:S01]  /*4b70*/  MUFU.EX2 R106, R2 ;  /* 0x00000002006a7308 */ /* 0x0003e20000000800 */
[----:B------:R-:W-:Y:S01]  /*4b80*/  PRMT R209, R4, 0x7632, R209 ;  /* 0x0000763204d17816 */ /* 0x000fe200000000d1 */
[----:B------:R-:W-:-:S04]  /*4b90*/  IMAD.WIDE.U32 R6, R12, -0x326172a9, RZ ;  /* 0xcd9e8d570c067825 */ /* 0x000fc800078e00ff */
[----:B------:R-:W-:Y:S01]  /*4ba0*/  IMAD.WIDE.U32 R18, R18, -0x326172a9, RZ ;  /* 0xcd9e8d5712127825 */ /* 0x000fe200078e00ff */
[----:B------:R-:W-:Y:S01]  /*4bb0*/  LOP3.LUT R12, R7, UR14, R10, 0x96, !PT ;  /* 0x0000000e070c7c12 */ /* 0x000fe2000f8e960a */
[----:B------:R2:W-:Y:S02]  /*4bc0*/  MUFU.EX2 R72, R8 ;  /* 0x0000000800487308 */ /* 0x0005e40000000800 */
[--C-:B------:R-:W-:Y:S01]  /*4bd0*/  FFMA.FTZ R7, R31, c[0x0][0x23c], -R5.reuse ;  /* 0x00008f001f077a23 */ /* 0x100fe20000010805 */
[----:B------:R-:W-:Y:S01]  /*4be0*/  LOP3.LUT R15, R19, UR8, R6, 0x96, !PT ;  /* 0x00000008130f7c12 */ /* 0x000fe2000f8e9606 */
[----:B------:R-:W-:Y:S02]  /*4bf0*/  FFMA.FTZ R6, R26, c[0x0][0x23c], -R5 ;  /* 0x00008f001a067a23 */ /* 0x000fe40000010805 */
[----:B------:R-:W-:Y:S02]  /*4c00*/  FMUL.FTZ R5, R136, c[0x0][0x23c] ;  /* 0x00008f0088057a20 */ /* 0x000fe40000410000 */
[----:B-1----:R-:W-:Y:S01]  /*4c10*/  FMUL.FTZ R2, R133, c[0x0][0x23c] ;  /* 0x00008f0085027a20 */ /* 0x002fe20000410000 */
[----:B------:R-:W-:Y:S01]  /*4c20*/  MUFU.EX2 R104, R7 ;  /* 0x0000000700687308 */ /* 0x000fe20000000800 */
[----:B------:R-:W-:-:S03]  /*4c30*/  IMAD.WIDE.U32 R12, R12, -0x2daee0ad, RZ ;  /* 0xd2511f530c0c7825 */ /* 0x000fc600078e00ff */
[----:B------:R-:W-:Y:S02]  /*4c40*/  FSEL R2, R2, RZ, P1 ;  /* 0x000000ff02027208 */ /* 0x000fe40000800000 */
[----:B------:R-:W-:Y:S02]  /*4c50*/  FSETP.NEU.FTZ.AND P1, PT, R136, -INF , PT ;  /* 0xff8000008800780b */ /* 0x000fe40003f3d000 */
[----:B------:R1:W-:Y:S01]  /*4c60*/  MUFU.EX2 R196, R6 ;  /* 0x0000000600c47308 */ /* 0x0003e20000000800 */
[----:B--2---:R-:W-:Y:S01]  /*4c70*/  FFMA.FTZ R8, R64, c[0x0][0x23c], -R2 ;  /* 0x00008f0040087a23 */ /* 0x004fe20000010802 */
[----:B------:R-:W-:Y:S01]  /*4c80*/  LOP3.LUT R16, R13, UR5, R16, 0x96, !PT ;  /* 0x000000050d107c12 */ /* 0x000fe2000f8e9610 */
[--C-:B------:R-:W-:Y:S02]  /*4c90*/  FFMA.FTZ R10, R40, c[0x0][0x23c], -R2.reuse ;  /* 0x00008f00280a7a23 */ /* 0x100fe40000010802 */
[--C-:B------:R-:W-:Y:S02]  /*4ca0*/  FFMA.FTZ R41, R41, c[0x0][0x23c], -R2.reuse ;  /* 0x00008f0029297a23 */ /* 0x100fe40000010802 */
[--C-:B------:R-:W-:Y:S01]  /*4cb0*/  FFMA.FTZ R37, R37, c[0x0][0x23c], -R2.reuse ;  /* 0x00008f0025257a23 */ /* 0x100fe20000010802 */
[----:B------:R2:W-:Y:S01]  /*4cc0*/  MUFU.EX2 R143, R8 ;  /* 0x00000008008f7308 */ /* 0x0005e20000000800 */
[----:B------:R-:W-:-:S02]  /*4cd0*/  FFMA.FTZ R35, R35, c[0x0][0x23c], -R2 ;  /* 0x00008f0023237a23 */ /* 0x000fc40000010802 */
[--C-:B------:R-:W-:Y:S02]  /*4ce0*/  FFMA.FTZ R34, R34, c[0x0][0x23c], -R2.reuse ;  /* 0x00008f0022227a23 */ /* 0x100fe40000010802 */
[--C-:B------:R-:W-:Y:S02]  /*4cf0*/  FFMA.FTZ R38, R33, c[0x0][0x23c], -R2.reuse ;  /* 0x00008f0021267a23 */ /* 0x100fe40000010802 */
[----:B------:R-:W-:Y:S01]  /*4d00*/  FFMA.FTZ R40, R27, c[0x0][0x23c], -R2 ;  /* 0x00008f001b287a23 */ /* 0x000fe20000010802 */
[----:B------:R-:W-:Y:S01]  /*4d10*/  FSEL R2, R5, RZ, P1 ;  /* 0x000000ff05027208 */ /* 0x000fe20000800000 */
[----:B-1----:R-:W-:Y:S01]  /*4d20*/  IMAD.WIDE.U32 R6, R9, -0x2daee0ad, RZ ;  /* 0xd2511f5309067825 */ /* 0x002fe200078e00ff */
[----:B------:R1:W-:Y:S03]  /*4d30*/  MUFU.EX2 R141, R10 ;  /* 0x0000000a008d7308 */ /* 0x0003e60000000800 */
[----:B------:R-:W-:Y:S01]  /*4d40*/  FFMA.FTZ R5, R66, c[0x0][0x23c], -R2 ;  /* 0x00008f0042057a23 */ /* 0x000fe20000010802 */
[----:B------:R-:W-:Y:S01]  /*4d50*/  LOP3.LUT R14, R7, UR5, R14, 0x96, !PT ;  /* 0x00000005070e7c12 */ /* 0x000fe2000f8e960e */
[--C-:B------:R-:W-:Y:S01]  /*4d60*/  FFMA.FTZ R17, R45, c[0x0][0x23c], -R2.reuse ;  /* 0x00008f002d117a23 */ /* 0x100fe20000010802 */
[----:B------:R-:W-:Y:S01]  /*4d70*/  LDSM.16.MT88.4 R64, [R198+0xa000] ;  /* 0x00a00000c640783b */ /* 0x000fe20000004200 */
[----:B--2---:R-:W-:Y:S01]  /*4d80*/  IMAD.WIDE.U32 R8, R11, -0x2daee0ad, RZ ;  /* 0xd2511f530b087825 */ /* 0x004fe200078e00ff */
[----:B------:R-:W-:Y:S03]  /*4d90*/  MUFU.EX2 R115, R5 ;  /* 0x0000000500737308 */ /* 0x000fe60000000800 */
[----:B------:R-:W-:Y:S01]  /*4da0*/  FFMA.FTZ R25, R46, c[0x0][0x23c], -R2 ;  /* 0x00008f002e197a23 */ /* 0x000fe20000010802 */
[----:B------:R-:W-:Y:S01]  /*4db0*/  LOP3.LUT R11, R9, UR25, R6, 0x96, !PT ;  /* 0x00000019090b7c12 */ /* 0x000fe2000f8e9606 */
[----:B------:R-:W-:Y:S01]  /*4dc0*/  IMAD.WIDE.U32 R6, R15, -0x2daee0ad, RZ ;  /* 0xd2511f530f067825 */ /* 0x000fe200078e00ff */
[----:B------:R-:W-:-:S02]  /*4dd0*/  SHF.R.U32.HI R15, RZ, 0x10, R8 ;  /* 0x00000010ff0f7819 */ /* 0x000fc40000011608 */
[----:B------:R-:W-:Y:S01]  /*4de0*/  SHF.R.U32.HI R22, RZ, 0x18, R8 ;  /* 0x00000018ff167819 */ /* 0x000fe20000011608 */
[----:B------:R-:W-:Y:S01]  /*4df0*/  FFMA.FTZ R26, R44, c[0x0][0x23c], -R2 ;  /* 0x00008f002c1a7a23 */ /* 0x000fe20000010802 */
[----:B-1----:R-:W-:Y:S01]  /*4e00*/  LOP3.LUT R10, R7, UR25, R12, 0x96, !PT ;  /* 0x00000019070a7c12 */ /* 0x002fe2000f8e960c */
[--C-:B------:R-:W-:Y:S01]  /*4e10*/  FFMA.FTZ R29, R43, c[0x0][0x23c], -R2.reuse ;  /* 0x00008f002b1d7a23 */ /* 0x100fe20000010802 */
[----:B------:R-:W-:Y:S01]  /*4e20*/  LOP3.LUT R13, R6, 0xffff, RZ, 0xc0, !PT ;  /* 0x0000ffff060d7812 */ /* 0x000fe200078ec0ff */
[--C-:B------:R-:W-:Y:S01]  /*4e30*/  FFMA.FTZ R32, R42, c[0x0][0x23c], -R2.reuse ;  /* 0x00008f002a207a23 */ /* 0x100fe20000010802 */
[----:B------:R-:W-:Y:S01]  /*4e40*/  LOP3.LUT R23, R6, 0xff, RZ, 0xc0, !PT ;  /* 0x000000ff06177812 */ /* 0x000fe200078ec0ff */
[----:B------:R-:W-:Y:S01]  /*4e50*/  FFMA.FTZ R33, R39, c[0x0][0x23c], -R2 ;  /* 0x00008f0027217a23 */ /* 0x000fe20000010802 */
[----:B------:R-:W-:Y:S01]  /*4e60*/  SHF.R.U32.HI R19, RZ, 0x10, R6 ;  /* 0x00000010ff137819 */ /* 0x000fe20000011606 */
[----:B------:R-:W-:Y:S01]  /*4e70*/  FFMA.FTZ R36, R36, c[0x0][0x23c], -R2 ;  /* 0x00008f0024247a23 */ /* 0x000fe20000010802 */
[----:B------:R-:W-:Y:S01]  /*4e80*/  LOP3.LUT R2, R8, 0xffff, RZ, 0xc0, !PT ;  /* 0x0000ffff08027812 */ /* 0x000fe200078ec0ff */
[----:B------:R1:W-:Y:S01]  /*4e90*/  MUFU.EX2 R73, R25 ;  /* 0x0000001900497308 */ /* 0x0003e20000000800 */
[----:B------:R-:W-:Y:S01]  /*4ea0*/  SHF.R.U32.HI R21, RZ, 0x18, R6 ;  /* 0x00000018ff157819 */ /* 0x000fe20000011606 */
[----:B------:R-:W-:Y:S01]  /*4eb0*/  IMAD.WIDE.U32 R6, R16, -0x326172a9, RZ ;  /* 0xcd9e8d5710067825 */ /* 0x000fe200078e00ff */
[----:B------:R-:W-:-:S02]  /*4ec0*/  SHF.R.U32.HI R12, RZ, 0x8, R2 ;  /* 0x00000008ff0c7819 */ /* 0x000fc40000011602 */
[----:B------:R-:W-:Y:S02]  /*4ed0*/  LOP3.LUT R2, R15, 0xff, RZ, 0xc0, !PT ;  /* 0x000000ff0f027812 */ /* 0x000fe400078ec0ff */
[----:B------:R-:W-:Y:S01]  /*4ee0*/  LOP3.LUT R24, R8, 0xff, RZ, 0xc0, !PT ;  /* 0x000000ff08187812 */ /* 0x000fe200078ec0ff */
[----:B------:R-:W-:Y:S01]  /*4ef0*/  IMAD.WIDE.U32 R8, R14, -0x326172a9, RZ ;  /* 0xcd9e8d570e087825 */ /* 0x000fe200078e00ff */
[----:B------:R-:W-:Y:S01]  /*4f00*/  PRMT R30, R2, 0x5410, R22 ;  /* 0x00005410021e7816 */ /* 0x000fe20000000016 */
[----:B------:R2:W-:Y:S01]  /*4f10*/  MUFU.EX2 R98, R17 ;  /* 0x0000001100627308 */ /* 0x0005e20000000800 */
[C---:B------:R-:W-:Y:S02]  /*4f20*/  LOP3.LUT R22, R6.reuse, 0xffff, RZ, 0xc0, !PT ;  /* 0x0000ffff06167812 */ /* 0x040fe400078ec0ff */
[----:B------:R-:W-:Y:S02]  /*4f30*/  LOP3.LUT R28, R6, 0xff, RZ, 0xc0, !PT ;  /* 0x000000ff061c7812 */ /* 0x000fe400078ec0ff */
[----:B------:R-:W-:-:S02]  /*4f40*/  SHF.R.U32.HI R27, RZ, 0x18, R6 ;  /* 0x00000018ff1b7819 */ /* 0x000fc40000011606 */
[----:B-1----:R-:W-:Y:S01]  /*4f50*/  SHF.R.U32.HI R25, RZ, 0x10, R6 ;  /* 0x00000010ff197819 */ /* 0x002fe20000011606 */
[----:B------:R-:W-:Y:S01]  /*4f60*/  MUFU.EX2 R108, R29 ;  /* 0x0000001d006c7308 */ /* 0x000fe20000000800 */
[----:B------:R-:W-:Y:S02]  /*4f70*/  LOP3.LUT R6, R11, 0xffff, RZ, 0xc0, !PT ;  /* 0x0000ffff0b067812 */ /* 0x000fe400078ec0ff */
[----:B------:R-:W-:Y:S02]  /*4f80*/  LOP3.LUT R5, R9, UR26, R20, 0x96, !PT ;  /* 0x0000001a09057c12 */ /* 0x000fe4000f8e9614 */
[C---:B------:R-:W-:Y:S02]  /*4f90*/  LOP3.LUT R14, R8.reuse, 0xffff, RZ, 0xc0, !PT ;  /* 0x0000ffff080e7812 */ /* 0x040fe400078ec0ff */
[----:B------:R-:W-:Y:S01]  /*4fa0*/  LOP3.LUT R20, R8, 0xff, RZ, 0xc0, !PT ;  /* 0x000000ff08147812 */ /* 0x000fe200078ec0ff */
[----:B------:R-:W1:Y:S01]  /*4fb0*/  MUFU.EX2 R119, R32 ;  /* 0x0000002000777308 */ /* 0x000e620000000800 */
[----:B--2---:R-:W-:-:S02]  /*4fc0*/  SHF.R.U32.HI R17, RZ, 0x10, R8 ;  /* 0x00000010ff117819 */ /* 0x004fc40000011608 */
[----:B------:R-:W-:Y:S02]  /*4fd0*/  SHF.R.U32.HI R15, RZ, 0x18, R8 ;  /* 0x00000018ff0f7819 */ /* 0x000fe40000011608 */
[----:B------:R-:W-:Y:S02]  /*4fe0*/  PRMT R31, R24, 0x5410, R12 ;  /* 0x00005410181f7816 */ /* 0x000fe4000000000c */
[----:B------:R-:W-:Y:S01]  /*4ff0*/  LOP3.LUT R2, R7, UR26, R18, 0x96, !PT ;  /* 0x0000001a07027c12 */ /* 0x000fe2000f8e9612 */
[----:B------:R-:W-:Y:S01]  /*5000*/  MUFU.EX2 R103, R33 ;  /* 0x0000002100677308 */ /* 0x000fe20000000800 */
[----:B------:R-:W-:Y:S02]  /*5010*/  SHF.R.U32.HI R8, RZ, 0x8, R13 ;  /* 0x00000008ff087819 */ /* 0x000fe4000001160d */
[----:B------:R-:W-:Y:S02]  /*5020*/  LOP3.LUT R9, R11, 0xff, RZ, 0xc0, !PT ;  /* 0x000000ff0b097812 */ /* 0x000fe400078ec0ff */
[----:B------:R-:W-:-:S02]  /*5030*/  SHF.R.U32.HI R6, RZ, 0x8, R6 ;  /* 0x00000008ff067819 */ /* 0x000fc40000011606 */
[----:B------:R-:W-:Y:S01]  /*5040*/  LOP3.LUT R7, R19, 0xff, RZ, 0xc0, !PT ;  /* 0x000000ff13077812 */ /* 0x000fe200078ec0ff */
[----:B------:R-:W2:Y:S01]  /*5050*/  MUFU.EX2 R192, R36 ;  /* 0x0000002400c07308 */ /* 0x000ea20000000800 */
[----:B------:R-:W-:Y:S01]  /*5060*/  LOP3.LUT R12, R17, 0xff, RZ, 0xc0, !PT ;  /* 0x000000ff110c7812 */ /* 0x000fe200078ec0ff */
[----:B------:R-:W-:Y:S01]  /*5070*/  IMAD R17, R233, 0x10000, R233 ;  /* 0x00010000e9117824 */ /* 0x000fe200078e02e9 */
[----:B------:R-:W-:Y:S02]  /*5080*/  SHF.R.U32.HI R13, RZ, 0x8, R14 ;  /* 0x00000008ff0d7819 */ /* 0x000fe4000001160e */
[----:B------:R-:W-:Y:S02]  /*5090*/  PRMT R24, R23, 0x5410, R8 ;  /* 0x0000541017187816 */ /* 0x000fe40000000008 */
[----:B------:R-:W-:Y:S01]  /*50a0*/  PRMT R18, R9, 0x5410, R6 ;  /* 0x0000541009127816 */ /* 0x000fe20000000006 */
[----:B------:R-:W3:Y:S01]  /*50b0*/  MUFU.EX2 R117, R26 ;  /* 0x0000001a00757308 */ /* 0x000ee20000000800 */
[----:B------:R-:W-:Y:S01]  /*50c0*/  PRMT R23, R7, 0x5410, R21 ;  /* 0x0000541007177816 */ /* 0x000fe20000000015 */
[--C-:B------:R-:W-:Y:S01]  /*50d0*/  HSET2.LE.AND R21, R31, R17.reuse, PT ;  /* 0x000000111f157233 */ /* 0x100fe20003803000 */
[----:B------:R-:W-:Y:S01]  /*50e0*/  PRMT R19, R12, 0x5410, R15 ;  /* 0x000054100c137816 */ /* 0x000fe2000000000f */
[--C-:B------:R-:W-:Y:S01]  /*50f0*/  HSET2.LE.AND R24, R24, R17.reuse, PT ;  /* 0x0000001118187233 */ /* 0x100fe20003803000 */
[----:B------:R-:W-:Y:S01]  /*5100*/  SHF.R.U32.HI R9, RZ, 0x10, R11 ;  /* 0x00000010ff097819 */ /* 0x000fe2000001160b */
[--C-:B------:R-:W-:Y:S01]  /*5110*/  HSET2.LE.AND R23, R23, R17.reuse, PT ;  /* 0x0000001117177233 */ /* 0x100fe20003803000 */
[----:B------:R-:W-:Y:S01]  /*5120*/  LOP3.LUT R7, R10, 0xffff, RZ, 0xc0, !PT ;  /* 0x0000ffff0a077812 */ /* 0x000fe200078ec0ff */
[----:B------:R-:W-:Y:S01]  /*5130*/  HSET2.LE.AND R18, R18, R17, PT ;  /* 0x0000001112127233 */ /* 0x000fe20003803000 */
[----:B------:R-:W-:Y:S01]  /*5140*/  SHF.R.U32.HI R12, RZ, 0x10, R5 ;  /* 0x00000010ff0c7819 */ /* 0x000fe20000011605 */
[----:B------:R-:W-:Y:S01]  /*5150*/  MUFU.EX2 R113, R41 ;  /* 0x0000002900717308 */ /* 0x000fe20000000800 */
[----:B------:R-:W-:-:S02]  /*5160*/  PRMT R20, R20, 0x5410, R13 ;  /* 0x0000541014147816 */ /* 0x000fc4000000000d */
[--C-:B------:R-:W-:Y:S02]  /*5170*/  SHF.R.U32.HI R8, RZ, 0x10, R10.reuse ;  /* 0x00000010ff087819 */ /* 0x100fe4000001160a */
[----:B------:R-:W-:Y:S02]  /*5180*/  SHF.R.U32.HI R16, RZ, 0x18, R11 ;  /* 0x00000018ff107819 */ /* 0x000fe4000001160b */
[----:B------:R-:W-:Y:S01]  /*5190*/  LOP3.LUT R15, R10, 0xff, RZ, 0xc0, !PT ;  /* 0x000000ff0a0f7812 */ /* 0x000fe200078ec0ff */
[----:B------:R-:W4:Y:S01]  /*51a0*/  MUFU.EX2 R199, R37 ;  /* 0x0000002500c77308 */ /* 0x000f220000000800 */
[----:B------:R-:W-:Y:S02]  /*51b0*/  SHF.R.U32.HI R13, RZ, 0x18, R10 ;  /* 0x00000018ff0d7819 */ /* 0x000fe4000001160a */
[C---:B------:R-:W-:Y:S02]  /*51c0*/  LOP3.LUT R6, R5.reuse, 0xffff, RZ, 0xc0, !PT ;  /* 0x0000ffff05067812 */ /* 0x040fe400078ec0ff */
[----:B------:R-:W-:-:S02]  /*51d0*/  LOP3.LUT R14, R5, 0xff, RZ, 0xc0, !PT ;  /* 0x000000ff050e7812 */ /* 0x000fc400078ec0ff */
[----:B------:R-:W-:Y:S01]  /*51e0*/  SHF.R.U32.HI R11, RZ, 0x18, R5 ;  /* 0x00000018ff0b7819 */ /* 0x000fe20000011605 */
[----:B------:R-:W-:Y:S01]  /*51f0*/  MUFU.EX2 R105, R38 ;  /* 0x0000002600697308 */ /* 0x000fe20000000800 */
[----:B------:R-:W-:Y:S02]  /*5200*/  LOP3.LUT R10, R9, 0xff, RZ, 0xc0, !PT ;  /* 0x000000ff090a7812 */ /* 0x000fe400078ec0ff */
[----:B------:R-:W-:Y:S02]  /*5210*/  SHF.R.U32.HI R9, RZ, 0x8, R7 ;  /* 0x00000008ff097819 */ /* 0x000fe40000011607 */
[----:B------:R-:W-:Y:S02]  /*5220*/  LOP3.LUT R5, R12, 0xff, RZ, 0xc0, !PT ;  /* 0x000000ff0c057812 */ /* 0x000fe400078ec0ff */
[----:B------:R-:W-:Y:S01]  /*5230*/  LOP3.LUT R7, R8, 0xff, RZ, 0xc0, !PT ;  /* 0x000000ff08077812 */ /* 0x000fe200078ec0ff */
[----:B------:R-:W1:Y:S01]  /*5240*/  MUFU.EX2 R194, R40 ;  /* 0x0000002800c27308 */ /* 0x000e620000000800 */
[----:B------:R-:W-:-:S02]  /*5250*/  SHF.R.U32.HI R6, RZ, 0x8, R6 ;  /* 0x00000008ff067819 */ /* 0x000fc40000011606 */
[----:B------:R-:W-:Y:S02]  /*5260*/  PRMT R11, R5, 0x5410, R11 ;  /* 0x00005410050b7816 */ /* 0x000fe4000000000b */
[----:B------:R-:W-:Y:S02]  /*5270*/  PRMT R16, R10, 0x5410, R16 ;  /* 0x000054100a107816 */ /* 0x000fe40000000010 */
[----:B------:R-:W-:Y:S01]  /*5280*/  PRMT R15, R15, 0x5410, R9 ;  /* 0x000054100f0f7816 */ /* 0x000fe20000000009 */
[--C-:B------:R-:W-:Y:S01]  /*5290*/  HSET2.LE.AND R11, R11, R17.reuse, PT ;  /* 0x000000110b0b7233 */ /* 0x100fe20003803000 */
[----:B------:R-:W-:Y:S01]  /*52a0*/  PRMT R13, R7, 0x5410, R13 ;  /* 0x00005410070d7816 */ /* 0x000fe2000000000d */
[----:B------:R-:W-:Y:S01]  /*52b0*/  HSET2.LE.AND R16, R16, R17, PT ;  /* 0x0000001110107233 */ /* 0x000fe20003803000 */
[C---:B------:R-:W-:Y:S01]  /*52c0*/  LOP3.LUT R5, R2.reuse, 0xffff, RZ, 0xc0, !PT ;  /* 0x0000ffff02057812 */ /* 0x040fe200078ec0ff */
[----:B------:R-:W-:Y:S01]  /*52d0*/  MUFU.EX2 R107, R35 ;  /* 0x00000023006b7308 */ /* 0x000fe20000000800 */
[----:B------:R-:W-:-:S02]  /*52e0*/  LOP3.LUT R10, R2, 0xff, RZ, 0xc0, !PT ;  /* 0x000000ff020a7812 */ /* 0x000fc400078ec0ff */
[--C-:B------:R-:W-:Y:S02]  /*52f0*/  SHF.R.U32.HI R7, RZ, 0x10, R2.reuse ;  /* 0x00000010ff077819 */ /* 0x100fe40000011602 */
[----:B------:R-:W-:Y:S02]  /*5300*/  SHF.R.U32.HI R9, RZ, 0x18, R2 ;  /* 0x00000018ff097819 */ /* 0x000fe40000011602 */
[----:B------:R-:W-:Y:S01]  /*5310*/  PRMT R14, R14, 0x5410, R6 ;  /* 0x000054100e0e7816 */ /* 0x000fe20000000006 */
[----:B------:R2:W2:Y:S01]  /*5320*/  MUFU.EX2 R120, R34 ;  /* 0x0000002200787308 */ /* 0x0004a20000000800 */
[----:B------:R-:W-:Y:S02]  /*5330*/  LOP3.LUT R2, R25, 0xff, RZ, 0xc0, !PT ;  /* 0x000000ff19027812 */ /* 0x000fe400078ec0ff */
[----:B------:R-:W-:Y:S01]  /*5340*/  SHF.R.U32.HI R6, RZ, 0x8, R22 ;  /* 0x00000008ff067819 */ /* 0x000fe20000011616 */
[----:B------:R-:W-:Y:S01]  /*5350*/  HSET2.LE.AND R22, R30, R17, PT ;  /* 0x000000111e167233 */ /* 0x000fe20003803000 */
[----:B------:R-:W-:-:S02]  /*5360*/  SHF.R.U32.HI R8, RZ, 0x8, R5 ;  /* 0x00000008ff087819 */ /* 0x000fc40000011605 */
[----:B-1----:R-:W-:Y:S02]  /*5370*/  F2FP.PACK_AB R0, R119, R108 ;  /* 0x0000006c7700723e */ /* 0x002fe400000000ff */
[----:B------:R-:W-:Y:S02]  /*5380*/  LOP3.LUT R5, R7, 0xff, RZ, 0xc0, !PT ;  /* 0x000000ff07057812 */ /* 0x000fe400078ec0ff */
[----:B------:R-:W-:Y:S02]  /*5390*/  PRMT R2, R2, 0x5410, R27 ;  /* 0x0000541002027816 */ /* 0x000fe4000000001b */
[----:B------:R-:W-:Y:S02]  /*53a0*/  PRMT R7, R28, 0x5410, R6 ;  /* 0x000054101c077816 */ /* 0x000fe40000000006 */
[----:B------:R-:W-:Y:S01]  /*53b0*/  PRMT R6, R10, 0x5410, R8 ;  /* 0x000054100a067816 */ /* 0x000fe20000000008 */
[--C-:B------:R-:W-:Y:S01]  /*53c0*/  HSET2.LE.AND R8, R20, R17.reuse, PT ;  /* 0x0000001114087233 */ /* 0x100fe20003803000 */
[C---:B------:R-:W-:Y:S01]  /*53d0*/  PRMT R224, R0.reuse, 0x7610, R224 ;  /* 0x0000761000e07816 */ /* 0x040fe200000000e0 */
[--C-:B------:R-:W-:Y:S01]  /*53e0*/  HSET2.LE.AND R20, R13, R17.reuse, PT ;  /* 0x000000110d147233 */ /* 0x100fe20003803000 */
[----:B------:R-:W-:Y:S01]  /*53f0*/  PRMT R222, R0, 0x7632, R222 ;  /* 0x0000763200de7816 */ /* 0x000fe200000000de */
[--C-:B------:R-:W-:Y:S01]  /*5400*/  HSET2.LE.AND R13, R2, R17.reuse, PT ;  /* 0x00000011020d7233 */ /* 0x100fe20003803000 */
[----:B--2---:R-:W-:Y:S01]  /*5410*/  F2FP.PACK_AB R0, R192, R103 ;  /* 0x00000067c000723e */ /* 0x004fe200000000ff */
[--C-:B------:R-:W-:Y:S01]  /*5420*/  HSET2.LE.AND R10, R14, R17.reuse, PT ;  /* 0x000000110e0a7233 */ /* 0x100fe20003803000 */
[----:B---3--:R-:W-:Y:S01]  /*5430*/  F2FP.PACK_AB R2, R117, R73 ;  /* 0x000000497502723e */ /* 0x008fe200000000ff */
[--C-:B------:R-:W-:Y:S01]  /*5440*/  HSET2.LE.AND R14, R6, R17.reuse, PT ;  /* 0x00000011060e7233 */ /* 0x100fe20003803000 */
[C---:B------:R-:W-:Y:S01]  /*5450*/  PRMT R214, R0.reuse, 0x7610, R214 ;  /* 0x0000761000d67816 */ /* 0x040fe200000000d6 */
[----:B------:R-:W-:Y:S01]  /*5460*/  HSET2.LE.AND R12, R7, R17, PT ;  /* 0x00000011070c7233 */ /* 0x000fe20003803000 */
[----:B------:R-:W-:Y:S01]  /*5470*/  PRMT R213, R0, 0x7632, R213 ;  /* 0x0000763200d57816 */ /* 0x000fe200000000d5 */
[----:B------:R-:W1:Y:S01]  /*5480*/  LDSM.16.MT88.4 R28, [R193+0xa000] ;  /* 0x00a00000c11c783b */ /* 0x000e620000004200 */
[----:B------:R-:W-:-:S02]  /*5490*/  F2FP.PACK_AB R0, R55, R102 ;  /* 0x000000663700723e */ /* 0x000fc400000000ff */
[----:B------:R-:W-:Y:S01]  /*54a0*/  PRMT R5, R5, 0x5410, R9 ;  /* 0x0000541005057816 */ /* 0x000fe20000000009 */
[--C-:B------:R-:W-:Y:S01]  /*54b0*/  HSET2.LE.AND R9, R19, R17.reuse, PT ;  /* 0x0000001113097233 */ /* 0x100fe20003803000 */
[C---:B------:R-:W-:Y:S01]  /*54c0*/  PRMT R228, R2.reuse, 0x7610, R228 ;  /* 0x0000761002e47816 */ /* 0x040fe200000000e4 */
[--C-:B------:R-:W-:Y:S01]  /*54d0*/  HSET2.LE.AND R19, R15, R17.reuse, PT ;  /* 0x000000110f137233 */ /* 0x100fe20003803000 */
[----:B------:R-:W-:Y:S01]  /*54e0*/  PRMT R227, R2, 0x7632, R227 ;  /* 0x0000763202e37816 */ /* 0x000fe200000000e3 */
[----:B------:R-:W-:Y:S01]  /*54f0*/  HSET2.LE.AND R15, R5, R17, PT ;  /* 0x00000011050f7233 */ /* 0x000fe20003803000 */
[----:B------:R-:W-:Y:S01]  /*5500*/  F2FP.PACK_AB R2, R52, R56 ;  /* 0x000000383402723e */ /* 0x000fe200000000ff */
[----:B------:R-:W-:Y:S01]  /*5510*/  IMAD.MOV.U32 R17, RZ, RZ, R47 ;  /* 0x000000ffff117224 */ /* 0x000fe200078e002f */
[----:B------:R-:W-:Y:S01]  /*5520*/  F2FP.PACK_AB R6, R98, R115 ;  /* 0x000000736206723e */ /* 0x000fe200000000ff */
[----:B------:R-:W2:Y:S01]  /*5530*/  LDSM.16.MT88.4 R44, [R198+0xa800] ;  /* 0x00a80000c62c783b */ /* 0x000ea20000004200 */
[----:B------:R-:W-:-:S02]  /*5540*/  PRMT R212, R0, 0x7632, R212 ;  /* 0x0000763200d47816 */ /* 0x000fc400000000d4 */
[----:B------:R-:W-:Y:S01]  /*5550*/  PRMT R211, R0, 0x7610, R211 ;  /* 0x0000761000d37816 */ /* 0x000fe200000000d3 */
[----:B------:R-:W3:Y:S01]  /*5560*/  LDSM.16.MT88.4 R32, [R195+0xa800] ;  /* 0x00a80000c320783b */ /* 0x000ee20000004200 */
[----:B------:R-:W-:Y:S02]  /*5570*/  PRMT R0, R228, 0x5410, R227 ;  /* 0x00005410e4007816 */ /* 0x000fe400000000e3 */
[C---:B------:R-:W-:Y:S02]  /*5580*/  PRMT R226, R2.reuse, 0x7632, R226 ;  /* 0x0000763202e27816 */ /* 0x040fe400000000e2 */
[----:B------:R-:W-:Y:S02]  /*5590*/  PRMT R225, R2, 0x7610, R225 ;  /* 0x0000761002e17816 */ /* 0x000fe400000000e1 */
[C---:B------:R-:W-:Y:S02]  /*55a0*/  PRMT R221, R6.reuse, 0x7610, R221 ;  /* 0x0000761006dd7816 */ /* 0x040fe400000000dd */
[----:B------:R-:W-:-:S02]  /*55b0*/  PRMT R223, R6, 0x7632, R223 ;  /* 0x0000763206df7816 */ /* 0x000fc400000000df */
[----:B------:R-:W-:Y:S02]  /*55c0*/  LOP3.LUT R6, R8, R0, RZ, 0xc0, !PT ;  /* 0x0000000008067212 */ /* 0x000fe400078ec0ff */
[----:B------:R-:W-:Y:S02]  /*55d0*/  PRMT R0, R225, 0x5410, R226 ;  /* 0x00005410e1007816 */ /* 0x000fe400000000e2 */
[----:B------:R-:W-:Y:S02]  /*55e0*/  F2FP.PACK_AB R5, R17, R116 ;  /* 0x000000741105723e */ /* 0x000fe400000000ff */
[----:B------:R-:W-:Y:S02]  /*55f0*/  F2FP.PACK_AB R2, R88, R54 ;  /* 0x000000365802723e */ /* 0x000fe400000000ff */
[----:B------:R-:W-:Y:S02]  /*5600*/  LOP3.LUT R7, R9, R0, RZ, 0xc0, !PT ;  /* 0x0000000009077212 */ /* 0x000fe400078ec0ff */
[----:B------:R-:W-:-:S02]  /*5610*/  PRMT R0, R221, 0x5410, R223 ;  /* 0x00005410dd007816 */ /* 0x000fc400000000df */
[C---:B------:R-:W-:Y:S02]  /*5620*/  PRMT R230, R5.reuse, 0x7632, R230 ;  /* 0x0000763205e67816 */ /* 0x040fe400000000e6 */
[----:B------:R-:W-:Y:S02]  /*5630*/  PRMT R229, R5, 0x7610, R229 ;  /* 0x0000761005e57816 */ /* 0x000fe400000000e5 */
[C---:B------:R-:W-:Y:S02]  /*5640*/  PRMT R220, R2.reuse, 0x7632, R220 ;  /* 0x0000763202dc7816 */ /* 0x040fe400000000dc */
[----:B------:R-:W-:Y:S02]  /*5650*/  PRMT R215, R2, 0x7610, R215 ;  /* 0x0000761002d77816 */ /* 0x000fe400000000d7 */
[----:B------:R-:W-:Y:S02]  /*5660*/  F2FP.PACK_AB R2, R141, R143 ;  /* 0x0000008f8d02723e */ /* 0x000fe400000000ff */
[----:B------:R-:W-:-:S02]  /*5670*/  LOP3.LUT R4, R10, R0, RZ, 0xc0, !PT ;  /* 0x000000000a047212 */ /* 0x000fc400078ec0ff */
[----:B------:R-:W-:Y:S02]  /*5680*/  PRMT R0, R229, 0x5410, R230 ;  /* 0x00005410e5007816 */ /* 0x000fe400000000e6 */
[C---:B------:R-:W-:Y:S02]  /*5690*/  PRMT R208, R2.reuse, 0x7632, R208 ;  /* 0x0000763202d07816 */ /* 0x040fe400000000d0 */
[----:B------:R-:W-:Y:S02]  /*56a0*/  PRMT R187, R2, 0x7610, R187 ;  /* 0x0000761002bb7816 */ /* 0x000fe400000000bb */
[----:B------:R-:W-:Y:S02]  /*56b0*/  F2FP.PACK_AB R2, R118, R53 ;  /* 0x000000357602723e */ /* 0x000fe400000000ff */
[----:B------:R-:W-:Y:S02]  /*56c0*/  LOP3.LUT R5, R11, R0, RZ, 0xc0, !PT ;  /* 0x000000000b057212 */ /* 0x000fe400078ec0ff */
[----:B------:R-:W-:-:S02]  /*56d0*/  F2FP.PACK_AB R0, R72, R106 ;  /* 0x0000006a4800723e */ /* 0x000fc400000000ff */
[C---:B------:R-:W-:Y:S02]  /*56e0*/  PRMT R186, R2.reuse, 0x7610, R186 ;  /* 0x0000761002ba7816 */ /* 0x040fe400000000ba */
[----:B------:R-:W-:Y:S01]  /*56f0*/  PRMT R185, R2, 0x7632, R185 ;  /* 0x0000763202b97816 */ /* 0x000fe200000000b9 */
[C---:B-1----:R-:W-:Y:S01]  /*5700*/  HMMA.16816.F32 R152, R4.reuse, R28, RZ ;  /* 0x0000001c0498723c */ /* 0x042fe200000018ff */
[----:B----4-:R-:W-:Y:S02]  /*5710*/  F2FP.PACK_AB R8, R199, R113 ;  /* 0x00000071c708723e */ /* 0x010fe400000000ff */
[C---:B------:R-:W-:Y:S02]  /*5720*/  PRMT R182, R0.reuse, 0x7610, R182 ;  /* 0x0000761000b67816 */ /* 0x040fe400000000b6 */
[----:B------:R-:W-:Y:S02]  /*5730*/  PRMT R181, R0, 0x7632, R181 ;  /* 0x0000763200b57816 */ /* 0x000fe400000000b5 */
[----:B------:R-:W-:Y:S01]  /*5740*/  PRMT R0, R186, 0x5410, R185 ;  /* 0x00005410ba007816 */ /* 0x000fe200000000b9 */
[----:B------:R-:W-:Y:S01]  /*5750*/  HMMA.16816.F32 R36, R4, R64, RZ ;  /* 0x000000400424723c */ /* 0x000fe200000018ff */
[----:B------:R-:W-:-:S02]  /*5760*/  PRMT R184, R8, 0x7632, R184 ;  /* 0x0000763208b87816 */ /* 0x000fc400000000b8 */
[----:B------:R-:W-:Y:S02]  /*5770*/  PRMT R183, R8, 0x7610, R183 ;  /* 0x0000761008b77816 */ /* 0x000fe400000000b7 */
[----:B------:R-:W-:Y:S02]  /*5780*/  LOP3.LUT R10, R12, R0, RZ, 0xc0, !PT ;  /* 0x000000000c0a7212 */ /* 0x000fe400078ec0ff */
[----:B------:R-:W-:Y:S01]  /*5790*/  PRMT R0, R183, 0x5410, R184 ;  /* 0x00005410b7007816 */ /* 0x000fe200000000b8 */
[----:B------:R-:W-:Y:S01]  /*57a0*/  HMMA.16816.F32 R144, R4, R156, RZ ;  /* 0x0000009c0490723c */ /* 0x000fe200000018ff */
[----:B------:R-:W-:Y:S02]  /*57b0*/  F2FP.PACK_AB R2, R196, R104 ;  /* 0x00000068c402723e */ /* 0x000fe400000000ff */
[----:B------:R-:W-:Y:S02]  /*57c0*/  LOP3.LUT R11, R13, R0, RZ, 0xc0, !PT ;  /* 0x000000000d0b7212 */ /* 0x000fe400078ec0ff */
[----:B------:R-:W-:-:S02]  /*57d0*/  PRMT R0, R210, 0x5410, R209 ;  /* 0x00005410d2007816 */ /* 0x000fc400000000d1 */
[----:B------:R-:W-:Y:S01]  /*57e0*/  PRMT R138, R2, 0x7610, R138 ;  /* 0x00007610028a7816 */ /* 0x000fe2000000008a */
[C---:B------:R-:W-:Y:S01]  /*57f0*/  HMMA.16816.F32 R68, R4.reuse, R92, RZ ;  /* 0x0000005c0444723c */ /* 0x040fe200000018ff */
[----:B------:R-:W-:Y:S02]  /*5800*/  LOP3.LUT R8, R14, R0, RZ, 0xc0, !PT ;  /* 0x000000000e087212 */ /* 0x000fe400078ec0ff */
[----:B------:R-:W-:Y:S02]  /*5810*/  PRMT R0, R187, 0x5410, R208 ;  /* 0x00005410bb007816 */ /* 0x000fe400000000d0 */
[----:B------:R-:W-:Y:S02]  /*5820*/  PRMT R137, R2, 0x7632, R137 ;  /* 0x0000763202897816 */ /* 0x000fe40000000089 */
[----:B------:R-:W-:Y:S01]  /*5830*/  LOP3.LUT R9, R15, R0, RZ, 0xc0, !PT ;  /* 0x000000000f097212 */ /* 0x000fe200078ec0ff */
[----:B------:R-:W-:Y:S01]  /*5840*/  HMMA.16816.F32 R84, R4, R216, RZ ;  /* 0x000000d80454723c */ /* 0x000fe200000018ff */
[----:B------:R-:W-:-:S02]  /*5850*/  F2FP.PACK_AB R0, R194, R105 ;  /* 0x00000069c200723e */ /* 0x000fc400000000ff */
[----:B------:R-:W-:Y:S02]  /*5860*/  F2FP.PACK_AB R12, R120, R107 ;  /* 0x0000006b780c723e */ /* 0x000fe400000000ff */
[----:B------:R-:W-:Y:S02]  /*5870*/  PRMT R132, R0, 0x7610, R132 ;  /* 0x0000761000847816 */ /* 0x000fe40000000084 */
[C---:B------:R-:W-:Y:S01]  /*5880*/  PRMT R180, R12.reuse, 0x7610, R180 ;  /* 0x000076100cb47816 */ /* 0x040fe200000000b4 */
[----:B------:R-:W-:Y:S01]  /*5890*/  HMMA.16816.F32 R168, R8, R28, RZ ;  /* 0x0000001c08a8723c */ /* 0x000fe200000018ff */
[----:B------:R-:W-:Y:S02]  /*58a0*/  PRMT R139, R12, 0x7632, R139 ;  /* 0x000076320c8b7816 */ /* 0x000fe4000000008b */
[----:B------:R-:W-:Y:S01]  /*58b0*/  LOP3.LUT R2, R99, UR7, R100, 0x96, !PT ;  /* 0x0000000763027c12 */ /* 0x000fe2000f8e9664 */
[----:B------:R-:W-:Y:S01]  /*58c0*/  IMAD.MOV.U32 R99, RZ, RZ, R105 ;  /* 0x000000ffff637224 */ /* 0x000fe200078e0069 */
[----:B------:R-:W-:-:S02]  /*58d0*/  LOP3.LUT R12, R97, UR6, R114, 0x96, !PT ;  /* 0x00000006610c7c12 */ /* 0x000fc4000f8e9672 */
[----:B------:R-:W-:Y:S01]  /*58e0*/  PRMT R28, R0, 0x7632, R28 ;  /* 0x00007632001c7816 */ /* 0x000fe2000000001c */
[----:B------:R-:W-:Y:S01]  /*58f0*/  HMMA.16816.F32 R40, R8, R64, RZ ;  /* 0x000000400828723c */ /* 0x000fe200000018ff */
[----:B------:R-:W-:Y:S01]  /*5900*/  PRMT R0, R214, 0x5410, R213 ;  /* 0x00005410d6007816 */ /* 0x000fe200000000d5 */
[----:B------:R-:W-:-:S03]  /*5910*/  IMAD.WIDE.U32 R2, R2, -0x2daee0ad, RZ ;  /* 0xd2511f5302027825 */ /* 0x000fc600078e00ff */
[----:B------:R-:W-:Y:S01]  /*5920*/  LOP3.LUT R130, R21, R0, RZ, 0xc0, !PT ;  /* 0x0000000015827212 */ /* 0x000fe200078ec0ff */
[----:B------:R-:W-:Y:S01]  /*5930*/  IMAD.WIDE.U32 R12, R12, -0x326172a9, RZ ;  /* 0xcd9e8d570c0c7825 */ /* 0x000fe200078e00ff */
[----:B------:R-:W-:Y:S01]  /*5940*/  PRMT R0, R211, 0x5410, R212 ;  /* 0x00005410d3007816 */ /* 0x000fe200000000d4 */
[----:B------:R-:W-:Y:S01]  /*5950*/  HMMA.16816.F32 R160, R8, R156, RZ ;  /* 0x0000009c08a0723c */ /* 0x000fe200000018ff */
[----:B------:R-:W-:Y:S01]  /*5960*/  LOP3.LUT R14, R3, UR6, R142, 0x96, !PT ;  /* 0x00000006030e7c12 */ /* 0x000fe2000f8e968e */
[----:B------:R-:W-:Y:S01]  /*5970*/  IMAD.MOV.U32 R64, RZ, RZ, R118 ;  /* 0x000000ffff407224 */ /* 0x000fe200078e0076 */
[----:B------:R-:W-:Y:S01]  /*5980*/  LOP3.LUT R131, R22, R0, RZ, 0xc0, !PT ;  /* 0x0000000016837212 */ /* 0x000fe200078ec0ff */
[----:B------:R-:W-:Y:S01]  /*5990*/  IMAD.MOV.U32 R65, RZ, RZ, R117 ;  /* 0x000000ffff417224 */ /* 0x000fe200078e0075 */
[----:B------:R-:W-:Y:S01]  /*59a0*/  PRMT R0, R224, 0x5410, R222 ;  /* 0x00005410e0007816 */ /* 0x000fe200000000de */
[----:B------:R-:W-:Y:S01]  /*59b0*/  IMAD.WIDE.U32 R14, R14, -0x326172a9, RZ ;  /* 0xcd9e8d570e0e7825 */ /* 0x000fe200078e00ff */
[----:B------:R-:W-:-:S02]  /*59c0*/  LOP3.LUT R22, R49, UR15, R2, 0x96, !PT ;  /* 0x0000000f31167c12 */ /* 0x000fc4000f8e9602 */
[----:B------:R-:W-:Y:S01]  /*59d0*/  LOP3.LUT R128, R18, R0, RZ, 0xc0, !PT ;  /* 0x0000000012807212 */ /* 0x000fe200078ec0ff */
[----:B------:R-:W-:Y:S01]  /*59e0*/  IMAD.MOV.U32 R157, RZ, RZ, R56 ;  /* 0x000000ffff9d7224 */ /* 0x000fe200078e0038 */
[----:B------:R-:W-:Y:S01]  /*59f0*/  PRMT R0, R215, 0x5410, R220 ;  /* 0x00005410d7007816 */ /* 0x000fe200000000dc */
[----:B------:R-:W-:Y:S01]  /*5a00*/  HMMA.16816.F32 R56, R8, R80, RZ ;  /* 0x000000500838723c */ /* 0x000fe200000018ff */
[----:B------:R-:W-:Y:S01]  /*5a10*/  IMAD.MOV.U32 R156, RZ, RZ, R109 ;  /* 0x000000ffff9c7224 */ /* 0x000fe200078e006d */
[----:B------:R-:W-:Y:S02]  /*5a20*/  LOP3.LUT R18, R15, UR23, R140, 0x96, !PT ;  /* 0x000000170f127c12 */ /* 0x000fe4000f8e968c */
[----:B------:R-:W-:Y:S02]  /*5a30*/  LOP3.LUT R129, R16, R0, RZ, 0xc0, !PT ;  /* 0x0000000010817212 */ /* 0x000fe400078ec0ff */
[----:B------:R-:W-:Y:S02]  /*5a40*/  PRMT R0, R138, 0x5410, R137 ;  /* 0x000054108a007816 */ /* 0x000fe40000000089 */
[----:B------:R-:W-:-:S02]  /*5a50*/  LOP3.LUT R16, R13, UR23, R112, 0x96, !PT ;  /* 0x000000170d107c12 */ /* 0x000fc4000f8e9670 */
[----:B------:R-:W-:Y:S01]  /*5a60*/  LOP3.LUT R126, R24, R0, RZ, 0xc0, !PT ;  /* 0x00000000187e7212 */ /* 0x000fe200078ec0ff */
[C---:B------:R-:W-:Y:S01]  /*5a70*/  HMMA.16816.F32 R152, R128.reuse, R164, R152 ;  /* 0x000000a48098723c */ /* 0x040fe20000001898 */
[----:B------:R-:W-:Y:S01]  /*5a80*/  PRMT R0, R132, 0x5410, R28 ;  /* 0x0000541084007816 */ /* 0x000fe2000000001c */
[----:B------:R-:W1:Y:S03]  /*5a90*/  LDSM.16.MT88.4 R24, [R198+0xb000] ;  /* 0x00b00000c618783b */ /* 0x000e660000004200 */
[----:B------:R-:W-:Y:S02]  /*5aa0*/  LOP3.LUT R127, R23, R0, RZ, 0xc0, !PT ;  /* 0x00000000177f7212 */ /* 0x000fe400078ec0ff */
[----:B------:R-:W-:Y:S01]  /*5ab0*/  PRMT R0, R182, 0x5410, R181 ;  /* 0x00005410b6007816 */ /* 0x000fe200000000b5 */
[----:B--2---:R-:W-:Y:S03]  /*5ac0*/  HMMA.16816.F32 R36, R128, R44, R36 ;  /* 0x0000002c8024723c */ /* 0x004fe60000001824 */
[----:B------:R-:W-:Y:S01]  /*5ad0*/  LOP3.LUT R124, R19, R0, RZ, 0xc0, !PT ;  /* 0x00000000137c7212 */ /* 0x000fe200078ec0ff */
[----:B------:R-:W-:Y:S01]  /*5ae0*/  IMAD.WIDE.U32 R18, R18, -0x2daee0ad, RZ ;  /* 0xd2511f5312127825 */ /* 0x000fe200078e00ff */
[----:B------:R-:W-:-:S03]  /*5af0*/  PRMT R0, R180, 0x5410, R139 ;  /* 0x00005410b4007816 */ /* 0x000fc6000000008b */
[----:B------:R-:W-:Y:S01]  /*5b00*/  HMMA.16816.F32 R68, R128, R76, R68 ;  /* 0x0000004c8044723c */ /* 0x000fe20000001844 */
[----:B------:R-:W-:Y:S02]  /*5b10*/  LOP3.LUT R125, R20, R0, RZ, 0xc0, !PT ;  /* 0x00000000147d7212 */ /* 0x000fe400078ec0ff */
[----:B------:R-:W-:Y:S02]  /*5b20*/  LOP3.LUT R0, R149, 0x7ffffffc, RZ, 0xc0, !PT ;  /* 0x7ffffffc95007812 */ /* 0x000fe400078ec0ff */
[----:B------:R-:W-:-:S03]  /*5b30*/  LOP3.LUT R13, R19, UR11, R48, 0x96, !PT ;  /* 0x0000000b130d7c12 */ /* 0x000fc6000f8e9630 */
[C---:B------:R-:W-:Y:S07]  /*5b40*/  HMMA.16816.F32 R168, R124.reuse, R164, R168 ;  /* 0x000000a47ca8723c */ /* 0x040fee00000018a8 */
[----:B------:R-:W-:Y:S01]  /*5b50*/  IMAD.MOV.U32 R165, RZ, RZ, R55 ;  /* 0x000000ffffa57224 */ /* 0x000fe200078e0037 */
[----:B------:R-:W-:Y:S01]  /*5b60*/  HMMA.16816.F32 R40, R124, R44, R40 ;  /* 0x0000002c7c28723c */ /* 0x000fe20000001828 */
[----:B------:R-:W-:-:S06]  /*5b70*/  IMAD.MOV.U32 R164, RZ, RZ, R54 ;  /* 0x000000ffffa47224 */ /* 0x000fcc00078e0036 */
[----:B------:R-:W-:Y:S01]  /*5b80*/  IMAD.MOV.U32 R45, RZ, RZ, R53 ;  /* 0x000000ffff2d7224 */ /* 0x000fe200078e0035 */
[----:B------:R-:W-:Y:S01]  /*5b90*/  HMMA.16816.F32 R84, R128, R188, R84 ;  /* 0x000000bc8054723c */ /* 0x000fe20000001854 */
[----:B------:R-:W-:-:S07]  /*5ba0*/  IMAD.MOV.U32 R44, RZ, RZ, R52 ;  /* 0x000000ffff2c7224 */ /* 0x000fce00078e0034 */
[----:B------:R-:W-:Y:S07]  /*5bb0*/  HMMA.16816.F32 R52, R4, R80, RZ ;  /* 0x000000500434723c */ /* 0x000fee00000018ff */
[----:B------:R-:W-:Y:S01]  /*5bc0*/  IMAD.MOV.U32 R81, RZ, RZ, R73 ;  /* 0x000000ffff517224 */ /* 0x000fe200078e0049 */
[----:B------:R-:W-:Y:S01]  /*5bd0*/  HMMA.16816.F32 R56, R124, R60, R56 ;  /* 0x0000003c7c38723c */ /* 0x000fe20000001838 */
[----:B------:R-:W-:Y:S02]  /*5be0*/  IMAD.MOV.U32 R80, RZ, RZ, R72 ;  /* 0x000000ffff507224 */ /* 0x000fe400078e0048 */
[----:B------:R-:W-:-:S02]  /*5bf0*/  IMAD.MOV.U32 R112, RZ, RZ, R81 ;  /* 0x000000ffff707224 */ /* 0x000fc400078e0051 */
[----:B------:R-:W-:-:S03]  /*5c00*/  IMAD.MOV.U32 R81, RZ, RZ, R156 ;  /* 0x000000ffff517224 */ /* 0x000fc600078e009c */
[----:B------:R-:W-:Y:S07]  /*5c10*/  HMMA.16816.F32 R72, R8, R92, RZ ;  /* 0x0000005c0848723c */ /* 0x000fee00000018ff */
[----:B------:R-:W-:Y:S01]  /*5c20*/  IMAD.MOV.U32 R93, RZ, RZ, R88 ;  /* 0x000000ffff5d7224 */ /* 0x000fe200078e0058 */
[----:B------:R-:W-:Y:S07]  /*5c30*/  HMMA.16816.F32 R52, R128, R60, R52 ;  /* 0x0000003c8034723c */ /* 0x000fee0000001834 */
[----:B------:R-:W-:Y:S01]  /*5c40*/  IMAD.MOV.U32 R61, RZ, RZ, R119 ;  /* 0x000000ffff3d7224 */ /* 0x000fe200078e0077 */
[----:B------:R-:W-:Y:S01]  /*5c50*/  HMMA.16816.F32 R88, R8, R216, RZ ;  /* 0x000000d80858723c */ /* 0x000fe200000018ff */
[----:B------:R-:W-:-:S06]  /*5c60*/  IMAD.MOV.U32 R60, RZ, RZ, R116 ;  /* 0x000000ffff3c7224 */ /* 0x000fcc00078e0074 */
[----:B------:R-:W-:Y:S01]  /*5c70*/  IMAD.MOV.U32 R217, RZ, RZ, R108 ;  /* 0x000000ffffd97224 */ /* 0x000fe200078e006c */
[----:B------:R-:W-:Y:S01]  /*5c80*/  HMMA.16816.F32 R72, R124, R76, R72 ;  /* 0x0000004c7c48723c */ /* 0x000fe20000001848 */
[----:B------:R-:W2:Y:S01]  /*5c90*/  LDSM.16.MT88.4 R108, [R198+0xb800] ;  /* 0x00b80000c66c783b */ /* 0x000ea20000004200 */
[----:B------:R-:W-:-:S05]  /*5ca0*/  IMAD.MOV.U32 R216, RZ, RZ, R103 ;  /* 0x000000ffffd87224 */ /* 0x000fca00078e0067 */
[----:B------:R-:W-:Y:S01]  /*5cb0*/  IMAD.MOV.U32 R77, RZ, RZ, R107 ;  /* 0x000000ffff4d7224 */ /* 0x000fe200078e006b */
[----:B------:R-:W-:Y:S01]  /*5cc0*/  HMMA.16816.F32 R116, R4, R176, RZ ;  /* 0x000000b00474723c */ /* 0x000fe200000018ff */
[----:B------:R-:W-:Y:S02]  /*5cd0*/  IMAD.MOV.U32 R76, RZ, RZ, R106 ;  /* 0x000000ffff4c7224 */ /* 0x000fe400078e006a */
[----:B------:R-:W-:Y:S02]  /*5ce0*/  IMAD.MOV.U32 R97, RZ, RZ, R77 ;  /* 0x000000ffff617224 */ /* 0x000fe400078e004d */
[----:B------:R-:W-:Y:S02]  /*5cf0*/  IMAD.MOV.U32 R114, RZ, RZ, R76 ;  /* 0x000000ffff727224 */ /* 0x000fe400078e004c */
[----:B------:R-:W-:Y:S01]  /*5d00*/  FADD.FTZ R76, R151, R150 ;  /* 0x00000096974c7221 */ /* 0x000fe20000010000 */
[----:B------:R-:W-:Y:S01]  /*5d10*/  HMMA.16816.F32 R88, R124, R188, R88 ;  /* 0x000000bc7c58723c */ /* 0x000fe20000001858 */
[----:B------:R-:W-:-:S06]  /*5d20*/  FADD.FTZ R77, R143, R141 ;  /* 0x0000008d8f4d7221 */ /* 0x000fcc0000010000 */
[----:B------:R-:W-:Y:S01]  /*5d30*/  IMAD.MOV.U32 R189, RZ, RZ, R104 ;  /* 0x000000ffffbd7224 */ /* 0x000fe200078e0068 */
[----:B---3--:R-:W-:Y:S01]  /*5d40*/  HMMA.16816.F32 R144, R128, R32, R144 ;  /* 0x000000208090723c */ /* 0x008fe20000001890 */
[----:B------:R-:W-:-:S07]  /*5d50*/  IMAD.MOV.U32 R188, RZ, RZ, R102 ;  /* 0x000000ffffbc7224 */ /* 0x000fce00078e0066 */
[-C--:B-1----:R-:W-:Y:S08]  /*5d60*/  HMMA.16816.F32 R100, R4, R24.reuse, RZ ;  /* 0x000000180464723c */ /* 0x082ff000000018ff */
[----:B------:R-:W-:Y:S07]  /*5d70*/  HMMA.16816.F32 R104, R8, R24, RZ ;  /* 0x000000180868723c */ /* 0x000fee00000018ff */
[----:B------:R-:W-:Y:S01]  /*5d80*/  IMAD.MOV.U32 R24, RZ, RZ, R120 ;  /* 0x000000ffff187224 */ /* 0x000fe200078e0078 */
[----:B------:R-:W-:Y:S08]  /*5d90*/  HMMA.16816.F32 R160, R124, R32, R160 ;  /* 0x000000207ca0723c */ /* 0x000ff000000018a0 */
[----:B------:R-:W-:Y:S07]  /*5da0*/  HMMA.16816.F32 R120, R8, R176, RZ ;  /* 0x000000b00878723c */ /* 0x000fee00000018ff */
[----:B------:R-:W-:Y:S01]  /*5db0*/  IMAD.MOV.U32 R177, RZ, RZ, R17 ;  /* 0x000000ffffb17224 */ /* 0x000fe200078e0011 */
[----:B--2---:R-:W-:Y:S01]  /*5dc0*/  HMMA.16816.F32 R100, R128, R108, R100 ;  /* 0x0000006c8064723c */ /* 0x004fe20000001864 */
[----:B------:R-:W-:-:S04]  /*5dd0*/  IMAD.WIDE.U32 R16, R16, -0x2daee0ad, RZ ;  /* 0xd2511f5310107825 */ /* 0x000fc800078e00ff */
[----:B------:R-:W-:Y:S01]  /*5de0*/  FADD.FTZ R60, R60, R177 ;  /* 0x000000b13c3c7221 */ /* 0x000fe20000010000 */
[----:B------:R-:W-:Y:S01]  /*5df0*/  LOP3.LUT R20, R17, UR11, R50, 0x96, !PT ;  /* 0x0000000b11147c12 */ /* 0x000fe2000f8e9632 */
[----:B------:R-:W-:Y:S01]  /*5e00*/  IMAD.MOV.U32 R176, RZ, RZ, R93 ;  /* 0x000000ffffb07224 */ /* 0x000fe200078e005d */
[----:B------:R-:W-:Y:S01]  /*5e10*/  HMMA.16816.F32 R104, R124, R108, R104 ;  /* 0x0000006c7c68723c */ /* 0x000fe20000001868 */
[----:B------:R-:W-:Y:S02]  /*5e20*/  IMAD.MOV.U32 R177, RZ, RZ, R80 ;  /* 0x000000ffffb17224 */ /* 0x000fe400078e0050 */
[----:B------:R-:W-:-:S04]  /*5e30*/  IMAD.WIDE.U32 R20, R20, -0x326172a9, RZ ;  /* 0xcd9e8d5714147825 */ /* 0x000fc800078e00ff */
[----:B------:R-:W-:Y:S01]  /*5e40*/  IMAD.IADD R109, R148, 0x1, -R0 ;  /* 0x00000001946d7824 */ /* 0x000fe200078e0a00 */
[----:B------:R-:W-:Y:S01]  /*5e50*/  LOP3.LUT R0, R51, UR15, R96, 0x96, !PT ;  /* 0x0000000f33007c12 */ /* 0x000fe2000f8e9660 */
[----:B------:R-:W-:Y:S01]  /*5e60*/  HMMA.16816.F32 R116, R128, R172, R116 ;  /* 0x000000ac8074723c */ /* 0x000fe20000001874 */
[----:B------:R-:W-:Y:S02]  /*5e70*/  IMAD.MOV.U32 R96, RZ, RZ, R217 ;  /* 0x000000ffff607224 */ /* 0x000fe400078e00d9 */
[----:B------:R-:W-:Y:S02]  /*5e80*/  FADD.FTZ R93, R115, R98 ;  /* 0x00000062735d7221 */ /* 0x000fe40000010000 */
[----:B------:R-:W-:-:S03]  /*5e90*/  IMAD.WIDE.U32 R2, R0, -0x326172a9, RZ ;  /* 0xcd9e8d5700027825 */ /* 0x000fc600078e00ff */
[----:B------:R-:W-:Y:S01]  /*5ea0*/  HMMA.16816.F32 R120, R124, R172, R120 ;  /* 0x000000ac7c78723c */ /* 0x000fe20000001878 */
[----:B------:R-:W-:Y:S01]  /*5eb0*/  IMAD.MOV.U32 R217, RZ, RZ, R164 ;  /* 0x000000ffffd97224 */ /* 0x000fe200078e00a4 */
[----:B------:R-:W-:Y:S01]  /*5ec0*/  LOP3.LUT R12, R3, UR14, R12, 0x96, !PT ;  /* 0x0000000e030c7c12 */ /* 0x000fe2000f8e960c */
[----:B------:R-:W-:Y:S01]  /*5ed0*/  IMAD.MOV.U32 R80, RZ, RZ, R165 ;  /* 0x000000ffff507224 */ /* 0x000fe200078e00a5 */
[----:B------:R-:W-:Y:S01]  /*5ee0*/  LOP3.LUT R0, R21, UR8, R2, 0x96, !PT ;  /* 0x0000000815007c12 */ /* 0x000fe2000f8e9602 */
[----:B------:R-:W-:-:S03]  /*5ef0*/  IMAD.WIDE.U32 R2, R22, -0x326172a9, RZ ;  /* 0xcd9e8d5716027825 */ /* 0x000fc600078e00ff */
[----:B------:R-:W-:Y:S01]  /*5f00*/  HMMA.16816.F32 R148, R4, R30, RZ ;  /* 0x0000001e0494723c */ /* 0x000fe200000018ff */
[----:B------:R-:W-:Y:S01]  /*5f10*/  IMAD.WIDE.U32 R22, R13, -0x326172a9, RZ ;  /* 0xcd9e8d570d167825 */ /* 0x000fe200078e00ff */
[----:B------:R-:W-:-:S03]  /*5f20*/  LOP3.LUT R15, R3, UR14, R14, 0x96, !PT ;  /* 0x0000000e030f7c12 */ /* 0x000fc6000f8e960e */
[----:B------:R-:W-:Y:S01]  /*5f30*/  IMAD.WIDE.U32 R12, R12, -0x2daee0ad, RZ ;  /* 0xd2511f530c0c7825 */ /* 0x000fe200078e00ff */
[----:B------:R-:W-:Y:S02]  /*5f40*/  LOP3.LUT R14, R23, UR8, R2, 0x96, !PT ;  /* 0x00000008170e7c12 */ /* 0x000fe4000f8e9602 */
[----:B------:R-:W-:Y:S01]  /*5f50*/  HMMA.16816.F32 R140, R4, R158, RZ ;  /* 0x0000009e048c723c */ /* 0x000fe200000018ff */
[----:B------:R-:W-:Y:S01]  /*5f60*/  IMAD.WIDE.U32 R2, R0, -0x2daee0ad, RZ ;  /* 0xd2511f5300027825 */ /* 0x000fe200078e00ff */
[----:B------:R-:W-:-:S03]  /*5f70*/  LOP3.LUT R16, R13, UR5, R16, 0x96, !PT ;  /* 0x000000050d107c12 */ /* 0x000fc6000f8e9610 */
[----:B------:R-:W-:Y:S01]  /*5f80*/  IMAD.MOV.U32 R172, RZ, RZ, R24 ;  /* 0x000000ffffac7224 */ /* 0x000fe200078e0018 */
[----:B------:R-:W-:Y:S01]  /*5f90*/  LOP3.LUT R0, R3, UR25, R12, 0x96, !PT ;  /* 0x0000001903007c12 */ /* 0x000fe2000f8e960c */
[----:B------:R-:W-:Y:S01]  /*5fa0*/  IMAD.WIDE.U32 R12, R15, -0x2daee0ad, RZ ;  /* 0xd2511f530f0c7825 */ /* 0x000fe200078e00ff */
[C---:B------:R-:W-:Y:S01]  /*5fb0*/  LOP3.LUT R23, R2.reuse, 0xff, RZ, 0xc0, !PT ;  /* 0x000000ff02177812 */ /* 0x040fe200078ec0ff */
[----:B------:R-:W-:Y:S01]  /*5fc0*/  HMMA.16816.F32 R48, R4, R66, RZ ;  /* 0x000000420430723c */ /* 0x000fe200000018ff */
[----:B------:R-:W-:Y:S01]  /*5fd0*/  LOP3.LUT R33, R2, 0xffff, RZ, 0xc0, !PT ;  /* 0x0000ffff02217812 */ /* 0x000fe200078ec0ff */
[----:B------:R-:W-:Y:S01]  /*5fe0*/  IMAD.MOV.U32 R115, RZ, RZ, R157 ;  /* 0x000000ffff737224 */ /* 0x000fe200078e009d */
[--C-:B------:R-:W-:Y:S01]  /*5ff0*/  SHF.R.U32.HI R32, RZ, 0x10, R2.reuse ;  /* 0x00000010ff207819 */ /* 0x100fe20000011602 */
[----:B------:R-:W-:Y:S01]  /*6000*/  IMAD.MOV.U32 R98, RZ, RZ, R45 ;  /* 0x000000ffff627224 */ /* 0x000fe200078e002d */
[----:B------:R-:W-:Y:S01]  /*6010*/  SHF.R.U32.HI R21, RZ, 0x18, R2 ;  /* 0x00000018ff157819 */ /* 0x000fe20000011602 */
[----:B------:R-:W-:Y:S01]  /*6020*/  IMAD.WIDE.U32 R2, R14, -0x2daee0ad, RZ ;  /* 0xd2511f530e027825 */ /* 0x000fe200078e00ff */
[----:B------:R-:W-:Y:S01]  /*6030*/  LOP3.LUT R29, R13, UR5, R18, 0x96, !PT ;  /* 0x000000050d1d7c12 */ /* 0x000fe2000f8e9612 */
[----:B------:R-:W-:Y:S01]  /*6040*/  HMMA.16816.F32 R148, R128, R166, R148 ;  /* 0x000000a68094723c */ /* 0x000fe20000001894 */
[----:B------:R-:W-:Y:S01]  /*6050*/  ISETP.GE.U32.AND P2, PT, R233, R21, PT ;  /* 0x00000015e900720c */ /* 0x000fe20003f46070 */
[----:B------:R-:W-:Y:S01]  /*6060*/  FADD.FTZ R21, R115, R60 ;  /* 0x0000003c73157221 */ /* 0x000fe20000010000 */
[----:B------:R-:W-:Y:S01]  /*6070*/  LOP3.LUT R13, R3, UR25, R12, 0x96, !PT ;  /* 0x00000019030d7c12 */ /* 0x000fe2000f8e960c */
[----:B------:R-:W-:Y:S01]  /*6080*/  IMAD.MOV.U32 R115, RZ, RZ, R96 ;  /* 0x000000ffff737224 */ /* 0x000fe200078e0060 */
[C---:B------:R-:W-:Y:S01]  /*6090*/  LOP3.LUT R15, R2.reuse, 0xff, RZ, 0xc0, !PT ;  /* 0x000000ff020f7812 */ /* 0x040fe200078ec0ff */
[----:B------:R-:W-:Y:S01]  /*60a0*/  IMAD.MOV.U32 R96, RZ, RZ, R172 ;  /* 0x000000ffff607224 */ /* 0x000fe200078e00ac */
[----:B------:R-:W-:Y:S01]  /*60b0*/  LOP3.LUT R108, R2, 0xffff, RZ, 0xc0, !PT ;  /* 0x0000ffff026c7812 */ /* 0x000fe200078ec0ff */
[C---:B------:R-:W-:Y:S01]  /*60c0*/  HMMA.16816.F32 R156, R8.reuse, R158, RZ ;  /* 0x0000009e089c723c */ /* 0x040fe200000018ff */
[----:B------:R-:W-:Y:S01]  /*60d0*/  SHF.R.U32.HI R92, RZ, 0x10, R2 ;  /* 0x00000010ff5c7819 */ /* 0x000fe20000011602 */
[----:B------:R-:W-:Y:S01]  /*60e0*/  IMAD.MOV.U32 R173, RZ, RZ, R188 ;  /* 0x000000ffffad7224 */ /* 0x000fe200078e00bc */
[----:B------:R-:W-:Y:S01]  /*60f0*/  SHF.R.U32.HI R25, RZ, 0x18, R2 ;  /* 0x00000018ff197819 */ /* 0x000fe20000011602 */
[----:B------:R-:W-:Y:S01]  /*6100*/  IMAD.WIDE.U32 R2, R16, -0x326172a9, RZ ;  /* 0xcd9e8d5710027825 */ /* 0x000fe200078e00ff */
[C---:B------:R-:W-:Y:S01]  /*6110*/  ISETP.GE.U32.AND P6, PT, R233.reuse, R15, PT ;  /* 0x0000000fe900720c */ /* 0x040fe20003fc6070 */
[----:B------:R-:W-:Y:S01]  /*6120*/  @!P2 HADD2 R246, -R212.H0_H0, -RZ.H0_H0 ;  /* 0xa00000ffd4f6a230 */ /* 0x000fe20000000900 */
[----:B------:R-:W-:Y:S01]  /*6130*/  ISETP.GE.U32.AND P1, PT, R233, R23, PT ;  /* 0x00000017e900720c */ /* 0x000fe20003f26070 */
[----:B------:R-:W-:Y:S01]  /*6140*/  HMMA.16816.F32 R16, R8, R30, RZ ;  /* 0x0000001e0810723c */ /* 0x000fe200000018ff */
[----:B------:R-:W-:Y:S01]  /*6150*/  LOP3.LUT R12, R3, UR26, R20, 0x96, !PT ;  /* 0x0000001a030c7c12 */ /* 0x000fe2000f8e9614 */
[----:B------:R-:W-:Y:S01]  /*6160*/  IMAD.MOV.U32 R188, RZ, RZ, R189 ;  /* 0x000000ffffbc7224 */ /* 0x000fe200078e00bd */
[C---:B------:R-:W-:Y:S01]  /*6170*/  LOP3.LUT R20, R2.reuse, 0xffff, RZ, 0xc0, !PT ;  /* 0x0000ffff02147812 */ /* 0x040fe200078ec0ff */
[----:B------:R-:W-:Y:S01]  /*6180*/  IMAD.MOV.U32 R189, RZ, RZ, R99 ;  /* 0x000000ffffbd7224 */ /* 0x000fe200078e0063 */
[----:B------:R-:W-:Y:S01]  /*6190*/  LOP3.LUT R14, R2, 0xff, RZ, 0xc0, !PT ;  /* 0x000000ff020e7812 */ /* 0x000fe200078ec0ff */
[----:B------:R-:W-:Y:S01]  /*61a0*/  IMAD.MOV.U32 R99, RZ, RZ, R44 ;  /* 0x000000ffff637224 */ /* 0x000fe200078e002c */
[----:B------:R-:W-:Y:S01]  /*61b0*/  SHF.R.U32.HI R24, RZ, 0x10, R2 ;  /* 0x00000010ff187819 */ /* 0x000fe20000011602 */
[----:B------:R-:W-:Y:S01]  /*61c0*/  IMAD.MOV.U32 R30, RZ, RZ, R98 ;  /* 0x000000ffff1e7224 */ /* 0x000fe200078e0062 */
[----:B------:R-:W-:Y:S01]  /*61d0*/  SHF.R.U32.HI R3, RZ, 0x18, R2 ;  /* 0x00000018ff037819 */ /* 0x000fe20000011602 */
[----:B------:R-:W-:Y:S01]  /*61e0*/  IMAD.MOV.U32 R31, RZ, RZ, R112 ;  /* 0x000000ffff1f7224 */ /* 0x000fe200078e0070 */
[----:B------:R-:W-:Y:S01]  /*61f0*/  LOP3.LUT R2, R12, 0xff, RZ, 0xc0, !PT ;  /* 0x000000ff0c027812 */ /* 0x000fe200078ec0ff */
[----:B------:R-:W-:Y:S01]  /*6200*/  IMAD.MOV.U32 R98, RZ, RZ, R97 ;  /* 0x000000ffff627224 */ /* 0x000fe200078e0061 */
[C---:B------:R-:W-:Y:S01]  /*6210*/  ISETP.GE.U32.AND P4, PT, R233.reuse, R14, PT ;  /* 0x0000000ee900720c */ /* 0x040fe20003f86070 */
[----:B------:R-:W-:Y:S01]  /*6220*/  IMAD.MOV.U32 R112, RZ, RZ, R114 ;  /* 0x000000ffff707224 */ /* 0x000fe200078e0072 */
[C---:B------:R-:W-:Y:S01]  /*6230*/  ISETP.GE.U32.AND P3, PT, R233.reuse, R2, PT ;  /* 0x00000002e900720c */ /* 0x040fe20003f66070 */
[----:B------:R-:W-:Y:S01]  /*6240*/  IMAD.MOV.U32 R97, RZ, RZ, R64 ;  /* 0x000000ffff617224 */ /* 0x000fe200078e0040 */
[----:B------:R-:W-:Y:S01]  /*6250*/  SHF.R.U32.HI R2, RZ, 0x10, R12 ;  /* 0x00000010ff027819 */ /* 0x000fe2000001160c */
[----:B------:R-:W-:Y:S01]  /*6260*/  IMAD.MOV.U32 R114, RZ, RZ, R65 ;  /* 0x000000ffff727224 */ /* 0x000fe200078e0041 */
[----:B------:R-:W-:Y:S01]  /*6270*/  HMMA.16816.F32 R48, R128, R46, R48 ;  /* 0x0000002e8030723c */ /* 0x000fe20000001830 */
[----:B------:R-:W-:Y:S01]  /*6280*/  IMAD.MOV.U32 R15, RZ, RZ, R31 ;  /* 0x000000ffff0f7224 */ /* 0x000fe200078e001f */
[----:B------:R-:W-:Y:S01]  /*6290*/  LOP3.LUT R2, R2, 0xff, RZ, 0xc0, !PT ;  /* 0x000000ff02027812 */ /* 0x000fe200078ec0ff */
[----:B------:R-:W-:Y:S01]  /*62a0*/  IMAD.MOV.U32 R31, RZ, RZ, R98 ;  /* 0x000000ffff1f7224 */ /* 0x000fe200078e0062 */
[----:B------:R-:W-:Y:S01]  /*62b0*/  @!P1 HADD2 R249, -R214.H0_H0, -RZ.H0_H0 ;  /* 0xa00000ffd6f99230 */ /* 0x000fe20000000900 */
[----:B------:R-:W-:Y:S01]  /*62c0*/  IMAD.MOV.U32 R98, RZ, RZ, R96 ;  /* 0x000000ffff627224 */ /* 0x000fe200078e0060 */
[----:B------:R-:W-:Y:S01]  /*62d0*/  ISETP.GE.U32.AND P5, PT, R233, R2, PT ;  /* 0x00000002e900720c */ /* 0x000fe20003fa6070 */
[----:B------:R-:W-:Y:S01]  /*62e0*/  @!P4 HADD2 R236, -R228.H0_H0, -RZ.H0_H0 ;  /* 0xa00000ffe4ecc230 */ /* 0x000fe20000000900 */
[----:B------:R-:W-:Y:S01]  /*62f0*/  SHF.R.U32.HI R2, RZ, 0x18, R12 ;  /* 0x00000018ff027819 */ /* 0x000fe2000001160c */
[----:B------:R-:W-:Y:S01]  /*6300*/  @!P3 HADD2 R235, -R221.H0_H0, -RZ.H0_H0 ;  /* 0xa00000ffddebb230 */ /* 0x000fe20000000900 */
[----:B------:R-:W-:Y:S01]  /*6310*/  HMMA.16816.F32 R164, R124, R166, R16 ;  /* 0x000000a67ca4723c */ /* 0x000fe20000001810 */
[----:B------:R-:W-:Y:S01]  /*6320*/  IMAD.MOV.U32 R96, RZ, RZ, R114 ;  /* 0x000000ffff607224 */ /* 0x000fe200078e0072 */
[----:B------:R-:W-:Y:S01]  /*6330*/  @!P4 PRMT R228, R236, 0x5410, RZ ;  /* 0x00005410ece4c816 */ /* 0x000fe200000000ff */
[----:B------:R-:W-:Y:S01]  /*6340*/  IMAD.MOV.U32 R114, RZ, RZ, R81 ;  /* 0x000000ffff727224 */ /* 0x000fe200078e0051 */
[----:B------:R-:W-:Y:S01]  /*6350*/  @!P3 PRMT R221, R235, 0x5410, RZ ;  /* 0x00005410ebddb816 */ /* 0x000fe200000000ff */
[----:B------:R-:W-:Y:S01]  /*6360*/  IMAD.MOV.U32 R235, RZ, RZ, R31 ;  /* 0x000000ffffeb7224 */ /* 0x000fe200078e001f */
[----:B------:R-:W-:Y:S01]  /*6370*/  ISETP.GE.U32.AND P3, PT, R233, R2, PT ;  /* 0x00000002e900720c */ /* 0x000fe20003f66070 */
[----:B------:R-:W-:Y:S01]  /*6380*/  FADD.FTZ R23, R113, R77 ;  /* 0x0000004d71177221 */ /* 0x000fe20000010000 */
[----:B------:R-:W-:Y:S01]  /*6390*/  SHF.R.U32.HI R2, RZ, 0x8, R20 ;  /* 0x00000008ff027819 */ /* 0x000fe20000011614 */
[----:B------:R-:W-:Y:S01]  /*63a0*/  @!P5 HADD2 R238, -R229.H0_H0, -RZ.H0_H0 ;  /* 0xa00000ffe5eed230 */ /* 0x000fe20000000900 */
[----:B------:R-:W-:Y:S01]  /*63b0*/  HMMA.16816.F32 R16, R8, R66, RZ ;  /* 0x000000420810723c */ /* 0x000fe200000018ff */
[----:B------:R-:W-:Y:S01]  /*63c0*/  FADD.FTZ R20, R30, R76 ;  /* 0x0000004c1e147221 */ /* 0x000fe20000010000 */
[----:B------:R-:W-:Y:S01]  /*63d0*/  LOP3.LUT R2, R2, 0xffff, RZ, 0xc0, !PT ;  /* 0x0000ffff02027812 */ /* 0x000fe200078ec0ff */
[----:B------:R-:W-:Y:S01]  /*63e0*/  IMAD.MOV.U32 R30, RZ, RZ, R115 ;  /* 0x000000ffff1e7224 */ /* 0x000fe200078e0073 */
[----:B------:R-:W-:Y:S01]  /*63f0*/  @!P5 PRMT R229, R238, 0x5410, RZ ;  /* 0x00005410eee5d816 */ /* 0x000fe200000000ff */
[----:B------:R-:W-:Y:S01]  /*6400*/  IMAD.MOV.U32 R115, RZ, RZ, R112 ;  /* 0x000000ffff737224 */ /* 0x000fe200078e0070 */
[C---:B------:R-:W-:Y:S01]  /*6410*/  ISETP.GE.U32.AND P5, PT, R233.reuse, R2, PT ;  /* 0x00000002e900720c */ /* 0x040fe20003fa6070 */
[----:B------:R-:W-:Y:S01]  /*6420*/  IMAD.MOV.U32 R112, RZ, RZ, R97 ;  /* 0x000000ffff707224 */ /* 0x000fe200078e0061 */
[----:B------:R-:W-:Y:S01]  /*6430*/  LOP3.LUT R2, R24, 0xff, RZ, 0xc0, !PT ;  /* 0x000000ff18027812 */ /* 0x000fe200078ec0ff */
[----:B------:R-:W-:Y:S01]  /*6440*/  @!P3 HADD2 R237, -R230.H0_H0, -RZ.H0_H0 ;  /* 0xa00000ffe6edb230 */ /* 0x000fe20000000900 */
[----:B------:R-:W-:Y:S01]  /*6450*/  IMAD.MOV.U32 R97, RZ, RZ, R217 ;  /* 0x000000ffff617224 */ /* 0x000fe200078e00d9 */
[-C--:B------:R-:W-:Y:S01]  /*6460*/  HMMA.16816.F32 R140, R128, R34.reuse, R140 ;  /* 0x00000022808c723c */ /* 0x080fe2000000188c */
[----:B------:R-:W-:Y:S01]  /*6470*/  ISETP.GE.U32.AND P4, PT, R233, R2, PT ;  /* 0x00000002e900720c */ /* 0x000fe20003f86070 */
[----:B------:R-:W-:Y:S01]  /*6480*/  IMAD.MOV.U32 R217, RZ, RZ, R80 ;  /* 0x000000ffffd97224 */ /* 0x000fe200078e0050 */
[----:B------:R-:W-:Y:S01]  /*6490*/  @!P3 PRMT R230, R237, 0x5410, RZ ;  /* 0x00005410ede6b816 */ /* 0x000fe200000000ff */
[----:B------:R-:W-:Y:S01]  /*64a0*/  IMAD.MOV.U32 R31, RZ, RZ, R98 ;  /* 0x000000ffff1f7224 */ /* 0x000fe200078e0062 */
[----:B------:R-:W-:Y:S01]  /*64b0*/  ISETP.GE.U32.AND P3, PT, R233, R3, PT ;  /* 0x00000003e900720c */ /* 0x000fe20003f66070 */
[----:B------:R-:W-:Y:S01]  /*64c0*/  IMAD.MOV.U32 R237, RZ, RZ, R96 ;  /* 0x000000ffffed7224 */ /* 0x000fe200078e0060 */
[----:B------:R-:W-:Y:S01]  /*64d0*/  LOP3.LUT R2, R0, 0xffff, RZ, 0xc0, !PT ;  /* 0x0000ffff00027812 */ /* 0x000fe200078ec0ff */
[C---:B------:R-:W-:Y:S01]  /*64e0*/  HMMA.16816.F32 R156, R124.reuse, R34, R156 ;  /* 0x000000227c9c723c */ /* 0x040fe2000000189c */
[----:B------:R-:W-:Y:S01]  /*64f0*/  IMAD.MOV.U32 R238, RZ, RZ, R97 ;  /* 0x000000ffffee7224 */ /* 0x000fe200078e0061 */
[----:B------:R-:W-:Y:S01]  /*6500*/  @!P1 PRMT R214, R249, 0x5410, RZ ;  /* 0x00005410f9d69816 */ /* 0x000fe200000000ff */
[----:B------:R-:W-:Y:S01]  /*6510*/  IMAD.MOV.U32 R236, RZ, RZ, R114 ;  /* 0x000000ffffec7224 */ /* 0x000fe200078e0072 */
[----:B------:R-:W-:Y:S01]  /*6520*/  SHF.R.U32.HI R2, RZ, 0x8, R2 ;  /* 0x00000008ff027819 */ /* 0x000fe20000011602 */
[----:B------:R-:W-:Y:S01]  /*6530*/  IMAD.MOV.U32 R24, RZ, RZ, R99 ;  /* 0x000000ffff187224 */ /* 0x000fe200078e0063 */
[----:B------:R-:W-:Y:S01]  /*6540*/  @!P4 HADD2 R241, -R225.H0_H0, -RZ.H0_H0 ;  /* 0xa00000ffe1f1c230 */ /* 0x000fe20000000900 */
[----:B------:R-:W-:Y:S01]  /*6550*/  IMAD.MOV.U32 R35, RZ, RZ, R115 ;  /* 0x000000ffff237224 */ /* 0x000fe200078e0073 */
[----:B------:R-:W-:Y:S01]  /*6560*/  LOP3.LUT R2, R2, 0xffff, RZ, 0xc0, !PT ;  /* 0x0000ffff02027812 */ /* 0x000fe200078ec0ff */
[----:B------:R-:W-:Y:S01]  /*6570*/  HMMA.16816.F32 R44, R124, R46, R16 ;  /* 0x0000002e7c2c723c */ /* 0x000fe20000001810 */
[----:B------:R-:W-:Y:S01]  /*6580*/  @!P3 HADD2 R240, -R226.H0_H0, -RZ.H0_H0 ;  /* 0xa00000ffe2f0b230 */ /* 0x000fe20000000900 */
[----:B------:R-:W-:Y:S01]  /*6590*/  @!P4 PRMT R225, R241, 0x5410, RZ ;  /* 0x00005410f1e1c816 */ /* 0x000fe200000000ff */
[----:B------:R-:W-:Y:S01]  /*65a0*/  IMAD.MOV.U32 R34, RZ, RZ, R112 ;  /* 0x000000ffff227224 */ /* 0x000fe200078e0070 */
[----:B------:R-:W-:Y:S01]  /*65b0*/  @!P2 PRMT R212, R246, 0x5410, RZ ;  /* 0x00005410f6d4a816 */ /* 0x000fe200000000ff */
[----:B------:R-:W-:Y:S01]  /*65c0*/  IMAD.MOV.U32 R172, RZ, RZ, R61 ;  /* 0x000000ffffac7224 */ /* 0x000fe200078e003d */
[----:B------:R-:W-:Y:S01]  /*65d0*/  @!P3 PRMT R226, R240, 0x5410, RZ ;  /* 0x00005410f0e2b816 */ /* 0x000fe200000000ff */
[----:B------:R-:W-:Y:S01]  /*65e0*/  @!P5 HADD2 R239, -R227.H0_H0, -RZ.H0_H0 ;  /* 0xa00000ffe3efd230 */ /* 0x000fe20000000900 */
[----:B------:R-:W-:Y:S01]  /*65f0*/  ISETP.GE.U32.AND P3, PT, R233, R2, PT ;  /* 0x00000002e900720c */ /* 0x000fe20003f66070 */
[----:B------:R-:W-:Y:S01]  /*6600*/  HMMA.16816.F32 R64, R4, R82, RZ ;  /* 0x000000520440723c */ /* 0x000fe200000018ff */
[----:B------:R-:W-:-:S02]  /*6610*/  LOP3.LUT R2, R0, 0xff, RZ, 0xc0, !PT ;  /* 0x000000ff00027812 */ /* 0x000fc400078ec0ff */
[----:B------:R-:W-:Y:S01]  /*6620*/  @!P5 PRMT R227, R239, 0x5410, RZ ;  /* 0x00005410efe3d816 */ /* 0x000fe200000000ff */
[----:B------:R-:W-:Y:S01]  /*6630*/  IMAD.MOV.U32 R239, RZ, RZ, R236 ;  /* 0x000000ffffef7224 */ /* 0x000fe200078e00ec */
[----:B------:R-:W-:Y:S01]  /*6640*/  ISETP.GE.U32.AND P4, PT, R233, R2, PT ;  /* 0x00000002e900720c */ /* 0x000fe20003f86070 */
[----:B------:R-:W-:Y:S01]  /*6650*/  IMAD.MOV.U32 R236, RZ, RZ, R237 ;  /* 0x000000ffffec7224 */ /* 0x000fe200078e00ed */
[--C-:B------:R-:W-:Y:S01]  /*6660*/  SHF.R.U32.HI R2, RZ, 0x18, R0.reuse ;  /* 0x00000018ff027819 */ /* 0x100fe20000011600 */
[----:B------:R-:W-:Y:S01]  /*6670*/  HMMA.16816.F32 R16, R8, R82, RZ ;  /* 0x000000520810723c */ /* 0x000fe200000018ff */
[----:B------:R-:W-:-:S07]  /*6680*/  SHF.R.U32.HI R0, RZ, 0x10, R0 ;  /* 0x00000010ff007819 */ /* 0x000fce0000011600 */
[----:B------:R-:W-:Y:S01]  /*6690*/  HMMA.16816.F32 R96, R4, R218, RZ ;  /* 0x000000da0460723c */ /* 0x000fe200000018ff */
[----:B------:R-:W-:Y:S01]  /*66a0*/  @!P3 HADD2 R243, -R222.H0_H0, -RZ.H0_H0 ;  /* 0xa00000ffdef3b230 */ /* 0x000fe20000000900 */
[----:B------:R-:W-:Y:S01]  /*66b0*/  LOP3.LUT R0, R0, 0xff, RZ, 0xc0, !PT ;  /* 0x000000ff00007812 */ /* 0x000fe200078ec0ff */
[----:B------:R-:W-:-:S05]  /*66c0*/  @!P4 HADD2 R242, -R224.H0_H0, -RZ.H0_H0 ;  /* 0xa00000ffe0f2c230 */ /* 0x000fca0000000900 */
[C---:B------:R-:W-:Y:S01]  /*66d0*/  HMMA.16816.F32 R112, R4.reuse, R26, RZ ;  /* 0x0000001a0470723c */ /* 0x040fe200000018ff */
[----:B------:R-:W-:Y:S02]  /*66e0*/  @!P4 PRMT R224, R242, 0x5410, RZ ;  /* 0x00005410f2e0c816 */ /* 0x000fe400000000ff */
[----:B------:R-:W-:Y:S02]  /*66f0*/  ISETP.GE.U32.AND P4, PT, R233, R2, PT ;  /* 0x00000002e900720c */ /* 0x000fe40003f86070 */
[----:B------:R-:W-:Y:S02]  /*6700*/  @!P3 PRMT R222, R243, 0x5410, RZ ;  /* 0x00005410f3deb816 */ /* 0x000fe400000000ff */
[C---:B------:R-:W-:Y:S01]  /*6710*/  ISETP.GE.U32.AND P3, PT, R233.reuse, R0, PT ;  /* 0x00000000e900720c */ /* 0x040fe20003f66070 */
[----:B------:R-:W-:Y:S01]  /*6720*/  HMMA.16816.F32 R80, R4, R94, RZ ;  /* 0x0000005e0450723c */ /* 0x000fe200000018ff */
[----:B------:R-:W-:Y:S02]  /*6730*/  LOP3.LUT R0, R32, 0xff, RZ, 0xc0, !PT ;  /* 0x000000ff20007812 */ /* 0x000fe400078ec0ff */
[----:B------:R-:W-:Y:S01]  /*6740*/  SHF.R.U32.HI R2, RZ, 0x8, R33 ;  /* 0x00000008ff027819 */ /* 0x000fe20000011621 */
[----:B------:R-:W-:Y:S01]  /*6750*/  IMAD.MOV.U32 R240, RZ, RZ, R34 ;  /* 0x000000fffff07224 */ /* 0x000fe200078e0022 */
[----:B------:R-:W-:-:S03]  /*6760*/  ISETP.GE.U32.AND P5, PT, R233, R25, PT ;  /* 0x00000019e900720c */ /* 0x000fc60003fa6070 */
[----:B------:R-:W-:Y:S01]  /*6770*/  HMMA.16816.F32 R4, R4, R178, RZ ;  /* 0x000000b20404723c */ /* 0x000fe200000018ff */
[----:B------:R-:W-:-:S03]  /*6780*/  @!P4 HADD2 R244, -R220.H0_H0, -RZ.H0_H0 ;  /* 0xa00000ffdcf4c230 */ /* 0x000fc60000000900 */
[----:B------:R-:W-:Y:S02]  /*6790*/  @!P3 HADD2 R245, -R215.H0_H0, -RZ.H0_H0 ;  /* 0xa00000ffd7f5b230 */ /* 0x000fe40000000900 */
[----:B------:R-:W-:Y:S02]  /*67a0*/  @!P4 PRMT R220, R244, 0x5410, RZ ;  /* 0x00005410f4dcc816 */ /* 0x000fe400000000ff */
[----:B------:R-:W-:Y:S01]  /*67b0*/  ISETP.GE.U32.AND P4, PT, R233, R0, PT ;  /* 0x00000000e900720c */ /* 0x000fe20003f86070 */
[----:B------:R-:W-:Y:S01]  /*67c0*/  HMMA.16816.F32 R64, R128, R62, R64 ;  /* 0x0000003e8040723c */ /* 0x000fe20000001840 */
[----:B------:R-:W-:Y:S01]  /*67d0*/  LOP3.LUT R0, R2, 0xffff, RZ, 0xc0, !PT ;  /* 0x0000ffff02007812 */ /* 0x000fe200078ec0ff */
[----:B------:R-:W-:Y:S01]  /*67e0*/  IMAD.WIDE.U32 R2, R29, -0x326172a9, RZ ;  /* 0xcd9e8d571d027825 */ /* 0x000fe200078e00ff */
[----:B------:R-:W-:Y:S02]  /*67f0*/  @!P3 PRMT R215, R245, 0x5410, RZ ;  /* 0x00005410f5d7b816 */ /* 0x000fe400000000ff */
[----:B------:R-:W-:-:S02]  /*6800*/  ISETP.GE.U32.AND P3, PT, R233, R0, PT ;  /* 0x00000000e900720c */ /* 0x000fc40003f66070 */
[----:B------:R-:W-:Y:S01]  /*6810*/  LOP3.LUT R14, R2, 0xff, RZ, 0xc0, !PT ;  /* 0x000000ff020e7812 */ /* 0x000fe200078ec0ff */
[----:B------:R-:W-:Y:S01]  /*6820*/  HMMA.16816.F32 R80, R128, R78, R80 ;  /* 0x0000004e8050723c */ /* 0x000fe20000001850 */
[----:B------:R-:W-:-:S03]  /*6830*/  LOP3.LUT R0, R3, UR26, R22, 0x96, !PT ;  /* 0x0000001a03007c12 */ /* 0x000fc6000f8e9616 */
[----:B------:R-:W-:-:S04]  /*6840*/  @!P4 HADD2 R247, -R211.H0_H0, -RZ.H0_H0 ;  /* 0xa00000ffd3f7c230 */ /* 0x000fc80000000900 */
[----:B------:R-:W-:Y:S01]  /*6850*/  HMMA.16816.F32 R96, R128, R190, R96 ;  /* 0x000000be8060723c */ /* 0x000fe20000001860 */
[----:B------:R-:W-:Y:S01]  /*6860*/  @!P4 PRMT R211, R247, 0x5410, RZ ;  /* 0x00005410f7d3c816 */ /* 0x000fe200000000ff */
[----:B------:R-:W-:-:S05]  /*6870*/  @!P3 HADD2 R248, -R213.H0_H0, -RZ.H0_H0 ;  /* 0xa00000ffd5f8b230 */ /* 0x000fca0000000900 */
[----:B------:R-:W-:Y:S01]  /*6880*/  @!P3 PRMT R213, R248, 0x5410, RZ ;  /* 0x00005410f8d5b816 */ /* 0x000fe200000000ff */
[----:B------:R-:W-:Y:S01]  /*6890*/  HMMA.16816.F32 R112, R128, R110, R112 ;  /* 0x0000006e8070723c */ /* 0x000fe20000001870 */
[----:B------:R-:W-:Y:S01]  /*68a0*/  ISETP.GE.U32.AND P3, PT, R233, R14, PT ;  /* 0x0000000ee900720c */ /* 0x000fe20003f66070 */
[----:B------:R-:W-:-:S06]  /*68b0*/  FADD.FTZ R14, R24, R21 ;  /* 0x00000015180e7221 */ /* 0x000fcc0000010000 */
[----:B------:R-:W-:Y:S01]  /*68c0*/  HMMA.16816.F32 R128, R128, R174, R4 ;  /* 0x000000ae8080723c */ /* 0x000fe20000001804 */
[----:B------:R1:W2:Y:S04]  /*68d0*/  LDL.LU.S16 R4, [R1] ;  /* 0x0000000001047983 */ /* 0x0002a80000300600 */
[----:B------:R1:W3:Y:S03]  /*68e0*/  LDL.LU.S16 R22, [R1+0x8] ;  /* 0x0000080001167983 */ /* 0x0002e60000300600 */
[----:B------:R-:W-:Y:S01]  /*68f0*/  HMMA.16816.F32 R60, R124, R62, R16 ;  /* 0x0000003e7c3c723c */ /* 0x000fe20000001810 */
[----:B------:R1:W4:Y:S07]  /*6900*/  LDL.LU.S16 R21, [R1+0xc] ;  /* 0x00000c0001157983 */ /* 0x00032e0000300600 */
[----:B------:R-:W-:Y:S11]  /*6910*/  HMMA.16816.F32 R16, R8, R94, RZ ;  /* 0x0000005e0810723c */ /* 0x000ff600000018ff */
[----:B------:R-:W-:Y:S11]  /*6920*/  @!UPT UIADD3 URZ, URZ, URZ, URZ ;  /* 0x0000003f3f3ff290 */ /* 0x000ff6000fffe03f */
[----:B------:R-:W-:Y:S02]  /*6930*/  @!UPT UIADD3 URZ, URZ, URZ, URZ ;  /* 0x0000003f3f3ff290 */ /* 0x000fe4000fffe03f */
[----:B------:R-:W-:Y:S07]  /*6940*/  HMMA.16816.F32 R76, R124, R78, R16 ;  /* 0x0000004e7c4c723c */ /* 0x000fee0000001810 */
[----:B------:R-:W-:Y:S01]  /*6950*/  FADD.FTZ R17, R15, R93 ;  /* 0x0000005d0f117221 */ /* 0x000fe20000010000 */
[----:B------:R-:W-:Y:S02]  /*6960*/  LOP3.LUT R16, R2, 0xffff, RZ, 0xc0, !PT ;  /* 0x0000ffff02107812 */ /* 0x000fe400078ec0ff */
[----:B------:R-:W-:-:S02]  /*6970*/  SHF.R.U32.HI R15, RZ, 0x10, R2 ;  /* 0x00000010ff0f7819 */ /* 0x000fc40000011602 */
[----:B------:R-:W-:Y:S02]  /*6980*/  SHF.R.U32.HI R3, RZ, 0x18, R2 ;  /* 0x00000018ff037819 */ /* 0x000fe40000011602 */
[----:B------:R-:W-:-:S04]  /*6990*/  LOP3.LUT R2, R92, 0xff, RZ, 0xc0, !PT ;  /* 0x000000ff5c027812 */ /* 0x000fc800078ec0ff */
[----:B------:R-:W-:Y:S02]  /*69a0*/  ISETP.GE.U32.AND P1, PT, R233, R2, PT ;  /* 0x00000002e900720c */ /* 0x000fe40003f26070 */
[----:B------:R-:W-:-:S04]  /*69b0*/  LOP3.LUT R2, R0, 0xff, RZ, 0xc0, !PT ;  /* 0x000000ff00027812 */ /* 0x000fc800078ec0ff */
[----:B------:R-:W-:Y:S02]  /*69c0*/  ISETP.GE.U32.AND P2, PT, R233, R2, PT ;  /* 0x00000002e900720c */ /* 0x000fe40003f46070 */
[----:B------:R-:W-:-:S04]  /*69d0*/  SHF.R.U32.HI R2, RZ, 0x18, R0 ;  /* 0x00000018ff027819 */ /* 0x000fc80000011600 */
[----:B------:R-:W-:-:S07]  /*69e0*/  ISETP.GE.U32.AND P4, PT, R233, R2, PT ;  /* 0x00000002e900720c */ /* 0x000fce0003f86070 */
[----:B------:R-:W-:-:S05]  /*69f0*/  @!P2 HADD2 R252, -R210.H0_H0, -RZ.H0_H0 ;  /* 0xa00000ffd2fca230 */ /* 0x000fca0000000900 */
[----:B------:R-:W-:Y:S02]  /*6a00*/  @!P2 PRMT R210, R252, 0x5410, RZ ;  /* 0x00005410fcd2a816 */ /* 0x000fe400000000ff */
[----:B------:R-:W-:Y:S01]  /*6a10*/  ISETP.GE.U32.AND P2, PT, R233, R3, PT ;  /* 0x00000003e900720c */ /* 0x000fe20003f46070 */
[----:B------:R-:W-:Y:S01]  /*6a20*/  @!P4 HADD2 R251, -R208.H0_H0, -RZ.H0_H0 ;  /* 0xa00000ffd0fbc230 */ /* 0x000fe20000000900 */
[----:B------:R-:W-:Y:S02]  /*6a30*/  SHF.R.U32.HI R2, RZ, 0x10, R13 ;  /* 0x00000010ff027819 */ /* 0x000fe4000001160d */
[----:B------:R-:W-:Y:S01]  /*6a40*/  LOP3.LUT R3, R13, 0xff, RZ, 0xc0, !PT ;  /* 0x000000ff0d037812 */ /* 0x000fe200078ec0ff */
[----:B------:R-:W-:Y:S01]  /*6a50*/  @!P3 HADD2 R250, -R186.H0_H0, -RZ.H0_H0 ;  /* 0xa00000ffbafab230 */ /* 0x000fe20000000900 */
[----:B------:R-:W-:Y:S02]  /*6a60*/  @!P4 PRMT R208, R251, 0x5410, RZ ;  /* 0x00005410fbd0c816 */ /* 0x000fe400000000ff */
[----:B------:R-:W-:-:S02]  /*6a70*/  LOP3.LUT R2, R2, 0xff, RZ, 0xc0, !PT ;  /* 0x000000ff02027812 */ /* 0x000fc400078ec0ff */
[C---:B------:R-:W-:Y:S02]  /*6a80*/  ISETP.GE.U32.AND P4, PT, R233.reuse, R3, PT ;  /* 0x00000003e900720c */ /* 0x040fe40003f86070 */
[----:B------:R-:W-:Y:S02]  /*6a90*/  @!P3 PRMT R186, R250, 0x5410, RZ ;  /* 0x00005410fabab816 */ /* 0x000fe400000000ff */
[----:B------:R-:W-:Y:S02]  /*6aa0*/  ISETP.GE.U32.AND P3, PT, R233, R2, PT ;  /* 0x00000002e900720c */ /* 0x000fe40003f66070 */
[----:B------:R-:W-:Y:S01]  /*6ab0*/  SHF.R.U32.HI R2, RZ, 0x18, R13 ;  /* 0x00000018ff027819 */ /* 0x000fe2000001160d */
[----:B------:R-:W-:Y:S02]  /*6ac0*/  IMAD.MOV.U32 R237, RZ, RZ, R35 ;  /* 0x000000ffffed7224 */ /* 0x000fe400078e0023 */
[----:B------:R-:W-:Y:S02]  /*6ad0*/  IMAD.MOV.U32 R34, RZ, RZ, R235 ;  /* 0x000000ffff227224 */ /* 0x000fe400078e00eb */
[----:B------:R-:W-:Y:S01]  /*6ae0*/  IMAD.MOV.U32 R35, RZ, RZ, R30 ;  /* 0x000000ffff237224 */ /* 0x000fe200078e001e */
[----:B------:R-:W-:Y:S01]  /*6af0*/  HMMA.16816.F32 R92, R8, R218, RZ ;  /* 0x000000da085c723c */ /* 0x000fe200000018ff */
[----:B------:R-:W-:-:S02]  /*6b00*/  IMAD.MOV.U32 R235, RZ, RZ, R176 ;  /* 0x000000ffffeb7224 */ /* 0x000fc400078e00b0 */
[----:B------:R-:W-:-:S05]  /*6b10*/  IMAD.MOV.U32 R30, RZ, RZ, R177 ;  /* 0x000000ffff1e7224 */ /* 0x000fca00078e00b1 */
[C---:B------:R-:W-:Y:S08]  /*6b20*/  HMMA.16816.F32 R24, R8.reuse, R26, RZ ;  /* 0x0000001a0818723c */ /* 0x040ff000000018ff */
[----:B------:R-:W-:Y:S07]  /*6b30*/  HMMA.16816.F32 R176, R8, R178, RZ ;  /* 0x000000b208b0723c */ /* 0x000fee00000018ff */
[----:B------:R-:W-:Y:S01]  /*6b40*/  FADD.FTZ R10, R240, R20 ;  /* 0x00000014f00a7221 */ /* 0x000fe20000010000 */
[----:B--2---:R-:W-:-:S05]  /*6b50*/  @!P2 HADD2 R4, -R184.H0_H0, -RZ.H0_H0 ;  /* 0xa00000ffb804a230 */ /* 0x004fca0000000900 */
[----:B------:R-:W-:Y:S02]  /*6b60*/  PRMT R19, R4, 0x7610, R19 ;  /* 0x0000761004137816 */ /* 0x000fe40000000013 */
[----:B------:R1:W2:Y:S01]  /*6b70*/  LDL.LU.S16 R4, [R1+0x4] ;  /* 0x0000040001047983 */ /* 0x0002a20000300600 */
[----:B---3--:R-:W-:Y:S01]  /*6b80*/  @!P4 HADD2 R22, -R182.H0_H0, -RZ.H0_H0 ;  /* 0xa00000ffb616c230 */ /* 0x008fe20000000900 */
[----:B------:R-:W-:Y:S02]  /*6b90*/  @!P2 PRMT R184, R19, 0x5410, RZ ;  /* 0x0000541013b8a816 */ /* 0x000fe400000000ff */
[----:B------:R-:W-:Y:S01]  /*6ba0*/  ISETP.GE.U32.AND P2, PT, R233, R2, PT ;  /* 0x00000002e900720c */ /* 0x000fe20003f46070 */
[----:B----4-:R-:W-:Y:S01]  /*6bb0*/  @!P3 HADD2 R21, -R180.H0_H0, -RZ.H0_H0 ;  /* 0xa00000ffb415b230 */ /* 0x010fe20000000900 */
[----:B------:R-:W-:Y:S01]  /*6bc0*/  SHF.R.U32.HI R2, RZ, 0x8, R108 ;  /* 0x00000008ff027819 */ /* 0x000fe2000001166c */
[----:B------:R1:W3:Y:S01]  /*6bd0*/  LDL.LU.S16 R19, [R1+0x14] ;  /* 0x0000140001137983 */ /* 0x0002e20000300600 */
[----:B------:R-:W-:-:S02]  /*6be0*/  PRMT R20, R22, 0x7610, R20 ;  /* 0x0000761016147816 */ /* 0x000fc40000000014 */
[----:B------:R-:W-:Y:S02]  /*6bf0*/  LOP3.LUT R2, R2, 0xffff, RZ, 0xc0, !PT ;  /* 0x0000ffff02027812 */ /* 0x000fe400078ec0ff */
[----:B------:R-:W-:Y:S02]  /*6c00*/  PRMT R18, R21, 0x7610, R18 ;  /* 0x0000761015127816 */ /* 0x000fe40000000012 */
[----:B------:R-:W-:Y:S02]  /*6c10*/  @!P4 PRMT R182, R20, 0x5410, RZ ;  /* 0x0000541014b6c816 */ /* 0x000fe400000000ff */
[----:B------:R-:W-:Y:S02]  /*6c20*/  ISETP.GE.U32.AND P4, PT, R233, R2, PT ;  /* 0x00000002e900720c */ /* 0x000fe40003f86070 */
[----:B------:R-:W-:Y:S02]  /*6c30*/  LOP3.LUT R2, R15, 0xff, RZ, 0xc0, !PT ;  /* 0x000000ff0f027812 */ /* 0x000fe400078ec0ff */
[----:B------:R-:W-:-:S02]  /*6c40*/  @!P3 PRMT R180, R18, 0x5410, RZ ;  /* 0x0000541012b4b816 */ /* 0x000fc400000000ff */
[----:B------:R1:W4:Y:S01]  /*6c50*/  LDL.LU.S16 R18, [R1+0x10] ;  /* 0x0000100001127983 */ /* 0x0003220000300600 */
[----:B------:R-:W-:Y:S02]  /*6c60*/  ISETP.GE.U32.AND P3, PT, R233, R2, PT ;  /* 0x00000002e900720c */ /* 0x000fe40003f66070 */
[----:B------:R-:W-:Y:S01]  /*6c70*/  LOP3.LUT R2, R13, 0xffff, RZ, 0xc0, !PT ;  /* 0x0000ffff0d027812 */ /* 0x000fe200078ec0ff */
[----:B------:R1:W4:Y:S04]  /*6c80*/  LDL.LU.S16 R15, [R1+0x18] ;  /* 0x00001800010f7983 */ /* 0x0003280000300600 */
[----:B------:R1:W4:Y:S01]  /*6c90*/  LDL.LU.S16 R13, [R1+0x1c] ;  /* 0x00001c00010d7983 */ /* 0x0003220000300600 */
[----:B--2---:R-:W-:-:S05]  /*6ca0*/  @!P2 HADD2 R4, -R139.H0_H0, -RZ.H0_H0 ;  /* 0xa00000ff8b04a230 */ /* 0x004fca0000000900 */
[----:B------:R-:W-:Y:S02]  /*6cb0*/  PRMT R3, R4, 0x7610, R3 ;  /* 0x0000761004037816 */ /* 0x000fe40000000003 */
[----:B------:R1:W2:Y:S02]  /*6cc0*/  LDL.LU.S16 R4, [R1+0x20] ;  /* 0x0000200001047983 */ /* 0x0002a40000300600 */
[----:B------:R-:W-:Y:S02]  /*6cd0*/  @!P2 PRMT R139, R3, 0x5410, RZ ;  /* 0x00005410038ba816 */ /* 0x000fe400000000ff */
[----:B------:R-:W-:Y:S01]  /*6ce0*/  SHF.R.U32.HI R3, RZ, 0x8, R2 ;  /* 0x00000008ff037819 */ /* 0x000fe20000011602 */
[----:B---3--:R-:W-:-:S03]  /*6cf0*/  @!P6 HADD2 R19, -R138.H0_H0, -RZ.H0_H0 ;  /* 0xa00000ff8a13e230 */ /* 0x008fc60000000900 */
[----:B------:R-:W-:Y:S02]  /*6d00*/  LOP3.LUT R3, R3, 0xffff, RZ, 0xc0, !PT ;  /* 0x0000ffff03037812 */ /* 0x000fe400078ec0ff */
[----:B------:R-:W-:Y:S01]  /*6d10*/  LOP3.LUT R2, R12, 0xffff, RZ, 0xc0, !PT ;  /* 0x0000ffff0c027812 */ /* 0x000fe200078ec0ff */
[----:B----4-:R-:W-:Y:S02]  /*6d20*/  @!P4 HADD2 R18, -R137.H0_H0, -RZ.H0_H0 ;  /* 0xa00000ff8912c230 */ /* 0x010fe40000000900 */
[----:B------:R-:W-:Y:S02]  /*6d30*/  @!P1 HADD2 R15, -R132.H0_H0, -RZ.H0_H0 ;  /* 0xa00000ff840f9230 */ /* 0x000fe40000000900 */
[----:B------:R-:W-:Y:S01]  /*6d40*/  @!P3 HADD2 R13, -R183.H0_H0, -RZ.H0_H0 ;  /* 0xa00000ffb70db230 */ /* 0x000fe20000000900 */
[----:B------:R-:W-:Y:S02]  /*6d50*/  PRMT R12, R19, 0x7610, R12 ;  /* 0x00007610130c7816 */ /* 0x000fe4000000000c */
[----:B------:R-:W-:-:S02]  /*6d60*/  ISETP.GE.U32.AND P2, PT, R233, R3, PT ;  /* 0x00000003e900720c */ /* 0x000fc40003f46070 */
[----:B------:R-:W-:Y:S02]  /*6d70*/  PRMT R7, R15, 0x7610, R7 ;  /* 0x000076100f077816 */ /* 0x000fe40000000007 */
[----:B------:R-:W-:Y:S01]  /*6d80*/  PRMT R9, R18, 0x7610, R9 ;  /* 0x0000761012097816 */ /* 0x000fe20000000009 */
[----:B------:R1:W3:Y:S01]  /*6d90*/  LDL.LU.S16 R15, [R1+0x24] ;  /* 0x00002400010f7983 */ /* 0x0002e20000300600 */
[----:B------:R-:W-:-:S03]  /*6da0*/  PRMT R3, R13, 0x7610, R3 ;  /* 0x000076100d037816 */ /* 0x000fc60000000003 */
[----:B------:R1:W4:Y:S01]  /*6db0*/  LDL.LU.S16 R13, [R1+0x2c] ;  /* 0x00002c00010d7983 */ /* 0x0003220000300600 */
[----:B------:R-:W-:Y:S02]  /*6dc0*/  @!P6 PRMT R138, R12, 0x5410, RZ ;  /* 0x000054100c8ae816 */ /* 0x000fe400000000ff */
[----:B------:R-:W-:Y:S01]  /*6dd0*/  @!P4 PRMT R137, R9, 0x5410, RZ ;  /* 0x000054100989c816 */ /* 0x000fe200000000ff */
[----:B------:R1:W3:Y:S04]  /*6de0*/  LDL.LU.S16 R12, [R1+0x30] ;  /* 0x00003000010c7983 */ /* 0x0002e80000300600 */
[----:B------:R1:W3:Y:S01]  /*6df0*/  LDL.LU.S16 R9, [R1+0x28] ;  /* 0x0000280001097983 */ /* 0x0002e20000300600 */
[----:B------:R-:W-:-:S03]  /*6e00*/  @!P1 PRMT R132, R7, 0x5410, RZ ;  /* 0x0000541007849816 */ /* 0x000fc600000000ff */
[----:B------:R1:W3:Y:S01]  /*6e10*/  LDL.LU.S16 R7, [R1+0x34] ;  /* 0x0000340001077983 */ /* 0x0002e20000300600 */
[----:B------:R-:W-:-:S04]  /*6e20*/  SHF.R.U32.HI R2, RZ, 0x8, R2 ;  /* 0x00000008ff027819 */ /* 0x000fc80000011602 */
[----:B------:R-:W-:-:S04]  /*6e30*/  LOP3.LUT R2, R2, 0xffff, RZ, 0xc0, !PT ;  /* 0x0000ffff02027812 */ /* 0x000fc800078ec0ff */
[----:B------:R-:W-:Y:S02]  /*6e40*/  ISETP.GE.U32.AND P6, PT, R233, R2, PT ;  /* 0x00000002e900720c */ /* 0x000fe40003fc6070 */
[----:B------:R-:W-:-:S04]  /*6e50*/  SHF.R.U32.HI R2, RZ, 0x10, R0 ;  /* 0x00000010ff027819 */ /* 0x000fc80000011600 */
[----:B------:R-:W-:Y:S01]  /*6e60*/  LOP3.LUT R2, R2, 0xff, RZ, 0xc0, !PT ;  /* 0x000000ff02027812 */ /* 0x000fe200078ec0ff */
[----:B------:R-:W-:Y:S01]  /*6e70*/  ULEA UR7, UR22, UR20, 0x5 ;  /* 0x0000001416077291 */ /* 0x000fe2000f8e283f */
[----:B------:R-:W-:Y:S02]  /*6e80*/  @!P3 PRMT R183, R3, 0x5410, RZ ;  /* 0x0000541003b7b816 */ /* 0x000fe400000000ff */
[----:B------:R-:W-:Y:S02]  /*6e90*/  ISETP.GE.U32.AND P4, PT, R233, R2, PT ;  /* 0x00000002e900720c */ /* 0x000fe40003f86070 */
[----:B------:R-:W-:Y:S02]  /*6ea0*/  SHF.R.U32.HI R2, RZ, 0x8, R16 ;  /* 0x00000008ff027819 */ /* 0x000fe40000011610 */
[----:B------:R-:W-:Y:S01]  /*6eb0*/  LOP3.LUT R3, R0, 0xffff, RZ, 0xc0, !PT ;  /* 0x0000ffff00037812 */ /* 0x000fe200078ec0ff */
[----:B------:R-:W-:Y:S01]  /*6ec0*/  UIADD3 UR7, UR7, -0x20, URZ ;  /* 0xffffffe007077890 */ /* 0x000fe2000fffe03f */
[----:B------:R-:W-:-:S02]  /*6ed0*/  LOP3.LUT R2, R2, 0xffff, RZ, 0xc0, !PT ;  /* 0x0000ffff02027812 */ /* 0x000fc400078ec0ff */
[----:B------:R-:W-:Y:S01]  /*6ee0*/  SHF.R.U32.HI R3, RZ, 0x8, R3 ;  /* 0x00000008ff037819 */ /* 0x000fe20000011603 */
[----:B------:R-:W-:Y:S01]  /*6ef0*/  USHF.R.S32.HI UR6, URZ, 0x1f, UR7 ;  /* 0x0000001f3f067899 */ /* 0x000fe20008011407 */
[----:B------:R-:W-:Y:S02]  /*6f00*/  ISETP.GE.U32.AND P3, PT, R233, R2, PT ;  /* 0x00000002e900720c */ /* 0x000fe40003f66070 */
[----:B------:R-:W-:Y:S01]  /*6f10*/  LOP3.LUT R3, R3, 0xffff, RZ, 0xc0, !PT ;  /* 0x0000ffff03037812 */ /* 0x000fe200078ec0ff */
[----:B--2---:R-:W-:-:S05]  /*6f20*/  @!P5 HADD2 R4, -R28.H0_H0, -RZ.H0_H0 ;  /* 0xa00000ff1c04d230 */ /* 0x004fca0000000900 */
[----:B------:R-:W-:Y:S01]  /*6f30*/  PRMT R5, R4, 0x7610, R5 ;  /* 0x0000761004057816 */ /* 0x000fe20000000005 */
[----:B------:R-:W-:-:S04]  /*6f40*/  IMAD.SHL.U32 R4, R109, 0x2, RZ ;  /* 0x000000026d047824 */ /* 0x000fc800078e00ff */
[----:B------:R-:W-:Y:S01]  /*6f50*/  IMAD R0, R239, c[0x0][0x228], R4 ;  /* 0x00008a00ef007a24 */ /* 0x000fe200078e0204 */
[----:B------:R-:W-:Y:S02]  /*6f60*/  @!P5 PRMT R28, R5, 0x5410, RZ ;  /* 0x00005410051cd816 */ /* 0x000fe400000000ff */
[----:B------:R-:W-:Y:S02]  /*6f70*/  ISETP.GE.U32.AND P5, PT, R233, R3, PT ;  /* 0x00000003e900720c */ /* 0x000fe40003fa6070 */
[----:B------:R-:W-:-:S04]  /*6f80*/  IADD3 R2, P1, R0, UR7, RZ ;  /* 0x0000000700027c10 */ /* 0x000fc8000ff3e0ff */
[----:B------:R-:W-:Y:S02]  /*6f90*/  LEA.HI.X.SX32 R0, R0, UR6, 0x1, P1 ;  /* 0x0000000600007c11 */ /* 0x000fe400088f0eff */
[----:B------:R-:W-:-:S04]  /*6fa0*/  LEA R4, P1, R2, c[0x0][0x1f8], 0x1 ;  /* 0x00007e0002047a11 */ /* 0x000fc800078208ff */
[----:B------:R-:W-:Y:S01]  /*6fb0*/  LEA.HI.X R5, R2, c[0x0][0x1fc], R0, 0x1, P1 ;  /* 0x00007f0002057a11 */ /* 0x000fe200008f0c00 */
[----:B----4-:R-:W-:Y:S02]  /*6fc0*/  @!P6 HADD2 R13, -R223.H0_H0, -RZ.H0_H0 ;  /* 0xa00000ffdf0de230 */ /* 0x010fe40000000900 */
[----:B---3--:R-:W-:-:S03]  /*6fd0*/  @!P4 HADD2 R12, -R187.H0_H0, -RZ.H0_H0 ;  /* 0xa00000ffbb0cc230 */ /* 0x008fc60000000900 */
[----:B------:R-:W-:Y:S01]  /*6fe0*/  PRMT R2, R13, 0x7610, R2 ;  /* 0x000076100d027816 */ /* 0x000fe20000000002 */
[----:B------:R-:W-:Y:S01]  /*6ff0*/  @!P3 HADD2 R9, -R185.H0_H0, -RZ.H0_H0 ;  /* 0xa00000ffb909b230 */ /* 0x000fe20000000900 */
[----:B------:R-:W-:Y:S02]  /*7000*/  PRMT R8, R12, 0x7610, R8 ;  /* 0x000076100c087816 */ /* 0x000fe40000000008 */
[----:B------:R-:W-:Y:S01]  /*7010*/  @!P6 PRMT R223, R2, 0x5410, RZ ;  /* 0x0000541002dfe816 */ /* 0x000fe200000000ff */
[----:B------:R-:W-:Y:S01]  /*7020*/  IMAD.MOV.U32 R2, RZ, RZ, c[0x0][0x228] ;  /* 0x00008a00ff027624 */ /* 0x000fe200078e00ff */
[----:B------:R-:W-:Y:S01]  /*7030*/  PRMT R6, R9, 0x7610, R6 ;  /* 0x0000761009067816 */ /* 0x000fe20000000006 */
[----:B------:R-:W-:Y:S01]  /*7040*/  @!P5 HADD2 R7, -R209.H0_H0, -RZ.H0_H0 ;  /* 0xa00000ffd107d230 */ /* 0x000fe20000000900 */
[----:B------:R-:W-:Y:S01]  /*7050*/  @!P4 PRMT R187, R8, 0x5410, RZ ;  /* 0x0000541008bbc816 */ /* 0x000fe200000000ff */
[----:B------:R-:W-:Y:S01]  /*7060*/  IMAD.SHL.U32 R8, R2, 0x8, RZ ;  /* 0x0000000802087824 */ /* 0x000fe200078e00ff */
[----:B------:R-:W-:Y:S01]  /*7070*/  @!P3 PRMT R185, R6, 0x5410, RZ ;  /* 0x0000541006b9b816 */ /* 0x000fe200000000ff */
[C---:B------:R-:W-:Y:S01]  /*7080*/  IMAD.SHL.U32 R6, R2.reuse, 0x40, RZ ;  /* 0x0000004002067824 */ /* 0x040fe200078e00ff */
[----:B------:R-:W-:Y:S01]  /*7090*/  PRMT R3, R7, 0x7610, R3 ;  /* 0x0000761007037816 */ /* 0x000fe20000000003 */
[----:B------:R-:W-:Y:S01]  /*70a0*/  IMAD R2, R2, 0x48, RZ ;  /* 0x0000004802027824 */ /* 0x000fe200078e02ff */
[----:B------:R-:W-:Y:S01]  /*70b0*/  @!P2 HADD2 R15, -R181.H0_H0, -RZ.H0_H0 ;  /* 0xa00000ffb50fa230 */ /* 0x000fe20000000900 */
[----:B------:R-:W-:Y:S01]  /*70c0*/  IMAD.WIDE R8, R8, 0x2, R4 ;  /* 0x0000000208087825 */ /* 0x000fe200078e0204 */
[----:B------:R-:W-:-:S03]  /*70d0*/  @!P5 PRMT R209, R3, 0x5410, RZ ;  /* 0x0000541003d1d816 */ /* 0x000fc600000000ff */
[--C-:B------:R-:W-:Y:S01]  /*70e0*/  IMAD.WIDE R6, R6, 0x2, R4.reuse ;  /* 0x0000000206067825 */ /* 0x100fe200078e0204 */
[----:B------:R-:W-:Y:S03]  /*70f0*/  STG.E.U16 [R4.64], R221 ;  /* 0x000000dd04007986 */ /* 0x000fe6000c101510 */
[----:B------:R-:W-:Y:S01]  /*7100*/  IMAD.WIDE R2, R2, 0x2, R4 ;  /* 0x0000000202027825 */ /* 0x000fe200078e0204 */
[----:B------:R-:W-:Y:S01]  /*7110*/  STG.E.U16 [R4.64+0x2], R223 ;  /* 0x000002df04007986 */ /* 0x000fe2000c101510 */
[----:B------:R-:W-:-:S03]  /*7120*/  PRMT R11, R15, 0x7610, R11 ;  /* 0x000076100f0b7816 */ /* 0x000fc6000000000b */
[----:B------:R-:W-:Y:S04]  /*7130*/  STG.E.U16 [R8.64], R229 ;  /* 0x000000e508007986 */ /* 0x000fe8000c101510 */
[----:B------:R-:W-:Y:S01]  /*7140*/  STG.E.U16 [R8.64+0x2], R230 ;  /* 0x000002e608007986 */ /* 0x000fe2000c101510 */
[----:B------:R-:W-:-:S03]  /*7150*/  @!P2 PRMT R181, R11, 0x5410, RZ ;  /* 0x000054100bb5a816 */ /* 0x000fc600000000ff */
[----:B------:R-:W-:Y:S04]  /*7160*/  STG.E.U16 [R6.64], R210 ;  /* 0x000000d206007986 */ /* 0x000fe8000c101510 */
[----:B------:R-:W-:Y:S04]  /*7170*/  STG.E.U16 [R6.64+0x2], R209 ;  /* 0x000002d106007986 */ /* 0x000fe8000c101510 */
[----:B------:R-:W-:Y:S04]  /*7180*/  STG.E.U16 [R2.64], R187 ;  /* 0x000000bb02007986 */ /* 0x000fe8000c101510 */
[----:B------:R2:W-:Y:S04]  /*7190*/  STG.E.U16 [R2.64+0x2], R208 ;  /* 0x000002d002007986 */ /* 0x0005e8000c101510 */
        /* <DEDUP_REMOVED lines=11> */
[----:B------:R-:W-:Y:S01]  /*7250*/  STG.E.U16 [R8.64+0x22], R220 ;  /* 0x000022dc08007986 */ /* 0x000fe2000c101510 */
[----:B------:R-:W-:-:S03]  /*7260*/  FADD.FTZ R0, R199, R23 ;  /* 0x00000017c7007221 */ /* 0x000fc60000010000 */
[----:B------:R-:W-:Y:S04]  /*7270*/  STG.E.U16 [R6.64+0x20], R182 ;  /* 0x000020b606007986 */ /* 0x000fe8000c101510 */
[----:B------:R-:W-:Y:S01]  /*7280*/  STG.E.U16 [R6.64+0x22], R181 ;  /* 0x000022b506007986 */ /* 0x000fe2000c101510 */
[----:B--2---:R-:W-:-:S03]  /*7290*/  FADD.FTZ R208, R236, R17 ;  /* 0x00000011ecd07221 */ /* 0x004fc60000010000 */
[----:B------:R-:W-:Y:S04]  /*72a0*/  STG.E.U16 [R2.64+0x20], R180 ;  /* 0x000020b402007986 */ /* 0x000fe8000c101510 */
[----:B------:R-:W-:Y:S04]  /*72b0*/  STG.E.U16 [R2.64+0x22], R139 ;  /* 0x0000228b02007986 */ /* 0x000fe8000c101510 */
[----:B------:R-:W-:Y:S04]  /*72c0*/  STG.E.U16 [R4.64+0x30], R214 ;  /* 0x000030d604007986 */ /* 0x000fe8000c101510 */
[----:B------:R-:W-:Y:S04]  /*72d0*/  STG.E.U16 [R4.64+0x32], R213 ;  /* 0x000032d504007986 */ /* 0x000fe8000c101510 */
[----:B------:R2:W-:Y:S04]  /*72e0*/  STG.E.U16 [R8.64+0x30], R211 ;  /* 0x000030d308007986 */ /* 0x0005e8000c101510 */
[----:B------:R-:W-:Y:S01]  /*72f0*/  STG.E.U16 [R8.64+0x32], R212 ;  /* 0x000032d408007986 */ /* 0x000fe2000c101510 */
[----:B------:R-:W-:-:S03]  /*7300*/  FADD.FTZ R0, R34, R0 ;  /* 0x0000000022007221 */ /* 0x000fc60000010000 */
[----:B------:R-:W-:Y:S04]  /*7310*/  STG.E.U16 [R6.64+0x30], R138 ;  /* 0x0000308a06007986 */ /* 0x000fe8000c101510 */
[----:B------:R-:W-:Y:S01]  /*7320*/  STG.E.U16 [R6.64+0x32], R137 ;  /* 0x0000328906007986 */ /* 0x000fe2000c101510 */
[----:B------:R-:W-:-:S03]  /*7330*/  FADD.FTZ R208, R35, R208 ;  /* 0x000000d023d07221 */ /* 0x000fc60000010000 */
[----:B------:R-:W-:Y:S04]  /*7340*/  STG.E.U16 [R2.64+0x30], R132 ;  /* 0x0000308402007986 */ /* 0x000fe8000c101510 */
[----:B------:R3:W-:Y:S01]  /*7350*/  STG.E.U16 [R2.64+0x32], R28 ;  /* 0x0000321c02007986 */ /* 0x0007e2000c101510 */
[----:B------:R-:W-:Y:S02]  /*7360*/  FADD.FTZ R0, R31, R0 ;  /* 0x000000001f007221 */ /* 0x000fe40000010000 */
[----:B------:R-:W-:Y:S01]  /*7370*/  FADD.FTZ R208, R172, R208 ;  /* 0x000000d0acd07221 */ /* 0x000fe20000010000 */
[----:B------:R1:W5:Y:S01]  /*7380*/  LDL.LU R199, [R1+0xa0] ;  /* 0x0000a00001c77983 */ /* 0x0003620000300800 */
[----:B------:R-:W-:Y:S02]  /*7390*/  FADD.FTZ R0, R189, R0 ;  /* 0x00000000bd007221 */ /* 0x000fe40000010000 */
[----:B------:R-:W-:-:S02]  /*73a0*/  FADD.FTZ R208, R216, R208 ;  /* 0x000000d0d8d07221 */ /* 0x000fc40000010000 */
[----:B--2---:R-:W-:Y:S02]  /*73b0*/  FADD.FTZ R211, R194, R0 ;  /* 0x00000000c2d37221 */ /* 0x004fe40000010000 */
[----:B------:R-:W-:Y:S02]  /*73c0*/  FADD.FTZ R208, R192, R208 ;  /* 0x000000d0c0d07221 */ /* 0x000fe40000010000 */
[----:B---3--:R-:W-:-:S04]  /*73d0*/  FADD.FTZ R2, R237, R10 ;  /* 0x0000000aed027221 */ /* 0x008fc80000010000 */
[----:B------:R-:W-:-:S04]  /*73e0*/  FADD.FTZ R2, R30, R2 ;  /* 0x000000021e027221 */ /* 0x000fc80000010000 */
[----:B------:R-:W-:-:S04]  /*73f0*/  FADD.FTZ R2, R188, R2 ;  /* 0x00000002bc027221 */ /* 0x000fc80000010000 */
[----:B------:R-:W-:Y:S02]  /*7400*/  FADD.FTZ R210, R196, R2 ;  /* 0x00000002c4d27221 */ /* 0x000fe40000010000 */
[----:B------:R1:W5:Y:S04]  /*7410*/  LDL.LU R196, [R1+0x9c] ;  /* 0x00009c0001c47983 */ /* 0x0003680000300800 */
[----:B------:R1:W5:Y:S04]  /*7420*/  LDL.LU R194, [R1+0x98] ;  /* 0x0000980001c27983 */ /* 0x0003680000300800 */
[----:B------:R1:W5:Y:S01]  /*7430*/  LDL.LU R192, [R1+0x94] ;  /* 0x0000940001c07983 */ /* 0x0003620000300800 */
[----:B------:R-:W-:-:S04]  /*7440*/  FADD.FTZ R3, R238, R14 ;  /* 0x0000000eee037221 */ /* 0x000fc80000010000 */
[----:B------:R-:W-:Y:S01]  /*7450*/  FADD.FTZ R3, R235, R3 ;  /* 0x00000003eb037221 */ /* 0x000fe20000010000 */
[----:B------:R-:W-:Y:S03]  /*7460*/  HMMA.16816.F32 R92, R124, R190, R92 ;  /* 0x000000be7c5c723c */ /* 0x000fe6000000185c */
[----:B------:R-:W-:-:S05]  /*7470*/  FADD.FTZ R3, R173, R3 ;  /* 0x00000003ad037221 */ /* 0x000fca0000010000 */
[----:B------:R-:W-:Y:S01]  /*7480*/  HMMA.16816.F32 R108, R124, R110, R24 ;  /* 0x0000006e7c6c723c */ /* 0x000fe20000001818 */
[----:B------:R-:W-:-:S07]  /*7490*/  FADD.FTZ R209, R217, R3 ;  /* 0x00000003d9d17221 */ /* 0x000fce0000010000 */
[----:B------:R-:W-:Y:S01]  /*74a0*/  HMMA.16816.F32 R124, R124, R174, R176 ;  /* 0x000000ae7c7c723c */ /* 0x000fe200000018b0 */
[----:B------:R-:W-:Y:S07]  /*74b0*/  @!P0 BRA `(.L_x_1731) ;  /* 0x00004a4000008947 */ /* 0x000fee0003800000 */
[----:B-1----:R-:W2:Y:S01]  /*74c0*/  LDL.LU R216, [R1+0x38] ;  /* 0x0000380001d87983 */ /* 0x002ea20000300800 */
[----:B------:R-:W-:Y:S01]  /*74d0*/  IMAD.U32 R0, RZ, RZ, UR12 ;  /* 0x0000000cff007e24 */ /* 0x000fe2000f8e00ff */
[----:B------:R-:W-:Y:S02]  /*74e0*/  IADD3 R139, P0, R4, -0x40, RZ ;  /* 0xffffffc0048b7810 */ /* 0x000fe40007f1e0ff */
[----:B------:R-:W1:Y:S01]  /*74f0*/  S2R R217, SR_TID.X ;  /* 0x0000000000d97919 */ /* 0x000e620000002100 */
[----:B------:R-:W-:Y:S01]  /*7500*/  IMAD.MOV.U32 R3, RZ, RZ, R135 ;  /* 0x000000ffff037224 */ /* 0x000fe200078e0087 */
[----:B------:R-:W-:Y:S01]  /*7510*/  IADD3.X R138, R5, -0x1, RZ, P0, !PT ;  /* 0xffffffff058a7810 */ /* 0x000fe200007fe4ff */
[----:B------:R-:W-:Y:S01]  /*7520*/  IMAD.MOV.U32 R137, RZ, RZ, R133 ;  /* 0x000000ffff897224 */ /* 0x000fe200078e0085 */
[----:B------:R-:W-:Y:S01]  /*7530*/  MOV R132, R134 ;  /* 0x0000008600847202 */ /* 0x000fe20000000f00 */
[----:B------:R-:W-:Y:S01]  /*7540*/  UIADD3 UR22, UR22, -0x2, URZ ;  /* 0xfffffffe16167890 */ /* 0x000fe2000fffe03f */
[----:B-1----:R-:W-:-:S05]  /*7550*/  LOP3.LUT R217, R217, 0x3, RZ, 0xc0, !PT ;  /* 0x00000003d9d97812 */ /* 0x002fca00078ec0ff */
[----:B--2---:R-:W-:-:S05]  /*7560*/  IMAD R2, R217, -0x2, R216 ;  /* 0xfffffffed9027824 */ /* 0x004fca00078e02d8 */
[----:B------:R-:W-:Y:S01]  /*7570*/  IADD3 R2, R0, -UR13, R2 ;  /* 0x8000000d00027c10 */ /* 0x000fe2000fffe002 */
[----:B------:R-:W-:Y:S01]  /*7580*/  IMAD.WIDE.U32 R4, R232, -0x326172a9, RZ ;  /* 0xcd9e8d57e8047825 */ /* 0x000fe200078e00ff */
[----:B------:R-:W-:Y:S01]  /*7590*/  MOV R0, R136 ;  /* 0x0000008800007202 */ /* 0x000fe20000000f00 */
[----:B------:R-:W-:Y:S02]  /*75a0*/  ULDC.64 UR12, c[0x0][0x1a0] ;  /* 0x00006800000c7ab9 */ /* 0x000fe40000000a00 */
[----:B------:R1:W-:Y:S04]  /*75b0*/  STL [R1+0x68], R2 ;  /* 0x0000680201007387 */ /* 0x0003e80000100800 */
[----:B------:R-:W2:Y:S04]  /*75c0*/  LDL.64 R188, [R1+0x50] ;  /* 0x0000500001bc7983 */ /* 0x000ea80000100a00 */
[----:B------:R-:W3:Y:S04]  /*75d0*/  LDL R216, [R1+0x6c] ;  /* 0x00006c0001d87983 */ /* 0x000ee80000100800 */
[----:B------:R-:W4:Y:S01]  /*75e0*/  LDL R217, [R1+0x88] ;  /* 0x0000880001d97983 */ /* 0x000f220000100800 */
[----:B------:R-:W-:-:S03]  /*75f0*/  IMAD.WIDE.U32 R8, R234, -0x326172a9, RZ ;  /* 0xcd9e8d57ea087825 */ /* 0x000fc600078e00ff */
[----:B------:R1:W-:Y:S04]  /*7600*/  STL.64 [R1+0x60], R4 ;  /* 0x0000600401007387 */ /* 0x0003e80000100a00 */
[----:B------:R1:W-:Y:S02]  /*7610*/  STL.64 [R1+0x58], R8 ;  /* 0x0000580801007387 */ /* 0x0003e40000100a00 */
[----:B-1----:R-:W-:-:S05]  /*7620*/  IMAD.MOV.U32 R2, RZ, RZ, c[0x0][0x228] ;  /* 0x00008a00ff027624 */ /* 0x002fca00078e00ff */
[----:B------:R-:W-:-:S05]  /*7630*/  SHF.L.U32 R6, R2, 0x3, RZ ;  /* 0x0000000302067819 */ /* 0x000fca00000006ff */
[----:B------:R-:W-:-:S05]  /*7640*/  IMAD R2, R2, 0x38, R6 ;  /* 0x0000003802027824 */ /* 0x000fca00078e0206 */
[----:B------:R-:W-:Y:S02]  /*7650*/  IADD3 R2, R2, 0x1, RZ ;  /* 0x0000000102027810 */ /* 0x000fe40007ffe0ff */
[-C--:B------:R-:W-:Y:S02]  /*7660*/  LOP3.LUT R5, R5, R231.reuse, RZ, 0x3c, !PT ;  /* 0x000000e705057212 */ /* 0x080fe400078e3cff */
[----:B------:R-:W-:Y:S02]  /*7670*/  LOP3.LUT R4, R9, R231, RZ, 0x3c, !PT ;  /* 0x000000e709047212 */ /* 0x000fe400078e3cff */
[----:B------:R-:W-:Y:S01]  /*7680*/  PRMT R8, R233, 0x7054, R233 ;  /* 0x00007054e9087816 */ /* 0x000fe200000000e9 */
[----:B------:R-:W-:-:S04]  /*7690*/  IMAD.WIDE.U32 R6, R5, -0x2daee0ad, RZ ;  /* 0xd2511f5305067825 */ /* 0x000fc800078e00ff */
[----:B------:R-:W-:Y:S01]  /*76a0*/  IMAD.WIDE.U32 R4, R4, -0x2daee0ad, RZ ;  /* 0xd2511f5304047825 */ /* 0x000fe200078e00ff */
[----:B------:R1:W-:Y:S04]  /*76b0*/  STL.64 [R1+0x40], R6 ;  /* 0x0000400601007387 */ /* 0x0003e80000100a00 */
[----:B------:R1:W-:Y:S01]  /*76c0*/  STL.64 [R1+0x48], R4 ;  /* 0x0000480401007387 */ /* 0x0003e20000100a00 */
[----:B--2---:R-:W-:Y:S02]  /*76d0*/  ISETP.GE.AND P2, PT, R188, c[0x0][0x220], PT ;  /* 0x00008800bc007a0c */ /* 0x004fe40003f46270 */
[----:B---3--:R-:W-:Y:S01]  /*76e0*/  ISETP.GE.AND P1, PT, R216, c[0x0][0x220], PT ;  /* 0x00008800d8007a0c */ /* 0x008fe20003f26270 */
[----:B----4-:R-:W-:Y:S01]  /*76f0*/  IMAD.WIDE.U32 R234, R217, -0x2daee0ad, RZ ;  /* 0xd2511f53d9ea7825 */ /* 0x010fe200078e00ff */
[----:B-1----:R-:W-:Y:S05]  /*7700*/  BRA `(.L_x_1732) ;  /* 0x000002e000007947 */ /* 0x002fea0003800000 */
.L_x_1734:
        /* <DEDUP_REMOVED lines=46> */
.L_x_1732:
[----:B------:R-:W2:Y:S01]  /*79f0*/  LDL.64 R4, [R1+0x78] ;  /* 0x0000780001047983 */ /* 0x000ea20000100a00 */
        /* <DEDUP_REMOVED lines=47> */
[----:B-----5:R-:W-:Y:S05]  /*7cf0*/  LDSM.16.M88.4 R32, [R194] ;  /* 0x00000000c220783b */ /* 0x020fea0000000200 */
[----:B------:R-:W3:Y:S05]  /*7d00*/  LDSM.16.M88.4 R16, [R192+0x8000] ;  /* 0x00800000c010783b */ /* 0x000eea0000000200 */
[----:B------:R-:W2:Y:S05]  /*7d10*/  LDSM.16.M88.4 R28, [R194+0x2000] ;  /* 0x00200000c21c783b */ /* 0x000eaa0000000200 */
[----:B------:R-:W4:Y:S05]  /*7d20*/  LDSM.16.M88.4 R172, [R192+0x8800] ;  /* 0x00880000c0ac783b */ /* 0x000f2a0000000200 */
[----:B------:R-:W0:Y:S05]  /*7d30*/  LDGDEPBAR ;  /* 0x00000000000079af */ /* 0x000e2a0000000000 */
[----:B------:R-:W-:Y:S05]  /*7d40*/  LDSM.16.M88.4 R176, [R196] ;  /* 0x00000000c4b0783b */ /* 0x000fea0000000200 */
[----:B------:R-:W4:Y:S05]  /*7d50*/  LDSM.16.M88.4 R180, [R203] ;  /* 0x00000000cbb4783b */ /* 0x000f2a0000000200 */
[----:B------:R-:W4:Y:S05]  /*7d60*/  LDSM.16.M88.4 R184, [R196+0x2000] ;  /* 0x00200000c4b8783b */ /* 0x000f2a0000000200 */
[----:B------:R-:W4:Y:S01]  /*7d70*/  LDSM.16.M88.4 R188, [R206] ;  /* 0x00000000cebc783b */ /* 0x000f220000000200 */
[-C--:B---3--:R-:W-:Y:S08]  /*7d80*/  HMMA.16816.F32 R4, R32, R16.reuse, RZ ;  /* 0x000000102004723c */ /* 0x088ff000000018ff */
[C---:B--2---:R-:W-:Y:S08]  /*7d90*/  HMMA.16816.F32 R8, R28.reuse, R16, RZ ;  /* 0x000000101c08723c */ /* 0x044ff000000018ff */
[-C--:B-1----:R-:W-:Y:S08]  /*7da0*/  HMMA.16816.F32 R12, R28, R18.reuse, RZ ;  /* 0x000000121c0c723c */ /* 0x082ff000000018ff */
[C---:B------:R-:W-:Y:S08]  /*7db0*/  HMMA.16816.F32 R16, R32.reuse, R18, RZ ;  /* 0x000000122010723c */ /* 0x040ff000000018ff */
[-C--:B----4-:R-:W-:Y:S08]  /*7dc0*/  HMMA.16816.F32 R20, R32, R172.reuse, RZ ;  /* 0x000000ac2014723c */ /* 0x090ff000000018ff */
[C---:B------:R-:W-:Y:S08]  /*7dd0*/  HMMA.16816.F32 R24, R28.reuse, R172, RZ ;  /* 0x000000ac1c18723c */ /* 0x040ff000000018ff */
[-C--:B------:R-:W-:Y:S08]  /*7de0*/  HMMA.16816.F32 R28, R28, R174.reuse, RZ ;  /* 0x000000ae1c1c723c */ /* 0x080ff000000018ff */
[----:B------:R-:W-:Y:S01]  /*7df0*/  HMMA.16816.F32 R32, R32, R174, RZ ;  /* 0x000000ae2020723c */ /* 0x000fe200000018ff */
[----:B------:R-:W-:Y:S07]  /*7e00*/  LDSM.16.M88.4 R172, [R202] ;  /* 0x00000000caac783b */ /* 0x000fee0000000200 */
[-C--:B------:R-:W-:Y:S08]  /*7e10*/  HMMA.16816.F32 R4, R176, R180.reuse, R4 ;  /* 0x000000b4b004723c */ /* 0x080ff00000001804 */
[C---:B------:R-:W-:Y:S08]  /*7e20*/  HMMA.16816.F32 R8, R184.reuse, R180, R8 ;  /* 0x000000b4b808723c */ /* 0x040ff00000001808 */
        /* <DEDUP_REMOVED lines=77> */
[-C--:B------:R-:W-:Y:S07]  /*8300*/  HMMA.16816.F32 R28, R188, R174.reuse, R28 ;  /* 0x000000aebc1c723c */ /* 0x080fee000000181c */
[----:B------:R-:W-:Y:S01]  /*8310*/  IMAD.MOV.U32 R188, RZ, RZ, R139 ;  /* 0x000000ffffbc7224 */ /* 0x000fe200078e008b */
[----:B------:R-:W-:Y:S04]  /*8320*/  HMMA.16816.F32 R32, R180, R174, R32 ;  /* 0x000000aeb420723c */ /* 0x000fe80000001820 */
[----:B------:R-:W-:Y:S04]  /*8330*/  IMAD.MOV.U32 R189, RZ, RZ, R138 ;  /* 0x000000ffffbd7224 */ /* 0x000fe800078e008a */
[----:B------:R-:W-:-:S05]  /*8340*/  @P0 BRA `(.L_x_1734) ;  /* 0xfffff3c000000947 */ /* 0x000fca000383ffff */
.L_x_1733:
[----:B------:R-:W-:Y:S01]  /*8350*/  LOP3.LUT R212, R212, 0xfffffff7, RZ, 0xc0, !PT ;  /* 0xfffffff7d4d47812 */ /* 0x000fe200078ec0ff */
[----:B------:R-:W2:Y:S01]  /*8360*/  LDL R2, [R1+0x68] ;  /* 0x0000680001027983 */ /* 0x000ea20000100800 */
[----:B------:R-:W-:Y:S01]  /*8370*/  IMAD.U32 R134, RZ, RZ, UR22 ;  /* 0x00000016ff867e24 */ /* 0x000fe2000f8e00ff */
[----:B------:R-:W-:Y:S01]  /*8380*/  ULOP3.LUT UR6, UR22, UR19, URZ, 0x3c, !UPT ;  /* 0x0000001316067292 */ /* 0x000fe2000f8e3c3f */
[----:B------:R-:W-:Y:S01]  /*8390*/  @P2 LOP3.LUT R212, R212, 0x8, RZ, 0xfc, !PT ;  /* 0x00000008d4d42812 */ /* 0x000fe200078efcff */
[----:B------:R-:W3:Y:S01]  /*83a0*/  LDL.64 R214, [R1+0x60] ;  /* 0x0000600001d67983 */ /* 0x000ee20000100a00 */
[----:B------:R-:W-:Y:S02]  /*83b0*/  UIADD3 UR20, UR18, -0x61c88647, URZ ;  /* 0x9e3779b912147890 */ /* 0x000fe4000fffe03f */
[----:B------:R-:W-:Y:S01]  /*83c0*/  LOP3.LUT R212, R212, 0xfffffffb, RZ, 0xc0, !PT ;  /* 0xfffffffbd4d47812 */ /* 0x000fe200078ec0ff */
[----:B------:R-:W-:Y:S02]  /*83d0*/  UIADD3 UR7, UR19, -0x4498517b, URZ ;  /* 0xbb67ae8513077890 */ /* 0x000fe4000fffe03f */
[----:B------:R-:W4:Y:S01]  /*83e0*/  LDL.64 R190, [R1+0x40] ;  /* 0x0000400001be7983 */ /* 0x000f220000100a00 */
[----:B------:R-:W-:Y:S01]  /*83f0*/  @P1 LOP3.LUT R212, R212, 0x4, RZ, 0xfc, !PT ;  /* 0x00000004d4d41812 */ /* 0x000fe200078efcff */
[----:B------:R-:W-:Y:S04]  /*8400*/  UIADD3 UR27, UR19, 0x76cf5d0a, URZ ;  /* 0x76cf5d0a131b7890 */ /* 0x000fe8000fffe03f */
[----:B------:R-:W5:Y:S01]  /*8410*/  LDL.64 R216, [R1+0x58] ;  /* 0x0000580001d87983 */ /* 0x000f620000100a00 */
[----:B--2---:R-:W-:Y:S05]  /*8420*/  IMAD R134, R134, -0x20, R2 ;  /* 0xffffffe086867824 */ /* 0x004fea00078e0202 */
[----:B------:R-:W-:Y:S02]  /*8430*/  IADD3 R2, R134, 0x8, RZ ;  /* 0x0000000886027810 */ /* 0x000fe40007ffe0ff */
[----:B------:R-:W-:Y:S02]  /*8440*/  IABS R133, R134 ;  /* 0x0000008600857213 */ /* 0x000fe40000000000 */
[----:B------:R-:W-:Y:S02]  /*8450*/  ISETP.GE.AND P3, PT, R2, RZ, PT ;  /* 0x000000ff0200720c */ /* 0x000fe40003f66270 */
[C---:B------:R-:W-:Y:S01]  /*8460*/  IADD3 R135, R134.reuse, 0x7, RZ ;  /* 0x0000000786877810 */ /* 0x040fe20007ffe0ff */
[----:B-1----:R-:W-:Y:S01]  /*8470*/  IMAD.MOV.U32 R172, RZ, RZ, R133 ;  /* 0x000000ffffac7224 */ /* 0x002fe200078e0085 */
[C---:B------:R-:W-:Y:S02]  /*8480*/  IADD3 R133, R134.reuse, 0x48, RZ ;  /* 0x0000004886857810 */ /* 0x040fe40007ffe0ff */
[C---:B------:R-:W-:Y:S02]  /*8490*/  IADD3 R136, R134.reuse, -0x1, RZ ;  /* 0xffffffff86887810 */ /* 0x040fe40007ffe0ff */
[----:B------:R-:W-:Y:S01]  /*84a0*/  ISETP.GE.AND P0, PT, R133, RZ, PT ;  /* 0x000000ff8500720c */ /* 0x000fe20003f06270 */
[----:B------:R-:W1:Y:S01]  /*84b0*/  I2F R172, R172 ;  /* 0x000000ac00ac7306 */ /* 0x000e620000201400 */
[C---:B------:R-:W-:Y:S02]  /*84c0*/  IADD3 R138, R134.reuse, 0x28, RZ ;  /* 0x00000028868a7810 */ /* 0x040fe40007ffe0ff */
[C---:B------:R-:W-:Y:S02]  /*84d0*/  IADD3 R139, R134.reuse, 0x37, RZ ;  /* 0x00000037868b7810 */ /* 0x040fe40007ffe0ff */
[C---:B------:R-:W-:Y:S02]  /*84e0*/  @!P3 IADD3 R2, -R134.reuse, -0x8, RZ ;  /* 0xfffffff88602b810 */ /* 0x040fe40007ffe1ff */
[----:B------:R-:W-:Y:S02]  /*84f0*/  ISETP.GE.AND P3, PT, R135, RZ, PT ;  /* 0x000000ff8700720c */ /* 0x000fe40003f66270 */
[----:B------:R-:W-:Y:S01]  /*8500*/  ISETP.GE.AND P5, PT, R139, RZ, PT ;  /* 0x000000ff8b00720c */ /* 0x000fe20003fa6270 */
[----:B------:R2:W2:Y:S02]  /*8510*/  I2F R176, R2 ;  /* 0x0000000200b07306 */ /* 0x0004a40000201400 */
[C---:B------:R-:W-:Y:S08]  /*8520*/  @!P0 IADD3 R133, -R134.reuse, -0x48, RZ ;  /* 0xffffffb886858810 */ /* 0x040ff00007ffe1ff */
[C---:B------:R-:W-:Y:S01]  /*8530*/  @!P3 IADD3 R135, -R134.reuse, -0x7, RZ ;  /* 0xfffffff98687b810 */ /* 0x040fe20007ffe1ff */
[----:B------:R3:W3:Y:S01]  /*8540*/  I2F R183, R133 ;  /* 0x0000008500b77306 */ /* 0x0006e20000201400 */
[----:B------:R-:W-:Y:S01]  /*8550*/  @!P5 IADD3 R139, -R134, -0x37, RZ ;  /* 0xffffffc9868bd810 */ /* 0x000fe20007ffe1ff */
[C---:B-1----:R-:W-:Y:S02]  /*8560*/  FFMA.FTZ R4, R172.reuse, -UR4, R4 ;  /* 0x80000004ac047c23 */ /* 0x042fe40008010004 */
[----:B------:R-:W-:Y:S06]  /*8570*/  FFMA.FTZ R18, R172, -UR4, R18 ;  /* 0x80000004ac127c23 */ /* 0x000fec0008010012 */
[----:B------:R1:W1:Y:S01]  /*8580*/  I2F R182, R135 ;  /* 0x0000008700b67306 */ /* 0x0002620000201400 */
[----:B--2---:R-:W-:Y:S01]  /*8590*/  IADD3 R2, R134, 0x47, RZ ;  /* 0x0000004786027810 */ /* 0x004fe20007ffe0ff */
[----:B------:R-:W-:Y:S01]  /*85a0*/  FFMA.FTZ R6, R176, -UR4, R6 ;  /* 0x80000004b0067c23 */ /* 0x000fe20008010006 */
[----:B----4-:R-:W-:Y:S02]  /*85b0*/  LOP3.LUT R176, R191, UR7, R234, 0x96, !PT ;  /* 0x00000007bfb07c12 */ /* 0x010fe4000f8e96ea */
[----:B------:R-:W-:Y:S05]  /*85c0*/  ISETP.GE.AND P0, PT, R2, RZ, PT ;  /* 0x000000ff0200720c */ /* 0x000fea0003f06270 */
[----:B------:R-:W2:Y:S01]  /*85d0*/  I2F R139, R139 ;  /* 0x0000008b008b7306 */ /* 0x000ea20000201400 */
[C---:B---3--:R-:W-:Y:S01]  /*85e0*/  IADD3 R133, R134.reuse, 0x40, RZ ;  /* 0x0000004086857810 */ /* 0x048fe20007ffe0ff */
[----:B------:R-:W-:Y:S03]  /*85f0*/  FFMA.FTZ R10, R183, -UR4, R10 ;  /* 0x80000004b70a7c23 */ /* 0x000fe6000801000a */
[----:B------:R-:W-:Y:S03]  /*8600*/  ISETP.GE.AND P3, PT, R133, RZ, PT ;  /* 0x000000ff8500720c */ /* 0x000fe60003f66270 */
[----:B------:R-:W-:Y:S02]  /*8610*/  @!P0 IADD3 R2, -R134, -0x47, RZ ;  /* 0xffffffb986028810 */ /* 0x000fe40007ffe1ff */
[----:B------:R-:W-:Y:S02]  /*8620*/  ISETP.GE.AND P0, PT, R136, RZ, PT ;  /* 0x000000ff8800720c */ /* 0x000fe40003f06270 */
[----:B-1----:R-:W-:Y:S01]  /*8630*/  IADD3 R135, R134, -0x8, RZ ;  /* 0xfffffff886877810 */ /* 0x002fe20007ffe0ff */
[----:B------:R1:W3:Y:S01]  /*8640*/  I2F R177, R2 ;  /* 0x0000000200b17306 */ /* 0x0002e20000201400 */
[----:B------:R-:W-:Y:S04]  /*8650*/  FFMA.FTZ R7, R182, -UR4, R7 ;  /* 0x80000004b6077c23 */ /* 0x000fe80008010007 */
[C---:B------:R-:W-:Y:S01]  /*8660*/  @!P3 IADD3 R133, -R134.reuse, -0x40, RZ ;  /* 0xffffffc08685b810 */ /* 0x040fe20007ffe1ff */
[----:B--2---:R-:W-:Y:S04]  /*8670*/  FFMA.FTZ R13, R139, -UR4, R13 ;  /* 0x800000048b0d7c23 */ /* 0x004fe8000801000d */
[C---:B------:R-:W-:Y:S01]  /*8680*/  @!P0 IADD3 R136, -R134.reuse, 0x1, RZ ;  /* 0x0000000186888810 */ /* 0x040fe20007ffe1ff */
[----:B------:R2:W4:Y:S01]  /*8690*/  I2F R173, R133 ;  /* 0x0000008500ad7306 */ /* 0x0005220000201400 */
[----:B------:R-:W-:Y:S01]  /*86a0*/  ISETP.GE.AND P0, PT, R135, RZ, PT ;  /* 0x000000ff8700720c */ /* 0x000fe20003f06270 */
[----:B------:R-:W-:Y:S08]  /*86b0*/  FFMA.FTZ R27, R139, -UR4, R27 ;  /* 0x800000048b1b7c23 */ /* 0x000ff0000801001b */
[----:B------:R5:W5:Y:S01]  /*86c0*/  I2F R180, R136 ;  /* 0x0000008800b47306 */ /* 0x000b620000201400 */
[C---:B-1----:R-:W-:Y:S01]  /*86d0*/  IADD3 R2, R134.reuse, 0x3f, RZ ;  /* 0x0000003f86027810 */ /* 0x042fe20007ffe0ff */
[----:B---3--:R-:W-:Y:S02]  /*86e0*/  FFMA.FTZ R11, R177, -UR4, R11 ;  /* 0x80000004b10b7c23 */ /* 0x008fe4000801000b */
[----:B------:R-:W-:Y:S01]  /*86f0*/  @!P0 IADD3 R135, -R134, 0x8, RZ ;  /* 0x0000000886878810 */ /* 0x000fe20007ffe1ff */
[----:B------:R-:W-:Y:S01]  /*8700*/  IMAD.WIDE.U32 R176, R176, -0x326172a9, RZ ;  /* 0xcd9e8d57b0b07825 */ /* 0x000fe200078e00ff */
[----:B------:R-:W-:Y:S04]  /*8710*/  ISETP.GE.AND P3, PT, R2, RZ, PT ;  /* 0x000000ff0200720c */ /* 0x000fe80003f66270 */
[----:B------:R1:W3:Y:S01]  /*8720*/  I2F R175, R135 ;  /* 0x0000008700af7306 */ /* 0x0002e20000201400 */
[C---:B--2---:R-:W-:Y:S01]  /*8730*/  IADD3 R133, R134.reuse, -0x18, RZ ;  /* 0xffffffe886857810 */ /* 0x044fe20007ffe0ff */
[C---:B----4-:R-:W-:Y:S02]  /*8740*/  FFMA.FTZ R14, R173.reuse, -UR4, R14 ;  /* 0x80000004ad0e7c23 */ /* 0x050fe4000801000e */
[----:B------:R-:W-:Y:S05]  /*8750*/  FFMA.FTZ R8, R173, -UR4, R8 ;  /* 0x80000004ad087c23 */ /* 0x000fea0008010008 */
[C---:B------:R-:W-:Y:S02]  /*8760*/  @!P3 IADD3 R2, -R134.reuse, -0x3f, RZ ;  /* 0xffffffc18602b810 */ /* 0x040fe40007ffe1ff */
[----:B------:R-:W-:Y:S02]  /*8770*/  ISETP.GE.AND P3, PT, R133, RZ, PT ;  /* 0x000000ff8500720c */ /* 0x000fe40003f66270 */
[----:B-----5:R-:W-:Y:S01]  /*8780*/  IADD3 R136, R134, -0x11, RZ ;  /* 0xffffffef86887810 */ /* 0x020fe20007ffe0ff */
[----:B------:R2:W4:Y:S01]  /*8790*/  I2F R178, R2 ;  /* 0x0000000200b27306 */ /* 0x0005220000201400 */
[----:B------:R-:W-:Y:S02]  /*87a0*/  FFMA.FTZ R5, R180, -UR4, R5 ;  /* 0x80000004b4057c23 */ /* 0x000fe40008010005 */
[----:B------:R-:W-:Y:S01]  /*87b0*/  ISETP.GE.AND P6, PT, R136, RZ, PT ;  /* 0x000000ff8800720c */ /* 0x000fe20003fc6270 */
[----:B------:R-:W-:Y:S01]  /*87c0*/  FFMA.FTZ R19, R180, -UR4, R19 ;  /* 0x80000004b4137c23 */ /* 0x000fe20008010013 */
[C---:B-1----:R-:W-:Y:S01]  /*87d0*/  IADD3 R135, R134.reuse, -0x9, RZ ;  /* 0xfffffff786877810 */ /* 0x042fe20007ffe0ff */
[C---:B---3--:R-:W-:Y:S04]  /*87e0*/  FFMA.FTZ R16, R175.reuse, -UR4, R16 ;  /* 0x80000004af107c23 */ /* 0x048fe80008010010 */
[C---:B------:R-:W-:Y:S01]  /*87f0*/  @!P3 IADD3 R133, -R134.reuse, 0x18, RZ ;  /* 0x000000188685b810 */ /* 0x040fe20007ffe1ff */
[----:B------:R-:W-:Y:S01]  /*8800*/  FFMA.FTZ R22, R175, -UR4, R22 ;  /* 0x80000004af167c23 */ /* 0x000fe20008010016 */
[----:B------:R-:W-:Y:S02]  /*8810*/  ISETP.GE.AND P3, PT, R135, RZ, PT ;  /* 0x000000ff8700720c */ /* 0x000fe40003f66270 */
[----:B------:R1:W3:Y:S02]  /*8820*/  I2F R185, R133 ;  /* 0x0000008500b97306 */ /* 0x0002e40000201400 */
[C---:B------:R-:W-:Y:S02]  /*8830*/  @!P6 IADD3 R136, -R134.reuse, 0x11, RZ ;  /* 0x000000118688e810 */ /* 0x040fe40007ffe1ff */
[----:B--2---:R-:W-:Y:S01]  /*8840*/  IADD3 R2, R134, 0x38, RZ ;  /* 0x0000003886027810 */ /* 0x004fe20007ffe0ff */
[----:B----4-:R-:W-:Y:S06]  /*8850*/  FFMA.FTZ R9, R178, -UR4, R9 ;  /* 0x80000004b2097c23 */ /* 0x010fec0008010009 */
[----:B------:R-:W-:Y:S01]  /*8860*/  @!P3 IADD3 R135, -R134, 0x9, RZ ;  /* 0x000000098687b810 */ /* 0x000fe20007ffe1ff */
[----:B------:R-:W-:Y:S01]  /*8870*/  FFMA.FTZ R15, R178, -UR4, R15 ;  /* 0x80000004b20f7c23 */ /* 0x000fe2000801000f */
[----:B------:R-:W-:Y:S01]  /*8880*/  ISETP.GE.AND P0, PT, R2, RZ, PT ;  /* 0x000000ff0200720c */ /* 0x000fe20003f06270 */
[----:B------:R-:W2:Y:S01]  /*8890*/  I2F R136, R136 ;  /* 0x0000008800887306 */ /* 0x000ea20000201400 */
[C---:B-1----:R-:W-:Y:S09]  /*88a0*/  IADD3 R133, R134.reuse, -0x19, RZ ;  /* 0xffffffe786857810 */ /* 0x042ff20007ffe0ff */
[----:B------:R1:W4:Y:S02]  /*88b0*/  I2F R179, R135 ;  /* 0x0000008700b37306 */ /* 0x0003240000201400 */
[----:B------:R-:W-:Y:S01]  /*88c0*/  @!P0 IADD3 R2, -R134, -0x38, RZ ;  /* 0xffffffc886028810 */ /* 0x000fe20007ffe1ff */
[----:B---3--:R-:W-:Y:S01]  /*88d0*/  FFMA.FTZ R32, R185, -UR4, R32 ;  /* 0x80000004b9207c23 */ /* 0x008fe20008010020 */
[----:B------:R-:W-:Y:S06]  /*88e0*/  ISETP.GE.AND P0, PT, R133, RZ, PT ;  /* 0x000000ff8500720c */ /* 0x000fec0003f06270 */
[----:B------:R-:W3:Y:S01]  /*88f0*/  I2F R181, R2 ;  /* 0x0000000200b57306 */ /* 0x000ee20000201400 */
[C---:B--2---:R-:W-:Y:S02]  /*8900*/  FFMA.FTZ R21, R136.reuse, -UR4, R21 ;  /* 0x8000000488157c23 */ /* 0x044fe40008010015 */
[----:B------:R-:W-:Y:S04]  /*8910*/  FFMA.FTZ R35, R136, -UR4, R35 ;  /* 0x8000000488237c23 */ /* 0x000fe80008010023 */
[----:B------:R-:W-:Y:S02]  /*8920*/  @!P0 IADD3 R133, -R134, 0x19, RZ ;  /* 0x0000001986858810 */ /* 0x000fe40007ffe1ff */
[----:B------:R-:W-:Y:S02]  /*8930*/  ISETP.GE.AND P0, PT, R138, RZ, PT ;  /* 0x000000ff8a00720c */ /* 0x000fe40003f06270 */
[----:B------:R2:W5:Y:S01]  /*8940*/  I2F R186, R133 ;  /* 0x0000008500ba7306 */ /* 0x0005620000201400 */
[C---:B-1----:R-:W-:Y:S01]  /*8950*/  IADD3 R135, R134.reuse, 0x27, RZ ;  /* 0x0000002786877810 */ /* 0x042fe20007ffe0ff */
[C---:B----4-:R-:W-:Y:S02]  /*8960*/  FFMA.FTZ R17, R179.reuse, -UR4, R17 ;  /* 0x80000004b3117c23 */ /* 0x050fe40008010011 */
[----:B------:R-:W-:Y:S07]  /*8970*/  FFMA.FTZ R23, R179, -UR4, R23 ;  /* 0x80000004b3177c23 */ /* 0x000fee0008010017 */
[C---:B------:R-:W-:Y:S02]  /*8980*/  @!P0 IADD3 R138, -R134.reuse, -0x28, RZ ;  /* 0xffffffd8868a8810 */ /* 0x040fe40007ffe1ff */
[----:B------:R-:W-:Y:S01]  /*8990*/  ISETP.GE.AND P0, PT, R135, RZ, PT ;  /* 0x000000ff8700720c */ /* 0x000fe20003f06270 */
[C---:B---3--:R-:W-:Y:S01]  /*89a0*/  FFMA.FTZ R12, R181.reuse, -UR4, R12 ;  /* 0x80000004b50c7c23 */ /* 0x048fe2000801000c */
[----:B------:R-:W-:Y:S01]  /*89b0*/  IADD3 R2, R134, -0x10, RZ ;  /* 0xfffffff086027810 */ /* 0x000fe20007ffe0ff */
[----:B------:R-:W-:Y:S01]  /*89c0*/  FFMA.FTZ R26, R181, -UR4, R26 ;  /* 0x80000004b51a7c23 */ /* 0x000fe2000801001a */
[----:B------:R-:W1:Y:S02]  /*89d0*/  I2F R184, R138 ;  /* 0x0000008a00b87306 */ /* 0x000e640000201400 */
[----:B------:R-:W-:Y:S02]  /*89e0*/  ISETP.GE.AND P3, PT, R2, RZ, PT ;  /* 0x000000ff0200720c */ /* 0x000fe40003f66270 */
[----:B--2---:R-:W-:Y:S01]  /*89f0*/  IADD3 R133, R134, 0x30, RZ ;  /* 0x0000003086857810 */ /* 0x004fe20007ffe0ff */
[----:B-----5:R-:W-:Y:S04]  /*8a00*/  FFMA.FTZ R33, R186, -UR4, R33 ;  /* 0x80000004ba217c23 */ /* 0x020fe80008010021 */
[C---:B------:R-:W-:Y:S02]  /*8a10*/  @!P0 IADD3 R135, -R134.reuse, -0x27, RZ ;  /* 0xffffffd986878810 */ /* 0x040fe40007ffe1ff */
[----:B------:R-:W-:Y:S02]  /*8a20*/  ISETP.GE.AND P4, PT, R133, RZ, PT ;  /* 0x000000ff8500720c */ /* 0x000fe40003f86270 */
[----:B------:R-:W2:Y:S02]  /*8a30*/  I2F R138, R135 ;  /* 0x00000087008a7306 */ /* 0x000ea40000201400 */
[C---:B------:R-:W-:Y:S08]  /*8a40*/  @!P3 IADD3 R2, -R134.reuse, 0x10, RZ ;  /* 0x000000108602b810 */ /* 0x040ff00007ffe1ff */
[----:B------:R3:W4:Y:S01]  /*8a50*/  I2F R174, R2 ;  /* 0x0000000200ae7306 */ /* 0x0007220000201400 */
[----:B------:R-:W-:Y:S01]  /*8a60*/  @!P4 IADD3 R133, -R134, -0x30, RZ ;  /* 0xffffffd08685c810 */ /* 0x000fe20007ffe1ff */
[----:B-1----:R-:W-:Y:S08]  /*8a70*/  FFMA.FTZ R28, R184, -UR4, R28 ;  /* 0x80000004b81c7c23 */ /* 0x002ff0000801001c */
[----:B------:R-:W1:Y:S01]  /*8a80*/  I2F R133, R133 ;  /* 0x0000008500857306 */ /* 0x000e620000201400 */
[----:B--2---:R-:W-:Y:S01]  /*8a90*/  FFMA.FTZ R29, R138, -UR4, R29 ;  /* 0x800000048a1d7c23 */ /* 0x004fe2000801001d */
[----:B---3--:R-:W-:Y:S01]  /*8aa0*/  IADD3 R2, R134, 0x2f, RZ ;  /* 0x0000002f86027810 */ /* 0x008fe20007ffe0ff */
[C---:B----4-:R-:W-:Y:S02]  /*8ab0*/  FFMA.FTZ R20, R174.reuse, -UR4, R20 ;  /* 0x80000004ae147c23 */ /* 0x050fe40008010014 */
[----:B------:R-:W-:Y:S01]  /*8ac0*/  FFMA.FTZ R34, R174, -UR4, R34 ;  /* 0x80000004ae227c23 */ /* 0x000fe20008010022 */
[----:B------:R-:W-:Y:S01]  /*8ad0*/  ISETP.GE.AND P3, PT, R2, RZ, PT ;  /* 0x000000ff0200720c */ /* 0x000fe20003f66270 */
[C---:B-1----:R-:W-:Y:S02]  /*8ae0*/  FFMA.FTZ R24, R133.reuse, -UR4, R24 ;  /* 0x8000000485187c23 */ /* 0x042fe40008010018 */
[----:B------:R-:W-:Y:S01]  /*8af0*/  FFMA.FTZ R30, R133, -UR4, R30 ;  /* 0x80000004851e7c23 */ /* 0x000fe2000801001e */
[----:B------:R-:W-:Y:S09]  /*8b00*/  FMNMX.FTZ R133, R6, R3, !PT ;  /* 0x0000000306857209 */ /* 0x000ff20007810000 */
[----:B------:R-:W-:Y:S02]  /*8b10*/  @!P3 IADD3 R2, -R134, -0x2f, RZ ;  /* 0xffffffd18602b810 */ /* 0x000fe40007ffe1ff */
[----:B------:R-:W-:Y:S01]  /*8b20*/  LOP3.LUT R134, R235, UR6, RZ, 0x3c, !PT ;  /* 0x00000006eb867c12 */ /* 0x000fe2000f8e3cff */
[----:B------:R-:W-:Y:S03]  /*8b30*/  UIADD3 UR6, UR18, 0x3c6ef372, URZ ;  /* 0x3c6ef37212067890 */ /* 0x000fe6000fffe03f */
[----:B------:R-:W1:Y:S01]  /*8b40*/  I2F R2, R2 ;  /* 0x0000000200027306 */ /* 0x000e620000201400 */
[----:B------:R-:W-:Y:S05]  /*8b50*/  IMAD.WIDE.U32 R182, R134, -0x326172a9, RZ ;  /* 0xcd9e8d5786b67825 */ /* 0x000fea00078e00ff */
[----:B------:R-:W-:Y:S02]  /*8b60*/  LOP3.LUT R134, R183, UR20, R214, 0x96, !PT ;  /* 0x00000014b7867c12 */ /* 0x000fe4000f8e96d6 */
[----:B------:R-:W-:Y:S03]  /*8b70*/  LOP3.LUT R172, R177, UR6, R182, 0x96, !PT ;  /* 0x00000006b1ac7c12 */ /* 0x000fe6000f8e96b6 */
[----:B------:R-:W-:Y:S04]  /*8b80*/  IMAD.WIDE.U32 R134, R134, -0x2daee0ad, RZ ;  /* 0xd2511f5386867825 */ /* 0x000fe800078e00ff */
[----:B------:R-:W-:Y:S01]  /*8b90*/  IMAD.WIDE.U32 R172, R172, -0x2daee0ad, RZ ;  /* 0xd2511f53acac7825 */ /* 0x000fe200078e00ff */
[----:B------:R-:W-:Y:S02]  /*8ba0*/  LOP3.LUT R175, R135, UR27, R190, 0x96, !PT ;  /* 0x0000001b87af7c12 */ /* 0x000fe4000f8e96be */
[----:B------:R-:W-:Y:S01]  /*8bb0*/  FMNMX.FTZ R135, R7, R133, !PT ;  /* 0x0000008507877209 */ /* 0x000fe20007810000 */
[----:B------:R-:W2:Y:S01]  /*8bc0*/  LDL.64 R190, [R1+0x48] ;  /* 0x0000480001be7983 */ /* 0x000ea20000100a00 */
[----:B------:R-:W-:Y:S02]  /*8bd0*/  LOP3.LUT R173, R173, UR15, R134, 0x96, !PT ;  /* 0x0000000fadad7c12 */ /* 0x000fe4000f8e9686 */
[----:B------:R-:W-:Y:S01]  /*8be0*/  FMNMX.FTZ R134, R4, R0, !PT ;  /* 0x0000000004867209 */ /* 0x000fe20007810000 */
[C---:B-1----:R-:W-:Y:S03]  /*8bf0*/  FFMA.FTZ R25, R2.reuse, -UR4, R25 ;  /* 0x8000000402197c23 */ /* 0x042fe60008010019 */
[----:B------:R-:W-:Y:S01]  /*8c00*/  FMNMX.FTZ R134, R5, R134, !PT ;  /* 0x0000008605867209 */ /* 0x000fe20007810000 */
[----:B------:R-:W-:Y:S01]  /*8c10*/  FFMA.FTZ R31, R2, -UR4, R31 ;  /* 0x80000004021f7c23 */ /* 0x000fe2000801001f */
[----:B------:R-:W-:Y:S01]  /*8c20*/  FMNMX.FTZ R2, R8, R132, !PT ;  /* 0x0000008408027209 */ /* 0x000fe20007810000 */
[----:B------:R-:W-:Y:S01]  /*8c30*/  IMAD.WIDE.U32 R138, R173, -0x326172a9, RZ ;  /* 0xcd9e8d57ad8a7825 */ /* 0x000fe200078e00ff */
        /* <DEDUP_REMOVED lines=22> */
[----:B------:R-:W-:Y:S01]  /*8da0*/  IMAD.WIDE.U32 R134, R175, -0x326172a9, RZ ;  /* 0xcd9e8d57af867825 */ /* 0x000fe200078e00ff */
[----:B------:R-:W-:Y:S02]  /*8db0*/  FMNMX.FTZ R175, R28, R2, !PT ;  /* 0x000000021caf7209 */ /* 0x000fe40007810000 */
[----:B------:R-:W-:Y:S02]  /*8dc0*/  FMNMX.FTZ R174, R35, R174, !PT ;  /* 0x000000ae23ae7209 */ /* 0x000fe40007810000 */
[----:B------:R-:W-:Y:S02]  /*8dd0*/  FMNMX.FTZ R175, R29, R175, !PT ;  /* 0x000000af1daf7209 */ /* 0x000fe40007810000 */
[----:B------:R-:W-:Y:S02]  /*8de0*/  LOP3.LUT R135, R135, UR23, R176, 0x96, !PT ;  /* 0x0000001787877c12 */ /* 0x000fe4000f8e96b0 */
[----:B------:R-:W-:Y:S01]  /*8df0*/  LOP3.LUT R2, R139, UR14, R134, 0x96, !PT ;  /* 0x0000000e8b027c12 */ /* 0x000fe2000f8e9686 */
[----:B------:R-:W3:Y:S01]  /*8e00*/  SHFL.BFLY PT, R176, R174, 0x2, 0x1f ;  /* 0x0c401f00aeb07f89 */ /* 0x000ee200000e0000 */
[----:B------:R-:W-:Y:S01]  /*8e10*/  FMNMX.FTZ R133, R27, R133, !PT ;  /* 0x000000851b857209 */ /* 0x000fe20007810000 */
[----:B------:R-:W-:Y:S03]  /*8e20*/  IMAD.WIDE.U32 R134, R135, -0x2daee0ad, RZ ;  /* 0xd2511f5387867825 */ /* 0x000fe600078e00ff */
[----:B------:R-:W-:Y:S01]  /*8e30*/  FMNMX.FTZ R133, R30, R133, !PT ;  /* 0x000000851e857209 */ /* 0x000fe20007810000 */
[----:B------:R-:W-:Y:S01]  /*8e40*/  IMAD.WIDE.U32 R214, R2, -0x2daee0ad, RZ ;  /* 0xd2511f5302d67825 */ /* 0x000fe200078e00ff */
[----:B------:R-:W-:Y:S01]  /*8e50*/  LOP3.LUT R173, R135, UR11, R172, 0x96, !PT ;  /* 0x0000000b87ad7c12 */ /* 0x000fe2000f8e96ac */
[----:B------:R-:W4:Y:S01]  /*8e60*/  SHFL.BFLY PT, R177, R175, 0x2, 0x1f ;  /* 0x0c401f00afb17f89 */ /* 0x000f2200000e0000 */
[----:B------:R-:W-:Y:S02]  /*8e70*/  FMNMX.FTZ R133, R31, R133, !PT ;  /* 0x000000851f857209 */ /* 0x000fe40007810000 */
[----:B------:R-:W-:Y:S01]  /*8e80*/  LOP3.LUT R172, R215, UR5, R134, 0x96, !PT ;  /* 0x00000005d7ac7c12 */ /* 0x000fe2000f8e9686 */
[----:B------:R-:W-:Y:S01]  /*8e90*/  IMAD.WIDE.U32 R180, R173, -0x326172a9, RZ ;  /* 0xcd9e8d57adb47825 */ /* 0x000fe200078e00ff */
[----:B-1----:R-:W-:Y:S03]  /*8ea0*/  FMNMX.FTZ R136, R136, R179, !PT ;  /* 0x000000b388887209 */ /* 0x002fe60007810000 */
[----:B------:R-:W-:Y:S01]  /*8eb0*/  IMAD.WIDE.U32 R172, R172, -0x326172a9, RZ ;  /* 0xcd9e8d57acac7825 */ /* 0x000fe200078e00ff */
[----:B------:R-:W-:Y:S01]  /*8ec0*/  LOP3.LUT R228, R181, UR8, R138, 0x96, !PT ;  /* 0x00000008b5e47c12 */ /* 0x000fe2000f8e968a */
[----:B------:R-:W1:Y:S03]  /*8ed0*/  SHFL.BFLY PT, R178, R133, 0x2, 0x1f ;  /* 0x0c401f0085b27f89 */ /* 0x000e6600000e0000 */
[----:B------:R-:W-:Y:S02]  /*8ee0*/  LOP3.LUT R2, R173, UR26, R180, 0x96, !PT ;  /* 0x0000001aad027c12 */ /* 0x000fe4000f8e96b4 */
[----:B---3--:R-:W-:Y:S02]  /*8ef0*/  FMNMX.FTZ R135, R174, R176, !PT ;  /* 0x000000b0ae877209 */ /* 0x008fe40007810000 */
[C---:B------:R-:W-:Y:S01]  /*8f00*/  LOP3.LUT R139, R2.reuse, 0xffff, RZ, 0xc0, !PT ;  /* 0x0000ffff028b7812 */ /* 0x040fe200078ec0ff */
[----:B------:R-:W3:Y:S01]  /*8f10*/  SHFL.BFLY PT, R179, R136, 0x1, 0x1f ;  /* 0x0c201f0088b37f89 */ /* 0x000ee200000e0000 */
[----:B------:R-:W-:Y:S02]  /*8f20*/  LOP3.LUT R174, R2, 0xff, RZ, 0xc0, !PT ;  /* 0x000000ff02ae7812 */ /* 0x000fe400078ec0ff */
[----:B------:R-:W-:Y:S02]  /*8f30*/  SHF.R.U32.HI R138, RZ, 0x8, R139 ;  /* 0x00000008ff8a7819 */ /* 0x000fe4000001168b */
[----:B----4-:R-:W-:Y:S02]  /*8f40*/  FMNMX.FTZ R134, R175, R177, !PT ;  /* 0x000000b1af867209 */ /* 0x010fe40007810000 */
[----:B------:R-:W-:Y:S01]  /*8f50*/  LOP3.LUT R138, R138, 0xffff, RZ, 0xc0, !PT ;  /* 0x0000ffff8a8a7812 */ /* 0x000fe200078ec0ff */
[----:B------:R-:W4:Y:S01]  /*8f60*/  SHFL.BFLY PT, R175, R135, 0x1, 0x1f ;  /* 0x0c201f0087af7f89 */ /* 0x000f2200000e0000 */
[--C-:B------:R-:W-:Y:S02]  /*8f70*/  SHF.R.U32.HI R139, RZ, 0x18, R2.reuse ;  /* 0x00000018ff8b7819 */ /* 0x100fe40000011602 */
[----:B------:R-:W-:Y:S02]  /*8f80*/  ISETP.GE.U32.AND P3, PT, R233, R138, PT ;  /* 0x0000008ae900720c */ /* 0x000fe40003f66070 */
[----:B------:R-:W-:Y:S02]  /*8f90*/  SHF.R.U32.HI R2, RZ, 0x10, R2 ;  /* 0x00000010ff027819 */ /* 0x000fe40000011602 */
[----:B-1----:R-:W-:Y:S01]  /*8fa0*/  FMNMX.FTZ R133, R133, R178, !PT ;  /* 0x000000b285857209 */ /* 0x002fe20007810000 */
[----:B------:R-:W1:Y:S01]  /*8fb0*/  SHFL.BFLY PT, R176, R134, 0x1, 0x1f ;  /* 0x0c201f0086b07f89 */ /* 0x000e6200000e0000 */
[C---:B------:R-:W-:Y:S02]  /*8fc0*/  ISETP.GE.U32.AND P4, PT, R233.reuse, R174, PT ;  /* 0x000000aee900720c */ /* 0x040fe40003f86070 */
[C---:B------:R-:W-:Y:S02]  /*8fd0*/  ISETP.GE.U32.AND P5, PT, R233.reuse, R139, PT ;  /* 0x0000008be900720c */ /* 0x040fe40003fa6070 */
[----:B------:R-:W-:Y:S02]  /*8fe0*/  LOP3.LUT R2, R2, 0xff, RZ, 0xc0, !PT ;  /* 0x000000ff02027812 */ /* 0x000fe400078ec0ff */
[----:B---3--:R-:W-:Y:S01]  /*8ff0*/  FMNMX.FTZ R136, R136, R179, !PT ;  /* 0x000000b388887209 */ /* 0x008fe20007810000 */
[----:B------:R-:W3:Y:S01]  /*9000*/  SHFL.BFLY PT, R177, R133, 0x1, 0x1f ;  /* 0x0c201f0085b17f89 */ /* 0x000ee200000e0000 */
[----:B------:R-:W-:Y:S02]  /*9010*/  ISETP.GE.U32.AND P6, PT, R233, R2, PT ;  /* 0x00000002e900720c */ /* 0x000fe40003fc6070 */
[C---:B------:R-:W-:Y:S01]  /*9020*/  FSETP.NEU.FTZ.AND P0, PT, R136.reuse, -INF , PT ;  /* 0xff8000008800780b */ /* 0x040fe20003f1d000 */
[C---:B------:R-:W-:Y:S02]  /*9030*/  FMUL.FTZ R2, R136.reuse, c[0x0][0x23c] ;  /* 0x00008f0088027a20 */ /* 0x040fe40000410000 */
[----:B------:R-:W-:Y:S01]  /*9040*/  FADD.FTZ R0, -R136, R0 ;  /* 0x0000000088007221 */ /* 0x000fe20000010100 */
[----:B----4-:R-:W-:Y:S02]  /*9050*/  FMNMX.FTZ R135, R135, R175, !PT ;  /* 0x000000af87877209 */ /* 0x010fe40007810000 */
[----:B------:R-:W-:Y:S01]  /*9060*/  FSEL R2, R2, RZ, P0 ;  /* 0x000000ff02027208 */ /* 0x000fe20000000000 */
[----:B------:R-:W-:Y:S01]  /*9070*/  FMUL.FTZ R0, R0, c[0x0][0x23c] ;  /* 0x00008f0000007a20 */ /* 0x000fe20000410000 */
[----:B------:R-:W-:Y:S03]  /*9080*/  FSETP.NEU.FTZ.AND P0, PT, R135, -INF , PT ;  /* 0xff8000008700780b */ /* 0x000fe60003f1d000 */
[--C-:B------:R-:W-:Y:S01]  /*9090*/  FFMA.FTZ R187, R17, c[0x0][0x23c], -R2.reuse ;  /* 0x00008f0011bb7a23 */ /* 0x100fe20000010802 */
[----:B-1----:R-:W-:Y:S01]  /*90a0*/  FMNMX.FTZ R134, R134, R176, !PT ;  /* 0x000000b086867209 */ /* 0x002fe20007810000 */
[--C-:B------:R-:W-:Y:S02]  /*90b0*/  FFMA.FTZ R220, R20, c[0x0][0x23c], -R2.reuse ;  /* 0x00008f0014dc7a23 */ /* 0x100fe40000010802 */
[--C-:B------:R-:W-:Y:S02]  /*90c0*/  FFMA.FTZ R5, R5, c[0x0][0x23c], -R2.reuse ;  /* 0x00008f0005057a23 */ /* 0x100fe40000010802 */
[--C-:B------:R-:W-:Y:S02]  /*90d0*/  FFMA.FTZ R184, R16, c[0x0][0x23c], -R2.reuse ;  /* 0x00008f0010b87a23 */ /* 0x100fe40000010802 */
[--C-:B------:R-:W-:Y:S01]  /*90e0*/  FFMA.FTZ R219, R21, c[0x0][0x23c], -R2.reuse ;  /* 0x00008f0015db7a23 */ /* 0x100fe20000010802 */
[----:B---3--:R-:W-:Y:S01]  /*90f0*/  FMNMX.FTZ R133, R133, R177, !PT ;  /* 0x000000b185857209 */ /* 0x008fe20007810000 */
[--C-:B------:R-:W-:Y:S02]  /*9100*/  FFMA.FTZ R223, R32, c[0x0][0x23c], -R2.reuse ;  /* 0x00008f0020df7a23 */ /* 0x100fe40000010802 */
[----:B------:R-:W-:Y:S06]  /*9110*/  FFMA.FTZ R226, R33, c[0x0][0x23c], -R2 ;  /* 0x00008f0021e27a23 */ /* 0x000fec0000010802 */
[----:B------:R-:W-:Y:S01]  /*9120*/  MUFU.EX2 R226, R226 ;  /* 0x000000e200e27308 */ /* 0x000fe20000000800 */
[----:B--2---:R-:W-:Y:S05]  /*9130*/  LOP3.LUT R138, R191, UR7, R234, 0x96, !PT ;  /* 0x00000007bf8a7c12 */ /* 0x004fea000f8e96ea */
[----:B------:R-:W-:Y:S01]  /*9140*/  IMAD.WIDE.U32 R178, R138, -0x326172a9, RZ ;  /* 0xcd9e8d578ab27825 */ /* 0x000fe200078e00ff */
[----:B------:R-:W-:Y:S04]  /*9150*/  LOP3.LUT R138, R183, UR20, R216, 0x96, !PT ;  /* 0x00000014b78a7c12 */ /* 0x000fe8000f8e96d8 */
        /* <DEDUP_REMOVED lines=8> */
[----:B------:R-:W-:Y:S03]  /*91e0*/  LOP3.LUT R176, R139, UR23, R178, 0x96, !PT ;  /* 0x000000178bb07c12 */ /* 0x000fe6000f8e96b2 */
[----:B------:R-:W-:Y:S01]  /*91f0*/  FFMA.FTZ R139, R4, c[0x0][0x23c], -R2 ;  /* 0x00008f00048b7a23 */ /* 0x000fe20000010802 */
[----:B------:R-:W-:Y:S01]  /*9200*/  LOP3.LUT R138, R17, UR14, R138, 0x96, !PT ;  /* 0x0000000e118a7c12 */ /* 0x000fe2000f8e968a */
[----:B------:R1:W2:Y:S01]  /*9210*/  MUFU.EX2 R2, R0 ;  /* 0x0000000000027308 */ /* 0x0002a20000000800 */
[----:B------:R-:W-:Y:S02]  /*9220*/  FMUL.FTZ R4, R135, c[0x0][0x23c] ;  /* 0x00008f0087047a20 */ /* 0x000fe40000410000 */
[----:B------:R-:W-:Y:S04]  /*9230*/  IMAD.WIDE.U32 R176, R176, -0x2daee0ad, RZ ;  /* 0xd2511f53b0b07825 */ /* 0x000fe800078e00ff */
[----:B------:R-:W-:Y:S01]  /*9240*/  IMAD.WIDE.U32 R182, R138, -0x2daee0ad, RZ ;  /* 0xd2511f538ab67825 */ /* 0x000fe200078e00ff */
[----:B------:R-:W-:Y:S02]  /*9250*/  LOP3.LUT R174, R177, UR11, R174, 0x96, !PT ;  /* 0x0000000bb1ae7c12 */ /* 0x000fe4000f8e96ae */
[----:B------:R-:W-:Y:S02]  /*9260*/  MUFU.EX2 R139, R139 ;  /* 0x0000008b008b7308 */ /* 0x000fe40000000800 */
[----:B------:R-:W-:Y:S01]  /*9270*/  LOP3.LUT R138, R183, UR5, R176, 0x96, !PT ;  /* 0x00000005b78a7c12 */ /* 0x000fe2000f8e96b0 */
[----:B------:R-:W-:Y:S05]  /*9280*/  IMAD.WIDE.U32 R176, R174, -0x326172a9, RZ ;  /* 0xcd9e8d57aeb07825 */ /* 0x000fea00078e00ff */
[----:B------:R-:W-:Y:S02]  /*9290*/  LOP3.LUT R227, R177, UR8, R16, 0x96, !PT ;  /* 0x00000008b1e37c12 */ /* 0x000fe4000f8e9610 */
[----:B------:R3:W-:Y:S01]  /*92a0*/  MUFU.EX2 R174, R5 ;  /* 0x0000000500ae7308 */ /* 0x0007e20000000800 */
[----:B-1----:R-:W-:Y:S01]  /*92b0*/  FADD.FTZ R0, -R135, R3 ;  /* 0x0000000387007221 */ /* 0x002fe20000010100 */
[----:B------:R-:W-:Y:S01]  /*92c0*/  FSEL R3, R4, RZ, P0 ;  /* 0x000000ff04037208 */ /* 0x000fe20000000000 */
[C---:B------:R-:W-:Y:S01]  /*92d0*/  FMUL.FTZ R4, R134.reuse, c[0x0][0x23c] ;  /* 0x00008f0086047a20 */ /* 0x040fe20000410000 */
[----:B------:R-:W-:Y:S01]  /*92e0*/  FSETP.NEU.FTZ.AND P0, PT, R134, -INF , PT ;  /* 0xff8000008600780b */ /* 0x000fe20003f1d000 */
[----:B--2---:R-:W-:Y:S02]  /*92f0*/  FMUL.FTZ R32, R2, R140 ;  /* 0x0000008c02207220 */ /* 0x004fe40000410000 */
[--C-:B------:R-:W-:Y:S01]  /*9300*/  FFMA.FTZ R216, R18, c[0x0][0x23c], -R3.reuse ;  /* 0x00008f0012d87a23 */ /* 0x100fe20000010803 */
[----:B------:R-:W-:Y:S01]  /*9310*/  FSEL R4, R4, RZ, P0 ;  /* 0x000000ff04047208 */ /* 0x000fe20000000000 */
[----:B------:R-:W-:Y:S01]  /*9320*/  FMUL.FTZ R17, R2, R149 ;  /* 0x0000009502117220 */ /* 0x000fe20000410000 */
[----:B------:R-:W-:Y:S01]  /*9330*/  FSETP.NEU.FTZ.AND P0, PT, R133, -INF , PT ;  /* 0xff8000008500780b */ /* 0x000fe20003f1d000 */
        /* <DEDUP_REMOVED lines=8> */
[----:B------:R-:W-:Y:S02]  /*93c0*/  FFMA.FTZ R232, R29, c[0x0][0x23c], -R4 ;  /* 0x00008f001de87a23 */ /* 0x000fe40000010804 */
[----:B------:R-:W-:Y:S02]  /*93d0*/  FMUL.FTZ R4, R133, c[0x0][0x23c] ;  /* 0x00008f0085047a20 */ /* 0x000fe40000410000 */
[----:B---3--:R-:W-:Y:S02]  /*93e0*/  FMUL.FTZ R5, R2, R153 ;  /* 0x0000009902057220 */ /* 0x008fe40000410000 */
[----:B------:R-:W-:Y:S01]  /*93f0*/  IMAD.SHL.U32 R153, R190, 0x8, RZ ;  /* 0x00000008be997824 */ /* 0x000fe200078e00ff */
[----:B------:R-:W-:Y:S01]  /*9400*/  FSEL R4, R4, RZ, P0 ;  /* 0x000000ff04047208 */ /* 0x000fe20000000000 */
[--C-:B------:R-:W-:Y:S02]  /*9410*/  FFMA.FTZ R6, R6, c[0x0][0x23c], -R3.reuse ;  /* 0x00008f0006067a23 */ /* 0x100fe40000010803 */
[--C-:B------:R-:W-:Y:S01]  /*9420*/  FFMA.FTZ R175, R7, c[0x0][0x23c], -R3.reuse ;  /* 0x00008f0007af7a23 */ /* 0x100fe20000010803 */
[----:B------:R-:W-:Y:S01]  /*9430*/  LEA R190, P0, R153, R188, 0x1 ;  /* 0x000000bc99be7211 */ /* 0x000fe200078008ff */
[--C-:B------:R-:W-:Y:S01]  /*9440*/  FFMA.FTZ R181, R14, c[0x0][0x23c], -R4.reuse ;  /* 0x00008f000eb57a23 */ /* 0x100fe20000010804 */
[----:B------:R-:W-:Y:S01]  /*9450*/  MUFU.EX2 R140, R6 ;  /* 0x00000006008c7308 */ /* 0x000fe20000000800 */
[--C-:B------:R-:W-:Y:S01]  /*9460*/  FFMA.FTZ R179, R15, c[0x0][0x23c], -R4.reuse ;  /* 0x00008f000fb37a23 */ /* 0x100fe20000010804 */
[----:B------:R-:W-:Y:S01]  /*9470*/  LEA.HI.X.SX32 R191, R153, R189, 0x1, P0 ;  /* 0x000000bd99bf7211 */ /* 0x000fe200000f0eff */
[--C-:B------:R-:W-:Y:S02]  /*9480*/  FFMA.FTZ R10, R10, c[0x0][0x23c], -R4.reuse ;  /* 0x00008f000a0a7a23 */ /* 0x100fe40000010804 */
[--C-:B------:R-:W-:Y:S02]  /*9490*/  FFMA.FTZ R177, R11, c[0x0][0x23c], -R4.reuse ;  /* 0x00008f000bb17a23 */ /* 0x100fe40000010804 */
[--C-:B------:R-:W-:Y:S02]  /*94a0*/  FFMA.FTZ R217, R26, c[0x0][0x23c], -R4.reuse ;  /* 0x00008f001ad97a23 */ /* 0x100fe40000010804 */
[--C-:B------:R-:W-:Y:S01]  /*94b0*/  FFMA.FTZ R218, R27, c[0x0][0x23c], -R4.reuse ;  /* 0x00008f001bda7a23 */ /* 0x100fe20000010804 */
[----:B------:R-:W-:Y:S01]  /*94c0*/  MUFU.EX2 R149, R10 ;  /* 0x0000000a00957308 */ /* 0x000fe20000000800 */
[--C-:B------:R-:W-:Y:S02]  /*94d0*/  FFMA.FTZ R186, R30, c[0x0][0x23c], -R4.reuse ;  /* 0x00008f001eba7a23 */ /* 0x100fe40000010804 */
[----:B------:R-:W-:Y:S02]  /*94e0*/  FFMA.FTZ R185, R31, c[0x0][0x23c], -R4 ;  /* 0x00008f001fb97a23 */ /* 0x000fe40000010804 */
[----:B------:R-:W-:Y:S02]  /*94f0*/  FMUL.FTZ R4, R2, R152 ;  /* 0x0000009802047220 */ /* 0x000fe40000410000 */
[----:B------:R1:W2:Y:S01]  /*9500*/  LDL.S16 R152, [R1] ;  /* 0x0000000001987983 */ /* 0x0002a20000100600 */
[--C-:B------:R-:W-:Y:S02]  /*9510*/  FFMA.FTZ R215, R19, c[0x0][0x23c], -R3.reuse ;  /* 0x00008f0013d77a23 */ /* 0x100fe40000010803 */
[--C-:B------:R-:W-:Y:S01]  /*9520*/  FFMA.FTZ R224, R22, c[0x0][0x23c], -R3.reuse ;  /* 0x00008f0016e07a23 */ /* 0x100fe20000010803 */
[----:B------:R-:W-:Y:S01]  /*9530*/  MUFU.EX2 R186, R186 ;  /* 0x000000ba00ba7308 */ /* 0x000fe20000000800 */
[--C-:B------:R-:W-:Y:S02]  /*9540*/  FFMA.FTZ R225, R23, c[0x0][0x23c], -R3.reuse ;  /* 0x00008f0017e17a23 */ /* 0x100fe40000010803 */
[--C-:B------:R-:W-:Y:S02]  /*9550*/  FFMA.FTZ R229, R34, c[0x0][0x23c], -R3.reuse ;  /* 0x00008f0022e57a23 */ /* 0x100fe40000010803 */
[----:B------:R-:W-:Y:S02]  /*9560*/  FFMA.FTZ R230, R35, c[0x0][0x23c], -R3 ;  /* 0x00008f0023e67a23 */ /* 0x000fe40000010803 */
[C---:B------:R-:W-:Y:S02]  /*9570*/  FMUL.FTZ R20, R2.reuse, R144 ;  /* 0x0000009002147220 */ /* 0x040fe40000410000 */
[C---:B------:R-:W-:Y:S01]  /*9580*/  FMUL.FTZ R21, R2.reuse, R145 ;  /* 0x0000009102157220 */ /* 0x040fe20000410000 */
[----:B------:R3:W4:Y:S01]  /*9590*/  MUFU.EX2 R3, R0 ;  /* 0x0000000000037308 */ /* 0x0007220000000800 */
[C---:B------:R-:W-:Y:S02]  /*95a0*/  FMUL.FTZ R16, R2.reuse, R148 ;  /* 0x0000009402107220 */ /* 0x040fe40000410000 */
[C---:B------:R-:W-:Y:S02]  /*95b0*/  FMUL.FTZ R33, R2.reuse, R141 ;  /* 0x0000008d02217220 */ /* 0x040fe40000410000 */
        /* <DEDUP_REMOVED lines=12> */
[----:B---3--:R-:W-:Y:S02]  /*9680*/  FADD.FTZ R0, -R134, R132 ;  /* 0x0000008486007221 */ /* 0x008fe40000010100 */
[C---:B----4-:R-:W-:Y:S02]  /*9690*/  FMUL.FTZ R22, R3.reuse, R146 ;  /* 0x0000009203167220 */ /* 0x050fe40000410000 */
[----:B------:R-:W-:Y:S02]  /*96a0*/  FMUL.FTZ R0, R0, c[0x0][0x23c] ;  /* 0x00008f0000007a20 */ /* 0x000fe40000410000 */
[C---:B------:R-:W-:Y:S02]  /*96b0*/  FMUL.FTZ R23, R3.reuse, R147 ;  /* 0x0000009303177220 */ /* 0x040fe40000410000 */
[----:B------:R3:W-:Y:S01]  /*96c0*/  MUFU.EX2 R132, R0 ;  /* 0x0000000000847308 */ /* 0x0007e20000000800 */
[----:B------:R-:W-:Y:S04]  /*96d0*/  IMAD.WIDE.U32 R146, R138, -0x326172a9, RZ ;  /* 0xcd9e8d578a927825 */ /* 0x000fe800078e00ff */
[----:B------:R-:W-:Y:S01]  /*96e0*/  FMUL.FTZ R34, R3, R142 ;  /* 0x0000008e03227220 */ /* 0x000fe20000410000 */
[----:B------:R-:W-:Y:S01]  /*96f0*/  LOP3.LUT R142, R147, UR26, R176, 0x96, !PT ;  /* 0x0000001a938e7c12 */ /* 0x000fe2000f8e96b0 */
        /* <DEDUP_REMOVED lines=11> */
[----:B---3--:R-:W-:Y:S01]  /*97b0*/  FADD.FTZ R0, -R133, R137 ;  /* 0x0000008985007221 */ /* 0x008fe20000010100 */
[----:B------:R-:W-:Y:S01]  /*97c0*/  F2FP.PACK_AB R137, R174, R139 ;  /* 0x0000008bae89723e */ /* 0x000fe200000000ff */
[C---:B------:R-:W-:Y:S02]  /*97d0*/  FMUL.FTZ R54, R3.reuse, R54 ;  /* 0x0000003603367220 */ /* 0x040fe40000410000 */
[----:B------:R-:W-:Y:S02]  /*97e0*/  FMUL.FTZ R0, R0, c[0x0][0x23c] ;  /* 0x00008f0000007a20 */ /* 0x000fe40000410000 */
[C---:B------:R-:W-:Y:S02]  /*97f0*/  FMUL.FTZ R55, R3.reuse, R55 ;  /* 0x0000003703377220 */ /* 0x040fe40000410000 */
[C---:B------:R-:W-:Y:S02]  /*9800*/  FMUL.FTZ R66, R3.reuse, R66 ;  /* 0x0000004203427220 */ /* 0x040fe40000410000 */
[----:B------:R-:W3:Y:S01]  /*9810*/  MUFU.EX2 R0, R0 ;  /* 0x0000000000007308 */ /* 0x000ee20000000800 */
        /* <DEDUP_REMOVED lines=17> */
[----:B------:R-:W-:Y:S02]  /*9930*/  FFMA.FTZ R154, R3, R209, R140 ;  /* 0x000000d1039a7223 */ /* 0x000fe4000001008c */
[----:B------:R-:W4:Y:S01]  /*9940*/  MUFU.EX2 R3, R178 ;  /* 0x000000b200037308 */ /* 0x000f220000000800 */
[C---:B---3--:R-:W-:Y:S02]  /*9950*/  FMUL.FTZ R10, R0.reuse, R170 ;  /* 0x000000aa000a7220 */ /* 0x048fe40000410000 */
        /* <DEDUP_REMOVED lines=23> */
[C---:B------:R-:W-:Y:S02]  /*9ad0*/  FFMA.FTZ R145, R0.reuse, R211, R149 ;  /* 0x000000d300917223 */ /* 0x040fe40000010095 */
        /* <DEDUP_REMOVED lines=8> */
[----:B------:R-:W-:Y:S01]  /*9b60*/  LOP3.LUT R0, R142, 0xff, RZ, 0xc0, !PT ;  /* 0x000000ff8e007812 */ /* 0x000fe200078ec0ff */
[C---:B------:R-:W-:Y:S02]  /*9b70*/  FMUL.FTZ R9, R132.reuse, R169 ;  /* 0x000000a984097220 */ /* 0x040fe40000410000 */
[----:B------:R-:W-:Y:S01]  /*9b80*/  FMUL.FTZ R12, R132, R164 ;  /* 0x000000a4840c7220 */ /* 0x000fe20000410000 */
[----:B------:R-:W-:Y:S01]  /*9b90*/  ISETP.GE.U32.AND P0, PT, R233, R0, PT ;  /* 0x00000000e900720c */ /* 0x000fe20003f06070 */
[----:B------:R-:W-:Y:S01]  /*9ba0*/  FMUL.FTZ R80, R2, R80 ;  /* 0x0000005002507220 */ /* 0x000fe20000410000 */
[----:B------:R-:W-:Y:S01]  /*9bb0*/  LOP3.LUT R0, R172, 0xff, RZ, 0xc0, !PT ;  /* 0x000000ffac007812 */ /* 0x000fe200078ec0ff */
[C---:B------:R-:W-:Y:S02]  /*9bc0*/  FMUL.FTZ R81, R2.reuse, R81 ;  /* 0x0000005102517220 */ /* 0x040fe40000410000 */
[C---:B------:R-:W-:Y:S02]  /*9bd0*/  FMUL.FTZ R84, R2.reuse, R84 ;  /* 0x0000005402547220 */ /* 0x040fe40000410000 */
[C---:B------:R-:W-:Y:S02]  /*9be0*/  FMUL.FTZ R85, R2.reuse, R85 ;  /* 0x0000005502557220 */ /* 0x040fe40000410000 */
[C---:B------:R-:W-:Y:S02]  /*9bf0*/  FMUL.FTZ R96, R2.reuse, R96 ;  /* 0x0000006002607220 */ /* 0x040fe40000410000 */
[C---:B------:R-:W-:Y:S02]  /*9c00*/  FMUL.FTZ R97, R2.reuse, R97 ;  /* 0x0000006102617220 */ /* 0x040fe40000410000 */
[C---:B------:R-:W-:Y:S02]  /*9c10*/  FFMA.FTZ R148, R2.reuse, R208, R139 ;  /* 0x000000d002947223 */ /* 0x040fe4000001008b */
[C---:B------:R-:W-:Y:S01]  /*9c20*/  FMUL.FTZ R100, R2.reuse, R100 ;  /* 0x0000006402647220 */ /* 0x040fe20000410000 */
[----:B------:R-:W3:Y:S01]  /*9c30*/  MUFU.EX2 R139, R177 ;  /* 0x000000b1008b7308 */ /* 0x000ee20000000800 */
[C---:B------:R-:W-:Y:S02]  /*9c40*/  FMUL.FTZ R101, R2.reuse, R101 ;  /* 0x0000006502657220 */ /* 0x040fe40000410000 */
[C---:B------:R-:W-:Y:S02]  /*9c50*/  FMUL.FTZ R112, R2.reuse, R112 ;  /* 0x0000007002707220 */ /* 0x040fe40000410000 */
[C---:B------:R-:W-:Y:S02]  /*9c60*/  FMUL.FTZ R113, R2.reuse, R113 ;  /* 0x0000007102717220 */ /* 0x040fe40000410000 */
[C---:B------:R-:W-:Y:S02]  /*9c70*/  FMUL.FTZ R116, R2.reuse, R116 ;  /* 0x0000007402747220 */ /* 0x040fe40000410000 */
[C---:B------:R-:W-:Y:S02]  /*9c80*/  FMUL.FTZ R117, R2.reuse, R117 ;  /* 0x0000007502757220 */ /* 0x040fe40000410000 */
[C---:B------:R-:W-:Y:S02]  /*9c90*/  FMUL.FTZ R128, R2.reuse, R128 ;  /* 0x0000008002807220 */ /* 0x040fe40000410000 */
[----:B------:R-:W-:Y:S01]  /*9ca0*/  FMUL.FTZ R129, R2, R129 ;  /* 0x0000008102817220 */ /* 0x000fe20000410000 */
[C---:B------:R-:W-:Y:S01]  /*9cb0*/  PRMT R2, R137.reuse, 0x7632, R2 ;  /* 0x0000763289027816 */ /* 0x040fe20000000002 */
[C---:B------:R-:W-:Y:S02]  /*9cc0*/  FMUL.FTZ R28, R132.reuse, R156 ;  /* 0x0000009c841c7220 */ /* 0x040fe40000410000 */
[----:B------:R-:W-:Y:S01]  /*9cd0*/  IMAD.MOV.U32 R156, RZ, RZ, c[0x0][0x228] ;  /* 0x00008a00ff9c7624 */ /* 0x000fe200078e00ff */
[----:B------:R-:W-:Y:S01]  /*9ce0*/  PRMT R141, R137, 0x5410, R2 ;  /* 0x00005410898d7816 */ /* 0x000fe20000000002 */
[----:B------:R-:W-:Y:S01]  /*9cf0*/  @!P3 HADD2 R246, -R2.H0_H0, -RZ.H0_H0 ;  /* 0xa00000ff02f6b230 */ /* 0x000fe20000000900 */
[C---:B------:R-:W-:Y:S02]  /*9d00*/  FMUL.FTZ R8, R132.reuse, R168 ;  /* 0x000000a884087220 */ /* 0x040fe40000410000 */
[----:B------:R-:W-:Y:S02]  /*9d10*/  FMUL.FTZ R13, R132, R165 ;  /* 0x000000a5840d7220 */ /* 0x000fe40000410000 */
[----:B------:R-:W-:Y:S01]  /*9d20*/  @!P3 PRMT R2, R246, 0x5410, RZ ;  /* 0x00005410f602b816 */ /* 0x000fe200000000ff */
[C---:B------:R-:W-:Y:S02]  /*9d30*/  FMUL.FTZ R24, R132.reuse, R160 ;  /* 0x000000a084187220 */ /* 0x040fe40000410000 */
[C---:B------:R-:W-:Y:S02]  /*9d40*/  FMUL.FTZ R25, R132.reuse, R161 ;  /* 0x000000a184197220 */ /* 0x040fe40000410000 */
[C---:B------:R-:W-:Y:S01]  /*9d50*/  FMUL.FTZ R29, R132.reuse, R157 ;  /* 0x0000009d841d7220 */ /* 0x040fe20000410000 */
[----:B------:R5:W-:Y:S01]  /*9d60*/  STG.E.U16 [R188.64+0x2], R2 ;  /* 0x00000202bc007986 */ /* 0x000be2000c101510 */
        /* <DEDUP_REMOVED lines=14> */
[----:B-----5:R-:W-:Y:S01]  /*9e50*/  MUFU.EX2 R2, R213 ;  /* 0x000000d500027308 */ /* 0x020fe20000000800 */
[C---:B------:R-:W-:Y:S02]  /*9e60*/  FMUL.FTZ R92, R132.reuse, R92 ;  /* 0x0000005c845c7220 */ /* 0x040fe40000410000 */
[C---:B------:R-:W-:Y:S02]  /*9e70*/  FMUL.FTZ R93, R132.reuse, R93 ;  /* 0x0000005d845d7220 */ /* 0x040fe40000410000 */
[C---:B------:R-:W-:Y:S02]  /*9e80*/  FFMA.FTZ R155, R132.reuse, R210, R144 ;  /* 0x000000d2849b7223 */ /* 0x040fe40000010090 */
        /* <DEDUP_REMOVED lines=8> */
[----:B------:R-:W-:Y:S01]  /*9f10*/  FMUL.FTZ R125, R132, R125 ;  /* 0x0000007d847d7220 */ /* 0x000fe20000410000 */
[----:B------:R-:W-:Y:S01]  /*9f20*/  F2FP.PACK_AB R132, R138, R140 ;  /* 0x0000008c8a84723e */ /* 0x000fe200000000ff */
[----:B------:R-:W-:Y:S02]  /*9f30*/  IMAD R159, R156, 0x38, R153 ;  /* 0x000000389c9f7824 */ /* 0x000fe400078e0299 */
[----:B------:R-:W-:Y:S02]  /*9f40*/  FADD.FTZ R148, R174, R148 ;  /* 0x00000094ae947221 */ /* 0x000fe40000010000 */
[----:B------:R-:W-:Y:S01]  /*9f50*/  @!P6 HADD2 R252, -R132.H0_H0, -RZ.H0_H0 ;  /* 0xa00000ff84fce230 */ /* 0x000fe20000000900 */
[----:B------:R-:W-:Y:S01]  /*9f60*/  IADD3 R159, R159, 0x1, RZ ;  /* 0x000000019f9f7810 */ /* 0x000fe20007ffe0ff */
[----:B------:R-:W-:Y:S01]  /*9f70*/  FADD.FTZ R154, R138, R154 ;  /* 0x0000009a8a9a7221 */ /* 0x000fe20000010000 */
[----:B------:R-:W-:Y:S01]  /*9f80*/  PRMT R138, R132, 0x7632, R138 ;  /* 0x00007632848a7816 */ /* 0x000fe2000000008a */
[----:B----4-:R-:W-:Y:S02]  /*9f90*/  FADD.FTZ R155, R3, R155 ;  /* 0x0000009b039b7221 */ /* 0x010fe40000010000 */
[----:B------:R-:W-:Y:S02]  /*9fa0*/  IMAD.WIDE.U32 R166, R228, -0x2daee0ad, RZ ;  /* 0xd2511f53e4a67825 */ /* 0x000fe400078e00ff */
[----:B------:R-:W-:Y:S02]  /*9fb0*/  @!P5 HADD2 R251, -R138.H0_H0, -RZ.H0_H0 ;  /* 0xa00000ff8afbd230 */ /* 0x000fe40000000900 */
[----:B--2---:R-:W-:Y:S05]  /*9fc0*/  @!P4 HADD2 R152, -R137.H0_H0, -RZ.H0_H0 ;  /* 0xa00000ff8998c230 */ /* 0x004fea0000000900 */
[----:B------:R-:W-:Y:S01]  /*9fd0*/  PRMT R143, R152, 0x7610, R143 ;  /* 0x00007610988f7816 */ /* 0x000fe2000000008f */
[----:B------:R3:W-:Y:S03]  /*9fe0*/  @!P4 STL.S16 [R1], R152 ;  /* 0x000000980100c387 */ /* 0x0007e60000100600 */
[----:B------:R-:W-:Y:S01]  /*9ff0*/  @!P4 PRMT R137, R143, 0x5410, RZ ;  /* 0x000054108f89c816 */ /* 0x000fe200000000ff */
[----:B------:R1:W2:Y:S01]  /*a000*/  LDL.S16 R164, [R1+0x18] ;  /* 0x0000180001a47983 */ /* 0x0002a20000100600 */
[C---:B------:R-:W-:Y:S01]  /*a010*/  ISETP.GE.U32.AND P4, PT, R233.reuse, R0, PT ;  /* 0x00000000e900720c */ /* 0x040fe20003f86070 */
[----:B------:R-:W4:Y:S01]  /*a020*/  MUFU.EX2 R143, R184 ;  /* 0x000000b8008f7308 */ /* 0x000f220000000800 */
[----:B------:R-:W-:Y:S01]  /*a030*/  LOP3.LUT R0, R172, 0xffff, RZ, 0xc0, !PT ;  /* 0x0000ffffac007812 */ /* 0x000fe200078ec0ff */
[----:B------:R5:W-:Y:S03]  /*a040*/  STG.E.U16 [R188.64], R137 ;  /* 0x00000089bc007986 */ /* 0x000be6000c101510 */
[----:B------:R-:W-:Y:S04]  /*a050*/  SHF.R.U32.HI R0, RZ, 0x8, R0 ;  /* 0x00000008ff007819 */ /* 0x000fe80000011600 */
[----:B------:R-:W-:Y:S04]  /*a060*/  LOP3.LUT R0, R0, 0xffff, RZ, 0xc0, !PT ;  /* 0x0000ffff00007812 */ /* 0x000fe800078ec0ff */
[----:B------:R-:W-:Y:S02]  /*a070*/  ISETP.GE.U32.AND P3, PT, R233, R0, PT ;  /* 0x00000000e900720c */ /* 0x000fe40003f66070 */
[----:B------:R-:W-:Y:S04]  /*a080*/  SHF.R.U32.HI R0, RZ, 0x10, R172 ;  /* 0x00000010ff007819 */ /* 0x000fe800000116ac */
[----:B------:R-:W-:Y:S01]  /*a090*/  LOP3.LUT R140, R0, 0xff, RZ, 0xc0, !PT ;  /* 0x000000ff008c7812 */ /* 0x000fe200078ec0ff */
[----:B---3--:R-:W-:Y:S01]  /*a0a0*/  FADD.FTZ R152, R139, R145 ;  /* 0x000000918b987221 */ /* 0x008fe20000010000 */
[----:B------:R-:W-:Y:S01]  /*a0b0*/  F2FP.PACK_AB R0, R3, R144 ;  /* 0x000000900300723e */ /* 0x000fe200000000ff */
[----:B------:R-:W-:Y:S01]  /*a0c0*/  MUFU.EX2 R145, R181 ;  /* 0x000000b500917308 */ /* 0x000fe20000000800 */
[----:B------:R-:W-:Y:S01]  /*a0d0*/  ISETP.GE.U32.AND P1, PT, R233, R140, PT ;  /* 0x0000008ce900720c */ /* 0x000fe20003f26070 */
[----:B----4-:R-:W-:Y:S01]  /*a0e0*/  FADD.FTZ R151, R143, R148 ;  /* 0x000000948f977221 */ /* 0x010fe20000010000 */
[----:B------:R-:W-:Y:S01]  /*a0f0*/  PRMT R140, R0, 0x7632, R140 ;  /* 0x00007632008c7816 */ /* 0x000fe2000000008c */
[----:B------:R-:W-:Y:S01]  /*a100*/  @!P0 HADD2 R247, -R0.H0_H0, -RZ.H0_H0 ;  /* 0xa00000ff00f78230 */ /* 0x000fe20000000900 */
[----:B------:R-:W-:Y:S02]  /*a110*/  PRMT R144, R132, 0x5410, R138 ;  /* 0x0000541084907816 */ /* 0x000fe4000000008a */
[----:B------:R-:W-:Y:S02]  /*a120*/  PRMT R153, R0, 0x5410, R140 ;  /* 0x0000541000997816 */ /* 0x000fe4000000008c */
[----:B------:R-:W-:Y:S01]  /*a130*/  @!P0 PRMT R0, R247, 0x5410, RZ ;  /* 0x00005410f7008816 */ /* 0x000fe200000000ff */
[----:B-----5:R-:W3:Y:S01]  /*a140*/  MUFU.EX2 R137, R179 ;  /* 0x000000b300897308 */ /* 0x020ee20000000800 */
[CC--:B------:R-:W-:Y:S02]  /*a150*/  LEA R210, P0, R159.reuse, R188.reuse, 0x1 ;  /* 0x000000bc9fd27211 */ /* 0x0c0fe400078008ff */
[----:B------:R-:W-:Y:S02]  /*a160*/  @!P6 PRMT R132, R252, 0x5410, RZ ;  /* 0x00005410fc84e816 */ /* 0x000fe400000000ff */
[----:B------:R-:W-:Y:S02]  /*a170*/  LEA.HI.X.SX32 R211, R159, R189, 0x1, P0 ;  /* 0x000000bd9fd37211 */ /* 0x000fe400000f0eff */
[----:B------:R1:W4:Y:S01]  /*a180*/  LDL.S16 R159, [R1+0x1c] ;  /* 0x00001c00019f7983 */ /* 0x0003220000100600 */
[----:B------:R-:W-:Y:S02]  /*a190*/  @!P5 PRMT R138, R251, 0x5410, RZ ;  /* 0x00005410fb8ad816 */ /* 0x000fe400000000ff */
[----:B------:R-:W-:Y:S01]  /*a1a0*/  F2FP.PACK_AB R3, R139, R149 ;  /* 0x000000958b03723e */ /* 0x000fe200000000ff */
[C---:B------:R-:W-:Y:S01]  /*a1b0*/  IMAD.WIDE R148, R156.reuse, 0x70, R190 ;  /* 0x000000709c947825 */ /* 0x040fe200078e02be */
[----:B------:R5:W-:Y:S01]  /*a1c0*/  STG.E.U16 [R190.64], R132 ;  /* 0x00000084be007986 */ /* 0x000be2000c101510 */
[----:B------:R-:W-:Y:S02]  /*a1d0*/  SHF.R.U32.HI R139, RZ, 0x18, R142 ;  /* 0x00000018ff8b7819 */ /* 0x000fe4000001168e */
[----:B------:R-:W-:Y:S01]  /*a1e0*/  IMAD R156, R156, 0x48, RZ ;  /* 0x000000489c9c7824 */ /* 0x000fe200078e02ff */
[----:B------:R1:W-:Y:S01]  /*a1f0*/  STG.E.U16 [R190.64+0x2], R138 ;  /* 0x0000028abe007986 */ /* 0x0003e2000c101510 */
[C---:B------:R-:W-:Y:S01]  /*a200*/  F2FP.PACK_AB R143, R150.reuse, R143 ;  /* 0x0000008f968f723e */ /* 0x040fe200000000ff */
[----:B------:R-:W-:Y:S01]  /*a210*/  FADD.FTZ R150, R150, R151 ;  /* 0x0000009796967221 */ /* 0x000fe20000010000 */
[----:B------:R-:W-:Y:S01]  /*a220*/  ISETP.GE.U32.AND P5, PT, R233, R139, PT ;  /* 0x0000008be900720c */ /* 0x000fe20003fa6070 */
[----:B------:R1:W-:Y:S01]  /*a230*/  STG.E.U16 [R148.64], R0 ;  /* 0x0000000094007986 */ /* 0x0003e2000c101510 */
[C---:B------:R-:W-:Y:S01]  /*a240*/  LEA R208, P0, R156.reuse, R188, 0x1 ;  /* 0x000000bc9cd07211 */ /* 0x040fe200078008ff */
[----:B------:R-:W1:Y:S01]  /*a250*/  MUFU.EX2 R151, R223 ;  /* 0x000000df00977308 */ /* 0x000e620000000800 */
[----:B------:R-:W-:Y:S02]  /*a260*/  PRMT R139, R143, 0x7632, R139 ;  /* 0x000076328f8b7816 */ /* 0x000fe4000000008b */
[----:B------:R-:W-:Y:S02]  /*a270*/  LEA.HI.X.SX32 R209, R156, R189, 0x1, P0 ;  /* 0x000000bd9cd17211 */ /* 0x000fe400000f0eff */
[----:B---3--:R-:W-:Y:S01]  /*a280*/  F2FP.PACK_AB R163, R137, R145 ;  /* 0x0000009189a3723e */ /* 0x008fe200000000ff */
[----:B------:R-:W-:Y:S04]  /*a290*/  @!P3 HADD2 R249, -R139.H0_H0, -RZ.H0_H0 ;  /* 0xa00000ff8bf9b230 */ /* 0x000fe80000000900 */
[----:B------:R3:W-:Y:S01]  /*a2a0*/  MUFU.EX2 R156, R220 ;  /* 0x000000dc009c7308 */ /* 0x0007e20000000800 */
[----:B-----5:R-:W-:Y:S09]  /*a2b0*/  PRMT R132, R143, 0x7610, R132 ;  /* 0x000076108f847816 */ /* 0x020ff20000000084 */
[----:B-1----:R-:W1:Y:S01]  /*a2c0*/  MUFU.EX2 R138, R216 ;  /* 0x000000d8008a7308 */ /* 0x002e620000000800 */
[----:B------:R-:W-:Y:S01]  /*a2d0*/  PRMT R143, R132, 0x5410, R139 ;  /* 0x00005410848f7816 */ /* 0x000fe2000000008b */
[----:B------:R-:W-:Y:S01]  /*a2e0*/  @!P4 HADD2 R250, -R132.H0_H0, -RZ.H0_H0 ;  /* 0xa00000ff84fac230 */ /* 0x000fe20000000900 */
[----:B------:R-:W-:Y:S02]  /*a2f0*/  @!P3 PRMT R139, R249, 0x5410, RZ ;  /* 0x00005410f98bb816 */ /* 0x000fe400000000ff */
[----:B------:R-:W-:Y:S02]  /*a300*/  SHF.R.U32.HI R0, RZ, 0x10, R142 ;  /* 0x00000010ff007819 */ /* 0x000fe4000001168e */
[----:B------:R-:W-:Y:S02]  /*a310*/  LOP3.LUT R142, R142, 0xffff, RZ, 0xc0, !PT ;  /* 0x0000ffff8e8e7812 */ /* 0x000fe400078ec0ff */
[----:B------:R-:W-:Y:S01]  /*a320*/  LOP3.LUT R0, R0, 0xff, RZ, 0xc0, !PT ;  /* 0x000000ff00007812 */ /* 0x000fe200078ec0ff */
[----:B------:R-:W-:Y:S01]  /*a330*/  MUFU.EX2 R148, R183 ;  /* 0x000000b700947308 */ /* 0x000fe20000000800 */
[----:B------:R-:W-:Y:S02]  /*a340*/  F2FP.PACK_AB R158, R226, R151 ;  /* 0x00000097e29e723e */ /* 0x000fe400000000ff */
[C---:B------:R-:W-:Y:S01]  /*a350*/  ISETP.GE.U32.AND P2, PT, R233.reuse, R0, PT ;  /* 0x00000000e900720c */ /* 0x040fe20003f46070 */
[----:B---3--:R3:W5:Y:S01]  /*a360*/  LDL.S16 R220, [R1+0x30] ;  /* 0x0000300001dc7983 */ /* 0x0087620000100600 */
[----:B------:R-:W-:Y:S02]  /*a370*/  SHF.R.U32.HI R0, RZ, 0x8, R142 ;  /* 0x00000008ff007819 */ /* 0x000fe4000001168e */
[----:B------:R-:W-:Y:S02]  /*a380*/  @!P4 PRMT R132, R250, 0x5410, RZ ;  /* 0x00005410fa84c816 */ /* 0x000fe400000000ff */
[----:B------:R-:W-:Y:S01]  /*a390*/  LOP3.LUT R0, R0, 0xffff, RZ, 0xc0, !PT ;  /* 0x0000ffff00007812 */ /* 0x000fe200078ec0ff */
[----:B------:R-:W-:Y:S01]  /*a3a0*/  MUFU.EX2 R149, R219 ;  /* 0x000000db00957308 */ /* 0x000fe20000000800 */
[----:B------:R-:W-:Y:S02]  /*a3b0*/  PRMT R184, R158, 0x7632, R184 ;  /* 0x000076329eb87816 */ /* 0x000fe400000000b8 */
[----:B------:R-:W-:Y:S01]  /*a3c0*/  ISETP.GE.U32.AND P0, PT, R233, R0, PT ;  /* 0x00000000e900720c */ /* 0x000fe20003f06070 */
[----:B-1----:R-:W-:Y:S06]  /*a3d0*/  FADD.FTZ R142, R138, R154 ;  /* 0x0000009a8a8e7221 */ /* 0x002fec0000010000 */
[----:B------:R-:W1:Y:S10]  /*a3e0*/  MUFU.EX2 R0, R215 ;  /* 0x000000d700007308 */ /* 0x000e740000000800 */
[----:B------:R-:W-:Y:S01]  /*a3f0*/  MUFU.EX2 R215, R229 ;  /* 0x000000e500d77308 */ /* 0x000fe20000000800 */
[C---:B-1----:R-:W-:Y:S01]  /*a400*/  F2FP.PACK_AB R138, R0.reuse, R138 ;  /* 0x0000008a008a723e */ /* 0x042fe200000000ff */
[----:B------:R-:W-:Y:S01]  /*a410*/  FADD.FTZ R154, R0, R142 ;  /* 0x0000008e009a7221 */ /* 0x000fe20000010000 */
[----:B------:R-:W-:Y:S01]  /*a420*/  LOP3.LUT R142, R167, UR25, R214, 0x96, !PT ;  /* 0x00000019a78e7c12 */ /* 0x000fe2000f8e96d6 */
[----:B------:R-:W-:Y:S01]  /*a430*/  FADD.FTZ R0, R2, R155 ;  /* 0x0000009b02007221 */ /* 0x000fe20000010000 */
[C---:B------:R-:W-:Y:S03]  /*a440*/  F2FP.PACK_AB R2, R148.reuse, R2 ;  /* 0x000000029402723e */ /* 0x040fe600000000ff */
[----:B------:R-:W-:Y:S01]  /*a450*/  FADD.FTZ R161, R148, R0 ;  /* 0x0000000094a17221 */ /* 0x000fe20000010000 */
[----:B------:R-:W-:Y:S01]  /*a460*/  LOP3.LUT R0, R142, 0xff, RZ, 0xc0, !PT ;  /* 0x000000ff8e007812 */ /* 0x000fe200078ec0ff */
[----:B------:R-:W-:Y:S01]  /*a470*/  FADD.FTZ R148, R156, R150 ;  /* 0x000000969c947221 */ /* 0x000fe20000010000 */
[----:B------:R-:W-:Y:S02]  /*a480*/  F2FP.PACK_AB R156, R149, R156 ;  /* 0x0000009c959c723e */ /* 0x000fe400000000ff */
[----:B------:R-:W-:Y:S01]  /*a490*/  ISETP.GE.U32.AND P3, PT, R233, R0, PT ;  /* 0x00000000e900720c */ /* 0x000fe20003f66070 */
[----:B------:R-:W-:Y:S01]  /*a4a0*/  FADD.FTZ R0, R145, R152 ;  /* 0x0000009891007221 */ /* 0x000fe20000010000 */
[----:B------:R-:W-:Y:S02]  /*a4b0*/  PRMT R157, R156, 0x7632, R157 ;  /* 0x000076329c9d7816 */ /* 0x000fe4000000009d */
[----:B------:R-:W-:Y:S01]  /*a4c0*/  LOP3.LUT R152, R166, 0xff, RZ, 0xc0, !PT ;  /* 0x000000ffa6987812 */ /* 0x000fe200078ec0ff */
[----:B------:R-:W-:Y:S01]  /*a4d0*/  FADD.FTZ R155, R137, R0 ;  /* 0x00000000899b7221 */ /* 0x000fe20000010000 */
[----:B------:R-:W-:Y:S01]  /*a4e0*/  LOP3.LUT R0, R142, 0xffff, RZ, 0xc0, !PT ;  /* 0x0000ffff8e007812 */ /* 0x000fe200078ec0ff */
[----:B------:R-:W1:Y:S01]  /*a4f0*/  MUFU.EX2 R137, R224 ;  /* 0x000000e000897308 */ /* 0x000e620000000800 */
[----:B------:R-:W-:Y:S02]  /*a500*/  PRMT R160, R156, 0x5410, R157 ;  /* 0x000054109ca07816 */ /* 0x000fe4000000009d */
[----:B------:R-:W-:Y:S02]  /*a510*/  SHF.R.U32.HI R0, RZ, 0x8, R0 ;  /* 0x00000008ff007819 */ /* 0x000fe40000011600 */
[----:B------:R-:W-:Y:S02]  /*a520*/  ISETP.GE.U32.AND P6, PT, R233, R152, PT ;  /* 0x00000098e900720c */ /* 0x000fe40003fc6070 */
[----:B------:R-:W-:Y:S03]  /*a530*/  LOP3.LUT R145, R0, 0xffff, RZ, 0xc0, !PT ;  /* 0x0000ffff00917812 */ /* 0x000fe600078ec0ff */
[----:B------:R-:W3:Y:S01]  /*a540*/  MUFU.EX2 R0, R225 ;  /* 0x000000e100007308 */ /* 0x000ee20000000800 */
[----:B-1----:R-:W-:Y:S01]  /*a550*/  FADD.FTZ R154, R137, R154 ;  /* 0x0000009a899a7221 */ /* 0x002fe20000010000 */
[C---:B---3--:R-:W-:Y:S03]  /*a560*/  F2FP.PACK_AB R168, R0.reuse, R137 ;  /* 0x0000008900a8723e */ /* 0x048fe600000000ff */
[----:B------:R-:W-:Y:S01]  /*a570*/  FADD.FTZ R219, R0, R154 ;  /* 0x0000009a00db7221 */ /* 0x000fe20000010000 */
[----:B----4-:R-:W-:Y:S05]  /*a580*/  @!P3 HADD2 R159, -R156.H0_H0, -RZ.H0_H0 ;  /* 0xa00000ff9c9fb230 */ /* 0x010fea0000000900 */
[----:B------:R-:W-:Y:S01]  /*a590*/  PRMT R150, R159, 0x7610, R150 ;  /* 0x000076109f967816 */ /* 0x000fe20000000096 */
[----:B------:R1:W-:Y:S03]  /*a5a0*/  @!P3 STL.S16 [R1+0x1c], R159 ;  /* 0x00001c9f0100b387 */ /* 0x0003e60000100600 */
[----:B------:R-:W-:Y:S01]  /*a5b0*/  @!P3 PRMT R156, R150, 0x5410, RZ ;  /* 0x00005410969cb816 */ /* 0x000fe200000000ff */
[----:B------:R3:W4:Y:S01]  /*a5c0*/  LDL.S16 R187, [R1+0x28] ;  /* 0x0000280001bb7983 */ /* 0x0007220000100600 */
[----:B------:R-:W-:Y:S01]  /*a5d0*/  ISETP.GE.U32.AND P3, PT, R233, R145, PT ;  /* 0x00000091e900720c */ /* 0x000fe20003f66070 */
[----:B------:R-:W3:Y:S02]  /*a5e0*/  MUFU.EX2 R150, R221 ;  /* 0x000000dd00967308 */ /* 0x000ee40000000800 */
[----:B------:R4:W4:Y:S04]  /*a5f0*/  LDL.S16 R179, [R1+0x24] ;  /* 0x0000240001b37983 */ /* 0x0009280000100600 */
[----:B------:R4:W4:Y:S04]  /*a600*/  LDL.S16 R178, [R1+0x20] ;  /* 0x0000200001b27983 */ /* 0x0009280000100600 */
[----:B------:R4:W4:Y:S01]  /*a610*/  LDL.S16 R169, [R1+0x38] ;  /* 0x0000380001a97983 */ /* 0x0009220000100600 */
[----:B------:R-:W-:Y:S01]  /*a620*/  MUFU.EX2 R145, R218 ;  /* 0x000000da00917308 */ /* 0x000fe20000000800 */
[----:B--2---:R-:W-:Y:S05]  /*a630*/  @!P3 HADD2 R164, -R157.H0_H0, -RZ.H0_H0 ;  /* 0xa00000ff9da4b230 */ /* 0x004fea0000000900 */
[----:B------:R-:W-:Y:S01]  /*a640*/  PRMT R162, R164, 0x7610, R162 ;  /* 0x00007610a4a27816 */ /* 0x000fe200000000a2 */
[----:B------:R2:W-:Y:S01]  /*a650*/  @!P3 STL.S16 [R1+0x18], R164 ;  /* 0x000018a40100b387 */ /* 0x0005e20000100600 */
[----:B-1----:R-:W-:Y:S02]  /*a660*/  FADD.FTZ R159, R149, R148 ;  /* 0x00000094959f7221 */ /* 0x002fe40000010000 */
[----:B------:R-:W-:Y:S01]  /*a670*/  @!P3 PRMT R157, R162, 0x5410, RZ ;  /* 0x00005410a29db816 */ /* 0x000fe200000000ff */
[----:B------:R-:W1:Y:S01]  /*a680*/  MUFU.EX2 R148, R217 ;  /* 0x000000d900947308 */ /* 0x000e620000000800 */
[----:B------:R1:W4:Y:S01]  /*a690*/  LDL.S16 R162, [R1+0x34] ;  /* 0x0000340001a27983 */ /* 0x0003220000100600 */
[----:B---3--:R-:W-:Y:S02]  /*a6a0*/  FADD.FTZ R137, R150, R161 ;  /* 0x000000a196897221 */ /* 0x008fe40000010000 */
[----:B------:R-:W-:Y:S06]  /*a6b0*/  FADD.FTZ R216, R151, R159 ;  /* 0x0000009f97d87221 */ /* 0x000fec0000010000 */
[----:B------:R-:W3:Y:S01]  /*a6c0*/  MUFU.EX2 R149, R222 ;  /* 0x000000de00957308 */ /* 0x000ee20000000800 */
[----:B-----5:R-:W-:Y:S01]  /*a6d0*/  @!P6 HADD2 R220, -R158.H0_H0, -RZ.H0_H0 ;  /* 0xa00000ff9edce230 */ /* 0x020fe20000000900 */
[----:B--2---:R2:W5:Y:S04]  /*a6e0*/  LDL.S16 R164, [R1+0x2c] ;  /* 0x00002c0001a47983 */ /* 0x0045680000100600 */
[----:B------:R-:W-:Y:S01]  /*a6f0*/  PRMT R161, R220, 0x7610, R161 ;  /* 0x00007610dca17816 */ /* 0x000fe200000000a1 */
[----:B-1----:R-:W-:Y:S01]  /*a700*/  FADD.FTZ R0, R148, R155 ;  /* 0x0000009b94007221 */ /* 0x002fe20000010000 */
[----:B------:R-:W-:Y:S01]  /*a710*/  @!P6 STL.S16 [R1+0x30], R220 ;  /* 0x000030dc0100e387 */ /* 0x000fe20000100600 */
[C---:B------:R-:W-:Y:S02]  /*a720*/  F2FP.PACK_AB R171, R145.reuse, R148 ;  /* 0x0000009491ab723e */ /* 0x040fe400000000ff */
[--C-:B------:R-:W-:Y:S01]  /*a730*/  FADD.FTZ R217, R145, R0.reuse ;  /* 0x0000000091d97221 */ /* 0x100fe20000010000 */
[----:B------:R-:W-:Y:S02]  /*a740*/  PRMT R0, R3, 0x7632, R0 ;  /* 0x0000763203007816 */ /* 0x000fe40000000000 */
[----:B------:R-:W-:Y:S01]  /*a750*/  LOP3.LUT R145, R146, 0xff, RZ, 0xc0, !PT ;  /* 0x000000ff92917812 */ /* 0x000fe200078ec0ff */
[----:B---3--:R-:W-:Y:S01]  /*a760*/  FADD.FTZ R218, R149, R137 ;  /* 0x0000008995da7221 */ /* 0x008fe20000010000 */
[----:B------:R-:W-:Y:S02]  /*a770*/  SHF.R.U32.HI R137, RZ, 0x18, R172 ;  /* 0x00000018ff897819 */ /* 0x000fe400000116ac */
[C---:B------:R-:W-:Y:S02]  /*a780*/  ISETP.GE.U32.AND P3, PT, R233.reuse, R145, PT ;  /* 0x00000091e900720c */ /* 0x040fe40003f66070 */
[----:B------:R-:W-:Y:S02]  /*a790*/  ISETP.GE.U32.AND P4, PT, R233, R137, PT ;  /* 0x00000089e900720c */ /* 0x000fe40003f86070 */
[----:B------:R-:W-:Y:S02]  /*a7a0*/  PRMT R137, R138, 0x7632, R137 ;  /* 0x000076328a897816 */ /* 0x000fe40000000089 */
[----:B------:R-:W-:Y:S02]  /*a7b0*/  LOP3.LUT R145, R166, 0xffff, RZ, 0xc0, !PT ;  /* 0x0000ffffa6917812 */ /* 0x000fe400078ec0ff */
[----:B------:R-:W-:Y:S02]  /*a7c0*/  PRMT R151, R138, 0x5410, R137 ;  /* 0x000054108a977816 */ /* 0x000fe40000000089 */
[----:B------:R-:W-:Y:S02]  /*a7d0*/  SHF.R.U32.HI R145, RZ, 0x8, R145 ;  /* 0x00000008ff917819 */ /* 0x000fe40000011691 */
[----:B------:R-:W-:Y:S02]  /*a7e0*/  F2FP.PACK_AB R170, R149, R150 ;  /* 0x0000009695aa723e */ /* 0x000fe400000000ff */
[----:B------:R-:W-:Y:S01]  /*a7f0*/  LOP3.LUT R145, R145, 0xffff, RZ, 0xc0, !PT ;  /* 0x0000ffff91917812 */ /* 0x000fe200078ec0ff */
[----:B----4-:R-:W-:Y:S02]  /*a800*/  @!P0 HADD2 R187, -R140.H0_H0, -RZ.H0_H0 ;  /* 0xa00000ff8cbb8230 */ /* 0x010fe40000000900 */
[----:B------:R-:W-:Y:S03]  /*a810*/  @!P2 HADD2 R179, -R3.H0_H0, -RZ.H0_H0 ;  /* 0xa00000ff03b3a230 */ /* 0x000fe60000000900 */
[----:B------:R1:W-:Y:S01]  /*a820*/  @!P0 STL.S16 [R1+0x28], R187 ;  /* 0x000028bb01008387 */ /* 0x0003e20000100600 */
[----:B------:R-:W-:Y:S01]  /*a830*/  PRMT R152, R187, 0x7610, R152 ;  /* 0x00007610bb987816 */ /* 0x000fe20000000098 */
[----:B------:R-:W-:Y:S02]  /*a840*/  @!P5 HADD2 R178, -R0.H0_H0, -RZ.H0_H0 ;  /* 0xa00000ff00b2d230 */ /* 0x000fe40000000900 */
[----:B------:R-:W-:Y:S01]  /*a850*/  @!P2 STL.S16 [R1+0x24], R179 ;  /* 0x000024b30100a387 */ /* 0x000fe20000100600 */
[----:B------:R-:W-:Y:S01]  /*a860*/  @!P0 PRMT R140, R152, 0x5410, RZ ;  /* 0x00005410988c8816 */ /* 0x000fe200000000ff */
[----:B------:R-:W-:Y:S02]  /*a870*/  @!P1 HADD2 R169, -R138.H0_H0, -RZ.H0_H0 ;  /* 0xa00000ff8aa99230 */ /* 0x000fe40000000900 */
[----:B------:R3:W-:Y:S01]  /*a880*/  @!P5 STL.S16 [R1+0x20], R178 ;  /* 0x000020b20100d387 */ /* 0x0007e20000100600 */
[----:B------:R-:W-:Y:S02]  /*a890*/  PRMT R175, R179, 0x7610, R175 ;  /* 0x00007610b3af7816 */ /* 0x000fe400000000af */
[----:B------:R-:W-:Y:S01]  /*a8a0*/  PRMT R152, R3, 0x5410, R0 ;  /* 0x0000541003987816 */ /* 0x000fe20000000000 */
[----:B------:R-:W-:Y:S01]  /*a8b0*/  @!P1 STL.S16 [R1+0x38], R169 ;  /* 0x000038a901009387 */ /* 0x000fe20000100600 */
[----:B------:R-:W-:Y:S02]  /*a8c0*/  PRMT R165, R169, 0x7610, R165 ;  /* 0x00007610a9a57816 */ /* 0x000fe400000000a5 */
[----:B------:R-:W-:Y:S01]  /*a8d0*/  @!P2 PRMT R3, R175, 0x5410, RZ ;  /* 0x00005410af03a816 */ /* 0x000fe200000000ff */
[----:B------:R4:W-:Y:S01]  /*a8e0*/  STG.E.U16 [R210.64], R140 ;  /* 0x0000008cd2007986 */ /* 0x0009e2000c101510 */
[----:B------:R-:W-:Y:S02]  /*a8f0*/  PRMT R174, R178, 0x7610, R174 ;  /* 0x00007610b2ae7816 */ /* 0x000fe400000000ae */
[----:B------:R-:W-:Y:S01]  /*a900*/  @!P1 PRMT R138, R165, 0x5410, RZ ;  /* 0x00005410a58a9816 */ /* 0x000fe200000000ff */
[----:B------:R-:W-:Y:S01]  /*a910*/  @!P4 HADD2 R162, -R137.H0_H0, -RZ.H0_H0 ;  /* 0xa00000ff89a2c230 */ /* 0x000fe20000000900 */
[----:B------:R-:W-:Y:S01]  /*a920*/  @!P5 PRMT R0, R174, 0x5410, RZ ;  /* 0x00005410ae00d816 */ /* 0x000fe200000000ff */
[----:B------:R2:W-:Y:S01]  /*a930*/  STG.E.U16 [R208.64], R3 ;  /* 0x00000003d0007986 */ /* 0x0005e2000c101510 */
[----:B------:R-:W-:Y:S02]  /*a940*/  LOP3.LUT P2, RZ, R212, 0x8, RZ, 0xc0, !PT ;  /* 0x00000008d4ff7812 */ /* 0x000fe4000784c0ff */
[----:B------:R-:W-:Y:S01]  /*a950*/  PRMT R148, R162, 0x7610, R148 ;  /* 0x00007610a2947816 */ /* 0x000fe20000000094 */
[----:B------:R5:W-:Y:S01]  /*a960*/  @!P4 STL.S16 [R1+0x34], R162 ;  /* 0x000034a20100c387 */ /* 0x000be20000100600 */
[----:B-1----:R-:W-:Y:S01]  /*a970*/  MUFU.EX2 R187, R232 ;  /* 0x000000e800bb7308 */ /* 0x002fe20000000800 */
[----:B------:R-:W-:Y:S02]  /*a980*/  LOP3.LUT P1, RZ, R212, 0x4, RZ, 0xc0, !PT ;  /* 0x00000004d4ff7812 */ /* 0x000fe4000782c0ff */
[----:B------:R-:W-:Y:S01]  /*a990*/  @!P4 PRMT R137, R148, 0x5410, RZ ;  /* 0x000054109489c816 */ /* 0x000fe200000000ff */
[----:B------:R1:W-:Y:S01]  /*a9a0*/  STG.E.U16 [R208.64+0x2], R0 ;  /* 0x00000200d0007986 */ /* 0x0003e2000c101510 */
[----:B---3--:R-:W-:Y:S03]  /*a9b0*/  PRMT R178, R233, 0x7054, R233 ;  /* 0x00007054e9b27816 */ /* 0x008fe600000000e9 */
[----:B------:R3:W-:Y:S04]  /*a9c0*/  STG.E.U16 [R188.64+0x12], R139 ;  /* 0x0000128bbc007986 */ /* 0x0007e8000c101510 */
[----:B------:R-:W-:Y:S01]  /*a9d0*/  STG.E.U16 [R188.64+0x10], R132 ;  /* 0x00001084bc007986 */ /* 0x000fe2000c101510 */
[----:B----4-:R-:W-:Y:S03]  /*a9e0*/  LOP3.LUT R140, R146, 0xffff, RZ, 0xc0, !PT ;  /* 0x0000ffff928c7812 */ /* 0x010fe600078ec0ff */
[----:B------:R4:W-:Y:S01]  /*a9f0*/  STG.E.U16 [R190.64+0x10], R138 ;  /* 0x0000108abe007986 */ /* 0x0009e2000c101510 */
[----:B------:R-:W-:Y:S03]  /*aa00*/  SHF.R.U32.HI R140, RZ, 0x8, R140 ;  /* 0x00000008ff8c7819 */ /* 0x000fe6000001168c */
[----:B------:R-:W-:Y:S01]  /*aa10*/  STG.E.U16 [R190.64+0x12], R137 ;  /* 0x00001289be007986 */ /* 0x000fe2000c101510 */
[----:B--2---:R-:W-:Y:S02]  /*aa20*/  SHF.R.U32.HI R3, RZ, 0x18, R146 ;  /* 0x00000018ff037819 */ /* 0x004fe40000011692 */
[----:B-----5:R-:W-:Y:S02]  /*aa30*/  PRMT R162, R158, 0x5410, R184 ;  /* 0x000054109ea27816 */ /* 0x020fe400000000b8 */
[----:B------:R-:W-:Y:S02]  /*aa40*/  @!P6 PRMT R158, R161, 0x5410, RZ ;  /* 0x00005410a19ee816 */ /* 0x000fe400000000ff */
[C---:B------:R-:W-:Y:S02]  /*aa50*/  ISETP.GE.U32.AND P6, PT, R233.reuse, R145, PT ;  /* 0x00000091e900720c */ /* 0x040fe40003fc6070 */
[----:B------:R-:W-:Y:S02]  /*aa60*/  LOP3.LUT R140, R140, 0xffff, RZ, 0xc0, !PT ;  /* 0x0000ffff8c8c7812 */ /* 0x000fe400078ec0ff */
[C---:B------:R-:W-:Y:S02]  /*aa70*/  ISETP.GE.U32.AND P5, PT, R233.reuse, R3, PT ;  /* 0x00000003e900720c */ /* 0x040fe40003fa6070 */
[----:B------:R-:W-:Y:S02]  /*aa80*/  ISETP.GE.U32.AND P0, PT, R233, R140, PT ;  /* 0x0000008ce900720c */ /* 0x000fe40003f06070 */
[----:B------:R-:W-:Y:S02]  /*aa90*/  SHF.R.U32.HI R140, RZ, 0x10, R146 ;  /* 0x00000010ff8c7819 */ /* 0x000fe40000011692 */
[----:B-1----:R-:W-:Y:S02]  /*aaa0*/  PRMT R0, R2, 0x7632, R0 ;  /* 0x0000763202007816 */ /* 0x002fe40000000000 */
[----:B------:R-:W-:Y:S01]  /*aab0*/  LOP3.LUT R140, R140, 0xff, RZ, 0xc0, !PT ;  /* 0x000000ff8c8c7812 */ /* 0x000fe200078ec0ff */
[----:B------:R-:W-:Y:S01]  /*aac0*/  @!P6 HADD2 R164, -R184.H0_H0, -RZ.H0_H0 ;  /* 0xa00000ffb8a4e230 */ /* 0x000fe20000000900 */
[----:B------:R-:W-:Y:S02]  /*aad0*/  SHF.R.U32.HI R3, RZ, 0x10, R142 ;  /* 0x00000010ff037819 */ /* 0x000fe4000001168e */
[----:B---3--:R-:W-:Y:S02]  /*aae0*/  PRMT R139, R163, 0x7632, R139 ;  /* 0x00007632a38b7816 */ /* 0x008fe4000000008b */
[----:B------:R1:W-:Y:S01]  /*aaf0*/  @!P6 STL.S16 [R1+0x2c], R164 ;  /* 0x00002ca40100e387 */ /* 0x0003e20000100600 */
[----:B------:R-:W-:Y:S02]  /*ab00*/  PRMT R145, R164, 0x7610, R145 ;  /* 0x00007610a4917816 */ /* 0x000fe40000000091 */
[----:B----4-:R-:W-:Y:S01]  /*ab10*/  PRMT R138, R168, 0x7610, R138 ;  /* 0x00007610a88a7816 */ /* 0x010fe2000000008a */
[----:B------:R2:W3:Y:S01]  /*ab20*/  LDL.S16 R169, [R1+0xc] ;  /* 0x00000c0001a97983 */ /* 0x0004e20000100600 */
[----:B------:R-:W-:Y:S02]  /*ab30*/  @!P6 PRMT R184, R145, 0x5410, RZ ;  /* 0x0000541091b8e816 */ /* 0x000fe400000000ff */
[----:B------:R-:W-:Y:S01]  /*ab40*/  ISETP.GE.U32.AND P6, PT, R233, R140, PT ;  /* 0x0000008ce900720c */ /* 0x000fe20003fc6070 */
[----:B------:R2:W4:Y:S01]  /*ab50*/  LDL.S16 R161, [R1+0x8] ;  /* 0x0000080001a17983 */ /* 0x0005220000100600 */
[----:B------:R-:W-:Y:S02]  /*ab60*/  LOP3.LUT R145, R3, 0xff, RZ, 0xc0, !PT ;  /* 0x000000ff03917812 */ /* 0x000fe400078ec0ff */
[----:B------:R-:W-:Y:S01]  /*ab70*/  PRMT R3, R163, 0x7610, R3 ;  /* 0x00007610a3037816 */ /* 0x000fe20000000003 */
[----:B------:R2:W5:Y:S04]  /*ab80*/  LDL.S16 R159, [R1+0x4] ;  /* 0x00000400019f7983 */ /* 0x0005680000100600 */
[----:B------:R2:W2:Y:S04]  /*ab90*/  LDL.S16 R148, [R1+0x14] ;  /* 0x0000140001947983 */ /* 0x0004a80000100600 */
[----:B-1----:R1:W2:Y:S01]  /*aba0*/  LDL.S16 R164, [R1+0x10] ;  /* 0x0000100001a47983 */ /* 0x0022a20000100600 */
[----:B---3--:R-:W-:Y:S02]  /*abb0*/  @!P0 HADD2 R169, -R0.H0_H0, -RZ.H0_H0 ;  /* 0xa00000ff00a98230 */ /* 0x008fe40000000900 */
[----:B----4-:R-:W-:Y:S03]  /*abc0*/  @!P6 HADD2 R161, -R3.H0_H0, -RZ.H0_H0 ;  /* 0xa00000ff03a1e230 */ /* 0x010fe60000000900 */
[----:B------:R-:W-:Y:S01]  /*abd0*/  PRMT R154, R169, 0x7610, R154 ;  /* 0x00007610a99a7816 */ /* 0x000fe2000000009a */
[----:B-----5:R-:W-:Y:S01]  /*abe0*/  @!P5 HADD2 R159, -R139.H0_H0, -RZ.H0_H0 ;  /* 0xa00000ff8b9fd230 */ /* 0x020fe20000000900 */
[----:B------:R-:W-:Y:S04]  /*abf0*/  PRMT R150, R161, 0x7610, R150 ;  /* 0x00007610a1967816 */ /* 0x000fe80000000096 */
[----:B------:R-:W-:Y:S01]  /*ac00*/  PRMT R149, R159, 0x7610, R149 ;  /* 0x000076109f957816 */ /* 0x000fe20000000095 */
[----:B--2---:R-:W-:Y:S05]  /*ac10*/  @!P3 HADD2 R164, -R2.H0_H0, -RZ.H0_H0 ;  /* 0xa00000ff02a4b230 */ /* 0x004fea0000000900 */
[----:B------:R2:W-:Y:S01]  /*ac20*/  @!P3 STL.S16 [R1+0x10], R164 ;  /* 0x000010a40100b387 */ /* 0x0005e20000100600 */
[----:B------:R-:W-:Y:S03]  /*ac30*/  PRMT R155, R164, 0x7610, R155 ;  /* 0x00007610a49b7816 */ /* 0x000fe6000000009b */
[----:B------:R3:W-:Y:S04]  /*ac40*/  @!P0 STL.S16 [R1+0xc], R169 ;  /* 0x00000ca901008387 */ /* 0x0007e80000100600 */
[----:B------:R-:W-:Y:S04]  /*ac50*/  @!P6 STL.S16 [R1+0x8], R161 ;  /* 0x000008a10100e387 */ /* 0x000fe80000100600 */
[----:B------:R4:W-:Y:S01]  /*ac60*/  @!P5 STL.S16 [R1+0x4], R159 ;  /* 0x0000049f0100d387 */ /* 0x0009e20000100600 */
[----:B--2---:R-:W-:Y:S01]  /*ac70*/  IMAD.WIDE.U32 R164, R227, -0x2daee0ad, RZ ;  /* 0xd2511f53e3a47825 */ /* 0x004fe200078e00ff */
[----:B---3--:R-:W-:Y:S04]  /*ac80*/  SHF.R.U32.HI R169, RZ, 0x18, R142 ;  /* 0x00000018ffa97819 */ /* 0x008fe8000001168e */
[----:B------:R-:W-:Y:S02]  /*ac90*/  LOP3.LUT R140, R165, UR25, R182, 0x96, !PT ;  /* 0x00000019a58c7c12 */ /* 0x000fe4000f8e96b6 */
[----:B------:R-:W-:Y:S02]  /*aca0*/  SHF.R.U32.HI R142, RZ, 0x10, R172 ;  /* 0x00000010ff8e7819 */ /* 0x000fe400000116ac */
[----:B------:R-:W-:Y:S02]  /*acb0*/  LOP3.LUT R132, R140, 0xff, RZ, 0xc0, !PT ;  /* 0x000000ff8c847812 */ /* 0x000fe400078ec0ff */
[----:B----4-:R-:W-:Y:S02]  /*acc0*/  PRMT R159, R3, 0x5410, R139 ;  /* 0x00005410039f7816 */ /* 0x010fe4000000008b */
[----:B------:R-:W-:Y:S02]  /*acd0*/  ISETP.GE.U32.AND P4, PT, R233, R132, PT ;  /* 0x00000084e900720c */ /* 0x000fe40003f86070 */
[----:B------:R-:W-:Y:S02]  /*ace0*/  PRMT R132, R2, 0x5410, R0 ;  /* 0x0000541002847816 */ /* 0x000fe40000000000 */
[----:B------:R-:W-:Y:S02]  /*acf0*/  @!P3 PRMT R2, R155, 0x5410, RZ ;  /* 0x000054109b02b816 */ /* 0x000fe400000000ff */
[----:B------:R-:W-:Y:S02]  /*ad00*/  @!P0 PRMT R0, R154, 0x5410, RZ ;  /* 0x000054109a008816 */ /* 0x000fe400000000ff */
[----:B------:R-:W-:Y:S01]  /*ad10*/  @!P6 PRMT R3, R150, 0x5410, RZ ;  /* 0x000054109603e816 */ /* 0x000fe200000000ff */
[----:B------:R2:W-:Y:S01]  /*ad20*/  STG.E.U16 [R210.64+0xe], R2 ;  /* 0x00000e02d2007986 */ /* 0x0005e2000c101510 */
[----:B------:R-:W-:Y:S02]  /*ad30*/  ISETP.GE.U32.AND P6, PT, R233, R145, PT ;  /* 0x00000091e900720c */ /* 0x000fe40003fc6070 */
[----:B------:R-:W-:Y:S01]  /*ad40*/  LOP3.LUT R137, R140, 0xffff, RZ, 0xc0, !PT ;  /* 0x0000ffff8c897812 */ /* 0x000fe200078ec0ff */
[----:B------:R3:W-:Y:S01]  /*ad50*/  STG.E.U16 [R210.64+0x10], R0 ;  /* 0x00001000d2007986 */ /* 0x0007e2000c101510 */
[----:B------:R-:W-:Y:S02]  /*ad60*/  @!P5 PRMT R139, R149, 0x5410, RZ ;  /* 0x00005410958bd816 */ /* 0x000fe400000000ff */
[----:B------:R-:W-:Y:S01]  /*ad70*/  SHF.R.U32.HI R137, RZ, 0x8, R137 ;  /* 0x00000008ff897819 */ /* 0x000fe20000011689 */
[----:B------:R-:W-:Y:S01]  /*ad80*/  STG.E.U16 [R208.64+0x10], R3 ;  /* 0x00001003d0007986 */ /* 0x000fe2000c101510 */
[----:B------:R-:W-:Y:S02]  /*ad90*/  LOP3.LUT R142, R142, 0xff, RZ, 0xc0, !PT ;  /* 0x000000ff8e8e7812 */ /* 0x000fe400078ec0ff */
[----:B------:R-:W-:Y:S01]  /*ada0*/  LOP3.LUT R137, R137, 0xffff, RZ, 0xc0, !PT ;  /* 0x0000ffff89897812 */ /* 0x000fe200078ec0ff */
[----:B------:R-:W-:Y:S02]  /*adb0*/  STG.E.U16 [R208.64+0x12], R139 ;  /* 0x0000128bd0007986 */ /* 0x000fe4000c101510 */
[----:B------:R-:W-:Y:S01]  /*adc0*/  @!P6 HADD2 R148, -R138.H0_H0, -RZ.H0_H0 ;  /* 0xa00000ff8a94e230 */ /* 0x000fe20000000900 */
[----:B------:R-:W-:Y:S01]  /*add0*/  ISETP.GE.U32.AND P3, PT, R233, R137, PT ;  /* 0x00000089e900720c */ /* 0x000fe20003f66070 */
[----:B------:R-:W-:Y:S01]  /*ade0*/  STG.E.U16 [R188.64+0x20], R156 ;  /* 0x0000209cbc007986 */ /* 0x000fe2000c101510 */
[--C-:B------:R-:W-:Y:S02]  /*adf0*/  SHF.R.U32.HI R137, RZ, 0x10, R140.reuse ;  /* 0x00000010ff897819 */ /* 0x100fe4000001168c */
[----:B------:R-:W-:Y:S01]  /*ae00*/  SHF.R.U32.HI R140, RZ, 0x18, R140 ;  /* 0x00000018ff8c7819 */ /* 0x000fe2000001168c */
[----:B------:R4:W-:Y:S01]  /*ae10*/  @!P6 STL.S16 [R1+0x14], R148 ;  /* 0x000014940100e387 */ /* 0x0009e20000100600 */
[----:B------:R-:W-:Y:S02]  /*ae20*/  LOP3.LUT R137, R137, 0xff, RZ, 0xc0, !PT ;  /* 0x000000ff89897812 */ /* 0x000fe400078ec0ff */
[C---:B------:R-:W-:Y:S01]  /*ae30*/  ISETP.GE.U32.AND P5, PT, R233.reuse, R140, PT ;  /* 0x0000008ce900720c */ /* 0x040fe20003fa6070 */
[----:B------:R5:W-:Y:S01]  /*ae40*/  STG.E.U16 [R188.64+0x22], R157 ;  /* 0x0000229dbc007986 */ /* 0x000be2000c101510 */
[----:B------:R-:W-:Y:S02]  /*ae50*/  ISETP.GE.U32.AND P0, PT, R233, R137, PT ;  /* 0x00000089e900720c */ /* 0x000fe40003f06070 */
[----:B--2---:R-:W-:Y:S02]  /*ae60*/  PRMT R2, R148, 0x7610, R2 ;  /* 0x0000761094027816 */ /* 0x004fe40000000002 */
[----:B------:R-:W-:Y:S02]  /*ae70*/  PRMT R137, R168, 0x7632, R137 ;  /* 0x00007632a8897816 */ /* 0x000fe40000000089 */
[----:B---3--:R-:W-:Y:S02]  /*ae80*/  LOP3.LUT R0, R173, UR26, R180, 0x96, !PT ;  /* 0x0000001aad007c12 */ /* 0x008fe4000f8e96b4 */
[----:B------:R-:W-:Y:S02]  /*ae90*/  PRMT R161, R138, 0x5410, R137 ;  /* 0x000054108aa17816 */ /* 0x000fe40000000089 */
[----:B------:R-:W-:Y:S02]  /*aea0*/  @!P6 PRMT R138, R2, 0x5410, RZ ;  /* 0x00005410028ae816 */ /* 0x000fe400000000ff */
[C---:B------:R-:W-:Y:S02]  /*aeb0*/  LOP3.LUT R2, R0.reuse, 0xffff, RZ, 0xc0, !PT ;  /* 0x0000ffff00027812 */ /* 0x040fe400078ec0ff */
[----:B------:R-:W-:Y:S01]  /*aec0*/  LOP3.LUT R140, R0, 0xff, RZ, 0xc0, !PT ;  /* 0x000000ff008c7812 */ /* 0x000fe200078ec0ff */
[----:B------:R-:W-:Y:S01]  /*aed0*/  STG.E.U16 [R190.64+0x20], R138 ;  /* 0x0000208abe007986 */ /* 0x000fe2000c101510 */
[----:B------:R-:W-:Y:S02]  /*aee0*/  SHF.R.U32.HI R2, RZ, 0x8, R2 ;  /* 0x00000008ff027819 */ /* 0x000fe40000011602 */
[----:B------:R-:W-:Y:S02]  /*aef0*/  SHF.R.U32.HI R145, RZ, 0x18, R0 ;  /* 0x00000018ff917819 */ /* 0x000fe40000011600 */
[----:B----4-:R-:W-:Y:S02]  /*af00*/  PRMT R148, R140, 0x5410, R2 ;  /* 0x000054108c947816 */ /* 0x010fe40000000002 */
[C---:B------:R-:W-:Y:S02]  /*af10*/  LOP3.LUT R2, R172.reuse, 0xffff, RZ, 0xc0, !PT ;  /* 0x0000ffffac027812 */ /* 0x040fe400078ec0ff */
[----:B------:R-:W-:Y:S02]  /*af20*/  LOP3.LUT R140, R172, 0xff, RZ, 0xc0, !PT ;  /* 0x000000ffac8c7812 */ /* 0x000fe400078ec0ff */
[----:B------:R-:W-:Y:S02]  /*af30*/  SHF.R.U32.HI R2, RZ, 0x8, R2 ;  /* 0x00000008ff027819 */ /* 0x000fe40000011602 */
[----:B------:R-:W-:Y:S02]  /*af40*/  SHF.R.U32.HI R172, RZ, 0x18, R172 ;  /* 0x00000018ffac7819 */ /* 0x000fe400000116ac */
[----:B------:R-:W-:Y:S02]  /*af50*/  PRMT R154, R140, 0x5410, R2 ;  /* 0x000054108c9a7816 */ /* 0x000fe40000000002 */
[----:B------:R-:W-:Y:S02]  /*af60*/  SHF.R.U32.HI R2, RZ, 0x10, R0 ;  /* 0x00000010ff027819 */ /* 0x000fe40000011600 */
[----:B------:R-:W-:Y:S02]  /*af70*/  LOP3.LUT R0, R147, UR26, R176, 0x96, !PT ;  /* 0x0000001a93007c12 */ /* 0x000fe4000f8e96b0 */
[----:B------:R-:W-:Y:S02]  /*af80*/  LOP3.LUT R140, R2, 0xff, RZ, 0xc0, !PT ;  /* 0x000000ff028c7812 */ /* 0x000fe400078ec0ff */
[----:B------:R-:W-:Y:S02]  /*af90*/  LOP3.LUT R2, R146, 0xffff, RZ, 0xc0, !PT ;  /* 0x0000ffff92027812 */ /* 0x000fe400078ec0ff */
[----:B------:R-:W-:Y:S01]  /*afa0*/  PRMT R149, R140, 0x5410, R145 ;  /* 0x000054108c957816 */ /* 0x000fe20000000091 */
[--C-:B------:R-:W-:Y:S01]  /*afb0*/  HSET2.LE.AND R140, R148, R178.reuse, PT ;  /* 0x000000b2948c7233 */ /* 0x100fe20003803000 */
[----:B------:R-:W-:Y:S02]  /*afc0*/  LOP3.LUT R145, R146, 0xff, RZ, 0xc0, !PT ;  /* 0x000000ff92917812 */ /* 0x000fe400078ec0ff */
[----:B------:R-:W-:Y:S02]  /*afd0*/  SHF.R.U32.HI R2, RZ, 0x8, R2 ;  /* 0x00000008ff027819 */ /* 0x000fe40000011602 */
[----:B------:R-:W-:Y:S02]  /*afe0*/  LOP3.LUT R140, R140, R141, RZ, 0xc0, !PT ;  /* 0x0000008d8c8c7212 */ /* 0x000fe400078ec0ff */
[----:B------:R-:W-:Y:S02]  /*aff0*/  SHF.R.U32.HI R141, RZ, 0x10, R0 ;  /* 0x00000010ff8d7819 */ /* 0x000fe40000011600 */
[----:B------:R-:W-:Y:S02]  /*b000*/  PRMT R150, R145, 0x5410, R2 ;  /* 0x0000541091967816 */ /* 0x000fe40000000002 */
[----:B------:R-:W-:Y:S02]  /*b010*/  PRMT R172, R142, 0x5410, R172 ;  /* 0x000054108eac7816 */ /* 0x000fe400000000ac */
[----:B------:R-:W-:Y:S01]  /*b020*/  SHF.R.U32.HI R142, RZ, 0x10, R146 ;  /* 0x00000010ff8e7819 */ /* 0x000fe20000011692 */
[--C-:B------:R-:W-:Y:S01]  /*b030*/  HSET2.LE.AND R150, R150, R178.reuse, PT ;  /* 0x000000b296967233 */ /* 0x100fe20003803000 */
[C---:B------:R-:W-:Y:S02]  /*b040*/  LOP3.LUT R2, R0.reuse, 0xffff, RZ, 0xc0, !PT ;  /* 0x0000ffff00027812 */ /* 0x040fe400078ec0ff */
[----:B------:R-:W-:Y:S02]  /*b050*/  LOP3.LUT R147, R0, 0xff, RZ, 0xc0, !PT ;  /* 0x000000ff00937812 */ /* 0x000fe400078ec0ff */
[----:B------:R-:W-:Y:S02]  /*b060*/  SHF.R.U32.HI R145, RZ, 0x18, R0 ;  /* 0x00000018ff917819 */ /* 0x000fe40000011600 */
[----:B------:R-:W-:Y:S01]  /*b070*/  LOP3.LUT R0, R141, 0xff, RZ, 0xc0, !PT ;  /* 0x000000ff8d007812 */ /* 0x000fe200078ec0ff */
[--C-:B------:R-:W-:Y:S01]  /*b080*/  HSET2.LE.AND R141, R149, R178.reuse, PT ;  /* 0x000000b2958d7233 */ /* 0x100fe20003803000 */
[----:B------:R-:W-:Y:S02]  /*b090*/  SHF.R.U32.HI R148, RZ, 0x18, R146 ;  /* 0x00000018ff947819 */ /* 0x000fe40000011692 */
[----:B------:R-:W-:Y:S01]  /*b0a0*/  LOP3.LUT R146, R142, 0xff, RZ, 0xc0, !PT ;  /* 0x000000ff8e927812 */ /* 0x000fe200078ec0ff */
[--C-:B------:R-:W-:Y:S01]  /*b0b0*/  HSET2.LE.AND R142, R154, R178.reuse, PT ;  /* 0x000000b29a8e7233 */ /* 0x100fe20003803000 */
[----:B------:R-:W-:Y:S02]  /*b0c0*/  SHF.R.U32.HI R2, RZ, 0x8, R2 ;  /* 0x00000008ff027819 */ /* 0x000fe40000011602 */
[----:B------:R-:W-:Y:S02]  /*b0d0*/  PRMT R163, R146, 0x5410, R148 ;  /* 0x0000541092a37816 */ /* 0x000fe40000000094 */
[----:B------:R-:W-:Y:S02]  /*b0e0*/  PRMT R2, R147, 0x5410, R2 ;  /* 0x0000541093027816 */ /* 0x000fe40000000002 */
[----:B------:R-:W-:Y:S02]  /*b0f0*/  PRMT R0, R0, 0x5410, R145 ;  /* 0x0000541000007816 */ /* 0x000fe40000000091 */
[----:B------:R-:W-:Y:S01]  /*b100*/  LOP3.LUT R141, R141, R144, RZ, 0xc0, !PT ;  /* 0x000000908d8d7212 */ /* 0x000fe200078ec0ff */
[--C-:B------:R-:W-:Y:S01]  /*b110*/  HSET2.LE.AND R148, R2, R178.reuse, PT ;  /* 0x000000b202947233 */ /* 0x100fe20003803000 */
[----:B------:R-:W2:Y:S01]  /*b120*/  LDSM.16.MT88.4 R144, [R193+0xa000] ;  /* 0x00a00000c190783b */ /* 0x000ea20000004200 */
[--C-:B------:R-:W-:Y:S01]  /*b130*/  HSET2.LE.AND R149, R0, R178.reuse, PT ;  /* 0x000000b200957233 */ /* 0x100fe20003803000 */
[----:B------:R-:W-:Y:S01]  /*b140*/  LOP3.LUT R142, R142, R143, RZ, 0xc0, !PT ;  /* 0x0000008f8e8e7212 */ /* 0x000fe200078ec0ff */
[--C-:B------:R-:W-:Y:S01]  /*b150*/  HSET2.LE.AND R143, R172, R178.reuse, PT ;  /* 0x000000b2ac8f7233 */ /* 0x100fe20003803000 */
[----:B------:R-:W-:Y:S02]  /*b160*/  LOP3.LUT R148, R148, R153, RZ, 0xc0, !PT ;  /* 0x0000009994947212 */ /* 0x000fe400078ec0ff */
[----:B------:R-:W-:Y:S02]  /*b170*/  LOP3.LUT R149, R149, R152, RZ, 0xc0, !PT ;  /* 0x0000009895957212 */ /* 0x000fe400078ec0ff */
[----:B------:R-:W3:Y:S01]  /*b180*/  LDSM.16.MT88.4 R152, [R195+0xa000] ;  /* 0x00a00000c398783b */ /* 0x000ee20000004200 */
[----:B------:R-:W-:Y:S01]  /*b190*/  LOP3.LUT R143, R143, R151, RZ, 0xc0, !PT ;  /* 0x000000978f8f7212 */ /* 0x000fe200078ec0ff */
[--C-:B------:R-:W-:Y:S01]  /*b1a0*/  HSET2.LE.AND R151, R163, R178.reuse, PT ;  /* 0x000000b2a3977233 */ /* 0x100fe20003803000 */
[----:B-----5:R-:W-:Y:S02]  /*b1b0*/  LOP3.LUT R157, R165, UR25, R182, 0x96, !PT ;  /* 0x00000019a59d7c12 */ /* 0x020fe4000f8e96b6 */
[----:B------:R-:W-:Y:S02]  /*b1c0*/  LOP3.LUT R150, R150, R132, RZ, 0xc0, !PT ;  /* 0x0000008496967212 */ /* 0x000fe400078ec0ff */
[----:B------:R-:W-:Y:S01]  /*b1d0*/  LOP3.LUT R151, R151, R159, RZ, 0xc0, !PT ;  /* 0x0000009f97977212 */ /* 0x000fe200078ec0ff */
[----:B------:R-:W-:Y:S01]  /*b1e0*/  LDSM.16.MT88.4 R180, [R195+0xa800] ;  /* 0x00a80000c3b4783b */ /* 0x000fe20000004200 */
[----:B------:R-:W-:Y:S02]  /*b1f0*/  ISETP.GE.U32.AND P6, PT, R233, R169, PT ;  /* 0x000000a9e900720c */ /* 0x000fe40003fc6070 */
[C---:B------:R-:W-:Y:S02]  /*b200*/  PRMT R0, R170.reuse, 0x7610, R0 ;  /* 0x00007610aa007816 */ /* 0x040fe40000000000 */
[----:B------:R-:W-:Y:S02]  /*b210*/  PRMT R132, R170, 0x7632, R132 ;  /* 0x00007632aa847816 */ /* 0x000fe40000000084 */
[----:B------:R-:W-:Y:S01]  /*b220*/  PRMT R3, R171, 0x7632, R3 ;  /* 0x00007632ab037816 */ /* 0x000fe20000000003 */
[----:B------:R-:W-:Y:S01]  /*b230*/  @!P4 HADD2 R244, -R0.H0_H0, -RZ.H0_H0 ;  /* 0xa00000ff00f4c230 */ /* 0x000fe20000000900 */
[----:B------:R-:W-:Y:S01]  /*b240*/  PRMT R159, R0, 0x5410, R132 ;  /* 0x00005410009f7816 */ /* 0x000fe20000000084 */
[----:B------:R-:W-:Y:S01]  /*b250*/  @!P3 HADD2 R241, -R132.H0_H0, -RZ.H0_H0 ;  /* 0xa00000ff84f1b230 */ /* 0x000fe20000000900 */
[----:B------:R-:W-:Y:S01]  /*b260*/  LOP3.LUT R163, R167, UR25, R214, 0x96, !PT ;  /* 0x00000019a7a37c12 */ /* 0x000fe2000f8e96d6 */
[----:B------:R-:W-:Y:S01]  /*b270*/  @!P5 HADD2 R242, -R3.H0_H0, -RZ.H0_H0 ;  /* 0xa00000ff03f2d230 */ /* 0x000fe20000000900 */
[----:B------:R-:W-:Y:S01]  /*b280*/  @!P4 PRMT R0, R244, 0x5410, RZ ;  /* 0x00005410f400c816 */ /* 0x000fe200000000ff */
[----:B------:R-:W-:Y:S01]  /*b290*/  @!P6 HADD2 R245, -R137.H0_H0, -RZ.H0_H0 ;  /* 0xa00000ff89f5e230 */ /* 0x000fe20000000900 */
[----:B------:R-:W-:Y:S01]  /*b2a0*/  @!P3 PRMT R132, R241, 0x5410, RZ ;  /* 0x00005410f184b816 */ /* 0x000fe200000000ff */
[----:B------:R-:W4:Y:S01]  /*b2b0*/  MUFU.EX2 R214, R230 ;  /* 0x000000e600d67308 */ /* 0x000f220000000800 */
[C---:B------:R-:W-:Y:S02]  /*b2c0*/  LOP3.LUT R167, R166.reuse, 0xffff, RZ, 0xc0, !PT ;  /* 0x0000ffffa6a77812 */ /* 0x040fe400078ec0ff */
[----:B------:R-:W-:Y:S02]  /*b2d0*/  @!P6 PRMT R137, R245, 0x5410, RZ ;  /* 0x00005410f589e816 */ /* 0x000fe400000000ff */
[----:B------:R-:W-:Y:S02]  /*b2e0*/  SHF.R.U32.HI R169, RZ, 0x10, R166 ;  /* 0x00000010ffa97819 */ /* 0x000fe400000116a6 */
[----:B------:R-:W-:Y:S01]  /*b2f0*/  LOP3.LUT R172, R166, 0xff, RZ, 0xc0, !PT ;  /* 0x000000ffa6ac7812 */ /* 0x000fe200078ec0ff */
[-C--:B--2---:R-:W-:Y:S01]  /*b300*/  HMMA.16816.F32 R4, R140, R144.reuse, R4 ;  /* 0x000000908c04723c */ /* 0x084fe20000001804 */
[----:B------:R2:W-:Y:S01]  /*b310*/  STG.E.U16 [R190.64+0x22], R137 ;  /* 0x00002289be007986 */ /* 0x0005e2000c101510 */
[----:B------:R-:W-:Y:S02]  /*b320*/  SHF.R.U32.HI R170, RZ, 0x18, R164 ;  /* 0x00000018ffaa7819 */ /* 0x000fe400000116a4 */
[----:B------:R-:W-:Y:S01]  /*b330*/  SHF.R.U32.HI R2, RZ, 0x10, R166 ;  /* 0x00000010ff027819 */ /* 0x000fe200000116a6 */
[----:B------:R-:W-:Y:S01]  /*b340*/  STG.E.U16 [R210.64+0x1e], R0 ;  /* 0x00001e00d2007986 */ /* 0x000fe2000c101510 */
[----:B------:R-:W-:Y:S02]  /*b350*/  LOP3.LUT R139, R164, 0xffff, RZ, 0xc0, !PT ;  /* 0x0000ffffa48b7812 */ /* 0x000fe400078ec0ff */
[C---:B------:R-:W-:Y:S01]  /*b360*/  HMMA.16816.F32 R8, R148.reuse, R144, R8 ;  /* 0x000000909408723c */ /* 0x040fe20000001808 */
[----:B------:R-:W-:Y:S03]  /*b370*/  STG.E.U16 [R210.64+0x20], R132 ;  /* 0x00002084d2007986 */ /* 0x000fe6000c101510 */
[----:B------:R-:W-:Y:S02]  /*b380*/  LOP3.LUT R2, R2, 0xff, RZ, 0xc0, !PT ;  /* 0x000000ff02027812 */ /* 0x000fe400078ec0ff */
[----:B------:R-:W-:Y:S02]  /*b390*/  SHF.R.U32.HI R168, RZ, 0x18, R164 ;  /* 0x00000018ffa87819 */ /* 0x000fe400000116a4 */
[-C--:B------:R-:W-:Y:S01]  /*b3a0*/  HMMA.16816.F32 R12, R148, R146.reuse, R12 ;  /* 0x00000092940c723c */ /* 0x080fe2000000180c */
[C---:B------:R-:W-:Y:S03]  /*b3b0*/  ISETP.GE.U32.AND P6, PT, R233.reuse, R2, PT ;  /* 0x00000002e900720c */ /* 0x040fe60003fc6070 */
[----:B----4-:R-:W-:Y:S02]  /*b3c0*/  F2FP.PACK_AB R138, R214, R215 ;  /* 0x000000d7d68a723e */ /* 0x010fe400000000ff */
[----:B------:R-:W-:Y:S02]  /*b3d0*/  SHF.R.U32.HI R2, RZ, 0x18, R166 ;  /* 0x00000018ff027819 */ /* 0x000fe400000116a6 */
[C---:B------:R-:W-:Y:S01]  /*b3e0*/  HMMA.16816.F32 R16, R140.reuse, R146, R16 ;  /* 0x000000928c10723c */ /* 0x040fe20000001810 */
[----:B------:R-:W4:Y:S01]  /*b3f0*/  LDSM.16.MT88.4 R144, [R198+0xa000] ;  /* 0x00a00000c690783b */ /* 0x000f220000004200 */
[C---:B------:R-:W-:Y:S02]  /*b400*/  ISETP.GE.U32.AND P4, PT, R233.reuse, R2, PT ;  /* 0x00000002e900720c */ /* 0x040fe40003f86070 */
[----:B--2---:R-:W-:Y:S02]  /*b410*/  PRMT R137, R138, 0x7632, R137 ;  /* 0x000076328a897816 */ /* 0x004fe40000000089 */
[----:B------:R-:W-:Y:S01]  /*b420*/  @!P6 HADD2 R248, -R138.H0_H0, -RZ.H0_H0 ;  /* 0xa00000ff8af8e230 */ /* 0x000fe20000000900 */
[----:B------:R-:W-:Y:S01]  /*b430*/  LOP3.LUT R2, R164, 0xff, RZ, 0xc0, !PT ;  /* 0x000000ffa4027812 */ /* 0x000fe200078ec0ff */
[-C--:B---3--:R-:W-:Y:S01]  /*b440*/  HMMA.16816.F32 R20, R140, R152.reuse, R20 ;  /* 0x000000988c14723c */ /* 0x088fe20000001814 */
[----:B------:R-:W-:Y:S02]  /*b450*/  SHF.R.U32.HI R139, RZ, 0x8, R139 ;  /* 0x00000008ff8b7819 */ /* 0x000fe4000001168b */
[----:B------:R-:W-:Y:S02]  /*b460*/  ISETP.GE.U32.AND P3, PT, R233, R2, PT ;  /* 0x00000002e900720c */ /* 0x000fe40003f66070 */
[----:B------:R-:W-:Y:S02]  /*b470*/  PRMT R2, R171, 0x7610, R2 ;  /* 0x00007610ab027816 */ /* 0x000fe40000000002 */
[----:B------:R-:W-:Y:S01]  /*b480*/  @!P4 HADD2 R240, -R137.H0_H0, -RZ.H0_H0 ;  /* 0xa00000ff89f0c230 */ /* 0x000fe20000000900 */
[C---:B------:R-:W-:Y:S01]  /*b490*/  HMMA.16816.F32 R24, R148.reuse, R152, R24 ;  /* 0x000000989418723c */ /* 0x040fe20000001818 */
[----:B------:R-:W-:Y:S03]  /*b4a0*/  PRMT R156, R2, 0x5410, R3 ;  /* 0x00005410029c7816 */ /* 0x000fe60000000003 */
[----:B------:R-:W-:Y:S01]  /*b4b0*/  @!P5 PRMT R3, R242, 0x5410, RZ ;  /* 0x00005410f203d816 */ /* 0x000fe200000000ff */
[----:B------:R-:W-:Y:S01]  /*b4c0*/  @!P0 HADD2 R243, -R2.H0_H0, -RZ.H0_H0 ;  /* 0xa00000ff02f38230 */ /* 0x000fe20000000900 */
[----:B------:R-:W-:Y:S02]  /*b4d0*/  LOP3.LUT R139, R139, 0xffff, RZ, 0xc0, !PT ;  /* 0x0000ffff8b8b7812 */ /* 0x000fe400078ec0ff */
[-C--:B------:R-:W-:Y:S01]  /*b4e0*/  HMMA.16816.F32 R28, R148, R154.reuse, R28 ;  /* 0x0000009a941c723c */ /* 0x080fe2000000181c */
[----:B------:R2:W-:Y:S03]  /*b4f0*/  STG.E.U16 [R208.64+0x22], R3 ;  /* 0x00002203d0007986 */ /* 0x0005e6000c101510 */
[----:B------:R-:W-:Y:S02]  /*b500*/  @!P0 PRMT R2, R243, 0x5410, RZ ;  /* 0x00005410f3028816 */ /* 0x000fe400000000ff */
[----:B------:R-:W-:Y:S02]  /*b510*/  ISETP.GE.U32.AND P0, PT, R233, R139, PT ;  /* 0x0000008be900720c */ /* 0x000fe40003f06070 */
[C---:B------:R-:W-:Y:S01]  /*b520*/  HMMA.16816.F32 R32, R140.reuse, R154, R32 ;  /* 0x0000009a8c20723c */ /* 0x040fe20000001820 */
[----:B------:R-:W3:Y:S03]  /*b530*/  LDSM.16.MT88.4 R152, [R197+0xa000] ;  /* 0x00a00000c598783b */ /* 0x000ee60000004200 */
[----:B------:R-:W-:Y:S02]  /*b540*/  SHF.R.U32.HI R139, RZ, 0x10, R164 ;  /* 0x00000010ff8b7819 */ /* 0x000fe400000116a4 */
[----:B------:R-:W-:Y:S02]  /*b550*/  SHF.R.U32.HI R171, RZ, 0x18, R166 ;  /* 0x00000018ffab7819 */ /* 0x000fe400000116a6 */
[----:B------:R-:W-:Y:S01]  /*b560*/  SHF.R.U32.HI R166, RZ, 0x10, R164 ;  /* 0x00000010ffa67819 */ /* 0x000fe200000116a4 */
[-C--:B----4-:R-:W-:Y:S01]  /*b570*/  HMMA.16816.F32 R36, R140, R144.reuse, R36 ;  /* 0x000000908c24723c */ /* 0x090fe20000001824 */
[----:B------:R4:W-:Y:S02]  /*b580*/  STG.E.U16 [R208.64+0x20], R2 ;  /* 0x00002002d0007986 */ /* 0x0009e4000c101510 */
[----:B------:R-:W-:Y:S02]  /*b590*/  LOP3.LUT R0, R166, 0xff, RZ, 0xc0, !PT ;  /* 0x000000ffa6007812 */ /* 0x000fe400078ec0ff */
[----:B------:R-:W-:Y:S01]  /*b5a0*/  STG.E.U16 [R188.64+0x30], R158 ;  /* 0x0000309ebc007986 */ /* 0x000fe2000c101510 */
[----:B------:R-:W-:Y:S02]  /*b5b0*/  LOP3.LUT R139, R139, 0xff, RZ, 0xc0, !PT ;  /* 0x000000ff8b8b7812 */ /* 0x000fe400078ec0ff */
[C---:B------:R-:W-:Y:S01]  /*b5c0*/  HMMA.16816.F32 R40, R148.reuse, R144, R40 ;  /* 0x000000909428723c */ /* 0x040fe20000001828 */
[----:B------:R-:W-:Y:S01]  /*b5d0*/  STG.E.U16 [R188.64+0x32], R184 ;  /* 0x000032b8bc007986 */ /* 0x000fe2000c101510 */
[----:B------:R-:W-:Y:S02]  /*b5e0*/  ISETP.GE.U32.AND P5, PT, R233, R139, PT ;  /* 0x0000008be900720c */ /* 0x000fe40003fa6070 */
[----:B------:R-:W-:Y:S02]  /*b5f0*/  PRMT R168, R0, 0x5410, R168 ;  /* 0x0000541000a87816 */ /* 0x000fe400000000a8 */
[----:B--2---:R-:W-:Y:S01]  /*b600*/  F2FP.PACK_AB R3, R185, R186 ;  /* 0x000000bab903723e */ /* 0x004fe200000000ff */
[----:B------:R-:W-:Y:S01]  /*b610*/  FADD.FTZ R186, R186, R217 ;  /* 0x000000d9baba7221 */ /* 0x000fe20000010000 */
[-C--:B------:R-:W-:Y:S01]  /*b620*/  HMMA.16816.F32 R44, R148, R146.reuse, R44 ;  /* 0x00000092942c723c */ /* 0x080fe2000000182c */
[--C-:B------:R-:W-:Y:S03]  /*b630*/  HSET2.LE.AND R179, R168, R178.reuse, PT ;  /* 0x000000b2a8b37233 */ /* 0x100fe60003803000 */
[C---:B------:R-:W-:Y:S02]  /*b640*/  LOP3.LUT R139, R164.reuse, 0xffff, RZ, 0xc0, !PT ;  /* 0x0000ffffa48b7812 */ /* 0x040fe400078ec0ff */
[----:B------:R-:W-:Y:S01]  /*b650*/  LOP3.LUT R179, R179, R3, RZ, 0xc0, !PT ;  /* 0x00000003b3b37212 */ /* 0x000fe200078ec0ff */
[----:B------:R-:W-:Y:S01]  /*b660*/  @!P5 HADD2 R239, -R3.H0_H0, -RZ.H0_H0 ;  /* 0xa00000ff03efd230 */ /* 0x000fe20000000900 */
[C---:B------:R-:W-:Y:S01]  /*b670*/  HMMA.16816.F32 R48, R140.reuse, R146, R48 ;  /* 0x000000928c30723c */ /* 0x040fe20000001830 */
[----:B------:R-:W2:Y:S03]  /*b680*/  LDSM.16.MT88.4 R144, [R193+0xb000] ;  /* 0x00b00000c190783b */ /* 0x000ea60000004200 */
[----:B----4-:R-:W-:Y:S02]  /*b690*/  F2FP.PACK_AB R2, R187, R213 ;  /* 0x000000d5bb02723e */ /* 0x010fe400000000ff */
[----:B------:R-:W-:Y:S02]  /*b6a0*/  LOP3.LUT R165, R164, 0xff, RZ, 0xc0, !PT ;  /* 0x000000ffa4a57812 */ /* 0x000fe400078ec0ff */
[-C--:B---3--:R-:W-:Y:S01]  /*b6b0*/  HMMA.16816.F32 R52, R140, R152.reuse, R52 ;  /* 0x000000988c34723c */ /* 0x088fe20000001834 */
[----:B------:R-:W-:Y:S03]  /*b6c0*/  SHF.R.U32.HI R164, RZ, 0x8, R167 ;  /* 0x00000008ffa47819 */ /* 0x000fe600000116a7 */
[----:B------:R-:W-:Y:S01]  /*b6d0*/  @!P3 HADD2 R237, -R2.H0_H0, -RZ.H0_H0 ;  /* 0xa00000ff02edb230 */ /* 0x000fe20000000900 */
[----:B------:R-:W-:Y:S02]  /*b6e0*/  PRMT R164, R172, 0x5410, R164 ;  /* 0x00005410aca47816 */ /* 0x000fe400000000a4 */
[----:B------:R-:W-:Y:S01]  /*b6f0*/  LOP3.LUT R0, R157, 0xffff, RZ, 0xc0, !PT ;  /* 0x0000ffff9d007812 */ /* 0x000fe200078ec0ff */
[C---:B------:R-:W-:Y:S04]  /*b700*/  HMMA.16816.F32 R56, R148.reuse, R152, R56 ;  /* 0x000000989438723c */ /* 0x040fe80000001838 */
[--C-:B------:R-:W-:Y:S01]  /*b710*/  HSET2.LE.AND R174, R164, R178.reuse, PT ;  /* 0x000000b2a4ae7233 */ /* 0x100fe20003803000 */
[----:B------:R-:W-:Y:S03]  /*b720*/  SHF.R.U32.HI R0, RZ, 0x8, R0 ;  /* 0x00000008ff007819 */ /* 0x000fe60000011600 */
[-C--:B------:R-:W-:Y:S01]  /*b730*/  HMMA.16816.F32 R60, R148, R154.reuse, R60 ;  /* 0x0000009a943c723c */ /* 0x080fe2000000183c */
[----:B------:R-:W-:Y:S07]  /*b740*/  LOP3.LUT R174, R174, R162, RZ, 0xc0, !PT ;  /* 0x000000a2aeae7212 */ /* 0x000fee00078ec0ff */
[C---:B------:R-:W-:Y:S01]  /*b750*/  HMMA.16816.F32 R64, R140.reuse, R154, R64 ;  /* 0x0000009a8c40723c */ /* 0x040fe20000001840 */
[----:B------:R-:W3:Y:S07]  /*b760*/  LDSM.16.MT88.4 R152, [R195+0xb000] ;  /* 0x00b00000c398783b */ /* 0x000eee0000004200 */
        /* <DEDUP_REMOVED lines=10> */
[-C--:B--2---:R-:W-:Y:S08]  /*b810*/  HMMA.16816.F32 R100, R140, R144.reuse, R100 ;  /* 0x000000908c64723c */ /* 0x084ff00000001864 */
[C---:B------:R-:W-:Y:S07]  /*b820*/  HMMA.16816.F32 R104, R148.reuse, R144, R104 ;  /* 0x000000909468723c */ /* 0x040fee0000001868 */
[----:B------:R-:W-:Y:S01]  /*b830*/  LOP3.LUT R145, R169, 0xff, RZ, 0xc0, !PT ;  /* 0x000000ffa9917812 */ /* 0x000fe200078ec0ff */
[-C--:B------:R-:W-:Y:S01]  /*b840*/  HMMA.16816.F32 R108, R148, R146.reuse, R108 ;  /* 0x00000092946c723c */ /* 0x080fe2000000186c */
[----:B------:R-:W-:Y:S03]  /*b850*/  SHF.R.U32.HI R144, RZ, 0x8, R139 ;  /* 0x00000008ff907819 */ /* 0x000fe6000001168b */
[----:B------:R-:W-:Y:S02]  /*b860*/  PRMT R171, R145, 0x5410, R171 ;  /* 0x0000541091ab7816 */ /* 0x000fe400000000ab */
[----:B------:R-:W-:Y:S02]  /*b870*/  PRMT R165, R165, 0x5410, R144 ;  /* 0x00005410a5a57816 */ /* 0x000fe40000000090 */
[C---:B------:R-:W-:Y:S01]  /*b880*/  HMMA.16816.F32 R112, R140.reuse, R146, R112 ;  /* 0x000000928c70723c */ /* 0x040fe20000001870 */
[C---:B------:R-:W-:Y:S03]  /*b890*/  LOP3.LUT R144, R163.reuse, 0xffff, RZ, 0xc0, !PT ;  /* 0x0000ffffa3907812 */ /* 0x040fe600078ec0ff */
[----:B------:R-:W-:Y:S01]  /*b8a0*/  SHF.R.U32.HI R145, RZ, 0x10, R163 ;  /* 0x00000010ff917819 */ /* 0x000fe200000116a3 */
[--C-:B------:R-:W-:Y:S01]  /*b8b0*/  HSET2.LE.AND R175, R171, R178.reuse, PT ;  /* 0x000000b2abaf7233 */ /* 0x100fe20003803000 */
[----:B------:R-:W-:Y:S02]  /*b8c0*/  PRMT R139, R138, 0x5410, R137 ;  /* 0x000054108a8b7816 */ /* 0x000fe40000000089 */
[-C--:B---3--:R-:W-:Y:S01]  /*b8d0*/  HMMA.16816.F32 R116, R140, R152.reuse, R116 ;  /* 0x000000988c74723c */ /* 0x088fe20000001874 */
[----:B------:R-:W-:Y:S03]  /*b8e0*/  LOP3.LUT R147, R163, 0xff, RZ, 0xc0, !PT ;  /* 0x000000ffa3937812 */ /* 0x000fe600078ec0ff */
[----:B------:R-:W-:Y:S02]  /*b8f0*/  SHF.R.U32.HI R146, RZ, 0x8, R144 ;  /* 0x00000008ff927819 */ /* 0x000fe40000011690 */
[----:B------:R-:W-:Y:S02]  /*b900*/  LOP3.LUT R145, R145, 0xff, RZ, 0xc0, !PT ;  /* 0x000000ff91917812 */ /* 0x000fe400078ec0ff */
[C---:B------:R-:W-:Y:S01]  /*b910*/  HMMA.16816.F32 R120, R148.reuse, R152, R120 ;  /* 0x000000989478723c */ /* 0x040fe20000001878 */
[----:B------:R-:W-:Y:S03]  /*b920*/  LOP3.LUT R144, R157, 0xff, RZ, 0xc0, !PT ;  /* 0x000000ff9d907812 */ /* 0x000fe600078ec0ff */
[----:B------:R-:W-:Y:S02]  /*b930*/  SHF.R.U32.HI R163, RZ, 0x18, R163 ;  /* 0x00000018ffa37819 */ /* 0x000fe400000116a3 */
[----:B------:R-:W-:Y:S02]  /*b940*/  PRMT R172, R147, 0x5410, R146 ;  /* 0x0000541093ac7816 */ /* 0x000fe40000000092 */
[-C--:B------:R-:W-:Y:S01]  /*b950*/  HMMA.16816.F32 R124, R148, R154.reuse, R124 ;  /* 0x0000009a947c723c */ /* 0x080fe2000000187c */
[----:B------:R-:W-:Y:S03]  /*b960*/  PRMT R173, R145, 0x5410, R163 ;  /* 0x0000541091ad7816 */ /* 0x000fe600000000a3 */
[--C-:B------:R-:W-:Y:S01]  /*b970*/  PRMT R176, R144, 0x5410, R0.reuse ;  /* 0x0000541090b07816 */ /* 0x100fe20000000000 */
[--C-:B------:R-:W-:Y:S01]  /*b980*/  HSET2.LE.AND R172, R172, R178.reuse, PT ;  /* 0x000000b2acac7233 */ /* 0x100fe20003803000 */
[----:B------:R-:W2:Y:S01]  /*b990*/  LDSM.16.MT88.4 R144, [R193+0xa800] ;  /* 0x00a80000c190783b */ /* 0x000ea20000004200 */
[--C-:B------:R-:W-:Y:S01]  /*b9a0*/  SHF.R.U32.HI R163, RZ, 0x10, R157.reuse ;  /* 0x00000010ffa37819 */ /* 0x100fe2000001169d */
[----:B------:R-:W-:Y:S01]  /*b9b0*/  HMMA.16816.F32 R128, R140, R154, R128 ;  /* 0x0000009a8c80723c */ /* 0x000fe20000001880 */
[----:B------:R-:W-:Y:S03]  /*b9c0*/  SHF.R.U32.HI R157, RZ, 0x18, R157 ;  /* 0x00000018ff9d7819 */ /* 0x000fe6000001169d */
[----:B------:R-:W-:Y:S01]  /*b9d0*/  LOP3.LUT R163, R163, 0xff, RZ, 0xc0, !PT ;  /* 0x000000ffa3a37812 */ /* 0x000fe200078ec0ff */
[--C-:B------:R-:W-:Y:S01]  /*b9e0*/  HSET2.LE.AND R173, R173, R178.reuse, PT ;  /* 0x000000b2adad7233 */ /* 0x100fe20003803000 */
[----:B------:R-:W-:Y:S01]  /*b9f0*/  LOP3.LUT R172, R172, R160, RZ, 0xc0, !PT ;  /* 0x000000a0acac7212 */ /* 0x000fe200078ec0ff */
[--C-:B------:R-:W-:Y:S01]  /*ba00*/  HSET2.LE.AND R176, R176, R178.reuse, PT ;  /* 0x000000b2b0b07233 */ /* 0x100fe20003803000 */
[----:B------:R-:W-:Y:S04]  /*ba10*/  PRMT R157, R163, 0x5410, R157 ;  /* 0x00005410a39d7816 */ /* 0x000fe8000000009d */
[C---:B------:R-:W-:Y:S01]  /*ba20*/  PRMT R0, R2.reuse, 0x7632, R0 ;  /* 0x0000763202007816 */ /* 0x040fe20000000000 */
[--C-:B------:R-:W-:Y:S01]  /*ba30*/  HSET2.LE.AND R177, R157, R178.reuse, PT ;  /* 0x000000b29db17233 */ /* 0x100fe20003803000 */
[----:B------:R-:W-:Y:S01]  /*ba40*/  LOP3.LUT R173, R173, R161, RZ, 0xc0, !PT ;  /* 0x000000a1adad7212 */ /* 0x000fe200078ec0ff */
[----:B------:R-:W-:Y:S01]  /*ba50*/  HSET2.LE.AND R178, R165, R178, PT ;  /* 0x000000b2a5b27233 */ /* 0x000fe20003803000 */
[----:B------:R-:W-:Y:S01]  /*ba60*/  LOP3.LUT R175, R175, R139, RZ, 0xc0, !PT ;  /* 0x0000008bafaf7212 */ /* 0x000fe200078ec0ff */
[----:B------:R-:W-:Y:S01]  /*ba70*/  @!P0 HADD2 R236, -R0.H0_H0, -RZ.H0_H0 ;  /* 0xa00000ff00ec8230 */ /* 0x000fe20000000900 */
[----:B------:R-:W-:Y:S02]  /*ba80*/  PRMT R132, R2, 0x5410, R0 ;  /* 0x0000541002847816 */ /* 0x000fe40000000000 */
[----:B------:R-:W-:Y:S02]  /*ba90*/  @!P6 PRMT R138, R248, 0x5410, RZ ;  /* 0x00005410f88ae816 */ /* 0x000fe400000000ff */
[----:B------:R-:W-:Y:S02]  /*baa0*/  @!P4 PRMT R137, R240, 0x5410, RZ ;  /* 0x00005410f089c816 */ /* 0x000fe400000000ff */
[----:B------:R-:W-:Y:S01]  /*bab0*/  @!P3 PRMT R2, R237, 0x5410, RZ ;  /* 0x00005410ed02b816 */ /* 0x000fe200000000ff */
[----:B------:R3:W-:Y:S01]  /*bac0*/  STG.E.U16 [R190.64+0x30], R138 ;  /* 0x0000308abe007986 */ /* 0x0007e2000c101510 */
[----:B------:R-:W-:Y:S02]  /*bad0*/  @!P0 PRMT R0, R236, 0x5410, RZ ;  /* 0x00005410ec008816 */ /* 0x000fe400000000ff */
[----:B------:R-:W-:Y:S01]  /*bae0*/  LOP3.LUT R176, R176, R159, RZ, 0xc0, !PT ;  /* 0x0000009fb0b07212 */ /* 0x000fe200078ec0ff */
[----:B------:R4:W-:Y:S01]  /*baf0*/  STG.E.U16 [R190.64+0x32], R137 ;  /* 0x00003289be007986 */ /* 0x0009e2000c101510 */
[----:B------:R-:W-:Y:S02]  /*bb00*/  LOP3.LUT R177, R177, R156, RZ, 0xc0, !PT ;  /* 0x0000009cb1b17212 */ /* 0x000fe400078ec0ff */
[----:B------:R-:W-:Y:S01]  /*bb10*/  LOP3.LUT R178, R178, R132, RZ, 0xc0, !PT ;  /* 0x00000084b2b27212 */ /* 0x000fe200078ec0ff */
[----:B------:R5:W-:Y:S01]  /*bb20*/  STG.E.U16 [R210.64+0x2e], R2 ;  /* 0x00002e02d2007986 */ /* 0x000be2000c101510 */
[----:B------:R-:W-:Y:S01]  /*bb30*/  ISETP.GE.U32.AND P6, PT, R233, R170, PT ;  /* 0x000000aae900720c */ /* 0x000fe20003fc6070 */
[----:B------:R-:W-:Y:S01]  /*bb40*/  IMAD.MOV.U32 R132, RZ, RZ, R134 ;  /* 0x000000ffff847224 */ /* 0x000fe200078e0086 */
[----:B------:R-:W-:Y:S01]  /*bb50*/  IADD3 R139, P0, R188, -0x40, RZ ;  /* 0xffffffc0bc8b7810 */ /* 0x000fe20007f1e0ff */
[----:B------:R1:W-:Y:S01]  /*bb60*/  STG.E.U16 [R210.64+0x30], R0 ;  /* 0x00003000d2007986 */ /* 0x0003e2000c101510 */
[-C--:B--2---:R-:W-:Y:S03]  /*bb70*/  HMMA.16816.F32 R152, R172, R144.reuse, R4 ;  /* 0x00000090ac98723c */ /* 0x084fe60000001804 */
[----:B------:R-:W2:Y:S05]  /*bb80*/  LDSM.16.MT88.4 R4, [R198+0xa800] ;  /* 0x00a80000c604783b */ /* 0x000eaa0000004200 */
[C---:B------:R-:W-:Y:S01]  /*bb90*/  HMMA.16816.F32 R168, R176.reuse, R144, R8 ;  /* 0x00000090b0a8723c */ /* 0x040fe20000001808 */
[----:B------:R-:W-:Y:S02]  /*bba0*/  @!P6 HADD2 R238, -R3.H1_H1, -RZ.H0_H0 ;  /* 0xa00000ff03eee230 */ /* 0x000fe40000000d00 */
[----:B------:R-:W2:Y:S01]  /*bbb0*/  LDSM.16.MT88.4 R8, [R197+0xa800] ;  /* 0x00a80000c508783b */ /* 0x000ea20000004200 */
[----:B---3--:R-:W-:Y:S04]  /*bbc0*/  IADD3.X R138, R189, -0x1, RZ, P0, !PT ;  /* 0xffffffffbd8a7810 */ /* 0x008fe800007fe4ff */
[-C--:B------:R-:W-:Y:S01]  /*bbd0*/  HMMA.16816.F32 R164, R176, R146.reuse, R12 ;  /* 0x00000092b0a4723c */ /* 0x080fe2000000180c */
[----:B------:R-:W-:Y:S01]  /*bbe0*/  ISETP.LT.AND P0, PT, RZ, UR22, PT ;  /* 0x00000016ff007c0c */ /* 0x000fe2000bf01270 */
[----:B------:R-:W-:Y:S01]  /*bbf0*/  UIADD3 UR22, UR22, -0x1, URZ ;  /* 0xffffffff16167890 */ /* 0x000fe2000fffe03f */
[----:B------:R-:W3:Y:S01]  /*bc00*/  LDSM.16.MT88.4 R12, [R193+0xb800] ;  /* 0x00b80000c10c783b */ /* 0x000ee20000004200 */
[----:B----4-:R-:W-:Y:S02]  /*bc10*/  IMAD.MOV.U32 R137, RZ, RZ, R133 ;  /* 0x000000ffff897224 */ /* 0x010fe400078e0085 */
[----:B-----5:R-:W-:Y:S02]  /*bc20*/  FADD.FTZ R2, R215, R219 ;  /* 0x000000dbd7027221 */ /* 0x020fe40000010000 */
[C---:B------:R-:W-:Y:S03]  /*bc30*/  HMMA.16816.F32 R148, R172.reuse, R146, R16 ;  /* 0x00000092ac94723c */ /* 0x040fe60000001810 */
[----:B------:R-:W4:Y:S01]  /*bc40*/  LDSM.16.MT88.4 R16, [R195+0xb800] ;  /* 0x00b80000c310783b */ /* 0x000f220000004200 */
[----:B-1----:R-:W-:Y:S02]  /*bc50*/  FADD.FTZ R0, R213, R218 ;  /* 0x000000dad5007221 */ /* 0x002fe40000010000 */
[----:B------:R-:W-:Y:S02]  /*bc60*/  FADD.FTZ R211, R185, R186 ;  /* 0x000000bab9d37221 */ /* 0x000fe40000010000 */
[-C--:B------:R-:W-:Y:S01]  /*bc70*/  HMMA.16816.F32 R144, R172, R180.reuse, R20 ;  /* 0x000000b4ac90723c */ /* 0x080fe20000001814 */
[----:B------:R-:W-:Y:S02]  /*bc80*/  FADD.FTZ R210, R187, R0 ;  /* 0x00000000bbd27221 */ /* 0x000fe40000010000 */
[----:B------:R-:W1:Y:S01]  /*bc90*/  LDSM.16.MT88.4 R20, [R198+0xb800] ;  /* 0x00b80000c614783b */ /* 0x000e620000004200 */
[----:B------:R-:W-:Y:S04]  /*bca0*/  IMAD.MOV.U32 R0, RZ, RZ, R136 ;  /* 0x000000ffff007224 */ /* 0x000fe800078e0088 */
[C---:B------:R-:W-:Y:S03]  /*bcb0*/  HMMA.16816.F32 R160, R176.reuse, R180, R24 ;  /* 0x000000b4b0a0723c */ /* 0x040fe60000001818 */
[----:B------:R-:W5:Y:S05]  /*bcc0*/  LDSM.16.MT88.4 R24, [R197+0xb800] ;  /* 0x00b80000c518783b */ /* 0x000f6a0000004200 */
[-C--:B------:R-:W-:Y:S08]  /*bcd0*/  HMMA.16816.F32 R156, R176, R182.reuse, R28 ;  /* 0x000000b6b09c723c */ /* 0x080ff0000000181c */
[C---:B------:R-:W-:Y:S08]  /*bce0*/  HMMA.16816.F32 R140, R172.reuse, R182, R32 ;  /* 0x000000b6ac8c723c */ /* 0x040ff00000001820 */
[-C--:B--2---:R-:W-:Y:S08]  /*bcf0*/  HMMA.16816.F32 R36, R172, R4.reuse, R36 ;  /* 0x00000004ac24723c */ /* 0x084ff00000001824 */
[C---:B------:R-:W-:Y:S07]  /*bd00*/  HMMA.16816.F32 R40, R176.reuse, R4, R40 ;  /* 0x00000004b028723c */ /* 0x040fee0000001828 */
[----:B------:R-:W-:Y:S01]  /*bd10*/  @P6 PRMT R4, R3, 0x7632, R4 ;  /* 0x0000763203046816 */ /* 0x000fe20000000004 */
[-C--:B------:R-:W-:Y:S01]  /*bd20*/  HMMA.16816.F32 R44, R176, R6.reuse, R44 ;  /* 0x00000006b02c723c */ /* 0x080fe2000000182c */
[----:B------:R-:W-:Y:S03]  /*bd30*/  @!P5 PRMT R3, R239, 0x5410, RZ ;  /* 0x00005410ef03d816 */ /* 0x000fe600000000ff */
[----:B------:R-:W-:Y:S02]  /*bd40*/  @!P6 PRMT R4, R238, 0x5410, RZ ;  /* 0x00005410ee04e816 */ /* 0x000fe400000000ff */
[----:B------:R2:W-:Y:S02]  /*bd50*/  STG.E.U16 [R208.64+0x30], R3 ;  /* 0x00003003d0007986 */ /* 0x0005e4000c101510 */
[C---:B------:R-:W-:Y:S02]  /*bd60*/  HMMA.16816.F32 R48, R172.reuse, R6, R48 ;  /* 0x00000006ac30723c */ /* 0x040fe40000001830 */
[----:B------:R1:W-:Y:S06]  /*bd70*/  STG.E.U16 [R208.64+0x32], R4 ;  /* 0x00003204d0007986 */ /* 0x0003ec000c101510 */
[-C--:B------:R-:W-:Y:S08]  /*bd80*/  HMMA.16816.F32 R52, R172, R8.reuse, R52 ;  /* 0x00000008ac34723c */ /* 0x080ff00000001834 */
[C---:B------:R-:W-:Y:S08]  /*bd90*/  HMMA.16816.F32 R56, R176.reuse, R8, R56 ;  /* 0x00000008b038723c */ /* 0x040ff00000001838 */
[-C--:B------:R-:W-:Y:S01]  /*bda0*/  HMMA.16816.F32 R60, R176, R10.reuse, R60 ;  /* 0x0000000ab03c723c */ /* 0x080fe2000000183c */
[----:B--2---:R-:W-:Y:S03]  /*bdb0*/  IMAD.MOV.U32 R3, RZ, RZ, R135 ;  /* 0x000000ffff037224 */ /* 0x004fe600078e0087 */
[----:B-1----:R-:W-:Y:S02]  /*bdc0*/  FADD.FTZ R208, R226, R216 ;  /* 0x000000d8e2d07221 */ /* 0x002fe40000010000 */
[----:B------:R-:W-:Y:S02]  /*bdd0*/  FADD.FTZ R209, R214, R2 ;  /* 0x00000002d6d17221 */ /* 0x000fe40000010000 */
[C---:B------:R-:W-:Y:S08]  /*bde0*/  HMMA.16816.F32 R64, R172.reuse, R10, R64 ;  /* 0x0000000aac40723c */ /* 0x040ff00000001840 */
[-C--:B---3--:R-:W-:Y:S08]  /*bdf0*/  HMMA.16816.F32 R68, R172, R12.reuse, R68 ;  /* 0x0000000cac44723c */ /* 0x088ff00000001844 */
        /* <DEDUP_REMOVED lines=11> */
[-C--:B-----5:R-:W-:Y:S08]  /*beb0*/  HMMA.16816.F32 R116, R172, R24.reuse, R116 ;  /* 0x00000018ac74723c */ /* 0x0a0ff00000001874 */
[C---:B------:R-:W-:Y:S08]  /*bec0*/  HMMA.16816.F32 R120, R176.reuse, R24, R120 ;  /* 0x00000018b078723c */ /* 0x040ff00000001878 */
[-C--:B------:R-:W-:Y:S08]  /*bed0*/  HMMA.16816.F32 R124, R176, R26.reuse, R124 ;  /* 0x0000001ab07c723c */ /* 0x080ff0000000187c */
[----:B------:R-:W-:Y:S01]  /*bee0*/  HMMA.16816.F32 R128, R172, R26, R128 ;  /* 0x0000001aac80723c */ /* 0x000fe20000001880 */
[----:B------:R-:W-:-:S07]  /*bef0*/  @P0 BRA `(.L_x_1732) ;  /* 0xffffbaf000000947 */ /* 0x000fce000383ffff */
.L_x_1731:
[----:B-1----:R-:W1:Y:S01]  /*bf00*/  SHFL.BFLY PT, R0, R208, 0x2, 0x1f ;  /* 0x0c401f00d0007f89 */ /* 0x002e6200000e0000 */
[----:B------:R-:W2:Y:S01]  /*bf10*/  S2UR UR6, SR_CTAID.Y ;  /* 0x00000000000679c3 */ /* 0x000ea20000002600 */
[----:B------:R-:W-:Y:S01]  /*bf20*/  UISETP.NE.AND UP0, UPT, UR9, -0x1, UPT ;  /* 0xffffffff0900788c */ /* 0x000fe2000bf05270 */
[----:B------:R-:W-:Y:S01]  /*bf30*/  BSSY B0, `(.L_x_1735) ;  /* 0x00001b0000007945 */ /* 0x000fe20003800000 */
[----:B------:R-:W3:Y:S01]  /*bf40*/  SHFL.BFLY PT, R2, R209, 0x2, 0x1f ;  /* 0x0c401f00d1027f89 */ /* 0x000ee200000e0000 */
[----:B------:R-:W-:-:S02]  /*bf50*/  ULDC.64 UR4, c[0x0][0x1e8] ;  /* 0x00007a0000047ab9 */ /* 0x000fc40000000a00 */
[----:B------:R-:W-:Y:S01]  /*bf60*/  ULDC UR8, c[0x0][0x214] ;  /* 0x0000850000087ab9 */ /* 0x000fe20000000800 */
[----:B------:R-:W4:Y:S01]  /*bf70*/  SHFL.BFLY PT, R3, R211, 0x2, 0x1f ;  /* 0x0c401f00d3037f89 */ /* 0x000f2200000e0000 */
[----:B------:R-:W4:Y:S01]  /*bf80*/  S2UR UR11, SR_CTAID.X ;  /* 0x00000000000b79c3 */ /* 0x000f220000002500 */
[----:B------:R-:W-:Y:S02]  /*bf90*/  UMOV UR26, URZ ;  /* 0x0000003f001a7c82 */ /* 0x000fe40008000000 */
[----:B------:R-:W4:Y:S01]  /*bfa0*/  S2R R174, SR_TID.X ;  /* 0x0000000000ae7919 */ /* 0x000f220000002100 */
[----:B------:R-:W-:Y:S02]  /*bfb0*/  @UP0 UIMAD.WIDE.U32 UR14, UR9, UR4, URZ ;  /* 0x00000004090e02a5 */ /* 0x000fe4000f8e003f */
[----:B------:R-:W-:Y:S02]  /*bfc0*/  UMOV UR27, URZ ;  /* 0x0000003f001b7c82 */ /* 0x000fe40008000000 */
[----:B------:R-:W-:Y:S01]  /*bfd0*/  @UP0 UIMAD UR7, UR9, UR5, UR15 ;  /* 0x00000005090702a4 */ /* 0x000fe2000f8e020f */
[----:B------:R-:W4:Y:S02]  /*bfe0*/  S2UR UR12, SR_CTAID.Z ;  /* 0x00000000000c79c3 */ /* 0x000f240000002700 */
        /* <DEDUP_REMOVED lines=9> */
[----:B------:R-:W-:-:S02]  /*c080*/  MOV R3, 0x3f800000 ;  /* 0x3f80000000037802 */ /* 0x000fc40000000f00 */
[----:B------:R-:W3:Y:S01]  /*c090*/  SHFL.BFLY PT, R2, R209, 0x1, 0x1f ;  /* 0x0c201f00d1027f89 */ /* 0x000ee200000e0000 */
[----:B------:R-:W-:Y:S01]  /*c0a0*/  ULDC.U8 UR4, c[0x0][0x329] ;  /* 0x0000ca4000047ab9 */ /* 0x000fe20000000000 */
[----:B------:R-:W-:Y:S01]  /*c0b0*/  SHF.R.S32.HI R173, RZ, 0x1f, R174 ;  /* 0x0000001fffad7819 */ /* 0x000fe200000114ae */
[----:B------:R-:W-:Y:S01]  /*c0c0*/  UISETP.NE.AND UP1, UPT, UR4, URZ, UPT ;  /* 0x0000003f0400728c */ /* 0x000fe2000bf25270 */
[----:B------:R-:W4:Y:S01]  /*c0d0*/  SHFL.BFLY PT, R7, R211, 0x1, 0x1f ;  /* 0x0c201f00d3077f89 */ /* 0x000f2200000e0000 */
[----:B------:R-:W-:Y:S02]  /*c0e0*/  @!UP0 UIMAD UR13, UR6, UR5, UR13 ;  /* 0x00000005060d82a4 */ /* 0x000fe4000f8e020d */
[----:B------:R-:W-:Y:S02]  /*c0f0*/  @!UP0 UMOV UR14, UR22 ;  /* 0x00000016000e8c82 */ /* 0x000fe40008000000 */
[----:B------:R-:W-:Y:S02]  /*c100*/  ULDC.U8 UR5, c[0x0][0x328] ;  /* 0x0000ca0000057ab9 */ /* 0x000fe40000000000 */
[----:B------:R-:W-:-:S02]  /*c110*/  UISETP.NE.AND UP2, UPT, UR5, URZ, UPT ;  /* 0x0000003f0500728c */ /* 0x000fc4000bf45270 */
[----:B------:R-:W-:Y:S02]  /*c120*/  @!UP0 UIADD3 UR7, UR23, UR13, URZ ;  /* 0x0000000d17078290 */ /* 0x000fe4000fffe03f */
[----:B------:R-:W-:Y:S01]  /*c130*/  UISETP.NE.OR UP3, UPT, UR4, URZ, !UP2 ;  /* 0x0000003f0400728c */ /* 0x000fe2000d765670 */
[----:B-1----:R-:W-:Y:S01]  /*c140*/  FADD.FTZ R210, R0, R210 ;  /* 0x000000d200d27221 */ /* 0x002fe20000010000 */
[----:B------:R-:W-:Y:S01]  /*c150*/  MOV R0, 0x3f800000 ;  /* 0x3f80000000007802 */ /* 0x000fe20000000f00 */
[----:B------:R-:W-:Y:S01]  /*c160*/  @UP1 ULDC UR15, c[0x0][0x210] ;  /* 0x00008400000f1ab9 */ /* 0x000fe20000000800 */
[----:B--2---:R-:W-:Y:S02]  /*c170*/  FADD.FTZ R208, R208, R4 ;  /* 0x00000004d0d07221 */ /* 0x004fe40000010000 */
[----:B------:R-:W1:Y:S01]  /*c180*/  SHFL.BFLY PT, R6, R210, 0x1, 0x1f ;  /* 0x0c201f00d2067f89 */ /* 0x000e6200000e0000 */
[----:B------:R-:W-:Y:S01]  /*c190*/  LEA.HI R4, R173, R174, RZ, 0x2 ;  /* 0x000000aead047211 */ /* 0x000fe200078f10ff */
[----:B------:R-:W-:Y:S01]  /*c1a0*/  ULDC UR5, c[0x0][0x234] ;  /* 0x00008d0000057ab9 */ /* 0x000fe20000000800 */
[----:B---3--:R-:W-:Y:S01]  /*c1b0*/  FADD.FTZ R209, R209, R2 ;  /* 0x00000002d1d17221 */ /* 0x008fe20000010000 */
[----:B------:R-:W-:Y:S01]  /*c1c0*/  FSETP.NE.FTZ.AND P6, PT, R208, RZ, PT ;  /* 0x000000ffd000720b */ /* 0x000fe20003fd5000 */
[----:B------:R-:W-:Y:S01]  /*c1d0*/  @UP1 UIMAD UR15, UR15, UR8, URZ ;  /* 0x000000080f0f12a4 */ /* 0x000fe2000f8e023f */
[--C-:B------:R-:W-:Y:S01]  /*c1e0*/  SHF.R.S32.HI R2, RZ, 0x2, R4.reuse ;  /* 0x00000002ff027819 */ /* 0x100fe20000011404 */
[----:B----4-:R-:W-:Y:S01]  /*c1f0*/  FADD.FTZ R211, R211, R7 ;  /* 0x00000007d3d37221 */ /* 0x010fe20000010000 */
[----:B------:R-:W-:Y:S01]  /*c200*/  SHF.R.S32.HI R5, RZ, 0x1f, R4 ;  /* 0x0000001fff057819 */ /* 0x000fe20000011404 */
[----:B------:R-:W-:Y:S01]  /*c210*/  @!UP1 USEL UR15, UR8, UR5, !UP2 ;  /* 0x00000005080f9287 */ /* 0x000fe2000d000000 */
[----:B------:R-:W-:Y:S01]  /*c220*/  FSETP.NE.FTZ.AND P5, PT, R209, RZ, PT ;  /* 0x000000ffd100720b */ /* 0x000fe20003fb5000 */
[----:B------:R-:W-:Y:S01]  /*c230*/  ULDC UR4, c[0x0][0x1c0] ;  /* 0x0000700000047ab9 */ /* 0x000fe20000000800 */
[----:B------:R-:W-:Y:S01]  /*c240*/  LEA.HI R5, R5, R2, RZ, 0x3 ;  /* 0x0000000205057211 */ /* 0x000fe200078f18ff */
[----:B------:R-:W-:Y:S01]  /*c250*/  @UP1 UMOV UR18, 0x1 ;  /* 0x0000000100121882 */ /* 0x000fe20000000000 */
[----:B------:R-:W-:Y:S01]  /*c260*/  FSETP.NE.FTZ.AND P3, PT, R211, RZ, PT ;  /* 0x000000ffd300720b */ /* 0x000fe20003f75000 */
[----:B------:R-:W-:Y:S01]  /*c270*/  @!UP1 UIMAD UR18, UR15, UR4, URZ ;  /* 0x000000040f1292a4 */ /* 0x000fe2000f8e023f */
[----:B------:R-:W-:Y:S01]  /*c280*/  LOP3.LUT R25, R5, 0xfffffff8, RZ, 0xc0, !PT ;  /* 0xfffffff805197812 */ /* 0x000fe200078ec0ff */
[----:B------:R-:W2:Y:S01]  /*c290*/  @P6 MUFU.RCP R0, R208 ;  /* 0x000000d000006308 */ /* 0x000ea20000001000 */
[-C--:B------:R-:W-:Y:S01]  /*c2a0*/  LEA.HI R173, R173, R174.reuse, RZ, 0x5 ;  /* 0x000000aeadad7211 */ /* 0x080fe200078f28ff */
[----:B------:R-:W-:Y:S01]  /*c2b0*/  @!UP3 UIMAD UR20, UR6, UR8, URZ ;  /* 0x000000080614b2a4 */ /* 0x000fe2000f8e023f */
[----:B------:R-:W-:Y:S01]  /*c2c0*/  IADD3 R25, R2, -R25, RZ ;  /* 0x8000001902197210 */ /* 0x000fe20007ffe0ff */
[----:B------:R-:W-:Y:S01]  /*c2d0*/  @UP1 ULDC UR19, c[0x0][0x210] ;  /* 0x0000840000131ab9 */ /* 0x000fe20000000800 */
[----:B------:R-:W-:Y:S01]  /*c2e0*/  MOV R2, 0x3f800000 ;  /* 0x3f80000000027802 */ /* 0x000fe20000000f00 */
[----:B------:R-:W-:Y:S01]  /*c2f0*/  UIMAD UR4, UR6, UR18, URZ ;  /* 0x00000012060472a4 */ /* 0x000fe2000f8e023f */
[----:B-1----:R-:W-:Y:S01]  /*c300*/  FADD.FTZ R210, R210, R6 ;  /* 0x00000006d2d27221 */ /* 0x002fe20000010000 */
[----:B------:R-:W-:Y:S01]  /*c310*/  @P5 MUFU.RCP R3, R209 ;  /* 0x000000d100035308 */ /* 0x000fe20000001000 */
[----:B------:R-:W-:Y:S01]  /*c320*/  LOP3.LUT R4, R4, 0x3ffffffc, RZ, 0xc0, !PT ;  /* 0x3ffffffc04047812 */ /* 0x000fe200078ec0ff */
[----:B------:R-:W-:Y:S01]  /*c330*/  @!UP1 UMOV UR19, 0x1 ;  /* 0x0000000100139882 */ /* 0x000fe20000000000 */
[----:B------:R-:W-:Y:S01]  /*c340*/  SHF.R.S32.HI R6, RZ, 0x5, R173 ;  /* 0x00000005ff067819 */ /* 0x000fe200000114ad */
[----:B------:R-:W-:Y:S01]  /*c350*/  @!UP3 USEL UR20, UR20, UR9, !UP0 ;  /* 0x000000091414b287 */ /* 0x000fe2000c000000 */
[----:B------:R-:W-:Y:S01]  /*c360*/  FSETP.NE.FTZ.AND P4, PT, R210, RZ, PT ;  /* 0x000000ffd200720b */ /* 0x000fe20003f95000 */
[----:B------:R-:W-:Y:S01]  /*c370*/  UIMAD UR11, UR11, UR19, URZ ;  /* 0x000000130b0b72a4 */ /* 0x000fe2000f8e023f */
[----:B------:R-:W-:Y:S01]  /*c380*/  IADD3 R4, -R4, R174, RZ ;  /* 0x000000ae04047210 */ /* 0x000fe20007ffe1ff */
[----:B--2---:R-:W-:Y:S01]  /*c390*/  FMUL.FTZ R0, R0, c[0x0][0x2dc] ;  /* 0x0000b70000007a20 */ /* 0x004fe20000410000 */
[----:B------:R-:W-:Y:S01]  /*c3a0*/  R2P PR, R25, 0x6 ;  /* 0x0000000619007804 */ /* 0x000fe20000000000 */
[----:B------:R-:W-:Y:S01]  /*c3b0*/  USEL UR4, UR4, URZ, UP3 ;  /* 0x0000003f04047287 */ /* 0x000fe20009800000 */
[----:B------:R-:W-:Y:S01]  /*c3c0*/  LEA R172, R6, R4, 0x9 ;  /* 0x0000000406ac7211 */ /* 0x000fe200078e48ff */
[C---:B------:R-:W-:Y:S01]  /*c3d0*/  FMUL.FTZ R14, R0.reuse, R141 ;  /* 0x0000008d000e7220 */ /* 0x040fe20000410000 */
[----:B------:R-:W-:Y:S01]  /*c3e0*/  USHF.L.U32 UR11, UR11, 0x7, URZ ;  /* 0x000000070b0b7899 */ /* 0x000fe2000800063f */
[C---:B------:R-:W-:Y:S01]  /*c3f0*/  FMUL.FTZ R152, R0.reuse, R152 ;  /* 0x0000009800987220 */ /* 0x040fe20000410000 */
[----:B------:R-:W-:Y:S01]  /*c400*/  UIMAD UR15, UR12, UR15, UR4 ;  /* 0x0000000f0c0f72a4 */ /* 0x000fe2000f8e0204 */
[C---:B------:R-:W-:Y:S01]  /*c410*/  FMUL.FTZ R5, R0.reuse, R153 ;  /* 0x0000009900057220 */ /* 0x040fe20000410000 */
[----:B------:R-:W-:Y:S01]  /*c420*/  @!UP3 UMOV UR26, UR20 ;  /* 0x00000014001abc82 */ /* 0x000fe20008000000 */
[C---:B------:R-:W-:Y:S01]  /*c430*/  FMUL.FTZ R148, R0.reuse, R148 ;  /* 0x0000009400947220 */ /* 0x040fe20000410000 */
[----:B------:R-:W1:Y:S01]  /*c440*/  @P4 MUFU.RCP R2, R210 ;  /* 0x000000d200024308 */ /* 0x000e620000001000 */
[C---:B------:R-:W-:Y:S01]  /*c450*/  FMUL.FTZ R149, R0.reuse, R149 ;  /* 0x0000009500957220 */ /* 0x040fe20000410000 */
[----:B------:R-:W-:Y:S01]  /*c460*/  F2FP.PACK_AB R5, R5, R152 ;  /* 0x000000980505723e */ /* 0x000fe200000000ff */
[C---:B------:R-:W-:Y:S01]  /*c470*/  FMUL.FTZ R144, R0.reuse, R144 ;  /* 0x0000009000907220 */ /* 0x040fe20000410000 */
[----:B------:R-:W-:Y:S01]  /*c480*/  USHF.R.S32.HI UR4, URZ, 0x1f, UR11 ;  /* 0x0000001f3f047899 */ /* 0x000fe2000801140b */
[C---:B------:R-:W-:Y:S01]  /*c490*/  FMUL.FTZ R11, R0.reuse, R145 ;  /* 0x00000091000b7220 */ /* 0x040fe20000410000 */
[----:B------:R-:W-:Y:S01]  /*c4a0*/  @!UP3 USHF.R.S32.HI UR27, URZ, 0x1f, UR20 ;  /* 0x0000001f3f1bb899 */ /* 0x000fe20008011414 */
[C---:B------:R-:W-:Y:S01]  /*c4b0*/  FMUL.FTZ R140, R0.reuse, R140 ;  /* 0x0000008c008c7220 */ /* 0x040fe20000410000 */
[----:B------:R-:W-:Y:S01]  /*c4c0*/  USHF.R.S32.HI UR5, URZ, 0x1f, UR15 ;  /* 0x0000001f3f057899 */ /* 0x000fe2000801140f */
[C---:B------:R-:W-:Y:S01]  /*c4d0*/  FMUL.FTZ R18, R0.reuse, R36 ;  /* 0x0000002400127220 */ /* 0x040fe20000410000 */
[----:B------:R-:W-:Y:S01]  /*c4e0*/  F2FP.PACK_AB R11, R11, R144 ;  /* 0x000000900b0b723e */ /* 0x000fe200000000ff */
[----:B------:R-:W-:Y:S01]  /*c4f0*/  FMUL.FTZ R21, R0, R37 ;  /* 0x0000002500157220 */ /* 0x000fe20000410000 */
[----:B------:R-:W-:Y:S01]  /*c500*/  F2FP.PACK_AB R14, R14, R140 ;  /* 0x0000008c0e0e723e */ /* 0x000fe200000000ff */
[C---:B------:R-:W-:Y:S01]  /*c510*/  FMUL.FTZ R132, R0.reuse, R48 ;  /* 0x0000003000847220 */ /* 0x040fe20000410000 */
[----:B------:R-:W-:Y:S01]  /*c520*/  UIADD3 UR11, UP2, UP1, UR11, UR26, UR15 ;  /* 0x0000001a0b0b7290 */ /* 0x000fe2000f95e00f */
[C---:B------:R-:W-:Y:S01]  /*c530*/  FMUL.FTZ R35, R0.reuse, R49 ;  /* 0x0000003100237220 */ /* 0x040fe20000410000 */
[----:B------:R-:W-:Y:S01]  /*c540*/  F2FP.PACK_AB R21, R21, R18 ;  /* 0x000000121515723e */ /* 0x000fe200000000ff */
[C---:B------:R-:W-:Y:S01]  /*c550*/  FMUL.FTZ R138, R0.reuse, R52 ;  /* 0x00000034008a7220 */ /* 0x040fe20000410000 */
[----:B------:R-:W-:Y:S01]  /*c560*/  UIADD3.X UR4, UR4, UR27, UR5, UP2, UP1 ;  /* 0x0000001b04047290 */ /* 0x000fe200097e2405 */
        /* <DEDUP_REMOVED lines=26> */
[C---:B------:R-:W-:Y:S02]  /*c710*/  FMUL.FTZ R65, R2.reuse, R45 ;  /* 0x0000002d02417220 */ /* 0x040fe40000410000 */
        /* <DEDUP_REMOVED lines=8> */
[----:B------:R-:W-:Y:S02]  /*c7a0*/  FMUL.FTZ R156, R2, R156 ;  /* 0x0000009c029c7220 */ /* 0x000fe40000410000 */
[----:B-1----:R-:W-:Y:S01]  /*c7b0*/  FMUL.FTZ R0, R0, c[0x0][0x2dc] ;  /* 0x0000b70000007a20 */ /* 0x002fe20000410000 */
[----:B------:R-:W-:Y:S01]  /*c7c0*/  F2FP.PACK_AB R15, R15, R160 ;  /* 0x000000a00f0f723e */ /* 0x000fe200000000ff */
[----:B------:R-:W-:-:S02]  /*c7d0*/  FMUL.FTZ R23, R2, R157 ;  /* 0x0000009d02177220 */ /* 0x000fc40000410000 */
[C---:B------:R-:W-:Y:S02]  /*c7e0*/  FMUL.FTZ R17, R2.reuse, R40 ;  /* 0x0000002802117220 */ /* 0x040fe40000410000 */
        /* <DEDUP_REMOVED lines=34> */
[----:B------:R-:W-:Y:S02]  /*ca10*/  FMUL.FTZ R31, R3, R66 ;  /* 0x00000042031f7220 */ /* 0x000fe40000410000 */
        /* <DEDUP_REMOVED lines=230> */
[C---:B------:R-:W-:Y:S02]  /*d880*/  IADD3 R0, R175.reuse, 0x48, RZ ;  /* 0x00000048af007810 */ /* 0x040fe40007ffe0ff */
[----:B------:R-:W-:Y:S02]  /*d890*/  ISETP.GE.AND P4, PT, R2, UR24, PT ;  /* 0x0000001802007c0c */ /* 0x000fe4000bf86270 */
[----:B------:R-:W-:Y:S01]  /*d8a0*/  ISETP.GE.AND P3, PT, R0, UR24, PT ;  /* 0x0000001800007c0c */ /* 0x000fe2000bf66270 */
[----:B------:R-:W-:-:S05]  /*d8b0*/  @!P6 IMAD R4, R175, UR19, RZ ;  /* 0x00000013af04ec24 */ /* 0x000fca000f8e02ff */
[----:B--2---:R-:W-:Y:S01]  /*d8c0*/  @!P6 IADD3 R5, P0, R4, UR11, RZ ;  /* 0x0000000b0405ec10 */ /* 0x004fe2000ff1e0ff */
        /* <DEDUP_REMOVED lines=12> */
[----:B------:R-:W-:Y:S02]  /*d990*/  @!P5 LEA.HI.X R7, R7, c[0x0][0x204], R3, 0x2, P2 ;  /* 0x000081000707da11 */ /* 0x000fe400010f1403 */
        /* <DEDUP_REMOVED lines=9> */
.L_x_1736:
[----:B---34-:R-:W-:Y:S05]  /*da30*/  BSYNC B0 ;  /* 0x0000000000007941 */ /* 0x018fea0003800000 */
.L_x_1735:
[----:B------:R-:W3:Y:S04]  /*da40*/  LDL.64 R80, [R1+0x50] ;  /* 0x0000500001507983 */ /* 0x000ee80000100a00 */
[----:B------:R4:W5:Y:S01]  /*da50*/  LDL R15, [R1+0x6c] ;  /* 0x00006c00010f7983 */ /* 0x0009620000100800 */
[----:B------:R-:W-:Y:S01]  /*da60*/  USHF.R.S32.HI UR6, URZ, 0x1f, UR12 ;  /* 0x0000001f3f067899 */ /* 0x000fe2000801140c */
[----:B------:R-:W-:Y:S01]  /*da70*/  BSSY B0, `(.L_x_1737) ;  /* 0x000001e000007945 */ /* 0x000fe20003800000 */
[----:B------:R-:W-:Y:S01]  /*da80*/  ULDC.64 UR4, c[0x0][0x1f0] ;  /* 0x00007c0000047ab9 */ /* 0x000fe20000000a00 */
[----:B--2---:R-:W2:Y:S01]  /*da90*/  S2R R3, SR_TID.X ;  /* 0x0000000000037919 */ /* 0x004ea20000002100 */
        /* <DEDUP_REMOVED lines=27> */
.L_x_1738:
[----:B----4-:R-:W-:Y:S05]  /*dc50*/  BSYNC B0 ;  /* 0x0000000000007941 */ /* 0x010fea0003800000 */
.L_x_1737:
        /* <DEDUP_REMOVED lines=18> */
.L_x_1740:
[----:B------:R-:W-:Y:S05]  /*dd80*/  BSYNC B0 ;  /* 0x0000000000007941 */ /* 0x000fea0003800000 */
.L_x_1739:
        /* <DEDUP_REMOVED lines=18> */
.L_x_1742:
[----:B------:R-:W-:Y:S05]  /*deb0*/  BSYNC B0 ;  /* 0x0000000000007941 */ /* 0x000fea0003800000 */
.L_x_1741:
        /* <DEDUP_REMOVED lines=18> */
.L_x_1744:
[----:B------:R-:W-:Y:S05]  /*dfe0*/  BSYNC B0 ;  /* 0x0000000000007941 */ /* 0x000fea0003800000 */
.L_x_1743:
        /* <DEDUP_REMOVED lines=18> */
.L_x_1746:
[----:B------:R-:W-:Y:S05]  /*e110*/  BSYNC B0 ;  /* 0x0000000000007941 */ /* 0x000fea0003800000 */
.L_x_1745:
        /* <DEDUP_REMOVED lines=18> */
.L_x_1748:
[----:B------:R-:W-:Y:S05]  /*e240*/  BSYNC B0 ;  /* 0x0000000000007941 */ /* 0x000fea0003800000 */
.L_x_1747:
        /* <DEDUP_REMOVED lines=18> */
.L_x_1750:
[----:B------:R-:W-:Y:S05]  /*e370*/  BSYNC B0 ;  /* 0x0000000000007941 */ /* 0x000fea0003800000 */
.L_x_1749:
        /* <DEDUP_REMOVED lines=19> */
.L_x_1701:
        /* <DEDUP_REMOVED lines=10> */
[----:B------:R-:W-:Y:S01]  /*e550*/  ULDC UR12, c[0x0][0x214] ;  /* 0x00008500000c7ab9 */ /* 0x000fe20000000800 */
        /* <DEDUP_REMOVED lines=9> */
[----:B------:R-:W-:Y:S01]  /*e5f0*/  @UP3 UIMAD UR7, UR9, UR7, UR19 ;  /* 0x00000007090732a4 */ /* 0x000fe2000f8e0213 */
[----:B------:R-:W-:Y:S01]  /*e600*/  IADD3 R23, R14, 0x40, RZ ;  /* 0x000000400e177810 */ /* 0x000fe20007ffe0ff */
[----:B------:R-:W-:-:S02]  /*e610*/  UIMAD UR8, UR14, UR5, UR4 ;  /* 0x000000050e0872a4 */ /* 0x000fc4000f8e0204 */
[----:B------:R-:W-:Y:S02]  /*e620*/  ULDC.U8 UR19, c[0x0][0x328] ;  /* 0x0000ca0000137ab9 */ /* 0x000fe40000000000 */
[----:B------:R-:W-:Y:S02]  /*e630*/  ULDC.64 UR4, c[0x0][0x1e0] ;  /* 0x0000780000047ab9 */ /* 0x000fe40000000a00 */
[----:B------:R-:W-:Y:S02]  /*e640*/  UISETP.NE.AND UP4, UPT, UR19, URZ, UPT ;  /* 0x0000003f1300728c */ /* 0x000fe4000bf85270 */
[----:B------:R-:W-:Y:S02]  /*e650*/  @!UP3 UIMAD UR20, UR20, UR4, URZ ;  /* 0x000000041414b2a4 */ /* 0x000fe4000f8e023f */
[----:B------:R-:W-:Y:S02]  /*e660*/  @UP3 UMOV UR21, UR18 ;  /* 0x0000001200153c82 */ /* 0x000fe40008000000 */
[----:B------:R-:W-:-:S02]  /*e670*/  UISETP.EQ.AND UP4, UPT, UR6, URZ, UP4 ;  /* 0x0000003f0600728c */ /* 0x000fc4000a782270 */
[----:B------:R-:W-:Y:S02]  /*e680*/  @!UP2 UISETP.NE.AND UP1, UPT, UR19, URZ, UPT ;  /* 0x0000003f1300a28c */ /* 0x000fe4000bf25270 */
[----:B------:R-:W-:Y:S02]  /*e690*/  @!UP3 UIMAD UR20, UR15, UR5, UR20 ;  /* 0x000000050f14b2a4 */ /* 0x000fe4000f8e0214 */
[----:B------:R-:W-:Y:S02]  /*e6a0*/  @UP2 ULDC UR18, c[0x0][0x210] ;  /* 0x0000840000122ab9 */ /* 0x000fe40000000800 */
[----:B------:R-:W-:Y:S02]  /*e6b0*/  @!UP3 UIMAD.WIDE.U32 UR22, UR15, UR4, URZ ;  /* 0x000000040f16b2a5 */ /* 0x000fe4000f8e003f */
[----:B------:R-:W-:Y:S02]  /*e6c0*/  ULDC UR5, c[0x0][0x234] ;  /* 0x00008d0000057ab9 */ /* 0x000fe40000000800 */
[----:B------:R-:W-:-:S02]  /*e6d0*/  @UP2 UIMAD UR18, UR18, UR12, URZ ;  /* 0x0000000c121222a4 */ /* 0x000fc4000f8e023f */
[----:B------:R-:W-:Y:S02]  /*e6e0*/  UISETP.NE.OR UP0, UPT, UR9, -0x1, !UP4 ;  /* 0xffffffff0900788c */ /* 0x000fe4000e705670 */
[----:B------:R-:W-:Y:S02]  /*e6f0*/  @!UP2 USEL UR18, UR12, UR5, !UP1 ;  /* 0x000000050c12a287 */ /* 0x000fe4000c800000 */
        /* <DEDUP_REMOVED lines=10> */
[----:B------:R-:W-:Y:S01]  /*e7a0*/  @UP2 ULDC UR25, c[0x0][0x210] ;  /* 0x0000840000192ab9 */ /* 0x000fe20000000800 */
[----:B------:R-:W-:Y:S01]  /*e7b0*/  ISETP.GE.AND P0, PT, R8, UR13, PT ;  /* 0x0000000d08007c0c */ /* 0x000fe2000bf06270 */
[----:B------:R-:W-:-:S02]  /*e7c0*/  USEL UR24, UR24, URZ, !UP4 ;  /* 0x0000003f18187287 */ /* 0x000fc4000e000000 */
[----:B------:R-:W-:Y:S01]  /*e7d0*/  @!UP2 UMOV UR25, 0x1 ;  /* 0x000000010019a882 */ /* 0x000fe20000000000 */
[----:B-1----:R-:W-:Y:S01]  /*e7e0*/  IMAD.WIDE.U32 R12, R12, c[0x0][0x1f0], R2 ;  /* 0x00007c000c0c7a25 */ /* 0x002fe200078e0002 */
[----:B------:R-:W-:Y:S02]  /*e7f0*/  UIMAD UR11, UR11, UR25, URZ ;  /* 0x000000190b0b72a4 */ /* 0x000fe4000f8e023f */
[----:B------:R-:W-:Y:S02]  /*e800*/  UIMAD UR14, UR14, UR18, UR24 ;  /* 0x000000120e0e72a4 */ /* 0x000fe4000f8e0218 */
        /* <DEDUP_REMOVED lines=21> */
.L_x_1752:
[----:B------:R-:W-:Y:S05]  /*e960*/  BSYNC B0 ;  /* 0x0000000000007941 */ /* 0x000fea0003800000 */
.L_x_1751:
        /* <DEDUP_REMOVED lines=18> */
.L_x_1754:
[----:B------:R-:W-:Y:S05]  /*ea90*/  BSYNC B0 ;  /* 0x0000000000007941 */ /* 0x000fea0003800000 */
.L_x_1753:
        /* <DEDUP_REMOVED lines=18> */
.L_x_1756:
[----:B------:R-:W-:Y:S05]  /*ebc0*/  BSYNC B0 ;  /* 0x0000000000007941 */ /* 0x000fea0003800000 */
.L_x_1755:
        /* <DEDUP_REMOVED lines=18> */
.L_x_1758:
[----:B------:R-:W-:Y:S05]  /*ecf0*/  BSYNC B0 ;  /* 0x0000000000007941 */ /* 0x000fea0003800000 */
.L_x_1757:
        /* <DEDUP_REMOVED lines=18> */
.L_x_1760:
[----:B------:R-:W-:Y:S05]  /*ee20*/  BSYNC B0 ;  /* 0x0000000000007941 */ /* 0x000fea0003800000 */
.L_x_1759:
        /* <DEDUP_REMOVED lines=18> */
.L_x_1762:
[----:B------:R-:W-:Y:S05]  /*ef50*/  BSYNC B0 ;  /* 0x0000000000007941 */ /* 0x000fea0003800000 */
.L_x_1761:
        /* <DEDUP_REMOVED lines=18> */
.L_x_1764:
[----:B------:R-:W-:Y:S05]  /*f080*/  BSYNC B0 ;  /* 0x0000000000007941 */ /* 0x000fea0003800000 */
.L_x_1763:
        /* <DEDUP_REMOVED lines=18> */
.L_x_1766:
[----:B------:R-:W-:Y:S05]  /*f1b0*/  BSYNC B0 ;  /* 0x0000000000007941 */ /* 0x000fea0003800000 */
.L_x_1765:
        /* <DEDUP_REMOVED lines=67> */
.L_x_1767:
        /* <DEDUP_REMOVED lines=9> */
.L_x_2402:


//--------------------- .text._ZN5flash16flash_fwd_kernelI23Flash_fwd_kernel_traitsILi128ELi128ELi32ELi4ELb0ELb0EN7cutlass6half_tE19Flash_kernel_traitsILi128ELi128ELi32ELi4ES3_EELb0ELb0ELb0ELb1ELb0ELb0ELb1ELb0EEEvNS_16Flash_fwd_paramsE --------------------------
	.section	.text._ZN5flash16flash_fwd_kernelI23Flash_fwd_kernel_traitsILi128ELi128ELi32ELi4ELb0ELb0EN7cutlass6half_tE19Flash_kernel_traitsILi128ELi128ELi32ELi4ES3_EELb0ELb0ELb0ELb1ELb0ELb0ELb1ELb0EEEvNS_16Flash_fwd_paramsE,"ax",@progbits
	.sectioninfo	@"SHI_REGISTERS=255"
	.align	128
        .global         _ZN5flash16flash_fwd_kernelI23Flash_fwd_kernel_traitsILi128ELi128ELi32ELi4ELb0ELb0EN7cutlass6half_tE19Flash_kernel_traitsILi128ELi128ELi32ELi4ES3_EELb0ELb0ELb0ELb1ELb0ELb0ELb1ELb0EEEvNS_16Flash_fwd_paramsE
        .type           _ZN5flash16flash_fwd_kernelI23Flash_fwd_kernel_traitsILi128ELi128ELi32ELi4ELb0ELb0EN7cutlass6half_tE19Flash_kernel_traitsILi128ELi128ELi32ELi4ES3_EELb0ELb0ELb0ELb1ELb0ELb0ELb1ELb0EEEvNS_16Flash_fwd_paramsE,@function
        .size           _ZN5flash16flash_fwd_kernelI23Flash_fwd_kernel_traitsILi128ELi128ELi32ELi4ELb0ELb0EN7cutlass6half_tE19Flash_kernel_traitsILi128ELi128ELi32ELi4ES3_EELb0ELb0ELb0ELb1ELb0ELb0ELb1ELb0EEEvNS_16Flash_fwd_paramsE,(.L_x_2403 - _ZN5flash16flash_fwd_kernelI23Flash_fwd_kernel_traitsILi128ELi128ELi32ELi4ELb0ELb0EN7cutlass6half_tE19Flash_kernel_traitsILi128ELi128ELi32ELi4ES3_EELb0ELb0ELb0ELb1ELb0ELb0ELb1ELb0EEEvNS_16Flash_fwd_paramsE)
        .other          _ZN5flash16flash_fwd_kernelI23Flash_fwd_kernel_traitsILi128ELi128ELi32ELi4ELb0ELb0EN7cutlass6half_tE19Flash_kernel_traitsILi128ELi128ELi32ELi4ES3_EELb0ELb0ELb0ELb1ELb0ELb0ELb1ELb0EEEvNS_16Flash_fwd_paramsE,@"STO_CUDA_ENTRY STV_DEFAULT"
_ZN5flash16flash_fwd_kernelI23Flash_fwd_kernel_traitsILi128ELi128ELi32ELi4ELb0ELb0EN7cutlass6half_tE19Flash_kernel_traitsILi128ELi128ELi32ELi4ES3_EELb0ELb0ELb0ELb1ELb0ELb0ELb1ELb0EEEvNS_16Flash_fwd_paramsE:
.text._ZN5flash16flash_fwd_kernelI23Flash_fwd_kernel_traitsILi128ELi128ELi32ELi4ELb0ELb0EN7cutlass6half_tE19Flash_kernel_traitsILi128ELi128ELi32ELi4ES3_EELb0ELb0ELb0ELb1ELb0ELb0ELb1ELb0EEEvNS_16Flash_fwd_paramsE:
        /* <DEDUP_REMOVED lines=35> */
.L_x_1768:
[----:B------:R-:W-:Y:S02]  /*0230*/  MOV R0, c[0x0][0x218] ;  /* 0x0000860000007a02 */ /* 0x000fe40000000f00 */
.L_x_1769:
        /* <DEDUP_REMOVED lines=43> */
.L_x_1771:
        /* <DEDUP_REMOVED lines=41> */
.L_x_1772:
[----:B--2---:R-:W-:Y:S01]  /*0780*/  SHF.R.S32.HI R21, RZ, 0x1f, R148 ;  /* 0x0000001fff157819 */ /* 0x004fe20000011494 */
[----:B------:R-:W-:Y:S01]  /*0790*/  IMAD.IADD R28, R134, 0x1, -R252 ;  /* 0x00000001861c7824 */ /* 0x000fe200078e0afc */
[----:B------:R-:W-:Y:S02]  /*07a0*/  BSSY B0, `(.L_x_1773) ;  /* 0x000005a000007945 */ /* 0x000fe40003800000 */
[CC--:B------:R-:W-:Y:S02]  /*07b0*/  LEA.HI R0, R21.reuse, R148.reuse, RZ, 0x3 ;  /* 0x0000009415007211 */ /* 0x0c0fe400078f18ff */
[----:B------:R-:W-:Y:S02]  /*07c0*/  LEA.HI R22, R21, R148, RZ, 0x4 ;  /* 0x0000009415167211 */ /* 0x000fe400078f20ff */
[----:B------:R-:W-:-:S02]  /*07d0*/  SHF.R.S32.HI R10, RZ, 0x3, R0 ;  /* 0x00000003ff0a7819 */ /* 0x000fc40000011400 */
[----:B------:R-:W-:Y:S02]  /*07e0*/  LOP3.LUT R2, R0, 0xfffffff8, RZ, 0xc0, !PT ;  /* 0xfffffff800027812 */ /* 0x000fe400078ec0ff */
[----:B------:R-:W-:Y:S01]  /*07f0*/  SHF.R.S32.HI R11, RZ, 0x1f, R10 ;  /* 0x0000001fff0b7819 */ /* 0x000fe2000001140a */
[----:B------:R-:W-:Y:S01]  /*0800*/  IMAD.SHL.U32 R0, R10, 0x40, RZ ;  /* 0x000000400a007824 */ /* 0x000fe200078e00ff */
[----:B------:R-:W-:Y:S01]  /*0810*/  LEA.HI R3, R21, R148, RZ, 0x6 ;  /* 0x0000009415037211 */ /* 0x000fe200078f30ff */
[----:B------:R-:W-:Y:S02]  /*0820*/  IMAD.IADD R29, R148, 0x1, -R2 ;  /* 0x00000001941d7824 */ /* 0x000fe400078e0a02 */
[----:B------:R-:W-:Y:S01]  /*0830*/  IMAD R13, R11, c[0x0][0x1a0], RZ ;  /* 0x000068000b0d7a24 */ /* 0x000fe200078e02ff */
[----:B------:R-:W-:Y:S01]  /*0840*/  LOP3.LUT R0, R0, 0x1c0, RZ, 0xc0, !PT ;  /* 0x000001c000007812 */ /* 0x000fe200078ec0ff */
[----:B------:R-:W-:Y:S02]  /*0850*/  IMAD.SHL.U32 R248, R29, 0x8, RZ ;  /* 0x000000081df87824 */ /* 0x000fe400078e00ff */
[----:B------:R-:W-:-:S02]  /*0860*/  IMAD.SHL.U32 R3, R3, 0x8, RZ ;  /* 0x0000000803037824 */ /* 0x000fc400078e00ff */
        /* <DEDUP_REMOVED lines=13> */
[----:B------:R-:W-:Y:S01]  /*0940*/  IADD3 R4, P0, R16, R4, RZ ;  /* 0x0000000410047210 */ /* 0x000fe20007f1e0ff */
[C---:B------:R-:W-:Y:S01]  /*0950*/  IMAD R12, R10.reuse, c[0x0][0x19c], R0 ;  /* 0x000067000a0c7a24 */ /* 0x040fe200078e0200 */
[----:B------:R-:W-:Y:S01]  /*0960*/  SHF.R.S32.HI R17, RZ, 0x1f, R6 ;  /* 0x0000001fff117819 */ /* 0x000fe20000011406 */
[----:B------:R-:W-:Y:S01]  /*0970*/  IMAD.WIDE.U32 R2, R10, c[0x0][0x1a0], R248 ;  /* 0x000068000a027a25 */ /* 0x000fe200078e00f8 */
[----:B------:R-:W-:-:S02]  /*0980*/  SHF.R.S32.HI R0, RZ, 0x1f, R7 ;  /* 0x0000001fff007819 */ /* 0x000fc40000011407 */
[----:B------:R-:W-:Y:S01]  /*0990*/  IADD3.X R5, R20, R5, R12, P0, !PT ;  /* 0x0000000514057210 */ /* 0x000fe200007fe40c */
[----:B------:R-:W-:Y:S01]  /*09a0*/  IMAD R12, R10, c[0x0][0x1a4], R13 ;  /* 0x000069000a0c7a24 */ /* 0x000fe200078e020d */
[----:B------:R-:W-:Y:S01]  /*09b0*/  LEA.HI R17, R17, R6, RZ, 0x3 ;  /* 0x0000000611117211 */ /* 0x000fe200078f18ff */
[----:B------:R-:W-:Y:S01]  /*09c0*/  IMAD R13, R0, c[0x0][0x1b0], RZ ;  /* 0x00006c00000d7a24 */ /* 0x000fe200078e02ff */
[----:B------:R-:W-:Y:S01]  /*09d0*/  IADD3 R2, P0, R14, R2, RZ ;  /* 0x000000020e027210 */ /* 0x000fe20007f1e0ff */
[----:B------:R-:W-:Y:S01]  /*09e0*/  IMAD R0, R0, c[0x0][0x1b8], RZ ;  /* 0x00006e0000007a24 */ /* 0x000fe200078e02ff */
[----:B------:R-:W-:Y:S01]  /*09f0*/  LOP3.LUT R14, R17, 0xfffffff8, RZ, 0xc0, !PT ;  /* 0xfffffff8110e7812 */ /* 0x000fe200078ec0ff */
[----:B------:R-:W-:Y:S01]  /*0a00*/  IMAD.WIDE.U32 R32, R7, c[0x0][0x1b0], R4 ;  /* 0x00006c0007207a25 */ /* 0x000fe200078e0004 */
[----:B------:R-:W-:-:S03]  /*0a10*/  IADD3.X R3, R15, R3, R12, P0, !PT ;  /* 0x000000030f037210 */ /* 0x000fc600007fe40c */
[----:B------:R-:W-:Y:S01]  /*0a20*/  IMAD.IADD R15, R6, 0x1, -R14 ;  /* 0x00000001060f7824 */ /* 0x000fe200078e0a0e */
[----:B------:R1:W-:Y:S01]  /*0a30*/  STL.64 [R1+0x18], R32 ;  /* 0x0000182001007387 */ /* 0x0003e20000100a00 */
[C---:B------:R-:W-:Y:S02]  /*0a40*/  IMAD R6, R7.reuse, c[0x0][0x1bc], R0 ;  /* 0x00006f0007067a24 */ /* 0x040fe400078e0200 */
[----:B------:R-:W-:Y:S01]  /*0a50*/  IMAD.WIDE.U32 R26, R7, c[0x0][0x1b8], R2 ;  /* 0x00006e00071a7a25 */ /* 0x000fe200078e0002 */
[----:B------:R-:W-:Y:S02]  /*0a60*/  R2P PR, R15, 0x6 ;  /* 0x000000060f007804 */ /* 0x000fe40000000000 */
[----:B------:R-:W-:Y:S01]  /*0a70*/  ISETP.GE.AND P0, PT, R10, R28, PT ;  /* 0x0000001c0a00720c */ /* 0x000fe20003f06270 */
[----:B------:R-:W-:Y:S01]  /*0a80*/  IMAD R14, R7, c[0x0][0x1b4], R13 ;  /* 0x00006d00070e7a24 */ /* 0x000fe200078e020d */
[----:B------:R1:W-:Y:S01]  /*0a90*/  STL.64 [R1+0x10], R26 ;  /* 0x0000101a01007387 */ /* 0x0003e20000100a00 */
[----:B------:R-:W-:Y:S01]  /*0aa0*/  IMAD.IADD R25, R27, 0x1, R6 ;  /* 0x000000011b197824 */ /* 0x000fe200078e0206 */
[----:B------:R-:W-:Y:S01]  /*0ab0*/  LEA.HI R3, R21, R148, RZ, 0x5 ;  /* 0x0000009415037211 */ /* 0x000fe200078f28ff */
[----:B------:R-:W-:Y:S01]  /*0ac0*/  IMAD.IADD R35, R33, 0x1, R14 ;  /* 0x0000000121237824 */ /* 0x000fe200078e020e */
[----:B------:R1:W-:Y:S01]  /*0ad0*/  STL [R1+0xc], R28 ;  /* 0x00000c1c01007387 */ /* 0x0003e20000100800 */
[----:B------:R-:W-:Y:S01]  /*0ae0*/  IMAD R0, R19, c[0x0][0x1a8], RZ ;  /* 0x00006a0013007a24 */ /* 0x000fe200078e02ff */
[----:B------:R-:W-:Y:S01]  /*0af0*/  LOP3.LUT R2, R3, 0xffffffe0, RZ, 0xc0, !PT ;  /* 0xffffffe003027812 */ /* 0x000fe200078ec0ff */
[----:B------:R-:W-:Y:S01]  /*0b00*/  IMAD.MOV.U32 R4, RZ, RZ, 0x20 ;  /* 0x00000020ff047424 */ /* 0x000fe200078e00ff */
[----:B------:R1:W-:Y:S01]  /*0b10*/  STL [R1+0x8], R236 ;  /* 0x000008ec01007387 */ /* 0x0003e20000100800 */
[C---:B------:R-:W-:Y:S01]  /*0b20*/  IMAD R0, R18.reuse, c[0x0][0x1ac], R0 ;  /* 0x00006b0012007a24 */ /* 0x040fe200078e0200 */
[----:B------:R-:W-:Y:S01]  /*0b30*/  SHF.R.S32.HI R31, RZ, 0x5, R3 ;  /* 0x00000005ff1f7819 */ /* 0x000fe20000011403 */
[----:B------:R-:W-:Y:S01]  /*0b40*/  IMAD.WIDE.U32 R12, R18, c[0x0][0x1a8], R8 ;  /* 0x00006a00120c7a25 */ /* 0x000fe200078e0008 */
[----:B------:R1:W-:Y:S03]  /*0b50*/  STL [R1+0x20], R25 ;  /* 0x0000201901007387 */ /* 0x0003e60000100800 */
[----:B------:R-:W-:Y:S01]  /*0b60*/  IMAD.MOV.U32 R20, RZ, RZ, 0x10 ;  /* 0x00000010ff147424 */ /* 0x000fe200078e00ff */
[----:B------:R1:W-:Y:S01]  /*0b70*/  STL [R1+0x4], R35 ;  /* 0x0000042301007387 */ /* 0x0003e20000100800 */
[----:B------:R-:W-:Y:S01]  /*0b80*/  IMAD.IADD R9, R13, 0x1, R0 ;  /* 0x000000010d097824 */ /* 0x000fe200078e0200 */
[----:B------:R-:W-:Y:S01]  /*0b90*/  SEL R0, R4, 0xffffffe0, !P2 ;  /* 0xffffffe004007807 */ /* 0x000fe20005000000 */
[----:B------:R-:W-:Y:S01]  /*0ba0*/  IMAD.IADD R30, R148, 0x1, -R2 ;  /* 0x00000001941e7824 */ /* 0x000fe200078e0a02 */
[----:B------:R-:W-:Y:S01]  /*0bb0*/  SEL R4, R20, 0xfffffff0, !P1 ;  /* 0xfffffff014047807 */ /* 0x000fe20004800000 */
[----:B------:R-:W-:Y:S01]  /*0bc0*/  IMAD.SHL.U32 R231, R231, 0x2, RZ ;  /* 0x00000002e7e77824 */ /* 0x000fe200078e00ff */
        /* <DEDUP_REMOVED lines=23> */
.L_x_1774:
[----:B------:R-:W-:Y:S05]  /*0d40*/  BSYNC B0 ;  /* 0x0000000000007941 */ /* 0x000fea0003800000 */
.L_x_1773:
        /* <DEDUP_REMOVED lines=29> */
.L_x_1776:
[----:B------:R-:W-:Y:S05]  /*0f20*/  BSYNC B0 ;  /* 0x0000000000007941 */ /* 0x000fea0003800000 */
.L_x_1775:
        /* <DEDUP_REMOVED lines=29> */
.L_x_1778:
[----:B------:R-:W-:Y:S05]  /*1100*/  BSYNC B0 ;  /* 0x0000000000007941 */ /* 0x000fea0003800000 */
.L_x_1777:
        /* <DEDUP_REMOVED lines=29> */
.L_x_1780:
[----:B------:R-:W-:Y:S05]  /*12e0*/  BSYNC B0 ;  /* 0x0000000000007941 */ /* 0x000fea0003800000 */
.L_x_1779:
        /* <DEDUP_REMOVED lines=29> */
.L_x_1782:
[----:B------:R-:W-:Y:S05]  /*14c0*/  BSYNC B0 ;  /* 0x0000000000007941 */ /* 0x000fea0003800000 */
.L_x_1781:
        /* <DEDUP_REMOVED lines=30> */
.L_x_1784:
[----:B------:R-:W-:Y:S05]  /*16b0*/  BSYNC B0 ;  /* 0x0000000000007941 */ /* 0x000fea0003800000 */
.L_x_1783:
        /* <DEDUP_REMOVED lines=30> */
.L_x_1786:
[----:B------:R-:W-:Y:S05]  /*18a0*/  BSYNC B0 ;  /* 0x0000000000007941 */ /* 0x000fea0003800000 */
.L_x_1785:
[----:B------:R-:W-:Y:S01]  /*18b0*/  IADD3 R3, R10, 0x70, RZ ;  /* 0x000000700a037810 */ /* 0x000fe20007ffe0ff */
[----:B------:R-:W-:Y:S01]  /*18c0*/  IMAD.MOV.U32 R16, RZ, RZ, c[0x0][0x198] ;  /* 0x00006600ff107624 */ /* 0x000fe200078e00ff */
[----:B---3--:R-:W-:Y:S01]  /*18d0*/  IADD3 R2, R133, 0x1f, RZ ;  /* 0x0000001f85027810 */ /* 0x008fe20007ffe0ff */
[----:B------:R-:W-:Y:S01]  /*18e0*/  IMAD.MOV.U32 R149, RZ, RZ, 0x5 ;  /* 0x00000005ff957424 */ /* 0x000fe200078e00ff */
[----:B------:R-:W-:Y:S01]  /*18f0*/  ISETP.GE.AND P0, PT, R3, R28, PT ;  /* 0x0000001c0300720c */ /* 0x000fe20003f06270 */
[----:B------:R3:W-:Y:S01]  /*1900*/  STL [R1+0x2c], R3 ;  /* 0x00002c0301007387 */ /* 0x0007e20000100800 */
[----:B------:R-:W-:Y:S01]  /*1910*/  BSSY B0, `(.L_x_1787) ;  /* 0x000001f000007945 */ /* 0x000fe20003800000 */
[C---:B------:R-:W-:Y:S01]  /*1920*/  IMAD.SHL.U32 R150, R16.reuse, 0x20, RZ ;  /* 0x0000002010967824 */ /* 0x040fe200078e00ff */
[----:B------:R-:W-:Y:S02]  /*1930*/  SHF.L.U64.HI R149, R16, R149, c[0x0][0x19c] ;  /* 0x0000670010957619 */ /* 0x000fe40000010295 */
[----:B---3--:R-:W-:-:S04]  /*1940*/  SHF.R.S32.HI R3, RZ, 0x1f, R2 ;  /* 0x0000001fff037819 */ /* 0x008fc80000011402 */
        /* <DEDUP_REMOVED lines=27> */
.L_x_1788:
[----:B------:R-:W-:Y:S05]  /*1b00*/  BSYNC B0 ;  /* 0x0000000000007941 */ /* 0x000fea0003800000 */
.L_x_1787:
[----:B------:R-:W-:Y:S01]  /*1b10*/  MOV R154, R34 ;  /* 0x00000022009a7202 */ /* 0x000fe20000000f00 */
[----:B------:R-:W-:Y:S01]  /*1b20*/  BSSY B0, `(.L_x_1789) ;  /* 0x000001e000007945 */ /* 0x000fe20003800000 */
[----:B------:R-:W-:Y:S02]  /*1b30*/  MOV R155, R35 ;  /* 0x00000023009b7202 */ /* 0x000fe40000000f00 */
[----:B-1----:R-:W-:Y:S02]  /*1b40*/  LEA.HI.SX32 R28, R232, 0xffffffff, 0x1b ;  /* 0xffffffffe81c7811 */ /* 0x002fe400078fdaff */
[----:B------:R-:W-:Y:S02]  /*1b50*/  MOV R154, R32 ;  /* 0x00000020009a7202 */ /* 0x000fe40000000f00 */
[----:B------:R-:W-:Y:S01]  /*1b60*/  SHF.R.S32.HI R12, RZ, 0x1f, R28 ;  /* 0x0000001fff0c7819 */ /* 0x000fe2000001141c */
[----:B------:R-:W-:Y:S02]  /*1b70*/  IMAD R9, R28, -0x20, R133 ;  /* 0xffffffe01c097824 */ /* 0x000fe400078e0285 */
[----:B------:R1:W-:Y:S01]  /*1b80*/  STL.64 [R1], R154 ;  /* 0x0000009a01007387 */ /* 0x0003e20000100a00 */
[----:B------:R-:W-:-:S02]  /*1b90*/  IMAD R8, R149, R28, RZ ;  /* 0x0000001c95087224 */ /* 0x000fc400078e02ff */
[----:B------:R-:W-:Y:S01]  /*1ba0*/  ISETP.GE.AND P0, PT, R10, R9, PT ;  /* 0x000000090a00720c */ /* 0x000fe20003f06270 */
[----:B--2---:R-:W-:-:S04]  /*1bb0*/  IMAD.WIDE.U32 R2, R28, R150, R154 ;  /* 0x000000961c027225 */ /* 0x004fc800078e009a */
        /* <DEDUP_REMOVED lines=20> */
.L_x_1790:
[----:B------:R-:W-:Y:S05]  /*1d00*/  BSYNC B0 ;  /* 0x0000000000007941 */ /* 0x000fea0003800000 */
.L_x_1789:
        /* <DEDUP_REMOVED lines=24> */
.L_x_1792:
[----:B------:R-:W-:Y:S05]  /*1e90*/  BSYNC B0 ;  /* 0x0000000000007941 */ /* 0x000fea0003800000 */
.L_x_1791:
[----:B------:R-:W-:Y:S01]  /*1ea0*/  ISETP.NE.U32.AND P2, PT, RZ, c[0x0][0x318], PT ;  /* 0x0000c600ff007a0c */ /* 0x000fe20003f45070 */
[----:B------:R-:W0:Y:S03]  /*1eb0*/  LDGDEPBAR ;  /* 0x00000000000079af */ /* 0x000e260000000000 */
[----:B------:R-:W-:-:S13]  /*1ec0*/  ISETP.NE.AND.EX P2, PT, RZ, c[0x0][0x31c], PT, P2 ;  /* 0x0000c700ff007a0c */ /* 0x000fda0003f45320 */
[----:B------:R-:W-:Y:S01]  /*1ed0*/  @P2 SHF.R.S32.HI R5, RZ, 0x1f, R23 ;  /* 0x0000001fff052819 */ /* 0x000fe20000011417 */
[----:B---3--:R-:W-:-:S04]  /*1ee0*/  @P2 IMAD.WIDE.U32 R2, R23, c[0x0][0x320], R18 ;  /* 0x0000c80017022a25 */ /* 0x008fc800078e0012 */
[----:B------:R-:W-:Y:S01]  /*1ef0*/  @P2 IMAD R5, R5, c[0x0][0x320], RZ ;  /* 0x0000c80005052a24 */ /* 0x000fe200078e02ff */
[----:B--2---:R-:W-:Y:S01]  /*1f00*/  @P2 LEA R6, P0, R2, c[0x0][0x318], 0x2 ;  /* 0x0000c60002062a11 */ /* 0x004fe200078010ff */
[----:B------:R-:W-:-:S04]  /*1f10*/  DEPBAR.LE SB0, 0x0 ;  /* 0x000080000000791a */ /* 0x000fc80000000000 */
[----:B------:R-:W-:-:S04]  /*1f20*/  @P2 IMAD R5, R23, c[0x0][0x324], R5 ;  /* 0x0000c90017052a24 */ /* 0x000fc800078e0205 */
[----:B------:R-:W-:-:S05]  /*1f30*/  @P2 IMAD.IADD R5, R3, 0x1, R5 ;  /* 0x0000000103052824 */ /* 0x000fca00078e0205 */
[----:B------:R-:W-:-:S05]  /*1f40*/  @P2 LEA.HI.X R7, R2, c[0x0][0x31c], R5, 0x2, P0 ;  /* 0x0000c70002072a11 */ /* 0x000fca00000f1405 */
[----:B------:R2:W3:Y:S04]  /*1f50*/  @P2 LDG.E R5, [R6.64] ;  /* 0x0000000406052981 */ /* 0x0004e8000c1e1900 */
[----:B------:R-:W-:Y:S01]  /*1f60*/  BAR.SYNC.DEFER_BLOCKING 0x0 ;  /* 0x0000000000007b1d */ /* 0x000fe20000010000 */
[----:B------:R-:W-:Y:S01]  /*1f70*/  ISETP.GE.AND P1, PT, R10, R9, PT ;  /* 0x000000090a00720c */ /* 0x000fe20003f26270 */
[----:B------:R-:W-:Y:S01]  /*1f80*/  IMAD R2, R12, c[0x0][0x1a0], RZ ;  /* 0x000068000c027a24 */ /* 0x000fe200078e02ff */
[----:B------:R-:W-:-:S03]  /*1f90*/  MOV R132, RZ ;  /* 0x000000ff00847202 */ /* 0x000fc60000000f00 */
[----:B------:R-:W3:Y:S01]  /*1fa0*/  @P2 MUFU.RCP R8, c[0x0][0x238] ;  /* 0x00008e0000082b08 */ /* 0x000ee20000001000 */
[C---:B------:R-:W-:Y:S01]  /*1fb0*/  IMAD R3, R28.reuse, c[0x0][0x1a4], R2 ;  /* 0x000069001c037a24 */ /* 0x040fe200078e0202 */
[----:B------:R-:W-:Y:S01]  /*1fc0*/  BSSY B0, `(.L_x_1793) ;  /* 0x000001a000007945 */ /* 0x000fe20003800000 */
[----:B--2---:R-:W-:-:S05]  /*1fd0*/  IMAD.WIDE.U32 R6, R28, c[0x0][0x1a0], RZ ;  /* 0x000068001c067a25 */ /* 0x004fca00078e00ff */
[----:B------:R2:W-:Y:S01]  /*1fe0*/  @P1 STS.128 [R231+0xa000], RZ ;  /* 0x00a000ffe7001388 */ /* 0x0005e20000000c00 */
[----:B------:R-:W-:Y:S01]  /*1ff0*/  IMAD.IADD R3, R7, 0x1, R3 ;  /* 0x0000000107037824 */ /* 0x000fe200078e0203 */
[C---:B------:R-:W-:Y:S02]  /*2000*/  LEA R2, P0, R6.reuse, R26, 0x5 ;  /* 0x0000001a06027211 */ /* 0x040fe400078028ff */
[----:B------:R2:W-:Y:S02]  /*2010*/  @P1 STS.128 [R231+0xb000], RZ ;  /* 0x00b000ffe7001388 */ /* 0x0005e40000000c00 */
[----:B------:R-:W-:Y:S01]  /*2020*/  LEA.HI.X R3, R6, R25, R3, 0x5, P0 ;  /* 0x0000001906037211 */ /* 0x000fe200000f2c03 */
[----:B---3--:R-:W-:Y:S01]  /*2030*/  @P2 FMUL.FTZ R132, R5, R8 ;  /* 0x0000000805842220 */ /* 0x008fe20000410000 */
        /* <DEDUP_REMOVED lines=18> */
.L_x_1794:
[----:B--2---:R-:W-:Y:S05]  /*2160*/  BSYNC B0 ;  /* 0x0000000000007941 */ /* 0x004fea0003800000 */
.L_x_1793:
        /* <DEDUP_REMOVED lines=26> */
.L_x_1796:
[----:B------:R-:W-:Y:S05]  /*2310*/  BSYNC B0 ;  /* 0x0000000000007941 */ /* 0x000fea0003800000 */
.L_x_1795:
        /* <DEDUP_REMOVED lines=9> */
[----:B------:R-:W-:Y:S01]  /*23b0*/  IMAD.SHL.U32 R92, R148, 0x2, RZ ;  /* 0x00000002945c7824 */ /* 0x000fe200078e00ff */
[----:B------:R-:W-:-:S02]  /*23c0*/  LOP3.LUT R3, R3, 0x1c0, RZ, 0xc0, !PT ;  /* 0x000001c003037812 */ /* 0x000fc400078ec0ff */
[----:B------:R-:W-:Y:S01]  /*23d0*/  LOP3.LUT R126, R8, 0xfffffe00, RZ, 0xc0, !PT ;  /* 0xfffffe00087e7812 */ /* 0x000fe200078ec0ff */
[----:B------:R-:W-:Y:S01]  /*23e0*/  IMAD.IADD R7, R7, 0x1, -R2 ;  /* 0x0000000107077824 */ /* 0x000fe200078e0a02 */
[----:B------:R-:W-:Y:S02]  /*23f0*/  LOP3.LUT R2, R6, 0x1c0, RZ, 0xc0, !PT ;  /* 0x000001c006027812 */ /* 0x000fe400078ec0ff */
[----:B------:R-:W-:Y:S02]  /*2400*/  LOP3.LUT R92, R92, 0x6, RZ, 0xc0, !PT ;  /* 0x000000065c5c7812 */ /* 0x000fe400078ec0ff */
[----:B------:R-:W-:Y:S02]  /*2410*/  SHF.L.U32 R6, R7, 0x3, RZ ;  /* 0x0000000307067819 */ /* 0x000fe400000006ff */
[----:B------:R-:W-:Y:S01]  /*2420*/  LOP3.LUT R8, R2, 0x8, R5, 0xf8, !PT ;  /* 0x0000000802087812 */ /* 0x000fe200078ef805 */
[----:B------:R-:W-:Y:S01]  /*2430*/  IMAD R92, R28, 0x20, R92 ;  /* 0x000000201c5c7824 */ /* 0x000fe200078e025c */
[----:B------:R-:W-:-:S02]  /*2440*/  SHF.R.U32.HI R2, RZ, 0x3, R2 ;  /* 0x00000003ff027819 */ /* 0x000fc40000011602 */
[----:B------:R-:W-:Y:S02]  /*2450*/  LOP3.LUT R6, R3, 0x8, R6, 0xf8, !PT ;  /* 0x0000000803067812 */ /* 0x000fe400078ef806 */
[----:B------:R-:W-:Y:S01]  /*2460*/  SHF.R.U32.HI R5, RZ, 0x3, R3 ;  /* 0x00000003ff057819 */ /* 0x000fe20000011603 */
[----:B------:R-:W-:Y:S01]  /*2470*/  IMAD R3, R31, 0x400, R126 ;  /* 0x000004001f037824 */ /* 0x000fe200078e027e */
[----:B------:R-:W-:Y:S02]  /*2480*/  LOP3.LUT R2, R8, R2, RZ, 0x3c, !PT ;  /* 0x0000000208027212 */ /* 0x000fe400078e3cff */
[----:B------:R-:W-:Y:S02]  /*2490*/  LOP3.LUT R125, R6, R5, RZ, 0x3c, !PT ;  /* 0x00000005067d7212 */ /* 0x000fe400078e3cff */
[C---:B------:R-:W-:Y:S01]  /*24a0*/  IADD3 R119, R92.reuse, 0x1, RZ ;  /* 0x000000015c777810 */ /* 0x040fe20007ffe0ff */
[----:B------:R-:W-:Y:S01]  /*24b0*/  IMAD R2, R7, 0x200, R2 ;  /* 0x0000020007027824 */ /* 0x000fe200078e0202 */
[C---:B------:R-:W-:Y:S01]  /*24c0*/  IADD3 R117, R92.reuse, 0x8, RZ ;  /* 0x000000085c757810 */ /* 0x040fe20007ffe0ff */
[----:B------:R-:W-:Y:S01]  /*24d0*/  IMAD.IADD R3, R125, 0x1, R3 ;  /* 0x000000017d037824 */ /* 0x000fe200078e0203 */
[----:B------:R-:W-:Y:S01]  /*24e0*/  IADD3 R115, R92, 0x9, RZ ;  /* 0x000000095c737810 */ /* 0x000fe20007ffe0ff */
[----:B------:R-:W-:Y:S01]  /*24f0*/  IMAD.SHL.U32 R216, R2, 0x2, RZ ;  /* 0x0000000202d87824 */ /* 0x000fe200078e00ff */
[----:B------:R-:W-:Y:S01]  /*2500*/  IADD3 R113, R92, 0x10, RZ ;  /* 0x000000105c717810 */ /* 0x000fe20007ffe0ff */
[----:B------:R-:W-:Y:S01]  /*2510*/  IMAD.SHL.U32 R218, R3, 0x2, RZ ;  /* 0x0000000203da7824 */ /* 0x000fe200078e00ff */
[----:B------:R-:W-:-:S02]  /*2520*/  SHF.R.S32.HI R3, RZ, 0x1f, R30 ;  /* 0x0000001fff037819 */ /* 0x000fc4000001141e */
[----:B------:R-:W-:Y:S01]  /*2530*/  LDSM.16.M88.4 R24, [R216+0x8800] ;  /* 0x00880000d818783b */ /* 0x000fe20000000200 */
[----:B------:R-:W-:Y:S01]  /*2540*/  IADD3 R2, R216, 0x8000, RZ ;  /* 0x00008000d8027810 */ /* 0x000fe20007ffe0ff */
[----:B------:R-:W-:Y:S01]  /*2550*/  IMAD R226, R0, 0x2, R218 ;  /* 0x0000000200e27824 */ /* 0x000fe200078e02da */
[----:B------:R-:W-:Y:S01]  /*2560*/  IADD3 R227, R216, 0x8020, RZ ;  /* 0x00008020d8e37810 */ /* 0x000fe20007ffe0ff */
[----:B------:R-:W3:Y:S01]  /*2570*/  LDSM.16.M88.4 R8, [R218+0x2000] ;  /* 0x00200000da08783b */ /* 0x000ee20000000200 */
[----:B------:R-:W-:Y:S01]  /*2580*/  @P1 IADD3 R227, R2, -0x20, RZ ;  /* 0xffffffe002e31810 */ /* 0x000fe20007ffe0ff */
[----:B------:R-:W-:Y:S01]  /*2590*/  IMAD.MOV.U32 R2, RZ, RZ, 0x40 ;  /* 0x00000040ff027424 */ /* 0x000fe200078e00ff */
[----:B------:R-:W-:Y:S01]  /*25a0*/  LEA R220, R4, R218, 0x1 ;  /* 0x000000da04dc7211 */ /* 0x000fe200078e08ff */
[----:B------:R-:W-:Y:S01]  /*25b0*/  LDSM.16.M88.4 R20, [R216+0x8000] ;  /* 0x00800000d814783b */ /* 0x000fe20000000200 */
[----:B------:R-:W-:Y:S02]  /*25c0*/  LEA.HI R3, R3, R30, RZ, 0x2 ;  /* 0x0000001e03037211 */ /* 0x000fe400078f10ff */
[----:B------:R-:W-:Y:S01]  /*25d0*/  SEL R2, R2, 0xffffffc0, !P2 ;  /* 0xffffffc002027807 */ /* 0x000fe20005000000 */
[----:B------:R-:W4:Y:S01]  /*25e0*/  LDSM.16.M88.4 R12, [R218] ;  /* 0x00000000da0c783b */ /* 0x000f220000000200 */
[----:B------:R-:W-:Y:S01]  /*25f0*/  SHF.R.S32.HI R72, RZ, 0x2, R3 ;  /* 0x00000002ff487819 */ /* 0x000fe20000011403 */
[----:B------:R-:W-:Y:S01]  /*2600*/  IMAD R224, R0, 0x2, R220 ;  /* 0x0000000200e07824 */ /* 0x000fe200078e02dc */
[----:B------:R-:W-:Y:S01]  /*2610*/  IADD3 R109, R92, 0x18, RZ ;  /* 0x000000185c6d7810 */ /* 0x000fe20007ffe0ff */
[----:B------:R-:W-:Y:S01]  /*2620*/  LDSM.16.M88.4 R16, [R220+0x2000] ;  /* 0x00200000dc10783b */ /* 0x000fe20000000200 */
[----:B------:R-:W-:Y:S01]  /*2630*/  IMAD.IADD R225, R216, 0x1, R2 ;  /* 0x00000001d8e17824 */ /* 0x000fe200078e0202 */
[----:B------:R-:W-:-:S02]  /*2640*/  LEA R3, R31, R72, 0x4 ;  /* 0x000000481f037211 */ /* 0x000fc400078e20ff */
[----:B------:R-:W5:Y:S01]  /*2650*/  LDSM.16.M88.4 R36, [R227+0x800] ;  /* 0x00080000e324783b */ /* 0x000f620000000200 */
[----:B------:R-:W-:Y:S02]  /*2660*/  IADD3 R112, R92, 0x11, RZ ;  /* 0x000000115c707810 */ /* 0x000fe40007ffe0ff */
[----:B------:R-:W-:Y:S01]  /*2670*/  IMAD.IADD R252, R252, 0x1, R3 ;  /* 0x00000001fcfc7824 */ /* 0x000fe200078e0203 */
[----:B------:R-:W1:Y:S01]  /*2680*/  LDSM.16.M88.4 R32, [R227] ;  /* 0x00000000e320783b */ /* 0x000e620000000200 */
[----:B------:R-:W-:Y:S02]  /*2690*/  IADD3 R223, R2, R227, RZ ;  /* 0x000000e302df7210 */ /* 0x000fe40007ffe0ff */
[C---:B------:R-:W-:Y:S01]  /*26a0*/  IADD3 R111, R92.reuse, 0x19, RZ ;  /* 0x000000195c6f7810 */ /* 0x040fe20007ffe0ff */
[----:B------:R-:W-:Y:S01]  /*26b0*/  LDSM.16.M88.4 R28, [R225+0x8800] ;  /* 0x00880000e11c783b */ /* 0x000fe20000000200 */
[----:B------:R-:W-:Y:S02]  /*26c0*/  IADD3 R3, R133, R252, -R134 ;  /* 0x000000fc85037210 */ /* 0x000fe40007ffe886 */
[-C--:B------:R-:W-:Y:S01]  /*26d0*/  ISETP.GE.AND P0, PT, R92, R133.reuse, PT ;  /* 0x000000855c00720c */ /* 0x080fe20003f06270 */
[----:B------:R2:W-:Y:S01]  /*26e0*/  STL [R1+0x28], R72 ;  /* 0x0000284801007387 */ /* 0x0005e20000100800 */
[-C--:B------:R-:W-:Y:S01]  /*26f0*/  ISETP.GE.AND P3, PT, R119, R133.reuse, PT ;  /* 0x000000857700720c */ /* 0x080fe20003f66270 */
[----:B------:R-:W-:Y:S01]  /*2700*/  IMAD.IADD R5, R3, 0x1, -R92 ;  /* 0x0000000103057824 */ /* 0x000fe200078e0a5c */
[-C--:B------:R-:W-:Y:S01]  /*2710*/  ISETP.GE.AND P6, PT, R117, R133.reuse, PT ;  /* 0x000000857500720c */ /* 0x080fe20003fc6270 */
[----:B------:R-:W-:Y:S01]  /*2720*/  IMAD.IADD R7, R3, 0x1, -R119 ;  /* 0x0000000103077824 */ /* 0x000fe200078e0a77 */
[----:B------:R-:W-:Y:S01]  /*2730*/  ISETP.GE.AND P5, PT, R115, R133, PT ;  /* 0x000000857300720c */ /* 0x000fe20003fa6270 */
[----:B------:R-:W-:Y:S01]  /*2740*/  IMAD.IADD R2, R3, 0x1, -R109 ;  /* 0x0000000103027824 */ /* 0x000fe200078e0a6d */
[----:B------:R-:W-:-:S02]  /*2750*/  IABS R5, R5 ;  /* 0x0000000500057213 */ /* 0x000fc40000000000 */
[----:B------:R-:W-:Y:S02]  /*2760*/  ISETP.GE.AND P4, PT, R113, R133, PT ;  /* 0x000000857100720c */ /* 0x000fe40003f86270 */
[----:B------:R-:W-:Y:S01]  /*2770*/  MOV R6, R5 ;  /* 0x0000000500067202 */ /* 0x000fe20000000f00 */
[----:B---3--:R-:W-:Y:S01]  /*2780*/  HMMA.16816.F32 R40, R8, R24, RZ ;  /* 0x000000180828723c */ /* 0x008fe200000018ff */
[----:B------:R-:W-:Y:S01]  /*2790*/  IABS R5, R7 ;  /* 0x0000000700057213 */ /* 0x000fe20000000000 */
[----:B------:R-:W-:Y:S01]  /*27a0*/  IMAD.IADD R7, R3, 0x1, -R111 ;  /* 0x0000000103077824 */ /* 0x000fe200078e0a6f */
[----:B------:R3:W-:Y:S01]  /*27b0*/  I2F R146, R6 ;  /* 0x0000000600927306 */ /* 0x0007e20000201400 */
[----:B------:R-:W-:Y:S02]  /*27c0*/  IABS R2, R2 ;  /* 0x0000000200027213 */ /* 0x000fe40000000000 */
[-C--:B------:R-:W-:Y:S02]  /*27d0*/  ISETP.GE.AND P2, PT, R112, R133.reuse, PT ;  /* 0x000000857000720c */ /* 0x080fe40003f46270 */
[----:B----4-:R-:W-:Y:S01]  /*27e0*/  HMMA.16816.F32 R60, R12, R20, RZ ;  /* 0x000000140c3c723c */ /* 0x010fe200000018ff */
[----:B------:R-:W-:-:S02]  /*27f0*/  ISETP.GE.AND P1, PT, R109, R133, PT ;  /* 0x000000856d00720c */ /* 0x000fc40003f26270 */
[----:B------:R4:W-:Y:S01]  /*2800*/  I2F R147, R5 ;  /* 0x0000000500937306 */ /* 0x0009e20000201400 */
[----:B------:R-:W-:Y:S02]  /*2810*/  LOP3.LUT R237, R148, 0x3, RZ, 0xc0, !PT ;  /* 0x0000000394ed7812 */ /* 0x000fe400078ec0ff */
[C---:B------:R-:W-:Y:S02]  /*2820*/  IADD3 R230, R227.reuse, 0x800, RZ ;  /* 0x00000800e3e67810 */ /* 0x040fe40007ffe0ff */
[----:B------:R-:W-:Y:S01]  /*2830*/  HMMA.16816.F32 R44, R8, R20, RZ ;  /* 0x00000014082c723c */ /* 0x000fe200000018ff */
[----:B------:R-:W-:Y:S01]  /*2840*/  IADD3 R229, R227, 0x1000, RZ ;  /* 0x00001000e3e57810 */ /* 0x000fe20007ffe0ff */
[----:B---3--:R-:W-:Y:S01]  /*2850*/  IMAD.IADD R6, R3, 0x1, -R117 ;  /* 0x0000000103067824 */ /* 0x008fe200078e0a75 */
[----:B------:R-:W-:-:S05]  /*2860*/  IADD3 R228, R227, 0x1800, RZ ;  /* 0x00001800e3e47810 */ /* 0x000fca0007ffe0ff */
[----:B------:R-:W-:Y:S01]  /*2870*/  HMMA.16816.F32 R48, R8, R22, RZ ;  /* 0x000000160830723c */ /* 0x000fe200000018ff */
[----:B------:R-:W-:Y:S01]  /*2880*/  IABS R6, R6 ;  /* 0x0000000600067213 */ /* 0x000fe20000000000 */
[----:B----4-:R-:W-:-:S03]  /*2890*/  IMAD.IADD R5, R3, 0x1, -R115 ;  /* 0x0000000103057824 */ /* 0x010fc600078e0a73 */
[----:B------:R3:W-:Y:S03]  /*28a0*/  I2F R145, R6 ;  /* 0x0000000600917306 */ /* 0x0007e60000201400 */
[----:B------:R-:W-:Y:S01]  /*28b0*/  HMMA.16816.F32 R64, R12, R22, RZ ;  /* 0x000000160c40723c */ /* 0x000fe200000018ff */
[----:B------:R-:W4:Y:S01]  /*28c0*/  LDSM.16.M88.4 R20, [R220] ;  /* 0x00000000dc14783b */ /* 0x000f220000000200 */
[----:B------:R-:W-:-:S04]  /*28d0*/  IABS R5, R5 ;  /* 0x0000000500057213 */ /* 0x000fc80000000000 */
[----:B------:R1:W-:Y:S02]  /*28e0*/  I2F R144, R5 ;  /* 0x0000000500907306 */ /* 0x0003e40000201400 */
[----:B------:R-:W-:Y:S01]  /*28f0*/  HMMA.16816.F32 R52, R8, R26, RZ ;  /* 0x0000001a0834723c */ /* 0x000fe200000018ff */
[----:B------:R-:W-:Y:S01]  /*2900*/  LDSM.16.M88.4 R8, [R226+0x2000] ;  /* 0x00200000e208783b */ /* 0x000fe20000000200 */
[----:B---3--:R-:W-:-:S06]  /*2910*/  IMAD.IADD R6, R3, 0x1, -R113 ;  /* 0x0000000103067824 */ /* 0x008fcc00078e0a71 */
[----:B------:R-:W-:Y:S01]  /*2920*/  HMMA.16816.F32 R56, R12, R24, RZ ;  /* 0x000000180c38723c */ /* 0x000fe200000018ff */
[----:B------:R-:W-:Y:S01]  /*2930*/  IABS R6, R6 ;  /* 0x0000000600067213 */ /* 0x000fe20000000000 */
[----:B-1----:R-:W-:-:S03]  /*2940*/  IMAD.IADD R5, R3, 0x1, -R112 ;  /* 0x0000000103057824 */ /* 0x002fc600078e0a70 */
[----:B------:R1:W-:Y:S03]  /*2950*/  I2F R143, R6 ;  /* 0x00000006008f7306 */ /* 0x0003e60000201400 */
[----:B------:R-:W-:Y:S01]  /*2960*/  HMMA.16816.F32 R12, R12, R26, RZ ;  /* 0x0000001a0c0c723c */ /* 0x000fe200000018ff */
[----:B------:R-:W-:-:S04]  /*2970*/  IABS R5, R5 ;  /* 0x0000000500057213 */ /* 0x000fc80000000000 */
[----:B------:R3:W-:Y:S03]  /*2980*/  I2F R142, R5 ;  /* 0x00000005008e7306 */ /* 0x0007e60000201400 */
[----:B-----5:R-:W-:Y:S01]  /*2990*/  HMMA.16816.F32 R24, R16, R36, R40 ;  /* 0x000000241018723c */ /* 0x020fe20000001828 */
[----:B------:R-:W5:Y:S01]  /*29a0*/  LDSM.16.M88.4 R40, [R225+0x8000] ;  /* 0x00800000e128783b */ /* 0x000f620000000200 */
[----:B-1----:R-:W-:-:S06]  /*29b0*/  IMAD.MOV.U32 R6, RZ, RZ, R2 ;  /* 0x000000ffff067224 */ /* 0x002fcc00078e0002 */
[C---:B------:R-:W-:Y:S01]  /*29c0*/  HMMA.16816.F32 R44, R16.reuse, R32, R44 ;  /* 0x00000020102c723c */ /* 0x040fe2000000182c */
[----:B------:R-:W-:Y:S01]  /*29d0*/  IABS R2, R7 ;  /* 0x0000000700027213 */ /* 0x000fe20000000000 */
[----:B------:R1:W-:Y:S04]  /*29e0*/  I2F R141, R6 ;  /* 0x00000006008d7306 */ /* 0x0003e80000201400 */
[----:B------:R-:W-:Y:S01]  /*29f0*/  IMAD.MOV.U32 R7, RZ, RZ, R2 ;  /* 0x000000ffff077224 */ /* 0x000fe200078e0002 */
[C---:B---3--:R-:W-:Y:S01]  /*2a00*/  IADD3 R5, R3.reuse, 0x8, RZ ;  /* 0x0000000803057810 */ /* 0x048fe20007ffe0ff */
[----:B------:R-:W-:Y:S01]  /*2a10*/  HMMA.16816.F32 R68, R16, R34, R48 ;  /* 0x000000221044723c */ /* 0x000fe20000001830 */
[C---:B------:R-:W-:Y:S01]  /*2a20*/  IADD3 R2, R3.reuse, 0x40, RZ ;  /* 0x0000004003027810 */ /* 0x040fe20007ffe0ff */
[----:B------:R3:W-:Y:S01]  /*2a30*/  I2F R140, R7 ;  /* 0x00000007008c7306 */ /* 0x0007e20000201400 */
[----:B------:R-:W-:-:S05]  /*2a40*/  IADD3 R3, R3, 0x48, RZ ;  /* 0x0000004803037810 */ /* 0x000fca0007ffe0ff */
[----:B--2---:R-:W-:Y:S01]  /*2a50*/  HMMA.16816.F32 R72, R16, R38, R52 ;  /* 0x000000261048723c */ /* 0x004fe20000001834 */
[----:B------:R-:W2:Y:S01]  /*2a60*/  LDSM.16.M88.4 R16, [R226] ;  /* 0x00000000e210783b */ /* 0x000ea20000000200 */
[----:B-1----:R-:W-:-:S04]  /*2a70*/  IADD3 R6, -R92, R5, RZ ;  /* 0x000000055c067210 */ /* 0x002fc80007ffe1ff */
[----:B------:R-:W-:Y:S02]  /*2a80*/  IABS R6, R6 ;  /* 0x0000000600067213 */ /* 0x000fe40000000000 */
[----:B----4-:R-:W-:Y:S03]  /*2a90*/  HMMA.16816.F32 R60, R20, R32, R60 ;  /* 0x00000020143c723c */ /* 0x010fe6000000183c */
[----:B---3--:R-:W-:-:S05]  /*2aa0*/  IMAD.MOV.U32 R7, RZ, RZ, R6 ;  /* 0x000000ffff077224 */ /* 0x008fca00078e0006 */
[C---:B------:R-:W-:Y:S01]  /*2ab0*/  HMMA.16816.F32 R80, R20.reuse, R36, R56 ;  /* 0x000000241450723c */ /* 0x040fe20000001838 */
[----:B------:R1:W-:Y:S07]  /*2ac0*/  I2F R139, R7 ;  /* 0x00000007008b7306 */ /* 0x0003ee0000201400 */
[----:B------:R-:W-:Y:S01]  /*2ad0*/  HMMA.16816.F32 R48, R20, R38, R12 ;  /* 0x000000261430723c */ /* 0x000fe2000000180c */
[----:B------:R-:W-:Y:S04]  /*2ae0*/  LDSM.16.M88.4 R12, [R224+0x2000] ;  /* 0x00200000e00c783b */ /* 0x000fe80000000200 */
[----:B------:R-:W-:Y:S03]  /*2af0*/  LDSM.16.M88.4 R36, [R223+0x800] ;  /* 0x00080000df24783b */ /* 0x000fe60000000200 */
[----:B-----5:R-:W-:Y:S01]  /*2b00*/  HMMA.16816.F32 R44, R8, R40, R44 ;  /* 0x00000028082c723c */ /* 0x020fe2000000182c */
[----:B-1----:R-:W-:-:S05]  /*2b10*/  IMAD.IADD R7, R3, 0x1, -R92 ;  /* 0x0000000103077824 */ /* 0x002fca00078e0a5c */
[----:B------:R-:W-:Y:S02]  /*2b20*/  IABS R7, R7 ;  /* 0x0000000700077213 */ /* 0x000fe40000000000 */
[C---:B------:R-:W-:Y:S01]  /*2b30*/  HMMA.16816.F32 R84, R8.reuse, R28, R24 ;  /* 0x0000001c0854723c */ /* 0x040fe20000001818 */
[----:B------:R-:W-:Y:S01]  /*2b40*/  LDSM.16.M88.4 R24, [R223] ;  /* 0x00000000df18783b */ /* 0x000fe20000000200 */
[----:B------:R-:W-:Y:S06]  /*2b50*/  I2F R135, R7 ;  /* 0x0000000700877306 */ /* 0x000fec0000201400 */
[C---:B------:R-:W-:Y:S01]  /*2b60*/  HMMA.16816.F32 R76, R8.reuse, R42, R68 ;  /* 0x0000002a084c723c */ /* 0x040fe20000001844 */
[----:B------:R-:W-:Y:S07]  /*2b70*/  LDSM.16.M88.4 R68, [R218+0x6000] ;  /* 0x00600000da44783b */ /* 0x000fee0000000200 */
[----:B------:R-:W-:Y:S01]  /*2b80*/  HMMA.16816.F32 R56, R8, R30, R72 ;  /* 0x0000001e0838723c */ /* 0x000fe20000001848 */
[----:B------:R-:W1:Y:S07]  /*2b90*/  LDSM.16.M88.4 R8, [R224] ;  /* 0x00000000e008783b */ /* 0x000e6e0000000200 */
[----:B------:R-:W-:Y:S01]  /*2ba0*/  HMMA.16816.F32 R52, R20, R34, R64 ;  /* 0x000000221434723c */ /* 0x000fe20000001840 */
[----:B------:R-:W-:Y:S06]  /*2bb0*/  LDSM.16.M88.4 R64, [R218+0x4000] ;  /* 0x00400000da40783b */ /* 0x000fec0000000200 */
[----:B------:R-:W-:Y:S01]  /*2bc0*/  IMAD.IADD R20, R2, 0x1, -R92 ;  /* 0x0000000102147824 */ /* 0x000fe200078e0a5c */
[----:B--2---:R-:W-:Y:S01]  /*2bd0*/  HMMA.16816.F32 R32, R16, R40, R60 ;  /* 0x000000281020723c */ /* 0x004fe2000000183c */
[----:B------:R-:W-:Y:S03]  /*2be0*/  LDSM.16.M88.4 R60, [R220+0x4000] ;  /* 0x00400000dc3c783b */ /* 0x000fe60000000200 */
[----:B------:R-:W-:-:S04]  /*2bf0*/  IABS R6, R20 ;  /* 0x0000001400067213 */ /* 0x000fc80000000000 */
[C---:B------:R-:W-:Y:S01]  /*2c00*/  HMMA.16816.F32 R72, R16.reuse, R28, R80 ;  /* 0x0000001c1048723c */ /* 0x040fe20000001850 */
[----:B------:R2:W-:Y:S07]  /*2c10*/  I2F R137, R6 ;  /* 0x0000000600897306 */ /* 0x0005ee0000201400 */
[C---:B------:R-:W-:Y:S01]  /*2c20*/  HMMA.16816.F32 R80, R16.reuse, R30, R48 ;  /* 0x0000001e1050723c */ /* 0x040fe20000001830 */
[----:B------:R-:W3:Y:S04]  /*2c30*/  LDSM.16.M88.4 R28, [R216+0x9000] ;  /* 0x00900000d81c783b */ /* 0x000ee80000000200 */
[----:B------:R-:W-:Y:S03]  /*2c40*/  LDSM.16.M88.4 R48, [R226+0x4000] ;  /* 0x00400000e230783b */ /* 0x000fe60000000200 */
[----:B------:R-:W-:Y:S01]  /*2c50*/  HMMA.16816.F32 R52, R16, R42, R52 ;  /* 0x0000002a1034723c */ /* 0x000fe20000001834 */
[----:B--2---:R-:W-:-:S04]  /*2c60*/  IADD3 R6, -R119, R5, RZ ;  /* 0x0000000577067210 */ /* 0x004fc80007ffe1ff */
[----:B------:R-:W-:Y:S02]  /*2c70*/  IABS R6, R6 ;  /* 0x0000000600067213 */ /* 0x000fe40000000000 */
[--C-:B------:R-:W-:Y:S01]  /*2c80*/  IMAD.IADD R16, R2, 0x1, -R119.reuse ;  /* 0x0000000102107824 */ /* 0x100fe200078e0a77 */
[-C--:B-1----:R-:W-:Y:S01]  /*2c90*/  HMMA.16816.F32 R20, R8, R24.reuse, R32 ;  /* 0x000000180814723c */ /* 0x082fe20000001820 */
[----:B------:R-:W-:Y:S01]  /*2ca0*/  LDSM.16.M88.4 R32, [R227+0x1000] ;  /* 0x00100000e320783b */ /* 0x000fe20000000200 */
[----:B------:R-:W-:Y:S02]  /*2cb0*/  IMAD.MOV.U32 R7, RZ, RZ, R6 ;  /* 0x000000ffff077224 */ /* 0x000fe400078e0006 */
[----:B------:R-:W-:Y:S01]  /*2cc0*/  IABS R6, R16 ;  /* 0x0000001000067213 */ /* 0x000fe20000000000 */
[----:B------:R-:W-:Y:S01]  /*2cd0*/  IMAD.IADD R16, R3, 0x1, -R119 ;  /* 0x0000000103107824 */ /* 0x000fe200078e0a77 */
[----:B------:R1:W-:Y:S02]  /*2ce0*/  I2F R138, R7 ;  /* 0x00000007008a7306 */ /* 0x0003e40000201400 */
[C---:B------:R-:W-:Y:S08]  /*2cf0*/  HMMA.16816.F32 R44, R12.reuse, R24, R44 ;  /* 0x000000180c2c723c */ /* 0x040ff0000000182c */
[----:B------:R-:W-:Y:S01]  /*2d00*/  HMMA.16816.F32 R40, R12, R26, R76 ;  /* 0x0000001a0c28723c */ /* 0x000fe2000000184c */
[----:B------:R-:W2:Y:S01]  /*2d10*/  LDSM.16.M88.4 R76, [R220+0x6000] ;  /* 0x00600000dc4c783b */ /* 0x000ea20000000200 */
[----:B-1----:R-:W-:Y:S01]  /*2d20*/  IMAD.MOV.U32 R7, RZ, RZ, R6 ;  /* 0x000000ffff077224 */ /* 0x002fe200078e0006 */
[----:B------:R-:W-:-:S05]  /*2d30*/  IABS R6, R16 ;  /* 0x0000001000067213 */ /* 0x000fca0000000000 */
[C---:B------:R-:W-:Y:S01]  /*2d40*/  HMMA.16816.F32 R100, R12.reuse, R36, R84 ;  /* 0x000000240c64723c */ /* 0x040fe20000001854 */
[----:B------:R-:W-:Y:S01]  /*2d50*/  IADD3 R16, -R117, R5, RZ ;  /* 0x0000000575107210 */ /* 0x000fe20007ffe1ff */
[----:B------:R1:W-:Y:S06]  /*2d60*/  I2F R136, R7 ;  /* 0x0000000700887306 */ /* 0x0003ec0000201400 */
[----:B------:R-:W-:Y:S01]  /*2d70*/  HMMA.16816.F32 R104, R12, R38, R56 ;  /* 0x000000260c68723c */ /* 0x000fe20000001838 */
[----:B------:R-:W-:Y:S06]  /*2d80*/  LDSM.16.M88.4 R56, [R226+0x6000] ;  /* 0x00600000e238783b */ /* 0x000fec0000000200 */
[----:B------:R-:W-:Y:S01]  /*2d90*/  IMAD.IADD R12, R5, 0x1, -R115 ;  /* 0x00000001050c7824 */ /* 0x000fe200078e0a73 */
[----:B------:R-:W-:Y:S01]  /*2da0*/  HMMA.16816.F32 R24, R8, R26, R52 ;  /* 0x0000001a0818723c */ /* 0x000fe20000001834 */
[----:B------:R-:W-:Y:S01]  /*2db0*/  LDSM.16.M88.4 R52, [R223+0x1000] ;  /* 0x00100000df34783b */ /* 0x000fe20000000200 */
[----:B-1----:R-:W-:Y:S01]  /*2dc0*/  IMAD.MOV.U32 R7, RZ, RZ, R6 ;  /* 0x000000ffff077224 */ /* 0x002fe200078e0006 */
[----:B------:R-:W-:-:S03]  /*2dd0*/  IABS R6, R16 ;  /* 0x0000001000067213 */ /* 0x000fc60000000000 */
[----:B------:R1:W-:Y:S02]  /*2de0*/  I2F R131, R7 ;  /* 0x0000000700837306 */ /* 0x0003e40000201400 */
[-C--:B---3--:R-:W-:Y:S06]  /*2df0*/  HMMA.16816.F32 R16, R64, R28.reuse, R20 ;  /* 0x0000001c4010723c */ /* 0x088fec0000001814 */
[----:B------:R3:W-:Y:S02]  /*2e00*/  I2F R130, R6 ;  /* 0x0000000600827306 */ /* 0x0007e40000201400 */
[----:B------:R-:W-:Y:S01]  /*2e10*/  HMMA.16816.F32 R20, R68, R28, R44 ;  /* 0x0000001c4414723c */ /* 0x000fe2000000182c */
[----:B------:R-:W-:Y:S01]  /*2e20*/  LDSM.16.M88.4 R44, [R224+0x6000] ;  /* 0x00600000e02c783b */ /* 0x000fe20000000200 */
[----:B-1----:R-:W-:-:S06]  /*2e30*/  IMAD.IADD R7, R2, 0x1, -R117 ;  /* 0x0000000102077824 */ /* 0x002fcc00078e0a75 */
[----:B------:R-:W-:Y:S01]  /*2e40*/  HMMA.16816.F32 R88, R8, R36, R72 ;  /* 0x000000240858723c */ /* 0x000fe20000001848 */
[----:B------:R-:W1:Y:S01]  /*2e50*/  LDSM.16.M88.4 R72, [R225+0x9000] ;  /* 0x00900000e148783b */ /* 0x000e620000000200 */
[----:B------:R-:W-:Y:S01]  /*2e60*/  IABS R7, R7 ;  /* 0x0000000700077213 */ /* 0x000fe20000000000 */
[----:B---3--:R-:W-:-:S03]  /*2e70*/  IMAD.IADD R6, R3, 0x1, -R117 ;  /* 0x0000000103067824 */ /* 0x008fc600078e0a75 */
[----:B------:R3:W-:Y:S02]  /*2e80*/  I2F R129, R7 ;  /* 0x0000000700817306 */ /* 0x0007e40000201400 */
[----:B------:R-:W-:Y:S01]  /*2e90*/  HMMA.16816.F32 R96, R8, R38, R80 ;  /* 0x000000260860723c */ /* 0x000fe20000001850 */
[----:B------:R-:W-:-:S06]  /*2ea0*/  IABS R6, R6 ;  /* 0x0000000600067213 */ /* 0x000fcc0000000000 */
[----:B------:R-:W-:Y:S01]  /*2eb0*/  IMAD.IADD R8, R3, 0x1, -R113 ;  /* 0x0000000103087824 */ /* 0x000fe200078e0a71 */
[----:B--2---:R-:W-:Y:S01]  /*2ec0*/  HMMA.16816.F32 R20, R76, R32, R20 ;  /* 0x000000204c14723c */ /* 0x004fe20000001814 */
[----:B---3--:R-:W-:-:S07]  /*2ed0*/  MOV R7, R6 ;  /* 0x0000000600077202 */ /* 0x008fce0000000f00 */
[----:B------:R-:W-:Y:S01]  /*2ee0*/  HMMA.16816.F32 R36, R68, R30, R40 ;  /* 0x0000001e4424723c */ /* 0x000fe20000001828 */
[----:B------:R-:W-:Y:S01]  /*2ef0*/  IABS R6, R12 ;  /* 0x0000000c00067213 */ /* 0x000fe20000000000 */
[--C-:B------:R-:W-:Y:S01]  /*2f00*/  IMAD.IADD R12, R2, 0x1, -R115.reuse ;  /* 0x00000001020c7824 */ /* 0x100fe200078e0a73 */
[----:B------:R2:W-:Y:S01]  /*2f10*/  I2F R128, R7 ;  /* 0x0000000700807306 */ /* 0x0005e20000201400 */
[----:B------:R-:W-:Y:S11]  /*2f20*/  LDSM.16.M88.4 R40, [R224+0x4000] ;  /* 0x00400000e028783b */ /* 0x000ff60000000200 */
[----:B------:R-:W-:Y:S01]  /*2f30*/  @!UPT UIADD3 URZ, URZ, URZ, URZ ;  /* 0x0000003f3f3ff290 */ /* 0x000fe2000fffe03f */
[----:B-1----:R-:W-:Y:S01]  /*2f40*/  HMMA.16816.F32 R20, R56, R72, R20 ;  /* 0x000000483814723c */ /* 0x002fe20000001814 */
[----:B--2---:R-:W-:Y:S01]  /*2f50*/  IMAD.MOV.U32 R7, RZ, RZ, R6 ;  /* 0x000000ffff077224 */ /* 0x004fe200078e0006 */
[----:B------:R-:W-:Y:S01]  /*2f60*/  IABS R6, R12 ;  /* 0x0000000c00067213 */ /* 0x000fe20000000000 */
[----:B------:R-:W-:Y:S02]  /*2f70*/  IMAD.IADD R12, R3, 0x1, -R115 ;  /* 0x00000001030c7824 */ /* 0x000fe400078e0a73 */
[----:B------:R1:W-:Y:S03]  /*2f80*/  I2F R127, R7 ;  /* 0x00000007007f7306 */ /* 0x0003e60000201400 */
[----:B------:R-:W-:Y:S01]  /*2f90*/  HMMA.16816.F32 R84, R76, R34, R36 ;  /* 0x000000224c54723c */ /* 0x000fe20000001824 */
[----:B------:R-:W-:Y:S01]  /*2fa0*/  LDSM.16.M88.4 R36, [R227+0x1800] ;  /* 0x00180000e324783b */ /* 0x000fe20000000200 */
[----:B-1----:R-:W-:Y:S01]  /*2fb0*/  IMAD.MOV.U32 R7, RZ, RZ, R6 ;  /* 0x000000ffff077224 */ /* 0x002fe200078e0006 */
[----:B------:R-:W-:Y:S11]  /*2fc0*/  IABS R6, R12 ;  /* 0x0000000c00067213 */ /* 0x000ff60000000000 */
[----:B------:R-:W-:Y:S02]  /*2fd0*/  @!UPT UIADD3 URZ, URZ, URZ, URZ ;  /* 0x0000003f3f3ff290 */ /* 0x000fe4000fffe03f */
[----:B------:R-:W-:Y:S01]  /*2fe0*/  HMMA.16816.F32 R80, R44, R52, R20 ;  /* 0x000000342c50723c */ /* 0x000fe20000001814 */
[----:B------:R1:W-:Y:S07]  /*2ff0*/  I2F R124, R7 ;  /* 0x00000007007c7306 */ /* 0x0003ee0000201400 */
[----:B------:R-:W-:Y:S01]  /*3000*/  HMMA.16816.F32 R12, R60, R32, R16 ;  /* 0x000000203c0c723c */ /* 0x000fe20000001810 */
[----:B------:R2:W-:Y:S07]  /*3010*/  I2F R123, R6 ;  /* 0x00000006007b7306 */ /* 0x0005ee0000201400 */
[----:B------:R-:W-:Y:S01]  /*3020*/  HMMA.16816.F32 R16, R64, R30, R24 ;  /* 0x0000001e4010723c */ /* 0x000fe20000001818 */
[----:B------:R-:W3:Y:S01]  /*3030*/  LDSM.16.M88.4 R24, [R216+0x9800] ;  /* 0x00980000d818783b */ /* 0x000ee20000000200 */
[----:B-1----:R-:W-:-:S03]  /*3040*/  IADD3 R7, -R113, R5, RZ ;  /* 0x0000000571077210 */ /* 0x002fc60007ffe1ff */
[----:B------:R-:W1:Y:S01]  /*3050*/  LDSM.16.M88.4 R28, [R225+0x9800] ;  /* 0x00980000e11c783b */ /* 0x000e620000000200 */
[----:B------:R-:W-:Y:S01]  /*3060*/  IABS R7, R7 ;  /* 0x0000000700077213 */ /* 0x000fe20000000000 */
[----:B--2---:R-:W-:-:S03]  /*3070*/  IMAD.IADD R6, R2, 0x1, -R113 ;  /* 0x0000000102067824 */ /* 0x004fc600078e0a71 */
[----:B------:R2:W-:Y:S02]  /*3080*/  I2F R122, R7 ;  /* 0x00000007007a7306 */ /* 0x0005e40000201400 */
[----:B------:R-:W-:Y:S11]  /*3090*/  IABS R6, R6 ;  /* 0x0000000600067213 */ /* 0x000ff60000000000 */
[----:B------:R-:W-:Y:S01]  /*30a0*/  @!UPT UIADD3 URZ, URZ, URZ, URZ ;  /* 0x0000003f3f3ff290 */ /* 0x000fe2000fffe03f */
[----:B------:R-:W-:Y:S01]  /*30b0*/  HMMA.16816.F32 R16, R60, R34, R16 ;  /* 0x000000223c10723c */ /* 0x000fe20000001810 */
[----:B--2---:R-:W-:Y:S01]  /*30c0*/  IMAD.MOV.U32 R7, RZ, RZ, R6 ;  /* 0x000000ffff077224 */ /* 0x004fe200078e0006 */
[----:B------:R-:W-:Y:S01]  /*30d0*/  IABS R6, R8 ;  /* 0x0000000800067213 */ /* 0x000fe20000000000 */
[--C-:B------:R-:W-:Y:S02]  /*30e0*/  IMAD.IADD R8, R5, 0x1, -R112.reuse ;  /* 0x0000000105087824 */ /* 0x100fe400078e0a70 */
[----:B------:R2:W-:Y:S03]  /*30f0*/  I2F R121, R7 ;  /* 0x0000000700797306 */ /* 0x0005e60000201400 */
[----:B---3--:R-:W-:Y:S01]  /*3100*/  HMMA.16816.F32 R20, R68, R24, R100 ;  /* 0x000000184414723c */ /* 0x008fe20000001864 */
[----:B--2---:R-:W-:Y:S02]  /*3110*/  MOV R7, R6 ;  /* 0x0000000600077202 */ /* 0x004fe40000000f00 */
[----:B------:R-:W-:Y:S01]  /*3120*/  IABS R6, R8 ;  /* 0x0000000800067213 */ /* 0x000fe20000000000 */
[----:B------:R-:W-:Y:S01]  /*3130*/  IMAD.IADD R8, R2, 0x1, -R112 ;  /* 0x0000000102087824 */ /* 0x000fe200078e0a70 */
[----:B------:R2:W-:Y:S11]  /*3140*/  I2F R120, R7 ;  /* 0x0000000700787306 */ /* 0x0005f60000201400 */
[----:B------:R-:W-:Y:S08]  /*3150*/  @!UPT UIADD3 URZ, URZ, URZ, URZ ;  /* 0x0000003f3f3ff290 */ /* 0x000ff0000fffe03f */
[----:B------:R-:W-:Y:S01]  /*3160*/  HMMA.16816.F32 R20, R76, R36, R20 ;  /* 0x000000244c14723c */ /* 0x000fe20000001814 */
[----:B--2---:R-:W-:Y:S01]  /*3170*/  IMAD.MOV.U32 R7, RZ, RZ, R6 ;  /* 0x000000ffff077224 */ /* 0x004fe200078e0006 */
[----:B------:R-:W-:Y:S01]  /*3180*/  IABS R6, R8 ;  /* 0x0000000800067213 */ /* 0x000fe20000000000 */
[----:B------:R-:W-:Y:S02]  /*3190*/  IMAD.IADD R8, R3, 0x1, -R112 ;  /* 0x0000000103087824 */ /* 0x000fe400078e0a70 */
[----:B------:R2:W-:Y:S02]  /*31a0*/  I2F R118, R7 ;  /* 0x0000000700767306 */ /* 0x0005e40000201400 */
[----:B--2---:R-:W-:Y:S01]  /*31b0*/  IMAD.MOV.U32 R7, RZ, RZ, R6 ;  /* 0x000000ffff077224 */ /* 0x004fe200078e0006 */
[----:B------:R-:W-:Y:S02]  /*31c0*/  IABS R6, R8 ;  /* 0x0000000800067213 */ /* 0x000fe40000000000 */
[----:B------:R-:W-:Y:S03]  /*31d0*/  HMMA.16816.F32 R8, R48, R72, R12 ;  /* 0x000000483008723c */ /* 0x000fe6000000180c */
[----:B------:R2:W-:Y:S05]  /*31e0*/  I2F R116, R7 ;  /* 0x0000000700747306 */ /* 0x0005ea0000201400 */
[----:B------:R-:W-:Y:S03]  /*31f0*/  HMMA.16816.F32 R12, R64, R24, R88 ;  /* 0x00000018400c723c */ /* 0x000fe60000001858 */
[----:B------:R3:W-:Y:S01]  /*3200*/  I2F R114, R6 ;  /* 0x0000000600727306 */ /* 0x0007e20000201400 */
[----:B--2---:R-:W-:Y:S01]  /*3210*/  IADD3 R7, -R109, R5, RZ ;  /* 0x000000056d077210 */ /* 0x004fe20007ffe1ff */
[----:B------:R-:W-:-:S03]  /*3220*/  IMAD.IADD R5, R5, 0x1, -R111 ;  /* 0x0000000105057824 */ /* 0x000fc600078e0a6f */
[----:B------:R-:W-:Y:S02]  /*3230*/  IABS R7, R7 ;  /* 0x0000000700077213 */ /* 0x000fe40000000000 */
[----:B------:R-:W-:-:S06]  /*3240*/  IABS R5, R5 ;  /* 0x0000000500057213 */ /* 0x000fcc0000000000 */
[----:B------:R-:W-:Y:S01]  /*3250*/  HMMA.16816.F32 R32, R40, R52, R8 ;  /* 0x000000342820723c */ /* 0x000fe20000001808 */
[----:B---3--:R-:W-:Y:S01]  /*3260*/  IMAD.MOV.U32 R6, RZ, RZ, R7 ;  /* 0x000000ffff067224 */ /* 0x008fe200078e0007 */
[----:B------:R-:W-:Y:S06]  /*3270*/  I2F R108, R5 ;  /* 0x00000005006c7306 */ /* 0x000fec0000201400 */
[-C--:B------:R-:W-:Y:S02]  /*3280*/  HMMA.16816.F32 R8, R48, R74.reuse, R16 ;  /* 0x0000004a3008723c */ /* 0x080fe40000001810 */
[----:B------:R2:W-:Y:S06]  /*3290*/  I2F R110, R6 ;  /* 0x00000006006e7306 */ /* 0x0005ec0000201400 */
[----:B------:R-:W-:Y:S08]  /*32a0*/  HMMA.16816.F32 R16, R56, R74, R84 ;  /* 0x0000004a3810723c */ /* 0x000ff00000001854 */
[----:B------:R-:W-:Y:S01]  /*32b0*/  HMMA.16816.F32 R12, R60, R36, R12 ;  /* 0x000000243c0c723c */ /* 0x000fe2000000180c */
[----:B--2---:R-:W-:-:S02]  /*32c0*/  IMAD.IADD R6, R2, 0x1, -R109 ;  /* 0x0000000102067824 */ /* 0x004fc400078e0a6d */
[----:B------:R-:W-:-:S03]  /*32d0*/  IMAD.IADD R2, R2, 0x1, -R111 ;  /* 0x0000000102027824 */ /* 0x000fc600078e0a6f */
[----:B------:R-:W-:Y:S02]  /*32e0*/  IABS R6, R6 ;  /* 0x0000000600067213 */ /* 0x000fe40000000000 */
[----:B------:R-:W-:Y:S01]  /*32f0*/  HMMA.16816.F32 R72, R40, R54, R8 ;  /* 0x000000362848723c */ /* 0x000fe20000001808 */
[----:B------:R-:W-:Y:S02]  /*3300*/  IABS R2, R2 ;  /* 0x0000000200027213 */ /* 0x000fe40000000000 */
[----:B------:R-:W-:Y:S02]  /*3310*/  MOV R5, R6 ;  /* 0x0000000600057202 */ /* 0x000fe40000000f00 */
[----:B------:R2:W-:Y:S03]  /*3320*/  I2F R94, R2 ;  /* 0x00000002005e7306 */ /* 0x0005e60000201400 */
[----:B------:R-:W-:Y:S05]  /*3330*/  HMMA.16816.F32 R8, R64, R26, R96 ;  /* 0x0000001a4008723c */ /* 0x000fea0000001860 */
[----:B------:R3:W-:Y:S03]  /*3340*/  I2F R95, R5 ;  /* 0x00000005005f7306 */ /* 0x0007e60000201400 */
[----:B------:R-:W-:Y:S01]  /*3350*/  HMMA.16816.F32 R64, R44, R54, R16 ;  /* 0x000000362c40723c */ /* 0x000fe20000001810 */
[----:B--2---:R-:W-:-:S07]  /*3360*/  IMAD.IADD R2, R3, 0x1, -R111 ;  /* 0x0000000103027824 */ /* 0x004fce00078e0a6f */
[----:B-1----:R-:W-:Y:S01]  /*3370*/  HMMA.16816.F32 R16, R48, R28, R12 ;  /* 0x0000001c3010723c */ /* 0x002fe2000000180c */
[----:B------:R-:W-:Y:S01]  /*3380*/  FMUL.FTZ R74, R74, c[0x0][0x2ec] ;  /* 0x0000bb004a4a7a20 */ /* 0x000fe20000410000 */
[----:B------:R-:W-:Y:S01]  /*3390*/  IABS R2, R2 ;  /* 0x0000000200027213 */ /* 0x000fe20000000000 */
[----:B------:R-:W-:Y:S02]  /*33a0*/  FMUL.FTZ R75, R75, c[0x0][0x2ec] ;  /* 0x0000bb004b4b7a20 */ /* 0x000fe40000410000 */
[----:B---3--:R-:W-:Y:S01]  /*33b0*/  IMAD.IADD R5, R3, 0x1, -R109 ;  /* 0x0000000103057824 */ /* 0x008fe200078e0a6d */
[----:B------:R1:W-:Y:S01]  /*33c0*/  I2F R88, R2 ;  /* 0x0000000200587306 */ /* 0x0003e20000201400 */
[----:B------:R-:W-:Y:S01]  /*33d0*/  FMUL.FTZ R73, R73, c[0x0][0x2ec] ;  /* 0x0000bb0049497a20 */ /* 0x000fe20000410000 */
[----:B------:R-:W-:Y:S02]  /*33e0*/  HMMA.16816.F32 R8, R60, R38, R8 ;  /* 0x000000263c08723c */ /* 0x000fe40000001808 */
[----:B------:R-:W-:-:S04]  /*33f0*/  IABS R5, R5 ;  /* 0x0000000500057213 */ /* 0x000fc80000000000 */
[----:B------:R-:W-:Y:S01]  /*3400*/  MUFU.TANH R74, R74 ;  /* 0x0000004a004a7308 */ /* 0x000fe20000002400 */
[----:B------:R-:W-:Y:S01]  /*3410*/  IMAD.MOV.U32 R3, RZ, RZ, R5 ;  /* 0x000000ffff037224 */ /* 0x000fe200078e0005 */
[----:B------:R-:W-:Y:S01]  /*3420*/  HMMA.16816.F32 R12, R56, R28, R20 ;  /* 0x0000001c380c723c */ /* 0x000fe20000001814 */
[----:B------:R-:W-:Y:S02]  /*3430*/  FMUL.FTZ R64, R64, c[0x0][0x2ec] ;  /* 0x0000bb0040407a20 */ /* 0x000fe40000410000 */
[----:B------:R-:W-:Y:S02]  /*3440*/  FMUL.FTZ R65, R65, c[0x0][0x2ec] ;  /* 0x0000bb0041417a20 */ /* 0x000fe40000410000 */
[----:B------:R-:W-:Y:S01]  /*3450*/  FMUL.FTZ R66, R66, c[0x0][0x2ec] ;  /* 0x0000bb0042427a20 */ /* 0x000fe20000410000 */
[----:B------:R-:W-:Y:S01]  /*3460*/  I2F R93, R3 ;  /* 0x00000003005d7306 */ /* 0x000fe20000201400 */
[----:B-1----:R-:W-:Y:S01]  /*3470*/  FMUL.FTZ R2, R32, c[0x0][0x2ec] ;  /* 0x0000bb0020027a20 */ /* 0x002fe20000410000 */
[----:B------:R-:W-:Y:S06]  /*3480*/  HMMA.16816.F32 R52, R68, R26, R104 ;  /* 0x0000001a4434723c */ /* 0x000fec0000001868 */
[----:B------:R1:W2:Y:S02]  /*3490*/  MUFU.TANH R6, R2 ;  /* 0x0000000200067308 */ /* 0x0002a40000002400 */
[----:B------:R-:W-:Y:S06]  /*34a0*/  HMMA.16816.F32 R8, R48, R30, R8 ;  /* 0x0000001e3008723c */ /* 0x000fec0000001808 */
[----:B------:R-:W-:Y:S01]  /*34b0*/  MUFU.TANH R75, R75 ;  /* 0x0000004b004b7308 */ /* 0x000fe20000002400 */
[----:B-1----:R-:W-:-:S07]  /*34c0*/  FMUL.FTZ R2, R33, c[0x0][0x2ec] ;  /* 0x0000bb0021027a20 */ /* 0x002fce0000410000 */
[----:B------:R-:W-:Y:S01]  /*34d0*/  MUFU.TANH R73, R73 ;  /* 0x0000004900497308 */ /* 0x000fe20000002400 */
[----:B--2---:R-:W-:-:S07]  /*34e0*/  FFMA.FTZ R6, R146, -R132, R6 ;  /* 0x8000008492067223 */ /* 0x004fce0000010006 */
[----:B------:R1:W-:Y:S08]  /*34f0*/  MUFU.TANH R89, R2 ;  /* 0x0000000200597308 */ /* 0x0003f00000002400 */
[----:B------:R-:W-:Y:S01]  /*3500*/  MUFU.TANH R64, R64 ;  /* 0x0000004000407308 */ /* 0x000fe20000002400 */
[----:B-1----:R-:W-:-:S07]  /*3510*/  FMUL.FTZ R2, R34, c[0x0][0x2ec] ;  /* 0x0000bb0022027a20 */ /* 0x002fce0000410000 */
[----:B------:R-:W-:Y:S08]  /*3520*/  MUFU.TANH R65, R65 ;  /* 0x0000004100417308 */ /* 0x000ff00000002400 */
[----:B------:R1:W2:Y:S08]  /*3530*/  MUFU.TANH R5, R2 ;  /* 0x0000000200057308 */ /* 0x0002b00000002400 */
[----:B------:R-:W-:Y:S01]  /*3540*/  MUFU.TANH R66, R66 ;  /* 0x0000004200427308 */ /* 0x000fe20000002400 */
[----:B-1----:R-:W-:-:S02]  /*3550*/  FMUL.FTZ R2, R35, c[0x0][0x2ec] ;  /* 0x0000bb0023027a20 */ /* 0x002fc40000410000 */
[----:B------:R-:W1:Y:S01]  /*3560*/  LDSM.16.M88.4 R32, [R223+0x1800] ;  /* 0x00180000df20783b */ /* 0x000e620000000200 */
[----:B--2---:R-:W-:-:S04]  /*3570*/  FFMA.FTZ R5, R139, -R132, R5 ;  /* 0x800000848b057223 */ /* 0x004fc80000010005 */
[----:B------:R2:W-:Y:S01]  /*3580*/  MUFU.TANH R84, R2 ;  /* 0x0000000200547308 */ /* 0x0005e20000002400 */
[----:B------:R-:W-:-:S04]  /*3590*/  DEPBAR.LE SB0, 0x0 ;  /* 0x000080000000791a */ /* 0x000fc80000000000 */
[----:B------:R-:W-:Y:S01]  /*35a0*/  FSEL R63, R5, -INF , !P0 ;  /* 0xff800000053f7808 */ /* 0x000fe20004000000 */
[----:B--2---:R-:W-:-:S04]  /*35b0*/  FMUL.FTZ R2, R80, c[0x0][0x2ec] ;  /* 0x0000bb0050027a20 */ /* 0x004fc80000410000 */
[----:B------:R2:W3:Y:S02]  /*35c0*/  MUFU.TANH R3, R2 ;  /* 0x0000000200037308 */ /* 0x0004e40000002400 */
[----:B--2---:R-:W-:Y:S01]  /*35d0*/  FMUL.FTZ R2, R81, c[0x0][0x2ec] ;  /* 0x0000bb0051027a20 */ /* 0x004fe20000410000 */
[----:B-1----:R-:W-:Y:S01]  /*35e0*/  HMMA.16816.F32 R20, R44, R32, R12 ;  /* 0x000000202c14723c */ /* 0x002fe2000000180c */
[----:B---3--:R-:W-:-:S04]  /*35f0*/  FFMA.FTZ R3, R137, -R132, R3 ;  /* 0x8000008489037223 */ /* 0x008fc80000010003 */
[----:B------:R1:W2:Y:S03]  /*3600*/  MUFU.TANH R81, R2 ;  /* 0x0000000200517308 */ /* 0x0002a60000002400 */
[----:B------:R-:W-:Y:S08]  /*3610*/  HMMA.16816.F32 R12, R76, R38, R52 ;  /* 0x000000264c0c723c */ /* 0x000ff00000001834 */
[----:B------:R-:W-:Y:S01]  /*3620*/  HMMA.16816.F32 R24, R40, R32, R16 ;  /* 0x000000202818723c */ /* 0x000fe20000001810 */
[----:B-1----:R-:W-:-:S02]  /*3630*/  FMUL.FTZ R2, R82, c[0x0][0x2ec] ;  /* 0x0000bb0052027a20 */ /* 0x002fc40000410000 */
[----:B--2---:R-:W-:Y:S02]  /*3640*/  FFMA.FTZ R5, R136, -R132, R81 ;  /* 0x8000008488057223 */ /* 0x004fe40000010051 */
[----:B------:R1:W-:Y:S02]  /*3650*/  MUFU.TANH R7, R2 ;  /* 0x0000000200077308 */ /* 0x0003e40000002400 */
[----:B------:R-:W-:Y:S01]  /*3660*/  FSEL R33, R3, -INF , !P0 ;  /* 0xff80000003217808 */ /* 0x000fe20004000000 */
[----:B------:R-:W-:Y:S01]  /*3670*/  HMMA.16816.F32 R16, R40, R34, R8 ;  /* 0x000000222810723c */ /* 0x000fe20000001808 */
[----:B------:R-:W-:-:S04]  /*3680*/  FMUL.FTZ R20, R20, c[0x0][0x2ec] ;  /* 0x0000bb0014147a20 */ /* 0x000fc80000410000 */
[----:B------:R-:W-:Y:S03]  /*3690*/  MUFU.TANH R36, R20 ;  /* 0x0000001400247308 */ /* 0x000fe60000002400 */
[----:B------:R-:W-:Y:S01]  /*36a0*/  HMMA.16816.F32 R8, R56, R30, R12 ;  /* 0x0000001e3808723c */ /* 0x000fe2000000180c */
[----:B-1----:R-:W-:-:S07]  /*36b0*/  FMUL.FTZ R2, R83, c[0x0][0x2ec] ;  /* 0x0000bb0053027a20 */ /* 0x002fce0000410000 */
[----:B------:R-:W-:Y:S01]  /*36c0*/  FMUL.FTZ R24, R24, c[0x0][0x2ec] ;  /* 0x0000bb0018187a20 */ /* 0x000fe20000410000 */
[----:B------:R1:W2:Y:S01]  /*36d0*/  MUFU.TANH R80, R2 ;  /* 0x0000000200507308 */ /* 0x0002a20000002400 */
[----:B------:R-:W-:Y:S02]  /*36e0*/  FMUL.FTZ R25, R25, c[0x0][0x2ec] ;  /* 0x0000bb0019197a20 */ /* 0x000fe40000410000 */
[----:B------:R-:W-:Y:S02]  /*36f0*/  FMUL.FTZ R26, R26, c[0x0][0x2ec] ;  /* 0x0000bb001a1a7a20 */ /* 0x000fe40000410000 */
[----:B------:R-:W-:Y:S02]  /*3700*/  FFMA.FTZ R30, R144, -R132, R73 ;  /* 0x80000084901e7223 */ /* 0x000fe40000010049 */
[----:B------:R-:W-:Y:S01]  /*3710*/  FMUL.FTZ R17, R17, c[0x0][0x2ec] ;  /* 0x0000bb0011117a20 */ /* 0x000fe20000410000 */
[----:B------:R-:W3:Y:S01]  /*3720*/  MUFU.TANH R24, R24 ;  /* 0x0000001800187308 */ /* 0x000ee20000002400 */
[----:B------:R-:W-:-:S02]  /*3730*/  FMUL.FTZ R18, R18, c[0x0][0x2ec] ;  /* 0x0000bb0012127a20 */ /* 0x000fc40000410000 */
[----:B------:R-:W-:Y:S02]  /*3740*/  FMUL.FTZ R19, R19, c[0x0][0x2ec] ;  /* 0x0000bb0013137a20 */ /* 0x000fe40000410000 */
[-C--:B------:R-:W-:Y:S02]  /*3750*/  FFMA.FTZ R13, R128, -R132.reuse, R66 ;  /* 0x80000084800d7223 */ /* 0x080fe40000010042 */
[----:B------:R-:W-:Y:S01]  /*3760*/  HMMA.16816.F32 R8, R44, R34, R8 ;  /* 0x000000222c08723c */ /* 0x000fe20000001808 */
[----:B-1----:R-:W-:Y:S01]  /*3770*/  FMUL.FTZ R2, R72, c[0x0][0x2ec] ;  /* 0x0000bb0048027a20 */ /* 0x002fe20000410000 */
[----:B------:R-:W1:Y:S01]  /*3780*/  MUFU.TANH R25, R25 ;  /* 0x0000001900197308 */ /* 0x000e620000002400 */
[----:B--2---:R-:W-:-:S04]  /*3790*/  FFMA.FTZ R3, R131, -R132, R80 ;  /* 0x8000008483037223 */ /* 0x004fc80000010050 */
[----:B------:R-:W-:Y:S01]  /*37a0*/  FSEL R47, R6, -INF , !P0 ;  /* 0xff800000062f7808 */ /* 0x000fe20004000000 */
[-C--:B------:R-:W-:Y:S01]  /*37b0*/  FFMA.FTZ R6, R138, -R132.reuse, R84 ;  /* 0x800000848a067223 */ /* 0x080fe20000010054 */
[----:B------:R-:W-:Y:S01]  /*37c0*/  FSEL R34, R3, -INF , !P3 ;  /* 0xff80000003227808 */ /* 0x000fe20005800000 */
[-C--:B---3--:R-:W-:Y:S01]  /*37d0*/  FFMA.FTZ R29, R143, -R132.reuse, R24 ;  /* 0x800000848f1d7223 */ /* 0x088fe20000010018 */
[----:B------:R2:W3:Y:S01]  /*37e0*/  MUFU.TANH R72, R2 ;  /* 0x0000000200487308 */ /* 0x0004e20000002400 */
[----:B------:R-:W-:Y:S01]  /*37f0*/  FFMA.FTZ R24, R127, -R132, R75 ;  /* 0x800000847f187223 */ /* 0x000fe2000001004b */
[----:B------:R-:W-:Y:S02]  /*3800*/  FSEL R60, R6, -INF , !P3 ;  /* 0xff800000063c7808 */ /* 0x000fe40005800000 */
[----:B------:R-:W-:Y:S02]  /*3810*/  FSEL R46, R30, -INF , !P5 ;  /* 0xff8000001e2e7808 */ /* 0x000fe40006800000 */
[----:B------:R-:W-:-:S02]  /*3820*/  FSEL R62, R24, -INF , !P5 ;  /* 0xff800000183e7808 */ /* 0x000fc40006800000 */
[----:B------:R-:W-:Y:S01]  /*3830*/  MUFU.TANH R39, R26 ;  /* 0x0000001a00277308 */ /* 0x000fe20000002400 */
[-C--:B-1----:R-:W-:Y:S01]  /*3840*/  FFMA.FTZ R28, R142, -R132.reuse, R25 ;  /* 0x800000848e1c7223 */ /* 0x082fe20000010019 */
[----:B------:R-:W-:Y:S01]  /*3850*/  FSEL R119, R29, -INF , !P4 ;  /* 0xff8000001d777808 */ /* 0x000fe20006000000 */
[----:B------:R-:W-:Y:S02]  /*3860*/  FFMA.FTZ R25, R130, -R132, R74 ;  /* 0x8000008482197223 */ /* 0x000fe4000001004a */
[----:B------:R-:W-:Y:S01]  /*3870*/  FMUL.FTZ R8, R8, c[0x0][0x2ec] ;  /* 0x0000bb0008087a20 */ /* 0x000fe20000410000 */
[----:B------:R-:W-:Y:S01]  /*3880*/  FSEL R117, R28, -INF , !P2 ;  /* 0xff8000001c757808 */ /* 0x000fe20005000000 */
[----:B------:R-:W-:Y:S01]  /*3890*/  FMUL.FTZ R9, R9, c[0x0][0x2ec] ;  /* 0x0000bb0009097a20 */ /* 0x000fe20000410000 */
[----:B------:R-:W1:Y:S01]  /*38a0*/  MUFU.TANH R17, R17 ;  /* 0x0000001100117308 */ /* 0x000e620000002400 */
[----:B--2---:R-:W-:Y:S01]  /*38b0*/  FMUL.FTZ R2, R67, c[0x0][0x2ec] ;  /* 0x0000bb0043027a20 */ /* 0x004fe20000410000 */
[----:B------:R-:W-:Y:S01]  /*38c0*/  FSEL R61, R25, -INF , !P6 ;  /* 0xff800000193d7808 */ /* 0x000fe20007000000 */
[----:B------:R-:W-:Y:S01]  /*38d0*/  FMUL.FTZ R10, R10, c[0x0][0x2ec] ;  /* 0x0000bb000a0a7a20 */ /* 0x000fe20000410000 */
[----:B------:R-:W-:Y:S01]  /*38e0*/  FSEL R25, R13, -INF , !P6 ;  /* 0xff8000000d197808 */ /* 0x000fe20007000000 */
[----:B------:R-:W-:-:S02]  /*38f0*/  FMUL.FTZ R11, R11, c[0x0][0x2ec] ;  /* 0x0000bb000b0b7a20 */ /* 0x000fc40000410000 */
[----:B---3--:R-:W-:Y:S01]  /*3900*/  FFMA.FTZ R31, R145, -R132, R72 ;  /* 0x80000084911f7223 */ /* 0x008fe20000010048 */
[----:B------:R2:W3:Y:S04]  /*3910*/  MUFU.TANH R48, R2 ;  /* 0x0000000200307308 */ /* 0x0004e80000002400 */
[----:B------:R-:W-:-:S04]  /*3920*/  FSEL R45, R31, -INF , !P6 ;  /* 0xff8000001f2d7808 */ /* 0x000fc80007000000 */
[----:B------:R-:W4:Y:S01]  /*3930*/  MUFU.TANH R20, R19 ;  /* 0x0000001300147308 */ /* 0x000f220000002400 */
[-C--:B-1----:R-:W-:Y:S02]  /*3940*/  FFMA.FTZ R26, R140, -R132.reuse, R17 ;  /* 0x800000848c1a7223 */ /* 0x082fe40000010011 */
[----:B------:R-:W-:Y:S02]  /*3950*/  FFMA.FTZ R17, R121, -R132, R36 ;  /* 0x8000008479117223 */ /* 0x000fe40000010024 */
[----:B--2---:R-:W-:-:S03]  /*3960*/  FMUL.FTZ R2, R27, c[0x0][0x2ec] ;  /* 0x0000bb001b027a20 */ /* 0x004fc60000410000 */
[----:B------:R-:W1:Y:S01]  /*3970*/  MUFU.TANH R15, R8 ;  /* 0x00000008000f7308 */ /* 0x000e620000002400 */
[----:B---3--:R-:W-:Y:S01]  /*3980*/  FFMA.FTZ R12, R123, -R132, R48 ;  /* 0x800000847b0c7223 */ /* 0x008fe20000010030 */
[----:B------:R-:W-:-:S04]  /*3990*/  FSEL R17, R17, -INF , !P4 ;  /* 0xff80000011117808 */ /* 0x000fc80006000000 */
[----:B------:R-:W-:Y:S01]  /*39a0*/  FSEL R24, R12, -INF , !P5 ;  /* 0xff8000000c187808 */ /* 0x000fe20006800000 */
[-C--:B----4-:R-:W-:Y:S01]  /*39b0*/  FFMA.FTZ R20, R108, -R132.reuse, R20 ;  /* 0x800000846c147223 */ /* 0x090fe20000010014 */
[----:B------:R2:W-:Y:S01]  /*39c0*/  MUFU.TANH R38, R2 ;  /* 0x0000000200267308 */ /* 0x0005e20000002400 */
[----:B------:R-:W-:-:S05]  /*39d0*/  FFMA.FTZ R19, R129, -R132, R64 ;  /* 0x8000008481137223 */ /* 0x000fca0000010040 */
[----:B------:R-:W-:Y:S02]  /*39e0*/  FSEL R19, R19, -INF , !P6 ;  /* 0xff80000013137808 */ /* 0x000fe40007000000 */
[----:B------:R-:W3:Y:S01]  /*39f0*/  MUFU.TANH R14, R9 ;  /* 0x00000009000e7308 */ /* 0x000ee20000002400 */
[----:B-1----:R-:W-:-:S05]  /*3a00*/  FFMA.FTZ R15, R95, -R132, R15 ;  /* 0x800000845f0f7223 */ /* 0x002fca000001000f */
[----:B------:R-:W-:Y:S01]  /*3a10*/  FSEL R15, R15, -INF , !P1 ;  /* 0xff8000000f0f7808 */ /* 0x000fe20004800000 */
[----:B--2---:R-:W-:Y:S01]  /*3a20*/  FMUL.FTZ R2, R21, c[0x0][0x2ec] ;  /* 0x0000bb0015027a20 */ /* 0x004fe20000410000 */
[----:B------:R-:W1:Y:S01]  /*3a30*/  MUFU.TANH R9, R10 ;  /* 0x0000000a00097308 */ /* 0x000e620000002400 */
[----:B---3--:R-:W-:-:S07]  /*3a40*/  FFMA.FTZ R14, R94, -R132, R14 ;  /* 0x800000845e0e7223 */ /* 0x008fce000001000e */
[----:B------:R2:W-:Y:S08]  /*3a50*/  MUFU.TANH R37, R2 ;  /* 0x0000000200257308 */ /* 0x0005f00000002400 */
[----:B------:R-:W3:Y:S01]  /*3a60*/  MUFU.TANH R21, R18 ;  /* 0x0000001200157308 */ /* 0x000ee20000002400 */
[----:B-1----:R-:W-:Y:S02]  /*3a70*/  FFMA.FTZ R9, R93, -R132, R9 ;  /* 0x800000845d097223 */ /* 0x002fe40000010009 */
[----:B--2---:R-:W-:-:S05]  /*3a80*/  FMUL.FTZ R2, R22, c[0x0][0x2ec] ;  /* 0x0000bb0016027a20 */ /* 0x004fca0000410000 */
[----:B------:R-:W1:Y:S01]  /*3a90*/  MUFU.TANH R8, R11 ;  /* 0x0000000b00087308 */ /* 0x000e620000002400 */
[----:B---3--:R-:W-:-:S07]  /*3aa0*/  FFMA.FTZ R21, R110, -R132, R21 ;  /* 0x800000846e157223 */ /* 0x008fce0000010015 */
[----:B------:R2:W3:Y:S01]  /*3ab0*/  MUFU.TANH R22, R2 ;  /* 0x0000000200167308 */ /* 0x0004e20000002400 */
[----:B------:R-:W-:Y:S01]  /*3ac0*/  FFMA.FTZ R18, R124, -R132, R65 ;  /* 0x800000847c127223 */ /* 0x000fe20000010041 */
[----:B------:R-:W-:-:S04]  /*3ad0*/  FSEL R130, R21, -INF , !P1 ;  /* 0xff80000015827808 */ /* 0x000fc80004800000 */
[----:B------:R-:W-:Y:S01]  /*3ae0*/  FSEL R18, R18, -INF , !P5 ;  /* 0xff80000012127808 */ /* 0x000fe20006800000 */
[-C--:B-1----:R-:W-:Y:S01]  /*3af0*/  FFMA.FTZ R8, R88, -R132.reuse, R8 ;  /* 0x8000008458087223 */ /* 0x082fe20000010008 */
[----:B------:R-:W-:Y:S01]  /*3b00*/  FSEL R21, R9, -INF , !P1 ;  /* 0xff80000009157808 */ /* 0x000fe20004800000 */
[----:B--2---:R-:W-:Y:S02]  /*3b10*/  FMUL.FTZ R2, R23, c[0x0][0x2ec] ;  /* 0x0000bb0017027a20 */ /* 0x004fe40000410000 */
[-C--:B---3--:R-:W-:Y:S02]  /*3b20*/  FFMA.FTZ R11, R120, -R132.reuse, R22 ;  /* 0x80000084780b7223 */ /* 0x088fe40000010016 */
[----:B------:R1:W2:Y:S01]  /*3b30*/  MUFU.TANH R32, R2 ;  /* 0x0000000200207308 */ /* 0x0002a20000002400 */
[-C--:B------:R-:W-:Y:S02]  /*3b40*/  FFMA.FTZ R23, R122, -R132.reuse, R39 ;  /* 0x800000847a177223 */ /* 0x080fe40000010027 */
[----:B------:R-:W-:-:S03]  /*3b50*/  FFMA.FTZ R22, R118, -R132, R38 ;  /* 0x8000008476167223 */ /* 0x000fc60000010026 */
[----:B------:R-:W-:Y:S02]  /*3b60*/  FSEL R128, R23, -INF , !P4 ;  /* 0xff80000017807808 */ /* 0x000fe40006000000 */
[----:B------:R-:W-:Y:S02]  /*3b70*/  FSEL R129, R22, -INF , !P2 ;  /* 0xff80000016817808 */ /* 0x000fe40005000000 */
[----:B------:R-:W-:Y:S01]  /*3b80*/  FSEL R23, R11, -INF , !P4 ;  /* 0xff8000000b177808 */ /* 0x000fe20006000000 */
[----:B-1----:R-:W-:Y:S02]  /*3b90*/  FMUL.FTZ R2, R16, c[0x0][0x2ec] ;  /* 0x0000bb0010027a20 */ /* 0x002fe40000410000 */
[-C--:B--2---:R-:W-:Y:S01]  /*3ba0*/  FFMA.FTZ R10, R114, -R132.reuse, R32 ;  /* 0x80000084720a7223 */ /* 0x084fe20000010020 */
[----:B------:R-:W-:Y:S01]  /*3bb0*/  FSEL R32, R5, -INF , !P3 ;  /* 0xff80000005207808 */ /* 0x000fe20005800000 */
[----:B------:R1:W2:Y:S01]  /*3bc0*/  MUFU.TANH R27, R2 ;  /* 0x00000002001b7308 */ /* 0x0002a20000002400 */
[----:B------:R-:W-:-:S02]  /*3bd0*/  FFMA.FTZ R16, R116, -R132, R37 ;  /* 0x8000008474107223 */ /* 0x000fc40000010025 */
[----:B------:R-:W-:-:S03]  /*3be0*/  FSEL R22, R10, -INF , !P2 ;  /* 0xff8000000a167808 */ /* 0x000fc60005000000 */
[----:B------:R-:W-:Y:S01]  /*3bf0*/  FSEL R16, R16, -INF , !P2 ;  /* 0xff80000010107808 */ /* 0x000fe20005000000 */
[-C--:B-1----:R-:W-:Y:S02]  /*3c00*/  FFMA.FTZ R2, R135, -R132.reuse, R7 ;  /* 0x8000008487027223 */ /* 0x082fe40000010007 */
[-C--:B------:R-:W-:Y:S02]  /*3c10*/  FFMA.FTZ R7, R147, -R132.reuse, R89 ;  /* 0x8000008493077223 */ /* 0x080fe40000010059 */
[----:B--2---:R-:W-:Y:S01]  /*3c20*/  FFMA.FTZ R27, R141, -R132, R27 ;  /* 0x800000848d1b7223 */ /* 0x004fe2000001001b */
[----:B------:R-:W-:Y:S02]  /*3c30*/  FSEL R35, R2, -INF , !P0 ;  /* 0xff80000002237808 */ /* 0x000fe40004000000 */
[----:B------:R-:W-:Y:S01]  /*3c40*/  FSEL R44, R7, -INF , !P3 ;  /* 0xff800000072c7808 */ /* 0x000fe20005800000 */
[----:B------:R-:W-:Y:S01]  /*3c50*/  BAR.SYNC.DEFER_BLOCKING 0x0 ;  /* 0x0000000000007b1d */ /* 0x000fe20000010000 */
[----:B------:R-:W-:-:S02]  /*3c60*/  ISETP.GE.AND P3, PT, R133, 0x21, PT ;  /* 0x000000218500780c */ /* 0x000fc40003f66270 */
[----:B------:R-:W-:Y:S02]  /*3c70*/  ISETP.GE.AND P0, PT, R111, R133, PT ;  /* 0x000000856f00720c */ /* 0x000fe40003f06270 */
[----:B------:R-:W-:Y:S02]  /*3c80*/  LOP3.LUT R2, R125, R126, RZ, 0xfc, !PT ;  /* 0x0000007e7d027212 */ /* 0x000fe400078efcff */
[----:B------:R-:W-:Y:S02]  /*3c90*/  FSEL R131, R20, -INF , !P0 ;  /* 0xff80000014837808 */ /* 0x000fe40004000000 */
[----:B------:R-:W-:Y:S02]  /*3ca0*/  FSEL R118, R27, -INF , !P1 ;  /* 0xff8000001b767808 */ /* 0x000fe40004800000 */
[----:B------:R-:W-:Y:S02]  /*3cb0*/  FSEL R116, R26, -INF , !P0 ;  /* 0xff8000001a747808 */ /* 0x000fe40004000000 */
[----:B------:R-:W-:-:S02]  /*3cc0*/  FSEL R14, R14, -INF , !P0 ;  /* 0xff8000000e0e7808 */ /* 0x000fc40004000000 */
        /* <DEDUP_REMOVED lines=14> */
[C---:B------:R-:W-:Y:S01]  /*3db0*/  @!P1 LEA R8, P0, R6.reuse, c[0x0][0x168], 0x1 ;  /* 0x00005a0006089a11 */ /* 0x040fe200078008ff */
        /* <DEDUP_REMOVED lines=27> */
.L_x_1799:
[----:B------:R-:W-:Y:S05]  /*3f70*/  BSYNC B0 ;  /* 0x0000000000007941 */ /* 0x000fea0003800000 */
.L_x_1798:
[----:B------:R-:W0:Y:S02]  /*3f80*/  LDGDEPBAR ;  /* 0x00000000000079af */ /* 0x000e240000000000 */
.L_x_1797:
        /* <DEDUP_REMOVED lines=57> */
[--C-:B------:R-:W-:Y:S01]  /*4320*/  FFMA.FTZ R0, R34, c[0x0][0x23c], -R2.reuse ;  /* 0x00008f0022007a23 */ /* 0x100fe20000010802 */
[----:B------:R-:W-:Y:S01]  /*4330*/  LDSM.16.MT88.4 R16, [R221+0xa800] ;  /* 0x00a80000dd10783b */ /* 0x000fe20000004200 */
[----:B------:R-:W-:Y:S01]  /*4340*/  FFMA.FTZ R3, R14, c[0x0][0x23c], -R3 ;  /* 0x00008f000e037a23 */ /* 0x000fe20000010803 */
[----:B------:R-:W1:Y:S01]  /*4350*/  MUFU.EX2 R235, R5 ;  /* 0x0000000500eb7308 */ /* 0x000e620000000800 */
[--C-:B------:R-:W-:Y:S01]  /*4360*/  FFMA.FTZ R4, R35, c[0x0][0x23c], -R2.reuse ;  /* 0x00008f0023047a23 */ /* 0x100fe20000010802 */
[----:B------:R-:W-:Y:S01]  /*4370*/  LDSM.16.MT88.4 R12, [R222+0xa800] ;  /* 0x00a80000de0c783b */ /* 0x000fe20000004200 */
[----:B--2---:R-:W-:-:S03]  /*4380*/  FFMA.FTZ R9, R23, c[0x0][0x23c], -R2 ;  /* 0x00008f0017097a23 */ /* 0x004fc60000010802 */
[----:B------:R-:W2:Y:S02]  /*4390*/  LDSM.16.MT88.4 R32, [R221+0xa000] ;  /* 0x00a00000dd20783b */ /* 0x000ea40000004200 */
[----:B------:R3:W-:Y:S08]  /*43a0*/  MUFU.EX2 R208, R0 ;  /* 0x0000000000d07308 */ /* 0x0007f00000000800 */
        /* <DEDUP_REMOVED lines=16> */
[----:B--2---:R-:W-:Y:S03]  /*44b0*/  HMMA.16816.F32 R76, R4, R34, RZ ;  /* 0x00000022044c723c */ /* 0x004fe600000018ff */
        /* <DEDUP_REMOVED lines=88> */
[----:B------:R1:W2:Y:S02]  /*4a40*/  MUFU.EX2 R195, R3 ;  /* 0x0000000300c37308 */ /* 0x0002a40000000800 */
[C---:B------:R-:W-:Y:S08]  /*4a50*/  HMMA.16816.F32 R148, R4.reuse, R36, RZ ;  /* 0x000000240494723c */ /* 0x040ff000000018ff */
[----:B------:R-:W-:Y:S01]  /*4a60*/  HMMA.16816.F32 R188, R4, R38, RZ ;  /* 0x0000002604bc723c */ /* 0x000fe200000018ff */
[----:B-1----:R-:W-:-:S02]  /*4a70*/  FFMA.FTZ R3, R118, c[0x0][0x23c], -R2 ;  /* 0x00008f0076037a23 */ /* 0x002fc40000010802 */
[----:B------:R-:W-:-:S05]  /*4a80*/  FFMA.FTZ R2, R116, c[0x0][0x23c], -R2 ;  /* 0x00008f0074027a23 */ /* 0x000fca0000010802 */
[C---:B------:R-:W-:Y:S01]  /*4a90*/  HMMA.16816.F32 R160, R4.reuse, R28, RZ ;  /* 0x0000001c04a0723c */ /* 0x040fe200000018ff */
[----:B------:R1:W-:Y:S07]  /*4aa0*/  MUFU.EX2 R194, R3 ;  /* 0x0000000300c27308 */ /* 0x0003ee0000000800 */
[C---:B------:R-:W-:Y:S01]  /*4ab0*/  HMMA.16816.F32 R184, R4.reuse, R30, RZ ;  /* 0x0000001e04b8723c */ /* 0x040fe200000018ff */
[----:B------:R3:W-:Y:S07]  /*4ac0*/  MUFU.EX2 R247, R2 ;  /* 0x0000000200f77308 */ /* 0x0007ee0000000800 */
[----:B------:R-:W-:Y:S01]  /*4ad0*/  HMMA.16816.F32 R36, R4, R48, RZ ;  /* 0x000000300424723c */ /* 0x000fe200000018ff */
[----:B-1----:R-:W-:-:S04]  /*4ae0*/  FADD.FTZ R3, R200, R199 ;  /* 0x000000c7c8037221 */ /* 0x002fc80000010000 */
[----:B------:R-:W-:-:S03]  /*4af0*/  FADD.FTZ R3, R197, R3 ;  /* 0x00000003c5037221 */ /* 0x000fc60000010000 */
[C---:B------:R-:W-:Y:S01]  /*4b00*/  HMMA.16816.F32 R28, R4.reuse, R32, RZ ;  /* 0x00000020041c723c */ /* 0x040fe200000018ff */
[--C-:B---3--:R-:W-:Y:S01]  /*4b10*/  FFMA.FTZ R2, R128, c[0x0][0x23c], -R0.reuse ;  /* 0x00008f0080027a23 */ /* 0x108fe20000010800 */
[----:B--2---:R-:W-:Y:S01]  /*4b20*/  F2FP.PACK_AB R128, R195, R196 ;  /* 0x000000c4c380723e */ /* 0x004fe200000000ff */
        /* <DEDUP_REMOVED lines=11> */
[C---:B--2---:R-:W-:Y:S01]  /*4be0*/  F2FP.PACK_AB R129, R192.reuse, R193 ;  /* 0x000000c1c081723e */ /* 0x044fe200000000ff */
        /* <DEDUP_REMOVED lines=51> */
[----:B------:R-:W-:Y:S01]  /*4f20*/  IMAD R252, R237, -0x2, R252 ;  /* 0xfffffffeedfc7824 */ /* 0x000fe200078e02fc */
[----:B------:R-:W-:Y:S01]  /*4f30*/  LEA.HI.SX32 R232, R232, 0xfffffffe, 0x1b ;  /* 0xfffffffee8e87811 */ /* 0x000fe200078fdaff */
[----:B------:R-:W-:Y:S01]  /*4f40*/  IMAD.MOV.U32 R139, RZ, RZ, R137 ;  /* 0x000000ffff8b7224 */ /* 0x000fe200078e0089 */
[----:B------:R-:W-:Y:S01]  /*4f50*/  MOV R141, R135 ;  /* 0x00000087008d7202 */ /* 0x000fe20000000f00 */
[----:B------:R-:W-:Y:S01]  /*4f60*/  IMAD.MOV.U32 R140, RZ, RZ, R136 ;  /* 0x000000ffff8c7224 */ /* 0x000fe200078e0088 */
[----:B------:R-:W-:Y:S01]  /*4f70*/  IADD3 R252, R133, R252, -R134 ;  /* 0x000000fc85fc7210 */ /* 0x000fe20007ffe886 */
[----:B------:R-:W-:Y:S01]  /*4f80*/  IMAD.MOV.U32 R133, RZ, RZ, R138 ;  /* 0x000000ffff857224 */ /* 0x000fe200078e008a */
[----:B------:R-:W-:-:S02]  /*4f90*/  ISETP.GE.AND P3, PT, R248, c[0x0][0x220], PT ;  /* 0x00008800f8007a0c */ /* 0x000fc40003f66270 */
[----:B------:R-:W-:Y:S01]  /*4fa0*/  ISETP.GE.AND P2, PT, R236, c[0x0][0x220], PT ;  /* 0x00008800ec007a0c */ /* 0x000fe20003f46270 */
[----:B------:R-:W-:Y:S06]  /*4fb0*/  BRA `(.L_x_1801) ;  /* 0x000002f000007947 */ /* 0x000fec0003800000 */
.L_x_1803:
[----:B------:R-:W2:Y:S01]  /*4fc0*/  LDL.64 R236, [R1+0x18] ;  /* 0x0000180001ec7983 */ /* 0x000ea20000100a00 */
[----:B------:R-:W-:Y:S01]  /*4fd0*/  IADD3 R0, R232, -0x1, RZ ;  /* 0xffffffffe8007810 */ /* 0x000fe20007ffe0ff */
[----:B------:R-:W-:Y:S02]  /*4fe0*/  IMAD.MOV.U32 R233, RZ, RZ, c[0x0][0x198] ;  /* 0x00006600ffe97624 */ /* 0x000fe400078e00ff */
[----:B------:R-:W3:Y:S01]  /*4ff0*/  LDL.64 R234, [R1] ;  /* 0x0000000001ea7983 */ /* 0x000ee20000100a00 */
[----:B------:R-:W-:Y:S01]  /*5000*/  SHF.R.S32.HI R3, RZ, 0x1f, R0 ;  /* 0x0000001fff037819 */ /* 0x000fe20000011400 */
[C---:B------:R-:W-:Y:S02]  /*5010*/  IMAD.WIDE.U32 R4, R0.reuse, c[0x0][0x198], RZ ;  /* 0x0000660000047a25 */ /* 0x040fe400078e00ff */
        /* <DEDUP_REMOVED lines=12> */
[C---:B------:R-:W-:Y:S02]  /*50e0*/  @!P2 LEA R8, P1, R0.reuse, c[0x0][0x168], 0x1 ;  /* 0x00005a000008aa11 */ /* 0x040fe400078208ff */
        /* <DEDUP_REMOVED lines=28> */
.L_x_1801:
        /* <DEDUP_REMOVED lines=150> */
[----:B------:R-:W-:Y:S02]  /*5c10*/  FMUL.FTZ R15, R15, c[0x0][0x2ec] ;  /* 0x0000bb000f0f7a20 */ /* 0x000fe40000410000 */
[----:B------:R-:W-:Y:S02]  /*5c20*/  FMUL.FTZ R16, R16, c[0x0][0x2ec] ;  /* 0x0000bb0010107a20 */ /* 0x000fe40000410000 */
[----:B------:R-:W-:Y:S02]  /*5c30*/  FMUL.FTZ R17, R17, c[0x0][0x2ec] ;  /* 0x0000bb0011117a20 */ /* 0x000fe40000410000 */
[----:B------:R-:W-:Y:S01]  /*5c40*/  FMUL.FTZ R18, R18, c[0x0][0x2ec] ;  /* 0x0000bb0012127a20 */ /* 0x000fe20000410000 */
[----:B------:R4:W1:Y:S01]  /*5c50*/  MUFU.TANH R184, R7 ;  /* 0x0000000700b87308 */ /* 0x0008620000002400 */
[----:B------:R-:W-:Y:S09]  /*5c60*/  FMUL.FTZ R19, R19, c[0x0][0x2ec] ;  /* 0x0000bb0013137a20 */ /* 0x000ff20000410000 */
[----:B------:R-:W1:Y:S10]  /*5c70*/  MUFU.TANH R200, R8 ;  /* 0x0000000800c87308 */ /* 0x000e740000002400 */
[----:B------:R-:W1:Y:S01]  /*5c80*/  MUFU.TANH R197, R9 ;  /* 0x0000000900c57308 */ /* 0x000e620000002400 */
[----:B----4-:R-:W4:Y:S01]  /*5c90*/  LDSM.16.M88.4 R4, [R223+0x1800] ;  /* 0x00180000df04783b */ /* 0x010f220000000200 */
[----:B------:R-:W-:Y:S08]  /*5ca0*/  DEPBAR.LE SB0, 0x0 ;  /* 0x000080000000791a */ /* 0x000ff00000000000 */
[----:B------:R-:W1:Y:S01]  /*5cb0*/  MUFU.TANH R202, R10 ;  /* 0x0000000a00ca7308 */ /* 0x000e620000002400 */
[----:B------:R-:W-:Y:S09]  /*5cc0*/  BAR.SYNC.DEFER_BLOCKING 0x0 ;  /* 0x0000000000007b1d */ /* 0x000ff20000010000 */
[----:B------:R-:W1:Y:S10]  /*5cd0*/  MUFU.TANH R201, R11 ;  /* 0x0000000b00c97308 */ /* 0x000e740000002400 */
[----:B------:R-:W1:Y:S10]  /*5ce0*/  MUFU.TANH R196, R12 ;  /* 0x0000000c00c47308 */ /* 0x000e740000002400 */
[----:B------:R-:W1:Y:S01]  /*5cf0*/  MUFU.TANH R191, R13 ;  /* 0x0000000d00bf7308 */ /* 0x000e620000002400 */
[-C--:B----4-:R-:W-:Y:S09]  /*5d00*/  HMMA.16816.F32 R20, R192, R4.reuse, R20 ;  /* 0x00000004c014723c */ /* 0x090ff20000001814 */
[----:B------:R-:W4:Y:S01]  /*5d10*/  MUFU.TANH R199, R14 ;  /* 0x0000000e00c77308 */ /* 0x000f220000002400 */
[C---:B------:R-:W-:Y:S09]  /*5d20*/  HMMA.16816.F32 R24, R180.reuse, R4, R24 ;  /* 0x00000004b418723c */ /* 0x040ff20000001818 */
[----:B------:R-:W1:Y:S01]  /*5d30*/  MUFU.TANH R198, R15 ;  /* 0x0000000f00c67308 */ /* 0x000e620000002400 */
        /* <DEDUP_REMOVED lines=13> */
[----:B------:R5:W1:Y:S01]  /*5e10*/  MUFU.TANH R181, R28 ;  /* 0x0000001c00b57308 */ /* 0x000a620000002400 */
[----:B------:R-:W-:Y:S02]  /*5e20*/  FMUL.FTZ R2, R31, c[0x0][0x2ec] ;  /* 0x0000bb001f027a20 */ /* 0x000fe40000410000 */
[----:B------:R-:W-:Y:S02]  /*5e30*/  FMUL.FTZ R31, R35, c[0x0][0x2ec] ;  /* 0x0000bb00231f7a20 */ /* 0x000fe40000410000 */
[----:B------:R-:W-:Y:S02]  /*5e40*/  FMUL.FTZ R26, R26, c[0x0][0x2ec] ;  /* 0x0000bb001a1a7a20 */ /* 0x000fe40000410000 */
[----:B------:R-:W-:Y:S03]  /*5e50*/  FMUL.FTZ R27, R27, c[0x0][0x2ec] ;  /* 0x0000bb001b1b7a20 */ /* 0x000fe60000410000 */
[----:B------:R1:W1:Y:S10]  /*5e60*/  MUFU.TANH R137, R29 ;  /* 0x0000001d00897308 */ /* 0x0002740000002400 */
[----:B------:R2:W2:Y:S01]  /*5e70*/  MUFU.TANH R142, R30 ;  /* 0x0000001e008e7308 */ /* 0x0004a20000002400 */
[----:B-----5:R-:W-:Y:S09]  /*5e80*/  FMUL.FTZ R28, R32, c[0x0][0x2ec] ;  /* 0x0000bb00201c7a20 */ /* 0x020ff20000410000 */
[----:B------:R3:W3:Y:S01]  /*5e90*/  MUFU.TANH R136, R18 ;  /* 0x0000001200887308 */ /* 0x0006e20000002400 */
[----:B-1----:R-:W-:Y:S09]  /*5ea0*/  FMUL.FTZ R29, R33, c[0x0][0x2ec] ;  /* 0x0000bb00211d7a20 */ /* 0x002ff20000410000 */
[----:B------:R1:W1:Y:S01]  /*5eb0*/  MUFU.TANH R143, R19 ;  /* 0x00000013008f7308 */ /* 0x0002620000002400 */
[----:B--2---:R-:W-:Y:S09]  /*5ec0*/  FMUL.FTZ R30, R34, c[0x0][0x2ec] ;  /* 0x0000bb00221e7a20 */ /* 0x004ff20000410000 */
        /* <DEDUP_REMOVED lines=12> */
[----:B------:R-:W1:Y:S02]  /*5f90*/  MUFU.TANH R31, R31 ;  /* 0x0000001f001f7308 */ /* 0x000e640000002400 */
[----:B-1234-:R-:W-:-:S05]  /*5fa0*/  @P4 BRA `(.L_x_1803) ;  /* 0xfffff01000004947 */ /* 0x01efca000383ffff */
.L_x_1802:
[----:B------:R-:W-:Y:S05]  /*5fb0*/  IMAD R3, R232, -0x20, R252 ;  /* 0xffffffe0e8037824 */ /* 0x000fea00078e02fc */
[C---:B------:R-:W-:Y:S02]  /*5fc0*/  IADD3 R4, R3.reuse, 0x8, RZ ;  /* 0x0000000803047810 */ /* 0x040fe40007ffe0ff */
[C---:B------:R-:W-:Y:S02]  /*5fd0*/  IADD3 R0, R3.reuse, 0x7, RZ ;  /* 0x0000000703007810 */ /* 0x040fe40007ffe0ff */
[----:B------:R-:W-:Y:S02]  /*5fe0*/  ISETP.GE.AND P0, PT, R4, RZ, PT ;  /* 0x000000ff0400720c */ /* 0x000fe40003f06270 */
[----:B------:R-:W-:Y:S02]  /*5ff0*/  ISETP.GE.AND P1, PT, R0, RZ, PT ;  /* 0x000000ff0000720c */ /* 0x000fe40003f26270 */
[C---:B------:R-:W-:Y:S02]  /*6000*/  IADD3 R5, R3.reuse, -0x1, RZ ;  /* 0xffffffff03057810 */ /* 0x040fe40007ffe0ff */
[C---:B-1----:R-:W-:Y:S02]  /*6010*/  IADD3 R7, R3.reuse, -0x11, RZ ;  /* 0xffffffef03077810 */ /* 0x042fe40007ffe0ff */
        /* <DEDUP_REMOVED lines=8> */
[----:B------:R2:W3:Y:S04]  /*60a0*/  I2F R23, R0 ;  /* 0x0000000000177306 */ /* 0x0004e80000201400 */
[C---:B------:R-:W-:Y:S06]  /*60b0*/  @!P0 IADD3 R5, -R3.reuse, 0x1, RZ ;  /* 0x0000000103058810 */ /* 0x040fec0007ffe1ff */
[----:B------:R4:W-:Y:S01]  /*60c0*/  I2F R18, R5 ;  /* 0x0000000500127306 */ /* 0x0009e20000201400 */
[C---:B-1----:R-:W-:Y:S04]  /*60d0*/  IADD3 R4, R3.reuse, -0x8, RZ ;  /* 0xfffffff803047810 */ /* 0x042fe80007ffe0ff */
[----:B------:R-:W-:Y:S05]  /*60e0*/  ISETP.GE.AND P1, PT, R4, RZ, PT ;  /* 0x000000ff0400720c */ /* 0x000fea0003f26270 */
[----:B------:R-:W-:Y:S01]  /*60f0*/  I2F R22, R22 ;  /* 0x0000001600167306 */ /* 0x000fe20000201400 */
[C---:B--2---:R-:W-:Y:S04]  /*6100*/  IADD3 R0, R3.reuse, -0x18, RZ ;  /* 0xffffffe803007810 */ /* 0x044fe80007ffe0ff */
[----:B------:R-:W-:Y:S03]  /*6110*/  ISETP.GE.AND P0, PT, R0, RZ, PT ;  /* 0x000000ff0000720c */ /* 0x000fe60003f06270 */
[C---:B------:R-:W-:Y:S02]  /*6120*/  @!P1 IADD3 R4, -R3.reuse, 0x8, RZ ;  /* 0x0000000803049810 */ /* 0x040fe40007ffe1ff */
[----:B----4-:R-:W-:Y:S02]  /*6130*/  IADD3 R5, R3, -0x9, RZ ;  /* 0xfffffff703057810 */ /* 0x010fe40007ffe0ff */
[----:B------:R1:W-:Y:S02]  /*6140*/  I2F R17, R4 ;  /* 0x0000000400117306 */ /* 0x0003e40000201400 */
[----:B------:R-:W-:Y:S04]  /*6150*/  ISETP.GE.AND P1, PT, R5, RZ, PT ;  /* 0x000000ff0500720c */ /* 0x000fe80003f26270 */
[C---:B------:R-:W-:Y:S04]  /*6160*/  @!P0 IADD3 R0, -R3.reuse, 0x18, RZ ;  /* 0x0000001803008810 */ /* 0x040fe80007ffe1ff */
[----:B------:R2:W4:Y:S05]  /*6170*/  I2F R25, R0 ;  /* 0x0000000000197306 */ /* 0x00052a0000201400 */
[C---:B------:R-:W-:Y:S05]  /*6180*/  @!P1 IADD3 R5, -R3.reuse, 0x9, RZ ;  /* 0x0000000903059810 */ /* 0x040fea0007ffe1ff */
[----:B------:R5:W3:Y:S01]  /*6190*/  I2F R16, R5 ;  /* 0x0000000500107306 */ /* 0x000ae20000201400 */
[C---:B-1----:R-:W-:Y:S04]  /*61a0*/  IADD3 R4, R3.reuse, -0x19, RZ ;  /* 0xffffffe703047810 */ /* 0x042fe80007ffe0ff */
[----:B------:R-:W-:Y:S02]  /*61b0*/  ISETP.GE.AND P0, PT, R4, RZ, PT ;  /* 0x000000ff0400720c */ /* 0x000fe40003f06270 */
[C---:B--2---:R-:W-:Y:S04]  /*61c0*/  IADD3 R0, R3.reuse, -0x10, RZ ;  /* 0xfffffff003007810 */ /* 0x044fe80007ffe0ff */
[----:B------:R-:W-:Y:S07]  /*61d0*/  ISETP.GE.AND P1, PT, R0, RZ, PT ;  /* 0x000000ff0000720c */ /* 0x000fee0003f26270 */
[----:B------:R-:W-:Y:S02]  /*61e0*/  @!P0 IADD3 R4, -R3, 0x19, RZ ;  /* 0x0000001903048810 */ /* 0x000fe40007ffe1ff */
[----:B------:R-:W-:Y:S01]  /*61f0*/  ISETP.GE.AND P0, PT, R7, RZ, PT ;  /* 0x000000ff0700720c */ /* 0x000fe20003f06270 */
[-C--:B---3--:R-:W-:Y:S01]  /*6200*/  FFMA.FTZ R23, R23, -R132.reuse, R184 ;  /* 0x8000008417177223 */ /* 0x088fe200000100b8 */
[----:B------:R1:W2:Y:S01]  /*6210*/  I2F R24, R4 ;  /* 0x0000000400187306 */ /* 0x0002a20000201400 */
[----:B-----5:R-:W-:Y:S01]  /*6220*/  IADD3 R5, R3, 0x3f, RZ ;  /* 0x0000003f03057810 */ /* 0x020fe20007ffe0ff */
[-C--:B----4-:R-:W-:Y:S02]  /*6230*/  FFMA.FTZ R184, R25, -R132.reuse, R28 ;  /* 0x8000008419b87223 */ /* 0x090fe4000001001c */
[-C--:B------:R-:W-:Y:S01]  /*6240*/  FFMA.FTZ R20, R20, -R132.reuse, R185 ;  /* 0x8000008414147223 */ /* 0x080fe200000100b9 */
[C---:B------:R-:W-:Y:S01]  /*6250*/  @!P1 IADD3 R0, -R3.reuse, 0x10, RZ ;  /* 0x0000001003009810 */ /* 0x040fe20007ffe1ff */
[-C--:B------:R-:W-:Y:S01]  /*6260*/  FFMA.FTZ R19, R18, -R132.reuse, R189 ;  /* 0x8000008412137223 */ /* 0x080fe200000100bd */
[----:B------:R-:W-:Y:S01]  /*6270*/  ISETP.GE.AND P1, PT, R6, RZ, PT ;  /* 0x000000ff0600720c */ /* 0x000fe20003f26270 */
[-C--:B------:R-:W-:Y:S02]  /*6280*/  FFMA.FTZ R21, R18, -R132.reuse, R143 ;  /* 0x8000008412157223 */ /* 0x080fe4000001008f */
[----:B------:R3:W4:Y:S01]  /*6290*/  I2F R14, R0 ;  /* 0x00000000000e7306 */ /* 0x0007220000201400 */
[----:B------:R-:W-:Y:S01]  /*62a0*/  @!P0 IADD3 R7, -R3, 0x11, RZ ;  /* 0x0000001103078810 */ /* 0x000fe20007ffe1ff */
[-C--:B------:R-:W-:Y:S01]  /*62b0*/  FFMA.FTZ R18, R17, -R132.reuse, R177 ;  /* 0x8000008411127223 */ /* 0x080fe200000100b1 */
[----:B------:R-:W-:Y:S01]  /*62c0*/  ISETP.GE.AND P0, PT, R5, RZ, PT ;  /* 0x000000ff0500720c */ /* 0x000fe20003f06270 */
[-C--:B------:R-:W-:Y:S06]  /*62d0*/  FFMA.FTZ R190, R16, -R132.reuse, R135 ;  /* 0x8000008410be7223 */ /* 0x080fec0000010087 */
[----:B------:R-:W5:Y:S01]  /*62e0*/  I2F R11, R7 ;  /* 0x00000007000b7306 */ /* 0x000f620000201400 */
[C---:B------:R-:W-:Y:S02]  /*62f0*/  @!P1 IADD3 R6, -R3.reuse, -0x40, RZ ;  /* 0xffffffc003069810 */ /* 0x040fe40007ffe1ff */
[C---:B-1----:R-:W-:Y:S01]  /*6300*/  IADD3 R4, R3.reuse, 0x38, RZ ;  /* 0x0000003803047810 */ /* 0x042fe20007ffe0ff */
[-C--:B--2---:R-:W-:Y:S02]  /*6310*/  FFMA.FTZ R185, R24, -R132.reuse, R29 ;  /* 0x8000008418b97223 */ /* 0x084fe4000001001d */
[C---:B------:R-:W-:Y:S02]  /*6320*/  @!P0 IADD3 R5, -R3.reuse, -0x3f, RZ ;  /* 0xffffffc103058810 */ /* 0x040fe40007ffe1ff */
[----:B------:R-:W-:Y:S02]  /*6330*/  ISETP.GE.AND P1, PT, R4, RZ, PT ;  /* 0x000000ff0400720c */ /* 0x000fe40003f26270 */
[----:B------:R1:W-:Y:S01]  /*6340*/  I2F R13, R5 ;  /* 0x00000005000d7306 */ /* 0x0003e20000201400 */
[C---:B---3--:R-:W-:Y:S01]  /*6350*/  IADD3 R0, R3.reuse, 0x37, RZ ;  /* 0x0000003703007810 */ /* 0x048fe20007ffe0ff */
[CC--:B----4-:R-:W-:Y:S02]  /*6360*/  FFMA.FTZ R182, R14.reuse, -R132.reuse, R178 ;  /* 0x800000840eb67223 */ /* 0x0d0fe400000100b2 */
[-C--:B------:R-:W-:Y:S01]  /*6370*/  FFMA.FTZ R189, R14, -R132.reuse, R30 ;  /* 0x800000840ebd7223 */ /* 0x080fe2000001001e */
[----:B------:R-:W-:Y:S05]  /*6380*/  ISETP.GE.AND P0, PT, R0, RZ, PT ;  /* 0x000000ff0000720c */ /* 0x000fea0003f06270 */
[----:B------:R2:W-:Y:S01]  /*6390*/  I2F R15, R6 ;  /* 0x00000006000f7306 */ /* 0x0005e20000201400 */
[----:B------:R-:W-:Y:S02]  /*63a0*/  @!P1 IADD3 R4, -R3, -0x38, RZ ;  /* 0xffffffc803049810 */ /* 0x000fe40007ffe1ff */
[----:B------:R-:W-:Y:S01]  /*63b0*/  ISETP.GE.AND P1, PT, R9, RZ, PT ;  /* 0x000000ff0900720c */ /* 0x000fe20003f26270 */
[-C--:B-----5:R-:W-:Y:S01]  /*63c0*/  FFMA.FTZ R183, R11, -R132.reuse, R138 ;  /* 0x800000840bb77223 */ /* 0x0a0fe2000001008a */
[----:B------:R-:W-:Y:S01]  /*63d0*/  IADD3 R7, R3, 0x28, RZ ;  /* 0x0000002803077810 */ /* 0x000fe20007ffe0ff */
[-C--:B------:R-:W-:Y:S03]  /*63e0*/  FFMA.FTZ R192, R11, -R132.reuse, R31 ;  /* 0x800000840bc07223 */ /* 0x080fe6000001001f */
[----:B------:R-:W-:Y:S01]  /*63f0*/  ISETP.GE.AND P6, PT, R7, RZ, PT ;  /* 0x000000ff0700720c */ /* 0x000fe20003fc6270 */
[----:B------:R3:W4:Y:S01]  /*6400*/  I2F R12, R4 ;  /* 0x00000004000c7306 */ /* 0x0007220000201400 */
[C---:B------:R-:W-:Y:S02]  /*6410*/  @!P0 IADD3 R0, -R3.reuse, -0x37, RZ ;  /* 0xffffffc903008810 */ /* 0x040fe40007ffe1ff */
[----:B------:R-:W-:Y:S02]  /*6420*/  ISETP.GE.AND P0, PT, R8, RZ, PT ;  /* 0x000000ff0800720c */ /* 0x000fe40003f06270 */
[C---:B-1----:R-:W-:Y:S02]  /*6430*/  IADD3 R5, R3.reuse, 0x48, RZ ;  /* 0x0000004803057810 */ /* 0x042fe40007ffe0ff */
[----:B------:R-:W-:Y:S02]  /*6440*/  @!P1 IADD3 R9, -R3, -0x30, RZ ;  /* 0xffffffd003099810 */ /* 0x000fe40007ffe1ff */
[----:B------:R-:W-:Y:S01]  /*6450*/  ISETP.GE.AND P1, PT, R5, RZ, PT ;  /* 0x000000ff0500720c */ /* 0x000fe20003f26270 */
[----:B------:R-:W1:Y:S02]  /*6460*/  I2F R10, R0 ;  /* 0x00000000000a7306 */ /* 0x000e640000201400 */
[C---:B------:R-:W-:Y:S02]  /*6470*/  @!P6 IADD3 R7, -R3.reuse, -0x28, RZ ;  /* 0xffffffd80307e810 */ /* 0x040fe40007ffe1ff */
[C---:B--2---:R-:W-:Y:S02]  /*6480*/  IADD3 R6, R3.reuse, 0x27, RZ ;  /* 0x0000002703067810 */ /* 0x044fe40007ffe0ff */
[C---:B------:R-:W-:Y:S02]  /*6490*/  @!P0 IADD3 R8, -R3.reuse, -0x2f, RZ ;  /* 0xffffffd103088810 */ /* 0x040fe40007ffe1ff */
[----:B------:R-:W-:Y:S02]  /*64a0*/  ISETP.GE.AND P5, PT, R6, RZ, PT ;  /* 0x000000ff0600720c */ /* 0x000fe40003fa6270 */
[----:B------:R2:W5:Y:S02]  /*64b0*/  I2F R0, R8 ;  /* 0x0000000800007306 */ /* 0x0005640000201400 */
[C---:B------:R-:W-:Y:S02]  /*64c0*/  @!P1 IADD3 R5, -R3.reuse, -0x48, RZ ;  /* 0xffffffb803059810 */ /* 0x040fe40007ffe1ff */
[C---:B---3--:R-:W-:Y:S01]  /*64d0*/  IADD3 R4, R3.reuse, 0x47, RZ ;  /* 0x0000004703047810 */ /* 0x048fe20007ffe0ff */
[CC--:B----4-:R-:W-:Y:S02]  /*64e0*/  FFMA.FTZ R14, R12.reuse, -R132.reuse, R196 ;  /* 0x800000840c0e7223 */ /* 0x0d0fe400000100c4 */
[-C--:B------:R-:W-:Y:S01]  /*64f0*/  FFMA.FTZ R187, R12, -R132.reuse, R187 ;  /* 0x800000840cbb7223 */ /* 0x080fe200000100bb */
[----:B------:R-:W-:Y:S02]  /*6500*/  ISETP.GE.AND P0, PT, R4, RZ, PT ;  /* 0x000000ff0400720c */ /* 0x000fe40003f06270 */
[----:B------:R3:W-:Y:S01]  /*6510*/  I2F R25, R5 ;  /* 0x0000000500197306 */ /* 0x0007e20000201400 */
[C---:B------:R-:W-:Y:S01]  /*6520*/  @!P5 IADD3 R6, -R3.reuse, -0x27, RZ ;  /* 0xffffffd90306d810 */ /* 0x040fe20007ffe1ff */
[CC--:B-1----:R-:W-:Y:S02]  /*6530*/  FFMA.FTZ R11, R10.reuse, -R132.reuse, R191 ;  /* 0x800000840a0b7223 */ /* 0x0c2fe400000100bf */
[-C--:B------:R-:W-:Y:S06]  /*6540*/  FFMA.FTZ R188, R10, -R132.reuse, R188 ;  /* 0x800000840abc7223 */ /* 0x080fec00000100bc */
[----:B------:R1:W4:Y:S01]  /*6550*/  I2F R27, R7 ;  /* 0x00000007001b7306 */ /* 0x0003220000201400 */
[----:B------:R-:W-:Y:S01]  /*6560*/  @!P0 IADD3 R4, -R3, -0x47, RZ ;  /* 0xffffffb903048810 */ /* 0x000fe20007ffe1ff */
[-C--:B--2---:R-:W-:Y:S02]  /*6570*/  FFMA.FTZ R8, R22, -R132.reuse, R186 ;  /* 0x8000008416087223 */ /* 0x084fe400000100ba */
[-C--:B------:R-:W-:Y:S02]  /*6580*/  FFMA.FTZ R186, R17, -R132.reuse, R134 ;  /* 0x8000008411ba7223 */ /* 0x080fe40000010086 */
[-C--:B------:R-:W-:Y:S01]  /*6590*/  FFMA.FTZ R17, R16, -R132.reuse, R176 ;  /* 0x8000008410117223 */ /* 0x080fe200000100b0 */
[----:B------:R-:W-:Y:S03]  /*65a0*/  FMNMX.FTZ R3, R8, R133, !PT ;  /* 0x0000008508037209 */ /* 0x000fe60007810000 */
[----:B------:R2:W2:Y:S01]  /*65b0*/  I2F R26, R6 ;  /* 0x00000006001a7306 */ /* 0x0004a20000201400 */
[-C--:B------:R-:W-:Y:S02]  /*65c0*/  FFMA.FTZ R22, R22, -R132.reuse, R136 ;  /* 0x8000008416167223 */ /* 0x080fe40000010088 */
[-C--:B------:R-:W-:Y:S01]  /*65d0*/  FFMA.FTZ R16, R13, -R132.reuse, R197 ;  /* 0x800000840d107223 */ /* 0x080fe200000100c5 */
[----:B---3--:R-:W-:Y:S01]  /*65e0*/  FMNMX.FTZ R5, R19, R3, !PT ;  /* 0x0000000313057209 */ /* 0x008fe20007810000 */
[-C--:B-----5:R-:W-:Y:S01]  /*65f0*/  FFMA.FTZ R191, R0, -R132.reuse, R179 ;  /* 0x8000008400bf7223 */ /* 0x0a0fe200000100b3 */
[----:B------:R-:W-:Y:S01]  /*6600*/  FMNMX.FTZ R3, R20, R139, !PT ;  /* 0x0000008b14037209 */ /* 0x000fe20007810000 */
[-C--:B------:R-:W-:Y:S01]  /*6610*/  FFMA.FTZ R13, R13, -R132.reuse, R198 ;  /* 0x800000840d0d7223 */ /* 0x080fe200000100c6 */
[----:B------:R-:W-:Y:S01]  /*6620*/  FMNMX.FTZ R5, R18, R5, !PT ;  /* 0x0000000512057209 */ /* 0x000fe20007810000 */
[-C--:B------:R-:W-:Y:S01]  /*6630*/  FFMA.FTZ R2, R0, -R132.reuse, R2 ;  /* 0x8000008400027223 */ /* 0x080fe20000010002 */
[----:B------:R3:W5:Y:S01]  /*6640*/  I2F R24, R4 ;  /* 0x0000000400187306 */ /* 0x0007620000201400 */
[----:B------:R-:W-:Y:S01]  /*6650*/  FMNMX.FTZ R3, R23, R3, !PT ;  /* 0x0000000317037209 */ /* 0x000fe20007810000 */
[----:B------:R-:W-:Y:S01]  /*6660*/  LDSM.16.MT88.4 R176, [R219+0xa000] ;  /* 0x00a00000dbb0783b */ /* 0x000fe20000004200 */
[----:B------:R-:W-:Y:S01]  /*6670*/  FMNMX.FTZ R5, R17, R5, !PT ;  /* 0x0000000511057209 */ /* 0x000fe20007810000 */
[-C--:B-1----:R-:W-:Y:S02]  /*6680*/  FFMA.FTZ R7, R15, -R132.reuse, R200 ;  /* 0x800000840f077223 */ /* 0x082fe400000100c8 */
[-C--:B----4-:R-:W-:Y:S02]  /*6690*/  FFMA.FTZ R181, R27, -R132.reuse, R181 ;  /* 0x800000841bb57223 */ /* 0x090fe400000100b5 */
[-C--:B------:R-:W-:Y:S02]  /*66a0*/  FFMA.FTZ R15, R15, -R132.reuse, R199 ;  /* 0x800000840f0f7223 */ /* 0x080fe400000100c7 */
[----:B------:R-:W1:Y:S01]  /*66b0*/  I2F R9, R9 ;  /* 0x0000000900097306 */ /* 0x000e620000201400 */
[----:B--2---:R-:W-:Y:S01]  /*66c0*/  FMNMX.FTZ R6, R22, R3, !PT ;  /* 0x0000000316067209 */ /* 0x004fe20007810000 */
[----:B------:R-:W-:Y:S01]  /*66d0*/  FFMA.FTZ R193, R26, -R132, R137 ;  /* 0x800000841ac17223 */ /* 0x000fe20000010089 */
[----:B------:R-:W-:Y:S02]  /*66e0*/  FMNMX.FTZ R3, R182, R5, !PT ;  /* 0x00000005b6037209 */ /* 0x000fe40007810000 */
[----:B------:R-:W-:Y:S02]  /*66f0*/  FMNMX.FTZ R6, R21, R6, !PT ;  /* 0x0000000615067209 */ /* 0x000fe40007810000 */
[----:B------:R-:W-:Y:S02]  /*6700*/  FMNMX.FTZ R5, R183, R3, !PT ;  /* 0x00000003b7057209 */ /* 0x000fe40007810000 */
[----:B---3--:R-:W-:Y:S01]  /*6710*/  FMNMX.FTZ R4, R7, R140, !PT ;  /* 0x0000008c07047209 */ /* 0x008fe20007810000 */
[----:B-----5:R-:W-:Y:S01]  /*6720*/  FFMA.FTZ R24, R24, -R132, R201 ;  /* 0x8000008418187223 */ /* 0x020fe200000100c9 */
[----:B------:R-:W-:Y:S02]  /*6730*/  FMNMX.FTZ R5, R184, R5, !PT ;  /* 0x00000005b8057209 */ /* 0x000fe40007810000 */
[----:B------:R-:W-:Y:S02]  /*6740*/  FMNMX.FTZ R3, R16, R4, !PT ;  /* 0x0000000410037209 */ /* 0x000fe40007810000 */
[----:B------:R-:W-:Y:S02]  /*6750*/  FMNMX.FTZ R4, R186, R6, !PT ;  /* 0x00000006ba047209 */ /* 0x000fe40007810000 */
[----:B------:R-:W-:Y:S02]  /*6760*/  FMNMX.FTZ R3, R14, R3, !PT ;  /* 0x000000030e037209 */ /* 0x000fe40007810000 */
[----:B------:R-:W-:Y:S01]  /*6770*/  FMNMX.FTZ R6, R190, R4, !PT ;  /* 0x00000004be067209 */ /* 0x000fe20007810000 */
[-C--:B-1----:R-:W-:Y:S01]  /*6780*/  FFMA.FTZ R180, R9, -R132.reuse, R180 ;  /* 0x8000008409b47223 */ /* 0x082fe200000100b4 */
[----:B------:R-:W-:Y:S01]  /*6790*/  FMNMX.FTZ R4, R185, R5, !PT ;  /* 0x00000005b9047209 */ /* 0x000fe20007810000 */
[----:B------:R-:W-:Y:S01]  /*67a0*/  FFMA.FTZ R142, R9, -R132, R142 ;  /* 0x80000084098e7223 */ /* 0x000fe2000001008e */
[----:B------:R-:W-:Y:S02]  /*67b0*/  FMNMX.FTZ R6, R189, R6, !PT ;  /* 0x00000006bd067209 */ /* 0x000fe40007810000 */
[----:B------:R-:W-:Y:S01]  /*67c0*/  FMNMX.FTZ R3, R11, R3, !PT ;  /* 0x000000030b037209 */ /* 0x000fe20007810000 */
[----:B------:R-:W1:Y:S03]  /*67d0*/  SHFL.BFLY PT, R138, R4, 0x2, 0x1f ;  /* 0x0c401f00048a7f89 */ /* 0x000e6600000e0000 */
[----:B------:R-:W-:Y:S02]  /*67e0*/  FMNMX.FTZ R5, R180, R3, !PT ;  /* 0x00000003b4057209 */ /* 0x000fe40007810000 */
[----:B------:R-:W-:Y:S01]  /*67f0*/  FMNMX.FTZ R3, R192, R6, !PT ;  /* 0x00000006c0037209 */ /* 0x000fe20007810000 */
[----:B------:R-:W-:Y:S01]  /*6800*/  FFMA.FTZ R6, R25, -R132, R202 ;  /* 0x8000008419067223 */ /* 0x000fe200000100ca */
[----:B------:R-:W-:Y:S03]  /*6810*/  FMNMX.FTZ R5, R191, R5, !PT ;  /* 0x00000005bf057209 */ /* 0x000fe60007810000 */
[----:B------:R-:W2:Y:S01]  /*6820*/  SHFL.BFLY PT, R137, R3, 0x2, 0x1f ;  /* 0x0c401f0003897f89 */ /* 0x000ea200000e0000 */
[----:B------:R-:W-:Y:S02]  /*6830*/  FMNMX.FTZ R25, R6, R141, !PT ;  /* 0x0000008d06197209 */ /* 0x000fe40007810000 */
[----:B------:R-:W-:Y:S02]  /*6840*/  FMNMX.FTZ R5, R181, R5, !PT ;  /* 0x00000005b5057209 */ /* 0x000fe40007810000 */
[----:B------:R-:W-:Y:S02]  /*6850*/  FMNMX.FTZ R25, R24, R25, !PT ;  /* 0x0000001918197209 */ /* 0x000fe40007810000 */
[----:B------:R-:W-:Y:S05]  /*6860*/  FMNMX.FTZ R5, R193, R5, !PT ;  /* 0x00000005c1057209 */ /* 0x000fea0007810000 */
[----:B------:R-:W3:Y:S01]  /*6870*/  SHFL.BFLY PT, R26, R5, 0x2, 0x1f ;  /* 0x0c401f00051a7f89 */ /* 0x000ee200000e0000 */
[----:B-1----:R-:W-:Y:S02]  /*6880*/  FMNMX.FTZ R138, R4, R138, !PT ;  /* 0x0000008a048a7209 */ /* 0x002fe40007810000 */
[----:B------:R-:W-:Y:S05]  /*6890*/  FMNMX.FTZ R4, R15, R25, !PT ;  /* 0x000000190f047209 */ /* 0x000fea0007810000 */
[----:B------:R-:W1:Y:S01]  /*68a0*/  SHFL.BFLY PT, R12, R138, 0x1, 0x1f ;  /* 0x0c201f008a0c7f89 */ /* 0x000e6200000e0000 */
[----:B------:R-:W-:Y:S02]  /*68b0*/  FMNMX.FTZ R4, R13, R4, !PT ;  /* 0x000000040d047209 */ /* 0x000fe40007810000 */
[----:B--2---:R-:W-:Y:S02]  /*68c0*/  FMNMX.FTZ R137, R3, R137, !PT ;  /* 0x0000008903897209 */ /* 0x004fe40007810000 */
[----:B------:R-:W-:Y:S03]  /*68d0*/  FMNMX.FTZ R3, R187, R4, !PT ;  /* 0x00000004bb037209 */ /* 0x000fe60007810000 */
[----:B------:R-:W2:Y:S01]  /*68e0*/  SHFL.BFLY PT, R9, R137, 0x1, 0x1f ;  /* 0x0c201f0089097f89 */ /* 0x000ea200000e0000 */
[----:B------:R-:W-:Y:S04]  /*68f0*/  FMNMX.FTZ R3, R188, R3, !PT ;  /* 0x00000003bc037209 */ /* 0x000fe80007810000 */
[----:B------:R-:W-:Y:S02]  /*6900*/  FMNMX.FTZ R0, R142, R3, !PT ;  /* 0x000000038e007209 */ /* 0x000fe40007810000 */
[----:B---3--:R-:W-:Y:S02]  /*6910*/  FMNMX.FTZ R5, R5, R26, !PT ;  /* 0x0000001a05057209 */ /* 0x008fe40007810000 */
[----:B------:R-:W-:Y:S03]  /*6920*/  FMNMX.FTZ R3, R2, R0, !PT ;  /* 0x0000000002037209 */ /* 0x000fe60007810000 */
[----:B------:R-:W3:Y:S01]  /*6930*/  SHFL.BFLY PT, R136, R5, 0x1, 0x1f ;  /* 0x0c201f0005887f89 */ /* 0x000ee200000e0000 */
[----:B-1----:R-:W-:Y:S04]  /*6940*/  FMNMX.FTZ R138, R138, R12, !PT ;  /* 0x0000000c8a8a7209 */ /* 0x002fe80007810000 */
[C---:B------:R-:W-:Y:S01]  /*6950*/  FSETP.NEU.FTZ.AND P0, PT, R138.reuse, -INF , PT ;  /* 0xff8000008a00780b */ /* 0x040fe20003f1d000 */
[----:B------:R-:W-:Y:S02]  /*6960*/  FADD.FTZ R0, -R138, R133 ;  /* 0x000000858a007221 */ /* 0x000fe40000010100 */
[----:B------:R-:W1:Y:S02]  /*6970*/  SHFL.BFLY PT, R4, R3, 0x2, 0x1f ;  /* 0x0c401f0003047f89 */ /* 0x000e6400000e0000 */
[----:B------:R-:W-:Y:S01]  /*6980*/  FMUL.FTZ R0, R0, c[0x0][0x23c] ;  /* 0x00008f0000007a20 */ /* 0x000fe20000410000 */
[----:B--2---:R-:W-:Y:S03]  /*6990*/  FMNMX.FTZ R137, R137, R9, !PT ;  /* 0x0000000989897209 */ /* 0x004fe60007810000 */
[----:B------:R2:W4:Y:S01]  /*69a0*/  MUFU.EX2 R134, R0 ;  /* 0x0000000000867308 */ /* 0x0005220000000800 */
[----:B---3--:R-:W-:Y:S01]  /*69b0*/  FMNMX.FTZ R136, R5, R136, !PT ;  /* 0x0000008805887209 */ /* 0x008fe20007810000 */
[----:B--2---:R-:W-:Y:S02]  /*69c0*/  FADD.FTZ R0, -R137, R139 ;  /* 0x0000008b89007221 */ /* 0x004fe40000010100 */
[----:B------:R-:W-:Y:S02]  /*69d0*/  FMUL.FTZ R139, R138, c[0x0][0x23c] ;  /* 0x00008f008a8b7a20 */ /* 0x000fe40000410000 */
[----:B------:R-:W-:Y:S01]  /*69e0*/  FMUL.FTZ R5, R0, c[0x0][0x23c] ;  /* 0x00008f0000057a20 */ /* 0x000fe20000410000 */
[----:B-1----:R-:W-:Y:S01]  /*69f0*/  FMNMX.FTZ R0, R3, R4, !PT ;  /* 0x0000000403007209 */ /* 0x002fe20007810000 */
[----:B------:R-:W-:Y:S01]  /*6a00*/  FADD.FTZ R3, -R136, R140 ;  /* 0x0000008c88037221 */ /* 0x000fe20000010100 */
[----:B------:R-:W-:Y:S01]  /*6a10*/  FSEL R139, R139, RZ, P0 ;  /* 0x000000ff8b8b7208 */ /* 0x000fe20000000000 */
[C---:B------:R-:W-:Y:S01]  /*6a20*/  FMUL.FTZ R140, R137.reuse, c[0x0][0x23c] ;  /* 0x00008f00898c7a20 */ /* 0x040fe20000410000 */
[----:B------:R-:W-:Y:S01]  /*6a30*/  FSETP.NEU.FTZ.AND P0, PT, R137, -INF , PT ;  /* 0xff8000008900780b */ /* 0x000fe20003f1d000 */
[----:B------:R-:W1:Y:S01]  /*6a40*/  SHFL.BFLY PT, R4, R0, 0x1, 0x1f ;  /* 0x0c201f0000047f89 */ /* 0x000e6200000e0000 */
[----:B------:R2:W3:Y:S01]  /*6a50*/  MUFU.EX2 R133, R5 ;  /* 0x0000000500857308 */ /* 0x0004e20000000800 */
[--C-:B------:R-:W-:Y:S01]  /*6a60*/  FFMA.FTZ R8, R8, c[0x0][0x23c], -R139.reuse ;  /* 0x00008f0008087a23 */ /* 0x100fe2000001088b */
[----:B------:R-:W-:Y:S01]  /*6a70*/  FSEL R140, R140, RZ, P0 ;  /* 0x000000ff8c8c7208 */ /* 0x000fe20000000000 */
[--C-:B------:R-:W-:Y:S01]  /*6a80*/  FFMA.FTZ R19, R19, c[0x0][0x23c], -R139.reuse ;  /* 0x00008f0013137a23 */ /* 0x100fe2000001088b */
[----:B------:R-:W-:Y:S01]  /*6a90*/  FSETP.NEU.FTZ.AND P0, PT, R136, -INF , PT ;  /* 0xff8000008800780b */ /* 0x000fe20003f1d000 */
[--C-:B------:R-:W-:Y:S02]  /*6aa0*/  FFMA.FTZ R18, R18, c[0x0][0x23c], -R139.reuse ;  /* 0x00008f0012127a23 */ /* 0x100fe4000001088b */
[--C-:B------:R-:W-:Y:S02]  /*6ab0*/  FFMA.FTZ R20, R20, c[0x0][0x23c], -R140.reuse ;  /* 0x00008f0014147a23 */ /* 0x100fe4000001088c */
[--C-:B------:R-:W-:Y:S01]  /*6ac0*/  FFMA.FTZ R23, R23, c[0x0][0x23c], -R140.reuse ;  /* 0x00008f0017177a23 */ /* 0x100fe2000001088c */
[----:B------:R3:W-:Y:S01]  /*6ad0*/  MUFU.EX2 R241, R19 ;  /* 0x0000001300f17308 */ /* 0x0007e20000000800 */
[--C-:B------:R-:W-:Y:S02]  /*6ae0*/  FFMA.FTZ R22, R22, c[0x0][0x23c], -R140.reuse ;  /* 0x00008f0016167a23 */ /* 0x100fe4000001088c */
[----:B------:R-:W-:Y:S02]  /*6af0*/  FFMA.FTZ R21, R21, c[0x0][0x23c], -R140 ;  /* 0x00008f0015157a23 */ /* 0x000fe4000001088c */
[----:B------:R-:W-:Y:S02]  /*6b00*/  FFMA.FTZ R17, R17, c[0x0][0x23c], -R139 ;  /* 0x00008f0011117a23 */ /* 0x000fe4000001088b */
[----:B------:R-:W-:Y:S02]  /*6b10*/  FMUL.FTZ R3, R3, c[0x0][0x23c] ;  /* 0x00008f0003037a20 */ /* 0x000fe40000410000 */
[C---:B----4-:R-:W-:Y:S01]  /*6b20*/  FMUL.FTZ R32, R134.reuse, R172 ;  /* 0x000000ac86207220 */ /* 0x050fe20000410000 */
[----:B------:R-:W-:Y:S01]  /*6b30*/  MUFU.EX2 R236, R20 ;  /* 0x0000001400ec7308 */ /* 0x000fe20000000800 */
[----:B------:R-:W-:Y:S01]  /*6b40*/  FMUL.FTZ R33, R134, R173 ;  /* 0x000000ad86217220 */ /* 0x000fe20000410000 */
[----:B-1----:R-:W-:Y:S01]  /*6b50*/  FMNMX.FTZ R135, R0, R4, !PT ;  /* 0x0000000400877209 */ /* 0x002fe20007810000 */
[C---:B------:R-:W-:Y:S02]  /*6b60*/  FMUL.FTZ R4, R134.reuse, R148 ;  /* 0x0000009486047220 */ /* 0x040fe40000410000 */
[----:B--2---:R-:W-:Y:S02]  /*6b70*/  FMUL.FTZ R5, R134, R149 ;  /* 0x0000009586057220 */ /* 0x004fe40000410000 */
[C---:B------:R-:W-:Y:S03]  /*6b80*/  FADD.FTZ R0, -R135.reuse, R141 ;  /* 0x0000008d87007221 */ /* 0x040fe60000010100 */
[----:B------:R-:W1:Y:S01]  /*6b90*/  MUFU.EX2 R237, R23 ;  /* 0x0000001700ed7308 */ /* 0x000e620000000800 */
[----:B------:R-:W-:Y:S02]  /*6ba0*/  FMUL.FTZ R141, R136, c[0x0][0x23c] ;  /* 0x00008f00888d7a20 */ /* 0x000fe40000410000 */
[----:B------:R-:W-:Y:S02]  /*6bb0*/  FMUL.FTZ R143, R135, c[0x0][0x23c] ;  /* 0x00008f00878f7a20 */ /* 0x000fe40000410000 */
[----:B------:R-:W-:Y:S01]  /*6bc0*/  FMUL.FTZ R0, R0, c[0x0][0x23c] ;  /* 0x00008f0000007a20 */ /* 0x000fe20000410000 */
[----:B------:R-:W-:Y:S01]  /*6bd0*/  FSEL R141, R141, RZ, P0 ;  /* 0x000000ff8d8d7208 */ /* 0x000fe20000000000 */
[----:B---3--:R-:W-:Y:S01]  /*6be0*/  FMUL.FTZ R19, R133, R159 ;  /* 0x0000009f85137220 */ /* 0x008fe20000410000 */
[----:B------:R-:W-:Y:S01]  /*6bf0*/  FSETP.NEU.FTZ.AND P0, PT, R135, -INF , PT ;  /* 0xff8000008700780b */ /* 0x000fe20003f1d000 */
[----:B------:R-:W-:Y:S01]  /*6c00*/  FMUL.FTZ R34, R133, R174 ;  /* 0x000000ae85227220 */ /* 0x000fe20000410000 */
[----:B------:R-:W-:Y:S01]  /*6c10*/  MUFU.EX2 R238, R22 ;  /* 0x0000001600ee7308 */ /* 0x000fe20000000800 */
[--C-:B------:R-:W-:Y:S01]  /*6c20*/  FFMA.FTZ R7, R7, c[0x0][0x23c], -R141.reuse ;  /* 0x00008f0007077a23 */ /* 0x100fe2000001088d */
[----:B------:R-:W-:Y:S01]  /*6c30*/  FSEL R143, R143, RZ, P0 ;  /* 0x000000ff8f8f7208 */ /* 0x000fe20000000000 */
[--C-:B------:R-:W-:Y:S02]  /*6c40*/  FFMA.FTZ R16, R16, c[0x0][0x23c], -R141.reuse ;  /* 0x00008f0010107a23 */ /* 0x100fe4000001088d */
[----:B------:R-:W-:Y:S02]  /*6c50*/  FFMA.FTZ R14, R14, c[0x0][0x23c], -R141 ;  /* 0x00008f000e0e7a23 */ /* 0x000fe4000001088d */
[----:B------:R-:W-:Y:S02]  /*6c60*/  FFMA.FTZ R6, R6, c[0x0][0x23c], -R143 ;  /* 0x00008f0006067a23 */ /* 0x000fe4000001088f */
[----:B------:R-:W-:Y:S01]  /*6c70*/  FFMA.FTZ R11, R11, c[0x0][0x23c], -R141 ;  /* 0x00008f000b0b7a23 */ /* 0x000fe2000001088d */
[----:B------:R2:W-:Y:S01]  /*6c80*/  MUFU.EX2 R239, R21 ;  /* 0x0000001500ef7308 */ /* 0x0005e20000000800 */
[--C-:B------:R-:W-:Y:S02]  /*6c90*/  FFMA.FTZ R15, R15, c[0x0][0x23c], -R143.reuse ;  /* 0x00008f000f0f7a23 */ /* 0x100fe4000001088f */
[--C-:B------:R-:W-:Y:S01]  /*6ca0*/  FFMA.FTZ R13, R13, c[0x0][0x23c], -R143.reuse ;  /* 0x00008f000d0d7a23 */ /* 0x100fe2000001088f */
[----:B-1----:R-:W-:Y:S01]  /*6cb0*/  F2FP.PACK_AB R149, R237, R236 ;  /* 0x000000eced95723e */ /* 0x002fe200000000ff */
[----:B------:R-:W-:Y:S02]  /*6cc0*/  FFMA.FTZ R24, R24, c[0x0][0x23c], -R143 ;  /* 0x00008f0018187a23 */ /* 0x000fe4000001088f */
[C---:B------:R-:W-:Y:S02]  /*6cd0*/  FMUL.FTZ R35, R133.reuse, R175 ;  /* 0x000000af85237220 */ /* 0x040fe40000410000 */
[C---:B------:R-:W-:Y:S01]  /*6ce0*/  FMUL.FTZ R36, R134.reuse, R36 ;  /* 0x0000002486247220 */ /* 0x040fe20000410000 */
[----:B------:R1:W-:Y:S01]  /*6cf0*/  MUFU.EX2 R243, R18 ;  /* 0x0000001200f37308 */ /* 0x0003e20000000800 */
[C---:B------:R-:W-:Y:S01]  /*6d00*/  FMUL.FTZ R37, R134.reuse, R37 ;  /* 0x0000002586257220 */ /* 0x040fe20000410000 */
[----:B------:R-:W-:Y:S01]  /*6d10*/  LDSM.16.MT88.4 R172, [R219+0xa800] ;  /* 0x00a80000dbac783b */ /* 0x000fe20000004200 */
[C---:B------:R-:W-:Y:S02]  /*6d20*/  FMUL.FTZ R38, R133.reuse, R38 ;  /* 0x0000002685267220 */ /* 0x040fe40000410000 */
[C---:B------:R-:W-:Y:S02]  /*6d30*/  FMUL.FTZ R39, R133.reuse, R39 ;  /* 0x0000002785277220 */ /* 0x040fe40000410000 */
[C---:B------:R-:W-:Y:S02]  /*6d40*/  FMUL.FTZ R48, R134.reuse, R48 ;  /* 0x0000003086307220 */ /* 0x040fe40000410000 */
[C---:B------:R-:W-:Y:S01]  /*6d50*/  FMUL.FTZ R49, R134.reuse, R49 ;  /* 0x0000003186317220 */ /* 0x040fe20000410000 */
[----:B------:R3:W-:Y:S01]  /*6d60*/  MUFU.EX2 R242, R17 ;  /* 0x0000001100f27308 */ /* 0x0007e20000000800 */
[C---:B------:R-:W-:Y:S02]  /*6d70*/  FMUL.FTZ R50, R133.reuse, R50 ;  /* 0x0000003285327220 */ /* 0x040fe40000410000 */
[C---:B------:R-:W-:Y:S01]  /*6d80*/  FMUL.FTZ R51, R133.reuse, R51 ;  /* 0x0000003385337220 */ /* 0x040fe20000410000 */
[----:B--2---:R-:W2:Y:S01]  /*6d90*/  LDSM.16.MT88.4 R20, [R217+0xa000] ;  /* 0x00a00000d914783b */ /* 0x004ea20000004200 */
[C---:B------:R-:W-:Y:S02]  /*6da0*/  FMUL.FTZ R52, R134.reuse, R52 ;  /* 0x0000003486347220 */ /* 0x040fe40000410000 */
[C---:B------:R-:W-:Y:S02]  /*6db0*/  FMUL.FTZ R53, R134.reuse, R53 ;  /* 0x0000003586357220 */ /* 0x040fe40000410000 */
[C---:B------:R-:W-:Y:S01]  /*6dc0*/  FMUL.FTZ R54, R133.reuse, R54 ;  /* 0x0000003685367220 */ /* 0x040fe20000410000 */
[----:B------:R-:W4:Y:S01]  /*6dd0*/  MUFU.EX2 R240, R8 ;  /* 0x0000000800f07308 */ /* 0x000f220000000800 */
[C---:B------:R-:W-:Y:S02]  /*6de0*/  FMUL.FTZ R55, R133.reuse, R55 ;  /* 0x0000003785377220 */ /* 0x040fe40000410000 */
[C---:B------:R-:W-:Y:S02]  /*6df0*/  FMUL.FTZ R64, R134.reuse, R64 ;  /* 0x0000004086407220 */ /* 0x040fe40000410000 */
[C---:B-1----:R-:W-:Y:S02]  /*6e00*/  FMUL.FTZ R18, R133.reuse, R158 ;  /* 0x0000009e85127220 */ /* 0x042fe40000410000 */
[C---:B------:R-:W-:Y:S02]  /*6e10*/  FMUL.FTZ R65, R134.reuse, R65 ;  /* 0x0000004186417220 */ /* 0x040fe40000410000 */
[C---:B------:R-:W-:Y:S01]  /*6e20*/  FMUL.FTZ R66, R133.reuse, R66 ;  /* 0x0000004285427220 */ /* 0x040fe20000410000 */
[----:B------:R1:W-:Y:S01]  /*6e30*/  MUFU.EX2 R215, R7 ;  /* 0x0000000700d77308 */ /* 0x0003e20000000800 */
[C---:B------:R-:W-:Y:S02]  /*6e40*/  FMUL.FTZ R67, R133.reuse, R67 ;  /* 0x0000004385437220 */ /* 0x040fe40000410000 */
[C---:B------:R-:W-:Y:S02]  /*6e50*/  FMUL.FTZ R68, R134.reuse, R68 ;  /* 0x0000004486447220 */ /* 0x040fe40000410000 */
[C---:B---3--:R-:W-:Y:S02]  /*6e60*/  FMUL.FTZ R17, R134.reuse, R157 ;  /* 0x0000009d86117220 */ /* 0x048fe40000410000 */
[C---:B------:R-:W-:Y:S02]  /*6e70*/  FMUL.FTZ R69, R134.reuse, R69 ;  /* 0x0000004586457220 */ /* 0x040fe40000410000 */
[C---:B------:R-:W-:Y:S01]  /*6e80*/  FMUL.FTZ R70, R133.reuse, R70 ;  /* 0x0000004685467220 */ /* 0x040fe20000410000 */
[----:B------:R3:W-:Y:S01]  /*6e90*/  MUFU.EX2 R211, R6 ;  /* 0x0000000600d37308 */ /* 0x0007e20000000800 */
[----:B------:R-:W-:Y:S02]  /*6ea0*/  FMUL.FTZ R71, R133, R71 ;  /* 0x0000004785477220 */ /* 0x000fe40000410000 */
[C---:B------:R-:W-:Y:S01]  /*6eb0*/  FMUL.FTZ R80, R134.reuse, R80 ;  /* 0x0000005086507220 */ /* 0x040fe20000410000 */
[----:B----4-:R-:W-:Y:S01]  /*6ec0*/  F2FP.PACK_AB R148, R241, R240 ;  /* 0x000000f0f194723e */ /* 0x010fe200000000ff */
[C---:B------:R-:W-:Y:S02]  /*6ed0*/  FMUL.FTZ R81, R134.reuse, R81 ;  /* 0x0000005186517220 */ /* 0x040fe40000410000 */
[C---:B------:R-:W-:Y:S02]  /*6ee0*/  FMUL.FTZ R82, R133.reuse, R82 ;  /* 0x0000005285527220 */ /* 0x040fe40000410000 */
[C---:B------:R-:W-:Y:S01]  /*6ef0*/  FMUL.FTZ R83, R133.reuse, R83 ;  /* 0x0000005385537220 */ /* 0x040fe20000410000 */
[----:B------:R-:W4:Y:S01]  /*6f00*/  MUFU.EX2 R3, R3 ;  /* 0x0000000300037308 */ /* 0x000f220000000800 */
[C---:B------:R-:W-:Y:S02]  /*6f10*/  FMUL.FTZ R84, R134.reuse, R84 ;  /* 0x0000005486547220 */ /* 0x040fe40000410000 */
[C---:B------:R-:W-:Y:S02]  /*6f20*/  FMUL.FTZ R85, R134.reuse, R85 ;  /* 0x0000005586557220 */ /* 0x040fe40000410000 */
[----:B-1----:R-:W-:Y:S01]  /*6f30*/  FMUL.FTZ R7, R133, R151 ;  /* 0x0000009785077220 */ /* 0x002fe20000410000 */
[----:B------:R-:W-:Y:S01]  /*6f40*/  F2FP.PACK_AB R151, R239, R238 ;  /* 0x000000eeef97723e */ /* 0x000fe200000000ff */
[C---:B------:R-:W-:Y:S02]  /*6f50*/  FMUL.FTZ R86, R133.reuse, R86 ;  /* 0x0000005685567220 */ /* 0x040fe40000410000 */
[C---:B------:R-:W-:Y:S01]  /*6f60*/  FMUL.FTZ R87, R133.reuse, R87 ;  /* 0x0000005785577220 */ /* 0x040fe20000410000 */
[----:B------:R-:W1:Y:S01]  /*6f70*/  MUFU.EX2 R0, R0 ;  /* 0x0000000000007308 */ /* 0x000e620000000800 */
[C---:B------:R-:W-:Y:S02]  /*6f80*/  FMUL.FTZ R96, R134.reuse, R96 ;  /* 0x0000006086607220 */ /* 0x040fe40000410000 */
[----:B------:R-:W-:Y:S02]  /*6f90*/  FMUL.FTZ R97, R134, R97 ;  /* 0x0000006186617220 */ /* 0x000fe40000410000 */
[C---:B---3--:R-:W-:Y:S01]  /*6fa0*/  FMUL.FTZ R6, R133.reuse, R150 ;  /* 0x0000009685067220 */ /* 0x048fe20000410000 */
[----:B------:R-:W-:Y:S01]  /*6fb0*/  F2FP.PACK_AB R150, R242, R243 ;  /* 0x000000f3f296723e */ /* 0x000fe200000000ff */
[C---:B------:R-:W-:Y:S02]  /*6fc0*/  FMUL.FTZ R98, R133.reuse, R98 ;  /* 0x0000006285627220 */ /* 0x040fe40000410000 */
[----:B------:R-:W-:Y:S01]  /*6fd0*/  FMUL.FTZ R99, R133, R99 ;  /* 0x0000006385637220 */ /* 0x000fe20000410000 */
[----:B------:R-:W3:Y:S01]  /*6fe0*/  MUFU.EX2 R233, R16 ;  /* 0x0000001000e97308 */ /* 0x000ee20000000800 */
[----:B------:R-:W-:Y:S02]  /*6ff0*/  FMUL.FTZ R100, R134, R100 ;  /* 0x0000006486647220 */ /* 0x000fe40000410000 */
[-C--:B--2---:R-:W-:Y:S01]  /*7000*/  HMMA.16816.F32 R4, R148, R20.reuse, R4 ;  /* 0x000000149404723c */ /* 0x084fe20000001804 */
[C---:B----4-:R-:W-:Y:S02]  /*7010*/  FMUL.FTZ R8, R3.reuse, R144 ;  /* 0x0000009003087220 */ /* 0x050fe40000410000 */
[C---:B------:R-:W-:Y:S02]  /*7020*/  FMUL.FTZ R9, R3.reuse, R145 ;  /* 0x0000009103097220 */ /* 0x040fe40000410000 */
[C---:B------:R-:W-:Y:S02]  /*7030*/  FMUL.FTZ R12, R3.reuse, R152 ;  /* 0x00000098030c7220 */ /* 0x040fe40000410000 */
[----:B------:R2:W-:Y:S01]  /*7040*/  MUFU.EX2 R234, R14 ;  /* 0x0000000e00ea7308 */ /* 0x0005e20000000800 */
[C---:B------:R-:W-:Y:S04]  /*7050*/  FMUL.FTZ R25, R3.reuse, R165 ;  /* 0x000000a503197220 */ /* 0x040fe80000410000 */
[C---:B-1----:R-:W-:Y:S02]  /*7060*/  FMUL.FTZ R10, R0.reuse, R146 ;  /* 0x00000092000a7220 */ /* 0x042fe40000410000 */
[C---:B------:R-:W-:Y:S02]  /*7070*/  FMUL.FTZ R26, R0.reuse, R166 ;  /* 0x000000a6001a7220 */ /* 0x040fe40000410000 */
[----:B------:R-:W-:Y:S01]  /*7080*/  FMUL.FTZ R27, R0, R167 ;  /* 0x000000a7001b7220 */ /* 0x000fe20000410000 */
[----:B------:R1:W-:Y:S01]  /*7090*/  MUFU.EX2 R213, R15 ;  /* 0x0000000f00d57308 */ /* 0x0003e20000000800 */
[C---:B------:R-:W-:Y:S02]  /*70a0*/  FMUL.FTZ R28, R3.reuse, R168 ;  /* 0x000000a8031c7220 */ /* 0x040fe40000410000 */
[----:B------:R-:W-:Y:S01]  /*70b0*/  FMUL.FTZ R29, R3, R169 ;  /* 0x000000a9031d7220 */ /* 0x000fe20000410000 */
[----:B---3--:R-:W-:Y:S01]  /*70c0*/  F2FP.PACK_AB R144, R233, R215 ;  /* 0x000000d7e990723e */ /* 0x008fe200000000ff */
[----:B------:R-:W-:Y:S02]  /*70d0*/  FMUL.FTZ R16, R134, R156 ;  /* 0x0000009c86107220 */ /* 0x000fe40000410000 */
[C---:B------:R-:W-:Y:S01]  /*70e0*/  FMUL.FTZ R30, R0.reuse, R170 ;  /* 0x000000aa001e7220 */ /* 0x040fe20000410000 */
[----:B------:R-:W-:Y:S01]  /*70f0*/  LDSM.16.MT88.4 R156, [R221+0xa000] ;  /* 0x00a00000dd9c783b */ /* 0x000fe20000004200 */
[C---:B------:R-:W-:Y:S01]  /*7100*/  FMUL.FTZ R31, R0.reuse, R171 ;  /* 0x000000ab001f7220 */ /* 0x040fe20000410000 */
[----:B------:R3:W-:Y:S01]  /*7110*/  MUFU.EX2 R214, R13 ;  /* 0x0000000d00d67308 */ /* 0x0007e20000000800 */
[C---:B------:R-:W-:Y:S02]  /*7120*/  FMUL.FTZ R40, R3.reuse, R40 ;  /* 0x0000002803287220 */ /* 0x040fe40000410000 */
[C---:B------:R-:W-:Y:S02]  /*7130*/  FMUL.FTZ R41, R3.reuse, R41 ;  /* 0x0000002903297220 */ /* 0x040fe40000410000 */
[C---:B--2---:R-:W-:Y:S02]  /*7140*/  FMUL.FTZ R14, R0.reuse, R154 ;  /* 0x0000009a000e7220 */ /* 0x044fe40000410000 */
[C---:B------:R-:W-:Y:S02]  /*7150*/  FMUL.FTZ R42, R0.reuse, R42 ;  /* 0x0000002a002a7220 */ /* 0x040fe40000410000 */
[C---:B------:R-:W-:Y:S01]  /*7160*/  FMUL.FTZ R43, R0.reuse, R43 ;  /* 0x0000002b002b7220 */ /* 0x040fe20000410000 */
[----:B------:R2:W4:Y:S01]  /*7170*/  MUFU.EX2 R235, R11 ;  /* 0x0000000b00eb7308 */ /* 0x0005220000000800 */
[C---:B------:R-:W-:Y:S02]  /*7180*/  FMUL.FTZ R44, R3.reuse, R44 ;  /* 0x0000002c032c7220 */ /* 0x040fe40000410000 */
[C---:B------:R-:W-:Y:S02]  /*7190*/  FMUL.FTZ R45, R3.reuse, R45 ;  /* 0x0000002d032d7220 */ /* 0x040fe40000410000 */
[C---:B-1----:R-:W-:Y:S02]  /*71a0*/  FMUL.FTZ R15, R0.reuse, R155 ;  /* 0x0000009b000f7220 */ /* 0x042fe40000410000 */
[C---:B------:R-:W-:Y:S02]  /*71b0*/  FMUL.FTZ R46, R0.reuse, R46 ;  /* 0x0000002e002e7220 */ /* 0x040fe40000410000 */
[C---:B------:R-:W-:Y:S01]  /*71c0*/  FMUL.FTZ R47, R0.reuse, R47 ;  /* 0x0000002f002f7220 */ /* 0x040fe20000410000 */
[----:B------:R-:W1:Y:S01]  /*71d0*/  MUFU.EX2 R212, R24 ;  /* 0x0000001800d47308 */ /* 0x000e620000000800 */
[C---:B------:R-:W-:Y:S02]  /*71e0*/  FMUL.FTZ R56, R3.reuse, R56 ;  /* 0x0000003803387220 */ /* 0x040fe40000410000 */
[C---:B------:R-:W-:Y:S02]  /*71f0*/  FMUL.FTZ R57, R3.reuse, R57 ;  /* 0x0000003903397220 */ /* 0x040fe40000410000 */
[C---:B---3--:R-:W-:Y:S02]  /*7200*/  FMUL.FTZ R13, R3.reuse, R153 ;  /* 0x00000099030d7220 */ /* 0x048fe40000410000 */
[----:B------:R-:W3:Y:S01]  /*7210*/  LDSM.16.MT88.4 R152, [R222+0xa000] ;  /* 0x00a00000de98783b */ /* 0x000ee20000004200 */
[C---:B------:R-:W-:Y:S02]  /*7220*/  FMUL.FTZ R58, R0.reuse, R58 ;  /* 0x0000003a003a7220 */ /* 0x040fe40000410000 */
[C---:B------:R-:W-:Y:S02]  /*7230*/  FMUL.FTZ R59, R0.reuse, R59 ;  /* 0x0000003b003b7220 */ /* 0x040fe40000410000 */
[----:B------:R-:W-:Y:S02]  /*7240*/  FMUL.FTZ R60, R3, R60 ;  /* 0x0000003c033c7220 */ /* 0x000fe40000410000 */
[----:B--2---:R-:W-:Y:S01]  /*7250*/  FMUL.FTZ R11, R0, R147 ;  /* 0x00000093000b7220 */ /* 0x004fe20000410000 */
[----:B----4-:R-:W-:Y:S01]  /*7260*/  F2FP.PACK_AB R146, R235, R234 ;  /* 0x000000eaeb92723e */ /* 0x010fe200000000ff */
[C---:B------:R-:W-:Y:S01]  /*7270*/  FMUL.FTZ R61, R3.reuse, R61 ;  /* 0x0000003d033d7220 */ /* 0x040fe20000410000 */
[----:B------:R-:W-:Y:S01]  /*7280*/  F2FP.PACK_AB R147, R214, R213 ;  /* 0x000000d5d693723e */ /* 0x000fe200000000ff */
[C---:B------:R-:W-:Y:S02]  /*7290*/  FMUL.FTZ R62, R0.reuse, R62 ;  /* 0x0000003e003e7220 */ /* 0x040fe40000410000 */
[----:B------:R-:W-:Y:S02]  /*72a0*/  FMUL.FTZ R63, R0, R63 ;  /* 0x0000003f003f7220 */ /* 0x000fe40000410000 */
[C---:B------:R-:W-:Y:S01]  /*72b0*/  FMUL.FTZ R72, R3.reuse, R72 ;  /* 0x0000004803487220 */ /* 0x040fe20000410000 */
[----:B-1----:R-:W-:Y:S01]  /*72c0*/  F2FP.PACK_AB R145, R212, R211 ;  /* 0x000000d3d491723e */ /* 0x002fe200000000ff */
[C---:B------:R-:W-:Y:S02]  /*72d0*/  FMUL.FTZ R73, R3.reuse, R73 ;  /* 0x0000004903497220 */ /* 0x040fe40000410000 */
        /* <DEDUP_REMOVED lines=9> */
[--C-:B------:R-:W-:Y:S02]  /*7370*/  FFMA.FTZ R160, R182, c[0x0][0x23c], -R139.reuse ;  /* 0x00008f00b6a07a23 */ /* 0x100fe4000001088b */
[C---:B------:R-:W-:Y:S02]  /*7380*/  FMUL.FTZ R79, R0.reuse, R79 ;  /* 0x0000004f004f7220 */ /* 0x040fe40000410000 */
[C---:B------:R-:W-:Y:S01]  /*7390*/  HMMA.16816.F32 R16, R148.reuse, R22, R16 ;  /* 0x000000169410723c */ /* 0x040fe20000001810 */
[C---:B------:R-:W-:Y:S01]  /*73a0*/  FMUL.FTZ R24, R3.reuse, R164 ;  /* 0x000000a403187220 */ /* 0x040fe20000410000 */
[----:B------:R1:W-:Y:S02]  /*73b0*/  MUFU.EX2 R210, R160 ;  /* 0x000000a000d27308 */ /* 0x0003e40000000800 */
        /* <DEDUP_REMOVED lines=11> */
[----:B-1----:R-:W-:Y:S01]  /*7470*/  FFMA.FTZ R160, R183, c[0x0][0x23c], -R139 ;  /* 0x00008f00b7a07a23 */ /* 0x002fe2000001088b */
[C---:B------:R-:W-:Y:S01]  /*7480*/  HMMA.16816.F32 R24, R144.reuse, R176, R24 ;  /* 0x000000b09018723c */ /* 0x040fe20000001818 */
[----:B------:R-:W-:Y:S02]  /*7490*/  FMUL.FTZ R101, R134, R101 ;  /* 0x0000006586657220 */ /* 0x000fe40000410000 */
[----:B------:R1:W-:Y:S01]  /*74a0*/  MUFU.EX2 R209, R160 ;  /* 0x000000a000d17308 */ /* 0x0003e20000000800 */
[C---:B------:R-:W-:Y:S02]  /*74b0*/  FMUL.FTZ R102, R133.reuse, R102 ;  /* 0x0000006685667220 */ /* 0x040fe40000410000 */
[----:B------:R-:W-:Y:S02]  /*74c0*/  FMUL.FTZ R103, R133, R103 ;  /* 0x0000006785677220 */ /* 0x000fe40000410000 */
[-C--:B------:R-:W-:Y:S01]  /*74d0*/  HMMA.16816.F32 R28, R144, R178.reuse, R28 ;  /* 0x000000b2901c723c */ /* 0x080fe2000000181c */
[C---:B------:R-:W-:Y:S03]  /*74e0*/  FMUL.FTZ R104, R3.reuse, R104 ;  /* 0x0000006803687220 */ /* 0x040fe60000410000 */
[C---:B------:R-:W-:Y:S02]  /*74f0*/  FMUL.FTZ R105, R3.reuse, R105 ;  /* 0x0000006903697220 */ /* 0x040fe40000410000 */
[C---:B------:R-:W-:Y:S02]  /*7500*/  FMUL.FTZ R106, R0.reuse, R106 ;  /* 0x0000006a006a7220 */ /* 0x040fe40000410000 */
[C---:B------:R-:W-:Y:S01]  /*7510*/  HMMA.16816.F32 R32, R148.reuse, R178, R32 ;  /* 0x000000b29420723c */ /* 0x040fe20000001820 */
[C---:B------:R-:W-:Y:S03]  /*7520*/  FMUL.FTZ R107, R0.reuse, R107 ;  /* 0x0000006b006b7220 */ /* 0x040fe60000410000 */
[C---:B------:R-:W-:Y:S02]  /*7530*/  FMUL.FTZ R108, R3.reuse, R108 ;  /* 0x0000006c036c7220 */ /* 0x040fe40000410000 */
[----:B------:R-:W-:Y:S02]  /*7540*/  FMUL.FTZ R109, R3, R109 ;  /* 0x0000006d036d7220 */ /* 0x000fe40000410000 */
[-C--:B---3--:R-:W-:Y:S01]  /*7550*/  HMMA.16816.F32 R36, R148, R152.reuse, R36 ;  /* 0x000000989424723c */ /* 0x088fe20000001824 */
[C---:B------:R-:W-:Y:S01]  /*7560*/  FMUL.FTZ R110, R0.reuse, R110 ;  /* 0x0000006e006e7220 */ /* 0x040fe20000410000 */
[----:B-1----:R-:W-:Y:S02]  /*7570*/  LDSM.16.MT88.4 R160, [R217+0xa800] ;  /* 0x00a80000d9a0783b */ /* 0x002fe40000004200 */
[----:B------:R-:W-:Y:S02]  /*7580*/  FMUL.FTZ R111, R0, R111 ;  /* 0x0000006f006f7220 */ /* 0x000fe40000410000 */
        /* <DEDUP_REMOVED lines=12> */
[----:B------:R-:W-:Y:S02]  /*7650*/  FFMA.FTZ R142, R142, c[0x0][0x23c], -R143 ;  /* 0x00008f008e8e7a23 */ /* 0x000fe4000001088f */
[-C--:B------:R-:W-:Y:S01]  /*7660*/  HMMA.16816.F32 R52, R148, R156.reuse, R52 ;  /* 0x0000009c9434723c */ /* 0x080fe20000001834 */
[C---:B------:R-:W-:Y:S01]  /*7670*/  FMUL.FTZ R120, R3.reuse, R120 ;  /* 0x0000007803787220 */ /* 0x040fe20000410000 */
[----:B------:R-:W-:Y:S02]  /*7680*/  MUFU.EX2 R196, R142 ;  /* 0x0000008e00c47308 */ /* 0x000fe40000000800 */
[C---:B------:R-:W-:Y:S02]  /*7690*/  FMUL.FTZ R121, R3.reuse, R121 ;  /* 0x0000007903797220 */ /* 0x040fe40000410000 */
[C---:B------:R-:W-:Y:S02]  /*76a0*/  FMUL.FTZ R122, R0.reuse, R122 ;  /* 0x0000007a007a7220 */ /* 0x040fe40000410000 */
[C---:B------:R-:W-:Y:S01]  /*76b0*/  HMMA.16816.F32 R56, R144.reuse, R156, R56 ;  /* 0x0000009c9038723c */ /* 0x040fe20000001838 */
[C---:B------:R-:W-:Y:S03]  /*76c0*/  FMUL.FTZ R123, R0.reuse, R123 ;  /* 0x0000007b007b7220 */ /* 0x040fe60000410000 */
[C---:B------:R-:W-:Y:S02]  /*76d0*/  FMUL.FTZ R124, R3.reuse, R124 ;  /* 0x0000007c037c7220 */ /* 0x040fe40000410000 */
[----:B------:R-:W-:Y:S02]  /*76e0*/  FMUL.FTZ R125, R3, R125 ;  /* 0x0000007d037d7220 */ /* 0x000fe40000410000 */
[-C--:B------:R-:W-:Y:S01]  /*76f0*/  HMMA.16816.F32 R60, R144, R158.reuse, R60 ;  /* 0x0000009e903c723c */ /* 0x080fe2000000183c */
[C---:B------:R-:W-:Y:S03]  /*7700*/  FMUL.FTZ R126, R0.reuse, R126 ;  /* 0x0000007e007e7220 */ /* 0x040fe60000410000 */
[----:B------:R-:W-:Y:S02]  /*7710*/  FMUL.FTZ R127, R0, R127 ;  /* 0x0000007f007f7220 */ /* 0x000fe40000410000 */
[C---:B------:R-:W-:Y:S02]  /*7720*/  FMUL.FTZ R128, R134.reuse, R128 ;  /* 0x0000008086807220 */ /* 0x040fe40000410000 */
[C---:B------:R-:W-:Y:S01]  /*7730*/  HMMA.16816.F32 R64, R148.reuse, R158, R64 ;  /* 0x0000009e9440723c */ /* 0x040fe20000001840 */
[----:B------:R-:W2:Y:S03]  /*7740*/  LDSM.16.MT88.4 R156, [R219+0xb000] ;  /* 0x00b00000db9c783b */ /* 0x000ea60000004200 */
[----:B------:R-:W-:Y:S02]  /*7750*/  FMUL.FTZ R129, R134, R129 ;  /* 0x0000008186817220 */ /* 0x000fe40000410000 */
[C---:B------:R-:W-:Y:S02]  /*7760*/  FMUL.FTZ R130, R133.reuse, R130 ;  /* 0x0000008285827220 */ /* 0x040fe40000410000 */
[C---:B------:R-:W-:Y:S01]  /*7770*/  FMUL.FTZ R131, R133.reuse, R131 ;  /* 0x0000008385837220 */ /* 0x040fe20000410000 */
[-C--:B-1----:R-:W-:Y:S03]  /*7780*/  HMMA.16816.F32 R68, R148, R152.reuse, R68 ;  /* 0x000000989444723c */ /* 0x082fe60000001844 */
[----:B------:R-:W-:Y:S02]  /*7790*/  FFMA.FTZ R133, R133, R246, R236 ;  /* 0x000000f685857223 */ /* 0x000fe400000100ec */
[----:B------:R-:W-:Y:S02]  /*77a0*/  FFMA.FTZ R3, R3, R245, R215 ;  /* 0x000000f503037223 */ /* 0x000fe400000100d7 */
[----:B------:R-:W-:Y:S01]  /*77b0*/  FFMA.FTZ R0, R0, R244, R211 ;  /* 0x000000f400007223 */ /* 0x000fe200000100d3 */
[C---:B------:R-:W-:Y:S07]  /*77c0*/  HMMA.16816.F32 R72, R144.reuse, R152, R72 ;  /* 0x000000989048723c */ /* 0x040fee0000001848 */
[--C-:B------:R-:W-:Y:S01]  /*77d0*/  FFMA.FTZ R152, R184, c[0x0][0x23c], -R139.reuse ;  /* 0x00008f00b8987a23 */ /* 0x100fe2000001088b */
[-C--:B------:R-:W-:Y:S01]  /*77e0*/  HMMA.16816.F32 R76, R144, R154.reuse, R76 ;  /* 0x0000009a904c723c */ /* 0x080fe2000000184c */
[----:B------:R-:W-:Y:S02]  /*77f0*/  FFMA.FTZ R139, R185, c[0x0][0x23c], -R139 ;  /* 0x00008f00b98b7a23 */ /* 0x000fe4000001088b */
[----:B------:R1:W-:Y:S05]  /*7800*/  MUFU.EX2 R208, R152 ;  /* 0x0000009800d07308 */ /* 0x0003ea0000000800 */
[C---:B------:R-:W-:Y:S05]  /*7810*/  HMMA.16816.F32 R80, R148.reuse, R154, R80 ;  /* 0x0000009a9450723c */ /* 0x040fea0000001850 */
[----:B------:R3:W4:Y:S03]  /*7820*/  MUFU.EX2 R207, R139 ;  /* 0x0000008b00cf7308 */ /* 0x0007260000000800 */
[-C--:B--2---:R-:W-:Y:S08]  /*7830*/  HMMA.16816.F32 R84, R148, R156.reuse, R84 ;  /* 0x0000009c9454723c */ /* 0x084ff00000001854 */
[C---:B------:R-:W-:Y:S01]  /*7840*/  HMMA.16816.F32 R88, R144.reuse, R156, R88 ;  /* 0x0000009c9058723c */ /* 0x040fe20000001858 */
[----:B-1----:R-:W1:Y:S07]  /*7850*/  LDSM.16.MT88.4 R152, [R222+0xb000] ;  /* 0x00b00000de98783b */ /* 0x002e6e0000004200 */
[-C--:B------:R-:W-:Y:S01]  /*7860*/  HMMA.16816.F32 R92, R144, R158.reuse, R92 ;  /* 0x0000009e905c723c */ /* 0x080fe2000000185c */
[--C-:B---3--:R-:W-:Y:S03]  /*7870*/  FFMA.FTZ R139, R186, c[0x0][0x23c], -R140.reuse ;  /* 0x00008f00ba8b7a23 */ /* 0x108fe6000001088c */
[----:B----4-:R-:W-:Y:S04]  /*7880*/  F2FP.PACK_AB R142, R207, R208 ;  /* 0x000000d0cf8e723e */ /* 0x010fe800000000ff */
[C---:B------:R-:W-:Y:S01]  /*7890*/  HMMA.16816.F32 R96, R148.reuse, R158, R96 ;  /* 0x0000009e9460723c */ /* 0x040fe20000001860 */
[----:B------:R2:W-:Y:S01]  /*78a0*/  MUFU.EX2 R206, R139 ;  /* 0x0000008b00ce7308 */ /* 0x0005e20000000800 */
[----:B------:R-:W3:Y:S02]  /*78b0*/  LDSM.16.MT88.4 R156, [R221+0xb000] ;  /* 0x00b00000dd9c783b */ /* 0x000ee40000004200 */
[--C-:B--2---:R-:W-:Y:S04]  /*78c0*/  FFMA.FTZ R139, R190, c[0x0][0x23c], -R140.reuse ;  /* 0x00008f00be8b7a23 */ /* 0x104fe8000001088c */
[-C--:B-1----:R-:W-:Y:S03]  /*78d0*/  HMMA.16816.F32 R100, R148, R152.reuse, R100 ;  /* 0x000000989464723c */ /* 0x082fe60000001864 */
[----:B------:R1:W-:Y:S05]  /*78e0*/  MUFU.EX2 R205, R139 ;  /* 0x0000008b00cd7308 */ /* 0x0003ea0000000800 */
[C---:B------:R-:W-:Y:S08]  /*78f0*/  HMMA.16816.F32 R104, R144.reuse, R152, R104 ;  /* 0x000000989068723c */ /* 0x040ff00000001868 */
[-C--:B------:R-:W-:Y:S08]  /*7900*/  HMMA.16816.F32 R108, R144, R154.reuse, R108 ;  /* 0x0000009a906c723c */ /* 0x080ff0000000186c */
[C---:B------:R-:W-:Y:S01]  /*7910*/  HMMA.16816.F32 R112, R148.reuse, R154, R112 ;  /* 0x0000009a9470723c */ /* 0x040fe20000001870 */
[--C-:B-1----:R-:W-:Y:S03]  /*7920*/  FFMA.FTZ R139, R189, c[0x0][0x23c], -R140.reuse ;  /* 0x00008f00bd8b7a23 */ /* 0x102fe6000001088c */
[----:B------:R-:W-:Y:S04]  /*7930*/  FFMA.FTZ R140, R192, c[0x0][0x23c], -R140 ;  /* 0x00008f00c08c7a23 */ /* 0x000fe8000001088c */
[-C--:B---3--:R-:W-:Y:S01]  /*7940*/  HMMA.16816.F32 R116, R148, R156.reuse, R116 ;  /* 0x0000009c9474723c */ /* 0x088fe20000001874 */
[----:B------:R1:W-:Y:S07]  /*7950*/  MUFU.EX2 R204, R139 ;  /* 0x0000008b00cc7308 */ /* 0x0003ee0000000800 */
[C---:B------:R-:W-:Y:S03]  /*7960*/  HMMA.16816.F32 R120, R144.reuse, R156, R120 ;  /* 0x0000009c9078723c */ /* 0x040fe60000001878 */
[----:B------:R2:W-:Y:S05]  /*7970*/  MUFU.EX2 R203, R140 ;  /* 0x0000008c00cb7308 */ /* 0x0005ea0000000800 */
[-C--:B------:R-:W-:Y:S08]  /*7980*/  HMMA.16816.F32 R124, R144, R158.reuse, R124 ;  /* 0x0000009e907c723c */ /* 0x080ff0000000187c */
[----:B------:R-:W-:Y:S01]  /*7990*/  HMMA.16816.F32 R128, R148, R158, R128 ;  /* 0x0000009e9480723c */ /* 0x000fe20000001880 */
[--C-:B-1----:R-:W-:Y:S04]  /*79a0*/  FFMA.FTZ R139, R180, c[0x0][0x23c], -R141.reuse ;  /* 0x00008f00b48b7a23 */ /* 0x102fe8000001088d */
[----:B------:R1:W-:Y:S01]  /*79b0*/  MUFU.EX2 R202, R139 ;  /* 0x0000008b00ca7308 */ /* 0x0003e20000000800 */
[----:B--2---:R-:W-:Y:S01]  /*79c0*/  F2FP.PACK_AB R140, R209, R210 ;  /* 0x000000d2d18c723e */ /* 0x004fe200000000ff */
[--C-:B-1----:R-:W-:Y:S08]  /*79d0*/  FFMA.FTZ R139, R191, c[0x0][0x23c], -R141.reuse ;  /* 0x00008f00bf8b7a23 */ /* 0x102ff0000001088d */
[----:B------:R1:W2:Y:S02]  /*79e0*/  MUFU.EX2 R201, R139 ;  /* 0x0000008b00c97308 */ /* 0x0002a40000000800 */
[--C-:B-1----:R-:W-:Y:S01]  /*79f0*/  FFMA.FTZ R139, R181, c[0x0][0x23c], -R141.reuse ;  /* 0x00008f00b58b7a23 */ /* 0x102fe2000001088d */
[----:B--2---:R-:W-:Y:S01]  /*7a00*/  F2FP.PACK_AB R176, R201, R202 ;  /* 0x000000cac9b0723e */ /* 0x004fe200000000ff */
[----:B------:R-:W-:Y:S01]  /*7a10*/  FFMA.FTZ R141, R193, c[0x0][0x23c], -R141 ;  /* 0x00008f00c18d7a23 */ /* 0x000fe2000001088d */
[----:B------:R-:W1:Y:S05]  /*7a20*/  LDSM.16.MT88.4 R180, [R222+0xa800] ;  /* 0x00a80000deb4783b */ /* 0x000e6a0000004200 */
[----:B------:R2:W-:Y:S03]  /*7a30*/  MUFU.EX2 R200, R139 ;  /* 0x0000008b00c87308 */ /* 0x0005e60000000800 */
[----:B------:R-:W-:Y:S07]  /*7a40*/  LDSM.16.MT88.4 R192, [R219+0xb800] ;  /* 0x00b80000dbc0783b */ /* 0x000fee0000004200 */
[----:B------:R3:W4:Y:S01]  /*7a50*/  MUFU.EX2 R199, R141 ;  /* 0x0000008d00c77308 */ /* 0x0007220000000800 */
[--C-:B--2---:R-:W-:Y:S02]  /*7a60*/  FFMA.FTZ R139, R187, c[0x0][0x23c], -R143.reuse ;  /* 0x00008f00bb8b7a23 */ /* 0x104fe4000001088f */
[----:B------:R-:W2:Y:S07]  /*7a70*/  LDSM.16.MT88.4 R184, [R221+0xa800] ;  /* 0x00a80000ddb8783b */ /* 0x000eae0000004200 */
[----:B------:R5:W-:Y:S01]  /*7a80*/  MUFU.EX2 R198, R139 ;  /* 0x0000008b00c67308 */ /* 0x000be20000000800 */
[----:B---3--:R-:W-:Y:S02]  /*7a90*/  F2FP.PACK_AB R141, R205, R206 ;  /* 0x000000cecd8d723e */ /* 0x008fe400000000ff */
[----:B----4-:R-:W-:Y:S01]  /*7aa0*/  F2FP.PACK_AB R178, R199, R200 ;  /* 0x000000c8c7b2723e */ /* 0x010fe200000000ff */
[--C-:B-----5:R-:W-:Y:S02]  /*7ab0*/  FFMA.FTZ R139, R188, c[0x0][0x23c], -R143.reuse ;  /* 0x00008f00bc8b7a23 */ /* 0x120fe4000001088f */
[----:B------:R-:W-:Y:S01]  /*7ac0*/  FFMA.FTZ R143, R2, c[0x0][0x23c], -R143 ;  /* 0x00008f00028f7a23 */ /* 0x000fe2000001088f */
[----:B------:R-:W3:Y:S03]  /*7ad0*/  LDSM.16.MT88.4 R188, [R217+0xb800] ;  /* 0x00b80000d9bc783b */ /* 0x000ee60000004200 */
[----:B------:R-:W4:Y:S01]  /*7ae0*/  MUFU.EX2 R197, R139 ;  /* 0x0000008b00c57308 */ /* 0x000f220000000800 */
[----:B------:R-:W-:Y:S01]  /*7af0*/  FADD.FTZ R2, R237, R133 ;  /* 0x00000085ed027221 */ /* 0x000fe20000010000 */
[----:B------:R-:W-:Y:S03]  /*7b00*/  MOV R133, R138 ;  /* 0x0000008a00857202 */ /* 0x000fe60000000f00 */
[----:B------:R-:W-:Y:S04]  /*7b10*/  FADD.FTZ R2, R238, R2 ;  /* 0x00000002ee027221 */ /* 0x000fe80000010000 */
[----:B------:R-:W-:Y:S01]  /*7b20*/  FADD.FTZ R2, R239, R2 ;  /* 0x00000002ef027221 */ /* 0x000fe20000010000 */
[----:B------:R5:W1:Y:S03]  /*7b30*/  MUFU.EX2 R139, R143 ;  /* 0x0000008f008b7308 */ /* 0x000a660000000800 */
[----:B------:R-:W-:Y:S01]  /*7b40*/  FADD.FTZ R2, R206, R2 ;  /* 0x00000002ce027221 */ /* 0x000fe20000010000 */
[----:B----4-:R-:W-:Y:S02]  /*7b50*/  F2FP.PACK_AB R177, R197, R198 ;  /* 0x000000c6c5b1723e */ /* 0x010fe400000000ff */
[----:B-----5:R-:W-:Y:S02]  /*7b60*/  F2FP.PACK_AB R143, R203, R204 ;  /* 0x000000cccb8f723e */ /* 0x020fe400000000ff */
[----:B-1----:R-:W-:Y:S05]  /*7b70*/  F2FP.PACK_AB R179, R139, R196 ;  /* 0x000000c48bb3723e */ /* 0x002fea00000000ff */
[-C--:B------:R-:W-:Y:S01]  /*7b80*/  HMMA.16816.F32 R148, R140, R160.reuse, R4 ;  /* 0x000000a08c94723c */ /* 0x080fe20000001804 */
[----:B------:R-:W1:Y:S07]  /*7b90*/  LDSM.16.MT88.4 R4, [R222+0xb800] ;  /* 0x00b80000de04783b */ /* 0x000e6e0000004200 */
[C---:B------:R-:W-:Y:S01]  /*7ba0*/  HMMA.16816.F32 R144, R176.reuse, R160, R8 ;  /* 0x000000a0b090723c */ /* 0x040fe20000001808 */
[----:B------:R-:W4:Y:S07]  /*7bb0*/  LDSM.16.MT88.4 R8, [R221+0xb800] ;  /* 0x00b80000dd08783b */ /* 0x000f2e0000004200 */
        /* <DEDUP_REMOVED lines=32> */
[----:B------:R-:W-:Y:S02]  /*7dc0*/  FADD.FTZ R4, R202, R5 ;  /* 0x00000005ca047221 */ /* 0x000fe40000010000 */
[----:B------:R-:W-:Y:S01]  /*7dd0*/  FFMA.FTZ R6, R134, R247, R240 ;  /* 0x000000f786067223 */ /* 0x000fe200000100f0 */
[-C--:B----4-:R-:W-:Y:S01]  /*7de0*/  HMMA.16816.F32 R116, R140, R8.reuse, R116 ;  /* 0x000000088c74723c */ /* 0x090fe20000001874 */
[----:B------:R-:W-:Y:S03]  /*7df0*/  FADD.FTZ R0, R198, R0 ;  /* 0x00000000c6007221 */ /* 0x000fe60000010000 */
[----:B------:R-:W-:Y:S02]  /*7e00*/  FADD.FTZ R6, R241, R6 ;  /* 0x00000006f1067221 */ /* 0x000fe40000010000 */
        /* <DEDUP_REMOVED lines=13> */
[----:B------:R-:W-:Y:S01]  /*7ee0*/  FADD.FTZ R2, R196, R0 ;  /* 0x00000000c4027221 */ /* 0x000fe20000010000 */
[----:B------:R-:W-:Y:S01]  /*7ef0*/  IADD3 R0, R232, -0x1, RZ ;  /* 0xffffffffe8007810 */ /* 0x000fe20007ffe0ff */
[----:B------:R-:W-:Y:S01]  /*7f00*/  FADD.FTZ R247, R207, R4 ;  /* 0x00000004cff77221 */ /* 0x000fe20000010000 */
[----:B------:R-:W-:Y:S01]  /*7f10*/  MOV R141, R135 ;  /* 0x00000087008d7202 */ /* 0x000fe20000000f00 */
[----:B------:R-:W-:Y:S03]  /*7f20*/  FADD.FTZ R246, R203, R5 ;  /* 0x00000005cbf67221 */ /* 0x000fe60000010000 */
[----:B------:R-:W-:Y:S01]  /*7f30*/  MOV R232, R0 ;  /* 0x0000000000e87202 */ /* 0x000fe20000000f00 */
[----:B------:R-:W-:Y:S01]  /*7f40*/  FADD.FTZ R245, R199, R3 ;  /* 0x00000003c7f57221 */ /* 0x000fe20000010000 */
[----:B------:R-:W-:Y:S01]  /*7f50*/  MOV R140, R136 ;  /* 0x00000088008c7202 */ /* 0x000fe20000000f00 */
[----:B------:R-:W-:Y:S01]  /*7f60*/  FADD.FTZ R244, R139, R2 ;  /* 0x000000028bf47221 */ /* 0x000fe20000010000 */
[----:B------:R-:W-:Y:S01]  /*7f70*/  MOV R139, R137 ;  /* 0x00000089008b7202 */ /* 0x000fe20000000f00 */
[----:B------:R-:W-:-:S05]  /*7f80*/  @P4 BRA `(.L_x_1801) ;  /* 0xffffd32000004947 */ /* 0x000fca000383ffff */
.L_x_1800:
[----:B------:R-:W2:Y:S04]  /*7f90*/  LDL.LU R143, [R1+0x24] ;  /* 0x00002400018f7983 */ /* 0x000ea80000300800 */
[----:B------:R-:W1:Y:S04]  /*7fa0*/  SHFL.BFLY PT, R0, R247, 0x2, 0x1f ;  /* 0x0c401f00f7007f89 */ /* 0x000e6800000e0000 */
[----:B------:R-:W3:Y:S04]  /*7fb0*/  SHFL.BFLY PT, R4, R246, 0x2, 0x1f ;  /* 0x0c401f00f6047f89 */ /* 0x000ee800000e0000 */
[----:B------:R-:W4:Y:S01]  /*7fc0*/  SHFL.BFLY PT, R3, R244, 0x2, 0x1f ;  /* 0x0c401f00f4037f89 */ /* 0x000f2200000e0000 */
[----:B-1----:R-:W-:-:S03]  /*7fd0*/  FADD.FTZ R247, R0, R247 ;  /* 0x000000f700f77221 */ /* 0x002fc60000010000 */
[----:B------:R-:W1:Y:S01]  /*7fe0*/  SHFL.BFLY PT, R0, R245, 0x2, 0x1f ;  /* 0x0c401f00f5007f89 */ /* 0x000e6200000e0000 */
[----:B---3--:R-:W-:-:S03]  /*7ff0*/  FADD.FTZ R246, R4, R246 ;  /* 0x000000f604f67221 */ /* 0x008fc60000010000 */
[----:B------:R-:W3:Y:S01]  /*8000*/  SHFL.BFLY PT, R2, R247, 0x1, 0x1f ;  /* 0x0c201f00f7027f89 */ /* 0x000ee200000e0000 */
[----:B----4-:R-:W-:Y:S01]  /*8010*/  FADD.FTZ R244, R3, R244 ;  /* 0x000000f403f47221 */ /* 0x010fe20000010000 */
[----:B------:R-:W-:Y:S02]  /*8020*/  MOV R3, 0x3f800000 ;  /* 0x3f80000000037802 */ /* 0x000fe40000000f00 */
[----:B------:R-:W4:Y:S01]  /*8030*/  SHFL.BFLY PT, R4, R246, 0x1, 0x1f ;  /* 0x0c201f00f6047f89 */ /* 0x000f2200000e0000 */
[----:B-1----:R-:W-:Y:S01]  /*8040*/  FADD.FTZ R245, R0, R245 ;  /* 0x000000f500f57221 */ /* 0x002fe20000010000 */
[----:B------:R-:W-:Y:S01]  /*8050*/  MOV R0, 0x3f800000 ;  /* 0x3f80000000007802 */ /* 0x000fe20000000f00 */
[----:B---3--:R-:W-:-:S03]  /*8060*/  FADD.FTZ R247, R247, R2 ;  /* 0x00000002f7f77221 */ /* 0x008fc60000010000 */
[----:B------:R-:W1:Y:S01]  /*8070*/  SHFL.BFLY PT, R6, R245, 0x1, 0x1f ;  /* 0x0c201f00f5067f89 */ /* 0x000e6200000e0000 */
[----:B----4-:R-:W-:Y:S01]  /*8080*/  FADD.FTZ R246, R246, R4 ;  /* 0x00000004f6f67221 */ /* 0x010fe20000010000 */
[----:B------:R-:W-:Y:S02]  /*8090*/  FSETP.NE.FTZ.AND P6, PT, R247, RZ, PT ;  /* 0x000000fff700720b */ /* 0x000fe40003fd5000 */
[----:B------:R-:W3:Y:S02]  /*80a0*/  SHFL.BFLY PT, R2, R244, 0x1, 0x1f ;  /* 0x0c201f00f4027f89 */ /* 0x000ee400000e0000 */
[----:B------:R-:W-:-:S09]  /*80b0*/  FSETP.NE.FTZ.AND P5, PT, R246, RZ, PT ;  /* 0x000000fff600720b */ /* 0x000fd20003fb5000 */
[----:B------:R-:W4:Y:S01]  /*80c0*/  @P6 MUFU.RCP R0, R247 ;  /* 0x000000f700006308 */ /* 0x000f220000001000 */
[----:B-1----:R-:W-:-:S07]  /*80d0*/  FADD.FTZ R245, R245, R6 ;  /* 0x00000006f5f57221 */ /* 0x002fce0000010000 */
[----:B------:R-:W1:Y:S01]  /*80e0*/  @P5 MUFU.RCP R3, R246 ;  /* 0x000000f600035308 */ /* 0x000e620000001000 */
[----:B------:R-:W-:Y:S01]  /*80f0*/  FSETP.NE.FTZ.AND P4, PT, R245, RZ, PT ;  /* 0x000000fff500720b */ /* 0x000fe20003f95000 */
[----:B---3--:R-:W-:Y:S01]  /*8100*/  FADD.FTZ R244, R244, R2 ;  /* 0x00000002f4f47221 */ /* 0x008fe20000010000 */
[----:B------:R-:W-:Y:S01]  /*8110*/  MOV R2, 0x3f800000 ;  /* 0x3f80000000027802 */ /* 0x000fe20000000f00 */
[----:B----4-:R-:W-:-:S03]  /*8120*/  FMUL.FTZ R34, R0, R49 ;  /* 0x0000003100227220 */ /* 0x010fc60000410000 */
[----:B------:R-:W-:Y:S01]  /*8130*/  FSETP.NE.FTZ.AND P3, PT, R244, RZ, PT ;  /* 0x000000fff400720b */ /* 0x000fe20003f75000 */
[C---:B------:R-:W-:Y:S02]  /*8140*/  FMUL.FTZ R148, R0.reuse, R148 ;  /* 0x0000009400947220 */ /* 0x040fe40000410000 */
[C---:B------:R-:W-:Y:S02]  /*8150*/  FMUL.FTZ R6, R0.reuse, R149 ;  /* 0x0000009500067220 */ /* 0x040fe40000410000 */
[C---:B------:R-:W-:Y:S02]  /*8160*/  FMUL.FTZ R156, R0.reuse, R156 ;  /* 0x0000009c009c7220 */ /* 0x040fe40000410000 */
[----:B-1----:R-:W-:Y:S01]  /*8170*/  FMUL.FTZ R49, R3, R71 ;  /* 0x0000004703317220 */ /* 0x002fe20000410000 */
[----:B------:R-:W1:Y:S01]  /*8180*/  @P4 MUFU.RCP R2, R245 ;  /* 0x000000f500024308 */ /* 0x000e620000001000 */
[----:B------:R-:W3:Y:S01]  /*8190*/  S2R R71, SR_TID.X ;  /* 0x0000000000477919 */ /* 0x000ee20000002100 */
[----:B------:R-:W-:Y:S01]  /*81a0*/  FMUL.FTZ R160, R0, R160 ;  /* 0x000000a000a07220 */ /* 0x000fe20000410000 */
        /* <DEDUP_REMOVED lines=31> */
[----:B------:R-:W-:Y:S02]  /*83a0*/  FMUL.FTZ R129, R0, R129 ;  /* 0x0000008100817220 */ /* 0x000fe40000410000 */
[----:B-1----:R-:W-:Y:S01]  /*83b0*/  FMUL.FTZ R52, R2, R61 ;  /* 0x0000003d02347220 */ /* 0x002fe20000410000 */
[----:B---3--:R-:W-:Y:S01]  /*83c0*/  SHF.R.S32.HI R61, RZ, 0x1f, R71 ;  /* 0x0000001fff3d7819 */ /* 0x008fe20000011447 */
[----:B------:R-:W-:-:S02]  /*83d0*/  FMUL.FTZ R33, R3, R66 ;  /* 0x0000004203217220 */ /* 0x000fc40000410000 */
[----:B------:R-:W-:Y:S01]  /*83e0*/  FMUL.FTZ R28, R2, R56 ;  /* 0x00000038021c7220 */ /* 0x000fe20000410000 */
[----:B------:R-:W-:Y:S01]  /*83f0*/  LEA.HI R29, R61, R71, RZ, 0x2 ;  /* 0x000000473d1d7211 */ /* 0x000fe200078f10ff */
        /* <DEDUP_REMOVED lines=94> */
[----:B------:R-:W-:Y:S02]  /*89e0*/  SHF.R.S32.HI R2, RZ, 0x2, R29 ;  /* 0x00000002ff027819 */ /* 0x000fe4000001141d */
[----:B------:R-:W-:-:S02]  /*89f0*/  F2FP.PACK_AB R66, R66, R120 ;  /* 0x000000784242723e */ /* 0x000fc400000000ff */
[----:B--2---:R-:W-:-:S13]  /*8a00*/  ISETP.NE.AND P0, PT, R143, -0x1, PT ;  /* 0xffffffff8f00780c */ /* 0x004fda0003f05270 */
[----:B------:R-:W-:-:S04]  /*8a10*/  @P0 IMAD.WIDE.U32 R4, R143, c[0x0][0x1e8], RZ ;  /* 0x00007a008f040a25 */ /* 0x000fc800078e00ff */
[----:B------:R-:W-:Y:S01]  /*8a20*/  @P0 IMAD R142, R143, c[0x0][0x1ec], R5 ;  /* 0x00007b008f8e0a24 */ /* 0x000fe200078e0205 */
[----:B------:R-:W-:Y:S01]  /*8a30*/  @P0 MOV R141, R4 ;  /* 0x00000004008d0202 */ /* 0x000fe20000000f00 */
[----:B------:R-:W-:Y:S01]  /*8a40*/  FMUL.FTZ R4, R0, R157 ;  /* 0x0000009d00047220 */ /* 0x000fe20000410000 */
[----:B------:R-:W-:Y:S01]  /*8a50*/  MOV R0, 0x3f800000 ;  /* 0x3f80000000007802 */ /* 0x000fe20000000f00 */
[----:B------:R-:W-:Y:S01]  /*8a60*/  FMUL.FTZ R5, R3, R151 ;  /* 0x0000009703057220 */ /* 0x000fe20000410000 */
[----:B------:R-:W-:Y:S02]  /*8a70*/  SHF.R.S32.HI R3, RZ, 0x1f, R29 ;  /* 0x0000001fff037819 */ /* 0x000fe4000001141d */
[----:B------:R-:W-:Y:S02]  /*8a80*/  F2FP.PACK_AB R4, R4, R156 ;  /* 0x0000009c0404723e */ /* 0x000fe400000000ff */
[----:B------:R-:W1:Y:S01]  /*8a90*/  @P3 MUFU.RCP R0, R244 ;  /* 0x000000f400003308 */ /* 0x000e620000001000 */
[----:B------:R-:W-:-:S02]  /*8aa0*/  LEA.HI R3, R3, R2, RZ, 0x3 ;  /* 0x0000000203037211 */ /* 0x000fc400078f18ff */
[----:B------:R-:W-:Y:S02]  /*8ab0*/  F2FP.PACK_AB R5, R5, R150 ;  /* 0x000000960505723e */ /* 0x000fe400000000ff */
[----:B------:R-:W-:-:S04]  /*8ac0*/  LOP3.LUT R3, R3, 0xfffffff8, RZ, 0xc0, !PT ;  /* 0xfffffff803037812 */ /* 0x000fc800078ec0ff */
[----:B------:R-:W-:-:S04]  /*8ad0*/  IADD3 R3, R2, -R3, RZ ;  /* 0x8000000302037210 */ /* 0x000fc80007ffe0ff */
[----:B------:R-:W-:Y:S01]  /*8ae0*/  SHF.L.U32 R2, R3, 0x6, RZ ;  /* 0x0000000603027819 */ /* 0x000fe200000006ff */
[C---:B-1----:R-:W-:Y:S02]  /*8af0*/  FMUL.FTZ R27, R0.reuse, R59 ;  /* 0x0000003b001b7220 */ /* 0x042fe40000410000 */
        /* <DEDUP_REMOVED lines=75> */
[----:B------:R-:W-:Y:S01]  /*8fb0*/  STS [R2+0x2400], R13 ;  /* 0x0024000d02007388 */ /* 0x000fe20000000800 */
[----:B------:R-:W-:Y:S02]  /*8fc0*/  SEL R5, R5, 0xffffffc0, !P2 ;  /* 0xffffffc005057807 */ /* 0x000fe40005000000 */
[C---:B--2---:R-:W-:Y:S02]  /*8fd0*/  IADD3 R4, R0.reuse, R3, RZ ;  /* 0x0000000300047210 */ /* 0x044fe40007ffe0ff */
[----:B------:R-:W-:Y:S02]  /*8fe0*/  IADD3 R3, R3, R2, RZ ;  /* 0x0000000203037210 */ /* 0x000fe40007ffe0ff */
[-C--:B---3--:R-:W-:Y:S01]  /*8ff0*/  IADD3 R7, R0, R5.reuse, RZ ;  /* 0x0000000500077210 */ /* 0x088fe20007ffe0ff */
[----:B------:R1:W-:Y:S01]  /*9000*/  STS [R4], R12 ;  /* 0x0000000c04007388 */ /* 0x0003e20000000800 */
[----:B------:R-:W-:-:S03]  /*9010*/  IADD3 R6, R4, R5, RZ ;  /* 0x0000000504067210 */ /* 0x000fc60007ffe0ff */
[----:B------:R2:W-:Y:S01]  /*9020*/  STS [R4+0x400], R11 ;  /* 0x0004000b04007388 */ /* 0x0005e20000000800 */
[----:B----4-:R-:W-:-:S03]  /*9030*/  IADD3 R8, R5, R2, RZ ;  /* 0x0000000205087210 */ /* 0x010fc60007ffe0ff */
[----:B------:R-:W-:Y:S01]  /*9040*/  STS [R3], R15 ;  /* 0x0000000f03007388 */ /* 0x000fe20000000800 */
[----:B------:R-:W-:Y:S01]  /*9050*/  IADD3 R5, R3, R5, RZ ;  /* 0x0000000503057210 */ /* 0x000fe20007ffe0ff */
[----:B------:R-:W3:Y:S02]  /*9060*/  LDC.U8 R10, c[0x0][0x329] ;  /* 0x0000ca40ff0a7b82 */ /* 0x000ee40000000000 */
[----:B------:R-:W-:Y:S04]  /*9070*/  STS [R3+0x400], R14 ;  /* 0x0004000e03007388 */ /* 0x000fe80000000800 */
[----:B------:R-:W-:Y:S04]  /*9080*/  STS [R4+0x2000], R16 ;  /* 0x0020001004007388 */ /* 0x000fe80000000800 */
[----:B------:R-:W-:Y:S04]  /*9090*/  STS [R4+0x2400], R17 ;  /* 0x0024001104007388 */ /* 0x000fe80000000800 */
[----:B------:R-:W-:Y:S01]  /*90a0*/  STS [R3+0x2000], R25 ;  /* 0x0020001903007388 */ /* 0x000fe20000000800 */
[----:B-1----:R-:W-:Y:S03]  /*90b0*/  @P5 MUFU.LG2 R12, R246 ;  /* 0x000000f6000c5308 */ /* 0x002fe60000000c00 */
[----:B------:R-:W-:Y:S04]  /*90c0*/  STS [R3+0x2400], R24 ;  /* 0x0024001803007388 */ /* 0x000fe80000000800 */
[----:B------:R-:W-:Y:S01]  /*90d0*/  STS [R7], R23 ;  /* 0x0000001707007388 */ /* 0x000fe20000000800 */
[----:B--2---:R-:W-:Y:S01]  /*90e0*/  @P4 MUFU.LG2 R11, R245 ;  /* 0x000000f5000b4308 */ /* 0x004fe20000000c00 */
[----:B---3--:R-:W-:-:S02]  /*90f0*/  ISETP.NE.AND P1, PT, R10, RZ, PT ;  /* 0x000000ff0a00720c */ /* 0x008fc40003f25270 */
[----:B------:R-:W-:Y:S04]  /*9100*/  STS [R7+0x400], R22 ;  /* 0x0004001607007388 */ /* 0x000fe80000000800 */
[----:B------:R1:W-:Y:S04]  /*9110*/  STS [R8], R19 ;  /* 0x0000001308007388 */ /* 0x0003e80000000800 */
[----:B------:R-:W-:Y:S04]  /*9120*/  STS [R8+0x400], R18 ;  /* 0x0004001208007388 */ /* 0x000fe80000000800 */
[----:B------:R-:W-:Y:S04]  /*9130*/  STS [R7+0x2000], R21 ;  /* 0x0020001507007388 */ /* 0x000fe80000000800 */
[----:B------:R-:W-:Y:S04]  /*9140*/  STS [R7+0x2400], R20 ;  /* 0x0024001407007388 */ /* 0x000fe80000000800 */
[----:B------:R-:W-:Y:S04]  /*9150*/  STS [R8+0x2000], R26 ;  /* 0x0020001a08007388 */ /* 0x000fe80000000800 */
[----:B------:R-:W-:Y:S04]  /*9160*/  STS [R8+0x2400], R59 ;  /* 0x0024003b08007388 */ /* 0x000fe80000000800 */
[----:B------:R-:W-:Y:S04]  /*9170*/  STS [R6], R58 ;  /* 0x0000003a06007388 */ /* 0x000fe80000000800 */
[----:B-1----:R1:W5:Y:S04]  /*9180*/  LDL R19, [R1+0xc] ;  /* 0x00000c0001137983 */ /* 0x0023680000100800 */
        /* <DEDUP_REMOVED lines=19> */
[----:B--2---:R-:W2:Y:S03]  /*92c0*/  LDC.U8 R0, c[0x0][0x328] ;  /* 0x0000ca00ff007b82 */ /* 0x004ea60000000000 */
[----:B------:R-:W-:Y:S04]  /*92d0*/  STS [R4+0x6000], R40 ;  /* 0x0060002804007388 */ /* 0x000fe80000000800 */
[----:B------:R4:W-:Y:S01]  /*92e0*/  STS [R4+0x6400], R39 ;  /* 0x0064002704007388 */ /* 0x0009e20000000800 */
[----:B---3--:R-:W-:-:S03]  /*92f0*/  LOP3.LUT R2, R69, 0xffffffe0, RZ, 0xc0, !PT ;  /* 0xffffffe045027812 */ /* 0x008fc600078ec0ff */
[----:B------:R-:W-:Y:S04]  /*9300*/  STS [R3+0x6000], R36 ;  /* 0x0060002403007388 */ /* 0x000fe80000000800 */
[----:B------:R-:W-:Y:S04]  /*9310*/  STS [R3+0x6400], R35 ;  /* 0x0064002303007388 */ /* 0x000fe80000000800 */
[----:B------:R-:W-:Y:S04]  /*9320*/  STS [R7+0x4000], R34 ;  /* 0x0040002207007388 */ /* 0x000fe80000000800 */
[----:B------:R-:W-:Y:S01]  /*9330*/  STS [R7+0x4400], R33 ;  /* 0x0044002107007388 */ /* 0x000fe20000000800 */
[----:B--2---:R-:W-:-:S02]  /*9340*/  ISETP.NE.AND P2, PT, R0, RZ, PT ;  /* 0x000000ff0000720c */ /* 0x004fc40003f45270 */
[----:B------:R-:W-:Y:S01]  /*9350*/  @!P1 MOV R0, c[0x0][0x214] ;  /* 0x0000850000009a02 */ /* 0x000fe20000000f00 */
[----:B------:R-:W-:Y:S04]  /*9360*/  STS [R8+0x4000], R30 ;  /* 0x0040001e08007388 */ /* 0x000fe80000000800 */
[----:B------:R-:W-:Y:S01]  /*9370*/  STS [R8+0x4400], R29 ;  /* 0x0044001d08007388 */ /* 0x000fe20000000800 */
[----:B----4-:R-:W-:-:S03]  /*9380*/  @P1 MOV R4, c[0x0][0x210] ;  /* 0x0000840000041a02 */ /* 0x010fc60000000f00 */
[----:B------:R-:W-:Y:S02]  /*9390*/  STS [R7+0x6000], R32 ;  /* 0x0060002007007388 */ /* 0x000fe40000000800 */
[----:B------:R-:W-:Y:S01]  /*93a0*/  @P1 IMAD R4, R4, c[0x0][0x214], RZ ;  /* 0x0000850004041a24 */ /* 0x000fe200078e02ff */
[----:B------:R-:W-:Y:S01]  /*93b0*/  @!P1 SEL R4, R0, c[0x0][0x234], !P2 ;  /* 0x00008d0000049a07 */ /* 0x000fe20005000000 */
[----:B------:R-:W-:Y:S01]  /*93c0*/  STS [R7+0x6400], R31 ;  /* 0x0064001f07007388 */ /* 0x000fe20000000800 */
[----:B------:R-:W-:Y:S02]  /*93d0*/  ISETP.NE.OR P2, PT, R10, RZ, !P2 ;  /* 0x000000ff0a00720c */ /* 0x000fe40005745670 */
[----:B------:R-:W-:Y:S01]  /*93e0*/  @P1 MOV R0, 0x1 ;  /* 0x0000000100001802 */ /* 0x000fe20000000f00 */
[----:B------:R-:W-:Y:S01]  /*93f0*/  STS [R8+0x6000], R28 ;  /* 0x0060001c08007388 */ /* 0x000fe20000000800 */
[----:B------:R-:W2:Y:S01]  /*9400*/  @P6 MUFU.LG2 R10, R247 ;  /* 0x000000f7000a6308 */ /* 0x000ea20000000c00 */
[----:B------:R-:W-:-:S02]  /*9410*/  @!P1 IMAD R0, R4, c[0x0][0x1c0], RZ ;  /* 0x0000700004009a24 */ /* 0x000fc400078e02ff */
[----:B------:R3:W-:Y:S04]  /*9420*/  STS [R8+0x6400], R27 ;  /* 0x0064001b08007388 */ /* 0x0007e80000000800 */
[----:B------:R-:W-:Y:S04]  /*9430*/  STS [R6+0x4000], R62 ;  /* 0x0040003e06007388 */ /* 0x000fe80000000800 */
[----:B------:R-:W-:Y:S04]  /*9440*/  STS [R6+0x4400], R61 ;  /* 0x0044003d06007388 */ /* 0x000fe80000000800 */
[----:B------:R-:W-:Y:S04]  /*9450*/  STS [R5+0x4000], R60 ;  /* 0x0040003c05007388 */ /* 0x000fe80000000800 */
[----:B------:R-:W-:Y:S04]  /*9460*/  STS [R5+0x4400], R64 ;  /* 0x0044004005007388 */ /* 0x000fe80000000800 */
[----:B------:R-:W-:Y:S04]  /*9470*/  STS [R6+0x6000], R66 ;  /* 0x0060004206007388 */ /* 0x000fe80000000800 */
[----:B------:R4:W-:Y:S01]  /*9480*/  STS [R6+0x6400], R65 ;  /* 0x0064004106007388 */ /* 0x0009e20000000800 */
[----:B---3--:R-:W-:-:S03]  /*9490*/  IADD3 R8, -R2, R71, RZ ;  /* 0x0000004702087210 */ /* 0x008fc60007ffe1ff */
[----:B------:R-:W-:Y:S04]  /*94a0*/  STS [R5+0x6000], R63 ;  /* 0x0060003f05007388 */ /* 0x000fe80000000800 */
[----:B------:R3:W-:Y:S04]  /*94b0*/  STS [R5+0x6400], R67 ;  /* 0x0064004305007388 */ /* 0x0007e80000000800 */
[----:B------:R-:W-:Y:S06]  /*94c0*/  BAR.SYNC.DEFER_BLOCKING 0x0 ;  /* 0x0000000000007b1d */ /* 0x000fec0000010000 */
[----:B------:R-:W1:Y:S04]  /*94d0*/  S2R R9, SR_CTAID.Y ;  /* 0x0000000000097919 */ /* 0x000e680000002600 */
[----:B------:R-:W2:Y:S04]  /*94e0*/  S2R R13, SR_CTAID.X ;  /* 0x00000000000d7919 */ /* 0x000ea80000002500 */
[----:B------:R-:W2:Y:S04]  /*94f0*/  S2R R18, SR_CTAID.Z ;  /* 0x0000000000127919 */ /* 0x000ea80000002700 */
[----:B------:R2:W2:Y:S04]  /*9500*/  LDS.128 R24, [R231] ;  /* 0x00000000e7187984 */ /* 0x0004a80000000c00 */
[----:B------:R2:W2:Y:S01]  /*9510*/  LDS.128 R32, [R231+0x800] ;  /* 0x00080000e7207984 */ /* 0x0004a20000000c00 */
[----:B-1----:R-:W-:Y:S01]  /*9520*/  @!P0 SHF.R.S32.HI R3, RZ, 0x1f, R9 ;  /* 0x0000001fff038819 */ /* 0x002fe20000011409 */
[----:B----4-:R-:W-:-:S02]  /*9530*/  @!P0 IMAD.WIDE.U32 R6, R9, c[0x0][0x1e0], RZ ;  /* 0x0000780009068a25 */ /* 0x010fc400078e00ff */
[----:B------:R1:W4:Y:S02]  /*9540*/  LDS.128 R40, [R231+0x1000] ;  /* 0x00100000e7287984 */ /* 0x0003240000000c00 */
[----:B------:R-:W-:Y:S02]  /*9550*/  @!P0 IMAD R3, R3, c[0x0][0x1e0], RZ ;  /* 0x0000780003038a24 */ /* 0x000fe400078e02ff */
[----:B------:R1:W1:Y:S01]  /*9560*/  LDS.128 R48, [R231+0x1800] ;  /* 0x00180000e7307984 */ /* 0x0002620000000c00 */
[C---:B---3--:R-:W-:Y:S01]  /*9570*/  @!P2 IMAD R5, R9.reuse, c[0x0][0x214], RZ ;  /* 0x000085000905aa24 */ /* 0x048fe200078e02ff */
[----:B------:R-:W-:Y:S01]  /*9580*/  @!P0 MOV R141, R6 ;  /* 0x00000006008d8202 */ /* 0x000fe20000000f00 */
[C---:B------:R-:W-:Y:S01]  /*9590*/  @!P0 IMAD R3, R9.reuse, c[0x0][0x1e4], R3 ;  /* 0x0000790009038a24 */ /* 0x040fe200078e0203 */
        /* <DEDUP_REMOVED lines=12> */
[----:B------:R-:W-:Y:S01]  /*9660*/  IMAD R0, R9, R0, RZ ;  /* 0x0000000009007224 */ /* 0x000fe200078e02ff */
[----:B------:R-:W-:Y:S01]  /*9670*/  @P1 MOV R6, c[0x0][0x210] ;  /* 0x0000840000061a02 */ /* 0x000fe20000000f00 */
[----:B------:R-:W3:Y:S01]  /*9680*/  @P3 MUFU.LG2 R9, R244 ;  /* 0x000000f400093308 */ /* 0x000ee20000000c00 */
[----:B------:R-:W-:-:S02]  /*9690*/  @!P2 SEL R5, R5, R143, !P0 ;  /* 0x0000008f0505a207 */ /* 0x000fc40004000000 */
[----:B------:R-:W-:Y:S02]  /*96a0*/  @!P1 MOV R6, 0x1 ;  /* 0x0000000100069802 */ /* 0x000fe40000000f00 */
[----:B------:R-:W-:Y:S02]  /*96b0*/  @!P0 IADD3 R142, R7, R3, RZ ;  /* 0x00000003078e8210 */ /* 0x000fe40007ffe0ff */
[----:B------:R-:W-:Y:S01]  /*96c0*/  CS2R R2, SRZ ;  /* 0x0000000000027805 */ /* 0x000fe2000001ff00 */
[----:B------:R-:W-:Y:S02]  /*96d0*/  SEL R0, R0, RZ, P2 ;  /* 0x000000ff00007207 */ /* 0x000fe40001000000 */
[----:B------:R-:W-:Y:S02]  /*96e0*/  @!P2 SHF.R.S32.HI R3, RZ, 0x1f, R5 ;  /* 0x0000001fff03a819 */ /* 0x000fe40000011405 */
[----:B------:R-:W-:Y:S02]  /*96f0*/  LOP3.LUT P0, RZ, R8, 0x3, RZ, 0xc0, !PT ;  /* 0x0000000308ff7812 */ /* 0x000fe4000780c0ff */
[----:B------:R-:W-:Y:S01]  /*9700*/  @!P2 MOV R2, R5 ;  /* 0x000000050002a202 */ /* 0x000fe20000000f00 */
[----:B--2---:R-:W-:-:S02]  /*9710*/  IMAD R5, R13, R6, RZ ;  /* 0x000000060d057224 */ /* 0x004fc400078e02ff */
[----:B------:R-:W-:Y:S02]  /*9720*/  IMAD R0, R18, R4, R0 ;  /* 0x0000000412007224 */ /* 0x000fe400078e0200 */
[----:B------:R-:W-:Y:S01]  /*9730*/  @P6 FMUL.FTZ R7, R10, 0.69314718246459960938 ;  /* 0x3f3172180a076820 */ /* 0x000fe20000410000 */
[----:B------:R-:W-:Y:S01]  /*9740*/  SHF.L.U32 R8, R5, 0x7, RZ ;  /* 0x0000000705087819 */ /* 0x000fe200000006ff */
[----:B------:R-:W-:Y:S01]  /*9750*/  @P4 FMUL.FTZ R5, R11, 0.69314718246459960938 ;  /* 0x3f3172180b054820 */ /* 0x000fe20000410000 */
[----:B------:R-:W-:Y:S01]  /*9760*/  MOV R17, 0x7f800000 ;  /* 0x7f80000000117802 */ /* 0x000fe20000000f00 */
[----:B------:R-:W-:Y:S01]  /*9770*/  @P6 FFMA.FTZ R17, R138, c[0x0][0x238], R7 ;  /* 0x00008e008a116a23 */ /* 0x000fe20000010007 */
[----:B------:R-:W-:Y:S01]  /*9780*/  IADD3 R11, P2, P1, R8, R2, R0 ;  /* 0x00000002080b7210 */ /* 0x000fe2000795e000 */
[----:B------:R-:W-:Y:S01]  /*9790*/  @P5 FMUL.FTZ R7, R12, 0.69314718246459960938 ;  /* 0x3f3172180c075820 */ /* 0x000fe20000410000 */
[----:B------:R-:W-:Y:S01]  /*97a0*/  SHF.R.S32.HI R2, RZ, 0x1f, R8 ;  /* 0x0000001fff027819 */ /* 0x000fe20000011408 */
[----:B---3--:R-:W-:Y:S01]  /*97b0*/  @P3 FMUL.FTZ R4, R9, 0.69314718246459960938 ;  /* 0x3f31721809043820 */ /* 0x008fe20000410000 */
[----:B------:R-:W-:Y:S01]  /*97c0*/  SHF.R.S32.HI R0, RZ, 0x1f, R0 ;  /* 0x0000001fff007819 */ /* 0x000fe20000011400 */
[----:B------:R-:W-:Y:S01]  /*97d0*/  BSSY B0, `(.L_x_1804) ;  /* 0x000002e000007945 */ /* 0x000fe20003800000 */
        /* <DEDUP_REMOVED lines=8> */
[----:B-1--4-:R-:W2:Y:S01]  /*9860*/  LDL.LU R69, [R1+0x28] ;  /* 0x0000280001457983 */ /* 0x012ea20000300800 */
[----:B------:R-:W-:-:S04]  /*9870*/  SHF.R.S32.HI R0, RZ, 0x1f, R68 ;  /* 0x0000001fff007819 */ /* 0x000fc80000011444 */
[----:B------:R-:W-:-:S04]  /*9880*/  LEA.HI R0, R0, R68, RZ, 0x2 ;  /* 0x0000004400007211 */ /* 0x000fc800078f10ff */
[----:B------:R-:W-:-:S05]  /*9890*/  LOP3.LUT R0, R0, 0xffffffc, RZ, 0xc0, !PT ;  /* 0x0ffffffc00007812 */ /* 0x000fca00078ec0ff */
[----:B------:R-:W-:-:S04]  /*98a0*/  IMAD.IADD R0, R68, 0x1, -R0 ;  /* 0x0000000144007824 */ /* 0x000fc800078e0a00 */
        /* <DEDUP_REMOVED lines=32> */
.L_x_1805:
[----:B-1--4-:R-:W-:Y:S05]  /*9ab0*/  BSYNC B0 ;  /* 0x0000000000007941 */ /* 0x012fea0003800000 */
.L_x_1804:
[----:B------:R1:W5:Y:S01]  /*9ac0*/  LDL R12, [R1+0x8] ;  /* 0x00000800010c7983 */ /* 0x0003620000100800 */
[----:B------:R-:W-:Y:S01]  /*9ad0*/  IADD3 R2, P0, R248, R141, RZ ;  /* 0x0000008df8027210 */ /* 0x000fe20007f1e0ff */
[----:B------:R-:W-:Y:S01]  /*9ae0*/  BSSY B0, `(.L_x_1806) ;  /* 0x0000019000007945 */ /* 0x000fe20003800000 */
[----:B------:R-:W-:Y:S01]  /*9af0*/  SHF.R.S32.HI R3, RZ, 0x1f, R248 ;  /* 0x0000001fff037819 */ /* 0x000fe200000114f8 */
[----:B------:R-:W2:Y:S01]  /*9b00*/  S2R R4, SR_TID.X ;  /* 0x0000000000047919 */ /* 0x000ea20000002100 */
        /* <DEDUP_REMOVED lines=8> */
[----:B-----5:R-:W-:Y:S01]  /*9b90*/  ISETP.GE.AND P0, PT, R7, R19, PT ;  /* 0x000000130700720c */ /* 0x020fe20003f06270 */
[----:B------:R-:W-:-:S12]  /*9ba0*/  IMAD.IADD R9, R11, 0x1, R0 ;  /* 0x000000010b097824 */ /* 0x000fd800078e0200 */
        /* <DEDUP_REMOVED lines=12> */
.L_x_1807:
[----:B-1----:R-:W-:Y:S05]  /*9c70*/  BSYNC B0 ;  /* 0x0000000000007941 */ /* 0x002fea0003800000 */
.L_x_1806:
        /* <DEDUP_REMOVED lines=18> */
.L_x_1809:
[----:B------:R-:W-:Y:S05]  /*9da0*/  BSYNC B0 ;  /* 0x0000000000007941 */ /* 0x000fea0003800000 */
.L_x_1808:
        /* <DEDUP_REMOVED lines=18> */
.L_x_1811:
[----:B------:R-:W-:Y:S05]  /*9ed0*/  BSYNC B0 ;  /* 0x0000000000007941 */ /* 0x000fea0003800000 */
.L_x_1810:
        /* <DEDUP_REMOVED lines=18> */
.L_x_1813:
[----:B------:R-:W-:Y:S05]  /*a000*/  BSYNC B0 ;  /* 0x0000000000007941 */ /* 0x000fea0003800000 */
.L_x_1812:
        /* <DEDUP_REMOVED lines=18> */
.L_x_1815:
[----:B------:R-:W-:Y:S05]  /*a130*/  BSYNC B0 ;  /* 0x0000000000007941 */ /* 0x000fea0003800000 */
.L_x_1814:
        /* <DEDUP_REMOVED lines=18> */
.L_x_1817:
[----:B------:R-:W-:Y:S05]  /*a260*/  BSYNC B0 ;  /* 0x0000000000007941 */ /* 0x000fea0003800000 */
.L_x_1816:
        /* <DEDUP_REMOVED lines=18> */
.L_x_1819:
[----:B------:R-:W-:Y:S05]  /*a390*/  BSYNC B0 ;  /* 0x0000000000007941 */ /* 0x000fea0003800000 */
.L_x_1818:
        /* <DEDUP_REMOVED lines=19> */
.L_x_1770:
[----:B------:R-:W3:Y:S01]  /*a4d0*/  LDL.LU R12, [R1+0x24] ;  /* 0x00002400010c7983 */ /* 0x000ee20000300800 */
[----:B------:R-:W4:Y:S01]  /*a4e0*/  LDC.U8 R2, c[0x0][0x329] ;  /* 0x0000ca40ff027b82 */ /* 0x000f220000000000 */
[----:B--2---:R-:W-:Y:S01]  /*a4f0*/  SHF.R.S32.HI R11, RZ, 0x1f, R148 ;  /* 0x0000001fff0b7819 */ /* 0x004fe20000011494 */
[----:B------:R-:W-:Y:S01]  /*a500*/  IMAD.IADD R14, R134, 0x1, -R252 ;  /* 0x00000001860e7824 */ /* 0x000fe200078e0afc */
[----:B------:R-:W-:Y:S02]  /*a510*/  BSSY B0, `(.L_x_1820) ;  /* 0x0000041000007945 */ /* 0x000fe40003800000 */
[----:B------:R-:W-:-:S03]  /*a520*/  LEA.HI R11, R11, R148, RZ, 0x3 ;  /* 0x000000940b0b7211 */ /* 0x000fc600078f18ff */
[----:B------:R-:W2:Y:S01]  /*a530*/  LDC.U8 R0, c[0x0][0x328] ;  /* 0x0000ca00ff007b82 */ /* 0x000ea20000000000 */
[----:B------:R-:W-:-:S05]  /*a540*/  LOP3.LUT R10, R11, 0xfffffff8, RZ, 0xc0, !PT ;  /* 0xfffffff80b0a7812 */ /* 0x000fca00078ec0ff */
[----:B------:R-:W-:Y:S01]  /*a550*/  IMAD.IADD R19, R148, 0x1, -R10 ;  /* 0x0000000194137824 */ /* 0x000fe200078e0a0a */
[----:B------:R-:W-:-:S04]  /*a560*/  SHF.R.S32.HI R10, RZ, 0x3, R11 ;  /* 0x00000003ff0a7819 */ /* 0x000fc8000001140b */
[----:B------:R-:W-:Y:S02]  /*a570*/  SHF.L.U32 R15, R19, 0x3, RZ ;  /* 0x00000003130f7819 */ /* 0x000fe400000006ff */
[----:B------:R-:W-:Y:S02]  /*a580*/  SHF.R.S32.HI R11, RZ, 0x1f, R10 ;  /* 0x0000001fff0b7819 */ /* 0x000fe4000001140a */
[----:B------:R-:W-:Y:S02]  /*a590*/  IADD3 R27, R15, 0x40, RZ ;  /* 0x000000400f1b7810 */ /* 0x000fe40007ffe0ff */
        /* <DEDUP_REMOVED lines=27> */
[----:B------:R1:W-:Y:S01]  /*a750*/  @!P0 STL [R1+0x24], R12 ;  /* 0x0000240c01008387 */ /* 0x0003e20000100800 */
[----:B------:R-:W-:-:S02]  /*a760*/  @!P2 SHF.R.S32.HI R3, RZ, 0x1f, R12 ;  /* 0x0000001fff03a819 */ /* 0x000fc4000001140c */
        /* <DEDUP_REMOVED lines=9> */
[--C-:B------:R-:W-:Y:S02]  /*a800*/  IADD3 R20, P1, P0, R0, R2, R6.reuse ;  /* 0x0000000200147210 */ /* 0x100fe4000783e006 */
[----:B------:R-:W-:Y:S01]  /*a810*/  SHF.R.S32.HI R0, RZ, 0x1f, R6 ;  /* 0x0000001fff007819 */ /* 0x000fe20000011406 */
[----:B------:R-:W-:-:S03]  /*a820*/  IMAD.WIDE R6, R250, 0x80, R10 ;  /* 0x00000080fa067825 */ /* 0x000fc600078e020a */
[----:B------:R-:W-:Y:S01]  /*a830*/  IADD3.X R17, R9, R3, R0, P1, P0 ;  /* 0x0000000309117210 */ /* 0x000fe20000fe0400 */
[----:B-1----:R-:W-:-:S05]  /*a840*/  IMAD.WIDE.U32 R12, R18, c[0x0][0x1f0], R4 ;  /* 0x00007c00120c7a25 */ /* 0x002fca00078e0004 */
        /* <DEDUP_REMOVED lines=13> */
.L_x_1821:
[----:B------:R-:W-:Y:S05]  /*a920*/  BSYNC B0 ;  /* 0x0000000000007941 */ /* 0x000fea0003800000 */
.L_x_1820:
        /* <DEDUP_REMOVED lines=18> */
.L_x_1823:
[----:B------:R-:W-:Y:S05]  /*aa50*/  BSYNC B0 ;  /* 0x0000000000007941 */ /* 0x000fea0003800000 */
.L_x_1822:
        /* <DEDUP_REMOVED lines=18> */
.L_x_1825:
[----:B------:R-:W-:Y:S05]  /*ab80*/  BSYNC B0 ;  /* 0x0000000000007941 */ /* 0x000fea0003800000 */
.L_x_1824:
        /* <DEDUP_REMOVED lines=18> */
.L_x_1827:
[----:B------:R-:W-:Y:S05]  /*acb0*/  BSYNC B0 ;  /* 0x0000000000007941 */ /* 0x000fea0003800000 */
.L_x_1826:
        /* <DEDUP_REMOVED lines=18> */
.L_x_1829:
[----:B------:R-:W-:Y:S05]  /*ade0*/  BSYNC B0 ;  /* 0x0000000000007941 */ /* 0x000fea0003800000 */
.L_x_1828:
        /* <DEDUP_REMOVED lines=18> */
.L_x_1831:
[----:B------:R-:W-:Y:S05]  /*af10*/  BSYNC B0 ;  /* 0x0000000000007941 */ /* 0x000fea0003800000 */
.L_x_1830:
        /* <DEDUP_REMOVED lines=18> */
.L_x_1833:
[----:B------:R-:W-:Y:S05]  /*b040*/  BSYNC B0 ;  /* 0x0000000000007941 */ /* 0x000fea0003800000 */
.L_x_1832:
        /* <DEDUP_REMOVED lines=18> */
.L_x_1835:
[----:B------:R-:W-:Y:S05]  /*b170*/  BSYNC B0 ;  /* 0x0000000000007941 */ /* 0x000fea0003800000 */
.L_x_1834:
        /* <DEDUP_REMOVED lines=67> */
.L_x_1836:
        /* <DEDUP_REMOVED lines=13> */
.L_x_2403:


//--------------------- .text._ZN5flash16flash_fwd_kernelI23Flash_fwd_kernel_traitsILi128ELi128ELi32ELi4ELb0ELb0EN7cutlass6half_tE19Flash_kernel_traitsILi128ELi128ELi32ELi4ES3_EELb1ELb0ELb1ELb0ELb0ELb1ELb0ELb0EEEvNS_16Flash_fwd_paramsE --------------------------
	.section	.text._ZN5flash16flash_fwd_kernelI23Flash_fwd_kernel_traitsILi128ELi128ELi32ELi4ELb0ELb0EN7cutlass6half_tE19Flash_kernel_traitsILi128ELi128ELi32ELi4ES3_EELb1ELb0ELb1ELb0ELb0ELb1ELb0ELb0EEEvNS_16Flash_fwd_paramsE,"ax",@progbits
	.sectioninfo	@"SHI_REGISTERS=255"
	.align	128
        .global         _ZN5flash16flash_fwd_kernelI23Flash_fwd_kernel_traitsILi128ELi128ELi32ELi4ELb0ELb0EN7cutlass6half_tE19Flash_kernel_traitsILi128ELi128ELi32ELi4ES3_EELb1ELb0ELb1ELb0ELb0ELb1ELb0ELb0EEEvNS_16Flash_fwd_paramsE
        .type           _ZN5flash16flash_fwd_kernelI23Flash_fwd_kernel_traitsILi128ELi128ELi32ELi4ELb0ELb0EN7cutlass6half_tE19Flash_kernel_traitsILi128ELi128ELi32ELi4ES3_EELb1ELb0ELb1ELb0ELb0ELb1ELb0ELb0EEEvNS_16Flash_fwd_paramsE,@function
        .size           _ZN5flash16flash_fwd_kernelI23Flash_fwd_kernel_traitsILi128ELi128ELi32ELi4ELb0ELb0EN7cutlass6half_tE19Flash_kernel_traitsILi128ELi128ELi32ELi4ES3_EELb1ELb0ELb1ELb0ELb0ELb1ELb0ELb0EEEvNS_16Flash_fwd_paramsE,(.L_x_2404 - _ZN5flash16flash_fwd_kernelI23Flash_fwd_kernel_traitsILi128ELi128ELi32ELi4ELb0ELb0EN7cutlass6half_tE19Flash_kernel_traitsILi128ELi128ELi32ELi4ES3_EELb1ELb0ELb1ELb0ELb0ELb1ELb0ELb0EEEvNS_16Flash_fwd_paramsE)
        .other          _ZN5flash16flash_fwd_kernelI23Flash_fwd_kernel_traitsILi128ELi128ELi32ELi4ELb0ELb0EN7cutlass6half_tE19Flash_kernel_traitsILi128ELi128ELi32ELi4ES3_EELb1ELb0ELb1ELb0ELb0ELb1ELb0ELb0EEEvNS_16Flash_fwd_paramsE,@"STO_CUDA_ENTRY STV_DEFAULT"
_ZN5flash16flash_fwd_kernelI23Flash_fwd_kernel_traitsILi128ELi128ELi32ELi4ELb0ELb0EN7cutlass6half_tE19Flash_kernel_traitsILi128ELi128ELi32ELi4ES3_EELb1ELb0ELb1ELb0ELb0ELb1ELb0ELb0EEEvNS_16Flash_fwd_paramsE:
.text._ZN5flash16flash_fwd_kernelI23Flash_fwd_kernel_traitsILi128ELi128ELi32ELi4ELb0ELb0EN7cutlass6half_tE19Flash_kernel_traitsILi128ELi128ELi32ELi4ES3_EELb1ELb0ELb1ELb0ELb0ELb1ELb0ELb0EEEvNS_16Flash_fwd_paramsE:
        /* <DEDUP_REMOVED lines=24> */
[----:B------:R-:W-:-:S02]  /*0180*/  ULDC.U8 UR6, c[0x0][0x312] ;  /* 0x0000c48000067ab9 */ /* 0x000fc40000000000 */
[----:B------:R-:W-:Y:S02]  /*0190*/  ULDC.64 UR4, c[0x0][0x248] ;  /* 0x0000920000047ab9 */ /* 0x000fe40000000a00 */
[----:B------:R-:W-:Y:S01]  /*01a0*/  UISETP.NE.AND UP3, UPT, UR6, URZ, UPT ;  /* 0x0000003f0600728c */ /* 0x000fe2000bf65270 */
[----:B------:R-:W-:Y:S01]  /*01b0*/  PLOP3.LUT P0, PT, PT, PT, UP2, 0x80, 0x0 ;  /* 0x000000000000781c */ /* 0x000fe20003f0f028 */
[----:B------:R-:W-:Y:S02]  /*01c0*/  UISETP.EQ.U32.AND UP0, UPT, URZ, UR4, UPT ;  /* 0x000000043f00728c */ /* 0x000fe4000bf02070 */
[----:B------:R-:W-:Y:S02]  /*01d0*/  UMOV UR11, 0x4 ;  /* 0x00000004000b7882 */ /* 0x000fe40000000000 */
[----:B------:R-:W-:Y:S02]  /*01e0*/  ULDC.64 UR16, c[0x0][0x240] ;  /* 0x0000900000107ab9 */ /* 0x000fe40000000a00 */
[----:B------:R-:W-:-:S02]  /*01f0*/  UISETP.EQ.OR.EX UP0, UPT, URZ, UR5, !UP3, UP0 ;  /* 0x000000053f00728c */ /* 0x000fc4000df02700 */
[----:B-----5:R-:W-:Y:S02]  /*0200*/  UIMAD.WIDE UR16, UR14, UR11, UR16 ;  /* 0x0000000b0e1072a5 */ /* 0x020fe4000f8e0210 */
[----:B-1----:R-:W-:-:S06]  /*0210*/  ULOP3.LUT UR9, UR13, UR8, UR14, 0xfe, !UPT ;  /* 0x000000080d097292 */ /* 0x002fcc000f8efe0e */
[----:B--2---:R-:W-:Y:S01]  /*0220*/  LOP3.LUT P3, RZ, R90, UR9, RZ, 0xfc, !PT ;  /* 0x000000095aff7c12 */ /* 0x004fe2000f86fcff */
[----:B------:R-:W-:Y:S02]  /*0230*/  ULDC.64 UR4, c[0x0][0x248] ;  /* 0x0000920000047ab9 */ /* 0x000fe40000000a00 */
[----:B------:R-:W-:-:S10]  /*0240*/  UIMAD.WIDE UR4, UR14, UR11, UR4 ;  /* 0x0000000b0e0472a5 */ /* 0x000fd4000f8e0204 */
[----:B------:R-:W-:Y:S02]  /*0250*/  @!P3 IMAD.MOV.U32 R10, RZ, RZ, c[0x0][0x308] ;  /* 0x0000c200ff0ab624 */ /* 0x000fe400078e00ff */
[----:B------:R-:W-:Y:S01]  /*0260*/  @!P3 IMAD.MOV.U32 R11, RZ, RZ, c[0x0][0x30c] ;  /* 0x0000c300ff0bb624 */ /* 0x000fe200078e00ff */
        /* <DEDUP_REMOVED lines=24> */
[----:B------:R-:W-:Y:S01]  /*03f0*/  SHF.R.S32.HI R24, RZ, 0x1f, R90 ;  /* 0x0000001fff187819 */ /* 0x000fe2000001145a */
[----:B------:R-:W-:Y:S02]  /*0400*/  UMOV UR17, 0xffffffff ;  /* 0xffffffff00117882 */ /* 0x000fe40000000000 */
[----:B------:R-:W-:Y:S01]  /*0410*/  UMOV UR24, 0xffffffff ;  /* 0xffffffff00187882 */ /* 0x000fe20000000000 */
[----:B------:R-:W-:Y:S01]  /*0420*/  LEA.HI R25, R24, R90, RZ, 0x5 ;  /* 0x0000005a18197211 */ /* 0x000fe200078f28ff */
[----:B------:R-:W-:-:S02]  /*0430*/  ULDC UR4, c[0x0][0x1c0] ;  /* 0x0000700000047ab9 */ /* 0x000fc40000000800 */
[----:B------:R-:W-:Y:S02]  /*0440*/  UIMAD UR4, UR14, UR4, UR13 ;  /* 0x000000040e0472a4 */ /* 0x000fe4000f8e020d */
[----:B------:R-:W-:Y:S02]  /*0450*/  UMOV UR15, URZ ;  /* 0x0000003f000f7c82 */ /* 0x000fe40008000000 */
[----:B------:R-:W-:-:S04]  /*0460*/  USHF.L.U32 UR5, UR4, 0x5, URZ ;  /* 0x0000000504057899 */ /* 0x000fc8000800063f */
[----:B------:R-:W-:Y:S01]  /*0470*/  USHF.R.S32.HI UR4, URZ, 0x1f, UR5 ;  /* 0x0000001f3f047899 */ /* 0x000fe20008011405 */
[----:B---3--:R-:W1:Y:S08]  /*0480*/  @P0 R2UR UR24, R9 ;  /* 0x00000000091803c2 */ /* 0x008e7000000e0000 */
[----:B----4-:R-:W1:Y:S08]  /*0490*/  @P0 R2UR UR10, R6 ;  /* 0x00000000060a03c2 */ /* 0x010e7000000e0000 */
[----:B--2---:R2:W3:Y:S01]  /*04a0*/  @P1 R2UR UR15, R4 ;  /* 0x00000000040f13c2 */ /* 0x0044e200000e0000 */
[----:B-1----:R-:W-:-:S07]  /*04b0*/  @UP2 UIADD3 UR10, UR10, -UR24, URZ ;  /* 0x800000180a0a2290 */ /* 0x002fce000fffe03f */
[----:B-----5:R1:W4:Y:S01]  /*04c0*/  @!P2 R2UR UR17, R0 ;  /* 0x000000000011a3c2 */ /* 0x02032200000e0000 */
[----:B------:R-:W-:Y:S01]  /*04d0*/  ISETP.NE.U32.AND P2, PT, RZ, c[0x0][0x248], PT ;  /* 0x00009200ff007a0c */ /* 0x000fe20003f45070 */
[----:B------:R-:W-:-:S03]  /*04e0*/  @!UP2 ULDC UR10, c[0x0][0x214] ;  /* 0x00008500000aaab9 */ /* 0x000fc60000000800 */
[----:B------:R-:W-:Y:S02]  /*04f0*/  ISETP.NE.AND.EX P2, PT, RZ, c[0x0][0x24c], PT, P2 ;  /* 0x00009300ff007a0c */ /* 0x000fe40003f45320 */
[----:B-1----:R-:W-:-:S05]  /*0500*/  LOP3.LUT R0, R25, 0xffffffe0, RZ, 0xc0, !PT ;  /* 0xffffffe019007812 */ /* 0x002fca00078ec0ff */
[----:B------:R-:W-:-:S05]  /*0510*/  IMAD.IADD R84, R90, 0x1, -R0 ;  /* 0x000000015a547824 */ /* 0x000fca00078e0a00 */
[--C-:B------:R-:W-:Y:S02]  /*0520*/  IADD3 R92, P1, P0, R7, UR5, R84.reuse ;  /* 0x00000005075c7c10 */ /* 0x100fe4000f83e054 */
[----:B------:R-:W-:-:S03]  /*0530*/  SHF.R.S32.HI R0, RZ, 0x1f, R84 ;  /* 0x0000001fff007819 */ /* 0x000fc60000011454 */
[----:B------:R2:W-:Y:S01]  /*0540*/  STL [R1+0x90], R92 ;  /* 0x0000905c01007387 */ /* 0x0005e20000100800 */
[----:B------:R-:W-:Y:S01]  /*0550*/  IADD3.X R89, R8, UR4, R0, P1, P0 ;  /* 0x0000000408597c10 */ /* 0x000fe20008fe0400 */
        /* <DEDUP_REMOVED lines=8> */
.L_x_1837:
[----:B------:R-:W-:Y:S02]  /*05e0*/  ULDC UR6, c[0x0][0x218] ;  /* 0x0000860000067ab9 */ /* 0x000fe40000000800 */
.L_x_1838:
        /* <DEDUP_REMOVED lines=52> */
[----:B------:R-:W-:Y:S01]  /*0930*/  UISETP.NE.AND UP3, UPT, UR12, URZ, UPT ;  /* 0x0000003f0c00728c */ /* 0x000fe2000bf65270 */
[----:B------:R-:W-:Y:S01]  /*0940*/  SHF.R.S32.HI R8, RZ, 0x3, R8 ;  /* 0x00000003ff087819 */ /* 0x000fe20000011408 */
[----:B------:R-:W-:Y:S01]  /*0950*/  ULDC UR11, c[0x0][0x214] ;  /* 0x00008500000b7ab9 */ /* 0x000fe20000000800 */
[----:B------:R-:W-:Y:S01]  /*0960*/  IMAD.IADD R0, R90, 0x1, -R0 ;  /* 0x000000015a007824 */ /* 0x000fe200078e0a00 */
[----:B------:R-:W-:Y:S01]  /*0970*/  @!UP0 USHF.R.S32.HI UR15, URZ, 0x1f, UR14 ;  /* 0x0000001f3f0f8899 */ /* 0x000fe2000801140e */
[----:B------:R-:W-:Y:S01]  /*0980*/  SHF.R.S32.HI R9, RZ, 0x1f, R8 ;  /* 0x0000001fff097819 */ /* 0x000fe20000011408 */
[----:B------:R-:W-:Y:S01]  /*0990*/  @!UP0 UIMAD.WIDE.U32 UR18, UR14, UR4, URZ ;  /* 0x000000040e1282a5 */ /* 0x000fe2000f8e003f */
[----:B------:R-:W-:Y:S01]  /*09a0*/  IMAD.SHL.U32 R0, R0, 0x8, RZ ;  /* 0x0000000800007824 */ /* 0x000fe200078e00ff */
[----:B------:R-:W-:Y:S01]  /*09b0*/  @!UP0 UIMAD UR15, UR15, UR4, URZ ;  /* 0x000000040f0f82a4 */ /* 0x000fe2000f8e023f */
[----:B------:R-:W-:Y:S01]  /*09c0*/  BSSY B0, `(.L_x_1840) ;  /* 0x0000037000007945 */ /* 0x000fe20003800000 */
[----:B------:R-:W-:-:S02]  /*09d0*/  @UP0 UIMAD.WIDE.U32 UR16, UR24, UR6, URZ ;  /* 0x00000006181002a5 */ /* 0x000fc4000f8e003f */
[----:B------:R-:W-:Y:S02]  /*09e0*/  ULDC.U8 UR4, c[0x0][0x329] ;  /* 0x0000ca4000047ab9 */ /* 0x000fe40000000000 */
[----:B------:R-:W-:Y:S02]  /*09f0*/  UISETP.NE.AND UP2, UPT, UR4, URZ, UPT ;  /* 0x0000003f0400728c */ /* 0x000fe4000bf45270 */
[----:B------:R-:W-:Y:S02]  /*0a00*/  @UP0 UIMAD UR7, UR24, UR7, UR17 ;  /* 0x00000007180702a4 */ /* 0x000fe4000f8e0211 */
[----:B------:R-:W-:Y:S02]  /*0a10*/  USHF.R.S32.HI UR17, URZ, 0x1f, UR13 ;  /* 0x0000001f3f117899 */ /* 0x000fe4000801140d */
[----:B------:R-:W-:Y:S02]  /*0a20*/  UISETP.EQ.AND UP3, UPT, UR4, URZ, UP3 ;  /* 0x0000003f0400728c */ /* 0x000fe40009f62270 */
[----:B------:R-:W-:Y:S01]  /*0a30*/  @UP0 UMOV UR20, UR16 ;  /* 0x0000001000140c82 */ /* 0x000fe20008000000 */
[----:B--2---:R-:W-:Y:S01]  /*0a40*/  IMAD.WIDE R6, R6, 0x80, R8 ;  /* 0x0000008006067825 */ /* 0x004fe200078e0208 */
[----:B------:R-:W-:-:S02]  /*0a50*/  ULDC UR9, c[0x0][0x234] ;  /* 0x00008d0000097ab9 */ /* 0x000fc40000000800 */
[----:B------:R-:W-:Y:S02]  /*0a60*/  @!UP2 UISETP.NE.AND UP1, UPT, UR12, URZ, UPT ;  /* 0x0000003f0c00a28c */ /* 0x000fe4000bf25270 */
[----:B------:R-:W-:Y:S02]  /*0a70*/  @UP2 ULDC UR16, c[0x0][0x210] ;  /* 0x0000840000102ab9 */ /* 0x000fe40000000800 */
[----:B------:R-:W-:Y:S02]  /*0a80*/  @!UP0 UIMAD UR15, UR14, UR5, UR15 ;  /* 0x000000050e0f82a4 */ /* 0x000fe4000f8e020f */
[----:B------:R-:W-:Y:S02]  /*0a90*/  @UP2 UIMAD UR16, UR16, UR11, URZ ;  /* 0x0000000b101022a4 */ /* 0x000fe4000f8e023f */
[----:B------:R-:W-:Y:S02]  /*0aa0*/  ULDC.64 UR4, c[0x0][0x1f0] ;  /* 0x00007c0000047ab9 */ /* 0x000fe40000000a00 */
[----:B------:R-:W-:-:S02]  /*0ab0*/  @!UP2 USEL UR16, UR11, UR9, !UP1 ;  /* 0x000000090b10a287 */ /* 0x000fc4000c800000 */
[----:B------:R-:W-:Y:S02]  /*0ac0*/  ULDC UR6, c[0x0][0x1c0] ;  /* 0x0000700000067ab9 */ /* 0x000fe40000000800 */
[----:B------:R-:W-:Y:S02]  /*0ad0*/  UIMAD UR4, UR17, UR4, URZ ;  /* 0x00000004110472a4 */ /* 0x000fe4000f8e023f */
[----:B------:R-:W-:Y:S02]  /*0ae0*/  @!UP0 UMOV UR20, UR18 ;  /* 0x0000001200148c82 */ /* 0x000fe40008000000 */
[----:B------:R-:W-:Y:S01]  /*0af0*/  @UP2 UMOV UR17, 0x1 ;  /* 0x0000000100112882 */ /* 0x000fe20000000000 */
[----:B------:R-:W-:Y:S01]  /*0b00*/  IADD3 R2, P0, R0, UR20, RZ ;  /* 0x0000001400027c10 */ /* 0x000fe2000ff1e0ff */
[----:B------:R-:W-:Y:S02]  /*0b10*/  @!UP2 UIMAD UR17, UR16, UR6, URZ ;  /* 0x000000061011a2a4 */ /* 0x000fe4000f8e023f */
[----:B------:R-:W-:-:S02]  /*0b20*/  @!UP0 UIADD3 UR7, UR19, UR15, URZ ;  /* 0x0000000f13078290 */ /* 0x000fc4000fffe03f */
[----:B------:R-:W-:Y:S02]  /*0b30*/  UIADD3 UR10, -UR8, UR10, URZ ;  /* 0x0000000a080a7290 */ /* 0x000fe4000fffe13f */
[----:B------:R-:W-:Y:S02]  /*0b40*/  @UP3 UIMAD UR12, UR14, UR11, URZ ;  /* 0x0000000b0e0c32a4 */ /* 0x000fe4000f8e023f */
[----:B------:R-:W-:Y:S01]  /*0b50*/  UIMAD UR17, UR14, UR17, URZ ;  /* 0x000000110e1172a4 */ /* 0x000fe2000f8e023f */
[----:B------:R-:W-:Y:S01]  /*0b60*/  LEA.HI.X.SX32 R3, R0, UR7, 0x1, P0 ;  /* 0x0000000700037c11 */ /* 0x000fe200080f0eff */
[----:B------:R-:W-:Y:S01]  /*0b70*/  @UP3 USEL UR12, UR12, UR24, !UP0 ;  /* 0x000000180c0c3287 */ /* 0x000fe2000c000000 */
[----:B------:R-:W-:Y:S01]  /*0b80*/  ISETP.GE.AND P0, PT, R8, UR10, PT ;  /* 0x0000000a08007c0c */ /* 0x000fe2000bf06270 */
[----:B------:R-:W-:Y:S02]  /*0b90*/  @UP2 ULDC UR21, c[0x0][0x210] ;  /* 0x0000840000152ab9 */ /* 0x000fe40000000800 */
[----:B------:R-:W-:Y:S01]  /*0ba0*/  USEL UR17, UR17, URZ, !UP3 ;  /* 0x0000003f11117287 */ /* 0x000fe2000d800000 */
[----:B-1----:R-:W-:Y:S01]  /*0bb0*/  IMAD.WIDE.U32 R12, R12, c[0x0][0x1f0], R2 ;  /* 0x00007c000c0c7a25 */ /* 0x002fe200078e0002 */
[----:B------:R-:W-:-:S02]  /*0bc0*/  @!UP2 UMOV UR21, 0x1 ;  /* 0x000000010015a882 */ /* 0x000fc40000000000 */
[----:B------:R-:W-:Y:S02]  /*0bd0*/  UIMAD UR8, UR8, UR21, URZ ;  /* 0x00000015080872a4 */ /* 0x000fe4000f8e023f */
[----:B------:R-:W-:Y:S02]  /*0be0*/  UIMAD UR17, UR13, UR16, UR17 ;  /* 0x000000100d1172a4 */ /* 0x000fe4000f8e0211 */
[----:B------:R-:W-:Y:S02]  /*0bf0*/  @!UP3 UMOV UR22, URZ ;  /* 0x0000003f0016bc82 */ /* 0x000fe40008000000 */
[----:B------:R-:W-:Y:S02]  /*0c00*/  @UP3 UMOV UR22, UR12 ;  /* 0x0000000c00163c82 */ /* 0x000fe40008000000 */
[----:B------:R-:W-:Y:S02]  /*0c10*/  UIMAD UR4, UR13, UR5, UR4 ;  /* 0x000000050d0472a4 */ /* 0x000fe4000f8e0204 */
[----:B------:R-:W-:-:S02]  /*0c20*/  @!UP3 UMOV UR23, URZ ;  /* 0x0000003f0017bc82 */ /* 0x000fc40008000000 */
        /* <DEDUP_REMOVED lines=16> */
.L_x_1841:
[----:B------:R-:W-:Y:S05]  /*0d30*/  BSYNC B0 ;  /* 0x0000000000007941 */ /* 0x000fea0003800000 */
.L_x_1840:
        /* <DEDUP_REMOVED lines=16> */
.L_x_1843:
[----:B------:R-:W-:Y:S05]  /*0e40*/  BSYNC B0 ;  /* 0x0000000000007941 */ /* 0x000fea0003800000 */
.L_x_1842:
        /* <DEDUP_REMOVED lines=16> */
.L_x_1845:
[----:B------:R-:W-:Y:S05]  /*0f50*/  BSYNC B0 ;  /* 0x0000000000007941 */ /* 0x000fea0003800000 */
.L_x_1844:
        /* <DEDUP_REMOVED lines=16> */
.L_x_1847:
[----:B------:R-:W-:Y:S05]  /*1060*/  BSYNC B0 ;  /* 0x0000000000007941 */ /* 0x000fea0003800000 */
.L_x_1846:
        /* <DEDUP_REMOVED lines=16> */
.L_x_1849:
[----:B------:R-:W-:Y:S05]  /*1170*/  BSYNC B0 ;  /* 0x0000000000007941 */ /* 0x000fea0003800000 */
.L_x_1848:
        /* <DEDUP_REMOVED lines=16> */
.L_x_1851:
[----:B------:R-:W-:Y:S05]  /*1280*/  BSYNC B0 ;  /* 0x0000000000007941 */ /* 0x000fea0003800000 */
.L_x_1850:
        /* <DEDUP_REMOVED lines=16> */
.L_x_1853:
[----:B------:R-:W-:Y:S05]  /*1390*/  BSYNC B0 ;  /* 0x0000000000007941 */ /* 0x000fea0003800000 */
.L_x_1852:
        /* <DEDUP_REMOVED lines=16> */
.L_x_1855:
[----:B------:R-:W-:Y:S05]  /*14a0*/  BSYNC B0 ;  /* 0x0000000000007941 */ /* 0x000fea0003800000 */
.L_x_1854:
        /* <DEDUP_REMOVED lines=67> */
.L_x_1839:
        /* <DEDUP_REMOVED lines=34> */
.L_x_1856:
        /* <DEDUP_REMOVED lines=45> */
.L_x_1857:
        /* <DEDUP_REMOVED lines=14> */
[----:B------:R-:W-:Y:S01]  /*1eb0*/  STL [R1+0x88], R26 ;  /* 0x0000881a01007387 */ /* 0x000fe20000100800 */
[----:B------:R-:W-:Y:S01]  /*1ec0*/  LOP3.LUT R0, R0, 0x1c0, RZ, 0xc0, !PT ;  /* 0x000001c000007812 */ /* 0x000fe200078ec0ff */
[----:B------:R-:W-:Y:S01]  /*1ed0*/  IMAD.SHL.U32 R30, R32, 0x8, RZ ;  /* 0x00000008201e7824 */ /* 0x000fe200078e00ff */
[----:B------:R-:W-:Y:S01]  /*1ee0*/  SHF.R.S32.HI R29, RZ, 0x1f, R28 ;  /* 0x0000001fff1d7819 */ /* 0x000fe2000001141c */
[----:B------:R-:W-:Y:S01]  /*1ef0*/  UIMAD UR4, UR13, UR5, UR4 ;  /* 0x000000050d0472a4 */ /* 0x000fe2000f8e0204 */
[----:B------:R-:W-:Y:S01]  /*1f00*/  SHF.R.U32.HI R2, RZ, 0x3, R0 ;  /* 0x00000003ff027819 */ /* 0x000fe20000011600 */
[----:B------:R-:W-:Y:S01]  /*1f10*/  UIADD3 UR25, UR30, -0x1, URZ ;  /* 0xffffffff1e197890 */ /* 0x000fe2000fffe03f */
[--C-:B------:R-:W-:Y:S01]  /*1f20*/  LOP3.LUT R0, R0, 0x38, R30.reuse, 0xf8, !PT ;  /* 0x0000003800007812 */ /* 0x100fe200078ef81e */
[----:B------:R-:W-:Y:S01]  /*1f30*/  UMOV UR22, 0x5 ;  /* 0x0000000500167882 */ /* 0x000fe20000000000 */
[----:B------:R-:W-:Y:S01]  /*1f40*/  SHF.R.S32.HI R31, RZ, 0x1f, R30 ;  /* 0x0000001fff1f7819 */ /* 0x000fe2000001141e */
[----:B------:R-:W-:Y:S01]  /*1f50*/  UIMAD UR13, UR25, -0x20, UR9 ;  /* 0xffffffe0190d78a4 */ /* 0x000fe2000f8e0209 */
[----:B------:R-:W-:Y:S01]  /*1f60*/  LOP3.LUT R6, R0, R2, RZ, 0x3c, !PT ;  /* 0x0000000200067212 */ /* 0x000fe200078e3cff */
[----:B-1----:R-:W-:Y:S01]  /*1f70*/  IMAD.WIDE R34, R91, 0x80, R28 ;  /* 0x000000805b227825 */ /* 0x002fe200078e021c */
[----:B------:R-:W-:Y:S01]  /*1f80*/  IADD3 R2, P1, R30, UR16, RZ ;  /* 0x000000101e027c10 */ /* 0x000fe2000ff3e0ff */
[----:B------:R-:W-:Y:S01]  /*1f90*/  STL.64 [R1+0x70], R30 ;  /* 0x0000701e01007387 */ /* 0x000fe20000100a00 */
[----:B------:R-:W-:Y:S01]  /*1fa0*/  ISETP.GE.AND P6, PT, R5, UR6, PT ;  /* 0x0000000605007c0c */ /* 0x000fe2000bfc6270 */
[----:B------:R-:W-:Y:S01]  /*1fb0*/  USHF.R.S32.HI UR14, URZ, 0x1f, UR25 ;  /* 0x0000001f3f0e7899 */ /* 0x000fe20008011419 */
[----:B------:R-:W-:Y:S01]  /*1fc0*/  IADD3.X R3, R31, UR12, RZ, P1, !PT ;  /* 0x0000000c1f037c10 */ /* 0x000fe20008ffe4ff */
[----:B------:R-:W-:Y:S01]  /*1fd0*/  STL.64 [R1+0x58], R28 ;  /* 0x0000581c01007387 */ /* 0x000fe20000100a00 */
[C---:B------:R-:W-:Y:S01]  /*1fe0*/  IADD3 R7, R28.reuse, 0x40, RZ ;  /* 0x000000401c077810 */ /* 0x040fe20007ffe0ff */
[----:B------:R-:W-:Y:S01]  /*1ff0*/  IMAD R104, R91, 0x8, R88 ;  /* 0x000000085b687824 */ /* 0x000fe200078e0258 */
[----:B------:R-:W-:Y:S01]  /*2000*/  IADD3 R8, R28, 0x30, RZ ;  /* 0x000000301c087810 */ /* 0x000fe20007ffe0ff */
[----:B------:R1:W-:Y:S01]  /*2010*/  STL [R1+0x98], R5 ;  /* 0x0000980501007387 */ /* 0x0003e20000100800 */
[----:B--2---:R-:W-:Y:S01]  /*2020*/  IMAD.WIDE.U32 R2, R4, c[0x0][0x1a8], R2 ;  /* 0x00006a0004027a25 */ /* 0x004fe200078e0002 */
[----:B------:R-:W-:Y:S01]  /*2030*/  @!P0 IADD3 R4, P1, R34, 0x10, RZ ;  /* 0x0000001022048810 */ /* 0x000fe20007f3e0ff */
[----:B------:R-:W-:Y:S01]  /*2040*/  UISETP.GT.AND UP0, UPT, UR25, UR19, UPT ;  /* 0x000000131900728c */ /* 0x000fe2000bf04270 */
[----:B------:R-:W-:Y:S01]  /*2050*/  ISETP.GE.AND P3, PT, R28, UR6, PT ;  /* 0x000000061c007c0c */ /* 0x000fe2000bf66270 */
[----:B------:R-:W-:Y:S01]  /*2060*/  STL.64 [R1+0x40], R34 ;  /* 0x0000402201007387 */ /* 0x000fe20000100a00 */
[----:B------:R-:W-:Y:S01]  /*2070*/  ISETP.GE.AND P4, PT, R7, UR6, PT ;  /* 0x0000000607007c0c */ /* 0x000fe2000bf86270 */
[----:B------:R-:W-:Y:S01]  /*2080*/  @!P0 IMAD.X R0, RZ, RZ, R35, P1 ;  /* 0x000000ffff008224 */ /* 0x000fe200008e0623 */
[----:B------:R-:W-:Y:S01]  /*2090*/  ISETP.GE.AND P5, PT, R8, UR6, PT ;  /* 0x0000000608007c0c */ /* 0x000fe2000bfa6270 */
[----:B------:R2:W-:Y:S01]  /*20a0*/  STL [R1+0xa4], R8 ;  /* 0x0000a40801007387 */ /* 0x0005e20000100800 */
[----:B------:R-:W-:Y:S01]  /*20b0*/  @!P6 IADD3 R10, P1, R34, 0x20, RZ ;  /* 0x00000020220ae810 */ /* 0x000fe20007f3e0ff */
[----:B------:R-:W-:Y:S01]  /*20c0*/  @!P0 IMAD R0, R0, c[0x0][0x190], RZ ;  /* 0x0000640000008a24 */ /* 0x000fe200078e02ff */
[----:B------:R-:W-:Y:S01]  /*20d0*/  IADD3 R3, R3, UR4, RZ ;  /* 0x0000000403037c10 */ /* 0x000fe2000fffe0ff */
[----:B------:R3:W-:Y:S01]  /*20e0*/  STL [R1+0xa8], R7 ;  /* 0x0000a80701007387 */ /* 0x0007e20000100800 */
[----:B------:R-:W-:Y:S01]  /*20f0*/  IADD3 R22, R28, 0x50, RZ ;  /* 0x000000501c167810 */ /* 0x000fe20007ffe0ff */
[C---:B------:R-:W-:Y:S01]  /*2100*/  @!P0 IMAD R19, R4.reuse, c[0x0][0x194], R0 ;  /* 0x0000650004138a24 */ /* 0x040fe200078e0200 */
[----:B------:R-:W-:Y:S01]  /*2110*/  ULDC.64 UR4, c[0x0][0x198] ;  /* 0x0000660000047ab9 */ /* 0x000fe20000000a00 */
[----:B------:R-:W-:Y:S01]  /*2120*/  @!P3 IMAD R0, R35, c[0x0][0x190], RZ ;  /* 0x000064002300ba24 */ /* 0x000fe200078e02ff */
[----:B------:R-:W-:Y:S01]  /*2130*/  USHF.L.U32 UR12, UR4, 0x4, URZ ;  /* 0x00000004040c7899 */ /* 0x000fe2000800063f */
[----:B------:R-:W-:Y:S01]  /*2140*/  @!P0 IMAD.WIDE.U32 R14, R4, c[0x0][0x190], R2 ;  /* 0x00006400040e8a25 */ /* 0x000fe200078e0002 */
[----:B------:R4:W-:Y:S01]  /*2150*/  STL [R1+0x94], R22 ;  /* 0x0000941601007387 */ /* 0x0009e20000100800 */
[----:B------:R-:W-:Y:S01]  /*2160*/  UIADD3 UR17, UR29, 0x646e171e, URZ ;  /* 0x646e171e1d117890 */ /* 0x000fe2000fffe03f */
[----:B-1----:R-:W-:-:S05]  /*2170*/  LEA.HI R5, R24, R90, RZ, 0x6 ;  /* 0x0000005a18057211 */ /* 0x002fca00078f30ff */
[----:B------:R-:W-:Y:S01]  /*2180*/  IMAD.SHL.U32 R5, R5, 0x8, RZ ;  /* 0x0000000805057824 */ /* 0x000fe200078e00ff */
[----:B--2---:R-:W-:-:S04]  /*2190*/  @!P5 IADD3 R8, P2, R34, 0x30, RZ ;  /* 0x000000302208d810 */ /* 0x004fc80007f5e0ff */
[----:B------:R-:W-:Y:S01]  /*21a0*/  LOP3.LUT R215, R6, 0xfffffe00, R5, 0xf8, !PT ;  /* 0xfffffe0006d77812 */ /* 0x000fe200078ef805 */
[--C-:B------:R-:W-:Y:S01]  /*21b0*/  @!P6 IMAD.X R5, RZ, RZ, R35.reuse, P1 ;  /* 0x000000ffff05e224 */ /* 0x100fe200008e0623 */
[C---:B------:R-:W-:Y:S01]  /*21c0*/  @!P4 IADD3 R16, P1, R34.reuse, 0x40, RZ ;  /* 0x000000402210c810 */ /* 0x040fe20007f3e0ff */
[----:B---3--:R-:W-:Y:S02]  /*21d0*/  @!P3 IMAD R7, R34, c[0x0][0x194], R0 ;  /* 0x000065002207ba24 */ /* 0x008fe400078e0200 */
[----:B------:R-:W-:Y:S02]  /*21e0*/  @!P6 IMAD R5, R5, c[0x0][0x190], RZ ;  /* 0x000064000505ea24 */ /* 0x000fe400078e02ff */
[----:B------:R-:W-:Y:S02]  /*21f0*/  @!P4 IMAD.X R0, RZ, RZ, R35, P1 ;  /* 0x000000ffff00c224 */ /* 0x000fe400008e0623 */
[----:B------:R-:W-:Y:S02]  /*2200*/  @!P6 IMAD R18, R10, c[0x0][0x194], R5 ;  /* 0x000065000a12ea24 */ /* 0x000fe400078e0205 */
[----:B------:R-:W-:-:S04]  /*2210*/  @!P3 IMAD.WIDE.U32 R4, R34, c[0x0][0x190], R2 ;  /* 0x000064002204ba25 */ /* 0x000fc800078e0002 */
[----:B------:R-:W-:Y:S01]  /*2220*/  @!P5 IMAD.X R6, RZ, RZ, R35, P2 ;  /* 0x000000ffff06d224 */ /* 0x000fe200010e0623 */
[----:B------:R-:W-:Y:S01]  /*2230*/  @!P3 LEA R12, P1, R4, c[0x0][0x160], 0x1 ;  /* 0x00005800040cba11 */ /* 0x000fe200078208ff */
[----:B------:R-:W-:Y:S02]  /*2240*/  @!P4 IMAD R17, R0, c[0x0][0x190], RZ ;  /* 0x000064000011ca24 */ /* 0x000fe400078e02ff */
[----:B------:R-:W-:Y:S02]  /*2250*/  @!P3 IMAD.IADD R0, R5, 0x1, R7 ;  /* 0x000000010500b824 */ /* 0x000fe400078e0207 */
[----:B------:R-:W-:Y:S02]  /*2260*/  @!P5 IMAD R6, R6, c[0x0][0x190], RZ ;  /* 0x000064000606da24 */ /* 0x000fe400078e02ff */
[----:B------:R-:W-:Y:S01]  /*2270*/  @!P6 IMAD.WIDE.U32 R10, R10, c[0x0][0x190], R2 ;  /* 0x000064000a0aea25 */ /* 0x000fe200078e0002 */
[----:B------:R-:W-:-:S03]  /*2280*/  @!P3 LEA.HI.X R13, R4, c[0x0][0x164], R0, 0x1, P1 ;  /* 0x00005900040dba11 */ /* 0x000fc600008f0c00 */
[----:B------:R-:W-:Y:S02]  /*2290*/  IMAD.SHL.U32 R215, R215, 0x2, RZ ;  /* 0x00000002d7d77824 */ /* 0x000fe400078e00ff */
[----:B------:R-:W-:Y:S01]  /*22a0*/  @!P5 IMAD R21, R8, c[0x0][0x194], R6 ;  /* 0x000065000815da24 */ /* 0x000fe200078e0206 */
[----:B------:R-:W-:Y:S01]  /*22b0*/  @!P0 LEA R6, P2, R14, c[0x0][0x160], 0x1 ;  /* 0x000058000e068a11 */ /* 0x000fe200078408ff */
[----:B------:R-:W-:Y:S01]  /*22c0*/  @!P0 IMAD.IADD R0, R15, 0x1, R19 ;  /* 0x000000010f008824 */ /* 0x000fe200078e0213 */
[----:B------:R-:W-:Y:S01]  /*22d0*/  @!PT LDS RZ, [RZ] ;  /* 0x00000000fffff984 */ /* 0x000fe20000000800 */
[----:B------:R-:W-:Y:S01]  /*22e0*/  @!PT LDS RZ, [RZ] ;  /* 0x00000000fffff984 */ /* 0x000fe20000000800 */
[----:B------:R-:W-:Y:S01]  /*22f0*/  @!PT LDS RZ, [RZ] ;  /* 0x00000000fffff984 */ /* 0x000fe20000000800 */
[----:B------:R1:W-:Y:S01]  /*2300*/  @!P3 LDGSTS.E.BYPASS.LTC128B.128 [R215], [R12.64] ;  /* 0x000000000cd7bfae */ /* 0x0003e2000b901d5a */
[----:B------:R-:W-:-:S03]  /*2310*/  @!P5 IMAD.WIDE.U32 R8, R8, c[0x0][0x190], R2 ;  /* 0x000064000808da25 */ /* 0x000fc600078e0002 */
[----:B------:R-:W-:Y:S01]  /*2320*/  @!P0 LEA.HI.X R7, R14, c[0x0][0x164], R0, 0x1, P2 ;  /* 0x000059000e078a11 */ /* 0x000fe200010f0c00 */
[----:B------:R-:W-:Y:S01]  /*2330*/  @!P6 IMAD.IADD R11, R11, 0x1, R18 ;  /* 0x000000010b0be824 */ /* 0x000fe200078e0212 */
[----:B------:R-:W-:Y:S01]  /*2340*/  @!P6 LEA R18, P1, R10, c[0x0][0x160], 0x1 ;  /* 0x000058000a12ea11 */ /* 0x000fe200078208ff */
[----:B------:R1:W-:Y:S01]  /*2350*/  @!P3 LDGSTS.E.BYPASS.LTC128B.128 [R215+0x4000], [R12.64+0x80] ;  /* 0x040000800cd7bfae */ /* 0x0003e2000b901d5a */
[----:B------:R-:W-:Y:S01]  /*2360*/  ISETP.GE.AND P3, PT, R22, UR6, PT ;  /* 0x0000000616007c0c */ /* 0x000fe2000bf66270 */
[----:B------:R-:W-:Y:S01]  /*2370*/  @!P5 IMAD.IADD R0, R9, 0x1, R21 ;  /* 0x000000010900d824 */ /* 0x000fe200078e0215 */
[----:B------:R-:W-:Y:S01]  /*2380*/  @!P6 LEA.HI.X R19, R10, c[0x0][0x164], R11, 0x1, P1 ;  /* 0x000059000a13ea11 */ /* 0x000fe200008f0c0b */
[----:B------:R-:W-:Y:S01]  /*2390*/  @!P4 IMAD R17, R16, c[0x0][0x194], R17 ;  /* 0x000065001011ca24 */ /* 0x000fe200078e0211 */
[----:B------:R-:W-:Y:S01]  /*23a0*/  IADD3 R10, R28, 0x60, RZ ;  /* 0x000000601c0a7810 */ /* 0x000fe20007ffe0ff */
[----:B------:R-:W-:Y:S01]  /*23b0*/  @!P4 IMAD.WIDE.U32 R4, R16, c[0x0][0x190], R2 ;  /* 0x000064001004ca25 */ /* 0x000fe200078e0002 */
[----:B------:R2:W-:Y:S01]  /*23c0*/  @!P0 LDGSTS.E.BYPASS.LTC128B.128 [R215+0x800], [R6.64] ;  /* 0x0080000006d78fae */ /* 0x0005e2000b901d5a */
[----:B------:R-:W-:-:S02]  /*23d0*/  LEA.HI R21, R24, R90, RZ, 0x4 ;  /* 0x0000005a18157211 */ /* 0x000fc400078f20ff */
[----:B------:R-:W-:Y:S01]  /*23e0*/  @!P4 IMAD.IADD R5, R5, 0x1, R17 ;  /* 0x000000010505c824 */ /* 0x000fe200078e0211 */
[C---:B----4-:R-:W-:Y:S01]  /*23f0*/  @!P4 LEA R22, P1, R4.reuse, c[0x0][0x160], 0x1 ;  /* 0x000058000416ca11 */ /* 0x050fe200078208ff */
[----:B------:R2:W-:Y:S03]  /*2400*/  @!P0 LDGSTS.E.BYPASS.LTC128B.128 [R215+0x4800], [R6.64+0x80] ;  /* 0x0480008006d78fae */ /* 0x0005e6000b901d5a */
[----:B------:R-:W-:Y:S01]  /*2410*/  @!P4 LEA.HI.X R23, R4, c[0x0][0x164], R5, 0x1, P1 ;  /* 0x000059000417ca11 */ /* 0x000fe200008f0c05 */
[----:B------:R-:W-:Y:S04]  /*2420*/  STL [R1+0x9c], R10 ;  /* 0x00009c0a01007387 */ /* 0x000fe80000100800 */
[----:B------:R3:W-:Y:S04]  /*2430*/  @!P6 LDGSTS.E.BYPASS.LTC128B.128 [R215+0x1000], [R18.64] ;  /* 0x0100000012d7efae */ /* 0x0007e8000b901d5a */
[----:B------:R3:W-:Y:S01]  /*2440*/  @!P6 LDGSTS.E.BYPASS.LTC128B.128 [R215+0x5000], [R18.64+0x80] ;  /* 0x0500008012d7efae */ /* 0x0007e2000b901d5a */
[----:B------:R-:W-:-:S02]  /*2450*/  ISETP.GE.AND P6, PT, R28, UR13, PT ;  /* 0x0000000d1c007c0c */ /* 0x000fc4000bfc6270 */
[----:B-1----:R-:W-:-:S04]  /*2460*/  @!P5 LEA R12, P2, R8, c[0x0][0x160], 0x1 ;  /* 0x00005800080cda11 */ /* 0x002fc800078408ff */
[----:B------:R-:W-:Y:S02]  /*2470*/  @!P5 LEA.HI.X R13, R8, c[0x0][0x164], R0, 0x1, P2 ;  /* 0x00005900080dda11 */ /* 0x000fe400010f0c00 */
[----:B------:R-:W-:Y:S02]  /*2480*/  ISETP.GE.AND P2, PT, R10, UR6, PT ;  /* 0x000000060a007c0c */ /* 0x000fe4000bf46270 */
[----:B------:R-:W-:Y:S01]  /*2490*/  IADD3 R0, R28, 0x70, RZ ;  /* 0x000000701c007810 */ /* 0x000fe20007ffe0ff */
[----:B------:R1:W-:Y:S01]  /*24a0*/  @!P5 LDGSTS.E.BYPASS.LTC128B.128 [R215+0x1800], [R12.64] ;  /* 0x018000000cd7dfae */ /* 0x0003e2000b901d5a */
[----:B--2---:R-:W-:-:S03]  /*24b0*/  @!P3 IADD3 R6, P0, R34, 0x50, RZ ;  /* 0x000000502206b810 */ /* 0x004fc60007f1e0ff */
[----:B------:R2:W-:Y:S01]  /*24c0*/  STL [R1+0xa0], R0 ;  /* 0x0000a00001007387 */ /* 0x0005e20000100800 */
[----:B------:R-:W-:Y:S01]  /*24d0*/  ISETP.GE.AND P1, PT, R0, UR6, PT ;  /* 0x0000000600007c0c */ /* 0x000fe2000bf26270 */
[--C-:B------:R-:W-:Y:S02]  /*24e0*/  @!P3 IMAD.X R4, RZ, RZ, R35.reuse, P0 ;  /* 0x000000ffff04b224 */ /* 0x100fe400000e0623 */
[----:B------:R1:W-:Y:S02]  /*24f0*/  @!P5 LDGSTS.E.BYPASS.LTC128B.128 [R215+0x5800], [R12.64+0x80] ;  /* 0x058000800cd7dfae */ /* 0x0003e4000b901d5a */
[----:B------:R-:W-:Y:S01]  /*2500*/  @!P2 IADD3 R5, P0, R34, 0x60, RZ ;  /* 0x000000602205a810 */ /* 0x000fe20007f1e0ff */
[----:B------:R-:W-:Y:S01]  /*2510*/  @!P3 IMAD R4, R4, c[0x0][0x190], RZ ;  /* 0x000064000404ba24 */ /* 0x000fe200078e02ff */
[----:B------:R-:W-:Y:S01]  /*2520*/  ISETP.GE.AND P5, PT, R26, UR13, PT ;  /* 0x0000000d1a007c0c */ /* 0x000fe2000bfa6270 */
[----:B------:R4:W-:Y:S04]  /*2530*/  @!P4 LDGSTS.E.BYPASS.LTC128B.128 [R215+0x2000], [R22.64] ;  /* 0x0200000016d7cfae */ /* 0x0009e8000b901d5a */
[----:B------:R4:W-:Y:S01]  /*2540*/  @!P4 LDGSTS.E.BYPASS.LTC128B.128 [R215+0x6000], [R22.64+0x80] ;  /* 0x0600008016d7cfae */ /* 0x0009e2000b901d5a */
[----:B--2---:R-:W-:Y:S01]  /*2550*/  @!P2 IMAD.X R0, RZ, RZ, R35, P0 ;  /* 0x000000ffff00a224 */ /* 0x004fe200000e0623 */
        /* <DEDUP_REMOVED lines=30> */
[----:B------:R5:W-:Y:S01]  /*2740*/  @!P2 LDGSTS.E.BYPASS.LTC128B.128 [R215+0x7000], [R14.64+0x80] ;  /* 0x070000800ed7afae */ /* 0x000be2000b901d5a */
[C---:B------:R-:W-:Y:S01]  /*2750*/  IMAD.WIDE.U32 R2, R28.reuse, c[0x0][0x1a0], R30 ;  /* 0x000068001c027a25 */ /* 0x040fe200078e001e */
[----:B------:R-:W-:Y:S01]  /*2760*/  IADD3.X R5, R5, UR7, R0, P0, !PT ;  /* 0x0000000705057c10 */ /* 0x000fe200087fe400 */
[----:B------:R-:W-:Y:S01]  /*2770*/  USHF.L.U64.HI UR7, UR4, UR11, UR5 ;  /* 0x0000000b04077299 */ /* 0x000fe20008010205 */
[----:B------:R1:W-:Y:S01]  /*2780*/  @!P1 LDGSTS.E.BYPASS.LTC128B.128 [R215+0x3800], [R10.64] ;  /* 0x038000000ad79fae */ /* 0x0003e2000b901d5a */
[----:B------:R-:W-:Y:S01]  /*2790*/  IMAD R0, R28, c[0x0][0x1a4], R7 ;  /* 0x000069001c007a24 */ /* 0x000fe200078e0207 */
[----:B------:R-:W-:Y:S01]  /*27a0*/  IADD3 R8, P0, R2, UR20, RZ ;  /* 0x0000001402087c10 */ /* 0x000fe2000ff1e0ff */
[----:B------:R-:W-:Y:S01]  /*27b0*/  IMAD.IADD R24, R9, 0x1, -R6 ;  /* 0x0000000109187824 */ /* 0x000fe200078e0a06 */
[----:B------:R-:W-:Y:S01]  /*27c0*/  SHF.R.S32.HI R7, RZ, 0x1f, R20 ;  /* 0x0000001fff077819 */ /* 0x000fe20000011414 */
[----:B------:R-:W-:Y:S01]  /*27d0*/  USHF.L.U64.HI UR20, UR4, UR22, UR5 ;  /* 0x0000001604147299 */ /* 0x000fe20008010205 */
[----:B------:R-:W-:Y:S01]  /*27e0*/  IADD3.X R9, R3, UR21, R0, P0, !PT ;  /* 0x0000001503097c10 */ /* 0x000fe200087fe400 */
[C---:B------:R-:W-:Y:S01]  /*27f0*/  IMAD.WIDE.U32 R30, R20.reuse, c[0x0][0x1b0], R4 ;  /* 0x00006c00141e7a25 */ /* 0x040fe200078e0004 */
[----:B------:R-:W-:Y:S01]  /*2800*/  USHF.L.U32 UR21, UR4, 0x5, URZ ;  /* 0x0000000504157899 */ /* 0x000fe2000800063f */
[----:B------:R-:W-:Y:S01]  /*2810*/  LOP3.LUT R3, R21, 0xfffffff0, RZ, 0xc0, !PT ;  /* 0xfffffff015037812 */ /* 0x000fe200078ec0ff */
[----:B------:R-:W-:Y:S01]  /*2820*/  UIMAD UR5, UR20, UR25, URZ ;  /* 0x00000019140572a4 */ /* 0x000fe2000f8e023f */
[----:B------:R-:W-:Y:S01]  /*2830*/  IMAD R0, R7, c[0x0][0x1b0], RZ ;  /* 0x00006c0007007a24 */ /* 0x000fe200078e02ff */
[----:B------:R2:W-:Y:S01]  /*2840*/  @!P1 LDGSTS.E.BYPASS.LTC128B.128 [R215+0x7800], [R10.64+0x80] ;  /* 0x078000800ad79fae */ /* 0x0005e2000b901d5a */
[----:B------:R-:W-:Y:S01]  /*2850*/  IMAD.U32 R21, RZ, RZ, UR25 ;  /* 0x00000019ff157e24 */ /* 0x000fe2000f8e00ff */
[----:B------:R-:W-:Y:S01]  /*2860*/  UIMAD UR5, UR14, UR21, UR5 ;  /* 0x000000150e0572a4 */ /* 0x000fe2000f8e0205 */
[----:B------:R-:W-:Y:S01]  /*2870*/  IMAD R2, R20, c[0x0][0x1b4], R0 ;  /* 0x00006d0014027a24 */ /* 0x000fe200078e0200 */
[----:B------:R-:W-:Y:S01]  /*2880*/  ISETP.GE.AND P3, PT, R28, UR13, PT ;  /* 0x0000000d1c007c0c */ /* 0x000fe2000bf66270 */
[----:B------:R-:W-:Y:S01]  /*2890*/  IMAD.MOV.U32 R94, RZ, RZ, R30 ;  /* 0x000000ffff5e7224 */ /* 0x000fe200078e001e */
[----:B------:R-:W-:Y:S01]  /*28a0*/  ISETP.GE.AND P2, PT, R26, UR13, PT ;  /* 0x0000000d1a007c0c */ /* 0x000fe2000bf46270 */
[----:B------:R-:W-:Y:S01]  /*28b0*/  IMAD.IADD R95, R31, 0x1, R2 ;  /* 0x000000011f5f7824 */ /* 0x000fe200078e0202 */
[----:B------:R-:W-:Y:S01]  /*28c0*/  STL.64 [R1+0x50], R30 ;  /* 0x0000501e01007387 */ /* 0x000fe20000100a00 */
[----:B------:R-:W-:Y:S01]  /*28d0*/  IMAD.SHL.U32 R5, R32, 0x40, RZ ;  /* 0x0000004020057824 */ /* 0x000fe200078e00ff */
[----:B------:R-:W-:Y:S01]  /*28e0*/  UIADD3 UR13, UR9, 0x1, -UR10 ;  /* 0x00000001090d7890 */ /* 0x000fe2000fffe80a */
[----:B------:R-:W-:Y:S01]  /*28f0*/  IMAD.IADD R0, R90, 0x1, -R3 ;  /* 0x000000015a007824 */ /* 0x000fe200078e0a03 */
[----:B------:R-:W-:Y:S01]  /*2900*/  STL.64 [R1+0x48], R94 ;  /* 0x0000485e01007387 */ /* 0x000fe20000100a00 */
[----:B------:R-:W-:Y:S01]  /*2910*/  IMAD.WIDE.U32 R2, R21, UR21, R94 ;  /* 0x0000001515027c25 */ /* 0x000fe2000f8e005e */
[----:B------:R-:W-:Y:S01]  /*2920*/  LOP3.LUT R5, R5, 0x1c0, RZ, 0xc0, !PT ;  /* 0x000001c005057812 */ /* 0x000fe200078ec0ff */
[----:B------:R-:W-:Y:S01]  /*2930*/  UIADD3 UR18, UR28, -0x4ab325aa, URZ ;  /* 0xb54cda561c127890 */ /* 0x000fe2000fffe03f */
[----:B---3--:R-:W-:Y:S01]  /*2940*/  SHF.R.S32.HI R19, RZ, 0x1f, R0 ;  /* 0x0000001fff137819 */ /* 0x008fe20000011400 */
[----:B-1----:R-:W-:Y:S01]  /*2950*/  IMAD.SHL.U32 R12, R28, 0x8, RZ ;  /* 0x000000081c0c7824 */ /* 0x002fe200078e00ff */
[----:B------:R-:W-:Y:S01]  /*2960*/  IADD3 R6, R3, UR5, RZ ;  /* 0x0000000503067c10 */ /* 0x000fe2000fffe0ff */
[----:B------:R-:W-:Y:S01]  /*2970*/  ULDC.64 UR4, c[0x0][0x1a0] ;  /* 0x0000680000047ab9 */ /* 0x000fe20000000a00 */
[----:B------:R-:W-:Y:S01]  /*2980*/  @!P6 LEA R4, P0, R2, c[0x0][0x168], 0x1 ;  /* 0x00005a000204ea11 */ /* 0x000fe200078008ff */
[----:B------:R-:W-:Y:S01]  /*2990*/  USHF.L.U64.HI UR22, UR4, UR22, UR5 ;  /* 0x0000001604167299 */ /* 0x000fe20008010205 */
[----:B------:R-:W-:Y:S01]  /*29a0*/  LOP3.LUT R18, R5, 0x8, R12, 0xf8, !PT ;  /* 0x0000000805127812 */ /* 0x000fe200078ef80c */
[----:B------:R-:W-:Y:S01]  /*29b0*/  IMAD.WIDE.U32 R8, R20, c[0x0][0x1b8], R8 ;  /* 0x00006e0014087a25 */ /* 0x000fe200078e0008 */
[----:B------:R-:W-:Y:S01]  /*29c0*/  SHF.R.U32.HI R12, RZ, 0x3, R5 ;  /* 0x00000003ff0c7819 */ /* 0x000fe20000011605 */
[----:B------:R-:W-:Y:S01]  /*29d0*/  USHF.L.U32 UR23, UR4, 0x5, URZ ;  /* 0x0000000504177899 */ /* 0x000fe2000800063f */
[C---:B------:R-:W-:Y:S01]  /*29e0*/  @!P6 LEA.HI.X R5, R2.reuse, c[0x0][0x16c], R6, 0x1, P0 ;  /* 0x00005b000205ea11 */ /* 0x040fe200000f0c06 */
[----:B------:R-:W-:Y:S01]  /*29f0*/  UIMAD UR15, UR22, UR25, URZ ;  /* 0x00000019160f72a4 */ /* 0x000fe2000f8e023f */
[----:B------:R-:W-:Y:S01]  /*2a00*/  @!P5 IADD3 R3, P0, R2, UR12, RZ ;  /* 0x0000000c0203dc10 */ /* 0x000fe2000ff1e0ff */
[----:B------:R-:W-:Y:S01]  /*2a10*/  USHF.L.U32 UR31, UR4, 0x4, URZ ;  /* 0x00000004041f7899 */ /* 0x000fe2000800063f */
[----:B------:R-:W-:Y:S01]  /*2a20*/  LEA.HI R19, R19, R0, RZ, 0x3 ;  /* 0x0000000013137211 */ /* 0x000fe200078f18ff */
[----:B------:R1:W-:Y:S01]  /*2a30*/  @!P6 LDGSTS.E.BYPASS.LTC128B.128 [R215+0x8000], [R4.64] ;  /* 0x0800000004d7efae */ /* 0x0003e2000b901d5a */
[----:B------:R-:W-:Y:S01]  /*2a40*/  @!P5 IADD3.X R6, R6, UR7, RZ, P0, !PT ;  /* 0x000000070606dc10 */ /* 0x000fe200087fe4ff */
[----:B------:R-:W-:Y:S01]  /*2a50*/  UIMAD UR14, UR14, UR23, UR15 ;  /* 0x000000170e0e72a4 */ /* 0x000fe2000f8e020f */
[----:B------:R-:W-:Y:S01]  /*2a60*/  @!P5 LEA R2, P0, R3, c[0x0][0x168], 0x1 ;  /* 0x00005a000302da11 */ /* 0x000fe200078008ff */
[----:B------:R1:W-:Y:S01]  /*2a70*/  @!P6 LDGSTS.E.BYPASS.LTC128B.128 [R215+0x9000], [R4.64+0x80] ;  /* 0x0900008004d7efae */ /* 0x0003e2000b901d5a */
[----:B------:R-:W-:Y:S01]  /*2a80*/  LOP3.LUT R13, R19, 0xfffffff8, RZ, 0xc0, !PT ;  /* 0xfffffff8130d7812 */ /* 0x000fe200078ec0ff */
[----:B------:R-:W-:Y:S01]  /*2a90*/  USHF.L.U64.HI UR4, UR4, UR11, UR5 ;  /* 0x0000000b04047299 */ /* 0x000fe20008010205 */
[----:B------:R-:W-:Y:S01]  /*2aa0*/  @!P5 LEA.HI.X R3, R3, c[0x0][0x16c], R6, 0x1, P0 ;  /* 0x00005b000303da11 */ /* 0x000fe200000f0c06 */
[----:B------:R-:W-:Y:S01]  /*2ab0*/  IMAD.MOV.U32 R6, RZ, RZ, R8 ;  /* 0x000000ffff067224 */ /* 0x000fe200078e0008 */
[----:B------:R3:W-:Y:S01]  /*2ac0*/  STL.64 [R1+0x78], R8 ;  /* 0x0000780801007387 */ /* 0x0007e20000100a00 */
[----:B------:R-:W-:Y:S01]  /*2ad0*/  IMAD.IADD R13, R0, 0x1, -R13 ;  /* 0x00000001000d7824 */ /* 0x000fe200078e0a0d */
[----:B------:R-:W-:Y:S01]  /*2ae0*/  LOP3.LUT R12, R18, R12, RZ, 0x3c, !PT ;  /* 0x0000000c120c7212 */ /* 0x000fe200078e3cff */
[----:B------:R-:W-:Y:S01]  /*2af0*/  IMAD R0, R7, c[0x0][0x1b8], RZ ;  /* 0x00006e0007007a24 */ /* 0x000fe200078e02ff */
[----:B------:R2:W-:Y:S01]  /*2b00*/  @!P5 LDGSTS.E.BYPASS.LTC128B.128 [R215+0x8800], [R2.64] ;  /* 0x0880000002d7dfae */ /* 0x0005e2000b901d5a */
[----:B------:R-:W-:Y:S01]  /*2b10*/  IMAD.SHL.U32 R90, R90, 0x2, RZ ;  /* 0x000000025a5a7824 */ /* 0x000fe200078e00ff */
[----:B------:R-:W-:Y:S01]  /*2b20*/  ULDC UR11, c[0x0][0x2e4] ;  /* 0x0000b900000b7ab9 */ /* 0x000fe20000000800 */
[----:B------:R-:W-:Y:S01]  /*2b30*/  IMAD R7, R20, c[0x0][0x1bc], R0 ;  /* 0x00006f0014077a24 */ /* 0x000fe200078e0200 */
[----:B------:R2:W-:Y:S01]  /*2b40*/  @!P5 LDGSTS.E.BYPASS.LTC128B.128 [R215+0x9800], [R2.64+0x80] ;  /* 0x0980008002d7dfae */ /* 0x0005e2000b901d5a */
[----:B------:R-:W-:Y:S01]  /*2b50*/  IMAD.SHL.U32 R0, R13, 0x40, RZ ;  /* 0x000000400d007824 */ /* 0x000fe200078e00ff */
[----:B------:R-:W-:Y:S01]  /*2b60*/  LOP3.LUT R247, R90, 0x6, RZ, 0xc0, !PT ;  /* 0x000000065af77812 */ /* 0x000fe200078ec0ff */
[----:B------:R-:W-:Y:S01]  /*2b70*/  IMAD.IADD R7, R9, 0x1, R7 ;  /* 0x0000000109077824 */ /* 0x000fe200078e0207 */
[----:B------:R-:W0:Y:S01]  /*2b80*/  LDGDEPBAR ;  /* 0x00000000000079af */ /* 0x000e220000000000 */
[----:B------:R-:W-:Y:S01]  /*2b90*/  ULDC UR5, c[0x0][0x2e8] ;  /* 0x0000ba0000057ab9 */ /* 0x000fe20000000800 */
[----:B------:R-:W-:Y:S01]  /*2ba0*/  LOP3.LUT R0, R0, 0x1c0, RZ, 0xc0, !PT ;  /* 0x000001c000007812 */ /* 0x000fe200078ec0ff */
[----:B------:R-:W-:Y:S01]  /*2bb0*/  UIADD3 UR11, UR9, -UR11, -UR10 ;  /* 0x8000000b090b7290 */ /* 0x000fe2000fffe80a */
[----:B------:R4:W-:Y:S01]  /*2bc0*/  STL.64 [R1+0x80], R6 ;  /* 0x0000800601007387 */ /* 0x0009e20000100a00 */
[----:B------:R-:W-:Y:S01]  /*2bd0*/  UIADD3 UR5, UR13, UR5, URZ ;  /* 0x000000050d057290 */ /* 0x000fe2000fffe03f */
[----:B-1----:R-:W-:-:S05]  /*2be0*/  IMAD.SHL.U32 R5, R19, 0x40, RZ ;  /* 0x0000004013057824 */ /* 0x002fca00078e00ff */
[----:B------:R-:W-:-:S05]  /*2bf0*/  LOP3.LUT R85, R5, 0xfffffe00, RZ, 0xc0, !PT ;  /* 0xfffffe0005557812 */ /* 0x000fca00078ec0ff */
[----:B---3--:R-:W-:Y:S02]  /*2c00*/  IMAD R8, R88, 0x400, R85 ;  /* 0x0000040058087824 */ /* 0x008fe400078e0255 */
[----:B--2---:R-:W-:Y:S01]  /*2c10*/  IMAD.SHL.U32 R2, R24, 0x8, RZ ;  /* 0x0000000818027824 */ /* 0x004fe200078e00ff */
[----:B------:R-:W-:-:S04]  /*2c20*/  DEPBAR.LE SB0, 0x0 ;  /* 0x000080000000791a */ /* 0x000fc80000000000 */
[----:B------:R-:W-:Y:S01]  /*2c30*/  BAR.SYNC.DEFER_BLOCKING 0x0 ;  /* 0x0000000000007b1d */ /* 0x000fe20000010000 */
[----:B------:R-:W-:Y:S01]  /*2c40*/  LOP3.LUT R4, R0, 0x8, R2, 0xf8, !PT ;  /* 0x0000000800047812 */ /* 0x000fe200078ef802 */
[----:B------:R-:W-:Y:S01]  /*2c50*/  IMAD.WIDE.U32 R2, R21, UR23, R6 ;  /* 0x0000001715027c25 */ /* 0x000fe2000f8e0006 */
[----:B------:R-:W-:-:S04]  /*2c60*/  SHF.R.U32.HI R0, RZ, 0x3, R0 ;  /* 0x00000003ff007819 */ /* 0x000fc80000011600 */
[----:B------:R-:W-:Y:S02]  /*2c70*/  LOP3.LUT R86, R4, R0, RZ, 0x3c, !PT ;  /* 0x0000000004567212 */ /* 0x000fe400078e3cff */
[----:B------:R-:W-:Y:S02]  /*2c80*/  IADD3 R0, R3, UR14, RZ ;  /* 0x0000000e03007c10 */ /* 0x000fe4000fffe0ff */
[C---:B------:R-:W-:Y:S02]  /*2c90*/  @!P3 LEA R4, P1, R2.reuse, c[0x0][0x170], 0x1 ;  /* 0x00005c000204ba11 */ /* 0x040fe400078208ff */
[C---:B------:R-:W-:Y:S02]  /*2ca0*/  @!P2 IADD3 R3, P0, R2.reuse, UR31, RZ ;  /* 0x0000001f0203ac10 */ /* 0x040fe4000ff1e0ff */
[----:B------:R-:W-:Y:S02]  /*2cb0*/  @!P3 LEA.HI.X R5, R2, c[0x0][0x174], R0, 0x1, P1 ;  /* 0x00005d000205ba11 */ /* 0x000fe400008f0c00 */
[----:B------:R-:W-:Y:S01]  /*2cc0*/  @!P2 IADD3.X R2, R0, UR4, RZ, P0, !PT ;  /* 0x000000040002ac10 */ /* 0x000fe200087fe4ff */
[----:B------:R-:W-:Y:S01]  /*2cd0*/  IMAD R0, R24, 0x200, R12 ;  /* 0x0000020018007824 */ /* 0x000fe200078e020c */
[----:B----4-:R-:W-:-:S03]  /*2ce0*/  @!P2 LEA R6, P0, R3, c[0x0][0x170], 0x1 ;  /* 0x00005c000306aa11 */ /* 0x010fc600078008ff */
        /* <DEDUP_REMOVED lines=8> */
[----:B------:R-:W-:Y:S01]  /*2d70*/  IMAD.MOV.U32 R2, RZ, RZ, 0x20 ;  /* 0x00000020ff027424 */ /* 0x000fe200078e00ff */
        /* <DEDUP_REMOVED lines=16> */
[----:B------:R-:W-:Y:S01]  /*2e80*/  SEL R2, R2, 0xffffffe0, !P2 ;  /* 0xffffffe002027807 */ /* 0x000fe20005000000 */
[----:B------:R-:W-:Y:S01]  /*2e90*/  LDSM.16.M88.4 R28, [R200+0x8800] ;  /* 0x00880000c81c783b */ /* 0x000fe20000000200 */
[----:B------:R-:W-:Y:S01]  /*2ea0*/  R2P PR, R32, 0x6 ;  /* 0x0000000620007804 */ /* 0x000fe20000000000 */
[--C-:B------:R-:W-:Y:S02]  /*2eb0*/  IMAD R204, R3, 0x2, R202.reuse ;  /* 0x0000000203cc7824 */ /* 0x100fe400078e02ca */
[----:B------:R-:W2:Y:S01]  /*2ec0*/  LDSM.16.M88.4 R8, [R202] ;  /* 0x00000000ca08783b */ /* 0x000ea20000000200 */
[----:B------:R-:W-:-:S02]  /*2ed0*/  IMAD R210, R2, 0x2, R202 ;  /* 0x0000000202d27824 */ /* 0x000fc400078e02ca */
[----:B------:R-:W-:Y:S01]  /*2ee0*/  IMAD R209, R2, 0x2, R204 ;  /* 0x0000000202d17824 */ /* 0x000fe200078e02cc */
[----:B-----5:R-:W-:Y:S04]  /*2ef0*/  LDSM.16.M88.4 R12, [R204+0x2000] ;  /* 0x00200000cc0c783b */ /* 0x020fe80000000200 */
        /* <DEDUP_REMOVED lines=8> */
[----:B------:R-:W3:Y:S01]  /*2f80*/  LDSM.16.M88.4 R36, [R211] ;  /* 0x00000000d324783b */ /* 0x000ee20000000200 */
[----:B------:R-:W-:Y:S01]  /*2f90*/  IADD3 R212, R211, 0x1800, RZ ;  /* 0x00001800d3d47810 */ /* 0x000fe20007ffe0ff */
[----:B------:R-:W-:Y:S02]  /*2fa0*/  IMAD.IADD R208, R200, 0x1, R0 ;  /* 0x00000001c8d07824 */ /* 0x000fe400078e0200 */
[----:B------:R-:W4:Y:S01]  /*2fb0*/  LDSM.16.M88.4 R32, [R211+0x800] ;  /* 0x00080000d320783b */ /* 0x000f220000000200 */
[----:B------:R-:W-:Y:S01]  /*2fc0*/  IMAD.IADD R207, R0, 0x1, R211 ;  /* 0x0000000100cf7824 */ /* 0x000fe200078e02d3 */
[----:B------:R-:W-:-:S02]  /*2fd0*/  SHF.R.S32.HI R0, RZ, 0x1f, R84 ;  /* 0x0000001fff007819 */ /* 0x000fc40000011454 */
[----:B------:R-:W5:Y:S02]  /*2fe0*/  LDSM.16.M88.4 R44, [R208+0x8000] ;  /* 0x00800000d02c783b */ /* 0x000f640000000200 */
[----:B------:R-:W-:Y:S02]  /*2ff0*/  LEA.HI R0, R0, R84, RZ, 0x2 ;  /* 0x0000005400007211 */ /* 0x000fe400078f10ff */
[----:B------:R-:W3:Y:S02]  /*3000*/  LDSM.16.M88.4 R60, [R208+0x8800] ;  /* 0x00880000d03c783b */ /* 0x000ee40000000200 */
[----:B------:R-:W-:Y:S02]  /*3010*/  SHF.R.S32.HI R93, RZ, 0x2, R0 ;  /* 0x00000002ff5d7819 */ /* 0x000fe40000011400 */
[----:B------:R-:W0:Y:S01]  /*3020*/  LDGDEPBAR ;  /* 0x00000000000079af */ /* 0x000e220000000000 */
[C---:B--2---:R-:W-:Y:S03]  /*3030*/  HMMA.16816.F32 R64, R8.reuse, R24, RZ ;  /* 0x000000180840723c */ /* 0x044fe600000018ff */
[----:B------:R-:W-:Y:S04]  /*3040*/  STL [R1+0xac], R93 ;  /* 0x0000ac5d01007387 */ /* 0x000fe80000100800 */
[----:B------:R-:W-:Y:S01]  /*3050*/  STL [R1+0x60], R104 ;  /* 0x0000606801007387 */ /* 0x000fe20000100800 */
[----:B------:R-:W-:Y:S08]  /*3060*/  HMMA.16816.F32 R52, R8, R28, RZ ;  /* 0x0000001c0834723c */ /* 0x000ff000000018ff */
[C---:B-1----:R-:W-:Y:S08]  /*3070*/  HMMA.16816.F32 R48, R4.reuse, R24, RZ ;  /* 0x000000180430723c */ /* 0x042ff000000018ff */
[C---:B------:R-:W-:Y:S08]  /*3080*/  HMMA.16816.F32 R56, R4.reuse, R26, RZ ;  /* 0x0000001a0438723c */ /* 0x040ff000000018ff */
[C---:B------:R-:W-:Y:S08]  /*3090*/  HMMA.16816.F32 R40, R4.reuse, R28, RZ ;  /* 0x0000001c0428723c */ /* 0x040ff000000018ff */
[----:B------:R-:W-:Y:S08]  /*30a0*/  HMMA.16816.F32 R4, R4, R30, RZ ;  /* 0x0000001e0404723c */ /* 0x000ff000000018ff */
[C---:B------:R-:W-:Y:S08]  /*30b0*/  HMMA.16816.F32 R24, R8.reuse, R26, RZ ;  /* 0x0000001a0818723c */ /* 0x040ff000000018ff */
[----:B------:R-:W-:Y:S01]  /*30c0*/  HMMA.16816.F32 R72, R8, R30, RZ ;  /* 0x0000001e0848723c */ /* 0x000fe200000018ff */
[----:B------:R-:W1:Y:S07]  /*30d0*/  LDSM.16.M88.4 R8, [R210] ;  /* 0x00000000d208783b */ /* 0x000e6e0000000200 */
[C---:B---3--:R-:W-:Y:S08]  /*30e0*/  HMMA.16816.F32 R48, R12.reuse, R36, R48 ;  /* 0x000000240c30723c */ /* 0x048ff00000001830 */
[C---:B------:R-:W-:Y:S08]  /*30f0*/  HMMA.16816.F32 R56, R12.reuse, R38, R56 ;  /* 0x000000260c38723c */ /* 0x040ff00000001838 */
[C---:B----4-:R-:W-:Y:S01]  /*3100*/  HMMA.16816.F32 R68, R12.reuse, R32, R40 ;  /* 0x000000200c44723c */ /* 0x050fe20000001828 */
[----:B------:R-:W-:Y:S07]  /*3110*/  LDSM.16.M88.4 R40, [R207] ;  /* 0x00000000cf28783b */ /* 0x000fee0000000200 */
[----:B------:R-:W-:Y:S01]  /*3120*/  HMMA.16816.F32 R28, R12, R34, R4 ;  /* 0x000000220c1c723c */ /* 0x000fe20000001804 */
[----:B------:R-:W2:Y:S07]  /*3130*/  LDSM.16.M88.4 R4, [R209+0x2000] ;  /* 0x00200000d104783b */ /* 0x000eae0000000200 */
[C---:B------:R-:W-:Y:S08]  /*3140*/  HMMA.16816.F32 R12, R20.reuse, R36, R64 ;  /* 0x00000024140c723c */ /* 0x040ff00000001840 */
[C---:B------:R-:W-:Y:S01]  /*3150*/  HMMA.16816.F32 R24, R20.reuse, R38, R24 ;  /* 0x000000261418723c */ /* 0x040fe20000001818 */
[----:B------:R-:W3:Y:S07]  /*3160*/  LDSM.16.M88.4 R36, [R207+0x800] ;  /* 0x00080000cf24783b */ /* 0x000eee0000000200 */
[C---:B------:R-:W-:Y:S08]  /*3170*/  HMMA.16816.F32 R80, R20.reuse, R32, R52 ;  /* 0x000000201450723c */ /* 0x040ff00000001834 */
[----:B------:R-:W-:Y:S01]  /*3180*/  HMMA.16816.F32 R32, R20, R34, R72 ;  /* 0x000000221420723c */ /* 0x000fe20000001848 */
[----:B------:R-:W4:Y:S07]  /*3190*/  LDSM.16.M88.4 R20, [R209] ;  /* 0x00000000d114783b */ /* 0x000f2e0000000200 */
[C---:B-----5:R-:W-:Y:S08]  /*31a0*/  HMMA.16816.F32 R48, R16.reuse, R44, R48 ;  /* 0x0000002c1030723c */ /* 0x060ff00000001830 */
[C---:B------:R-:W-:Y:S08]  /*31b0*/  HMMA.16816.F32 R56, R16.reuse, R46, R56 ;  /* 0x0000002e1038723c */ /* 0x040ff00000001838 */
[C---:B------:R-:W-:Y:S08]  /*31c0*/  HMMA.16816.F32 R64, R16.reuse, R60, R68 ;  /* 0x0000003c1040723c */ /* 0x040ff00000001844 */
[----:B------:R-:W-:Y:S01]  /*31d0*/  HMMA.16816.F32 R52, R16, R62, R28 ;  /* 0x0000003e1034723c */ /* 0x000fe2000000181c */
[----:B------:R-:W-:Y:S04]  /*31e0*/  LDSM.16.M88.4 R16, [R202+0x6000] ;  /* 0x00600000ca10783b */ /* 0x000fe80000000200 */
[----:B------:R-:W5:Y:S03]  /*31f0*/  LDSM.16.M88.4 R28, [R200+0x9000] ;  /* 0x00900000c81c783b */ /* 0x000f660000000200 */
[C---:B-1----:R-:W-:Y:S01]  /*3200*/  HMMA.16816.F32 R68, R8.reuse, R44, R12 ;  /* 0x0000002c0844723c */ /* 0x042fe2000000180c */
[----:B------:R-:W1:Y:S07]  /*3210*/  LDSM.16.M88.4 R12, [R202+0x4000] ;  /* 0x00400000ca0c783b */ /* 0x000e6e0000000200 */
[C---:B------:R-:W-:Y:S01]  /*3220*/  HMMA.16816.F32 R76, R8.reuse, R46, R24 ;  /* 0x0000002e084c723c */ /* 0x040fe20000001818 */
[----:B------:R-:W1:Y:S04]  /*3230*/  LDSM.16.M88.4 R24, [R200+0x9800] ;  /* 0x00980000c818783b */ /* 0x000e680000000200 */
[----:B------:R-:W-:Y:S03]  /*3240*/  LDSM.16.M88.4 R44, [R211+0x1000] ;  /* 0x00100000d32c783b */ /* 0x000fe60000000200 */
[C---:B------:R-:W-:Y:S08]  /*3250*/  HMMA.16816.F32 R80, R8.reuse, R60, R80 ;  /* 0x0000003c0850723c */ /* 0x040ff00000001850 */
[----:B------:R-:W-:Y:S08]  /*3260*/  HMMA.16816.F32 R8, R8, R62, R32 ;  /* 0x0000003e0808723c */ /* 0x000ff00000001820 */
[C---:B--2---:R-:W-:Y:S08]  /*3270*/  HMMA.16816.F32 R32, R4.reuse, R40, R48 ;  /* 0x000000280420723c */ /* 0x044ff00000001830 */
[C---:B------:R-:W-:Y:S08]  /*3280*/  HMMA.16816.F32 R48, R4.reuse, R42, R56 ;  /* 0x0000002a0430723c */ /* 0x040ff00000001838 */
[C---:B---3--:R-:W-:Y:S01]  /*3290*/  HMMA.16816.F32 R72, R4.reuse, R36, R64 ;  /* 0x000000240448723c */ /* 0x048fe20000001840 */
[----:B------:R-:W-:Y:S07]  /*32a0*/  LDSM.16.M88.4 R64, [R211+0x1800] ;  /* 0x00180000d340783b */ /* 0x000fee0000000200 */
[----:B------:R-:W-:Y:S01]  /*32b0*/  HMMA.16816.F32 R52, R4, R38, R52 ;  /* 0x000000260434723c */ /* 0x000fe20000001834 */
[----:B------:R-:W2:Y:S07]  /*32c0*/  LDSM.16.M88.4 R4, [R204+0x6000] ;  /* 0x00600000cc04783b */ /* 0x000eae0000000200 */
[C---:B----4-:R-:W-:Y:S08]  /*32d0*/  HMMA.16816.F32 R56, R20.reuse, R40, R68 ;  /* 0x000000281438723c */ /* 0x050ff00000001844 */
[C---:B------:R-:W-:Y:S08]  /*32e0*/  HMMA.16816.F32 R68, R20.reuse, R36, R80 ;  /* 0x000000241444723c */ /* 0x040ff00000001850 */
[C---:B------:R-:W-:Y:S08]  /*32f0*/  HMMA.16816.F32 R60, R20.reuse, R42, R76 ;  /* 0x0000002a143c723c */ /* 0x040ff0000000184c */
[----:B------:R-:W-:Y:S01]  /*3300*/  HMMA.16816.F32 R36, R20, R38, R8 ;  /* 0x000000261424723c */ /* 0x000fe20000001808 */
[----:B------:R-:W3:Y:S07]  /*3310*/  LDSM.16.M88.4 R8, [R204+0x4000] ;  /* 0x00400000cc08783b */ /* 0x000eee0000000200 */
[C---:B-----5:R-:W-:Y:S08]  /*3320*/  HMMA.16816.F32 R20, R16.reuse, R30, R48 ;  /* 0x0000001e1014723c */ /* 0x060ff00000001830 */
[-C--:B------:R-:W-:Y:S08]  /*3330*/  HMMA.16816.F32 R32, R16, R28.reuse, R32 ;  /* 0x0000001c1020723c */ /* 0x080ff00000001820 */
[----:B-1----:R-:W-:Y:S08]  /*3340*/  HMMA.16816.F32 R40, R12, R28, R56 ;  /* 0x0000001c0c28723c */ /* 0x002ff00000001838 */
[----:B------:R-:W-:Y:S08]  /*3350*/  HMMA.16816.F32 R72, R16, R24, R72 ;  /* 0x000000181048723c */ /* 0x000ff00000001848 */
[----:B------:R-:W-:Y:S08]  /*3360*/  HMMA.16816.F32 R28, R12, R30, R60 ;  /* 0x0000001e0c1c723c */ /* 0x000ff0000000183c */
[----:B------:R-:W-:Y:S08]  /*3370*/  HMMA.16816.F32 R16, R16, R26, R52 ;  /* 0x0000001a1010723c */ /* 0x000ff00000001834 */
[C---:B------:R-:W-:Y:S08]  /*3380*/  HMMA.16816.F32 R48, R12.reuse, R24, R68 ;  /* 0x000000180c30723c */ /* 0x040ff00000001844 */
[----:B------:R-:W-:Y:S01]  /*3390*/  HMMA.16816.F32 R56, R12, R26, R36 ;  /* 0x0000001a0c38723c */ /* 0x000fe20000001824 */
[----:B------:R-:W-:Y:S04]  /*33a0*/  LDSM.16.M88.4 R24, [R208+0x9000] ;  /* 0x00900000d018783b */ /* 0x000fe80000000200 */
[----:B------:R-:W-:Y:S03]  /*33b0*/  LDSM.16.M88.4 R12, [R210+0x4000] ;  /* 0x00400000d20c783b */ /* 0x000fe60000000200 */
[C---:B--2---:R-:W-:Y:S01]  /*33c0*/  HMMA.16816.F32 R60, R4.reuse, R46, R20 ;  /* 0x0000002e043c723c */ /* 0x044fe20000001814 */
[----:B------:R-:W1:Y:S07]  /*33d0*/  LDSM.16.M88.4 R20, [R210+0x6000] ;  /* 0x00600000d214783b */ /* 0x000e6e0000000200 */
[-C--:B------:R-:W-:Y:S01]  /*33e0*/  HMMA.16816.F32 R52, R4, R44.reuse, R32 ;  /* 0x0000002c0434723c */ /* 0x080fe20000001820 */
[----:B------:R-:W2:Y:S07]  /*33f0*/  LDSM.16.M88.4 R32, [R208+0x9800] ;  /* 0x00980000d020783b */ /* 0x000eae0000000200 */
[----:B---3--:R-:W-:Y:S08]  /*3400*/  HMMA.16816.F32 R36, R8, R44, R40 ;  /* 0x0000002c0824723c */ /* 0x008ff00000001828 */
[----:B------:R-:W-:Y:S01]  /*3410*/  HMMA.16816.F32 R68, R4, R66, R16 ;  /* 0x000000420444723c */ /* 0x000fe20000001810 */
[----:B------:R-:W-:Y:S07]  /*3420*/  LDSM.16.M88.4 R16, [R209+0x6000] ;  /* 0x00600000d110783b */ /* 0x000fee0000000200 */
[----:B------:R-:W-:Y:S01]  /*3430*/  HMMA.16816.F32 R44, R8, R46, R28 ;  /* 0x0000002e082c723c */ /* 0x000fe2000000181c */
[----:B------:R-:W3:Y:S07]  /*3440*/  LDSM.16.M88.4 R28, [R207+0x1000] ;  /* 0x00100000cf1c783b */ /* 0x000eee0000000200 */
[-C--:B------:R-:W-:Y:S08]  /*3450*/  HMMA.16816.F32 R72, R4, R64.reuse, R72 ;  /* 0x000000400448723c */ /* 0x080ff00000001848 */
[----:B------:R-:W-:Y:S08]  /*3460*/  HMMA.16816.F32 R40, R8, R64, R48 ;  /* 0x000000400828723c */ /* 0x000ff00000001830 */
[----:B-1----:R-:W-:Y:S08]  /*3470*/  HMMA.16816.F32 R4, R20, R24, R52 ;  /* 0x000000181404723c */ /* 0x002ff00000001834 */
[----:B------:R-:W-:Y:S01]  /*3480*/  HMMA.16816.F32 R64, R8, R66, R56 ;  /* 0x000000420840723c */ /* 0x000fe20000001838 */
[----:B------:R-:W1:Y:S07]  /*3490*/  LDSM.16.M88.4 R8, [R209+0x4000] ;  /* 0x00400000d108783b */ /* 0x000e6e0000000200 */
[C---:B--2---:R-:W-:Y:S08]  /*34a0*/  HMMA.16816.F32 R56, R12.reuse, R32, R40 ;  /* 0x000000200c38723c */ /* 0x044ff00000001828 */
[----:B------:R-:W-:Y:S07]  /*34b0*/  HMMA.16816.F32 R36, R12, R24, R36 ;  /* 0x000000180c24723c */ /* 0x000fee0000001824 */
[----:B------:R-:W-:Y:S01]  /*34c0*/  LEA R24, R88, UR8, 0x4 ;  /* 0x0000000858187c11 */ /* 0x000fe2000f8e20ff */
[----:B---3--:R-:W-:Y:S07]  /*34d0*/  HMMA.16816.F32 R40, R16, R28, R4 ;  /* 0x0000001c1028723c */ /* 0x008fee0000001804 */
[----:B------:R-:W-:Y:S01]  /*34e0*/  IMAD.U32 R4, RZ, RZ, UR25 ;  /* 0x00000019ff047e24 */ /* 0x000fe2000f8e00ff */
[----:B------:R-:W-:Y:S03]  /*34f0*/  HMMA.16816.F32 R52, R20, R26, R60 ;  /* 0x0000001a1434723c */ /* 0x000fe6000000183c */
[----:B------:R-:W-:-:S02]  /*3500*/  IMAD R0, R4, 0x20, R247 ;  /* 0x0000002004007824 */ /* 0x000fc400078e02f7 */
[----:B------:R-:W-:-:S03]  /*3510*/  IMAD.IADD R4, R93, 0x1, R24 ;  /* 0x000000015d047824 */ /* 0x000fc600078e0218 */
[----:B------:R-:W-:Y:S01]  /*3520*/  HMMA.16816.F32 R48, R12, R26, R44 ;  /* 0x0000001a0c30723c */ /* 0x000fe2000000182c */
[----:B------:R-:W-:Y:S02]  /*3530*/  IADD3 R5, R0, 0x1, RZ ;  /* 0x0000000100057810 */ /* 0x000fe40007ffe0ff */
[C---:B------:R-:W-:Y:S02]  /*3540*/  IADD3 R24, R4.reuse, UR11, RZ ;  /* 0x0000000b04187c10 */ /* 0x040fe4000fffe0ff */
[C---:B------:R-:W-:Y:S02]  /*3550*/  IADD3 R25, R4.reuse, UR5, RZ ;  /* 0x0000000504197c10 */ /* 0x040fe4000fffe0ff */
[C---:B------:R-:W-:Y:S01]  /*3560*/  IADD3 R7, R4.reuse, 0x8, RZ ;  /* 0x0000000804077810 */ /* 0x040fe20007ffe0ff */
[----:B-1----:R-:W-:Y:S01]  /*3570*/  HMMA.16816.F32 R36, R8, R28, R36 ;  /* 0x0000001c0824723c */ /* 0x002fe20000001824 */
[C---:B------:R-:W-:Y:S02]  /*3580*/  IADD3 R6, R4.reuse, 0x40, RZ ;  /* 0x0000004004067810 */ /* 0x040fe40007ffe0ff */
[----:B------:R-:W-:-:S02]  /*3590*/  IADD3 R4, R4, 0x48, RZ ;  /* 0x0000004804047810 */ /* 0x000fc40007ffe0ff */
[----:B------:R-:W-:Y:S02]  /*35a0*/  IMNMX R219, RZ, R24, !PT ;  /* 0x00000018ffdb7217 */ /* 0x000fe40007800200 */
[----:B------:R-:W-:Y:S01]  /*35b0*/  IMNMX R223, R25, UR9, PT ;  /* 0x0000000919df7c17 */ /* 0x000fe2000b800200 */
[----:B------:R-:W-:Y:S01]  /*35c0*/  HMMA.16816.F32 R60, R20, R32, R72 ;  /* 0x00000020143c723c */ /* 0x000fe20000001848 */
[----:B------:R-:W-:Y:S02]  /*35d0*/  IADD3 R24, R7, UR11, RZ ;  /* 0x0000000b07187c10 */ /* 0x000fe4000fffe0ff */
[----:B------:R-:W-:Y:S02]  /*35e0*/  IADD3 R25, R6, UR11, RZ ;  /* 0x0000000b06197c10 */ /* 0x000fe4000fffe0ff */
[----:B------:R-:W-:Y:S02]  /*35f0*/  IADD3 R26, R4, UR11, RZ ;  /* 0x0000000b041a7c10 */ /* 0x000fe4000fffe0ff */
[----:B------:R-:W-:Y:S01]  /*3600*/  IMNMX R218, RZ, R24, !PT ;  /* 0x00000018ffda7217 */ /* 0x000fe20007800200 */
[----:B------:R-:W-:Y:S01]  /*3610*/  HMMA.16816.F32 R44, R16, R30, R52 ;  /* 0x0000001e102c723c */ /* 0x000fe20000001834 */
[----:B------:R-:W-:-:S02]  /*3620*/  IMNMX R217, RZ, R25, !PT ;  /* 0x00000019ffd97217 */ /* 0x000fc40007800200 */
[----:B------:R-:W-:Y:S02]  /*3630*/  IMNMX R216, RZ, R26, !PT ;  /* 0x0000001affd87217 */ /* 0x000fe40007800200 */
[----:B------:R-:W1:Y:S01]  /*3640*/  LDSM.16.M88.4 R24, [R207+0x1800] ;  /* 0x00180000cf18783b */ /* 0x000e620000000200 */
[----:B------:R-:W-:Y:S01]  /*3650*/  ISETP.GE.AND P6, PT, R0, R223, PT ;  /* 0x000000df0000720c */ /* 0x000fe20003fc6270 */
[----:B------:R-:W-:-:S04]  /*3660*/  DEPBAR.LE SB0, 0x0 ;  /* 0x000080000000791a */ /* 0x000fc80000000000 */
[----:B------:R-:W-:Y:S01]  /*3670*/  IADD3 R6, R6, UR5, RZ ;  /* 0x0000000506067c10 */ /* 0x000fe2000fffe0ff */
[----:B------:R-:W-:Y:S01]  /*3680*/  HMMA.16816.F32 R28, R8, R30, R48 ;  /* 0x0000001e081c723c */ /* 0x000fe20000001830 */
[----:B------:R-:W-:Y:S01]  /*3690*/  IADD3 R4, R4, UR5, RZ ;  /* 0x0000000504047c10 */ /* 0x000fe2000fffe0ff */
[----:B------:R-:W-:Y:S01]  /*36a0*/  BAR.SYNC.DEFER_BLOCKING 0x0 ;  /* 0x0000000000007b1d */ /* 0x000fe20000010000 */
[----:B------:R-:W-:Y:S02]  /*36b0*/  ISETP.LT.OR P6, PT, R0, R219, P6 ;  /* 0x000000db0000720c */ /* 0x000fe400037c1670 */
[----:B------:R-:W-:Y:S02]  /*36c0*/  IMNMX R221, R6, UR9, PT ;  /* 0x0000000906dd7c17 */ /* 0x000fe4000b800200 */
[----:B------:R-:W-:Y:S01]  /*36d0*/  IMNMX R220, R4, UR9, PT ;  /* 0x0000000904dc7c17 */ /* 0x000fe2000b800200 */
[----:B------:R-:W-:Y:S01]  /*36e0*/  HMMA.16816.F32 R20, R20, R34, R68 ;  /* 0x000000221414723c */ /* 0x000fe20000001844 */
[----:B------:R-:W-:-:S02]  /*36f0*/  IADD3 R7, R7, UR5, RZ ;  /* 0x0000000507077c10 */ /* 0x000fc4000fffe0ff */
[----:B------:R-:W-:Y:S02]  /*3700*/  FSEL R33, R36, -INF , !P6 ;  /* 0xff80000024217808 */ /* 0x000fe40007000000 */
[CC--:B------:R-:W-:Y:S02]  /*3710*/  ISETP.GE.AND P4, PT, R5.reuse, R221.reuse, PT ;  /* 0x000000dd0500720c */ /* 0x0c0fe40003f86270 */
[-C--:B------:R-:W-:Y:S01]  /*3720*/  ISETP.GE.AND P0, PT, R5, R220.reuse, PT ;  /* 0x000000dc0500720c */ /* 0x080fe20003f06270 */
[----:B------:R-:W-:Y:S01]  /*3730*/  HMMA.16816.F32 R12, R12, R34, R64 ;  /* 0x000000220c0c723c */ /* 0x000fe20000001840 */
[C---:B------:R-:W-:Y:S02]  /*3740*/  ISETP.GE.AND P2, PT, R0.reuse, R221, PT ;  /* 0x000000dd0000720c */ /* 0x040fe40003f46270 */
[----:B------:R-:W-:Y:S02]  /*3750*/  ISETP.GE.AND P6, PT, R0, R220, PT ;  /* 0x000000dc0000720c */ /* 0x000fe40003fc6270 */
[----:B------:R-:W-:-:S02]  /*3760*/  IMNMX R222, R7, UR9, PT ;  /* 0x0000000907de7c17 */ /* 0x000fc4000b800200 */
[CC--:B------:R-:W-:Y:S02]  /*3770*/  ISETP.LT.OR P4, PT, R5.reuse, R217.reuse, P4 ;  /* 0x000000d90500720c */ /* 0x0c0fe40002781670 */
[CC--:B------:R-:W-:Y:S02]  /*3780*/  ISETP.LT.OR P0, PT, R5.reuse, R216.reuse, P0 ;  /* 0x000000d80500720c */ /* 0x0c0fe40000701670 */
[C---:B------:R-:W-:Y:S02]  /*3790*/  ISETP.LT.OR P2, PT, R0.reuse, R217, P2 ;  /* 0x000000d90000720c */ /* 0x040fe40001741670 */
[----:B------:R-:W-:Y:S02]  /*37a0*/  ISETP.LT.OR P6, PT, R0, R216, P6 ;  /* 0x000000d80000720c */ /* 0x000fe400037c1670 */
[C---:B------:R-:W-:Y:S02]  /*37b0*/  ISETP.GE.AND P5, PT, R5.reuse, R223, PT ;  /* 0x000000df0500720c */ /* 0x040fe40003fa6270 */
[----:B------:R-:W-:-:S02]  /*37c0*/  ISETP.GE.AND P3, PT, R5, R222, PT ;  /* 0x000000de0500720c */ /* 0x000fc40003f66270 */
[----:B------:R-:W-:Y:S02]  /*37d0*/  ISETP.GE.AND P1, PT, R0, R222, PT ;  /* 0x000000de0000720c */ /* 0x000fe40003f26270 */
[----:B------:R-:W-:Y:S02]  /*37e0*/  FSEL R73, R40, -INF , !P2 ;  /* 0xff80000028497808 */ /* 0x000fe40005000000 */
[----:B------:R-:W-:Y:S02]  /*37f0*/  FSEL R75, R42, -INF , !P6 ;  /* 0xff8000002a4b7808 */ /* 0x000fe40007000000 */
[----:B------:R-:W-:Y:S02]  /*3800*/  FSEL R72, R41, -INF , !P4 ;  /* 0xff80000029487808 */ /* 0x000fe40006000000 */
[----:B------:R-:W-:Y:S02]  /*3810*/  FSEL R74, R43, -INF , !P0 ;  /* 0xff8000002b4a7808 */ /* 0x000fe40004000000 */
[----:B-1----:R-:W-:Y:S01]  /*3820*/  HMMA.16816.F32 R40, R8, R24, R56 ;  /* 0x000000180828723c */ /* 0x002fe20000001838 */
[----:B------:R-:W-:-:S02]  /*3830*/  ISETP.LT.OR P5, PT, R5, R219, P5 ;  /* 0x000000db0500720c */ /* 0x000fc40002fa1670 */
[-C--:B------:R-:W-:Y:S02]  /*3840*/  ISETP.LT.OR P3, PT, R5, R218.reuse, P3 ;  /* 0x000000da0500720c */ /* 0x080fe40001f61670 */
[C---:B------:R-:W-:Y:S02]  /*3850*/  ISETP.LT.OR P1, PT, R0.reuse, R218, P1 ;  /* 0x000000da0000720c */ /* 0x040fe40000f21670 */
[C---:B------:R-:W-:Y:S01]  /*3860*/  IADD3 R4, R0.reuse, 0x8, RZ ;  /* 0x0000000800047810 */ /* 0x040fe20007ffe0ff */
[----:B------:R-:W-:Y:S01]  /*3870*/  HMMA.16816.F32 R8, R8, R26, R12 ;  /* 0x0000001a0808723c */ /* 0x000fe2000000180c */
[----:B------:R-:W-:Y:S02]  /*3880*/  IADD3 R5, R0, 0x9, RZ ;  /* 0x0000000900057810 */ /* 0x000fe40007ffe0ff */
[----:B------:R-:W-:Y:S02]  /*3890*/  FSEL R49, R38, -INF , !P1 ;  /* 0xff80000026317808 */ /* 0x000fe40004800000 */
[----:B------:R-:W-:-:S02]  /*38a0*/  ISETP.GE.AND P4, PT, R4, R220, PT ;  /* 0x000000dc0400720c */ /* 0x000fc40003f86270 */
        /* <DEDUP_REMOVED lines=15> */
[----:B------:R-:W-:Y:S02]  /*39a0*/  ISETP.GE.AND P3, PT, R5, R222, PT ;  /* 0x000000de0500720c */ /* 0x000fe40003f66270 */
[----:B------:R-:W-:Y:S02]  /*39b0*/  FSEL R28, R28, -INF , !P1 ;  /* 0xff8000001c1c7808 */ /* 0x000fe40004800000 */
[----:B------:R-:W-:Y:S02]  /*39c0*/  FSEL R25, R30, -INF , !P2 ;  /* 0xff8000001e197808 */ /* 0x000fe40005000000 */
[----:B------:R-:W-:Y:S02]  /*39d0*/  FSEL R56, R44, -INF , !P6 ;  /* 0xff8000002c387808 */ /* 0x000fe40007000000 */
[----:B------:R-:W-:-:S02]  /*39e0*/  FSEL R46, R45, -INF , !P0 ;  /* 0xff8000002d2e7808 */ /* 0x000fc40004000000 */
[CC--:B------:R-:W-:Y:S02]  /*39f0*/  ISETP.GE.AND P5, PT, R5.reuse, R223.reuse, PT ;  /* 0x000000df0500720c */ /* 0x0c0fe40003fa6270 */
[----:B------:R-:W-:Y:S02]  /*3a00*/  ISETP.GE.AND P1, PT, R5, R220, PT ;  /* 0x000000dc0500720c */ /* 0x000fe40003f26270 */
[C---:B------:R-:W-:Y:S02]  /*3a10*/  ISETP.GE.AND P2, PT, R4.reuse, R223, PT ;  /* 0x000000df0400720c */ /* 0x040fe40003f46270 */
[C---:B------:R-:W-:Y:S02]  /*3a20*/  ISETP.GE.AND P6, PT, R4.reuse, R222, PT ;  /* 0x000000de0400720c */ /* 0x040fe40003fc6270 */
[C---:B------:R-:W-:Y:S02]  /*3a30*/  ISETP.GE.AND P4, PT, R4.reuse, R221, PT ;  /* 0x000000dd0400720c */ /* 0x040fe40003f86270 */
[----:B------:R-:W-:-:S02]  /*3a40*/  ISETP.GE.AND P0, PT, R4, R220, PT ;  /* 0x000000dc0400720c */ /* 0x000fc40003f06270 */
[C---:B------:R-:W-:Y:S02]  /*3a50*/  ISETP.LT.OR P3, PT, R5.reuse, R218, P3 ;  /* 0x000000da0500720c */ /* 0x040fe40001f61670 */
[CC--:B------:R-:W-:Y:S02]  /*3a60*/  ISETP.LT.OR P5, PT, R5.reuse, R219.reuse, P5 ;  /* 0x000000db0500720c */ /* 0x0c0fe40002fa1670 */
        /* <DEDUP_REMOVED lines=26> */
[----:B------:R-:W-:Y:S02]  /*3c10*/  FSEL R22, R43, -INF , !P5 ;  /* 0xff8000002b167808 */ /* 0x000fe40006800000 */
[----:B------:R-:W-:-:S02]  /*3c20*/  ISETP.LT.OR P0, PT, R0, R216, P0 ;  /* 0x000000d80000720c */ /* 0x000fc40000701670 */
[----:B------:R-:W-:Y:S02]  /*3c30*/  FSEL R30, R42, -INF , !P6 ;  /* 0xff8000002a1e7808 */ /* 0x000fe40007000000 */
[----:B------:R-:W-:Y:S02]  /*3c40*/  FSEL R41, R19, -INF , !P0 ;  /* 0xff80000013297808 */ /* 0x000fe40004000000 */
[----:B------:R-:W-:Y:S02]  /*3c50*/  PLOP3.LUT P0, PT, PT, PT, UP0, 0x80, 0x0 ;  /* 0x000000000000781c */ /* 0x000fe40003f0f008 */
[----:B------:R-:W-:Y:S02]  /*3c60*/  FSEL R44, R36, -INF , !P4 ;  /* 0xff800000242c7808 */ /* 0x000fe40006000000 */
[----:B------:R-:W-:Y:S02]  /*3c70*/  ISETP.GE.AND P1, PT, R4, R220, PT ;  /* 0x000000dc0400720c */ /* 0x000fe40003f26270 */
[----:B------:R-:W-:-:S02]  /*3c80*/  FSEL R40, R37, -INF , !P3 ;  /* 0xff80000025287808 */ /* 0x000fc40005800000 */
[----:B------:R-:W-:Y:S02]  /*3c90*/  FSEL R43, R39, -INF , !P2 ;  /* 0xff800000272b7808 */ /* 0x000fe40005000000 */
[CC--:B------:R-:W-:Y:S02]  /*3ca0*/  ISETP.GE.AND P6, PT, R4.reuse, R223.reuse, PT ;  /* 0x000000df0400720c */ /* 0x0c0fe40003fc6270 */
[-C--:B------:R-:W-:Y:S02]  /*3cb0*/  ISETP.GE.AND P4, PT, R4, R222.reuse, PT ;  /* 0x000000de0400720c */ /* 0x080fe40003f86270 */
[C---:B------:R-:W-:Y:S02]  /*3cc0*/  ISETP.GE.AND P5, PT, R0.reuse, R223, PT ;  /* 0x000000df0000720c */ /* 0x040fe40003fa6270 */
[C---:B------:R-:W-:Y:S02]  /*3cd0*/  ISETP.GE.AND P3, PT, R0.reuse, R222, PT ;  /* 0x000000de0000720c */ /* 0x040fe40003f66270 */
[----:B------:R-:W-:-:S02]  /*3ce0*/  ISETP.GE.AND P2, PT, R0, R221, PT ;  /* 0x000000dd0000720c */ /* 0x000fc40003f46270 */
[C---:B------:R-:W-:Y:S02]  /*3cf0*/  ISETP.LT.OR P1, PT, R4.reuse, R216, P1 ;  /* 0x000000d80400720c */ /* 0x040fe40000f21670 */
[CC--:B------:R-:W-:Y:S02]  /*3d00*/  ISETP.LT.OR P6, PT, R4.reuse, R219.reuse, P6 ;  /* 0x000000db0400720c */ /* 0x0c0fe400037c1670 */
[-C--:B------:R-:W-:Y:S02]  /*3d10*/  ISETP.LT.OR P4, PT, R4, R218.reuse, P4 ;  /* 0x000000da0400720c */ /* 0x080fe40002781670 */
[C---:B------:R-:W-:Y:S02]  /*3d20*/  ISETP.LT.OR P5, PT, R0.reuse, R219, P5 ;  /* 0x000000db0000720c */ /* 0x040fe40002fa1670 */
[C---:B------:R-:W-:Y:S02]  /*3d30*/  ISETP.LT.OR P3, PT, R0.reuse, R218, P3 ;  /* 0x000000da0000720c */ /* 0x040fe40001f61670 */
[----:B------:R-:W-:Y:S01]  /*3d40*/  ISETP.LT.OR P2, PT, R0, R217, P2 ;  /* 0x000000d90000720c */ /* 0x000fe20001741670 */
[----:B------:R-:W-:Y:S01]  /*3d50*/  IMAD.IADD R0, R85, 0x1, R86 ;  /* 0x0000000155007824 */ /* 0x000fe200078e0256 */
[----:B------:R-:W-:-:S02]  /*3d60*/  FSEL R42, R18, -INF , !P1 ;  /* 0xff800000122a7808 */ /* 0x000fc40004800000 */
[----:B------:R-:W-:Y:S02]  /*3d70*/  FSEL R26, R17, -INF , !P2 ;  /* 0xff800000111a7808 */ /* 0x000fe40005000000 */
[----:B------:R-:W-:Y:S02]  /*3d80*/  FSEL R19, R8, -INF , !P6 ;  /* 0xff80000008137808 */ /* 0x000fe40007000000 */
        /* <DEDUP_REMOVED lines=25> */
.L_x_1858:
[----:B------:R-:W-:Y:S01]  /*3f20*/  FMNMX.FTZ R136, R33, R32, !PT ;  /* 0x0000002021887209 */ /* 0x000fe20007810000 */
[----:B------:R-:W-:Y:S01]  /*3f30*/  IMAD.WIDE.U32 R244, R104, -0x326172a9, RZ ;  /* 0xcd9e8d5768f47825 */ /* 0x000fe200078e00ff */
[----:B-1----:R-:W-:Y:S01]  /*3f40*/  FMNMX.FTZ R4, R49, R48, !PT ;  /* 0x0000003031047209 */ /* 0x002fe20007810000 */
        /* <DEDUP_REMOVED lines=22> */
[----:B------:R-:W-:Y:S01]  /*40b0*/  UIADD3 UR8, UR28, 0x1715609d, URZ ;  /* 0x1715609d1c087890 */ /* 0x000fe2000fffe03f */
[----:B------:R-:W-:Y:S01]  /*40c0*/  FMNMX.FTZ R4, R20, R4, !PT ;  /* 0x0000000414047209 */ /* 0x000fe20007810000 */
[--C-:B------:R-:W-:Y:S01]  /*40d0*/  IMAD R203, R3, 0x2, R201.reuse ;  /* 0x0000000203cb7824 */ /* 0x100fe200078e02c9 */
[----:B------:R-:W-:Y:S01]  /*40e0*/  LOP3.LUT R88, R89, UR28, RZ, 0x3c, !PT ;  /* 0x0000001c59587c12 */ /* 0x000fe2000f8e3cff */
[----:B------:R-:W1:Y:S01]  /*40f0*/  SHFL.BFLY PT, R5, R136, 0x2, 0x1f ;  /* 0x0c401f0088057f89 */ /* 0x000e6200000e0000 */
[----:B------:R-:W-:Y:S01]  /*4100*/  IMAD R206, R2, 0x2, R201 ;  /* 0x0000000202ce7824 */ /* 0x000fe200078e02c9 */
[----:B------:R-:W-:Y:S01]  /*4110*/  IADD3 R89, R104, 0x4, RZ ;  /* 0x0000000468597810 */ /* 0x000fe20007ffe0ff */
[----:B------:R-:W-:Y:S01]  /*4120*/  IMAD R205, R2, 0x2, R203 ;  /* 0x0000000202cd7824 */ /* 0x000fe200078e02cb */
[----:B------:R-:W2:Y:S01]  /*4130*/  SHFL.BFLY PT, R135, R4, 0x2, 0x1f ;  /* 0x0c401f0004877f89 */ /* 0x000ea200000e0000 */
[----:B------:R-:W-:-:S02]  /*4140*/  LOP3.LUT R6, R245, R88, RZ, 0x3c, !PT ;  /* 0x00000058f5067212 */ /* 0x000fc400078e3cff */
[----:B------:R-:W-:Y:S01]  /*4150*/  IMAD.WIDE.U32 R234, R89, -0x326172a9, RZ ;  /* 0xcd9e8d5759ea7825 */ /* 0x000fe200078e00ff */
[----:B------:R-:W-:Y:S03]  /*4160*/  LDSM.16.MT88.4 R148, [R201+0xa000] ;  /* 0x00a00000c994783b */ /* 0x000fe60000004200 */
[----:B------:R-:W-:Y:S01]  /*4170*/  IMAD.WIDE.U32 R248, R6, -0x2daee0ad, RZ ;  /* 0xd2511f5306f87825 */ /* 0x000fe200078e00ff */
[----:B------:R-:W-:Y:S01]  /*4180*/  LDSM.16.MT88.4 R164, [R203+0xa000] ;  /* 0x00a00000cba4783b */ /* 0x000fe20000004200 */
[----:B------:R-:W-:-:S03]  /*4190*/  LOP3.LUT R232, R235, R88, RZ, 0x3c, !PT ;  /* 0x00000058ebe87212 */ /* 0x000fc600078e3cff */
[----:B------:R-:W-:Y:S04]  /*41a0*/  LDSM.16.MT88.4 R60, [R206+0xa000] ;  /* 0x00a00000ce3c783b */ /* 0x000fe80000004200 */
[----:B------:R-:W-:Y:S01]  /*41b0*/  LDSM.16.MT88.4 R76, [R205+0xa000] ;  /* 0x00a00000cd4c783b */ /* 0x000fe20000004200 */
[----:B-1----:R-:W-:Y:S01]  /*41c0*/  FMNMX.FTZ R136, R136, R5, !PT ;  /* 0x0000000588887209 */ /* 0x002fe20007810000 */
[----:B------:R-:W-:Y:S02]  /*41d0*/  IMAD.U32 R5, RZ, RZ, UR29 ;  /* 0x0000001dff057e24 */ /* 0x000fe4000f8e00ff */
[----:B------:R-:W-:Y:S01]  /*41e0*/  LDSM.16.MT88.4 R92, [R201+0xb000] ;  /* 0x00b00000c95c783b */ /* 0x000fe20000004200 */
[----:B--2---:R-:W-:-:S03]  /*41f0*/  FMNMX.FTZ R135, R135, R4, !PT ;  /* 0x0000000487877209 */ /* 0x004fc60007810000 */
[----:B------:R-:W1:Y:S01]  /*4200*/  SHFL.BFLY PT, R7, R136, 0x1, 0x1f ;  /* 0x0c201f0088077f89 */ /* 0x000e6200000e0000 */
[----:B------:R-:W-:Y:S02]  /*4210*/  LOP3.LUT R5, R91, UR25, R5, 0x96, !PT ;  /* 0x000000195b057c12 */ /* 0x000fe4000f8e9605 */
[----:B------:R-:W-:Y:S01]  /*4220*/  LOP3.LUT R4, R249, UR15, R90, 0x96, !PT ;  /* 0x0000000ff9047c12 */ /* 0x000fe2000f8e965a */
[----:B------:R-:W2:Y:S02]  /*4230*/  SHFL.BFLY PT, R10, R135, 0x1, 0x1f ;  /* 0x0c201f00870a7f89 */ /* 0x000ea400000e0000 */
[----:B------:R-:W-:Y:S02]  /*4240*/  IMAD.WIDE.U32 R58, R5, -0x326172a9, RZ ;  /* 0xcd9e8d57053a7825 */ /* 0x000fe400078e00ff */
[----:B------:R-:W3:Y:S02]  /*4250*/  LDSM.16.MT88.4 R224, [R203+0xb000] ;  /* 0x00b00000cbe0783b */ /* 0x000ee40000004200 */
[----:B------:R-:W-:Y:S01]  /*4260*/  IMAD.WIDE.U32 R250, R4, -0x326172a9, RZ ;  /* 0xcd9e8d5704fa7825 */ /* 0x000fe200078e00ff */
[----:B------:R-:W-:Y:S01]  /*4270*/  LOP3.LUT R4, R59, UR16, R244, 0x96, !PT ;  /* 0x000000103b047c12 */ /* 0x000fe2000f8e96f4 */
[----:B------:R-:W4:Y:S03]  /*4280*/  LDSM.16.MT88.4 R108, [R206+0xb000] ;  /* 0x00b00000ce6c783b */ /* 0x000f260000004200 */
[----:B------:R-:W-:Y:S01]  /*4290*/  LOP3.LUT R6, R251, UR14, R58, 0x96, !PT ;  /* 0x0000000efb067c12 */ /* 0x000fe2000f8e963a */
[----:B------:R-:W-:Y:S01]  /*42a0*/  IMAD.WIDE.U32 R4, R4, -0x2daee0ad, RZ ;  /* 0xd2511f5304047825 */ /* 0x000fe200078e00ff */
[----:B------:R-:W5:Y:S04]  /*42b0*/  LDSM.16.MT88.4 R196, [R205+0xb000] ;  /* 0x00b00000cdc4783b */ /* 0x000f680000004200 */
[----:B------:R-:W-:Y:S01]  /*42c0*/  LOP3.LUT R5, R5, UR13, R248, 0x96, !PT ;  /* 0x0000000d05057c12 */ /* 0x000fe2000f8e96f8 */
[----:B------:R-:W-:Y:S01]  /*42d0*/  LDSM.16.MT88.4 R180, [R203+0xa800] ;  /* 0x00a80000cbb4783b */ /* 0x000fe20000004200 */
[----:B-1----:R-:W-:Y:S01]  /*42e0*/  FMNMX.FTZ R136, R136, R7, !PT ;  /* 0x0000000788887209 */ /* 0x002fe20007810000 */
[----:B------:R-:W-:-:S02]  /*42f0*/  IMAD.WIDE.U32 R6, R6, -0x2daee0ad, RZ ;  /* 0xd2511f5306067825 */ /* 0x000fc400078e00ff */
[----:B------:R-:W-:Y:S01]  /*4300*/  LDSM.16.MT88.4 R188, [R205+0xa800] ;  /* 0x00a80000cdbc783b */ /* 0x000fe20000004200 */
[C---:B------:R-:W-:Y:S01]  /*4310*/  FSETP.NEU.FTZ.AND P1, PT, R136.reuse, -INF , PT ;  /* 0xff8000008800780b */ /* 0x040fe20003f3d000 */
[----:B------:R-:W-:Y:S01]  /*4320*/  FMUL.FTZ R9, R136, c[0x0][0x23c] ;  /* 0x00008f0088097a20 */ /* 0x000fe20000410000 */
[----:B------:R-:W-:Y:S01]  /*4330*/  LOP3.LUT R7, R7, UR11, R4, 0x96, !PT ;  /* 0x0000000b07077c12 */ /* 0x000fe2000f8e9604 */
[----:B------:R-:W-:Y:S01]  /*4340*/  IMAD.WIDE.U32 R4, R5, -0x326172a9, RZ ;  /* 0xcd9e8d5705047825 */ /* 0x000fe200078e00ff */
[----:B--2---:R-:W-:Y:S01]  /*4350*/  FMNMX.FTZ R135, R135, R10, !PT ;  /* 0x0000000a87877209 */ /* 0x004fe20007810000 */
[----:B------:R-:W-:Y:S01]  /*4360*/  LDSM.16.MT88.4 R176, [R201+0xb800] ;  /* 0x00b80000c9b0783b */ /* 0x000fe20000004200 */
[----:B------:R-:W-:Y:S01]  /*4370*/  FSEL R9, R9, RZ, P1 ;  /* 0x000000ff09097208 */ /* 0x000fe20000800000 */
[----:B------:R-:W-:Y:S01]  /*4380*/  IMAD.WIDE.U32 R16, R7, -0x326172a9, RZ ;  /* 0xcd9e8d5707107825 */ /* 0x000fe200078e00ff */
[----:B------:R-:W-:Y:S01]  /*4390*/  LOP3.LUT R5, R5, UR12, R250, 0x96, !PT ;  /* 0x0000000c05057c12 */ /* 0x000fe2000f8e96fa */
[----:B------:R-:W-:Y:S01]  /*43a0*/  LDSM.16.MT88.4 R172, [R203+0xb800] ;  /* 0x00b80000cbac783b */ /* 0x000fe20000004200 */
[----:B------:R-:W-:Y:S01]  /*43b0*/  FSETP.NEU.FTZ.AND P1, PT, R135, -INF , PT ;  /* 0xff8000008700780b */ /* 0x000fe20003f3d000 */
[--C-:B------:R-:W-:Y:S01]  /*43c0*/  FFMA.FTZ R8, R33, c[0x0][0x23c], -R9.reuse ;  /* 0x00008f0021087a23 */ /* 0x100fe20000010809 */
[----:B------:R-:W-:Y:S01]  /*43d0*/  LOP3.LUT R10, R17, UR10, R4, 0x96, !PT ;  /* 0x0000000a110a7c12 */ /* 0x000fe2000f8e9604 */
[----:B------:R-:W-:Y:S01]  /*43e0*/  IMAD.WIDE.U32 R4, R5, -0x2daee0ad, RZ ;  /* 0xd2511f5305047825 */ /* 0x000fe200078e00ff */
[----:B------:R-:W-:Y:S01]  /*43f0*/  LDSM.16.MT88.4 R184, [R206+0xb800] ;  /* 0x00b80000ceb8783b */ /* 0x000fe20000004200 */
[----:B------:R1:W-:Y:S02]  /*4400*/  MUFU.EX2 R243, R8 ;  /* 0x0000000800f37308 */ /* 0x0003e40000000800 */
[----:B------:R-:W-:Y:S01]  /*4410*/  IMAD.WIDE.U32 R14, R10, -0x2daee0ad, RZ ;  /* 0xd2511f530a0e7825 */ /* 0x000fe200078e00ff */
[----:B------:R-:W-:Y:S01]  /*4420*/  LOP3.LUT R6, R5, UR9, R6, 0x96, !PT ;  /* 0x0000000905067c12 */ /* 0x000fe2000f8e9606 */
[----:B------:R-:W-:Y:S02]  /*4430*/  LDSM.16.MT88.4 R192, [R205+0xb800] ;  /* 0x00b80000cdc0783b */ /* 0x000fe40000004200 */
[--C-:B------:R-:W-:Y:S01]  /*4440*/  FFMA.FTZ R7, R28, c[0x0][0x23c], -R9.reuse ;  /* 0x00008f001c077a23 */ /* 0x100fe20000010809 */
[----:B------:R-:W-:Y:S01]  /*4450*/  LOP3.LUT R4, R15, UR7, R4, 0x96, !PT ;  /* 0x000000070f047c12 */ /* 0x000fe2000f8e9604 */
[----:B------:R-:W-:Y:S01]  /*4460*/  IMAD.WIDE.U32 R12, R6, -0x326172a9, RZ ;  /* 0xcd9e8d57060c7825 */ /* 0x000fe200078e00ff */
[----:B------:R-:W-:Y:S01]  /*4470*/  STL [R1+0x64], R88 ;  /* 0x0000645801007387 */ /* 0x000fe20000100800 */
[----:B------:R2:W-:Y:S02]  /*4480*/  MUFU.EX2 R241, R7 ;  /* 0x0000000700f17308 */ /* 0x0005e40000000800 */
[----:B------:R-:W-:Y:S01]  /*4490*/  IMAD.WIDE.U32 R4, R4, -0x326172a9, RZ ;  /* 0xcd9e8d5704047825 */ /* 0x000fe200078e00ff */
[----:B------:R-:W-:Y:S03]  /*44a0*/  STL.64 [R1+0x10], R90 ;  /* 0x0000105a01007387 */ /* 0x000fe60000100a00 */
[--C-:B-1----:R-:W-:Y:S01]  /*44b0*/  FFMA.FTZ R8, R32, c[0x0][0x23c], -R9.reuse ;  /* 0x00008f0020087a23 */ /* 0x102fe20000010809 */
[C---:B------:R-:W-:Y:S01]  /*44c0*/  LOP3.LUT R3, R4.reuse, 0xffff, RZ, 0xc0, !PT ;  /* 0x0000ffff04037812 */ /* 0x040fe200078ec0ff */
[----:B------:R-:W-:Y:S01]  /*44d0*/  LDSM.16.MT88.4 R32, [R206+0xa800] ;  /* 0x00a80000ce20783b */ /* 0x000fe20000004200 */
[----:B------:R-:W-:Y:S01]  /*44e0*/  LOP3.LUT R11, R4, 0xff, RZ, 0xc0, !PT ;  /* 0x000000ff040b7812 */ /* 0x000fe200078ec0ff */
[----:B------:R1:W1:Y:S01]  /*44f0*/  MUFU.EX2 R242, R8 ;  /* 0x0000000800f27308 */ /* 0x0002620000000800 */
[----:B------:R-:W-:Y:S01]  /*4500*/  SHF.R.U32.HI R10, RZ, 0x18, R4 ;  /* 0x00000018ff0a7819 */ /* 0x000fe20000011604 */
[----:B------:R-:W-:Y:S01]  /*4510*/  STL.64 [R1+0x68], R248 ;  /* 0x000068f801007387 */ /* 0x000fe20000100a00 */
[----:B--2---:R-:W-:-:S03]  /*4520*/  FFMA.FTZ R7, R29, c[0x0][0x23c], -R9 ;  /* 0x00008f001d077a23 */ /* 0x004fc60000010809 */
[----:B------:R-:W-:Y:S02]  /*4530*/  STL.64 [R1+0x28], R250 ;  /* 0x000028fa01007387 */ /* 0x000fe40000100a00 */
[----:B------:R2:W2:Y:S02]  /*4540*/  MUFU.EX2 R240, R7 ;  /* 0x0000000700f07308 */ /* 0x0004a40000000800 */
[----:B------:R-:W-:Y:S01]  /*4550*/  STL [R1+0x8c], R89 ;  /* 0x00008c5901007387 */ /* 0x000fe20000100800 */
[----:B-1----:R-:W-:-:S05]  /*4560*/  FMUL.FTZ R8, R135, c[0x0][0x23c] ;  /* 0x00008f0087087a20 */ /* 0x002fca0000410000 */
[----:B------:R-:W-:-:S05]  /*4570*/  FSEL R8, R8, RZ, P1 ;  /* 0x000000ff08087208 */ /* 0x000fca0000800000 */
[--C-:B------:R-:W-:Y:S02]  /*4580*/  FFMA.FTZ R0, R48, c[0x0][0x23c], -R8.reuse ;  /* 0x00008f0030007a23 */ /* 0x100fe40000010808 */
[--C-:B------:R-:W-:Y:S02]  /*4590*/  FFMA.FTZ R2, R24, c[0x0][0x23c], -R8.reuse ;  /* 0x00008f0018027a23 */ /* 0x100fe40000010808 */
[----:B------:R1:W-:Y:S01]  /*45a0*/  MUFU.EX2 R236, R0 ;  /* 0x0000000000ec7308 */ /* 0x0003e20000000800 */
[--C-:B--2---:R-:W-:Y:S02]  /*45b0*/  FFMA.FTZ R7, R49, c[0x0][0x23c], -R8.reuse ;  /* 0x00008f0031077a23 */ /* 0x104fe40000010808 */
[--C-:B------:R-:W-:Y:S02]  /*45c0*/  FFMA.FTZ R6, R25, c[0x0][0x23c], -R8.reuse ;  /* 0x00008f0019067a23 */ /* 0x100fe40000010808 */
[----:B------:R-:W-:Y:S02]  /*45d0*/  IMAD R25, R87, 0x10000, R87 ;  /* 0x0001000057197824 */ /* 0x000fe400078e0257 */
[----:B------:R-:W-:Y:S01]  /*45e0*/  FFMA.FTZ R15, R22, c[0x0][0x23c], -R8 ;  /* 0x00008f00160f7a23 */ /* 0x000fe20000010808 */
[----:B------:R2:W-:Y:S01]  /*45f0*/  MUFU.EX2 R238, R2 ;  /* 0x0000000200ee7308 */ /* 0x0005e20000000800 */
[----:B-1----:R-:W-:-:S07]  /*4600*/  LOP3.LUT R0, R5, UR18, R12, 0x96, !PT ;  /* 0x0000001205007c12 */ /* 0x002fce000f8e960c */
[----:B------:R1:W-:Y:S01]  /*4610*/  MUFU.EX2 R239, R7 ;  /* 0x0000000700ef7308 */ /* 0x0003e20000000800 */
[----:B------:R-:W-:Y:S02]  /*4620*/  SHF.R.U32.HI R5, RZ, 0x10, R4 ;  /* 0x00000010ff057819 */ /* 0x000fe40000011604 */
[----:B------:R-:W-:Y:S02]  /*4630*/  SHF.R.U32.HI R4, RZ, 0x10, R0 ;  /* 0x00000010ff047819 */ /* 0x000fe40000011600 */
[----:B------:R-:W-:Y:S02]  /*4640*/  LOP3.LUT R5, R5, 0xff, RZ, 0xc0, !PT ;  /* 0x000000ff05057812 */ /* 0x000fe400078ec0ff */
[----:B--2---:R-:W-:Y:S01]  /*4650*/  LOP3.LUT R2, R0, 0xffff, RZ, 0xc0, !PT ;  /* 0x0000ffff00027812 */ /* 0x004fe200078ec0ff */
[----:B------:R2:W2:Y:S01]  /*4660*/  MUFU.EX2 R237, R6 ;  /* 0x0000000600ed7308 */ /* 0x0004a20000000800 */
[----:B------:R-:W-:Y:S02]  /*4670*/  PRMT R10, R5, 0x5410, R10 ;  /* 0x00005410050a7816 */ /* 0x000fe4000000000a */
[----:B------:R-:W-:-:S02]  /*4680*/  SHF.R.U32.HI R2, RZ, 0x8, R2 ;  /* 0x00000008ff027819 */ /* 0x000fc40000011602 */
[----:B------:R-:W-:Y:S02]  /*4690*/  F2FP.PACK_AB R5, R242, R243 ;  /* 0x000000f3f205723e */ /* 0x000fe400000000ff */
[----:B-1----:R-:W-:Y:S01]  /*46a0*/  SHF.R.U32.HI R7, RZ, 0x8, R3 ;  /* 0x00000008ff077819 */ /* 0x002fe20000011603 */
[----:B------:R-:W-:Y:S01]  /*46b0*/  MUFU.EX2 R138, R15 ;  /* 0x0000000f008a7308 */ /* 0x000fe20000000800 */
[----:B------:R-:W-:Y:S02]  /*46c0*/  SHF.R.U32.HI R3, RZ, 0x18, R0 ;  /* 0x00000018ff037819 */ /* 0x000fe40000011600 */
[----:B------:R-:W-:Y:S02]  /*46d0*/  PRMT R11, R11, 0x5410, R7 ;  /* 0x000054100b0b7816 */ /* 0x000fe40000000007 */
[----:B--2---:R-:W-:Y:S02]  /*46e0*/  LOP3.LUT R6, R0, 0xff, RZ, 0xc0, !PT ;  /* 0x000000ff00067812 */ /* 0x004fe400078ec0ff */
[----:B------:R-:W-:-:S02]  /*46f0*/  LOP3.LUT R0, R4, 0xff, RZ, 0xc0, !PT ;  /* 0x000000ff04007812 */ /* 0x000fc400078ec0ff */
[----:B------:R-:W-:Y:S02]  /*4700*/  PRMT R4, R6, 0x5410, R2 ;  /* 0x0000541006047816 */ /* 0x000fe40000000002 */
[----:B------:R-:W-:Y:S01]  /*4710*/  PRMT R6, R0, 0x5410, R3 ;  /* 0x0000541000067816 */ /* 0x000fe20000000003 */
[--C-:B------:R-:W-:Y:S01]  /*4720*/  HSET2.LE.AND R0, R11, R25.reuse, PT ;  /* 0x000000190b007233 */ /* 0x100fe20003803000 */
[----:B------:R-:W-:Y:S01]  /*4730*/  F2FP.PACK_AB R2, R240, R241 ;  /* 0x000000f1f002723e */ /* 0x000fe200000000ff */
[--C-:B------:R-:W-:Y:S01]  /*4740*/  HSET2.LE.AND R3, R10, R25.reuse, PT ;  /* 0x000000190a037233 */ /* 0x100fe20003803000 */
[----:B------:R-:W-:Y:S01]  /*4750*/  F2FP.PACK_AB R7, R238, R237 ;  /* 0x000000edee07723e */ /* 0x000fe200000000ff */
[--C-:B------:R-:W-:Y:S01]  /*4760*/  HSET2.LE.AND R10, R6, R25.reuse, PT ;  /* 0x00000019060a7233 */ /* 0x100fe20003803000 */
[----:B------:R-:W-:Y:S01]  /*4770*/  LOP3.LUT R6, R0, R2, RZ, 0xc0, !PT ;  /* 0x0000000200067212 */ /* 0x000fe200078ec0ff */
[----:B------:R-:W-:Y:S01]  /*4780*/  FFMA.FTZ R0, R31, c[0x0][0x23c], -R9 ;  /* 0x00008f001f007a23 */ /* 0x000fe20000010809 */
[----:B------:R-:W-:Y:S01]  /*4790*/  LOP3.LUT R2, R13, UR8, R16, 0x96, !PT ;  /* 0x000000080d027c12 */ /* 0x000fe2000f8e9610 */
[----:B------:R-:W-:Y:S01]  /*47a0*/  HSET2.LE.AND R4, R4, R25, PT ;  /* 0x0000001904047233 */ /* 0x000fe20003803000 */
[----:B------:R-:W-:Y:S01]  /*47b0*/  F2FP.PACK_AB R11, R236, R239 ;  /* 0x000000efec0b723e */ /* 0x000fe200000000ff */
[----:B------:R1:W-:Y:S01]  /*47c0*/  MUFU.EX2 R230, R0 ;  /* 0x0000000000e67308 */ /* 0x0003e20000000800 */
[----:B------:R-:W-:Y:S01]  /*47d0*/  LOP3.LUT R7, R3, R7, RZ, 0xc0, !PT ;  /* 0x0000000703077212 */ /* 0x000fe200078ec0ff */
[----:B------:R-:W-:Y:S01]  /*47e0*/  IMAD.WIDE.U32 R2, R2, -0x2daee0ad, RZ ;  /* 0xd2511f5302027825 */ /* 0x000fe200078e00ff */
[----:B------:R-:W-:-:S02]  /*47f0*/  LOP3.LUT R4, R4, R5, RZ, 0xc0, !PT ;  /* 0x0000000504047212 */ /* 0x000fc400078ec0ff */
[----:B------:R-:W-:Y:S01]  /*4800*/  LOP3.LUT R5, R10, R11, RZ, 0xc0, !PT ;  /* 0x0000000b0a057212 */ /* 0x000fe200078ec0ff */
[----:B------:R-:W-:Y:S01]  /*4810*/  FFMA.FTZ R10, R20, c[0x0][0x23c], -R8 ;  /* 0x00008f00140a7a23 */ /* 0x000fe20000010808 */
[----:B------:R-:W-:Y:S02]  /*4820*/  LOP3.LUT R13, R2, 0xff, RZ, 0xc0, !PT ;  /* 0x000000ff020d7812 */ /* 0x000fe400078ec0ff */
[----:B------:R-:W-:Y:S01]  /*4830*/  SHF.R.U32.HI R12, RZ, 0x18, R2 ;  /* 0x00000018ff0c7819 */ /* 0x000fe20000011602 */
[----:B------:R-:W-:Y:S02]  /*4840*/  MUFU.EX2 R229, R10 ;  /* 0x0000000a00e57308 */ /* 0x000fe40000000800 */
[----:B------:R-:W-:Y:S01]  /*4850*/  HMMA.16816.F32 R140, R4, R148, RZ ;  /* 0x00000094048c723c */ /* 0x000fe200000018ff */
[----:B-1----:R-:W-:-:S05]  /*4860*/  FFMA.FTZ R0, R23, c[0x0][0x23c], -R9 ;  /* 0x00008f0017007a23 */ /* 0x002fca0000010809 */
[----:B------:R1:W-:Y:S02]  /*4870*/  MUFU.EX2 R231, R0 ;  /* 0x0000000000e77308 */ /* 0x0003e40000000800 */
[C---:B------:R-:W-:Y:S08]  /*4880*/  HMMA.16816.F32 R156, R4.reuse, R164, RZ ;  /* 0x000000a4049c723c */ /* 0x040ff000000018ff */
[----:B------:R-:W-:Y:S01]  /*4890*/  HMMA.16816.F32 R36, R4, R60, RZ ;  /* 0x0000003c0424723c */ /* 0x000fe200000018ff */
[----:B-1----:R-:W-:-:S07]  /*48a0*/  FFMA.FTZ R0, R19, c[0x0][0x23c], -R9 ;  /* 0x00008f0013007a23 */ /* 0x002fce0000010809 */
[C---:B------:R-:W-:Y:S01]  /*48b0*/  HMMA.16816.F32 R52, R4.reuse, R76, RZ ;  /* 0x0000004c0434723c */ /* 0x040fe200000018ff */
[----:B------:R1:W-:Y:S07]  /*48c0*/  MUFU.EX2 R233, R0 ;  /* 0x0000000000e97308 */ /* 0x0003ee0000000800 */
[C---:B------:R-:W-:Y:S08]  /*48d0*/  HMMA.16816.F32 R68, R4.reuse, R92, RZ ;  /* 0x0000005c0444723c */ /* 0x040ff000000018ff */
[----:B---3--:R-:W-:Y:S01]  /*48e0*/  HMMA.16816.F32 R84, R4, R224, RZ ;  /* 0x000000e00454723c */ /* 0x008fe200000018ff */
[----:B-1----:R-:W-:-:S02]  /*48f0*/  FFMA.FTZ R0, R18, c[0x0][0x23c], -R9 ;  /* 0x00008f0012007a23 */ /* 0x002fc40000010809 */
[--C-:B------:R-:W-:Y:S02]  /*4900*/  FFMA.FTZ R9, R21, c[0x0][0x23c], -R8.reuse ;  /* 0x00008f0015097a23 */ /* 0x100fe40000010808 */
[----:B------:R1:W2:Y:S03]  /*4910*/  MUFU.EX2 R252, R0 ;  /* 0x0000000000fc7308 */ /* 0x0002a60000000800 */
[C---:B----4-:R-:W-:Y:S05]  /*4920*/  HMMA.16816.F32 R100, R4.reuse, R108, RZ ;  /* 0x0000006c0464723c */ /* 0x050fea00000018ff */
[----:B------:R-:W3:Y:S03]  /*4930*/  MUFU.EX2 R139, R9 ;  /* 0x00000009008b7308 */ /* 0x000ee60000000800 */
[----:B-----5:R-:W-:Y:S01]  /*4940*/  HMMA.16816.F32 R116, R4, R196, RZ ;  /* 0x000000c40474723c */ /* 0x020fe200000018ff */
[----:B-1----:R-:W-:Y:S01]  /*4950*/  FFMA.FTZ R0, R30, c[0x0][0x23c], -R8 ;  /* 0x00008f001e007a23 */ /* 0x002fe20000010808 */
[----:B------:R-:W-:-:S06]  /*4960*/  SHF.R.U32.HI R8, RZ, 0x10, R2 ;  /* 0x00000010ff087819 */ /* 0x000fcc0000011602 */
[----:B------:R-:W-:Y:S01]  /*4970*/  HMMA.16816.F32 R152, R4, R150, RZ ;  /* 0x000000960498723c */ /* 0x000fe200000018ff */
[----:B------:R-:W1:Y:S01]  /*4980*/  LDSM.16.MT88.4 R28, [R201+0xa800] ;  /* 0x00a80000c91c783b */ /* 0x000e620000004200 */
[----:B------:R4:W5:Y:S01]  /*4990*/  MUFU.EX2 R228, R0 ;  /* 0x0000000000e47308 */ /* 0x0009620000000800 */
[----:B------:R-:W-:-:S05]  /*49a0*/  LOP3.LUT R8, R8, 0xff, RZ, 0xc0, !PT ;  /* 0x000000ff08087812 */ /* 0x000fca00078ec0ff */
[C---:B------:R-:W-:Y:S08]  /*49b0*/  HMMA.16816.F32 R168, R4.reuse, R166, RZ ;  /* 0x000000a604a8723c */ /* 0x040ff000000018ff */
[----:B------:R-:W-:Y:S01]  /*49c0*/  HMMA.16816.F32 R48, R4, R62, RZ ;  /* 0x0000003e0430723c */ /* 0x000fe200000018ff */
[----:B----4-:R-:W-:Y:S02]  /*49d0*/  LOP3.LUT R0, R3, UR17, R14, 0x96, !PT ;  /* 0x0000001103007c12 */ /* 0x010fe4000f8e960e */
[----:B------:R-:W-:-:S02]  /*49e0*/  LOP3.LUT R3, R2, 0xffff, RZ, 0xc0, !PT ;  /* 0x0000ffff02037812 */ /* 0x000fc400078ec0ff */
[C---:B------:R-:W-:Y:S02]  /*49f0*/  LOP3.LUT R2, R0.reuse, 0xffff, RZ, 0xc0, !PT ;  /* 0x0000ffff00027812 */ /* 0x040fe400078ec0ff */
[----:B------:R-:W-:Y:S01]  /*4a00*/  SHF.R.U32.HI R9, RZ, 0x8, R3 ;  /* 0x00000008ff097819 */ /* 0x000fe20000011603 */
[C---:B------:R-:W-:Y:S01]  /*4a10*/  HMMA.16816.F32 R64, R4.reuse, R78, RZ ;  /* 0x0000004e0440723c */ /* 0x040fe200000018ff */
[--C-:B------:R-:W-:Y:S02]  /*4a20*/  SHF.R.U32.HI R3, RZ, 0x10, R0.reuse ;  /* 0x00000010ff037819 */ /* 0x100fe40000011600 */
[----:B------:R-:W-:Y:S02]  /*4a30*/  LOP3.LUT R10, R0, 0xff, RZ, 0xc0, !PT ;  /* 0x000000ff000a7812 */ /* 0x000fe400078ec0ff */
[----:B------:R-:W-:Y:S02]  /*4a40*/  SHF.R.U32.HI R11, RZ, 0x18, R0 ;  /* 0x00000018ff0b7819 */ /* 0x000fe40000011600 */
[----:B------:R-:W-:Y:S01]  /*4a50*/  LOP3.LUT R0, R3, 0xff, RZ, 0xc0, !PT ;  /* 0x000000ff03007812 */ /* 0x000fe200078ec0ff */
[----:B------:R-:W-:Y:S01]  /*4a60*/  HMMA.16816.F32 R80, R4, R94, RZ ;  /* 0x0000005e0450723c */ /* 0x000fe200000018ff */
[----:B------:R-:W-:-:S02]  /*4a70*/  PRMT R3, R13, 0x5410, R9 ;  /* 0x000054100d037816 */ /* 0x000fc40000000009 */
[----:B------:R-:W-:Y:S02]  /*4a80*/  SHF.R.U32.HI R2, RZ, 0x8, R2 ;  /* 0x00000008ff027819 */ /* 0x000fe40000011602 */
[----:B------:R-:W-:Y:S02]  /*4a90*/  PRMT R9, R8, 0x5410, R12 ;  /* 0x0000541008097816 */ /* 0x000fe4000000000c */
[----:B------:R-:W-:Y:S01]  /*4aa0*/  PRMT R11, R0, 0x5410, R11 ;  /* 0x00005410000b7816 */ /* 0x000fe2000000000b */
[--C-:B------:R-:W-:Y:S01]  /*4ab0*/  HSET2.LE.AND R0, R3, R25.reuse, PT ;  /* 0x0000001903007233 */ /* 0x100fe20003803000 */
[----:B------:R-:W-:Y:S01]  /*4ac0*/  PRMT R10, R10, 0x5410, R2 ;  /* 0x000054100a0a7816 */ /* 0x000fe20000000002 */
[--C-:B------:R-:W-:Y:S01]  /*4ad0*/  HSET2.LE.AND R3, R9, R25.reuse, PT ;  /* 0x0000001909037233 */ /* 0x100fe20003803000 */
[----:B--2---:R-:W-:Y:S01]  /*4ae0*/  F2FP.PACK_AB R2, R252, R233 ;  /* 0x000000e9fc02723e */ /* 0x004fe200000000ff */
[----:B------:R-:W-:Y:S01]  /*4af0*/  HMMA.16816.F32 R96, R4, R226, RZ ;  /* 0x000000e20460723c */ /* 0x000fe200000018ff */
[----:B---3--:R-:W-:Y:S01]  /*4b00*/  F2FP.PACK_AB R8, R229, R139 ;  /* 0x0000008be508723e */ /* 0x008fe200000000ff */
[--C-:B------:R-:W-:Y:S01]  /*4b10*/  HSET2.LE.AND R9, R10, R25.reuse, PT ;  /* 0x000000190a097233 */ /* 0x100fe20003803000 */
[----:B------:R-:W-:Y:S01]  /*4b20*/  LOP3.LUT R130, R0, R2, RZ, 0xc0, !PT ;  /* 0x0000000200827212 */ /* 0x000fe200078ec0ff */
[----:B------:R-:W-:Y:S01]  /*4b30*/  HSET2.LE.AND R0, R11, R25, PT ;  /* 0x000000190b007233 */ /* 0x000fe20003803000 */
[----:B------:R-:W-:-:S02]  /*4b40*/  LOP3.LUT R131, R3, R8, RZ, 0xc0, !PT ;  /* 0x0000000803837212 */ /* 0x000fc400078ec0ff */
[----:B-----5:R-:W-:Y:S01]  /*4b50*/  F2FP.PACK_AB R2, R138, R228 ;  /* 0x000000e48a02723e */ /* 0x020fe200000000ff */
[C---:B------:R-:W-:Y:S01]  /*4b60*/  HMMA.16816.F32 R112, R4.reuse, R110, RZ ;  /* 0x0000006e0470723c */ /* 0x040fe200000018ff */
[----:B------:R-:W-:Y:S02]  /*4b70*/  FMNMX.FTZ R3, R73, R72, !PT ;  /* 0x0000004849037209 */ /* 0x000fe40007810000 */
[----:B------:R-:W-:Y:S02]  /*4b80*/  LOP3.LUT R129, R0, R2, RZ, 0xc0, !PT ;  /* 0x0000000200817212 */ /* 0x000fe400078ec0ff */
[----:B------:R-:W-:Y:S02]  /*4b90*/  FMNMX.FTZ R0, R56, R3, !PT ;  /* 0x0000000338007209 */ /* 0x000fe40007810000 */
[----:B------:R-:W-:Y:S01]  /*4ba0*/  FMNMX.FTZ R2, R75, R74, !PT ;  /* 0x0000004a4b027209 */ /* 0x000fe20007810000 */
[----:B------:R-:W-:Y:S01]  /*4bb0*/  HMMA.16816.F32 R12, R4, R198, RZ ;  /* 0x000000c6040c723c */ /* 0x000fe200000018ff */
        /* <DEDUP_REMOVED lines=10> */
[----:B------:R-:W-:Y:S01]  /*4c60*/  F2FP.PACK_AB R10, R231, R230 ;  /* 0x000000e6e70a723e */ /* 0x000fe200000000ff */
[----:B------:R-:W2:Y:S01]  /*4c70*/  SHFL.BFLY PT, R3, R2, 0x2, 0x1f ;  /* 0x0c401f0002037f89 */ /* 0x000ea200000e0000 */
[----:B------:R-:W-:Y:S02]  /*4c80*/  FMNMX.FTZ R0, R41, R0, !PT ;  /* 0x0000000029007209 */ /* 0x000fe40007810000 */
[----:B------:R-:W-:-:S03]  /*4c90*/  LOP3.LUT R128, R9, R10, RZ, 0xc0, !PT ;  /* 0x0000000a09807212 */ /* 0x000fc600078ec0ff */
[----:B------:R-:W3:Y:S04]  /*4ca0*/  SHFL.BFLY PT, R4, R0, 0x2, 0x1f ;  /* 0x0c401f0000047f89 */ /* 0x000ee800000e0000 */
[C---:B-1----:R-:W-:Y:S08]  /*4cb0*/  HMMA.16816.F32 R140, R128.reuse, R28, R140 ;  /* 0x0000001c808c723c */ /* 0x042ff0000000188c */
[----:B------:R-:W-:Y:S01]  /*4cc0*/  HMMA.16816.F32 R156, R128, R180, R156 ;  /* 0x000000b4809c723c */ /* 0x000fe2000000189c */
[----:B--2---:R-:W-:Y:S01]  /*4cd0*/  FMNMX.FTZ R6, R3, R2, !PT ;  /* 0x0000000203067209 */ /* 0x004fe20007810000 */
[----:B------:R-:W-:-:S06]  /*4ce0*/  IMAD.WIDE.U32 R2, R232, -0x2daee0ad, RZ ;  /* 0xd2511f53e8027825 */ /* 0x000fcc00078e00ff */
[C---:B------:R-:W-:Y:S01]  /*4cf0*/  HMMA.16816.F32 R36, R128.reuse, R32, R36 ;  /* 0x000000208024723c */ /* 0x040fe20000001824 */
[----:B------:R-:W1:Y:S01]  /*4d00*/  SHFL.BFLY PT, R7, R6, 0x1, 0x1f ;  /* 0x0c201f0006077f89 */ /* 0x000e6200000e0000 */
[----:B---3--:R-:W-:Y:S02]  /*4d10*/  FMNMX.FTZ R0, R4, R0, !PT ;  /* 0x0000000004007209 */ /* 0x008fe40007810000 */
[----:B------:R-:W-:Y:S02]  /*4d20*/  LOP3.LUT R4, R59, UR16, R234, 0x96, !PT ;  /* 0x000000103b047c12 */ /* 0x000fe4000f8e96ea */
[----:B------:R-:W-:Y:S01]  /*4d30*/  LOP3.LUT R3, R3, UR15, R90, 0x96, !PT ;  /* 0x0000000f03037c12 */ /* 0x000fe2000f8e965a */
[----:B------:R-:W2:Y:S01]  /*4d40*/  SHFL.BFLY PT, R10, R0, 0x1, 0x1f ;  /* 0x0c201f00000a7f89 */ /* 0x000ea200000e0000 */
[----:B------:R-:W-:Y:S01]  /*4d50*/  HMMA.16816.F32 R52, R128, R188, R52 ;  /* 0x000000bc8034723c */ /* 0x000fe20000001834 */
[----:B------:R-:W-:-:S05]  /*4d60*/  IMAD.WIDE.U32 R4, R4, -0x2daee0ad, RZ ;  /* 0xd2511f5304047825 */ /* 0x000fca00078e00ff */
[----:B------:R-:W-:Y:S01]  /*4d70*/  LOP3.LUT R5, R5, UR13, R2, 0x96, !PT ;  /* 0x0000000d05057c12 */ /* 0x000fe2000f8e9602 */
[----:B------:R-:W-:Y:S01]  /*4d80*/  IMAD.WIDE.U32 R2, R3, -0x326172a9, RZ ;  /* 0xcd9e8d5703027825 */ /* 0x000fe200078e00ff */
[----:B------:R-:W-:Y:S03]  /*4d90*/  HMMA.16816.F32 R68, R128, R176, R68 ;  /* 0x000000b08044723c */ /* 0x000fe60000001844 */
[----:B------:R-:W-:Y:S01]  /*4da0*/  IMAD.WIDE.U32 R8, R5, -0x326172a9, RZ ;  /* 0xcd9e8d5705087825 */ /* 0x000fe200078e00ff */
[----:B------:R-:W-:-:S04]  /*4db0*/  LOP3.LUT R3, R3, UR14, R58, 0x96, !PT ;  /* 0x0000000e03037c12 */ /* 0x000fc8000f8e963a */
[----:B------:R-:W-:Y:S01]  /*4dc0*/  LOP3.LUT R5, R9, UR12, R2, 0x96, !PT ;  /* 0x0000000c09057c12 */ /* 0x000fe2000f8e9602 */
[----:B------:R-:W-:Y:S01]  /*4dd0*/  IMAD.WIDE.U32 R2, R3, -0x2daee0ad, RZ ;  /* 0xd2511f5303027825 */ /* 0x000fe200078e00ff */
[----:B-1----:R-:W-:Y:S01]  /*4de0*/  FMNMX.FTZ R134, R6, R7, !PT ;  /* 0x0000000706867209 */ /* 0x002fe20007810000 */
[C---:B------:R-:W-:Y:S03]  /*4df0*/  HMMA.16816.F32 R84, R128.reuse, R172, R84 ;  /* 0x000000ac8054723c */ /* 0x040fe60000001854 */
[----:B------:R-:W-:Y:S02]  /*4e00*/  LOP3.LUT R3, R3, UR11, R4, 0x96, !PT ;  /* 0x0000000b03037c12 */ /* 0x000fe4000f8e9604 */
[----:B--2---:R-:W-:Y:S01]  /*4e10*/  FMNMX.FTZ R137, R0, R10, !PT ;  /* 0x0000000a00897209 */ /* 0x004fe20007810000 */
[----:B------:R-:W-:Y:S01]  /*4e20*/  IMAD.WIDE.U32 R10, R5, -0x2daee0ad, RZ ;  /* 0xd2511f53050a7825 */ /* 0x000fe200078e00ff */
[C---:B------:R-:W-:Y:S01]  /*4e30*/  FSETP.NEU.FTZ.AND P1, PT, R134.reuse, -INF , PT ;  /* 0xff8000008600780b */ /* 0x040fe20003f3d000 */
[----:B------:R-:W-:Y:S02]  /*4e40*/  HMMA.16816.F32 R100, R128, R184, R100 ;  /* 0x000000b88064723c */ /* 0x000fe40000001864 */
[----:B------:R-:W-:Y:S01]  /*4e50*/  FMUL.FTZ R0, R134, c[0x0][0x23c] ;  /* 0x00008f0086007a20 */ /* 0x000fe20000410000 */
[----:B------:R-:W-:Y:S01]  /*4e60*/  LOP3.LUT R6, R11, UR9, R2, 0x96, !PT ;  /* 0x000000090b067c12 */ /* 0x000fe2000f8e9602 */
[----:B------:R-:W-:-:S03]  /*4e70*/  IMAD.WIDE.U32 R2, R3, -0x326172a9, RZ ;  /* 0xcd9e8d5703027825 */ /* 0x000fc600078e00ff */
[----:B------:R-:W-:Y:S01]  /*4e80*/  FSEL R0, R0, RZ, P1 ;  /* 0x000000ff00007208 */ /* 0x000fe20000800000 */
[----:B------:R-:W-:Y:S01]  /*4e90*/  IMAD.WIDE.U32 R6, R6, -0x326172a9, RZ ;  /* 0xcd9e8d5706067825 */ /* 0x000fe200078e00ff */
[----:B------:R-:W-:Y:S01]  /*4ea0*/  FSETP.NEU.FTZ.AND P1, PT, R137, -INF , PT ;  /* 0xff8000008900780b */ /* 0x000fe20003f3d000 */
[C---:B------:R-:W-:Y:S01]  /*4eb0*/  HMMA.16816.F32 R116, R128.reuse, R192, R116 ;  /* 0x000000c08074723c */ /* 0x040fe20000001874 */
[----:B------:R-:W-:Y:S01]  /*4ec0*/  LOP3.LUT R3, R3, UR10, R8, 0x96, !PT ;  /* 0x0000000a03037c12 */ /* 0x000fe2000f8e9608 */
[----:B------:R-:W-:Y:S01]  /*4ed0*/  FMUL.FTZ R4, R137, c[0x0][0x23c] ;  /* 0x00008f0089047a20 */ /* 0x000fe20000410000 */
[----:B------:R-:W-:Y:S01]  /*4ee0*/  LOP3.LUT R2, R7, UR8, R2, 0x96, !PT ;  /* 0x0000000807027c12 */ /* 0x000fe2000f8e9602 */
[--C-:B------:R-:W-:Y:S02]  /*4ef0*/  FFMA.FTZ R5, R73, c[0x0][0x23c], -R0.reuse ;  /* 0x00008f0049057a23 */ /* 0x100fe40000010800 */
[--C-:B------:R-:W-:Y:S02]  /*4f00*/  FFMA.FTZ R9, R72, c[0x0][0x23c], -R0.reuse ;  /* 0x00008f0048097a23 */ /* 0x100fe40000010800 */
[----:B------:R-:W-:Y:S01]  /*4f10*/  HMMA.16816.F32 R152, R128, R30, R152 ;  /* 0x0000001e8098723c */ /* 0x000fe20000001898 */
[--C-:B------:R-:W-:Y:S01]  /*4f20*/  FFMA.FTZ R11, R56, c[0x0][0x23c], -R0.reuse ;  /* 0x00008f00380b7a23 */ /* 0x100fe20000010800 */
[----:B------:R1:W-:Y:S01]  /*4f30*/  MUFU.EX2 R133, R5 ;  /* 0x0000000500857308 */ /* 0x0003e20000000800 */
[----:B------:R-:W-:-:S02]  /*4f40*/  FFMA.FTZ R17, R27, c[0x0][0x23c], -R0 ;  /* 0x00008f001b117a23 */ /* 0x000fc40000010800 */
[----:B------:R-:W-:-:S03]  /*4f50*/  FFMA.FTZ R22, R26, c[0x0][0x23c], -R0 ;  /* 0x00008f001a167a23 */ /* 0x000fc60000010800 */
[C---:B------:R-:W-:Y:S02]  /*4f60*/  HMMA.16816.F32 R168, R128.reuse, R182, R168 ;  /* 0x000000b680a8723c */ /* 0x040fe400000018a8 */
[----:B------:R2:W-:Y:S06]  /*4f70*/  MUFU.EX2 R27, R9 ;  /* 0x00000009001b7308 */ /* 0x0005ec0000000800 */
[C---:B------:R-:W-:Y:S02]  /*4f80*/  HMMA.16816.F32 R48, R128.reuse, R34, R48 ;  /* 0x000000228030723c */ /* 0x040fe40000001830 */
[----:B------:R3:W-:Y:S06]  /*4f90*/  MUFU.EX2 R132, R11 ;  /* 0x0000000b00847308 */ /* 0x0007ec0000000800 */
[C---:B------:R-:W-:Y:S02]  /*4fa0*/  HMMA.16816.F32 R64, R128.reuse, R190, R64 ;  /* 0x000000be8040723c */ /* 0x040fe40000001840 */
[----:B------:R-:W-:Y:S06]  /*4fb0*/  MUFU.EX2 R17, R17 ;  /* 0x0000001100117308 */ /* 0x000fec0000000800 */
[C---:B------:R-:W-:Y:S02]  /*4fc0*/  HMMA.16816.F32 R80, R128.reuse, R178, R80 ;  /* 0x000000b28050723c */ /* 0x040fe40000001850 */
[----:B------:R-:W-:Y:S06]  /*4fd0*/  MUFU.EX2 R22, R22 ;  /* 0x0000001600167308 */ /* 0x000fec0000000800 */
[C---:B------:R-:W-:Y:S08]  /*4fe0*/  HMMA.16816.F32 R96, R128.reuse, R174, R96 ;  /* 0x000000ae8060723c */ /* 0x040ff00000001860 */
[C---:B------:R-:W-:Y:S08]  /*4ff0*/  HMMA.16816.F32 R112, R128.reuse, R186, R112 ;  /* 0x000000ba8070723c */ /* 0x040ff00000001870 */
[----:B------:R-:W-:Y:S07]  /*5000*/  HMMA.16816.F32 R128, R128, R194, R12 ;  /* 0x000000c28080723c */ /* 0x000fee000000180c */
[----:B------:R-:W-:-:S02]  /*5010*/  FFMA.FTZ R12, R46, c[0x0][0x23c], -R0 ;  /* 0x00008f002e0c7a23 */ /* 0x000fc40000010800 */
[--C-:B------:R-:W-:Y:S02]  /*5020*/  FFMA.FTZ R13, R44, c[0x0][0x23c], -R0.reuse ;  /* 0x00008f002c0d7a23 */ /* 0x100fe40000010800 */
[----:B------:R-:W-:Y:S01]  /*5030*/  FFMA.FTZ R14, R40, c[0x0][0x23c], -R0 ;  /* 0x00008f00280e7a23 */ /* 0x000fe20000010800 */
[----:B------:R-:W-:Y:S01]  /*5040*/  FSEL R0, R4, RZ, P1 ;  /* 0x000000ff04007208 */ /* 0x000fe20000800000 */
[----:B-1----:R-:W-:Y:S01]  /*5050*/  IMAD.WIDE.U32 R4, R3, -0x2daee0ad, RZ ;  /* 0xd2511f5303047825 */ /* 0x002fe200078e00ff */
[----:B------:R1:W4:Y:S03]  /*5060*/  MUFU.EX2 R26, R12 ;  /* 0x0000000c001a7308 */ /* 0x0003260000000800 */
[----:B------:R-:W-:-:S04]  /*5070*/  IMAD.WIDE.U32 R2, R2, -0x2daee0ad, RZ ;  /* 0xd2511f5302027825 */ /* 0x000fc800078e00ff */
[----:B------:R-:W-:Y:S01]  /*5080*/  FFMA.FTZ R18, R75, c[0x0][0x23c], -R0 ;  /* 0x00008f004b127a23 */ /* 0x000fe20000010800 */
[----:B--2---:R-:W-:Y:S01]  /*5090*/  SHF.R.U32.HI R9, RZ, 0x10, R2 ;  /* 0x00000010ff097819 */ /* 0x004fe20000011602 */
[----:B------:R-:W-:Y:S01]  /*50a0*/  FFMA.FTZ R19, R74, c[0x0][0x23c], -R0 ;  /* 0x00008f004a137a23 */ /* 0x000fe20000010800 */
[----:B---3--:R-:W-:Y:S01]  /*50b0*/  SHF.R.U32.HI R11, RZ, 0x18, R2 ;  /* 0x00000018ff0b7819 */ /* 0x008fe20000011602 */
[--C-:B------:R-:W-:Y:S01]  /*50c0*/  FFMA.FTZ R15, R57, c[0x0][0x23c], -R0.reuse ;  /* 0x00008f00390f7a23 */ /* 0x100fe20000010800 */
[----:B------:R-:W-:Y:S01]  /*50d0*/  MUFU.EX2 R13, R13 ;  /* 0x0000000d000d7308 */ /* 0x000fe20000000800 */
[--C-:B------:R-:W-:Y:S02]  /*50e0*/  FFMA.FTZ R16, R47, c[0x0][0x23c], -R0.reuse ;  /* 0x00008f002f107a23 */ /* 0x100fe40000010800 */
[--C-:B------:R-:W-:Y:S02]  /*50f0*/  FFMA.FTZ R23, R45, c[0x0][0x23c], -R0.reuse ;  /* 0x00008f002d177a23 */ /* 0x100fe40000010800 */
[----:B------:R-:W-:-:S02]  /*5100*/  FFMA.FTZ R24, R43, c[0x0][0x23c], -R0 ;  /* 0x00008f002b187a23 */ /* 0x000fc40000010800 */
[--C-:B------:R-:W-:Y:S01]  /*5110*/  FFMA.FTZ R20, R42, c[0x0][0x23c], -R0.reuse ;  /* 0x00008f002a147a23 */ /* 0x100fe20000010800 */
[----:B------:R-:W-:Y:S01]  /*5120*/  MUFU.EX2 R15, R15 ;  /* 0x0000000f000f7308 */ /* 0x000fe20000000800 */
[----:B------:R-:W-:Y:S01]  /*5130*/  FFMA.FTZ R21, R41, c[0x0][0x23c], -R0 ;  /* 0x00008f0029157a23 */ /* 0x000fe20000010800 */
[----:B------:R-:W-:Y:S02]  /*5140*/  LOP3.LUT R0, R5, UR7, R10, 0x96, !PT ;  /* 0x0000000705007c12 */ /* 0x000fe4000f8e960a */
[----:B------:R-:W-:Y:S02]  /*5150*/  LOP3.LUT R5, R3, UR17, R4, 0x96, !PT ;  /* 0x0000001103057c12 */ /* 0x000fe4000f8e9604 */
[C---:B------:R-:W-:Y:S02]  /*5160*/  LOP3.LUT R4, R2.reuse, 0xffff, RZ, 0xc0, !PT ;  /* 0x0000ffff02047812 */ /* 0x040fe400078ec0ff */
[----:B------:R-:W-:Y:S01]  /*5170*/  LOP3.LUT R10, R2, 0xff, RZ, 0xc0, !PT ;  /* 0x000000ff020a7812 */ /* 0x000fe200078ec0ff */
[----:B------:R-:W-:Y:S01]  /*5180*/  IMAD.WIDE.U32 R2, R0, -0x326172a9, RZ ;  /* 0xcd9e8d5700027825 */ /* 0x000fe200078e00ff */
[----:B------:R-:W-:Y:S01]  /*5190*/  SHF.R.U32.HI R4, RZ, 0x8, R4 ;  /* 0x00000008ff047819 */ /* 0x000fe20000011604 */
[----:B------:R-:W2:Y:S03]  /*51a0*/  MUFU.EX2 R16, R16 ;  /* 0x0000001000107308 */ /* 0x000ea60000000800 */
[----:B------:R-:W-:-:S02]  /*51b0*/  LOP3.LUT R0, R3, UR18, R6, 0x96, !PT ;  /* 0x0000001203007c12 */ /* 0x000fc4000f8e9606 */
[----:B------:R-:W-:Y:S02]  /*51c0*/  LOP3.LUT R3, R2, 0xffff, RZ, 0xc0, !PT ;  /* 0x0000ffff02037812 */ /* 0x000fe400078ec0ff */
[----:B------:R-:W-:Y:S01]  /*51d0*/  SHF.R.U32.HI R7, RZ, 0x10, R2 ;  /* 0x00000010ff077819 */ /* 0x000fe20000011602 */
[----:B------:R-:W-:Y:S01]  /*51e0*/  MUFU.EX2 R18, R18 ;  /* 0x0000001200127308 */ /* 0x000fe20000000800 */
[----:B-1----:R-:W-:Y:S02]  /*51f0*/  PRMT R12, R10, 0x5410, R4 ;  /* 0x000054100a0c7816 */ /* 0x002fe40000000004 */
[----:B------:R-:W-:Y:S02]  /*5200*/  LOP3.LUT R8, R2, 0xff, RZ, 0xc0, !PT ;  /* 0x000000ff02087812 */ /* 0x000fe400078ec0ff */
[----:B------:R-:W-:Y:S02]  /*5210*/  SHF.R.U32.HI R4, RZ, 0x8, R3 ;  /* 0x00000008ff047819 */ /* 0x000fe40000011603 */
[----:B------:R-:W-:Y:S01]  /*5220*/  SHF.R.U32.HI R6, RZ, 0x18, R2 ;  /* 0x00000018ff067819 */ /* 0x000fe20000011602 */
[----:B------:R-:W1:Y:S01]  /*5230*/  MUFU.EX2 R19, R19 ;  /* 0x0000001300137308 */ /* 0x000e620000000800 */
[----:B------:R-:W-:-:S02]  /*5240*/  LOP3.LUT R2, R9, 0xff, RZ, 0xc0, !PT ;  /* 0x000000ff09027812 */ /* 0x000fc400078ec0ff */
[----:B------:R-:W-:Y:S02]  /*5250*/  LOP3.LUT R3, R7, 0xff, RZ, 0xc0, !PT ;  /* 0x000000ff07037812 */ /* 0x000fe400078ec0ff */
[----:B------:R-:W-:Y:S02]  /*5260*/  PRMT R7, R8, 0x5410, R4 ;  /* 0x0000541008077816 */ /* 0x000fe40000000004 */
[----:B------:R-:W-:Y:S01]  /*5270*/  SHF.R.U32.HI R4, RZ, 0x10, R0 ;  /* 0x00000010ff047819 */ /* 0x000fe20000011600 */
[----:B------:R-:W-:Y:S01]  /*5280*/  MUFU.EX2 R20, R20 ;  /* 0x0000001400147308 */ /* 0x000fe20000000800 */
[----:B------:R-:W-:Y:S02]  /*5290*/  PRMT R11, R2, 0x5410, R11 ;  /* 0x00005410020b7816 */ /* 0x000fe4000000000b */
[----:B------:R-:W-:Y:S02]  /*52a0*/  PRMT R8, R3, 0x5410, R6 ;  /* 0x0000541003087816 */ /* 0x000fe40000000006 */
[----:B------:R-:W-:-:S02]  /*52b0*/  LOP3.LUT R2, R0, 0xffff, RZ, 0xc0, !PT ;  /* 0x0000ffff00027812 */ /* 0x000fc400078ec0ff */
[----:B------:R-:W-:Y:S01]  /*52c0*/  LOP3.LUT R6, R0, 0xff, RZ, 0xc0, !PT ;  /* 0x000000ff00067812 */ /* 0x000fe200078ec0ff */
[----:B------:R-:W3:Y:S01]  /*52d0*/  MUFU.EX2 R21, R21 ;  /* 0x0000001500157308 */ /* 0x000ee20000000800 */
[----:B------:R-:W-:Y:S02]  /*52e0*/  SHF.R.U32.HI R3, RZ, 0x18, R0 ;  /* 0x00000018ff037819 */ /* 0x000fe40000011600 */
[----:B------:R-:W-:Y:S02]  /*52f0*/  LOP3.LUT R0, R4, 0xff, RZ, 0xc0, !PT ;  /* 0x000000ff04007812 */ /* 0x000fe400078ec0ff */
[----:B------:R-:W-:Y:S02]  /*5300*/  SHF.R.U32.HI R2, RZ, 0x8, R2 ;  /* 0x00000008ff027819 */ /* 0x000fe40000011602 */
[----:B------:R-:W-:Y:S01]  /*5310*/  PRMT R9, R0, 0x5410, R3 ;  /* 0x0000541000097816 */ /* 0x000fe20000000003 */
[----:B------:R-:W5:Y:S01]  /*5320*/  MUFU.EX2 R14, R14 ;  /* 0x0000000e000e7308 */ /* 0x000f620000000800 */
[----:B------:R-:W-:-:S02]  /*5330*/  LOP3.LUT R0, R5, 0xffff, RZ, 0xc0, !PT ;  /* 0x0000ffff05007812 */ /* 0x000fc400078ec0ff */
[----:B------:R-:W-:Y:S02]  /*5340*/  PRMT R4, R6, 0x5410, R2 ;  /* 0x0000541006047816 */ /* 0x000fe40000000002 */
[----:B------:R-:W-:Y:S02]  /*5350*/  SHF.R.U32.HI R2, RZ, 0x8, R0 ;  /* 0x00000008ff027819 */ /* 0x000fe40000011600 */
[----:B------:R-:W-:Y:S01]  /*5360*/  LOP3.LUT R0, R5, 0xff, RZ, 0xc0, !PT ;  /* 0x000000ff05007812 */ /* 0x000fe200078ec0ff */
[----:B------:R-:W-:Y:S03]  /*5370*/  MUFU.EX2 R23, R23 ;  /* 0x0000001700177308 */ /* 0x000fe60000000800 */
[----:B------:R-:W-:Y:S01]  /*5380*/  PRMT R10, R0, 0x5410, R2 ;  /* 0x00005410000a7816 */ /* 0x000fe20000000002 */
[----:B------:R-:W-:Y:S01]  /*5390*/  HSET2.LE.AND R0, R7, R25, PT ;  /* 0x0000001907007233 */ /* 0x000fe20003803000 */
[----:B----4-:R-:W-:-:S03]  /*53a0*/  F2FP.PACK_AB R2, R26, R132 ;  /* 0x000000841a02723e */ /* 0x010fc600000000ff */
[----:B------:R-:W4:Y:S01]  /*53b0*/  MUFU.EX2 R24, R24 ;  /* 0x0000001800187308 */ /* 0x000f220000000800 */
[----:B------:R-:W-:Y:S01]  /*53c0*/  LOP3.LUT R6, R0, R2, RZ, 0xc0, !PT ;  /* 0x0000000200067212 */ /* 0x000fe200078ec0ff */
[--C-:B------:R-:W-:Y:S01]  /*53d0*/  HSET2.LE.AND R0, R8, R25.reuse, PT ;  /* 0x0000001908007233 */ /* 0x100fe20003803000 */
[----:B--2---:R-:W-:Y:S02]  /*53e0*/  F2FP.PACK_AB R2, R16, R15 ;  /* 0x0000000f1002723e */ /* 0x004fe400000000ff */
[----:B------:R-:W-:Y:S02]  /*53f0*/  SHF.R.U32.HI R8, RZ, 0x18, R5 ;  /* 0x00000018ff087819 */ /* 0x000fe40000011605 */
[----:B------:R-:W-:Y:S01]  /*5400*/  LOP3.LUT R7, R0, R2, RZ, 0xc0, !PT ;  /* 0x0000000200077212 */ /* 0x000fe200078ec0ff */
[----:B------:R-:W-:Y:S01]  /*5410*/  HSET2.LE.AND R0, R4, R25, PT ;  /* 0x0000001904007233 */ /* 0x000fe20003803000 */
[----:B------:R-:W-:-:S04]  /*5420*/  F2FP.PACK_AB R2, R27, R133 ;  /* 0x000000851b02723e */ /* 0x000fc800000000ff */
[----:B------:R-:W-:Y:S02]  /*5430*/  LOP3.LUT R4, R0, R2, RZ, 0xc0, !PT ;  /* 0x0000000200047212 */ /* 0x000fe400078ec0ff */
[----:B------:R-:W-:Y:S02]  /*5440*/  SHF.R.U32.HI R0, RZ, 0x10, R5 ;  /* 0x00000010ff007819 */ /* 0x000fe40000011605 */
[----:B-1----:R-:W-:Y:S02]  /*5450*/  F2FP.PACK_AB R2, R19, R18 ;  /* 0x000000121302723e */ /* 0x002fe400000000ff */
[----:B------:R-:W-:Y:S01]  /*5460*/  LOP3.LUT R3, R0, 0xff, RZ, 0xc0, !PT ;  /* 0x000000ff00037812 */ /* 0x000fe200078ec0ff */
[----:B------:R-:W-:-:S05]  /*5470*/  HSET2.LE.AND R0, R9, R25, PT ;  /* 0x0000001909007233 */ /* 0x000fca0003803000 */
[----:B------:R-:W-:Y:S01]  /*5480*/  LOP3.LUT R5, R0, R2, RZ, 0xc0, !PT ;  /* 0x0000000200057212 */ /* 0x000fe200078ec0ff */
[--C-:B------:R-:W-:Y:S01]  /*5490*/  HSET2.LE.AND R0, R12, R25.reuse, PT ;  /* 0x000000190c007233 */ /* 0x100fe20003803000 */
[----:B------:R-:W-:Y:S01]  /*54a0*/  PRMT R2, R3, 0x5410, R8 ;  /* 0x0000541003027816 */ /* 0x000fe20000000008 */
[--C-:B------:R-:W-:Y:S02]  /*54b0*/  HSET2.LE.AND R3, R11, R25.reuse, PT ;  /* 0x000000190b037233 */ /* 0x100fe40003803000 */
[--C-:B------:R-:W-:Y:S02]  /*54c0*/  HSET2.LE.AND R8, R10, R25.reuse, PT ;  /* 0x000000190a087233 */ /* 0x100fe40003803000 */
[----:B------:R-:W-:Y:S01]  /*54d0*/  HSET2.LE.AND R9, R2, R25, PT ;  /* 0x0000001902097233 */ /* 0x000fe20003803000 */
[----:B------:R-:W-:Y:S01]  /*54e0*/  F2FP.PACK_AB R2, R22, R17 ;  /* 0x000000111602723e */ /* 0x000fe200000000ff */
[----:B------:R-:W-:Y:S03]  /*54f0*/  HMMA.16816.F32 R40, R4, R60, RZ ;  /* 0x0000003c0428723c */ /* 0x000fe600000018ff */
[----:B------:R-:W-:Y:S01]  /*5500*/  LOP3.LUT R126, R0, R2, RZ, 0xc0, !PT ;  /* 0x00000002007e7212 */ /* 0x000fe200078ec0ff */
[----:B------:R-:W-:Y:S01]  /*5510*/  FADD.FTZ R2, R243, R242 ;  /* 0x000000f2f3027221 */ /* 0x000fe20000010000 */
[----:B---3--:R-:W-:-:S03]  /*5520*/  F2FP.PACK_AB R0, R21, R20 ;  /* 0x000000141500723e */ /* 0x008fc600000000ff */
[C---:B------:R-:W-:Y:S01]  /*5530*/  HMMA.16816.F32 R44, R4.reuse, R62, RZ ;  /* 0x0000003e042c723c */ /* 0x040fe200000018ff */
[----:B------:R-:W-:Y:S01]  /*5540*/  LOP3.LUT R127, R3, R0, RZ, 0xc0, !PT ;  /* 0x00000000037f7212 */ /* 0x000fe200078ec0ff */
[----:B------:R-:W-:Y:S01]  /*5550*/  FADD.FTZ R3, R239, R236 ;  /* 0x000000ecef037221 */ /* 0x000fe20000010000 */
[----:B-----5:R-:W-:Y:S01]  /*5560*/  F2FP.PACK_AB R0, R14, R13 ;  /* 0x0000000d0e00723e */ /* 0x020fe200000000ff */
[----:B------:R-:W-:Y:S02]  /*5570*/  FADD.FTZ R2, R241, R2 ;  /* 0x00000002f1027221 */ /* 0x000fe40000010000 */
[----:B------:R-:W-:Y:S01]  /*5580*/  FADD.FTZ R3, R237, R3 ;  /* 0x00000003ed037221 */ /* 0x000fe20000010000 */
[----:B------:R-:W-:Y:S01]  /*5590*/  LOP3.LUT R124, R8, R0, RZ, 0xc0, !PT ;  /* 0x00000000087c7212 */ /* 0x000fe200078ec0ff */
[----:B------:R-:W-:Y:S01]  /*55a0*/  HMMA.16816.F32 R56, R4, R76, RZ ;  /* 0x0000004c0438723c */ /* 0x000fe200000018ff */
[----:B----4-:R-:W-:Y:S01]  /*55b0*/  F2FP.PACK_AB R0, R24, R23 ;  /* 0x000000171800723e */ /* 0x010fe200000000ff */
[----:B------:R-:W-:-:S02]  /*55c0*/  FADD.FTZ R8, R133, R27 ;  /* 0x0000001b85087221 */ /* 0x000fc40000010000 */
[----:B------:R-:W-:Y:S01]  /*55d0*/  FADD.FTZ R2, R240, R2 ;  /* 0x00000002f0027221 */ /* 0x000fe20000010000 */
[----:B------:R-:W-:Y:S01]  /*55e0*/  LOP3.LUT R125, R9, R0, RZ, 0xc0, !PT ;  /* 0x00000000097d7212 */ /* 0x000fe200078ec0ff */
        /* <DEDUP_REMOVED lines=9> */
[----:B------:R-:W-:Y:S02]  /*5680*/  FADD.FTZ R0, R23, R0 ;  /* 0x0000000017007221 */ /* 0x000fe40000010000 */
[----:B------:R-:W-:Y:S01]  /*5690*/  FADD.FTZ R3, R138, R3 ;  /* 0x000000038a037221 */ /* 0x000fe20000010000 */
[----:B------:R-:W-:Y:S01]  /*56a0*/  HMMA.16816.F32 R160, R4, R164, RZ ;  /* 0x000000a404a0723c */ /* 0x000fe200000018ff */
[----:B------:R-:W-:Y:S02]  /*56b0*/  FADD.FTZ R0, R24, R0 ;  /* 0x0000000018007221 */ /* 0x000fe40000010000 */
[----:B------:R-:W-:Y:S02]  /*56c0*/  FADD.FTZ R3, R139, R3 ;  /* 0x000000038b037221 */ /* 0x000fe40000010000 */
[----:B------:R-:W-:-:S02]  /*56d0*/  FADD.FTZ R0, R20, R0 ;  /* 0x0000000014007221 */ /* 0x000fc40000010000 */
[----:B------:R-:W-:Y:S01]  /*56e0*/  FADD.FTZ R246, R229, R3 ;  /* 0x00000003e5f67221 */ /* 0x000fe20000010000 */
[C---:B------:R-:W-:Y:S08]  /*56f0*/  HMMA.16816.F32 R72, R4.reuse, R92, RZ ;  /* 0x0000005c0448723c */ /* 0x040ff000000018ff */
[C---:B------:R-:W-:Y:S08]  /*5700*/  HMMA.16816.F32 R104, R4.reuse, R108, RZ ;  /* 0x0000006c0468723c */ /* 0x040ff000000018ff */
[C---:B------:R-:W-:Y:S08]  /*5710*/  HMMA.16816.F32 R76, R4.reuse, R94, RZ ;  /* 0x0000005e044c723c */ /* 0x040ff000000018ff */
[C---:B------:R-:W-:Y:S08]  /*5720*/  HMMA.16816.F32 R88, R4.reuse, R224, RZ ;  /* 0x000000e00458723c */ /* 0x040ff000000018ff */
[C---:B------:R-:W-:Y:S07]  /*5730*/  HMMA.16816.F32 R120, R4.reuse, R196, RZ ;  /* 0x000000c40478723c */ /* 0x040fee00000018ff */
[----:B------:R-:W-:Y:S01]  /*5740*/  FADD.FTZ R196, R21, R0 ;  /* 0x0000000015c47221 */ /* 0x000fe20000010000 */
        /* <DEDUP_REMOVED lines=28> */
[----:B------:R-:W-:-:S05]  /*5910*/  FADD.FTZ R197, R22, R2 ;  /* 0x0000000216c57221 */ /* 0x000fca0000010000 */
        /* <DEDUP_REMOVED lines=12> */
[----:B------:R-:W-:Y:S01]  /*59e0*/  UIMAD UR5, UR5, UR23, UR32 ;  /* 0x00000017050572a4 */ /* 0x000fe2000f8e0220 */
        /* <DEDUP_REMOVED lines=22> */
[C---:B------:R-:W-:Y:S02]  /*5b50*/  ISETP.LT.OR P0, PT, R0.reuse, R218, P0 ;  /* 0x000000da0000720c */ /* 0x040fe40000701670 */
[C---:B------:R-:W-:Y:S01]  /*5b60*/  ISETP.GE.AND P2, PT, R0.reuse, R221, PT ;  /* 0x000000dd0000720c */ /* 0x040fe20003f46270 */
[----:B------:R-:W4:Y:S03]  /*5b70*/  LDSM.16.M88.4 R4, [R202+0x2000] ;  /* 0x00200000ca04783b */ /* 0x000f260000000200 */
[C---:B------:R-:W-:Y:S01]  /*5b80*/  ISETP.LT.OR P2, PT, R0.reuse, R217, P2 ;  /* 0x000000d90000720c */ /* 0x040fe20001741670 */
[----:B------:R-:W5:Y:S04]  /*5b90*/  LDSM.16.M88.4 R24, [R200+0x8800] ;  /* 0x00880000c818783b */ /* 0x000f680000000200 */
[----:B------:R-:W1:Y:S04]  /*5ba0*/  LDSM.16.M88.4 R12, [R202] ;  /* 0x00000000ca0c783b */ /* 0x000e680000000200 */
[----:B------:R-:W-:Y:S04]  /*5bb0*/  LDSM.16.M88.4 R20, [R211] ;  /* 0x00000000d314783b */ /* 0x000fe80000000200 */
[----:B------:R-:W1:Y:S01]  /*5bc0*/  LDSM.16.M88.4 R8, [R204+0x2000] ;  /* 0x00200000cc08783b */ /* 0x000e620000000200 */
[----:B---3--:R-:W-:-:S03]  /*5bd0*/  IADD3 R2, R0, 0x1, RZ ;  /* 0x0000000100027810 */ /* 0x008fc60007ffe0ff */
[----:B------:R-:W3:Y:S01]  /*5be0*/  LDSM.16.M88.4 R16, [R214] ;  /* 0x00000000d610783b */ /* 0x000ee20000000200 */
[----:B------:R-:W-:Y:S02]  /*5bf0*/  IADD3 R3, R0, 0x9, RZ ;  /* 0x0000000900037810 */ /* 0x000fe40007ffe0ff */
[C---:B------:R-:W-:Y:S01]  /*5c00*/  ISETP.GE.AND P5, PT, R2.reuse, R223, PT ;  /* 0x000000df0200720c */ /* 0x040fe20003fa6270 */
[----:B------:R-:W0:Y:S01]  /*5c10*/  LDGDEPBAR ;  /* 0x00000000000079af */ /* 0x000e220000000000 */
[C---:B------:R-:W-:Y:S02]  /*5c20*/  ISETP.GE.AND P3, PT, R2.reuse, R222, PT ;  /* 0x000000de0200720c */ /* 0x040fe40003f66270 */
[C---:B------:R-:W-:Y:S02]  /*5c30*/  ISETP.GE.AND P4, PT, R2.reuse, R221, PT ;  /* 0x000000dd0200720c */ /* 0x040fe40003f86270 */
[C---:B------:R-:W-:Y:S02]  /*5c40*/  ISETP.GE.AND P1, PT, R2.reuse, R220, PT ;  /* 0x000000dc0200720c */ /* 0x040fe40003f26270 */
[----:B------:R-:W-:-:S02]  /*5c50*/  ISETP.LT.OR P5, PT, R2, R219, P5 ;  /* 0x000000db0200720c */ /* 0x000fc40002fa1670 */
[C---:B------:R-:W-:Y:S02]  /*5c60*/  ISETP.LT.OR P3, PT, R2.reuse, R218, P3 ;  /* 0x000000da0200720c */ /* 0x040fe40001f61670 */
[C---:B------:R-:W-:Y:S02]  /*5c70*/  ISETP.LT.OR P4, PT, R2.reuse, R217, P4 ;  /* 0x000000d90200720c */ /* 0x040fe40002781670 */
[----:B------:R-:W-:Y:S02]  /*5c80*/  ISETP.LT.OR P1, PT, R2, R216, P1 ;  /* 0x000000d80200720c */ /* 0x000fe40000f21670 */
[----:B------:R-:W-:Y:S01]  /*5c90*/  IADD3 R2, R0, 0x8, RZ ;  /* 0x0000000800027810 */ /* 0x000fe20007ffe0ff */
[C---:B----4-:R-:W-:Y:S08]  /*5ca0*/  HMMA.16816.F32 R184, R4.reuse, R28, RZ ;  /* 0x0000001c04b8723c */ /* 0x050ff000000018ff */
[C---:B-----5:R-:W-:Y:S08]  /*5cb0*/  HMMA.16816.F32 R176, R4.reuse, R24, RZ ;  /* 0x0000001804b0723c */ /* 0x060ff000000018ff */
[C---:B------:R-:W-:Y:S08]  /*5cc0*/  HMMA.16816.F32 R180, R4.reuse, R30, RZ ;  /* 0x0000001e04b4723c */ /* 0x040ff000000018ff */
[----:B------:R-:W-:Y:S01]  /*5cd0*/  HMMA.16816.F32 R172, R4, R26, RZ ;  /* 0x0000001a04ac723c */ /* 0x000fe200000018ff */
[----:B------:R-:W4:Y:S07]  /*5ce0*/  LDSM.16.M88.4 R4, [R204] ;  /* 0x00000000cc04783b */ /* 0x000f2e0000000200 */
[C---:B-1----:R-:W-:Y:S08]  /*5cf0*/  HMMA.16816.F32 R32, R12.reuse, R28, RZ ;  /* 0x0000001c0c20723c */ /* 0x042ff000000018ff */
[C---:B------:R-:W-:Y:S08]  /*5d00*/  HMMA.16816.F32 R188, R12.reuse, R30, RZ ;  /* 0x0000001e0cbc723c */ /* 0x040ff000000018ff */
[C---:B------:R-:W-:Y:S08]  /*5d10*/  HMMA.16816.F32 R28, R12.reuse, R24, RZ ;  /* 0x000000180c1c723c */ /* 0x040ff000000018ff */
[----:B------:R-:W-:Y:S08]  /*5d20*/  HMMA.16816.F32 R12, R12, R26, RZ ;  /* 0x0000001a0c0c723c */ /* 0x000ff000000018ff */
[C---:B------:R-:W-:Y:S08]  /*5d30*/  HMMA.16816.F32 R192, R8.reuse, R20, R184 ;  /* 0x0000001408c0723c */ /* 0x040ff000000018b8 */
[C---:B---3--:R-:W-:Y:S08]  /*5d40*/  HMMA.16816.F32 R184, R8.reuse, R16, R176 ;  /* 0x0000001008b8723c */ /* 0x048ff000000018b0 */
[C---:B------:R-:W-:Y:S08]  /*5d50*/  HMMA.16816.F32 R176, R8.reuse, R18, R172 ;  /* 0x0000001208b0723c */ /* 0x040ff000000018ac */
[----:B------:R-:W-:Y:S01]  /*5d60*/  HMMA.16816.F32 R180, R8, R22, R180 ;  /* 0x0000001608b4723c */ /* 0x000fe200000018b4 */
[----:B------:R-:W-:Y:S07]  /*5d70*/  LDSM.16.M88.4 R8, [R210] ;  /* 0x00000000d208783b */ /* 0x000fee0000000200 */
[C---:B----4-:R-:W-:Y:S08]  /*5d80*/  HMMA.16816.F32 R172, R4.reuse, R20, R32 ;  /* 0x0000001404ac723c */ /* 0x050ff00000001820 */
[C---:B------:R-:W-:Y:S08]  /*5d90*/  HMMA.16816.F32 R24, R4.reuse, R22, R188 ;  /* 0x000000160418723c */ /* 0x040ff000000018bc */
[C---:B------:R-:W-:Y:S08]  /*5da0*/  HMMA.16816.F32 R32, R4.reuse, R16, R28 ;  /* 0x000000100420723c */ /* 0x040ff0000000181c */
[----:B------:R-:W-:Y:S01]  /*5db0*/  HMMA.16816.F32 R20, R4, R18, R12 ;  /* 0x000000120414723c */ /* 0x000fe2000000180c */
[----:B------:R-:W1:Y:S04]  /*5dc0*/  LDSM.16.M88.4 R16, [R208+0x8000] ;  /* 0x00800000d010783b */ /* 0x000e680000000200 */
[----:B------:R-:W3:Y:S04]  /*5dd0*/  LDSM.16.M88.4 R4, [R210+0x2000] ;  /* 0x00200000d204783b */ /* 0x000ee80000000200 */
[----:B------:R-:W4:Y:S01]  /*5de0*/  LDSM.16.M88.4 R12, [R208+0x8800] ;  /* 0x00880000d00c783b */ /* 0x000f220000000200 */
[----:B-1----:R-:W-:Y:S08]  /*5df0*/  HMMA.16816.F32 R28, R8, R18, R24 ;  /* 0x00000012081c723c */ /* 0x002ff00000001818 */
[C---:B---3--:R-:W-:Y:S08]  /*5e00*/  HMMA.16816.F32 R188, R4.reuse, R16, R192 ;  /* 0x0000001004bc723c */ /* 0x048ff000000018c0 */
[C---:B----4-:R-:W-:Y:S08]  /*5e10*/  HMMA.16816.F32 R184, R4.reuse, R12, R184 ;  /* 0x0000000c04b8723c */ /* 0x050ff000000018b8 */
[C---:B------:R-:W-:Y:S08]  /*5e20*/  HMMA.16816.F32 R180, R4.reuse, R18, R180 ;  /* 0x0000001204b4723c */ /* 0x040ff000000018b4 */
[----:B------:R-:W-:Y:S01]  /*5e30*/  HMMA.16816.F32 R176, R4, R14, R176 ;  /* 0x0000000e04b0723c */ /* 0x000fe200000018b0 */
[----:B------:R-:W-:Y:S07]  /*5e40*/  LDSM.16.M88.4 R4, [R209+0x2000] ;  /* 0x00200000d104783b */ /* 0x000fee0000000200 */
[C---:B------:R-:W-:Y:S01]  /*5e50*/  HMMA.16816.F32 R172, R8.reuse, R16, R172 ;  /* 0x0000001008ac723c */ /* 0x040fe200000018ac */
[----:B------:R-:W1:Y:S07]  /*5e60*/  LDSM.16.M88.4 R16, [R207] ;  /* 0x00000000cf10783b */ /* 0x000e6e0000000200 */
[C---:B------:R-:W-:Y:S08]  /*5e70*/  HMMA.16816.F32 R24, R8.reuse, R12, R32 ;  /* 0x0000000c0818723c */ /* 0x040ff00000001820 */
[----:B------:R-:W-:Y:S01]  /*5e80*/  HMMA.16816.F32 R20, R8, R14, R20 ;  /* 0x0000000e0814723c */ /* 0x000fe20000001814 */
[----:B------:R-:W3:Y:S04]  /*5e90*/  LDSM.16.M88.4 R12, [R207+0x800] ;  /* 0x00080000cf0c783b */ /* 0x000ee80000000200 */
[----:B------:R-:W4:Y:S03]  /*5ea0*/  LDSM.16.M88.4 R8, [R209] ;  /* 0x00000000d108783b */ /* 0x000f260000000200 */
[C---:B-1----:R-:W-:Y:S08]  /*5eb0*/  HMMA.16816.F32 R188, R4.reuse, R16, R188 ;  /* 0x0000001004bc723c */ /* 0x042ff000000018bc */
[C---:B------:R-:W-:Y:S08]  /*5ec0*/  HMMA.16816.F32 R180, R4.reuse, R18, R180 ;  /* 0x0000001204b4723c */ /* 0x040ff000000018b4 */
[C---:B---3--:R-:W-:Y:S08]  /*5ed0*/  HMMA.16816.F32 R192, R4.reuse, R12, R184 ;  /* 0x0000000c04c0723c */ /* 0x048ff000000018b8 */
[----:B------:R-:W-:Y:S01]  /*5ee0*/  HMMA.16816.F32 R176, R4, R14, R176 ;  /* 0x0000000e04b0723c */ /* 0x000fe200000018b0 */
[----:B------:R-:W-:Y:S07]  /*5ef0*/  LDSM.16.M88.4 R4, [R202+0x6000] ;  /* 0x00600000ca04783b */ /* 0x000fee0000000200 */
[C---:B----4-:R-:W-:Y:S08]  /*5f00*/  HMMA.16816.F32 R32, R8.reuse, R16, R172 ;  /* 0x000000100820723c */ /* 0x050ff000000018ac */
[C---:B------:R-:W-:Y:S01]  /*5f10*/  HMMA.16816.F32 R28, R8.reuse, R18, R28 ;  /* 0x00000012081c723c */ /* 0x040fe2000000181c */
[----:B------:R-:W1:Y:S07]  /*5f20*/  LDSM.16.M88.4 R16, [R200+0x9000] ;  /* 0x00900000c810783b */ /* 0x000e6e0000000200 */
[C---:B------:R-:W-:Y:S08]  /*5f30*/  HMMA.16816.F32 R24, R8.reuse, R12, R24 ;  /* 0x0000000c0818723c */ /* 0x040ff00000001818 */
[----:B------:R-:W-:Y:S01]  /*5f40*/  HMMA.16816.F32 R20, R8, R14, R20 ;  /* 0x0000000e0814723c */ /* 0x000fe20000001814 */
[----:B------:R-:W3:Y:S04]  /*5f50*/  LDSM.16.M88.4 R12, [R200+0x9800] ;  /* 0x00980000c80c783b */ /* 0x000ee80000000200 */
[----:B------:R-:W4:Y:S03]  /*5f60*/  LDSM.16.M88.4 R8, [R202+0x4000] ;  /* 0x00400000ca08783b */ /* 0x000f260000000200 */
[C---:B-1----:R-:W-:Y:S08]  /*5f70*/  HMMA.16816.F32 R188, R4.reuse, R16, R188 ;  /* 0x0000001004bc723c */ /* 0x042ff000000018bc */
[C---:B------:R-:W-:Y:S08]  /*5f80*/  HMMA.16816.F32 R180, R4.reuse, R18, R180 ;  /* 0x0000001204b4723c */ /* 0x040ff000000018b4 */
[C---:B---3--:R-:W-:Y:S08]  /*5f90*/  HMMA.16816.F32 R192, R4.reuse, R12, R192 ;  /* 0x0000000c04c0723c */ /* 0x048ff000000018c0 */
[----:B------:R-:W-:Y:S01]  /*5fa0*/  HMMA.16816.F32 R172, R4, R14, R176 ;  /* 0x0000000e04ac723c */ /* 0x000fe200000018b0 */
[----:B------:R-:W-:Y:S07]  /*5fb0*/  LDSM.16.M88.4 R4, [R204+0x6000] ;  /* 0x00600000cc04783b */ /* 0x000fee0000000200 */
[C---:B----4-:R-:W-:Y:S08]  /*5fc0*/  HMMA.16816.F32 R32, R8.reuse, R16, R32 ;  /* 0x000000100820723c */ /* 0x050ff00000001820 */
[C---:B------:R-:W-:Y:S01]  /*5fd0*/  HMMA.16816.F32 R28, R8.reuse, R18, R28 ;  /* 0x00000012081c723c */ /* 0x040fe2000000181c */
[----:B------:R-:W1:Y:S07]  /*5fe0*/  LDSM.16.M88.4 R16, [R213] ;  /* 0x00000000d510783b */ /* 0x000e6e0000000200 */
[C---:B------:R-:W-:Y:S08]  /*5ff0*/  HMMA.16816.F32 R24, R8.reuse, R12, R24 ;  /* 0x0000000c0818723c */ /* 0x040ff00000001818 */
[----:B------:R-:W-:Y:S01]  /*6000*/  HMMA.16816.F32 R20, R8, R14, R20 ;  /* 0x0000000e0814723c */ /* 0x000fe20000001814 */
[----:B------:R-:W3:Y:S04]  /*6010*/  LDSM.16.M88.4 R12, [R212] ;  /* 0x00000000d40c783b */ /* 0x000ee80000000200 */
        /* <DEDUP_REMOVED lines=14> */
[-C--:B------:R-:W-:Y:S08]  /*6100*/  HMMA.16816.F32 R188, R4, R16.reuse, R188 ;  /* 0x0000001004bc723c */ /* 0x080ff000000018bc */
[C---:B---3--:R-:W-:Y:S08]  /*6110*/  HMMA.16816.F32 R176, R8.reuse, R16, R32 ;  /* 0x0000001008b0723c */ /* 0x048ff00000001820 */
[C---:B------:R-:W-:Y:S01]  /*6120*/  HMMA.16816.F32 R32, R8.reuse, R18, R28 ;  /* 0x000000120820723c */ /* 0x040fe2000000181c */
[----:B------:R-:W-:Y:S07]  /*6130*/  LDSM.16.M88.4 R16, [R207+0x1000] ;  /* 0x00100000cf10783b */ /* 0x000fee0000000200 */
[C---:B----4-:R-:W-:Y:S08]  /*6140*/  HMMA.16816.F32 R28, R8.reuse, R12, R24 ;  /* 0x0000000c081c723c */ /* 0x050ff00000001818 */
[----:B------:R-:W-:Y:S01]  /*6150*/  HMMA.16816.F32 R20, R8, R14, R20 ;  /* 0x0000000e0814723c */ /* 0x000fe20000001814 */
[----:B------:R-:W1:Y:S07]  /*6160*/  LDSM.16.M88.4 R8, [R209+0x4000] ;  /* 0x00400000d108783b */ /* 0x000e6e0000000200 */
[C---:B------:R-:W-:Y:S08]  /*6170*/  HMMA.16816.F32 R192, R4.reuse, R12, R192 ;  /* 0x0000000c04c0723c */ /* 0x040ff000000018c0 */
[----:B------:R-:W-:Y:S01]  /*6180*/  HMMA.16816.F32 R180, R4, R14, R172 ;  /* 0x0000000e04b4723c */ /* 0x000fe200000018ac */
[----:B------:R-:W3:Y:S04]  /*6190*/  LDSM.16.M88.4 R4, [R209+0x6000] ;  /* 0x00600000d104783b */ /* 0x000ee80000000200 */
[----:B------:R-:W4:Y:S01]  /*61a0*/  LDSM.16.M88.4 R12, [R207+0x1800] ;  /* 0x00180000cf0c783b */ /* 0x000f220000000200 */
[----:B------:R-:W-:-:S04]  /*61b0*/  DEPBAR.LE SB0, 0x0 ;  /* 0x000080000000791a */ /* 0x000fc80000000000 */
[C---:B-1----:R-:W-:Y:S08]  /*61c0*/  HMMA.16816.F32 R24, R8.reuse, R16, R176 ;  /* 0x000000100818723c */ /* 0x042ff000000018b0 */
[----:B------:R-:W-:Y:S08]  /*61d0*/  HMMA.16816.F32 R32, R8, R18, R32 ;  /* 0x000000120820723c */ /* 0x000ff00000001820 */
[C---:B---3--:R-:W-:Y:S08]  /*61e0*/  HMMA.16816.F32 R172, R4.reuse, R16, R188 ;  /* 0x0000001004ac723c */ /* 0x048ff000000018bc */
[----:B------:R-:W-:Y:S01]  /*61f0*/  HMMA.16816.F32 R184, R4, R18, R184 ;  /* 0x0000001204b8723c */ /* 0x000fe200000018b8 */
[----:B------:R-:W-:-:S02]  /*6200*/  FSEL R24, R24, -INF , !P6 ;  /* 0xff80000018187808 */ /* 0x000fc40007000000 */
[----:B------:R-:W-:Y:S02]  /*6210*/  FSEL R132, R26, -INF , !P0 ;  /* 0xff8000001a847808 */ /* 0x000fe40004000000 */
[----:B------:R-:W-:Y:S02]  /*6220*/  ISETP.GE.AND P6, PT, R0, R220, PT ;  /* 0x000000dc0000720c */ /* 0x000fe40003fc6270 */
[----:B------:R-:W-:Y:S01]  /*6230*/  ISETP.GE.AND P0, PT, R2, R223, PT ;  /* 0x000000df0200720c */ /* 0x000fe20003f06270 */
[----:B----4-:R-:W-:Y:S01]  /*6240*/  HMMA.16816.F32 R28, R8, R12, R28 ;  /* 0x0000000c081c723c */ /* 0x010fe2000000181c */
[----:B------:R-:W-:Y:S01]  /*6250*/  BAR.SYNC.DEFER_BLOCKING 0x0 ;  /* 0x0000000000007b1d */ /* 0x000fe20000010000 */
[----:B------:R-:W-:Y:S02]  /*6260*/  ISETP.LT.OR P6, PT, R0, R216, P6 ;  /* 0x000000d80000720c */ /* 0x000fe400037c1670 */
[----:B------:R-:W-:Y:S02]  /*6270*/  ISETP.LT.OR P0, PT, R2, R219, P0 ;  /* 0x000000db0200720c */ /* 0x000fe40000701670 */
[----:B------:R-:W-:-:S02]  /*6280*/  FSEL R26, R25, -INF , !P5 ;  /* 0xff800000191a7808 */ /* 0x000fc40006800000 */
[C---:B------:R-:W-:Y:S01]  /*6290*/  HMMA.16816.F32 R188, R4.reuse, R12, R192 ;  /* 0x0000000c04bc723c */ /* 0x040fe200000018c0 */
[----:B------:R-:W-:Y:S02]  /*62a0*/  FSEL R19, R175, -INF , !P1 ;  /* 0xff800000af137808 */ /* 0x000fe40004800000 */
[----:B------:R-:W-:Y:S02]  /*62b0*/  FSEL R133, R27, -INF , !P3 ;  /* 0xff8000001b857808 */ /* 0x000fe40005800000 */
[----:B------:R-:W-:Y:S02]  /*62c0*/  FSEL R32, R32, -INF , !P0 ;  /* 0xff80000020207808 */ /* 0x000fe40004000000 */
[C---:B------:R-:W-:Y:S01]  /*62d0*/  ISETP.GE.AND P5, PT, R3.reuse, R223, PT ;  /* 0x000000df0300720c */ /* 0x040fe20003fa6270 */
[----:B------:R-:W-:Y:S01]  /*62e0*/  HMMA.16816.F32 R180, R4, R14, R180 ;  /* 0x0000000e04b4723c */ /* 0x000fe200000018b4 */
[C---:B------:R-:W-:Y:S02]  /*62f0*/  ISETP.GE.AND P3, PT, R3.reuse, R222, PT ;  /* 0x000000de0300720c */ /* 0x040fe40003f66270 */
[----:B------:R-:W-:-:S02]  /*6300*/  ISETP.GE.AND P1, PT, R3, R221, PT ;  /* 0x000000dd0300720c */ /* 0x000fc40003f26270 */
[----:B------:R-:W-:Y:S02]  /*6310*/  ISETP.GE.AND P0, PT, R3, R220, PT ;  /* 0x000000dc0300720c */ /* 0x000fe40003f06270 */
[----:B------:R-:W-:Y:S01]  /*6320*/  FSEL R6, R172, -INF , !P2 ;  /* 0xff800000ac067808 */ /* 0x000fe20005000000 */
[----:B------:R-:W-:Y:S01]  /*6330*/  HMMA.16816.F32 R12, R8, R14, R20 ;  /* 0x0000000e080c723c */ /* 0x000fe20000001814 */
[----:B------:R-:W-:Y:S02]  /*6340*/  FSEL R7, R174, -INF , !P6 ;  /* 0xff800000ae077808 */ /* 0x000fe40007000000 */
[C---:B------:R-:W-:Y:S02]  /*6350*/  ISETP.GE.AND P2, PT, R2.reuse, R222, PT ;  /* 0x000000de0200720c */ /* 0x040fe40003f46270 */
[----:B------:R-:W-:Y:S02]  /*6360*/  ISETP.GE.AND P6, PT, R2, R221, PT ;  /* 0x000000dd0200720c */ /* 0x000fe40003fc6270 */
[----:B------:R-:W-:-:S02]  /*6370*/  FSEL R10, R173, -INF , !P4 ;  /* 0xff800000ad0a7808 */ /* 0x000fc40006000000 */
[C---:B------:R-:W-:Y:S02]  /*6380*/  ISETP.GE.AND P4, PT, R2.reuse, R220, PT ;  /* 0x000000dc0200720c */ /* 0x040fe40003f86270 */
        /* <DEDUP_REMOVED lines=26> */
[----:B------:R-:W-:Y:S02]  /*6530*/  ISETP.GE.AND P0, PT, R2, R220, PT ;  /* 0x000000dc0200720c */ /* 0x000fe40003f06270 */
[----:B------:R-:W-:Y:S02]  /*6540*/  FSEL R193, R28, -INF , !P2 ;  /* 0xff8000001cc17808 */ /* 0x000fe40005000000 */
[----:B------:R-:W-:-:S02]  /*6550*/  ISETP.LT.OR P0, PT, R2, R216, P0 ;  /* 0x000000d80200720c */ /* 0x000fc40000701670 */
[----:B------:R-:W-:Y:S02]  /*6560*/  FSEL R231, R190, -INF , !P1 ;  /* 0xff800000bee77808 */ /* 0x000fe40004800000 */
[----:B------:R-:W-:Y:S02]  /*6570*/  FSEL R33, R33, -INF , !P5 ;  /* 0xff80000021217808 */ /* 0x000fe40006800000 */
[----:B------:R-:W-:Y:S02]  /*6580*/  FSEL R35, R35, -INF , !P3 ;  /* 0xff80000023237808 */ /* 0x000fe40005800000 */
[C---:B------:R-:W-:Y:S02]  /*6590*/  ISETP.GE.AND P2, PT, R3.reuse, R220, PT ;  /* 0x000000dc0300720c */ /* 0x040fe40003f46270 */
[----:B------:R-:W-:Y:S02]  /*65a0*/  ISETP.GE.AND P1, PT, R2, R221, PT ;  /* 0x000000dd0200720c */ /* 0x000fe40003f26270 */
[----:B------:R-:W-:-:S02]  /*65b0*/  ISETP.GE.AND P5, PT, R3, R222, PT ;  /* 0x000000de0300720c */ /* 0x000fc40003fa6270 */
[C---:B------:R-:W-:Y:S02]  /*65c0*/  ISETP.GE.AND P3, PT, R3.reuse, R221, PT ;  /* 0x000000dd0300720c */ /* 0x040fe40003f66270 */
[----:B------:R-:W-:Y:S02]  /*65d0*/  FSEL R228, R182, -INF , !P0 ;  /* 0xff800000b6e47808 */ /* 0x000fe40004000000 */
[----:B------:R-:W-:Y:S02]  /*65e0*/  PLOP3.LUT P0, PT, PT, PT, UP0, 0x80, 0x0 ;  /* 0x000000000000781c */ /* 0x000fe40003f0f008 */
[C---:B------:R-:W-:Y:S02]  /*65f0*/  ISETP.LT.OR P2, PT, R3.reuse, R216, P2 ;  /* 0x000000d80300720c */ /* 0x040fe40001741670 */
[----:B------:R-:W-:Y:S02]  /*6600*/  ISETP.LT.OR P1, PT, R2, R217, P1 ;  /* 0x000000d90200720c */ /* 0x000fe40000f21670 */
[----:B------:R-:W-:-:S02]  /*6610*/  ISETP.LT.OR P5, PT, R3, R218, P5 ;  /* 0x000000da0300720c */ /* 0x000fc40002fa1670 */
[----:B------:R-:W-:Y:S02]  /*6620*/  ISETP.LT.OR P3, PT, R3, R217, P3 ;  /* 0x000000d90300720c */ /* 0x000fe40001f61670 */
[----:B------:R-:W-:Y:S02]  /*6630*/  IADD3 R0, R0, 0x19, RZ ;  /* 0x0000001900007810 */ /* 0x000fe40007ffe0ff */
[----:B------:R-:W-:Y:S02]  /*6640*/  FSEL R229, R191, -INF , !P2 ;  /* 0xff800000bfe57808 */ /* 0x000fe40005000000 */
[----:B------:R-:W-:Y:S02]  /*6650*/  FSEL R224, R180, -INF , !P1 ;  /* 0xff800000b4e07808 */ /* 0x000fe40004800000 */
[----:B------:R-:W-:Y:S02]  /*6660*/  FSEL R194, R30, -INF , !P6 ;  /* 0xff8000001ec27808 */ /* 0x000fe40007000000 */
[----:B------:R-:W-:-:S02]  /*6670*/  FSEL R230, R188, -INF , !P4 ;  /* 0xff800000bce67808 */ /* 0x000fc40006000000 */
[----:B------:R-:W-:Y:S02]  /*6680*/  FSEL R225, R31, -INF , !P5 ;  /* 0xff8000001fe17808 */ /* 0x000fe40006800000 */
[----:B------:R-:W-:Y:S02]  /*6690*/  FSEL R227, R189, -INF , !P3 ;  /* 0xff800000bde37808 */ /* 0x000fe40005800000 */
[C---:B------:R-:W-:Y:S02]  /*66a0*/  ISETP.GE.AND P2, PT, R0.reuse, R221, PT ;  /* 0x000000dd0000720c */ /* 0x040fe40003f46270 */
[----:B------:R-:W-:Y:S02]  /*66b0*/  ISETP.GE.AND P1, PT, R0, R220, PT ;  /* 0x000000dc0000720c */ /* 0x000fe40003f26270 */
[C---:B------:R-:W-:Y:S02]  /*66c0*/  ISETP.GE.AND P6, PT, R2.reuse, R223, PT ;  /* 0x000000df0200720c */ /* 0x040fe40003fc6270 */
[----:B------:R-:W-:-:S02]  /*66d0*/  ISETP.GE.AND P4, PT, R2, R222, PT ;  /* 0x000000de0200720c */ /* 0x000fc40003f86270 */
[C---:B------:R-:W-:Y:S02]  /*66e0*/  ISETP.GE.AND P5, PT, R0.reuse, R223, PT ;  /* 0x000000df0000720c */ /* 0x040fe40003fa6270 */
[C---:B------:R-:W-:Y:S02]  /*66f0*/  ISETP.GE.AND P3, PT, R0.reuse, R222, PT ;  /* 0x000000de0000720c */ /* 0x040fe40003f66270 */
[C---:B------:R-:W-:Y:S02]  /*6700*/  ISETP.LT.OR P2, PT, R0.reuse, R217, P2 ;  /* 0x000000d90000720c */ /* 0x040fe40001741670 */
[----:B------:R-:W-:Y:S02]  /*6710*/  ISETP.LT.OR P1, PT, R0, R216, P1 ;  /* 0x000000d80000720c */ /* 0x000fe40000f21670 */
[C---:B------:R-:W-:Y:S02]  /*6720*/  ISETP.LT.OR P6, PT, R2.reuse, R219, P6 ;  /* 0x000000db0200720c */ /* 0x040fe400037c1670 */
        /* <DEDUP_REMOVED lines=10> */
[----:B--2---:R-:W2:Y:S04]  /*67d0*/  LDL.64 R242, [R1+0x50] ;  /* 0x0000500001f27983 */ /* 0x004ea80000100a00 */
[----:B------:R-:W3:Y:S01]  /*67e0*/  LDL.64 R198, [R1+0x48] ;  /* 0x0000480001c67983 */ /* 0x000ee20000100a00 */
[----:B------:R-:W-:Y:S02]  /*67f0*/  UIADD3 UR32, UR30, -0x3, URZ ;  /* 0xfffffffd1e207890 */ /* 0x000fe4000fffe03f */
[----:B------:R-:W-:-:S02]  /*6800*/  ULDC.64 UR4, c[0x0][0x198] ;  /* 0x0000660000047ab9 */ /* 0x000fc40000000a00 */
        /* <DEDUP_REMOVED lines=22> */
.L_x_1860:
[----:B-12---:R-:W2:Y:S01]  /*6970*/  LDL.64 R4, [R1+0x10] ;  /* 0x0000100001047983 */ /* 0x006ea20000100a00 */
[----:B------:R-:W-:Y:S01]  /*6980*/  MOV R0, UR29 ;  /* 0x0000001d00007c02 */ /* 0x000fe20008000f00 */
[----:B------:R-:W-:-:S03]  /*6990*/  IMAD.WIDE.U32 R2, R232, -0x2daee0ad, RZ ;  /* 0xd2511f53e8027825 */ /* 0x000fc600078e00ff */
[----:B--2---:R-:W-:Y:S02]  /*69a0*/  LOP3.LUT R0, R5, UR25, R0, 0x96, !PT ;  /* 0x0000001905007c12 */ /* 0x004fe4000f8e9600 */
[----:B------:R-:W-:-:S03]  /*69b0*/  LOP3.LUT R4, R3, UR15, R4, 0x96, !PT ;  /* 0x0000000f03047c12 */ /* 0x000fc6000f8e9604 */
[----:B------:R-:W-:-:S04]  /*69c0*/  IMAD.WIDE.U32 R28, R0, -0x326172a9, RZ ;  /* 0xcd9e8d57001c7825 */ /* 0x000fc800078e00ff */
[----:B------:R-:W-:Y:S01]  /*69d0*/  IMAD.WIDE.U32 R4, R4, -0x326172a9, RZ ;  /* 0xcd9e8d5704047825 */ /* 0x000fe200078e00ff */
[C---:B------:R-:W-:Y:S02]  /*69e0*/  LOP3.LUT R0, R29.reuse, UR16, R234, 0x96, !PT ;  /* 0x000000101d007c12 */ /* 0x040fe4000f8e96ea */
[----:B------:R-:W-:-:S03]  /*69f0*/  LOP3.LUT R29, R29, UR16, R244, 0x96, !PT ;  /* 0x000000101d1d7c12 */ /* 0x000fc6000f8e96f4 */
[----:B------:R-:W-:Y:S01]  /*6a00*/  IMAD.WIDE.U32 R12, R0, -0x2daee0ad, RZ ;  /* 0xd2511f53000c7825 */ /* 0x000fe200078e00ff */
[----:B------:R-:W-:-:S04]  /*6a10*/  FMNMX.FTZ R0, R134, R6, !PT ;  /* 0x0000000686007209 */ /* 0x000fc80007810000 */
[----:B------:R-:W-:Y:S02]  /*6a20*/  FMNMX.FTZ R0, R10, R0, !PT ;  /* 0x000000000a007209 */ /* 0x000fe40007810000 */
[----:B------:R-:W-:Y:S02]  /*6a30*/  LOP3.LUT R11, R13, UR13, R2, 0x96, !PT ;  /* 0x0000000d0d0b7c12 */ /* 0x000fe4000f8e9602 */
[----:B------:R-:W-:Y:S02]  /*6a40*/  FMNMX.FTZ R0, R9, R0, !PT ;  /* 0x0000000009007209 */ /* 0x000fe40007810000 */
[--C-:B------:R-:W-:Y:S02]  /*6a50*/  LOP3.LUT R2, R5, UR14, R28.reuse, 0x96, !PT ;  /* 0x0000000e05027c12 */ /* 0x100fe4000f8e961c */
[----:B------:R-:W-:Y:S02]  /*6a60*/  FMNMX.FTZ R0, R8, R0, !PT ;  /* 0x0000000008007209 */ /* 0x000fe40007810000 */
[----:B------:R-:W-:Y:S01]  /*6a70*/  LOP3.LUT R28, R251, UR14, R28, 0x96, !PT ;  /* 0x0000000efb1c7c12 */ /* 0x000fe2000f8e961c */
[----:B------:R-:W-:Y:S01]  /*6a80*/  IMAD.WIDE.U32 R2, R2, -0x2daee0ad, RZ ;  /* 0xd2511f5302027825 */ /* 0x000fe200078e00ff */
[----:B------:R-:W-:-:S04]  /*6a90*/  FMNMX.FTZ R0, R230, R0, !PT ;  /* 0x00000000e6007209 */ /* 0x000fc80007810000 */
[----:B------:R-:W-:Y:S01]  /*6aa0*/  LOP3.LUT R3, R3, UR11, R12, 0x96, !PT ;  /* 0x0000000b03037c12 */ /* 0x000fe2000f8e960c */
[----:B------:R-:W-:Y:S01]  /*6ab0*/  IMAD.WIDE.U32 R12, R11, -0x326172a9, RZ ;  /* 0xcd9e8d570b0c7825 */ /* 0x000fe200078e00ff */
[----:B------:R-:W-:-:S03]  /*6ac0*/  FMNMX.FTZ R0, R227, R0, !PT ;  /* 0x00000000e3007209 */ /* 0x000fc60007810000 */
[----:B------:R-:W-:Y:S01]  /*6ad0*/  IMAD.WIDE.U32 R172, R3, -0x326172a9, RZ ;  /* 0xcd9e8d5703ac7825 */ /* 0x000fe200078e00ff */
[----:B------:R-:W-:Y:S02]  /*6ae0*/  FMNMX.FTZ R0, R224, R0, !PT ;  /* 0x00000000e0007209 */ /* 0x000fe40007810000 */
[----:B------:R-:W-:Y:S02]  /*6af0*/  LOP3.LUT R4, R13, UR12, R4, 0x96, !PT ;  /* 0x0000000c0d047c12 */ /* 0x000fe4000f8e9604 */
[----:B------:R-:W-:Y:S02]  /*6b00*/  FMNMX.FTZ R0, R195, R0, !PT ;  /* 0x00000000c3007209 */ /* 0x000fe40007810000 */
[----:B------:R-:W-:Y:S01]  /*6b10*/  LOP3.LUT R3, R173, UR10, R12, 0x96, !PT ;  /* 0x0000000aad037c12 */ /* 0x000fe2000f8e960c */
[----:B------:R-:W-:Y:S02]  /*6b20*/  IMAD.WIDE.U32 R4, R4, -0x2daee0ad, RZ ;  /* 0xd2511f5304047825 */ /* 0x000fe400078e00ff */
[----:B------:R-:W1:Y:S02]  /*6b30*/  SHFL.BFLY PT, R13, R0, 0x2, 0x1f ;  /* 0x0c401f00000d7f89 */ /* 0x000e6400000e0000 */
[----:B------:R-:W-:Y:S01]  /*6b40*/  IMAD.WIDE.U32 R174, R3, -0x2daee0ad, RZ ;  /* 0xd2511f5303ae7825 */ /* 0x000fe200078e00ff */
[----:B------:R-:W-:-:S04]  /*6b50*/  LOP3.LUT R12, R5, UR9, R2, 0x96, !PT ;  /* 0x00000009050c7c12 */ /* 0x000fc8000f8e9602 */
[----:B------:R-:W-:Y:S01]  /*6b60*/  LOP3.LUT R2, R175, UR7, R4, 0x96, !PT ;  /* 0x00000007af027c12 */ /* 0x000fe2000f8e9604 */
[----:B------:R-:W-:Y:S01]  /*6b70*/  IMAD.WIDE.U32 R240, R12, -0x326172a9, RZ ;  /* 0xcd9e8d570cf07825 */ /* 0x000fe200078e00ff */
[----:B------:R-:W-:-:S03]  /*6b80*/  MOV R175, R246 ;  /* 0x000000f600af7202 */ /* 0x000fc60000000f00 */
[----:B------:R-:W-:-:S05]  /*6b90*/  IMAD.WIDE.U32 R2, R2, -0x326172a9, RZ ;  /* 0xcd9e8d5702027825 */ /* 0x000fca00078e00ff */
[C---:B------:R-:W-:Y:S02]  /*6ba0*/  LOP3.LUT R4, R2.reuse, 0xffff, RZ, 0xc0, !PT ;  /* 0x0000ffff02047812 */ /* 0x040fe400078ec0ff */
[----:B------:R-:W-:Y:S02]  /*6bb0*/  LOP3.LUT R5, R2, 0xff, RZ, 0xc0, !PT ;  /* 0x000000ff02057812 */ /* 0x000fe400078ec0ff */
[----:B------:R-:W-:Y:S02]  /*6bc0*/  SHF.R.U32.HI R11, RZ, 0x8, R4 ;  /* 0x00000008ff0b7819 */ /* 0x000fe40000011604 */
[--C-:B------:R-:W-:Y:S02]  /*6bd0*/  SHF.R.U32.HI R23, RZ, 0x10, R2.reuse ;  /* 0x00000010ff177819 */ /* 0x100fe40000011602 */
[----:B------:R-:W-:Y:S02]  /*6be0*/  SHF.R.U32.HI R25, RZ, 0x18, R2 ;  /* 0x00000018ff197819 */ /* 0x000fe40000011602 */
[----:B------:R-:W-:-:S02]  /*6bf0*/  LOP3.LUT R2, R3, UR18, R240, 0x96, !PT ;  /* 0x0000001203027c12 */ /* 0x000fc4000f8e96f0 */
[----:B-1----:R-:W-:Y:S02]  /*6c00*/  FMNMX.FTZ R4, R0, R13, !PT ;  /* 0x0000000d00047209 */ /* 0x002fe40007810000 */
[----:B------:R-:W-:Y:S02]  /*6c10*/  FMNMX.FTZ R3, R136, R24, !PT ;  /* 0x0000001888037209 */ /* 0x000fe40007810000 */
[----:B------:R-:W-:Y:S01]  /*6c20*/  PRMT R31, R5, 0x5410, R11 ;  /* 0x00005410051f7816 */ /* 0x000fe2000000000b */
        /* <DEDUP_REMOVED lines=24> */
[----:B------:R-:W2:Y:S01]  /*6db0*/  SHFL.BFLY PT, R18, R0, 0x2, 0x1f ;  /* 0x0c401f0000127f89 */ /* 0x000ea200000e0000 */
[--C-:B------:R-:W-:Y:S02]  /*6dc0*/  SHF.R.U32.HI R14, RZ, 0x10, R2.reuse ;  /* 0x00000010ff0e7819 */ /* 0x100fe40000011602 */
[C---:B------:R-:W-:Y:S01]  /*6dd0*/  LOP3.LUT R11, R2.reuse, 0xffff, RZ, 0xc0, !PT ;  /* 0x0000ffff020b7812 */ /* 0x040fe200078ec0ff */
[----:B------:R-:W3:Y:S01]  /*6de0*/  SHFL.BFLY PT, R22, R5, 0x2, 0x1f ;  /* 0x0c401f0005167f89 */ /* 0x000ee200000e0000 */
[----:B------:R-:W-:Y:S02]  /*6df0*/  LOP3.LUT R15, R2, 0xff, RZ, 0xc0, !PT ;  /* 0x000000ff020f7812 */ /* 0x000fe400078ec0ff */
[----:B------:R-:W-:Y:S01]  /*6e00*/  SHF.R.U32.HI R13, RZ, 0x18, R2 ;  /* 0x00000018ff0d7819 */ /* 0x000fe20000011602 */
[----:B------:R-:W4:Y:S01]  /*6e10*/  SHFL.BFLY PT, R17, R3, 0x2, 0x1f ;  /* 0x0c401f0003117f89 */ /* 0x000f2200000e0000 */
[----:B------:R-:W-:-:S02]  /*6e20*/  LOP3.LUT R12, R23, 0xff, RZ, 0xc0, !PT ;  /* 0x000000ff170c7812 */ /* 0x000fc400078ec0ff */
[----:B------:R-:W-:Y:S02]  /*6e30*/  LOP3.LUT R2, R14, 0xff, RZ, 0xc0, !PT ;  /* 0x000000ff0e027812 */ /* 0x000fe400078ec0ff */
[----:B------:R-:W-:Y:S02]  /*6e40*/  PRMT R30, R12, 0x5410, R25 ;  /* 0x000054100c1e7816 */ /* 0x000fe40000000019 */
[----:B------:R-:W-:Y:S01]  /*6e50*/  PRMT R27, R2, 0x5410, R13 ;  /* 0x00005410021b7816 */ /* 0x000fe2000000000d */
[----:B------:R-:W-:Y:S01]  /*6e60*/  IMAD.WIDE.U32 R12, R29, -0x2daee0ad, RZ ;  /* 0xd2511f531d0c7825 */ /* 0x000fe200078e00ff */
[----:B------:R-:W-:Y:S02]  /*6e70*/  SHF.R.U32.HI R11, RZ, 0x8, R11 ;  /* 0x00000008ff0b7819 */ /* 0x000fe4000001160b */
[----:B-1----:R-:W-:Y:S01]  /*6e80*/  FMNMX.FTZ R191, R4, R16, !PT ;  /* 0x0000001004bf7209 */ /* 0x002fe20007810000 */
[----:B------:R-:W-:Y:S01]  /*6e90*/  IMAD.WIDE.U32 R28, R28, -0x2daee0ad, RZ ;  /* 0xd2511f531c1c7825 */ /* 0x000fe200078e00ff */
[----:B------:R-:W-:-:S02]  /*6ea0*/  PRMT R25, R15, 0x5410, R11 ;  /* 0x000054100f197816 */ /* 0x000fc4000000000b */
[----:B------:R-:W-:Y:S02]  /*6eb0*/  LOP3.LUT R11, R13, UR13, R248, 0x96, !PT ;  /* 0x0000000d0d0b7c12 */ /* 0x000fe4000f8e96f8 */
[----:B--2---:R-:W-:Y:S02]  /*6ec0*/  FMNMX.FTZ R2, R0, R18, !PT ;  /* 0x0000001200027209 */ /* 0x004fe40007810000 */
[----:B------:R-:W-:Y:S02]  /*6ed0*/  LOP3.LUT R12, R29, UR11, R12, 0x96, !PT ;  /* 0x0000000b1d0c7c12 */ /* 0x000fe4000f8e960c */
[----:B---3--:R-:W-:Y:S01]  /*6ee0*/  FMNMX.FTZ R0, R5, R22, !PT ;  /* 0x0000001605007209 */ /* 0x008fe20007810000 */
[----:B------:R-:W-:Y:S01]  /*6ef0*/  IMAD.WIDE.U32 R22, R11, -0x326172a9, RZ ;  /* 0xcd9e8d570b167825 */ /* 0x000fe200078e00ff */
[----:B------:R-:W1:Y:S01]  /*6f00*/  SHFL.BFLY PT, R14, R2, 0x1, 0x1f ;  /* 0x0c201f00020e7f89 */ /* 0x000e6200000e0000 */
[----:B----4-:R-:W-:Y:S02]  /*6f10*/  FMNMX.FTZ R3, R3, R17, !PT ;  /* 0x0000001103037209 */ /* 0x010fe40007810000 */
[----:B------:R-:W-:Y:S01]  /*6f20*/  IMAD.WIDE.U32 R248, R12, -0x326172a9, RZ ;  /* 0xcd9e8d570cf87825 */ /* 0x000fe200078e00ff */
[----:B------:R-:W2:Y:S01]  /*6f30*/  SHFL.BFLY PT, R13, R0, 0x1, 0x1f ;  /* 0x0c201f00000d7f89 */ /* 0x000ea200000e0000 */
[----:B------:R-:W-:-:S02]  /*6f40*/  LOP3.LUT R4, R23, UR12, R250, 0x96, !PT ;  /* 0x0000000c17047c12 */ /* 0x000fc4000f8e96fa */
[----:B------:R-:W-:Y:S01]  /*6f50*/  FMUL.FTZ R17, R191, c[0x0][0x23c] ;  /* 0x00008f00bf117a20 */ /* 0x000fe20000410000 */
[----:B------:R-:W3:Y:S01]  /*6f60*/  SHFL.BFLY PT, R15, R3, 0x1, 0x1f ;  /* 0x0c201f00030f7f89 */ /* 0x000ee200000e0000 */
[----:B------:R-:W-:Y:S01]  /*6f70*/  LOP3.LUT R11, R249, UR10, R22, 0x96, !PT ;  /* 0x0000000af90b7c12 */ /* 0x000fe2000f8e9616 */
[----:B------:R-:W-:Y:S01]  /*6f80*/  IMAD.WIDE.U32 R4, R4, -0x2daee0ad, RZ ;  /* 0xd2511f5304047825 */ /* 0x000fe200078e00ff */
[----:B------:R-:W-:-:S03]  /*6f90*/  FSETP.NEU.FTZ.AND P2, PT, R191, -INF , PT ;  /* 0xff800000bf00780b */ /* 0x000fc60003f5d000 */
[----:B------:R-:W-:Y:S01]  /*6fa0*/  IMAD.WIDE.U32 R242, R11, -0x2daee0ad, RZ ;  /* 0xd2511f530bf27825 */ /* 0x000fe200078e00ff */
[----:B------:R-:W-:Y:S02]  /*6fb0*/  FSEL R17, R17, RZ, P2 ;  /* 0x000000ff11117208 */ /* 0x000fe40001000000 */
[----:B------:R-:W-:Y:S02]  /*6fc0*/  LOP3.LUT R16, R5, UR9, R28, 0x96, !PT ;  /* 0x0000000905107c12 */ /* 0x000fe4000f8e961c */
[----:B------:R-:W-:Y:S01]  /*6fd0*/  LOP3.LUT R12, R243, UR7, R4, 0x96, !PT ;  /* 0x00000007f30c7c12 */ /* 0x000fe2000f8e9604 */
[--C-:B------:R-:W-:Y:S01]  /*6fe0*/  FFMA.FTZ R8, R8, c[0x0][0x23c], -R17.reuse ;  /* 0x00008f0008087a23 */ /* 0x100fe20000010811 */
[----:B------:R-:W4:Y:S01]  /*6ff0*/  LDC.U8 R4, c[0x0][0x2d8] ;  /* 0x0000b600ff047b82 */ /* 0x000f220000000000 */
[--C-:B------:R-:W-:Y:S02]  /*7000*/  FFMA.FTZ R6, R6, c[0x0][0x23c], -R17.reuse ;  /* 0x00008f0006067a23 */ /* 0x100fe40000010811 */
[----:B------:R-:W5:Y:S01]  /*7010*/  MUFU.EX2 R176, R8 ;  /* 0x0000000800b07308 */ /* 0x000f620000000800 */
[--C-:B------:R-:W-:Y:S01]  /*7020*/  FFMA.FTZ R10, R10, c[0x0][0x23c], -R17.reuse ;  /* 0x00008f000a0a7a23 */ /* 0x100fe20000010811 */
[----:B-1----:R-:W-:Y:S01]  /*7030*/  FMNMX.FTZ R189, R2, R14, !PT ;  /* 0x0000000e02bd7209 */ /* 0x002fe20007810000 */
[----:B------:R-:W-:Y:S01]  /*7040*/  FFMA.FTZ R9, R9, c[0x0][0x23c], -R17 ;  /* 0x00008f0009097a23 */ /* 0x000fe20000010811 */
[----:B--2---:R-:W-:Y:S01]  /*7050*/  FMNMX.FTZ R190, R0, R13, !PT ;  /* 0x0000000d00be7209 */ /* 0x004fe20007810000 */
[----:B------:R-:W-:Y:S01]  /*7060*/  IMAD.WIDE.U32 R28, R16, -0x326172a9, RZ ;  /* 0xcd9e8d57101c7825 */ /* 0x000fe200078e00ff */
[----:B------:R-:W-:-:S02]  /*7070*/  FSEL R2, R191, RZ, P2 ;  /* 0x000000ffbf027208 */ /* 0x000fc40001000000 */
[----:B---3--:R-:W-:Y:S01]  /*7080*/  FMNMX.FTZ R188, R3, R15, !PT ;  /* 0x0000000f03bc7209 */ /* 0x008fe20007810000 */
[C---:B------:R-:W-:Y:S01]  /*7090*/  FMUL.FTZ R18, R190.reuse, c[0x0][0x23c] ;  /* 0x00008f00be127a20 */ /* 0x040fe20000410000 */
[----:B------:R-:W-:Y:S01]  /*70a0*/  FSETP.NEU.FTZ.AND P1, PT, R190, -INF , PT ;  /* 0xff800000be00780b */ /* 0x000fe20003f3d000 */
[----:B------:R1:W-:Y:S01]  /*70b0*/  MUFU.EX2 R177, R6 ;  /* 0x0000000600b17308 */ /* 0x0003e20000000800 */
[----:B------:R-:W-:Y:S01]  /*70c0*/  FSETP.NEU.FTZ.AND P4, PT, R188, -INF , PT ;  /* 0xff800000bc00780b */ /* 0x000fe20003f9d000 */
[----:B------:R-:W-:Y:S01]  /*70d0*/  FADD.FTZ R15, R134, -R2 ;  /* 0x80000002860f7221 */ /* 0x000fe20000010000 */
[----:B------:R-:W-:Y:S01]  /*70e0*/  FSEL R18, R18, RZ, P1 ;  /* 0x000000ff12127208 */ /* 0x000fe20000800000 */
[----:B------:R-:W-:Y:S01]  /*70f0*/  IMAD.WIDE.U32 R12, R12, -0x326172a9, RZ ;  /* 0xcd9e8d570c0c7825 */ /* 0x000fe200078e00ff */
[----:B------:R-:W-:Y:S02]  /*7100*/  FSEL R0, R188, RZ, P4 ;  /* 0x000000ffbc007208 */ /* 0x000fe40002000000 */
[----:B------:R-:W-:Y:S01]  /*7110*/  FSEL R2, R190, RZ, P1 ;  /* 0x000000ffbe027208 */ /* 0x000fe20000800000 */
[----:B------:R2:W-:Y:S01]  /*7120*/  MUFU.EX2 R179, R10 ;  /* 0x0000000a00b37308 */ /* 0x0005e20000000800 */
[----:B------:R-:W-:Y:S01]  /*7130*/  FFMA.FTZ R7, R7, c[0x0][0x23c], -R18 ;  /* 0x00008f0007077a23 */ /* 0x000fe20000010812 */
[----:B------:R-:W-:Y:S01]  /*7140*/  FSETP.NEU.FTZ.AND P3, PT, R189, -INF , PT ;  /* 0xff800000bd00780b */ /* 0x000fe20003f7d000 */
[----:B------:R-:W-:Y:S01]  /*7150*/  FADD.FTZ R22, R136, -R0 ;  /* 0x8000000088167221 */ /* 0x000fe20000010000 */
[----:B-----5:R-:W-:Y:S01]  /*7160*/  MOV R136, R176 ;  /* 0x000000b000887202 */ /* 0x020fe20000000f00 */
[----:B------:R-:W-:Y:S01]  /*7170*/  FFMA.FTZ R0, R19, c[0x0][0x23c], -R18 ;  /* 0x00008f0013007a23 */ /* 0x000fe20000010812 */
[----:B----4-:R-:W-:Y:S01]  /*7180*/  PRMT R176, R4, 0x7054, R4 ;  /* 0x0000705404b07816 */ /* 0x010fe20000000004 */
[----:B------:R-:W-:Y:S01]  /*7190*/  FADD.FTZ R14, R137, -R2 ;  /* 0x80000002890e7221 */ /* 0x000fe20000010000 */
[----:B------:R3:W-:Y:S01]  /*71a0*/  MUFU.EX2 R178, R7 ;  /* 0x0000000700b27308 */ /* 0x0007e20000000800 */
[----:B------:R-:W-:Y:S01]  /*71b0*/  FFMA.FTZ R2, R20, c[0x0][0x23c], -R18 ;  /* 0x00008f0014027a23 */ /* 0x000fe20000010812 */
[C---:B------:R-:W-:Y:S01]  /*71c0*/  FSEL R3, R189.reuse, RZ, P3 ;  /* 0x000000ffbd037208 */ /* 0x040fe20001800000 */
[--C-:B------:R-:W-:Y:S01]  /*71d0*/  HSET2.LE.AND R4, R25, R176.reuse, PT ;  /* 0x000000b019047233 */ /* 0x100fe20003803000 */
[----:B------:R-:W-:Y:S01]  /*71e0*/  FMUL.FTZ R16, R189, c[0x0][0x23c] ;  /* 0x00008f00bd107a20 */ /* 0x000fe20000410000 */
[--C-:B------:R-:W-:Y:S01]  /*71f0*/  HSET2.LE.AND R5, R27, R176.reuse, PT ;  /* 0x000000b01b057233 */ /* 0x100fe20003803000 */
[----:B------:R-:W-:Y:S01]  /*7200*/  SHF.R.U32.HI R11, RZ, 0x10, R12 ;  /* 0x00000010ff0b7819 */ /* 0x000fe2000001160c */
[--C-:B-1----:R-:W-:Y:S01]  /*7210*/  HSET2.LE.AND R6, R31, R176.reuse, PT ;  /* 0x000000b01f067233 */ /* 0x102fe20003803000 */
[----:B------:R1:W4:Y:S01]  /*7220*/  MUFU.EX2 R8, R0 ;  /* 0x0000000000087308 */ /* 0x0003220000000800 */
[----:B------:R-:W-:Y:S01]  /*7230*/  FADD.FTZ R19, R135, -R3 ;  /* 0x8000000387137221 */ /* 0x000fe20000010000 */
[----:B------:R-:W-:Y:S01]  /*7240*/  FSEL R16, R16, RZ, P3 ;  /* 0x000000ff10107208 */ /* 0x000fe20001800000 */
[----:B------:R-:W-:Y:S01]  /*7250*/  FMUL.FTZ R3, R188, c[0x0][0x23c] ;  /* 0x00008f00bc037a20 */ /* 0x000fe20000410000 */
[----:B--2---:R-:W-:Y:S01]  /*7260*/  LOP3.LUT R10, R12, 0xffff, RZ, 0xc0, !PT ;  /* 0x0000ffff0c0a7812 */ /* 0x004fe200078ec0ff */
[----:B------:R-:W-:Y:S01]  /*7270*/  FMUL.FTZ R15, R15, c[0x0][0x23c] ;  /* 0x00008f000f0f7a20 */ /* 0x000fe20000410000 */
[----:B------:R-:W-:Y:S01]  /*7280*/  LOP3.LUT R11, R11, 0xff, RZ, 0xc0, !PT ;  /* 0x000000ff0b0b7812 */ /* 0x000fe200078ec0ff */
[----:B------:R-:W-:Y:S01]  /*7290*/  FMUL.FTZ R14, R14, c[0x0][0x23c] ;  /* 0x00008f000e0e7a20 */ /* 0x000fe20000410000 */
[----:B------:R-:W2:Y:S01]  /*72a0*/  MUFU.EX2 R184, R9 ;  /* 0x0000000900b87308 */ /* 0x000ea20000000800 */
[----:B---3--:R-:W-:Y:S01]  /*72b0*/  HSET2.LE.AND R7, R30, R176, PT ;  /* 0x000000b01e077233 */ /* 0x008fe20003803000 */
[----:B------:R-:W-:Y:S01]  /*72c0*/  FSEL R3, R3, RZ, P4 ;  /* 0x000000ff03037208 */ /* 0x000fe20002000000 */
[----:B------:R-:W-:Y:S01]  /*72d0*/  FMUL.FTZ R19, R19, c[0x0][0x23c] ;  /* 0x00008f0013137a20 */ /* 0x000fe20000410000 */
[----:B------:R-:W-:Y:S01]  /*72e0*/  SHF.R.U32.HI R10, RZ, 0x8, R10 ;  /* 0x00000008ff0a7819 */ /* 0x000fe2000001160a */
[----:B-1----:R-:W-:-:S03]  /*72f0*/  FFMA.FTZ R0, R21, c[0x0][0x23c], -R18 ;  /* 0x00008f0015007a23 */ /* 0x002fc60000010812 */
[----:B------:R1:W-:Y:S01]  /*7300*/  MUFU.EX2 R23, R2 ;  /* 0x0000000200177308 */ /* 0x0003e20000000800 */
[----:B----4-:R-:W-:Y:S02]  /*7310*/  MOV R30, R8 ;  /* 0x00000008001e7202 */ /* 0x010fe40000000f00 */
[----:B--2---:R-:W-:-:S05]  /*7320*/  MOV R31, R184 ;  /* 0x000000b8001f7202 */ /* 0x004fca0000000f00 */
[----:B------:R2:W-:Y:S01]  /*7330*/  MUFU.EX2 R137, R0 ;  /* 0x0000000000897308 */ /* 0x0005e20000000800 */
[----:B-1----:R-:W-:-:S07]  /*7340*/  FFMA.FTZ R2, R24, c[0x0][0x23c], -R3 ;  /* 0x00008f0018027a23 */ /* 0x002fce0000010803 */
[----:B------:R-:W1:Y:S01]  /*7350*/  MUFU.EX2 R21, R14 ;  /* 0x0000000e00157308 */ /* 0x000e620000000800 */
[----:B--2---:R-:W-:-:S07]  /*7360*/  F2FP.PACK_AB R0, R179, R177 ;  /* 0x000000b1b300723e */ /* 0x004fce00000000ff */
[----:B------:R-:W-:Y:S01]  /*7370*/  MUFU.EX2 R20, R2 ;  /* 0x0000000200147308 */ /* 0x000fe20000000800 */
[----:B------:R-:W-:Y:S02]  /*7380*/  LOP3.LUT R4, R4, R0, RZ, 0xc0, !PT ;  /* 0x0000000004047212 */ /* 0x000fe400078ec0ff */
[----:B------:R-:W-:-:S05]  /*7390*/  F2FP.PACK_AB R0, R8, R178 ;  /* 0x000000b20800723e */ /* 0x000fca00000000ff */
[----:B------:R-:W2:Y:S01]  /*73a0*/  MUFU.EX2 R19, R19 ;  /* 0x0000001300137308 */ /* 0x000ea20000000800 */
[----:B------:R-:W-:Y:S01]  /*73b0*/  LOP3.LUT R5, R5, R0, RZ, 0xc0, !PT ;  /* 0x0000000005057212 */ /* 0x000fe200078ec0ff */
[----:B-1----:R-:W-:Y:S01]  /*73c0*/  FMUL.FTZ R146, R146, R21 ;  /* 0x0000001592927220 */ /* 0x002fe20000410000 */
[----:B------:R-:W-:Y:S01]  /*73d0*/  F2FP.PACK_AB R0, R136, R31 ;  /* 0x0000001f8800723e */ /* 0x000fe200000000ff */
[-C--:B------:R-:W-:Y:S02]  /*73e0*/  FMUL.FTZ R147, R147, R21.reuse ;  /* 0x0000001593937220 */ /* 0x080fe40000410000 */
[-C--:B------:R-:W-:Y:S01]  /*73f0*/  FMUL.FTZ R150, R150, R21.reuse ;  /* 0x0000001596967220 */ /* 0x080fe20000410000 */
[----:B------:R-:W-:Y:S01]  /*7400*/  LOP3.LUT R6, R6, R0, RZ, 0xc0, !PT ;  /* 0x0000000006067212 */ /* 0x000fe200078ec0ff */
[----:B------:R-:W-:Y:S01]  /*7410*/  FMUL.FTZ R151, R151, R21 ;  /* 0x0000001597977220 */ /* 0x000fe20000410000 */
[----:B------:R-:W-:Y:S01]  /*7420*/  F2FP.PACK_AB R0, R23, R137 ;  /* 0x000000891700723e */ /* 0x000fe200000000ff */
[----:B------:R-:W-:-:S02]  /*7430*/  FMUL.FTZ R162, R162, R21 ;  /* 0x00000015a2a27220 */ /* 0x000fc40000410000 */
[----:B------:R-:W-:Y:S01]  /*7440*/  FMUL.FTZ R163, R163, R21 ;  /* 0x00000015a3a37220 */ /* 0x000fe20000410000 */
[----:B------:R-:W-:Y:S01]  /*7450*/  LOP3.LUT R7, R7, R0, RZ, 0xc0, !PT ;  /* 0x0000000007077212 */ /* 0x000fe200078ec0ff */
[----:B------:R-:W-:Y:S02]  /*7460*/  FFMA.FTZ R0, R26, c[0x0][0x23c], -R3 ;  /* 0x00008f001a007a23 */ /* 0x000fe40000010803 */
[-C--:B--2---:R-:W-:Y:S02]  /*7470*/  FMUL.FTZ R142, R142, R19.reuse ;  /* 0x000000138e8e7220 */ /* 0x084fe40000410000 */
[----:B------:R1:W2:Y:S01]  /*7480*/  MUFU.EX2 R24, R0 ;  /* 0x0000000000187308 */ /* 0x0002a20000000800 */
[-C--:B------:R-:W-:Y:S02]  /*7490*/  FMUL.FTZ R143, R143, R19.reuse ;  /* 0x000000138f8f7220 */ /* 0x080fe40000410000 */
[-C--:B------:R-:W-:Y:S02]  /*74a0*/  FMUL.FTZ R154, R154, R19.reuse ;  /* 0x000000139a9a7220 */ /* 0x080fe40000410000 */
[----:B------:R-:W-:-:S02]  /*74b0*/  FMUL.FTZ R155, R155, R19 ;  /* 0x000000139b9b7220 */ /* 0x000fc40000410000 */
[-C--:B------:R-:W-:Y:S02]  /*74c0*/  FMUL.FTZ R158, R158, R19.reuse ;  /* 0x000000139e9e7220 */ /* 0x080fe40000410000 */
[-C--:B------:R-:W-:Y:S02]  /*74d0*/  FMUL.FTZ R159, R159, R19.reuse ;  /* 0x000000139f9f7220 */ /* 0x080fe40000410000 */
[-C--:B------:R-:W-:Y:S02]  /*74e0*/  FMUL.FTZ R170, R170, R19.reuse ;  /* 0x00000013aaaa7220 */ /* 0x080fe40000410000 */
[----:B------:R-:W-:Y:S02]  /*74f0*/  FMUL.FTZ R171, R171, R19 ;  /* 0x00000013abab7220 */ /* 0x000fe40000410000 */
[-C--:B------:R-:W-:Y:S01]  /*7500*/  FMUL.FTZ R166, R166, R21.reuse ;  /* 0x00000015a6a67220 */ /* 0x080fe20000410000 */
[----:B-1----:R-:W-:Y:S01]  /*7510*/  LOP3.LUT R0, R13, UR18, R28, 0x96, !PT ;  /* 0x000000120d007c12 */ /* 0x002fe2000f8e961c */
[----:B------:R-:W-:-:S02]  /*7520*/  FMUL.FTZ R167, R167, R21 ;  /* 0x00000015a7a77220 */ /* 0x000fc40000410000 */
[-C--:B------:R-:W-:Y:S01]  /*7530*/  FMUL.FTZ R38, R38, R19.reuse ;  /* 0x0000001326267220 */ /* 0x080fe20000410000 */
[C---:B------:R-:W-:Y:S01]  /*7540*/  LOP3.LUT R2, R0.reuse, 0xffff, RZ, 0xc0, !PT ;  /* 0x0000ffff00027812 */ /* 0x040fe200078ec0ff */
[----:B------:R-:W-:Y:S01]  /*7550*/  FMUL.FTZ R39, R39, R19 ;  /* 0x0000001327277220 */ /* 0x000fe20000410000 */
[----:B------:R-:W-:Y:S01]  /*7560*/  LOP3.LUT R8, R0, 0xff, RZ, 0xc0, !PT ;  /* 0x000000ff00087812 */ /* 0x000fe200078ec0ff */
[-C--:B------:R-:W-:Y:S01]  /*7570*/  FMUL.FTZ R42, R42, R21.reuse ;  /* 0x000000152a2a7220 */ /* 0x080fe20000410000 */
[----:B------:R-:W-:Y:S01]  /*7580*/  SHF.R.U32.HI R2, RZ, 0x8, R2 ;  /* 0x00000008ff027819 */ /* 0x000fe20000011602 */
[----:B------:R-:W-:Y:S01]  /*7590*/  FMUL.FTZ R43, R43, R21 ;  /* 0x000000152b2b7220 */ /* 0x000fe20000410000 */
[----:B------:R-:W-:Y:S01]  /*75a0*/  SHF.R.U32.HI R9, RZ, 0x10, R0 ;  /* 0x00000010ff097819 */ /* 0x000fe20000011600 */
[-C--:B------:R-:W-:Y:S01]  /*75b0*/  FMUL.FTZ R50, R50, R19.reuse ;  /* 0x0000001332327220 */ /* 0x080fe20000410000 */
[----:B------:R-:W-:Y:S01]  /*75c0*/  PRMT R8, R8, 0x5410, R2 ;  /* 0x0000541008087816 */ /* 0x000fe20000000002 */
[----:B------:R-:W-:Y:S01]  /*75d0*/  FMUL.FTZ R51, R51, R19 ;  /* 0x0000001333337220 */ /* 0x000fe20000410000 */
[----:B--2---:R-:W-:Y:S01]  /*75e0*/  F2FP.PACK_AB R2, R24, R20 ;  /* 0x000000141802723e */ /* 0x004fe200000000ff */
[----:B------:R-:W-:-:S02]  /*75f0*/  FMUL.FTZ R46, R46, R21 ;  /* 0x000000152e2e7220 */ /* 0x000fc40000410000 */
[----:B------:R-:W-:Y:S01]  /*7600*/  HSET2.LE.AND R8, R8, R176, PT ;  /* 0x000000b008087233 */ /* 0x000fe20003803000 */
[----:B------:R-:W-:Y:S02]  /*7610*/  FMUL.FTZ R47, R47, R21 ;  /* 0x000000152f2f7220 */ /* 0x000fe40000410000 */
[-C--:B------:R-:W-:Y:S02]  /*7620*/  FMUL.FTZ R54, R54, R19.reuse ;  /* 0x0000001336367220 */ /* 0x080fe40000410000 */
[----:B------:R-:W-:Y:S01]  /*7630*/  LOP3.LUT R8, R8, R2, RZ, 0xc0, !PT ;  /* 0x0000000208087212 */ /* 0x000fe200078ec0ff */
[----:B------:R-:W-:Y:S01]  /*7640*/  FMUL.FTZ R55, R55, R19 ;  /* 0x0000001337377220 */ /* 0x000fe20000410000 */
[----:B------:R-:W-:Y:S01]  /*7650*/  SHF.R.U32.HI R2, RZ, 0x18, R0 ;  /* 0x00000018ff027819 */ /* 0x000fe20000011600 */
[-C--:B------:R-:W-:Y:S01]  /*7660*/  FMUL.FTZ R58, R58, R21.reuse ;  /* 0x000000153a3a7220 */ /* 0x080fe20000410000 */
[----:B------:R-:W-:Y:S01]  /*7670*/  LOP3.LUT R0, R9, 0xff, RZ, 0xc0, !PT ;  /* 0x000000ff09007812 */ /* 0x000fe200078ec0ff */
[----:B------:R-:W-:-:S02]  /*7680*/  FMUL.FTZ R59, R59, R21 ;  /* 0x000000153b3b7220 */ /* 0x000fc40000410000 */
[-C--:B------:R-:W-:Y:S01]  /*7690*/  FMUL.FTZ R66, R66, R19.reuse ;  /* 0x0000001342427220 */ /* 0x080fe20000410000 */
[----:B------:R-:W-:Y:S01]  /*76a0*/  PRMT R2, R0, 0x5410, R2 ;  /* 0x0000541000027816 */ /* 0x000fe20000000002 */
[----:B------:R-:W-:Y:S02]  /*76b0*/  FFMA.FTZ R0, R132, c[0x0][0x23c], -R16 ;  /* 0x00008f0084007a23 */ /* 0x000fe40000010810 */
[----:B------:R-:W-:Y:S02]  /*76c0*/  FMUL.FTZ R67, R67, R19 ;  /* 0x0000001343437220 */ /* 0x000fe40000410000 */
[----:B------:R1:W-:Y:S01]  /*76d0*/  MUFU.EX2 R240, R0 ;  /* 0x0000000000f07308 */ /* 0x0003e20000000800 */
[----:B------:R-:W-:Y:S01]  /*76e0*/  HSET2.LE.AND R9, R2, R176, PT ;  /* 0x000000b002097233 */ /* 0x000fe20003803000 */
[----:B------:R-:W-:Y:S02]  /*76f0*/  FFMA.FTZ R2, R32, c[0x0][0x23c], -R3 ;  /* 0x00008f0020027a23 */ /* 0x000fe40000010803 */
[----:B------:R-:W-:-:S02]  /*7700*/  FMUL.FTZ R62, R62, R21 ;  /* 0x000000153e3e7220 */ /* 0x000fc40000410000 */
[----:B------:R-:W-:Y:S02]  /*7710*/  FMUL.FTZ R63, R63, R21 ;  /* 0x000000153f3f7220 */ /* 0x000fe40000410000 */
[----:B------:R2:W-:Y:S01]  /*7720*/  MUFU.EX2 R250, R2 ;  /* 0x0000000200fa7308 */ /* 0x0005e20000000800 */
[-C--:B------:R-:W-:Y:S02]  /*7730*/  FMUL.FTZ R70, R70, R19.reuse ;  /* 0x0000001346467220 */ /* 0x080fe40000410000 */
[----:B------:R-:W-:Y:S02]  /*7740*/  FMUL.FTZ R71, R71, R19 ;  /* 0x0000001347477220 */ /* 0x000fe40000410000 */
[-C--:B------:R-:W-:Y:S02]  /*7750*/  FMUL.FTZ R74, R74, R21.reuse ;  /* 0x000000154a4a7220 */ /* 0x080fe40000410000 */
[----:B------:R-:W-:Y:S02]  /*7760*/  FMUL.FTZ R75, R75, R21 ;  /* 0x000000154b4b7220 */ /* 0x000fe40000410000 */
[----:B-1----:R-:W-:-:S02]  /*7770*/  FFMA.FTZ R0, R133, c[0x0][0x23c], -R16 ;  /* 0x00008f0085007a23 */ /* 0x002fc40000010810 */
[-C--:B------:R-:W-:Y:S02]  /*7780*/  FMUL.FTZ R82, R82, R19.reuse ;  /* 0x0000001352527220 */ /* 0x080fe40000410000 */
[----:B------:R-:W1:Y:S01]  /*7790*/  MUFU.EX2 R25, R0 ;  /* 0x0000000000197308 */ /* 0x000e620000000800 */
[----:B------:R-:W-:Y:S02]  /*77a0*/  FMUL.FTZ R83, R83, R19 ;  /* 0x0000001353537220 */ /* 0x000fe40000410000 */
[-C--:B------:R-:W-:Y:S01]  /*77b0*/  FMUL.FTZ R78, R78, R21.reuse ;  /* 0x000000154e4e7220 */ /* 0x080fe20000410000 */
[----:B--2---:R-:W-:Y:S01]  /*77c0*/  LOP3.LUT R2, R241, UR8, R172, 0x96, !PT ;  /* 0x00000008f1027c12 */ /* 0x004fe2000f8e96ac */
[----:B------:R-:W-:Y:S02]  /*77d0*/  FMUL.FTZ R79, R79, R21 ;  /* 0x000000154f4f7220 */ /* 0x000fe40000410000 */
[-C--:B------:R-:W-:Y:S02]  /*77e0*/  FMUL.FTZ R86, R86, R19.reuse ;  /* 0x0000001356567220 */ /* 0x080fe40000410000 */
[----:B------:R-:W-:-:S02]  /*77f0*/  FMUL.FTZ R87, R87, R19 ;  /* 0x0000001357577220 */ /* 0x000fc40000410000 */
[-C--:B------:R-:W-:Y:S02]  /*7800*/  FMUL.FTZ R90, R90, R21.reuse ;  /* 0x000000155a5a7220 */ /* 0x080fe40000410000 */
[----:B------:R-:W-:Y:S02]  /*7810*/  FMUL.FTZ R91, R91, R21 ;  /* 0x000000155b5b7220 */ /* 0x000fe40000410000 */
[-C--:B------:R-:W-:Y:S01]  /*7820*/  FMUL.FTZ R98, R98, R19.reuse ;  /* 0x0000001362627220 */ /* 0x080fe20000410000 */
[----:B-1----:R-:W-:Y:S01]  /*7830*/  F2FP.PACK_AB R0, R25, R240 ;  /* 0x000000f01900723e */ /* 0x002fe200000000ff */
[----:B------:R-:W-:Y:S02]  /*7840*/  FMUL.FTZ R99, R99, R19 ;  /* 0x0000001363637220 */ /* 0x000fe40000410000 */
[-C--:B------:R-:W-:Y:S01]  /*7850*/  FMUL.FTZ R94, R94, R21.reuse ;  /* 0x000000155e5e7220 */ /* 0x080fe20000410000 */
[----:B------:R-:W-:Y:S01]  /*7860*/  LOP3.LUT R9, R9, R0, RZ, 0xc0, !PT ;  /* 0x0000000009097212 */ /* 0x000fe200078ec0ff */
[----:B------:R-:W-:Y:S01]  /*7870*/  FMUL.FTZ R95, R95, R21 ;  /* 0x000000155f5f7220 */ /* 0x000fe20000410000 */
[----:B------:R-:W-:Y:S01]  /*7880*/  LOP3.LUT R0, R12, 0xff, RZ, 0xc0, !PT ;  /* 0x000000ff0c007812 */ /* 0x000fe200078ec0ff */
[-C--:B------:R-:W-:Y:S01]  /*7890*/  FMUL.FTZ R102, R102, R19.reuse ;  /* 0x0000001366667220 */ /* 0x080fe20000410000 */
[----:B------:R-:W-:Y:S01]  /*78a0*/  SHF.R.U32.HI R12, RZ, 0x18, R12 ;  /* 0x00000018ff0c7819 */ /* 0x000fe2000001160c */
[----:B------:R-:W-:Y:S01]  /*78b0*/  FMUL.FTZ R103, R103, R19 ;  /* 0x0000001367677220 */ /* 0x000fe20000410000 */
[----:B------:R-:W-:Y:S01]  /*78c0*/  PRMT R10, R0, 0x5410, R10 ;  /* 0x00005410000a7816 */ /* 0x000fe2000000000a */
[----:B------:R-:W-:Y:S01]  /*78d0*/  FFMA.FTZ R0, R33, c[0x0][0x23c], -R3 ;  /* 0x00008f0021007a23 */ /* 0x000fe20000010803 */
[----:B------:R-:W-:Y:S01]  /*78e0*/  PRMT R11, R11, 0x5410, R12 ;  /* 0x000054100b0b7816 */ /* 0x000fe2000000000c */
[----:B------:R-:W-:-:S02]  /*78f0*/  FMUL.FTZ R106, R106, R21 ;  /* 0x000000156a6a7220 */ /* 0x000fc40000410000 */
[----:B------:R-:W1:Y:S01]  /*7900*/  MUFU.EX2 R251, R0 ;  /* 0x0000000000fb7308 */ /* 0x000e620000000800 */
[--C-:B------:R-:W-:Y:S01]  /*7910*/  HSET2.LE.AND R10, R10, R176.reuse, PT ;  /* 0x000000b00a0a7233 */ /* 0x100fe20003803000 */
[----:B------:R-:W-:Y:S01]  /*7920*/  FMUL.FTZ R107, R107, R21 ;  /* 0x000000156b6b7220 */ /* 0x000fe20000410000 */
[----:B------:R-:W-:Y:S01]  /*7930*/  HSET2.LE.AND R11, R11, R176, PT ;  /* 0x000000b00b0b7233 */ /* 0x000fe20003803000 */
[-C--:B------:R-:W-:Y:S02]  /*7940*/  FMUL.FTZ R114, R114, R19.reuse ;  /* 0x0000001372727220 */ /* 0x080fe40000410000 */
[----:B------:R-:W-:Y:S02]  /*7950*/  FMUL.FTZ R115, R115, R19 ;  /* 0x0000001373737220 */ /* 0x000fe40000410000 */
[-C--:B------:R-:W-:Y:S02]  /*7960*/  FMUL.FTZ R110, R110, R21.reuse ;  /* 0x000000156e6e7220 */ /* 0x080fe40000410000 */
[----:B------:R-:W-:-:S02]  /*7970*/  FMUL.FTZ R111, R111, R21 ;  /* 0x000000156f6f7220 */ /* 0x000fc40000410000 */
[-C--:B------:R-:W-:Y:S02]  /*7980*/  FMUL.FTZ R122, R122, R21.reuse ;  /* 0x000000157a7a7220 */ /* 0x080fe40000410000 */
[-C--:B------:R-:W-:Y:S01]  /*7990*/  FMUL.FTZ R123, R123, R21.reuse ;  /* 0x000000157b7b7220 */ /* 0x080fe20000410000 */
[----:B-1----:R-:W-:Y:S01]  /*79a0*/  F2FP.PACK_AB R0, R251, R250 ;  /* 0x000000fafb00723e */ /* 0x002fe200000000ff */
[-C--:B------:R-:W-:Y:S02]  /*79b0*/  FMUL.FTZ R126, R126, R21.reuse ;  /* 0x000000157e7e7220 */ /* 0x080fe40000410000 */
[----:B------:R-:W-:Y:S01]  /*79c0*/  FMUL.FTZ R127, R127, R21 ;  /* 0x000000157f7f7220 */ /* 0x000fe20000410000 */
[----:B------:R-:W-:Y:S01]  /*79d0*/  LOP3.LUT R10, R10, R0, RZ, 0xc0, !PT ;  /* 0x000000000a0a7212 */ /* 0x000fe200078ec0ff */
[----:B------:R-:W-:Y:S02]  /*79e0*/  FFMA.FTZ R0, R34, c[0x0][0x23c], -R16 ;  /* 0x00008f0022007a23 */ /* 0x000fe40000010810 */
[----:B------:R-:W-:-:S02]  /*79f0*/  FMUL.FTZ R118, R118, R19 ;  /* 0x0000001376767220 */ /* 0x000fc40000410000 */
[----:B------:R1:W-:Y:S01]  /*7a00*/  MUFU.EX2 R243, R0 ;  /* 0x0000000000f37308 */ /* 0x0003e20000000800 */
[-C--:B------:R-:W-:Y:S02]  /*7a10*/  FMUL.FTZ R119, R119, R19.reuse ;  /* 0x0000001377777220 */ /* 0x080fe40000410000 */
[-C--:B------:R-:W-:Y:S02]  /*7a20*/  FMUL.FTZ R130, R130, R19.reuse ;  /* 0x0000001382827220 */ /* 0x080fe40000410000 */
[----:B------:R-:W-:Y:S02]  /*7a30*/  FMUL.FTZ R131, R131, R19 ;  /* 0x0000001383837220 */ /* 0x000fe40000410000 */
[----:B-1----:R-:W-:-:S04]  /*7a40*/  FFMA.FTZ R0, R35, c[0x0][0x23c], -R16 ;  /* 0x00008f0023007a23 */ /* 0x002fc80000010810 */
[----:B------:R-:W1:Y:S02]  /*7a50*/  MUFU.EX2 R249, R0 ;  /* 0x0000000000f97308 */ /* 0x000e640000000800 */
[----:B-1----:R-:W-:-:S04]  /*7a60*/  F2FP.PACK_AB R0, R249, R243 ;  /* 0x000000f3f900723e */ /* 0x002fc800000000ff */
[----:B------:R-:W-:Y:S01]  /*7a70*/  LOP3.LUT R11, R11, R0, RZ, 0xc0, !PT ;  /* 0x000000000b0b7212 */ /* 0x000fe200078ec0ff */
[----:B------:R-:W-:Y:S02]  /*7a80*/  FMUL.FTZ R0, R22, c[0x0][0x23c] ;  /* 0x00008f0016007a20 */ /* 0x000fe40000410000 */
[----:B------:R1:W2:Y:S08]  /*7a90*/  MUFU.EX2 R22, R15 ;  /* 0x0000000f00167308 */ /* 0x0002b00000000800 */
[----:B------:R-:W3:Y:S01]  /*7aa0*/  MUFU.EX2 R0, R0 ;  /* 0x0000000000007308 */ /* 0x000ee20000000800 */
[----:B-1----:R-:W1:Y:S01]  /*7ab0*/  LDSM.16.MT88.4 R12, [R201+0xa000] ;  /* 0x00a00000c90c783b */ /* 0x002e620000004200 */
[----:B--2---:R-:W-:-:S02]  /*7ac0*/  FMUL.FTZ R144, R144, R22 ;  /* 0x0000001690907220 */ /* 0x004fc40000410000 */
[-C--:B------:R-:W-:Y:S02]  /*7ad0*/  FMUL.FTZ R145, R145, R22.reuse ;  /* 0x0000001691917220 */ /* 0x080fe40000410000 */
[-C--:B------:R-:W-:Y:S02]  /*7ae0*/  FMUL.FTZ R148, R148, R22.reuse ;  /* 0x0000001694947220 */ /* 0x080fe40000410000 */
[----:B------:R-:W-:Y:S02]  /*7af0*/  FMUL.FTZ R149, R149, R22 ;  /* 0x0000001695957220 */ /* 0x000fe40000410000 */
[-C--:B---3--:R-:W-:Y:S02]  /*7b00*/  FMUL.FTZ R140, R140, R0.reuse ;  /* 0x000000008c8c7220 */ /* 0x088fe40000410000 */
[-C--:B------:R-:W-:Y:S02]  /*7b10*/  FMUL.FTZ R141, R141, R0.reuse ;  /* 0x000000008d8d7220 */ /* 0x080fe40000410000 */
        /* <DEDUP_REMOVED lines=14> */
[-C--:B-1----:R-:W-:Y:S01]  /*7c00*/  HMMA.16816.F32 R140, R8, R12.reuse, R140 ;  /* 0x0000000c088c723c */ /* 0x082fe2000000188c */
[-C--:B------:R-:W-:Y:S02]  /*7c10*/  FMUL.FTZ R48, R48, R0.reuse ;  /* 0x0000000030307220 */ /* 0x080fe40000410000 */
[----:B------:R-:W-:Y:S02]  /*7c20*/  FMUL.FTZ R49, R49, R0 ;  /* 0x0000000031317220 */ /* 0x000fe40000410000 */
        /* <DEDUP_REMOVED lines=12> */
[----:B------:R-:W-:Y:S01]  /*7cf0*/  HMMA.16816.F32 R244, R8, R14, R152 ;  /* 0x0000000e08f4723c */ /* 0x000fe20000001898 */
[----:B------:R-:W1:Y:S01]  /*7d00*/  LDSM.16.MT88.4 R12, [R203+0xa000] ;  /* 0x00a00000cb0c783b */ /* 0x000e620000004200 */
[-C--:B------:R-:W-:Y:S02]  /*7d10*/  FMUL.FTZ R68, R68, R0.reuse ;  /* 0x0000000044447220 */ /* 0x080fe40000410000 */
[----:B------:R-:W-:Y:S02]  /*7d20*/  FMUL.FTZ R69, R69, R0 ;  /* 0x0000000045457220 */ /* 0x000fe40000410000 */
        /* <DEDUP_REMOVED lines=33> */
[----:B------:R-:W-:Y:S02]  /*7f40*/  FFMA.FTZ R28, R252, R0, R20 ;  /* 0x00000000fc1c7223 */ /* 0x000fe40000010014 */
[----:B------:R-:W-:Y:S02]  /*7f50*/  FFMA.FTZ R0, R193, c[0x0][0x23c], -R3 ;  /* 0x00008f00c1007a23 */ /* 0x000fe40000010803 */
[----:B------:R-:W-:-:S02]  /*7f60*/  FMUL.FTZ R120, R120, R22 ;  /* 0x0000001678787220 */ /* 0x000fc40000410000 */
[-C--:B------:R-:W-:Y:S01]  /*7f70*/  FMUL.FTZ R121, R121, R22.reuse ;  /* 0x0000001679797220 */ /* 0x080fe20000410000 */
[----:B------:R-:W-:Y:S01]  /*7f80*/  HMMA.16816.F32 R236, R8, R14, R168 ;  /* 0x0000000e08ec723c */ /* 0x000fe200000018a8 */
[----:B------:R-:W1:Y:S01]  /*7f90*/  LDSM.16.MT88.4 R12, [R206+0xa000] ;  /* 0x00a00000ce0c783b */ /* 0x000e620000004200 */
[-C--:B------:R-:W-:Y:S01]  /*7fa0*/  FMUL.FTZ R124, R124, R22.reuse ;  /* 0x000000167c7c7220 */ /* 0x080fe20000410000 */
[----:B------:R2:W-:Y:S01]  /*7fb0*/  MUFU.EX2 R172, R0 ;  /* 0x0000000000ac7308 */ /* 0x0005e20000000800 */
[----:B------:R-:W-:Y:S02]  /*7fc0*/  FMUL.FTZ R125, R125, R22 ;  /* 0x000000167d7d7220 */ /* 0x000fe40000410000 */
[----:B------:R-:W-:Y:S01]  /*7fd0*/  FFMA.FTZ R20, R225, c[0x0][0x23c], -R16 ;  /* 0x00008f00e1147a23 */ /* 0x000fe20000010810 */
[----:B------:R-:W-:Y:S02]  /*7fe0*/  MOV R169, R179 ;  /* 0x000000b300a97202 */ /* 0x000fe40000000f00 */
[----:B------:R-:W-:-:S02]  /*7ff0*/  MOV R168, R176 ;  /* 0x000000b000a87202 */ /* 0x000fc40000000f00 */
[----:B------:R-:W-:Y:S01]  /*8000*/  MOV R170, R25 ;  /* 0x0000001900aa7202 */ /* 0x000fe20000000f00 */
[----:B------:R-:W-:Y:S01]  /*8010*/  MUFU.EX2 R20, R20 ;  /* 0x0000001400147308 */ /* 0x000fe20000000800 */
[----:B------:R-:W-:Y:S02]  /*8020*/  MOV R171, R24 ;  /* 0x0000001800ab7202 */ /* 0x000fe40000000f00 */
[----:B------:R-:W-:Y:S02]  /*8030*/  MOV R241, R168 ;  /* 0x000000a800f17202 */ /* 0x000fe40000000f00 */
[----:B------:R-:W-:Y:S01]  /*8040*/  MOV R168, R30 ;  /* 0x0000001e00a87202 */ /* 0x000fe20000000f00 */
[----:B--2---:R-:W-:Y:S01]  /*8050*/  FFMA.FTZ R0, R192, c[0x0][0x23c], -R3 ;  /* 0x00008f00c0007a23 */ /* 0x004fe20000010803 */
        /* <DEDUP_REMOVED lines=10> */
[----:B------:R-:W-:Y:S01]  /*8100*/  FFMA.FTZ R23, R229, c[0x0][0x23c], -R18 ;  /* 0x00008f00e5177a23 */ /* 0x000fe20000010812 */
[----:B------:R-:W-:Y:S02]  /*8110*/  MOV R192, R50 ;  /* 0x0000003200c07202 */ /* 0x000fe40000000f00 */
[----:B------:R-:W-:-:S03]  /*8120*/  MOV R193, R49 ;  /* 0x0000003100c17202 */ /* 0x000fc60000000f00 */
[----:B------:R-:W-:Y:S01]  /*8130*/  MUFU.EX2 R23, R23 ;  /* 0x0000001700177308 */ /* 0x000fe20000000800 */
[-C--:B-1----:R-:W-:Y:S08]  /*8140*/  HMMA.16816.F32 R52, R8, R12.reuse, R52 ;  /* 0x0000000c0834723c */ /* 0x082ff00000001834 */
[C---:B------:R-:W-:Y:S08]  /*8150*/  HMMA.16816.F32 R56, R4.reuse, R12, R56 ;  /* 0x0000000c0438723c */ /* 0x040ff00000001838 */
[-C--:B------:R-:W-:Y:S08]  /*8160*/  HMMA.16816.F32 R60, R4, R14.reuse, R60 ;  /* 0x0000000e043c723c */ /* 0x080ff0000000183c */
[----:B------:R-:W-:Y:S01]  /*8170*/  HMMA.16816.F32 R196, R8, R14, R64 ;  /* 0x0000000e08c4723c */ /* 0x000fe20000001840 */
[----:B------:R-:W1:Y:S06]  /*8180*/  LDSM.16.MT88.4 R12, [R201+0xb000] ;  /* 0x00b00000c90c783b */ /* 0x000e6c0000004200 */
[----:B------:R-:W-:-:S02]  /*8190*/  MOV R67, R175 ;  /* 0x000000af00437202 */ /* 0x000fc40000000f00 */
[----:B------:R2:W-:Y:S02]  /*81a0*/  MUFU.EX2 R175, R0 ;  /* 0x0000000000af7308 */ /* 0x0005e40000000800 */
[----:B--2---:R-:W-:Y:S01]  /*81b0*/  FFMA.FTZ R0, R181, c[0x0][0x23c], -R3 ;  /* 0x00008f00b5007a23 */ /* 0x004fe20000010803 */
[----:B------:R-:W-:-:S05]  /*81c0*/  MOV R181, R51 ;  /* 0x0000003300b57202 */ /* 0x000fca0000000f00 */
[----:B------:R2:W-:Y:S01]  /*81d0*/  MUFU.EX2 R173, R0 ;  /* 0x0000000000ad7308 */ /* 0x0005e20000000800 */
[----:B-1----:R-:W-:Y:S01]  /*81e0*/  HMMA.16816.F32 R68, R8, R12, R68 ;  /* 0x0000000c0844723c */ /* 0x002fe20000001844 */
[----:B--2---:R-:W-:Y:S01]  /*81f0*/  FFMA.FTZ R0, R194, c[0x0][0x23c], -R16 ;  /* 0x00008f00c2007a23 */ /* 0x004fe20000010810 */
[----:B------:R-:W-:-:S06]  /*8200*/  MOV R194, R170 ;  /* 0x000000aa00c27202 */ /* 0x000fcc0000000f00 */
[C---:B------:R-:W-:Y:S01]  /*8210*/  HMMA.16816.F32 R72, R4.reuse, R12, R72 ;  /* 0x0000000c0448723c */ /* 0x040fe20000001848 */
[----:B------:R-:W-:Y:S07]  /*8220*/  MUFU.EX2 R31, R0 ;  /* 0x00000000001f7308 */ /* 0x000fee0000000800 */
[-C--:B------:R-:W-:Y:S08]  /*8230*/  HMMA.16816.F32 R76, R4, R14.reuse, R76 ;  /* 0x0000000e044c723c */ /* 0x080ff0000000184c */
[C---:B------:R-:W-:Y:S01]  /*8240*/  HMMA.16816.F32 R184, R8.reuse, R14, R80 ;  /* 0x0000000e08b8723c */ /* 0x040fe20000001850 */
[----:B------:R-:W1:Y:S04]  /*8250*/  LDSM.16.MT88.4 R12, [R203+0xb000] ;  /* 0x00b00000cb0c783b */ /* 0x000e680000004200 */
[----:B------:R-:W-:Y:S03]  /*8260*/  LDSM.16.MT88.4 R80, [R201+0xb800] ;  /* 0x00b80000c950783b */ /* 0x000fe60000004200 */
[-C--:B-1----:R-:W-:Y:S08]  /*8270*/  HMMA.16816.F32 R84, R8, R12.reuse, R84 ;  /* 0x0000000c0854723c */ /* 0x082ff00000001854 */
[C---:B------:R-:W-:Y:S08]  /*8280*/  HMMA.16816.F32 R88, R4.reuse, R12, R88 ;  /* 0x0000000c0458723c */ /* 0x040ff00000001858 */
[-C--:B------:R-:W-:Y:S08]  /*8290*/  HMMA.16816.F32 R92, R4, R14.reuse, R92 ;  /* 0x0000000e045c723c */ /* 0x080ff0000000185c */
[C---:B------:R-:W-:Y:S01]  /*82a0*/  HMMA.16816.F32 R176, R8.reuse, R14, R96 ;  /* 0x0000000e08b0723c */ /* 0x040fe20000001860 */
[----:B------:R-:W1:Y:S04]  /*82b0*/  LDSM.16.MT88.4 R12, [R206+0xb000] ;  /* 0x00b00000ce0c783b */ /* 0x000e680000004200 */
[----:B------:R-:W-:Y:S03]  /*82c0*/  LDSM.16.MT88.4 R96, [R203+0xb800] ;  /* 0x00b80000cb60783b */ /* 0x000fe60000004200 */
[-C--:B-1----:R-:W-:Y:S08]  /*82d0*/  HMMA.16816.F32 R100, R8, R12.reuse, R100 ;  /* 0x0000000c0864723c */ /* 0x082ff00000001864 */
[C---:B------:R-:W-:Y:S08]  /*82e0*/  HMMA.16816.F32 R104, R4.reuse, R12, R104 ;  /* 0x0000000c0468723c */ /* 0x040ff00000001868 */
[-C--:B------:R-:W-:Y:S08]  /*82f0*/  HMMA.16816.F32 R108, R4, R14.reuse, R108 ;  /* 0x0000000e046c723c */ /* 0x080ff0000000186c */
[----:B------:R-:W-:Y:S01]  /*8300*/  HMMA.16816.F32 R132, R8, R14, R112 ;  /* 0x0000000e0884723c */ /* 0x000fe20000001870 */
[----:B------:R-:W1:Y:S04]  /*8310*/  LDSM.16.MT88.4 R12, [R205+0xb000] ;  /* 0x00b00000cd0c783b */ /* 0x000e680000004200 */
[----:B------:R-:W-:Y:S03]  /*8320*/  LDSM.16.MT88.4 R112, [R206+0xb800] ;  /* 0x00b80000ce70783b */ /* 0x000fe60000004200 */
[C---:B-1----:R-:W-:Y:S08]  /*8330*/  HMMA.16816.F32 R120, R4.reuse, R12, R120 ;  /* 0x0000000c0478723c */ /* 0x042ff00000001878 */
[----:B------:R-:W-:Y:S07]  /*8340*/  HMMA.16816.F32 R24, R4, R14, R124 ;  /* 0x0000000e0418723c */ /* 0x000fee000000187c */
[----:B------:R-:W-:Y:S01]  /*8350*/  FFMA.FTZ R5, R180, c[0x0][0x23c], -R3 ;  /* 0x00008f00b4057a23 */ /* 0x000fe20000010803 */
[----:B------:R-:W-:Y:S01]  /*8360*/  LOP3.LUT R6, R29, UR8, R248, 0x96, !PT ;  /* 0x000000081d067c12 */ /* 0x000fe2000f8e96f8 */
[----:B------:R-:W-:Y:S01]  /*8370*/  IMAD.WIDE.U32 R2, R2, -0x2daee0ad, RZ ;  /* 0xd2511f5302027825 */ /* 0x000fe200078e00ff */
[----:B------:R-:W-:Y:S01]  /*8380*/  HMMA.16816.F32 R116, R8, R12, R116 ;  /* 0x0000000c0874723c */ /* 0x000fe20000001874 */
[----:B------:R1:W-:Y:S01]  /*8390*/  MUFU.EX2 R252, R5 ;  /* 0x0000000500fc7308 */ /* 0x0003e20000000800 */
[----:B------:R-:W-:-:S02]  /*83a0*/  MOV R180, R168 ;  /* 0x000000a800b47202 */ /* 0x000fc40000000f00 */
[----:B------:R-:W-:Y:S02]  /*83b0*/  LOP3.LUT R4, R3, UR17, R174, 0x96, !PT ;  /* 0x0000001103047c12 */ /* 0x000fe4000f8e96ae */
[C---:B------:R-:W-:Y:S02]  /*83c0*/  LOP3.LUT R7, R2.reuse, 0xffff, RZ, 0xc0, !PT ;  /* 0x0000ffff02077812 */ /* 0x040fe400078ec0ff */
[----:B------:R-:W-:Y:S01]  /*83d0*/  HMMA.16816.F32 R32, R8, R14, R128 ;  /* 0x0000000e0820723c */ /* 0x000fe20000001880 */
[----:B------:R-:W-:Y:S02]  /*83e0*/  SHF.R.U32.HI R13, RZ, 0x18, R2 ;  /* 0x00000018ff0d7819 */ /* 0x000fe40000011602 */
[----:B------:R-:W-:Y:S02]  /*83f0*/  MOV R174, R169 ;  /* 0x000000a900ae7202 */ /* 0x000fe40000000f00 */
[----:B------:R-:W-:Y:S02]  /*8400*/  MOV R248, R48 ;  /* 0x0000003000f87202 */ /* 0x000fe40000000f00 */
[----:B------:R-:W-:Y:S01]  /*8410*/  LOP3.LUT R15, R2, 0xff, RZ, 0xc0, !PT ;  /* 0x000000ff020f7812 */ /* 0x000fe200078ec0ff */
[----:B------:R-:W-:Y:S01]  /*8420*/  FFMA.FTZ R9, R226, c[0x0][0x23c], -R18 ;  /* 0x00008f00e2097a23 */ /* 0x000fe20000010812 */
[----:B------:R-:W-:Y:S01]  /*8430*/  SHF.R.U32.HI R14, RZ, 0x10, R2 ;  /* 0x00000010ff0e7819 */ /* 0x000fe20000011602 */
[----:B------:R-:W-:Y:S01]  /*8440*/  IMAD.WIDE.U32 R2, R6, -0x2daee0ad, RZ ;  /* 0xd2511f5306027825 */ /* 0x000fe200078e00ff */
[----:B------:R-:W-:Y:S03]  /*8450*/  LDSM.16.MT88.4 R48, [R206+0xa800] ;  /* 0x00a80000ce30783b */ /* 0x000fe60000004200 */
[----:B-1----:R-:W-:Y:S01]  /*8460*/  FFMA.FTZ R5, R182, c[0x0][0x23c], -R16 ;  /* 0x00008f00b6057a23 */ /* 0x002fe20000010810 */
[C---:B------:R-:W-:Y:S01]  /*8470*/  LOP3.LUT R8, R2.reuse, 0xffff, RZ, 0xc0, !PT ;  /* 0x0000ffff02087812 */ /* 0x040fe200078ec0ff */
[----:B------:R-:W-:Y:S01]  /*8480*/  FFMA.FTZ R6, R195, c[0x0][0x23c], -R17 ;  /* 0x00008f00c3067a23 */ /* 0x000fe20000010811 */
[----:B------:R-:W-:Y:S01]  /*8490*/  LOP3.LUT R12, R2, 0xff, RZ, 0xc0, !PT ;  /* 0x000000ff020c7812 */ /* 0x000fe200078ec0ff */
[----:B------:R1:W-:Y:S01]  /*84a0*/  MUFU.EX2 R137, R5 ;  /* 0x0000000500897308 */ /* 0x0003e20000000800 */
[----:B------:R-:W-:-:S02]  /*84b0*/  SHF.R.U32.HI R11, RZ, 0x10, R2 ;  /* 0x00000010ff0b7819 */ /* 0x000fc40000011602 */
[----:B------:R-:W-:Y:S01]  /*84c0*/  SHF.R.U32.HI R10, RZ, 0x18, R2 ;  /* 0x00000018ff0a7819 */ /* 0x000fe20000011602 */
[----:B------:R-:W-:Y:S01]  /*84d0*/  FFMA.FTZ R2, R183, c[0x0][0x23c], -R16 ;  /* 0x00008f00b7027a23 */ /* 0x000fe20000010810 */
[----:B------:R-:W-:Y:S01]  /*84e0*/  LOP3.LUT R0, R3, UR17, R242, 0x96, !PT ;  /* 0x0000001103007c12 */ /* 0x000fe2000f8e96f2 */
[--C-:B------:R-:W-:Y:S01]  /*84f0*/  FFMA.FTZ R3, R230, c[0x0][0x23c], -R17.reuse ;  /* 0x00008f00e6037a23 */ /* 0x100fe20000010811 */
[----:B------:R-:W-:Y:S01]  /*8500*/  MOV R183, R154 ;  /* 0x0000009a00b77202 */ /* 0x000fe20000000f00 */
[----:B------:R2:W-:Y:S01]  /*8510*/  MUFU.EX2 R136, R2 ;  /* 0x0000000200887308 */ /* 0x0005e20000000800 */
[--C-:B------:R-:W-:Y:S01]  /*8520*/  FFMA.FTZ R16, R227, c[0x0][0x23c], -R17.reuse ;  /* 0x00008f00e3107a23 */ /* 0x100fe20000010811 */
[----:B------:R-:W-:Y:S02]  /*8530*/  MOV R230, R155 ;  /* 0x0000009b00e67202 */ /* 0x000fe40000000f00 */
[----:B------:R-:W-:Y:S02]  /*8540*/  MOV R182, R152 ;  /* 0x0000009800b67202 */ /* 0x000fe40000000f00 */
[----:B------:R-:W-:Y:S01]  /*8550*/  MOV R242, R171 ;  /* 0x000000ab00f27202 */ /* 0x000fe20000000f00 */
[----:B------:R-:W3:Y:S01]  /*8560*/  LDSM.16.MT88.4 R152, [R201+0xa800] ;  /* 0x00a80000c998783b */ /* 0x000ee20000004200 */
[----:B-1----:R-:W-:Y:S01]  /*8570*/  FFMA.FTZ R5, R224, c[0x0][0x23c], -R17 ;  /* 0x00008f00e0057a23 */ /* 0x002fe20000010811 */
[----:B------:R-:W-:Y:S01]  /*8580*/  MUFU.EX2 R29, R6 ;  /* 0x00000006001d7308 */ /* 0x000fe20000000800 */
[--C-:B------:R-:W-:Y:S01]  /*8590*/  FFMA.FTZ R17, R231, c[0x0][0x23c], -R18.reuse ;  /* 0x00008f00e7117a23 */ /* 0x100fe20000010812 */
[----:B------:R-:W1:Y:S01]  /*85a0*/  LDSM.16.MT88.4 R168, [R203+0xa800] ;  /* 0x00a80000cba8783b */ /* 0x000e620000004200 */
[----:B--2---:R-:W-:Y:S01]  /*85b0*/  SHF.R.U32.HI R2, RZ, 0x8, R7 ;  /* 0x00000008ff027819 */ /* 0x004fe20000011607 */
[----:B------:R-:W-:-:S04]  /*85c0*/  FFMA.FTZ R7, R228, c[0x0][0x23c], -R18 ;  /* 0x00008f00e4077a23 */ /* 0x000fc80000010812 */
[----:B------:R2:W4:Y:S01]  /*85d0*/  MUFU.EX2 R30, R5 ;  /* 0x00000005001e7308 */ /* 0x0005220000000800 */
[----:B------:R-:W-:Y:S02]  /*85e0*/  PRMT R15, R15, 0x5410, R2 ;  /* 0x000054100f0f7816 */ /* 0x000fe40000000002 */
[----:B------:R-:W-:-:S05]  /*85f0*/  LOP3.LUT R2, R14, 0xff, RZ, 0xc0, !PT ;  /* 0x000000ff0e027812 */ /* 0x000fca00078ec0ff */
[----:B------:R5:W-:Y:S01]  /*8600*/  MUFU.EX2 R18, R3 ;  /* 0x0000000300127308 */ /* 0x000be20000000800 */
[----:B------:R-:W-:Y:S02]  /*8610*/  PRMT R13, R2, 0x5410, R13 ;  /* 0x00005410020d7816 */ /* 0x000fe4000000000d */
[----:B------:R-:W-:-:S05]  /*8620*/  LOP3.LUT R2, R4, 0xffff, RZ, 0xc0, !PT ;  /* 0x0000ffff04027812 */ /* 0x000fca00078ec0ff */
[----:B------:R-:W-:Y:S01]  /*8630*/  MUFU.EX2 R14, R7 ;  /* 0x00000007000e7308 */ /* 0x000fe20000000800 */
[----:B--2---:R-:W-:Y:S02]  /*8640*/  SHF.R.U32.HI R5, RZ, 0x18, R4 ;  /* 0x00000018ff057819 */ /* 0x004fe40000011604 */
[----:B-----5:R-:W-:-:S05]  /*8650*/  SHF.R.U32.HI R3, RZ, 0x8, R8 ;  /* 0x00000008ff037819 */ /* 0x020fca0000011608 */
[----:B------:R-:W-:Y:S01]  /*8660*/  MUFU.EX2 R16, R16 ;  /* 0x0000001000107308 */ /* 0x000fe20000000800 */
[----:B------:R-:W-:Y:S02]  /*8670*/  PRMT R8, R12, 0x5410, R3 ;  /* 0x000054100c087816 */ /* 0x000fe40000000003 */
[----:B------:R-:W-:Y:S01]  /*8680*/  LOP3.LUT R3, R11, 0xff, RZ, 0xc0, !PT ;  /* 0x000000ff0b037812 */ /* 0x000fe200078ec0ff */
[----:B------:R-:W-:-:S04]  /*8690*/  FFMA.FTZ R11, R67, R19, R240 ;  /* 0x00000013430b7223 */ /* 0x000fc800000100f0 */
[----:B------:R2:W5:Y:S01]  /*86a0*/  MUFU.EX2 R12, R9 ;  /* 0x00000009000c7308 */ /* 0x0005620000000800 */
[----:B------:R-:W-:Y:S01]  /*86b0*/  PRMT R10, R3, 0x5410, R10 ;  /* 0x00005410030a7816 */ /* 0x000fe2000000000a */
[----:B------:R-:W-:Y:S01]  /*86c0*/  LDSM.16.MT88.4 R64, [R205+0xa800] ;  /* 0x00a80000cd40783b */ /* 0x000fe20000004200 */
[----:B------:R-:W-:Y:S02]  /*86d0*/  SHF.R.U32.HI R3, RZ, 0x8, R2 ;  /* 0x00000008ff037819 */ /* 0x000fe40000011602 */
[----:B------:R-:W-:-:S03]  /*86e0*/  LOP3.LUT R2, R4, 0xff, RZ, 0xc0, !PT ;  /* 0x000000ff04027812 */ /* 0x000fc600078ec0ff */
[----:B------:R-:W1:Y:S01]  /*86f0*/  MUFU.EX2 R17, R17 ;  /* 0x0000001100117308 */ /* 0x000e620000000800 */
[----:B------:R-:W-:Y:S02]  /*8700*/  PRMT R6, R2, 0x5410, R3 ;  /* 0x0000541002067816 */ /* 0x000fe40000000003 */
[----:B------:R-:W-:Y:S02]  /*8710*/  SHF.R.U32.HI R2, RZ, 0x10, R4 ;  /* 0x00000010ff027819 */ /* 0x000fe40000011604 */
[----:B------:R-:W-:Y:S02]  /*8720*/  LOP3.LUT R3, R0, 0xffff, RZ, 0xc0, !PT ;  /* 0x0000ffff00037812 */ /* 0x000fe400078ec0ff */
[----:B------:R-:W-:Y:S02]  /*8730*/  LOP3.LUT R2, R2, 0xff, RZ, 0xc0, !PT ;  /* 0x000000ff02027812 */ /* 0x000fe400078ec0ff */
[----:B------:R-:W-:Y:S02]  /*8740*/  SHF.R.U32.HI R4, RZ, 0x8, R3 ;  /* 0x00000008ff047819 */ /* 0x000fe40000011603 */
[----:B------:R-:W-:-:S02]  /*8750*/  LOP3.LUT R3, R0, 0xff, RZ, 0xc0, !PT ;  /* 0x000000ff00037812 */ /* 0x000fc400078ec0ff */
[----:B--2---:R-:W-:Y:S02]  /*8760*/  PRMT R9, R2, 0x5410, R5 ;  /* 0x0000541002097816 */ /* 0x004fe40000000005 */
[----:B------:R-:W-:Y:S02]  /*8770*/  SHF.R.U32.HI R2, RZ, 0x10, R0 ;  /* 0x00000010ff027819 */ /* 0x000fe40000011600 */
[----:B------:R-:W-:Y:S02]  /*8780*/  PRMT R5, R3, 0x5410, R4 ;  /* 0x0000541003057816 */ /* 0x000fe40000000004 */
[----:B------:R-:W-:Y:S01]  /*8790*/  SHF.R.U32.HI R4, RZ, 0x18, R0 ;  /* 0x00000018ff047819 */ /* 0x000fe20000011600 */
[----:B------:R-:W-:Y:S01]  /*87a0*/  HSET2.LE.AND R0, R15, R241, PT ;  /* 0x000000f10f007233 */ /* 0x000fe20003803000 */
[----:B------:R-:W-:Y:S02]  /*87b0*/  LOP3.LUT R3, R2, 0xff, RZ, 0xc0, !PT ;  /* 0x000000ff02037812 */ /* 0x000fe400078ec0ff */
[----:B----4-:R-:W-:-:S02]  /*87c0*/  F2FP.PACK_AB R2, R29, R30 ;  /* 0x0000001e1d02723e */ /* 0x010fc400000000ff */
[----:B------:R-:W-:Y:S01]  /*87d0*/  PRMT R7, R3, 0x5410, R4 ;  /* 0x0000541003077816 */ /* 0x000fe20000000004 */
[--C-:B------:R-:W-:Y:S01]  /*87e0*/  HSET2.LE.AND R3, R8, R241.reuse, PT ;  /* 0x000000f108037233 */ /* 0x100fe20003803000 */
[----:B------:R-:W-:Y:S01]  /*87f0*/  LOP3.LUT R126, R0, R2, RZ, 0xc0, !PT ;  /* 0x00000002007e7212 */ /* 0x000fe200078ec0ff */
[--C-:B------:R-:W-:Y:S01]  /*8800*/  HSET2.LE.AND R0, R13, R241.reuse, PT ;  /* 0x000000f10d007233 */ /* 0x100fe20003803000 */
[----:B-----5:R-:W-:Y:S02]  /*8810*/  F2FP.PACK_AB R2, R12, R14 ;  /* 0x0000000e0c02723e */ /* 0x020fe400000000ff */
[----:B------:R-:W-:Y:S02]  /*8820*/  F2FP.PACK_AB R4, R252, R173 ;  /* 0x000000adfc04723e */ /* 0x000fe400000000ff */
[----:B------:R-:W-:Y:S01]  /*8830*/  LOP3.LUT R127, R0, R2, RZ, 0xc0, !PT ;  /* 0x00000002007f7212 */ /* 0x000fe200078ec0ff */
[--C-:B------:R-:W-:Y:S01]  /*8840*/  HSET2.LE.AND R0, R10, R241.reuse, PT ;  /* 0x000000f10a007233 */ /* 0x100fe20003803000 */
[----:B------:R-:W-:Y:S01]  /*8850*/  F2FP.PACK_AB R2, R136, R137 ;  /* 0x000000898802723e */ /* 0x000fe200000000ff */
[----:B------:R-:W-:Y:S01]  /*8860*/  FADD.FTZ R10, R242, R28 ;  /* 0x0000001cf20a7221 */ /* 0x000fe20000010000 */
[----:B------:R-:W-:Y:S01]  /*8870*/  LOP3.LUT R130, R3, R4, RZ, 0xc0, !PT ;  /* 0x0000000403827212 */ /* 0x000fe200078ec0ff */
[--C-:B------:R-:W-:Y:S01]  /*8880*/  HSET2.LE.AND R3, R6, R241.reuse, PT ;  /* 0x000000f106037233 */ /* 0x100fe20003803000 */
[----:B------:R-:W-:Y:S01]  /*8890*/  LOP3.LUT R131, R0, R2, RZ, 0xc0, !PT ;  /* 0x0000000200837212 */ /* 0x000fe200078ec0ff */
[----:B------:R-:W-:Y:S01]  /*88a0*/  HSET2.LE.AND R0, R5, R241, PT ;  /* 0x000000f105007233 */ /* 0x000fe20003803000 */
[----:B------:R-:W-:-:S02]  /*88b0*/  F2FP.PACK_AB R4, R16, R18 ;  /* 0x000000121004723e */ /* 0x000fc400000000ff */
[----:B------:R-:W-:Y:S02]  /*88c0*/  F2FP.PACK_AB R2, R175, R172 ;  /* 0x000000acaf02723e */ /* 0x000fe400000000ff */
[----:B------:R-:W-:Y:S01]  /*88d0*/  LOP3.LUT R124, R3, R4, RZ, 0xc0, !PT ;  /* 0x00000004037c7212 */ /* 0x000fe200078ec0ff */
[----:B------:R-:W-:Y:S01]  /*88e0*/  FADD.FTZ R3, R194, R11 ;  /* 0x0000000bc2037221 */ /* 0x000fe20000010000 */
[----:B------:R-:W-:Y:S01]  /*88f0*/  LOP3.LUT R128, R0, R2, RZ, 0xc0, !PT ;  /* 0x0000000200807212 */ /* 0x000fe200078ec0ff */
[--C-:B------:R-:W-:Y:S01]  /*8900*/  HSET2.LE.AND R0, R7, R241.reuse, PT ;  /* 0x000000f107007233 */ /* 0x100fe20003803000 */
[----:B------:R-:W-:Y:S01]  /*8910*/  F2FP.PACK_AB R2, R20, R31 ;  /* 0x0000001f1402723e */ /* 0x000fe200000000ff */
[----:B------:R-:W2:Y:S01]  /*8920*/  LDSM.16.MT88.4 R4, [R205+0xb800] ;  /* 0x00b80000cd04783b */ /* 0x000ea20000004200 */
[----:B------:R-:W-:Y:S02]  /*8930*/  FADD.FTZ R3, R243, R3 ;  /* 0x00000003f3037221 */ /* 0x000fe40000010000 */
[----:B------:R-:W-:Y:S01]  /*8940*/  LOP3.LUT R129, R0, R2, RZ, 0xc0, !PT ;  /* 0x0000000200817212 */ /* 0x000fe200078ec0ff */
[----:B------:R-:W-:Y:S01]  /*8950*/  HSET2.LE.AND R0, R9, R241, PT ;  /* 0x000000f109007233 */ /* 0x000fe20003803000 */
[----:B-1----:R-:W-:Y:S01]  /*8960*/  F2FP.PACK_AB R2, R23, R17 ;  /* 0x000000111702723e */ /* 0x002fe200000000ff */
[----:B------:R-:W-:-:S03]  /*8970*/  FADD.FTZ R3, R249, R3 ;  /* 0x00000003f9037221 */ /* 0x000fc60000010000 */
[----:B------:R-:W-:Y:S01]  /*8980*/  LOP3.LUT R125, R0, R2, RZ, 0xc0, !PT ;  /* 0x00000002007d7212 */ /* 0x000fe200078ec0ff */
[----:B------:R-:W-:Y:S01]  /*8990*/  FFMA.FTZ R2, R183, R22, R230 ;  /* 0x00000016b7027223 */ /* 0x000fe200000100e6 */
[-C--:B---3--:R-:W-:Y:S01]  /*89a0*/  HMMA.16816.F32 R140, R128, R152.reuse, R140 ;  /* 0x00000098808c723c */ /* 0x088fe2000000188c */
[----:B------:R-:W-:Y:S02]  /*89b0*/  FFMA.FTZ R0, R182, R21, R225 ;  /* 0x00000015b6007223 */ /* 0x000fe400000100e1 */
        /* <DEDUP_REMOVED lines=10> */
[----:B------:R-:W-:-:S04]  /*8a60*/  FADD.FTZ R3, R31, R3 ;  /* 0x000000031f037221 */ /* 0x000fc80000010000 */
[----:B------:R-:W-:Y:S01]  /*8a70*/  FADD.FTZ R3, R20, R3 ;  /* 0x0000000314037221 */ /* 0x000fe20000010000 */
[----:B------:R-:W-:Y:S03]  /*8a80*/  HMMA.16816.F32 R156, R128, R168, R156 ;  /* 0x000000a8809c723c */ /* 0x000fe6000000189c */
[----:B------:R-:W-:Y:S01]  /*8a90*/  FADD.FTZ R3, R137, R3 ;  /* 0x0000000389037221 */ /* 0x000fe20000010000 */
[----:B------:R-:W-:-:S03]  /*8aa0*/  MOV R137, R190 ;  /* 0x000000be00897202 */ /* 0x000fc60000000f00 */
[----:B------:R-:W-:Y:S01]  /*8ab0*/  FADD.FTZ R228, R136, R3 ;  /* 0x0000000388e47221 */ /* 0x000fe20000010000 */
[----:B--2---:R-:W-:Y:S01]  /*8ac0*/  HMMA.16816.F32 R120, R124, R4, R120 ;  /* 0x000000047c78723c */ /* 0x004fe20000001878 */
[----:B------:R-:W-:-:S03]  /*8ad0*/  MOV R136, R188 ;  /* 0x000000bc00887202 */ /* 0x000fc60000000f00 */
[----:B------:R1:W-:Y:S04]  /*8ae0*/  STL [R1+0x18], R228 ;  /* 0x000018e401007387 */ /* 0x0003e80000100800 */
        /* <DEDUP_REMOVED lines=14> */
[----:B------:R-:W-:Y:S01]  /*8bd0*/  FADD.FTZ R4, R173, R4 ;  /* 0x00000004ad047221 */ /* 0x000fe20000010000 */
[----:B------:R1:W-:Y:S03]  /*8be0*/  STL [R1+0x1c], R229 ;  /* 0x00001ce501007387 */ /* 0x0003e60000100800 */
[----:B------:R-:W-:Y:S01]  /*8bf0*/  FADD.FTZ R252, R252, R4 ;  /* 0x00000004fcfc7221 */ /* 0x000fe20000010000 */
[----:B------:R1:W-:Y:S01]  /*8c00*/  STL [R1+0x20], R230 ;  /* 0x000020e601007387 */ /* 0x0003e20000100800 */
        /* <DEDUP_REMOVED lines=24> */
[----:B------:R-:W-:Y:S01]  /*8d90*/  HMMA.16816.F32 R128, R128, R6, R32 ;  /* 0x000000068080723c */ /* 0x000fe20000001820 */
[----:B------:R-:W-:Y:S07]  /*8da0*/  @!P0 BRA `(.L_x_1859) ;  /* 0x0000a1f000008947 */ /* 0x000fee0003800000 */
[----:B-1----:R-:W2:Y:S01]  /*8db0*/  LDL.64 R192, [R1+0x78] ;  /* 0x0000780001c07983 */ /* 0x002ea20000100a00 */
        /* <DEDUP_REMOVED lines=31> */
[----:B------:R-:W-:Y:S04]  /*8fb0*/  LDSM.16.M88.4 R8, [R204+0x2000] ;  /* 0x00200000cc08783b */ /* 0x000fe80000000200 */
[----:B------:R-:W5:Y:S04]  /*8fc0*/  LDSM.16.M88.4 R16, [R214] ;  /* 0x00000000d610783b */ /* 0x000f680000000200 */
        /* <DEDUP_REMOVED lines=8> */
[C---:B------:R-:W-:Y:S08]  /*9050*/  HMMA.16816.F32 R180, R12.reuse, R30, RZ ;  /* 0x0000001e0cb4723c */ /* 0x040ff000000018ff */
[C---:B------:R-:W-:Y:S08]  /*9060*/  HMMA.16816.F32 R28, R12.reuse, R24, RZ ;  /* 0x000000180c1c723c */ /* 0x040ff000000018ff */
[----:B------:R-:W-:Y:S08]  /*9070*/  HMMA.16816.F32 R12, R12, R26, RZ ;  /* 0x0000001a0c0c723c */ /* 0x000ff000000018ff */
[C---:B-----5:R-:W-:Y:S08]  /*9080*/  HMMA.16816.F32 R184, R8.reuse, R16, R136 ;  /* 0x0000001008b8723c */ /* 0x060ff00000001888 */
[C---:B------:R-:W-:Y:S08]  /*9090*/  HMMA.16816.F32 R136, R8.reuse, R18, R132 ;  /* 0x000000120888723c */ /* 0x040ff00000001884 */
[C---:B-1----:R-:W-:Y:S08]  /*90a0*/  HMMA.16816.F32 R176, R8.reuse, R20, R176 ;  /* 0x0000001408b0723c */ /* 0x042ff000000018b0 */
[----:B------:R-:W-:Y:S01]  /*90b0*/  HMMA.16816.F32 R172, R8, R22, R172 ;  /* 0x0000001608ac723c */ /* 0x000fe200000018ac */
[----:B------:R-:W-:Y:S07]  /*90c0*/  LDSM.16.M88.4 R8, [R210] ;  /* 0x00000000d208783b */ /* 0x000fee0000000200 */
[C---:B--2---:R-:W-:Y:S08]  /*90d0*/  HMMA.16816.F32 R132, R4.reuse, R20, R32 ;  /* 0x000000140484723c */ /* 0x044ff00000001820 */
[C---:B------:R-:W-:Y:S08]  /*90e0*/  HMMA.16816.F32 R24, R4.reuse, R22, R180 ;  /* 0x000000160418723c */ /* 0x040ff000000018b4 */
[C---:B------:R-:W-:Y:S08]  /*90f0*/  HMMA.16816.F32 R32, R4.reuse, R16, R28 ;  /* 0x000000100420723c */ /* 0x040ff0000000181c */
[----:B------:R-:W-:Y:S01]  /*9100*/  HMMA.16816.F32 R20, R4, R18, R12 ;  /* 0x000000120414723c */ /* 0x000fe2000000180c */
[----:B------:R-:W1:Y:S04]  /*9110*/  LDSM.16.M88.4 R16, [R208+0x8000] ;  /* 0x00800000d010783b */ /* 0x000e680000000200 */
[----:B------:R-:W2:Y:S04]  /*9120*/  LDSM.16.M88.4 R4, [R210+0x2000] ;  /* 0x00200000d204783b */ /* 0x000ea80000000200 */
[----:B------:R-:W3:Y:S01]  /*9130*/  LDSM.16.M88.4 R12, [R208+0x8800] ;  /* 0x00880000d00c783b */ /* 0x000ee20000000200 */
[----:B-1----:R-:W-:Y:S08]  /*9140*/  HMMA.16816.F32 R28, R8, R18, R24 ;  /* 0x00000012081c723c */ /* 0x002ff00000001818 */
[C---:B--2---:R-:W-:Y:S08]  /*9150*/  HMMA.16816.F32 R176, R4.reuse, R16, R176 ;  /* 0x0000001004b0723c */ /* 0x044ff000000018b0 */
[C---:B---3--:R-:W-:Y:S08]  /*9160*/  HMMA.16816.F32 R180, R4.reuse, R12, R184 ;  /* 0x0000000c04b4723c */ /* 0x048ff000000018b8 */
[C---:B------:R-:W-:Y:S08]  /*9170*/  HMMA.16816.F32 R172, R4.reuse, R18, R172 ;  /* 0x0000001204ac723c */ /* 0x040ff000000018ac */
[----:B------:R-:W-:Y:S01]  /*9180*/  HMMA.16816.F32 R136, R4, R14, R136 ;  /* 0x0000000e0488723c */ /* 0x000fe20000001888 */
[----:B------:R-:W-:Y:S07]  /*9190*/  LDSM.16.M88.4 R4, [R209+0x2000] ;  /* 0x00200000d104783b */ /* 0x000fee0000000200 */
[C---:B------:R-:W-:Y:S01]  /*91a0*/  HMMA.16816.F32 R132, R8.reuse, R16, R132 ;  /* 0x000000100884723c */ /* 0x040fe20000001884 */
[----:B------:R-:W1:Y:S07]  /*91b0*/  LDSM.16.M88.4 R16, [R207] ;  /* 0x00000000cf10783b */ /* 0x000e6e0000000200 */
[C---:B------:R-:W-:Y:S08]  /*91c0*/  HMMA.16816.F32 R24, R8.reuse, R12, R32 ;  /* 0x0000000c0818723c */ /* 0x040ff00000001820 */
[----:B------:R-:W-:Y:S01]  /*91d0*/  HMMA.16816.F32 R20, R8, R14, R20 ;  /* 0x0000000e0814723c */ /* 0x000fe20000001814 */
[----:B------:R-:W2:Y:S04]  /*91e0*/  LDSM.16.M88.4 R12, [R207+0x800] ;  /* 0x00080000cf0c783b */ /* 0x000ea80000000200 */
[----:B------:R-:W3:Y:S03]  /*91f0*/  LDSM.16.M88.4 R8, [R209] ;  /* 0x00000000d108783b */ /* 0x000ee60000000200 */
[C---:B-1----:R-:W-:Y:S08]  /*9200*/  HMMA.16816.F32 R176, R4.reuse, R16, R176 ;  /* 0x0000001004b0723c */ /* 0x042ff000000018b0 */
[C---:B------:R-:W-:Y:S08]  /*9210*/  HMMA.16816.F32 R32, R4.reuse, R18, R172 ;  /* 0x000000120420723c */ /* 0x040ff000000018ac */
[C---:B--2---:R-:W-:Y:S08]  /*9220*/  HMMA.16816.F32 R180, R4.reuse, R12, R180 ;  /* 0x0000000c04b4723c */ /* 0x044ff000000018b4 */
[----:B------:R-:W-:Y:S01]  /*9230*/  HMMA.16816.F32 R136, R4, R14, R136 ;  /* 0x0000000e0488723c */ /* 0x000fe20000001888 */
[----:B------:R-:W-:Y:S07]  /*9240*/  LDSM.16.M88.4 R4, [R202+0x6000] ;  /* 0x00600000ca04783b */ /* 0x000fee0000000200 */
[C---:B---3--:R-:W-:Y:S08]  /*9250*/  HMMA.16816.F32 R132, R8.reuse, R16, R132 ;  /* 0x000000100884723c */ /* 0x048ff00000001884 */
[C---:B------:R-:W-:Y:S01]  /*9260*/  HMMA.16816.F32 R28, R8.reuse, R18, R28 ;  /* 0x00000012081c723c */ /* 0x040fe2000000181c */
[----:B------:R-:W1:Y:S07]  /*9270*/  LDSM.16.M88.4 R16, [R200+0x9000] ;  /* 0x00900000c810783b */ /* 0x000e6e0000000200 */
[C---:B------:R-:W-:Y:S08]  /*9280*/  HMMA.16816.F32 R24, R8.reuse, R12, R24 ;  /* 0x0000000c0818723c */ /* 0x040ff00000001818 */
[----:B------:R-:W-:Y:S01]  /*9290*/  HMMA.16816.F32 R20, R8, R14, R20 ;  /* 0x0000000e0814723c */ /* 0x000fe20000001814 */
[----:B------:R-:W2:Y:S04]  /*92a0*/  LDSM.16.M88.4 R12, [R200+0x9800] ;  /* 0x00980000c80c783b */ /* 0x000ea80000000200 */
[----:B------:R-:W3:Y:S03]  /*92b0*/  LDSM.16.M88.4 R8, [R202+0x4000] ;  /* 0x00400000ca08783b */ /* 0x000ee60000000200 */
[C---:B-1----:R-:W-:Y:S08]  /*92c0*/  HMMA.16816.F32 R172, R4.reuse, R16, R176 ;  /* 0x0000001004ac723c */ /* 0x042ff000000018b0 */
[C---:B------:R-:W-:Y:S08]  /*92d0*/  HMMA.16816.F32 R32, R4.reuse, R18, R32 ;  /* 0x000000120420723c */ /* 0x040ff00000001820 */
[C---:B--2---:R-:W-:Y:S08]  /*92e0*/  HMMA.16816.F32 R176, R4.reuse, R12, R180 ;  /* 0x0000000c04b0723c */ /* 0x044ff000000018b4 */
[----:B------:R-:W-:Y:S01]  /*92f0*/  HMMA.16816.F32 R136, R4, R14, R136 ;  /* 0x0000000e0488723c */ /* 0x000fe20000001888 */
[----:B------:R-:W-:Y:S07]  /*9300*/  LDSM.16.M88.4 R4, [R204+0x6000] ;  /* 0x00600000cc04783b */ /* 0x000fee0000000200 */
[C---:B---3--:R-:W-:Y:S08]  /*9310*/  HMMA.16816.F32 R132, R8.reuse, R16, R132 ;  /* 0x000000100884723c */ /* 0x048ff00000001884 */
[C---:B------:R-:W-:Y:S01]  /*9320*/  HMMA.16816.F32 R28, R8.reuse, R18, R28 ;  /* 0x00000012081c723c */ /* 0x040fe2000000181c */
[----:B------:R-:W1:Y:S07]  /*9330*/  LDSM.16.M88.4 R16, [R213] ;  /* 0x00000000d510783b */ /* 0x000e6e0000000200 */
[C---:B------:R-:W-:Y:S08]  /*9340*/  HMMA.16816.F32 R24, R8.reuse, R12, R24 ;  /* 0x0000000c0818723c */ /* 0x040ff00000001818 */
[----:B------:R-:W-:Y:S01]  /*9350*/  HMMA.16816.F32 R20, R8, R14, R20 ;  /* 0x0000000e0814723c */ /* 0x000fe20000001814 */
[----:B------:R-:W2:Y:S04]  /*9360*/  LDSM.16.M88.4 R12, [R212] ;  /* 0x00000000d40c783b */ /* 0x000ea80000000200 */
        /* <DEDUP_REMOVED lines=15> */
[----:B--2---:R-:W-:Y:S08]  /*9460*/  HMMA.16816.F32 R176, R4, R12, R176 ;  /* 0x0000000c04b0723c */ /* 0x004ff000000018b0 */
[C---:B---3--:R-:W-:Y:S08]  /*9470*/  HMMA.16816.F32 R132, R8.reuse, R16, R132 ;  /* 0x000000100884723c */ /* 0x048ff00000001884 */
[C---:B------:R-:W-:Y:S01]  /*9480*/  HMMA.16816.F32 R32, R8.reuse, R18, R28 ;  /* 0x000000120820723c */ /* 0x040fe2000000181c */
[----:B------:R-:W-:Y:S07]  /*9490*/  LDSM.16.M88.4 R16, [R207+0x1000] ;  /* 0x00100000cf10783b */ /* 0x000fee0000000200 */
[C---:B------:R-:W-:Y:S08]  /*94a0*/  HMMA.16816.F32 R24, R8.reuse, R12, R24 ;  /* 0x0000000c0818723c */ /* 0x040ff00000001818 */
[-C--:B------:R-:W-:Y:S01]  /*94b0*/  HMMA.16816.F32 R20, R8, R14.reuse, R20 ;  /* 0x0000000e0814723c */ /* 0x080fe20000001814 */
[----:B------:R-:W1:Y:S07]  /*94c0*/  LDSM.16.M88.4 R8, [R209+0x4000] ;  /* 0x00400000d108783b */ /* 0x000e6e0000000200 */
[----:B------:R-:W-:Y:S01]  /*94d0*/  HMMA.16816.F32 R136, R4, R14, R136 ;  /* 0x0000000e0488723c */ /* 0x000fe20000001888 */
[----:B------:R-:W2:Y:S04]  /*94e0*/  LDSM.16.M88.4 R4, [R209+0x6000] ;  /* 0x00600000d104783b */ /* 0x000ea80000000200 */
[----:B------:R-:W3:Y:S01]  /*94f0*/  LDSM.16.M88.4 R12, [R207+0x1800] ;  /* 0x00180000cf0c783b */ /* 0x000ee20000000200 */
[----:B------:R-:W-:-:S04]  /*9500*/  DEPBAR.LE SB0, 0x0 ;  /* 0x000080000000791a */ /* 0x000fc80000000000 */
[-C--:B-1----:R-:W-:Y:S08]  /*9510*/  HMMA.16816.F32 R28, R8, R16.reuse, R132 ;  /* 0x00000010081c723c */ /* 0x082ff00000001884 */
[C---:B--2---:R-:W-:Y:S08]  /*9520*/  HMMA.16816.F32 R172, R4.reuse, R16, R172 ;  /* 0x0000001004ac723c */ /* 0x044ff000000018ac */
        /* <DEDUP_REMOVED lines=34> */
.L_x_1861:
[----:B------:R-:W2:Y:S04]  /*9750*/  LDL R0, [R1+0x60] ;  /* 0x0000600001007983 */ /* 0x000ea80000100800 */
[----:B------:R-:W3:Y:S04]  /*9760*/  LDL R6, [R1+0x64] ;  /* 0x0000640001067983 */ /* 0x000ee80000100800 */
[----:B-1----:R-:W4:Y:S04]  /*9770*/  LDL.64 R2, [R1+0x68] ;  /* 0x0000680001027983 */ /* 0x002f280000100a00 */
[----:B------:R-:W5:Y:S04]  /*9780*/  LDL.64 R8, [R1+0x10] ;  /* 0x0000100001087983 */ /* 0x000f680000100a00 */
[----:B------:R-:W5:Y:S04]  /*9790*/  LDL R7, [R1+0x8c] ;  /* 0x00008c0001077983 */ /* 0x000f680000100800 */
[----:B------:R-:W5:Y:S04]  /*97a0*/  LDL.64 R4, [R1+0x28] ;  /* 0x0000280001047983 */ /* 0x000f680000100a00 */
[----:B------:R-:W1:Y:S02]  /*97b0*/  S2R R10, SR_TID.X ;  /* 0x00000000000a7919 */ /* 0x000e640000002100 */
[----:B-1----:R-:W-:-:S05]  /*97c0*/  IMAD.SHL.U32 R10, R10, 0x2, RZ ;  /* 0x000000020a0a7824 */ /* 0x002fca00078e00ff */
[----:B------:R-:W-:Y:S01]  /*97d0*/  LOP3.LUT R10, R10, 0x6, RZ, 0xc0, !PT ;  /* 0x000000060a0a7812 */ /* 0x000fe200078ec0ff */
[----:B--2---:R-:W-:Y:S02]  /*97e0*/  IMAD.MOV.U32 R247, RZ, RZ, R0 ;  /* 0x000000fffff77224 */ /* 0x004fe400078e0000 */
[----:B------:R-:W-:-:S04]  /*97f0*/  IMAD.U32 R0, RZ, RZ, UR25 ;  /* 0x00000019ff007e24 */ /* 0x000fc8000f8e00ff */
[----:B------:R-:W-:Y:S02]  /*9800*/  IMAD R0, R0, 0x20, R10 ;  /* 0x0000002000007824 */ /* 0x000fe400078e020a */
[----:B---3--:R-:W-:Y:S02]  /*9810*/  IMAD.MOV.U32 R16, RZ, RZ, R6 ;  /* 0x000000ffff107224 */ /* 0x008fe400078e0006 */
[----:B----4-:R-:W-:Y:S01]  /*9820*/  IMAD.MOV.U32 R6, RZ, RZ, R2 ;  /* 0x000000ffff067224 */ /* 0x010fe200078e0002 */
[C---:B------:R-:W-:Y:S02]  /*9830*/  IADD3 R2, R0.reuse, 0x1, RZ ;  /* 0x0000000100027810 */ /* 0x040fe40007ffe0ff */
[-C--:B------:R-:W-:Y:S02]  /*9840*/  ISETP.GE.AND P6, PT, R0, R223.reuse, PT ;  /* 0x000000df0000720c */ /* 0x080fe40003fc6270 */
[C---:B------:R-:W-:Y:S02]  /*9850*/  ISETP.GE.AND P5, PT, R2.reuse, R223, PT ;  /* 0x000000df0200720c */ /* 0x040fe40003fa6270 */
[----:B------:R-:W-:-:S02]  /*9860*/  ISETP.GE.AND P2, PT, R2, R222, PT ;  /* 0x000000de0200720c */ /* 0x000fc40003f46270 */
[C---:B------:R-:W-:Y:S02]  /*9870*/  ISETP.GE.AND P1, PT, R2.reuse, R221, PT ;  /* 0x000000dd0200720c */ /* 0x040fe40003f26270 */
[----:B------:R-:W-:Y:S02]  /*9880*/  ISETP.GE.AND P4, PT, R2, R220, PT ;  /* 0x000000dc0200720c */ /* 0x000fe40003f86270 */
[-C--:B------:R-:W-:Y:S02]  /*9890*/  ISETP.LT.OR P6, PT, R0, R219.reuse, P6 ;  /* 0x000000db0000720c */ /* 0x080fe400037c1670 */
[C---:B------:R-:W-:Y:S02]  /*98a0*/  ISETP.LT.OR P5, PT, R2.reuse, R219, P5 ;  /* 0x000000db0200720c */ /* 0x040fe40002fa1670 */
[C---:B------:R-:W-:Y:S02]  /*98b0*/  ISETP.LT.OR P2, PT, R2.reuse, R218, P2 ;  /* 0x000000da0200720c */ /* 0x040fe40001741670 */
[----:B------:R-:W-:-:S02]  /*98c0*/  ISETP.LT.OR P1, PT, R2, R217, P1 ;  /* 0x000000d90200720c */ /* 0x000fc40000f21670 */
[----:B------:R-:W-:Y:S02]  /*98d0*/  ISETP.LT.OR P4, PT, R2, R216, P4 ;  /* 0x000000d80200720c */ /* 0x000fe40002781670 */
[C---:B------:R-:W-:Y:S01]  /*98e0*/  IADD3 R2, R0.reuse, 0x8, RZ ;  /* 0x0000000800027810 */ /* 0x040fe20007ffe0ff */
[----:B-----5:R-:W-:Y:S01]  /*98f0*/  IMAD.MOV.U32 R226, RZ, RZ, R8 ;  /* 0x000000ffffe27224 */ /* 0x020fe200078e0008 */
[----:B------:R-:W-:Y:S01]  /*9900*/  ISETP.GE.AND P3, PT, R0, R222, PT ;  /* 0x000000de0000720c */ /* 0x000fe20003f66270 */
[----:B------:R-:W-:Y:S01]  /*9910*/  IMAD.MOV.U32 R15, RZ, RZ, R7 ;  /* 0x000000ffff0f7224 */ /* 0x000fe200078e0007 */
[----:B------:R-:W-:Y:S02]  /*9920*/  FSEL R8, R28, -INF , !P6 ;  /* 0xff8000001c087808 */ /* 0x000fe40007000000 */
[----:B------:R-:W-:Y:S02]  /*9930*/  FSEL R11, R29, -INF , !P5 ;  /* 0xff8000001d0b7808 */ /* 0x000fe40006800000 */
[----:B------:R-:W-:Y:S01]  /*9940*/  FSEL R17, R31, -INF , !P2 ;  /* 0xff8000001f117808 */ /* 0x000fe20005000000 */
[----:B------:R-:W-:Y:S01]  /*9950*/  IMAD.MOV.U32 R7, RZ, RZ, R3 ;  /* 0x000000ffff077224 */ /* 0x000fe200078e0003 */
[----:B------:R-:W-:-:S02]  /*9960*/  ISETP.GE.AND P6, PT, R0, R221, PT ;  /* 0x000000dd0000720c */ /* 0x000fc40003fc6270 */
[----:B------:R-:W-:Y:S02]  /*9970*/  ISETP.GE.AND P2, PT, R0, R220, PT ;  /* 0x000000dc0000720c */ /* 0x000fe40003f46270 */
[----:B------:R-:W-:Y:S02]  /*9980*/  ISETP.GE.AND P5, PT, R2, R223, PT ;  /* 0x000000df0200720c */ /* 0x000fe40003fa6270 */
[C---:B------:R-:W-:Y:S02]  /*9990*/  ISETP.LT.OR P3, PT, R0.reuse, R218, P3 ;  /* 0x000000da0000720c */ /* 0x040fe40001f61670 */
[C---:B------:R-:W-:Y:S01]  /*99a0*/  IADD3 R3, R0.reuse, 0x9, RZ ;  /* 0x0000000900037810 */ /* 0x040fe20007ffe0ff */
[----:B------:R-:W-:Y:S01]  /*99b0*/  IMAD.MOV.U32 R227, RZ, RZ, R9 ;  /* 0x000000ffffe37224 */ /* 0x000fe200078e0009 */
[C---:B------:R-:W-:Y:S02]  /*99c0*/  ISETP.LT.OR P6, PT, R0.reuse, R217, P6 ;  /* 0x000000d90000720c */ /* 0x040fe400037c1670 */
[----:B------:R-:W-:-:S02]  /*99d0*/  ISETP.LT.OR P2, PT, R0, R216, P2 ;  /* 0x000000d80000720c */ /* 0x000fc40001741670 */
[----:B------:R-:W-:Y:S02]  /*99e0*/  ISETP.LT.OR P5, PT, R2, R219, P5 ;  /* 0x000000db0200720c */ /* 0x000fe40002fa1670 */
[----:B------:R-:W-:Y:S02]  /*99f0*/  FSEL R9, R30, -INF , !P3 ;  /* 0xff8000001e097808 */ /* 0x000fe40005800000 */
[----:B------:R-:W-:Y:S02]  /*9a00*/  ISETP.GE.AND P3, PT, R3, R223, PT ;  /* 0x000000df0300720c */ /* 0x000fe40003f66270 */
[----:B------:R-:W-:Y:S02]  /*9a10*/  FSEL R28, R172, -INF , !P6 ;  /* 0xff800000ac1c7808 */ /* 0x000fe40007000000 */
[----:B------:R-:W-:Y:S02]  /*9a20*/  FSEL R30, R174, -INF , !P2 ;  /* 0xff800000ae1e7808 */ /* 0x000fe40005000000 */
[----:B------:R-:W-:-:S02]  /*9a30*/  FSEL R29, R173, -INF , !P1 ;  /* 0xff800000ad1d7808 */ /* 0x000fc40004800000 */
[----:B------:R-:W-:Y:S02]  /*9a40*/  FSEL R10, R32, -INF , !P5 ;  /* 0xff800000200a7808 */ /* 0x000fe40006800000 */
[C---:B------:R-:W-:Y:S02]  /*9a50*/  ISETP.GE.AND P6, PT, R2.reuse, R222, PT ;  /* 0x000000de0200720c */ /* 0x040fe40003fc6270 */
[C---:B------:R-:W-:Y:S02]  /*9a60*/  ISETP.GE.AND P2, PT, R2.reuse, R221, PT ;  /* 0x000000dd0200720c */ /* 0x040fe40003f46270 */
[----:B------:R-:W-:Y:S02]  /*9a70*/  ISETP.GE.AND P1, PT, R2, R220, PT ;  /* 0x000000dc0200720c */ /* 0x000fe40003f26270 */
[C---:B------:R-:W-:Y:S02]  /*9a80*/  ISETP.GE.AND P5, PT, R3.reuse, R222, PT ;  /* 0x000000de0300720c */ /* 0x040fe40003fa6270 */
[----:B------:R-:W-:-:S02]  /*9a90*/  ISETP.LT.OR P3, PT, R3, R219, P3 ;  /* 0x000000db0300720c */ /* 0x000fc40001f61670 */
[C---:B------:R-:W-:Y:S02]  /*9aa0*/  ISETP.LT.OR P6, PT, R2.reuse, R218, P6 ;  /* 0x000000da0200720c */ /* 0x040fe400037c1670 */
[C---:B------:R-:W-:Y:S02]  /*9ab0*/  ISETP.LT.OR P2, PT, R2.reuse, R217, P2 ;  /* 0x000000d90200720c */ /* 0x040fe40001741670 */
[----:B------:R-:W-:Y:S02]  /*9ac0*/  ISETP.LT.OR P1, PT, R2, R216, P1 ;  /* 0x000000d80200720c */ /* 0x000fe40000f21670 */
[----:B------:R-:W-:Y:S02]  /*9ad0*/  ISETP.LT.OR P5, PT, R3, R218, P5 ;  /* 0x000000da0300720c */ /* 0x000fe40002fa1670 */
[----:B------:R-:W-:Y:S02]  /*9ae0*/  FSEL R31, R175, -INF , !P4 ;  /* 0xff800000af1f7808 */ /* 0x000fe40006000000 */
[----:B------:R-:W-:-:S02]  /*9af0*/  FSEL R12, R33, -INF , !P3 ;  /* 0xff800000210c7808 */ /* 0x000fc40005800000 */
[----:B------:R-:W-:Y:S02]  /*9b00*/  IADD3 R2, R0, 0x10, RZ ;  /* 0x0000001000027810 */ /* 0x000fe40007ffe0ff */
[C---:B------:R-:W-:Y:S02]  /*9b10*/  ISETP.GE.AND P4, PT, R3.reuse, R221, PT ;  /* 0x000000dd0300720c */ /* 0x040fe40003f86270 */
[----:B------:R-:W-:Y:S02]  /*9b20*/  ISETP.GE.AND P3, PT, R3, R220, PT ;  /* 0x000000dc0300720c */ /* 0x000fe40003f66270 */
        /* <DEDUP_REMOVED lines=8> */
[----:B------:R-:W-:-:S02]  /*9bb0*/  ISETP.LT.OR P4, PT, R3, R217, P4 ;  /* 0x000000d90300720c */ /* 0x000fc40002781670 */
[----:B------:R-:W-:Y:S02]  /*9bc0*/  ISETP.LT.OR P3, PT, R3, R216, P3 ;  /* 0x000000d80300720c */ /* 0x000fe40001f61670 */
[----:B------:R-:W-:Y:S02]  /*9bd0*/  IADD3 R3, R0, 0x11, RZ ;  /* 0x0000001100037810 */ /* 0x000fe40007ffe0ff */
[C---:B------:R-:W-:Y:S02]  /*9be0*/  ISETP.LT.OR P6, PT, R2.reuse, R219, P6 ;  /* 0x000000db0200720c */ /* 0x040fe400037c1670 */
[C---:B------:R-:W-:Y:S02]  /*9bf0*/  ISETP.LT.OR P5, PT, R2.reuse, R218, P5 ;  /* 0x000000da0200720c */ /* 0x040fe40002fa1670 */
[C---:B------:R-:W-:Y:S02]  /*9c00*/  ISETP.LT.OR P2, PT, R2.reuse, R217, P2 ;  /* 0x000000d90200720c */ /* 0x040fe40001741670 */
[----:B------:R-:W-:Y:S01]  /*9c10*/  ISETP.LT.OR P1, PT, R2, R216, P1 ;  /* 0x000000d80200720c */ /* 0x000fe20000f21670 */
[----:B------:R-:W-:Y:S01]  /*9c20*/  IMAD.U32 R2, RZ, RZ, UR29 ;  /* 0x0000001dff027e24 */ /* 0x000fe2000f8e00ff */
[----:B------:R-:W-:-:S02]  /*9c30*/  FSEL R26, R183, -INF , !P3 ;  /* 0xff800000b71a7808 */ /* 0x000fc40005800000 */
[----:B------:R-:W-:Y:S01]  /*9c40*/  ISETP.GE.AND P3, PT, R3, R223, PT ;  /* 0x000000df0300720c */ /* 0x000fe20003f66270 */
[----:B------:R-:W-:Y:S01]  /*9c50*/  IMAD.MOV.U32 R184, RZ, RZ, R4 ;  /* 0x000000ffffb87224 */ /* 0x000fe200078e0004 */
[----:B------:R-:W-:Y:S02]  /*9c60*/  FSEL R25, R181, -INF , !P4 ;  /* 0xff800000b5197808 */ /* 0x000fe40006000000 */
[----:B------:R-:W-:Y:S02]  /*9c70*/  LOP3.LUT R4, R227, UR25, R2, 0x96, !PT ;  /* 0x00000019e3047c12 */ /* 0x000fe4000f8e9602 */
[C---:B------:R-:W-:Y:S02]  /*9c80*/  ISETP.GE.AND P4, PT, R3.reuse, R222, PT ;  /* 0x000000de0300720c */ /* 0x040fe40003f86270 */
[----:B------:R-:W-:Y:S02]  /*9c90*/  ISETP.LT.OR P3, PT, R3, R219, P3 ;  /* 0x000000db0300720c */ /* 0x000fe40001f61670 */
[----:B------:R-:W-:-:S02]  /*9ca0*/  IADD3 R2, R0, 0x18, RZ ;  /* 0x0000001800027810 */ /* 0x000fc40007ffe0ff */
[----:B------:R-:W-:Y:S02]  /*9cb0*/  IADD3 R0, R0, 0x19, RZ ;  /* 0x0000001900007810 */ /* 0x000fe40007ffe0ff */
[----:B------:R-:W-:Y:S02]  /*9cc0*/  ISETP.LT.OR P4, PT, R3, R218, P4 ;  /* 0x000000da0300720c */ /* 0x000fe40002781670 */
[----:B------:R-:W-:Y:S02]  /*9cd0*/  FSEL R224, R133, -INF , !P3 ;  /* 0xff80000085e07808 */ /* 0x000fe40005800000 */
[-C--:B------:R-:W-:Y:S02]  /*9ce0*/  ISETP.GE.AND P3, PT, R2, R223.reuse, PT ;  /* 0x000000df0200720c */ /* 0x080fe40003f66270 */
[----:B------:R-:W-:Y:S02]  /*9cf0*/  FSEL R232, R134, -INF , !P5 ;  /* 0xff80000086e87808 */ /* 0x000fe40006800000 */
[----:B------:R-:W-:-:S02]  /*9d00*/  ISETP.GE.AND P5, PT, R0, R223, PT ;  /* 0x000000df0000720c */ /* 0x000fc40003fa6270 */
[----:B------:R-:W-:Y:S02]  /*9d10*/  FSEL R234, R135, -INF , !P4 ;  /* 0xff80000087ea7808 */ /* 0x000fe40006000000 */
[-C--:B------:R-:W-:Y:S02]  /*9d20*/  ISETP.LT.OR P4, PT, R2, R219.reuse, P3 ;  /* 0x000000db0200720c */ /* 0x080fe40001f81670 */
[----:B------:R-:W-:Y:S01]  /*9d30*/  ISETP.LT.OR P3, PT, R0, R219, P5 ;  /* 0x000000db0000720c */ /* 0x000fe20002f61670 */
[----:B------:R-:W-:Y:S01]  /*9d40*/  IMAD.MOV.U32 R185, RZ, RZ, R5 ;  /* 0x000000ffffb97224 */ /* 0x000fe200078e0005 */
[----:B------:R-:W-:Y:S01]  /*9d50*/  FSEL R225, R132, -INF , !P6 ;  /* 0xff80000084e17808 */ /* 0x000fe20007000000 */
[----:B------:R-:W-:Y:S01]  /*9d60*/  IMAD R5, R247, -0x326172a9, RZ ;  /* 0xcd9e8d57f7057824 */ /* 0x000fe200078e02ff */
[----:B------:R-:W-:Y:S01]  /*9d70*/  FSEL R198, R21, -INF , !P3 ;  /* 0xff80000015c67808 */ /* 0x000fe20005800000 */
[----:B------:R-:W-:Y:S01]  /*9d80*/  IMAD.WIDE.U32 R34, R4, -0x326172a9, RZ ;  /* 0xcd9e8d5704227825 */ /* 0x000fe200078e00ff */
[----:B------:R-:W-:-:S02]  /*9d90*/  ISETP.GE.AND P6, PT, R3, R221, PT ;  /* 0x000000dd0300720c */ /* 0x000fc40003fc6270 */
[C---:B------:R-:W-:Y:S02]  /*9da0*/  ISETP.GE.AND P3, PT, R3.reuse, R220, PT ;  /* 0x000000dc0300720c */ /* 0x040fe40003f66270 */
[C---:B------:R-:W-:Y:S02]  /*9db0*/  ISETP.GE.AND P5, PT, R2.reuse, R222, PT ;  /* 0x000000de0200720c */ /* 0x040fe40003fa6270 */
[C---:B------:R-:W-:Y:S02]  /*9dc0*/  ISETP.LT.OR P6, PT, R3.reuse, R217, P6 ;  /* 0x000000d90300720c */ /* 0x040fe400037c1670 */
[----:B------:R-:W-:Y:S02]  /*9dd0*/  ISETP.LT.OR P3, PT, R3, R216, P3 ;  /* 0x000000d80300720c */ /* 0x000fe40001f61670 */
[----:B------:R-:W-:Y:S02]  /*9de0*/  ISETP.LT.OR P5, PT, R2, R218, P5 ;  /* 0x000000da0200720c */ /* 0x000fe40002fa1670 */
[----:B------:R-:W-:-:S02]  /*9df0*/  LOP3.LUT R3, R35, UR16, R5, 0x96, !PT ;  /* 0x0000001023037c12 */ /* 0x000fc4000f8e9605 */
[----:B------:R-:W-:Y:S02]  /*9e00*/  FSEL R237, R22, -INF , !P5 ;  /* 0xff80000016ed7808 */ /* 0x000fe40006800000 */
[----:B------:R-:W-:Y:S01]  /*9e10*/  FSEL R239, R176, -INF , !P2 ;  /* 0xff800000b0ef7808 */ /* 0x000fe20005000000 */
[----:B------:R-:W-:Y:S01]  /*9e20*/  IMAD.WIDE.U32 R18, R3, -0x2daee0ad, RZ ;  /* 0xd2511f5303127825 */ /* 0x000fe200078e00ff */
[C---:B------:R-:W-:Y:S02]  /*9e30*/  ISETP.GE.AND P5, PT, R2.reuse, R221, PT ;  /* 0x000000dd0200720c */ /* 0x040fe40003fa6270 */
[----:B------:R-:W-:Y:S02]  /*9e40*/  ISETP.GE.AND P2, PT, R2, R220, PT ;  /* 0x000000dc0200720c */ /* 0x000fe40003f46270 */
[----:B------:R-:W-:Y:S02]  /*9e50*/  FSEL R199, R20, -INF , !P4 ;  /* 0xff80000014c77808 */ /* 0x000fe40006000000 */
[----:B------:R-:W-:-:S02]  /*9e60*/  ISETP.GE.AND P4, PT, R0, R222, PT ;  /* 0x000000de0000720c */ /* 0x000fc40003f86270 */
[C---:B------:R-:W-:Y:S02]  /*9e70*/  ISETP.LT.OR P5, PT, R2.reuse, R217, P5 ;  /* 0x000000d90200720c */ /* 0x040fe40002fa1670 */
[----:B------:R-:W-:Y:S02]  /*9e80*/  ISETP.LT.OR P2, PT, R2, R216, P2 ;  /* 0x000000d80200720c */ /* 0x000fe40001741670 */
[----:B------:R-:W-:Y:S02]  /*9e90*/  LOP3.LUT R2, R19, UR13, R6, 0x96, !PT ;  /* 0x0000000d13027c12 */ /* 0x000fe4000f8e9606 */
[----:B------:R-:W-:Y:S02]  /*9ea0*/  ISETP.LT.OR P4, PT, R0, R218, P4 ;  /* 0x000000da0000720c */ /* 0x000fe40002781670 */
[----:B------:R-:W-:Y:S01]  /*9eb0*/  LOP3.LUT R3, R185, UR14, R34, 0x96, !PT ;  /* 0x0000000eb9037c12 */ /* 0x000fe2000f8e9622 */
[----:B------:R-:W-:Y:S01]  /*9ec0*/  IMAD.WIDE.U32 R4, R2, -0x326172a9, RZ ;  /* 0xcd9e8d5702047825 */ /* 0x000fe200078e00ff */
[----:B------:R-:W-:-:S02]  /*9ed0*/  FSEL R238, R23, -INF , !P4 ;  /* 0xff80000017ee7808 */ /* 0x000fc40006000000 */
[----:B------:R-:W-:Y:S01]  /*9ee0*/  FSEL R244, R178, -INF , !P1 ;  /* 0xff800000b2f47808 */ /* 0x000fe20004800000 */
[----:B------:R-:W-:Y:S01]  /*9ef0*/  IMAD.WIDE.U32 R6, R3, -0x2daee0ad, RZ ;  /* 0xd2511f5303067825 */ /* 0x000fe200078e00ff */
[C---:B------:R-:W-:Y:S02]  /*9f00*/  ISETP.GE.AND P4, PT, R0.reuse, R221, PT ;  /* 0x000000dd0000720c */ /* 0x040fe40003f86270 */
[----:B------:R-:W-:Y:S02]  /*9f10*/  ISETP.GE.AND P1, PT, R0, R220, PT ;  /* 0x000000dc0000720c */ /* 0x000fe40003f26270 */
[----:B------:R-:W-:Y:S02]  /*9f20*/  FMNMX.FTZ R3, R188, R8, !PT ;  /* 0x00000008bc037209 */ /* 0x000fe40007810000 */
[C---:B------:R-:W-:Y:S02]  /*9f30*/  ISETP.LT.OR P4, PT, R0.reuse, R217, P4 ;  /* 0x000000d90000720c */ /* 0x040fe40002781670 */
[----:B------:R-:W-:-:S02]  /*9f40*/  ISETP.LT.OR P1, PT, R0, R216, P1 ;  /* 0x000000d80000720c */ /* 0x000fc40000f21670 */
[----:B------:R-:W-:Y:S02]  /*9f50*/  LOP3.LUT R2, R5, UR12, R184, 0x96, !PT ;  /* 0x0000000c05027c12 */ /* 0x000fe4000f8e96b8 */
[----:B------:R-:W-:Y:S02]  /*9f60*/  LOP3.LUT R0, R7, UR11, R18, 0x96, !PT ;  /* 0x0000000b07007c12 */ /* 0x000fe4000f8e9612 */
[----:B------:R-:W-:Y:S01]  /*9f70*/  FMNMX.FTZ R5, R11, R3, !PT ;  /* 0x000000030b057209 */ /* 0x000fe20007810000 */
[----:B------:R-:W-:-:S04]  /*9f80*/  IMAD.WIDE.U32 R2, R2, -0x2daee0ad, RZ ;  /* 0xd2511f5302027825 */ /* 0x000fc800078e00ff */
[----:B------:R-:W-:Y:S01]  /*9f90*/  IMAD.WIDE.U32 R182, R0, -0x326172a9, RZ ;  /* 0xcd9e8d5700b67825 */ /* 0x000fe200078e00ff */
[----:B------:R-:W-:-:S03]  /*9fa0*/  FMNMX.FTZ R0, R10, R5, !PT ;  /* 0x000000050a007209 */ /* 0x000fc60007810000 */
[----:B------:R-:W-:Y:S01]  /*9fb0*/  IMAD.MOV.U32 R231, RZ, RZ, R15 ;  /* 0x000000ffffe77224 */ /* 0x000fe200078e000f */
[----:B------:R-:W-:Y:S02]  /*9fc0*/  LOP3.LUT R15, R3, UR9, R6, 0x96, !PT ;  /* 0x00000009030f7c12 */ /* 0x000fe4000f8e9606 */
[----:B------:R-:W-:Y:S02]  /*9fd0*/  FMNMX.FTZ R3, R12, R0, !PT ;  /* 0x000000000c037209 */ /* 0x000fe40007810000 */
[----:B------:R-:W-:Y:S02]  /*9fe0*/  FMNMX.FTZ R0, R189, R9, !PT ;  /* 0x00000009bd007209 */ /* 0x000fe40007810000 */
[----:B------:R-:W-:Y:S02]  /*9ff0*/  LOP3.LUT R4, R183, UR10, R4, 0x96, !PT ;  /* 0x0000000ab7047c12 */ /* 0x000fe4000f8e9604 */
[----:B------:R-:W-:Y:S02]  /*a000*/  FMNMX.FTZ R0, R17, R0, !PT ;  /* 0x0000000011007209 */ /* 0x000fe40007810000 */
[----:B------:R-:W-:Y:S01]  /*a010*/  FMNMX.FTZ R3, R225, R3, !PT ;  /* 0x00000003e1037209 */ /* 0x000fe20007810000 */
[----:B------:R-:W-:Y:S01]  /*a020*/  IMAD.WIDE.U32 R184, R4, -0x2daee0ad, RZ ;  /* 0xd2511f5304b87825 */ /* 0x000fe200078e00ff */
[----:B------:R-:W-:-:S02]  /*a030*/  FMNMX.FTZ R0, R14, R0, !PT ;  /* 0x000000000e007209 */ /* 0x000fc40007810000 */
[----:B------:R-:W-:Y:S02]  /*a040*/  FMNMX.FTZ R3, R224, R3, !PT ;  /* 0x00000003e0037209 */ /* 0x000fe40007810000 */
[----:B------:R-:W-:Y:S02]  /*a050*/  LOP3.LUT R4, R185, UR7, R2, 0x96, !PT ;  /* 0x00000007b9047c12 */ /* 0x000fe4000f8e9602 */
[----:B------:R-:W-:Y:S02]  /*a060*/  FMNMX.FTZ R0, R13, R0, !PT ;  /* 0x000000000d007209 */ /* 0x000fe40007810000 */
[----:B------:R-:W-:Y:S02]  /*a070*/  FMNMX.FTZ R2, R199, R3, !PT ;  /* 0x00000003c7027209 */ /* 0x000fe40007810000 */
[----:B------:R-:W-:Y:S02]  /*a080*/  FMNMX.FTZ R5, R232, R0, !PT ;  /* 0x00000000e8057209 */ /* 0x000fe40007810000 */
[----:B------:R-:W-:Y:S01]  /*a090*/  FMNMX.FTZ R0, R198, R2, !PT ;  /* 0x00000002c6007209 */ /* 0x000fe20007810000 */
[----:B------:R-:W-:-:S04]  /*a0a0*/  IMAD.WIDE.U32 R2, R4, -0x326172a9, RZ ;  /* 0xcd9e8d5704027825 */ /* 0x000fc800078e00ff */
[----:B------:R-:W1:Y:S01]  /*a0b0*/  SHFL.BFLY PT, R7, R0, 0x2, 0x1f ;  /* 0x0c401f0000077f89 */ /* 0x000e6200000e0000 */
[----:B------:R-:W-:-:S04]  /*a0c0*/  LOP3.LUT R4, R2, 0xffff, RZ, 0xc0, !PT ;  /* 0x0000ffff02047812 */ /* 0x000fc800078ec0ff */
[----:B------:R-:W-:Y:S02]  /*a0d0*/  SHF.R.U32.HI R6, RZ, 0x8, R4 ;  /* 0x00000008ff067819 */ /* 0x000fe40000011604 */
[----:B------:R-:W-:-:S04]  /*a0e0*/  LOP3.LUT R4, R2, 0xff, RZ, 0xc0, !PT ;  /* 0x000000ff02047812 */ /* 0x000fc800078ec0ff */
[----:B------:R-:W-:Y:S02]  /*a0f0*/  PRMT R32, R4, 0x5410, R6 ;  /* 0x0000541004207816 */ /* 0x000fe40000000006 */
[--C-:B------:R-:W-:Y:S01]  /*a100*/  SHF.R.U32.HI R4, RZ, 0x10, R2.reuse ;  /* 0x00000010ff047819 */ /* 0x100fe20000011602 */
[----:B------:R-:W-:Y:S01]  /*a110*/  IMAD.WIDE.U32 R180, R15, -0x326172a9, RZ ;  /* 0xcd9e8d570fb47825 */ /* 0x000fe200078e00ff */
[----:B------:R-:W-:Y:S02]  /*a120*/  SHF.R.U32.HI R2, RZ, 0x18, R2 ;  /* 0x00000018ff027819 */ /* 0x000fe40000011602 */
[----:B------:R-:W-:-:S04]  /*a130*/  LOP3.LUT R4, R4, 0xff, RZ, 0xc0, !PT ;  /* 0x000000ff04047812 */ /* 0x000fc800078ec0ff */
[----:B------:R-:W-:Y:S02]  /*a140*/  PRMT R21, R4, 0x5410, R2 ;  /* 0x0000541004157816 */ /* 0x000fe40000000002 */
[----:B------:R-:W-:Y:S02]  /*a150*/  LOP3.LUT R2, R3, UR18, R180, 0x96, !PT ;  /* 0x0000001203027c12 */ /* 0x000fe4000f8e96b4 */
[----:B-1----:R-:W-:Y:S02]  /*a160*/  FMNMX.FTZ R3, R0, R7, !PT ;  /* 0x0000000700037209 */ /* 0x002fe40007810000 */
[----:B------:R-:W-:-:S04]  /*a170*/  FMNMX.FTZ R0, R191, R28, !PT ;  /* 0x0000001cbf007209 */ /* 0x000fc80007810000 */
[----:B------:R-:W-:-:S04]  /*a180*/  FMNMX.FTZ R4, R29, R0, !PT ;  /* 0x000000001d047209 */ /* 0x000fc80007810000 */
[----:B------:R-:W-:Y:S02]  /*a190*/  FMNMX.FTZ R4, R24, R4, !PT ;  /* 0x0000000418047209 */ /* 0x000fe40007810000 */
[----:B------:R-:W-:Y:S02]  /*a1a0*/  FMNMX.FTZ R5, R234, R5, !PT ;  /* 0x00000005ea057209 */ /* 0x000fe40007810000 */
[----:B------:R-:W-:Y:S02]  /*a1b0*/  FMNMX.FTZ R4, R25, R4, !PT ;  /* 0x0000000419047209 */ /* 0x000fe40007810000 */
[----:B------:R-:W-:Y:S02]  /*a1c0*/  FMNMX.FTZ R0, R190, R30, !PT ;  /* 0x0000001ebe007209 */ /* 0x000fe40007810000 */
[----:B------:R-:W-:Y:S02]  /*a1d0*/  FSEL R180, R177, -INF , !P6 ;  /* 0xff800000b1b47808 */ /* 0x000fe40007000000 */
[----:B------:R-:W-:-:S02]  /*a1e0*/  FMNMX.FTZ R4, R239, R4, !PT ;  /* 0x00000004ef047209 */ /* 0x000fc40007810000 */
[----:B------:R-:W-:Y:S02]  /*a1f0*/  FMNMX.FTZ R5, R237, R5, !PT ;  /* 0x00000005ed057209 */ /* 0x000fe40007810000 */
[----:B------:R-:W-:Y:S02]  /*a200*/  FMNMX.FTZ R0, R31, R0, !PT ;  /* 0x000000001f007209 */ /* 0x000fe40007810000 */
[----:B------:R-:W-:Y:S02]  /*a210*/  FSEL R185, R136, -INF , !P5 ;  /* 0xff80000088b97808 */ /* 0x000fe40006800000 */
[----:B------:R-:W-:Y:S02]  /*a220*/  FMNMX.FTZ R4, R180, R4, !PT ;  /* 0x00000004b4047209 */ /* 0x000fe40007810000 */
[----:B------:R-:W-:Y:S02]  /*a230*/  FMNMX.FTZ R5, R238, R5, !PT ;  /* 0x00000005ee057209 */ /* 0x000fe40007810000 */
[----:B------:R-:W-:-:S02]  /*a240*/  FMNMX.FTZ R0, R27, R0, !PT ;  /* 0x000000001b007209 */ /* 0x000fc40007810000 */
[----:B------:R-:W-:Y:S02]  /*a250*/  FSEL R183, R137, -INF , !P4 ;  /* 0xff80000089b77808 */ /* 0x000fe40006000000 */
[----:B------:R-:W-:Y:S01]  /*a260*/  FMNMX.FTZ R4, R185, R4, !PT ;  /* 0x00000004b9047209 */ /* 0x000fe20007810000 */
[----:B------:R-:W1:Y:S01]  /*a270*/  SHFL.BFLY PT, R6, R5, 0x2, 0x1f ;  /* 0x0c401f0005067f89 */ /* 0x000e6200000e0000 */
[----:B------:R-:W-:Y:S02]  /*a280*/  FMNMX.FTZ R0, R26, R0, !PT ;  /* 0x000000001a007209 */ /* 0x000fe40007810000 */
[----:B------:R-:W-:Y:S02]  /*a290*/  FMNMX.FTZ R4, R183, R4, !PT ;  /* 0x00000004b7047209 */ /* 0x000fe40007810000 */
[----:B------:R-:W-:Y:S02]  /*a2a0*/  FSEL R197, R179, -INF , !P3 ;  /* 0xff800000b3c57808 */ /* 0x000fe40005800000 */
[----:B------:R-:W-:Y:S01]  /*a2b0*/  FMNMX.FTZ R0, R244, R0, !PT ;  /* 0x00000000f4007209 */ /* 0x000fe20007810000 */
[----:B------:R-:W2:Y:S01]  /*a2c0*/  SHFL.BFLY PT, R15, R4, 0x2, 0x1f ;  /* 0x0c401f00040f7f89 */ /* 0x000ea200000e0000 */
[----:B------:R-:W-:-:S02]  /*a2d0*/  FSEL R196, R138, -INF , !P2 ;  /* 0xff8000008ac47808 */ /* 0x000fc40005000000 */
[----:B------:R-:W-:Y:S02]  /*a2e0*/  FMNMX.FTZ R0, R197, R0, !PT ;  /* 0x00000000c5007209 */ /* 0x000fe40007810000 */
[----:B------:R-:W-:Y:S02]  /*a2f0*/  FSEL R187, R139, -INF , !P1 ;  /* 0xff8000008bbb7808 */ /* 0x000fe40004800000 */
[----:B------:R-:W-:-:S04]  /*a300*/  FMNMX.FTZ R0, R196, R0, !PT ;  /* 0x00000000c4007209 */ /* 0x000fc80007810000 */
[----:B------:R-:W-:Y:S01]  /*a310*/  FMNMX.FTZ R0, R187, R0, !PT ;  /* 0x00000000bb007209 */ /* 0x000fe20007810000 */
[----:B------:R-:W-:-:S04]  /*a320*/  IMAD.MOV.U32 R186, RZ, RZ, R16 ;  /* 0x000000ffffba7224 */ /* 0x000fc800078e0010 */
[----:B------:R-:W3:Y:S01]  /*a330*/  SHFL.BFLY PT, R16, R0, 0x2, 0x1f ;  /* 0x0c401f0000107f89 */ /* 0x000ee200000e0000 */
[----:B-1----:R-:W-:Y:S02]  /*a340*/  FMNMX.FTZ R5, R5, R6, !PT ;  /* 0x0000000605057209 */ /* 0x002fe40007810000 */
[C---:B------:R-:W-:Y:S01]  /*a350*/  LOP3.LUT R6, R2.reuse, 0xffff, RZ, 0xc0, !PT ;  /* 0x0000ffff02067812 */ /* 0x040fe200078ec0ff */
[----:B------:R-:W1:Y:S03]  /*a360*/  SHFL.BFLY PT, R136, R3, 0x1, 0x1f ;  /* 0x0c201f0003887f89 */ /* 0x000e6600000e0000 */
[----:B------:R-:W-:Y:S01]  /*a370*/  SHF.R.U32.HI R7, RZ, 0x8, R6 ;  /* 0x00000008ff077819 */ /* 0x000fe20000011606 */
[----:B------:R-:W4:Y:S01]  /*a380*/  SHFL.BFLY PT, R135, R5, 0x1, 0x1f ;  /* 0x0c201f0005877f89 */ /* 0x000f2200000e0000 */
[----:B------:R-:W-:Y:S02]  /*a390*/  LOP3.LUT R6, R2, 0xff, RZ, 0xc0, !PT ;  /* 0x000000ff02067812 */ /* 0x000fe400078ec0ff */
[----:B--2---:R-:W-:Y:S01]  /*a3a0*/  FMNMX.FTZ R4, R4, R15, !PT ;  /* 0x0000000f04047209 */ /* 0x004fe20007810000 */
[----:B------:R-:W-:Y:S01]  /*a3b0*/  IMAD.WIDE.U32 R18, R231, -0x326172a9, RZ ;  /* 0xcd9e8d57e7127825 */ /* 0x000fe200078e00ff */
[----:B------:R-:W-:-:S02]  /*a3c0*/  PRMT R20, R6, 0x5410, R7 ;  /* 0x0000541006147816 */ /* 0x000fc40000000007 */
[--C-:B------:R-:W-:Y:S01]  /*a3d0*/  SHF.R.U32.HI R6, RZ, 0x10, R2.reuse ;  /* 0x00000010ff067819 */ /* 0x100fe20000011602 */
[----:B------:R-:W2:Y:S01]  /*a3e0*/  SHFL.BFLY PT, R134, R4, 0x1, 0x1f ;  /* 0x0c201f0004867f89 */ /* 0x000ea200000e0000 */
[----:B------:R-:W-:Y:S02]  /*a3f0*/  SHF.R.U32.HI R7, RZ, 0x18, R2 ;  /* 0x00000018ff077819 */ /* 0x000fe40000011602 */
[----:B------:R-:W-:Y:S02]  /*a400*/  LOP3.LUT R2, R6, 0xff, RZ, 0xc0, !PT ;  /* 0x000000ff06027812 */ /* 0x000fe400078ec0ff */
[----:B------:R-:W-:Y:S02]  /*a410*/  LOP3.LUT R6, R19, R186, RZ, 0x3c, !PT ;  /* 0x000000ba13067212 */ /* 0x000fe400078e3cff */
[----:B------:R-:W-:Y:S02]  /*a420*/  PRMT R19, R2, 0x5410, R7 ;  /* 0x0000541002137816 */ /* 0x000fe40000000007 */
[----:B---3--:R-:W-:Y:S01]  /*a430*/  FMNMX.FTZ R0, R16, R0, !PT ;  /* 0x0000000010007209 */ /* 0x008fe20007810000 */
[----:B------:R-:W-:Y:S01]  /*a440*/  IMAD.WIDE.U32 R6, R6, -0x2daee0ad, RZ ;  /* 0xd2511f5306067825 */ /* 0x000fe200078e00ff */
[----:B-1----:R-:W-:-:S03]  /*a450*/  FMNMX.FTZ R136, R3, R136, !PT ;  /* 0x0000008803887209 */ /* 0x002fc60007810000 */
[----:B------:R-:W1:Y:S01]  /*a460*/  SHFL.BFLY PT, R137, R0, 0x1, 0x1f ;  /* 0x0c201f0000897f89 */ /* 0x000e6200000e0000 */
[----:B------:R-:W-:Y:S02]  /*a470*/  LOP3.LUT R2, R7, UR15, R226, 0x96, !PT ;  /* 0x0000000f07027c12 */ /* 0x000fe4000f8e96e2 */
[----:B----4-:R-:W-:Y:S01]  /*a480*/  FMNMX.FTZ R135, R5, R135, !PT ;  /* 0x0000008705877209 */ /* 0x010fe20007810000 */
[----:B------:R-:W-:Y:S02]  /*a490*/  FMUL.FTZ R5, R136, c[0x0][0x23c] ;  /* 0x00008f0088057a20 */ /* 0x000fe40000410000 */
[----:B------:R-:W-:Y:S01]  /*a4a0*/  IMAD.WIDE.U32 R2, R2, -0x326172a9, RZ ;  /* 0xcd9e8d5702027825 */ /* 0x000fe200078e00ff */
[----:B------:R-:W-:Y:S02]  /*a4b0*/  FSETP.NEU.FTZ.AND P1, PT, R136, -INF , PT ;  /* 0xff8000008800780b */ /* 0x000fe40003f3d000 */
[----:B------:R-:W-:Y:S01]  /*a4c0*/  LOP3.LUT R18, R35, UR16, R18, 0x96, !PT ;  /* 0x0000001023127c12 */ /* 0x000fe2000f8e9612 */
[----:B------:R-:W-:Y:S01]  /*a4d0*/  FMUL.FTZ R16, R135, c[0x0][0x23c] ;  /* 0x00008f0087107a20 */ /* 0x000fe20000410000 */
[----:B------:R-:W-:-:S02]  /*a4e0*/  LOP3.LUT R7, R3, UR14, R34, 0x96, !PT ;  /* 0x0000000e03077c12 */ /* 0x000fc4000f8e9622 */
[----:B--2---:R-:W-:Y:S02]  /*a4f0*/  FMNMX.FTZ R134, R4, R134, !PT ;  /* 0x0000008604867209 */ /* 0x004fe40007810000 */
[----:B------:R-:W-:Y:S02]  /*a500*/  FSEL R3, R5, RZ, P1 ;  /* 0x000000ff05037208 */ /* 0x000fe40000800000 */
[----:B------:R-:W-:Y:S02]  /*a510*/  FSEL R4, R136, RZ, P1 ;  /* 0x000000ff88047208 */ /* 0x000fe40000800000 */
[----:B------:R-:W-:Y:S01]  /*a520*/  FSETP.NEU.FTZ.AND P1, PT, R135, -INF , PT ;  /* 0xff8000008700780b */ /* 0x000fe20003f3d000 */
[----:B------:R-:W-:-:S03]  /*a530*/  IMAD.WIDE.U32 R22, R18, -0x2daee0ad, RZ ;  /* 0xd2511f5312167825 */ /* 0x000fc600078e00ff */
[----:B------:R-:W-:Y:S01]  /*a540*/  FSEL R16, R16, RZ, P1 ;  /* 0x000000ff10107208 */ /* 0x000fe20000800000 */
[--C-:B------:R-:W-:Y:S01]  /*a550*/  FFMA.FTZ R10, R10, c[0x0][0x23c], -R3.reuse ;  /* 0x00008f000a0a7a23 */ /* 0x100fe20000010803 */
[----:B------:R-:W-:Y:S01]  /*a560*/  LOP3.LUT R6, R23, UR13, R6, 0x96, !PT ;  /* 0x0000000d17067c12 */ /* 0x000fe2000f8e9606 */
[----:B------:R-:W-:Y:S02]  /*a570*/  FFMA.FTZ R12, R12, c[0x0][0x23c], -R3 ;  /* 0x00008f000c0c7a23 */ /* 0x000fe40000010803 */
[--C-:B------:R-:W-:Y:S01]  /*a580*/  FFMA.FTZ R14, R14, c[0x0][0x23c], -R16.reuse ;  /* 0x00008f000e0e7a23 */ /* 0x100fe20000010810 */
[----:B-1----:R-:W-:Y:S02]  /*a590*/  FMNMX.FTZ R137, R0, R137, !PT ;  /* 0x0000008900897209 */ /* 0x002fe40007810000 */
[----:B------:R-:W-:Y:S01]  /*a5a0*/  FSEL R0, R135, RZ, P1 ;  /* 0x000000ff87007208 */ /* 0x000fe20000800000 */
[----:B------:R1:W-:Y:S01]  /*a5b0*/  MUFU.EX2 R227, R14 ;  /* 0x0000000e00e37308 */ /* 0x0003e20000000800 */
[----:B------:R-:W-:Y:S01]  /*a5c0*/  FSETP.NEU.FTZ.AND P2, PT, R134, -INF , PT ;  /* 0xff8000008600780b */ /* 0x000fe20003f5d000 */
[----:B------:R-:W-:-:S02]  /*a5d0*/  FFMA.FTZ R13, R13, c[0x0][0x23c], -R16 ;  /* 0x00008f000d0d7a23 */ /* 0x000fc40000010810 */
[----:B------:R-:W-:-:S04]  /*a5e0*/  FADD.FTZ R23, R189, -R0 ;  /* 0x80000000bd177221 */ /* 0x000fc80000010000 */
[----:B------:R2:W-:Y:S01]  /*a5f0*/  MUFU.EX2 R236, R10 ;  /* 0x0000000a00ec7308 */ /* 0x0005e20000000800 */
[----:B------:R-:W-:Y:S01]  /*a600*/  FSEL R0, R134, RZ, P2 ;  /* 0x000000ff86007208 */ /* 0x000fe20001000000 */
[----:B------:R-:W-:-:S06]  /*a610*/  FFMA.FTZ R8, R8, c[0x0][0x23c], -R3 ;  /* 0x00008f0008087a23 */ /* 0x000fcc0000010803 */
[----:B------:R3:W4:Y:S01]  /*a620*/  MUFU.EX2 R235, R12 ;  /* 0x0000000c00eb7308 */ /* 0x0007220000000800 */
[----:B-1----:R-:W-:Y:S01]  /*a630*/  IMAD.WIDE.U32 R14, R6, -0x326172a9, RZ ;  /* 0xcd9e8d57060e7825 */ /* 0x002fe200078e00ff */
[----:B------:R-:W-:-:S03]  /*a640*/  FSETP.NEU.FTZ.AND P1, PT, R137, -INF , PT ;  /* 0xff8000008900780b */ /* 0x000fc60003f3d000 */
[----:B------:R-:W-:Y:S01]  /*a650*/  FFMA.FTZ R11, R11, c[0x0][0x23c], -R3 ;  /* 0x00008f000b0b7a23 */ /* 0x000fe20000010803 */
[----:B------:R-:W-:Y:S02]  /*a660*/  LOP3.LUT R2, R15, UR12, R2, 0x96, !PT ;  /* 0x0000000c0f027c12 */ /* 0x000fe4000f8e9602 */
[----:B------:R-:W1:Y:S01]  /*a670*/  MUFU.EX2 R226, R13 ;  /* 0x0000000d00e27308 */ /* 0x000e620000000800 */
[----:B------:R-:W-:Y:S02]  /*a680*/  FADD.FTZ R18, R188, -R4 ;  /* 0x80000004bc127221 */ /* 0x000fe40000010000 */
[----:B------:R-:W-:-:S04]  /*a690*/  IMAD.WIDE.U32 R4, R7, -0x2daee0ad, RZ ;  /* 0xd2511f5307047825 */ /* 0x000fc800078e00ff */
[----:B------:R-:W-:Y:S01]  /*a6a0*/  FADD.FTZ R15, R191, -R0 ;  /* 0x80000000bf0f7221 */ /* 0x000fe20000010000 */
[----:B------:R-:W-:Y:S01]  /*a6b0*/  MUFU.EX2 R133, R8 ;  /* 0x0000000800857308 */ /* 0x000fe20000000800 */
[----:B------:R-:W-:Y:S01]  /*a6c0*/  IMAD.MOV.U32 R246, RZ, RZ, R241 ;  /* 0x000000fffff67224 */ /* 0x000fe200078e00f1 */
[----:B------:R-:W-:Y:S01]  /*a6d0*/  FSEL R0, R137, RZ, P1 ;  /* 0x000000ff89007208 */ /* 0x000fe20000800000 */
[----:B------:R-:W-:Y:S01]  /*a6e0*/  IMAD.WIDE.U32 R6, R2, -0x2daee0ad, RZ ;  /* 0xd2511f5302067825 */ /* 0x000fe200078e00ff */
[----:B------:R-:W-:-:S03]  /*a6f0*/  LOP3.LUT R5, R5, UR11, R22, 0x96, !PT ;  /* 0x0000000b05057c12 */ /* 0x000fc6000f8e9616 */
[--C-:B------:R-:W-:Y:S01]  /*a700*/  FFMA.FTZ R9, R9, c[0x0][0x23c], -R16.reuse ;  /* 0x00008f0009097a23 */ /* 0x100fe20000010810 */
[----:B------:R5:W1:Y:S01]  /*a710*/  MUFU.EX2 R233, R11 ;  /* 0x0000000b00e97308 */ /* 0x000a620000000800 */
[----:B------:R-:W-:Y:S01]  /*a720*/  FFMA.FTZ R2, R17, c[0x0][0x23c], -R16 ;  /* 0x00008f0011027a23 */ /* 0x000fe20000010810 */
[----:B--2---:R-:W-:Y:S01]  /*a730*/  HSET2.LE.AND R10, R32, R246, PT ;  /* 0x000000f6200a7233 */ /* 0x004fe20003803000 */
[----:B---3--:R-:W-:Y:S01]  /*a740*/  FADD.FTZ R12, R190, -R0 ;  /* 0x80000000be0c7221 */ /* 0x008fe20000010000 */
[----:B----4-:R-:W-:Y:S01]  /*a750*/  F2FP.PACK_AB R0, R235, R236 ;  /* 0x000000eceb00723e */ /* 0x010fe200000000ff */
[----:B------:R-:W-:-:S03]  /*a760*/  IMAD.WIDE.U32 R32, R5, -0x326172a9, RZ ;  /* 0xcd9e8d5705207825 */ /* 0x000fc600078e00ff */
[----:B------:R2:W-:Y:S01]  /*a770*/  MUFU.EX2 R132, R9 ;  /* 0x0000000900847308 */ /* 0x0005e20000000800 */
[----:B------:R-:W-:-:S07]  /*a780*/  LOP3.LUT R10, R10, R0, RZ, 0xc0, !PT ;  /* 0x000000000a0a7212 */ /* 0x000fce00078ec0ff */
[----:B------:R3:W4:Y:S01]  /*a790*/  MUFU.EX2 R186, R2 ;  /* 0x0000000200ba7308 */ /* 0x0007220000000800 */
[--C-:B-----5:R-:W-:Y:S01]  /*a7a0*/  HSET2.LE.AND R11, R21, R246.reuse, PT ;  /* 0x000000f6150b7233 */ /* 0x120fe20003803000 */
[----:B-1----:R-:W-:Y:S01]  /*a7b0*/  F2FP.PACK_AB R0, R226, R227 ;  /* 0x000000e3e200723e */ /* 0x002fe200000000ff */
[----:B------:R-:W-:-:S03]  /*a7c0*/  HSET2.LE.AND R8, R20, R246, PT ;  /* 0x000000f614087233 */ /* 0x000fc60003803000 */
[----:B------:R-:W-:Y:S01]  /*a7d0*/  LOP3.LUT R11, R11, R0, RZ, 0xc0, !PT ;  /* 0x000000000b0b7212 */ /* 0x000fe200078ec0ff */
[----:B--2---:R-:W-:Y:S01]  /*a7e0*/  HSET2.LE.AND R9, R19, R246, PT ;  /* 0x000000f613097233 */ /* 0x004fe20003803000 */
[----:B------:R-:W-:Y:S01]  /*a7f0*/  F2FP.PACK_AB R0, R233, R133 ;  /* 0x00000085e900723e */ /* 0x000fe200000000ff */
[----:B------:R-:W-:Y:S01]  /*a800*/  FMUL.FTZ R19, R134, c[0x0][0x23c] ;  /* 0x00008f0086137a20 */ /* 0x000fe20000410000 */
[----:B---3--:R-:W-:Y:S02]  /*a810*/  LOP3.LUT R2, R33, UR10, R14, 0x96, !PT ;  /* 0x0000000a21027c12 */ /* 0x008fe4000f8e960e */
[----:B------:R-:W-:-:S03]  /*a820*/  LOP3.LUT R8, R8, R0, RZ, 0xc0, !PT ;  /* 0x0000000008087212 */ /* 0x000fc600078ec0ff */
[----:B------:R-:W-:Y:S01]  /*a830*/  IMAD.WIDE.U32 R34, R2, -0x2daee0ad, RZ ;  /* 0xd2511f5302227825 */ /* 0x000fe200078e00ff */
[----:B----4-:R-:W-:Y:S02]  /*a840*/  F2FP.PACK_AB R0, R186, R132 ;  /* 0x00000084ba00723e */ /* 0x010fe400000000ff */
[----:B------:R-:W-:Y:S02]  /*a850*/  FSEL R19, R19, RZ, P2 ;  /* 0x000000ff13137208 */ /* 0x000fe40001000000 */
[----:B------:R-:W-:Y:S02]  /*a860*/  LOP3.LUT R7, R7, UR9, R4, 0x96, !PT ;  /* 0x0000000907077c12 */ /* 0x000fe4000f8e9604 */
[----:B------:R-:W-:Y:S02]  /*a870*/  LOP3.LUT R4, R35, UR7, R6, 0x96, !PT ;  /* 0x0000000723047c12 */ /* 0x000fe4000f8e9606 */
[----:B------:R-:W-:Y:S01]  /*a880*/  LOP3.LUT R9, R9, R0, RZ, 0xc0, !PT ;  /* 0x0000000009097212 */ /* 0x000fe200078ec0ff */
[----:B------:R-:W-:-:S02]  /*a890*/  FFMA.FTZ R0, R24, c[0x0][0x23c], -R19 ;  /* 0x00008f0018007a23 */ /* 0x000fc40000010813 */
[----:B------:R-:W-:Y:S02]  /*a8a0*/  IMAD.WIDE.U32 R4, R4, -0x326172a9, RZ ;  /* 0xcd9e8d5704047825 */ /* 0x000fe400078e00ff */
[----:B------:R1:W-:Y:S02]  /*a8b0*/  MUFU.EX2 R179, R0 ;  /* 0x0000000000b37308 */ /* 0x0003e40000000800 */
[----:B------:R-:W-:Y:S01]  /*a8c0*/  FMUL.FTZ R20, R137, c[0x0][0x23c] ;  /* 0x00008f0089147a20 */ /* 0x000fe20000410000 */
[----:B------:R-:W-:Y:S02]  /*a8d0*/  SHF.R.U32.HI R2, RZ, 0x10, R4 ;  /* 0x00000010ff027819 */ /* 0x000fe40000011604 */
[----:B------:R-:W-:Y:S02]  /*a8e0*/  LOP3.LUT R6, R4, 0xff, RZ, 0xc0, !PT ;  /* 0x000000ff04067812 */ /* 0x000fe400078ec0ff */
[----:B------:R-:W-:Y:S02]  /*a8f0*/  LOP3.LUT R2, R2, 0xff, RZ, 0xc0, !PT ;  /* 0x000000ff02027812 */ /* 0x000fe400078ec0ff */
[----:B------:R-:W-:Y:S01]  /*a900*/  FSEL R20, R20, RZ, P1 ;  /* 0x000000ff14147208 */ /* 0x000fe20000800000 */
[----:B-1----:R-:W-:-:S04]  /*a910*/  FFMA.FTZ R0, R25, c[0x0][0x23c], -R19 ;  /* 0x00008f0019007a23 */ /* 0x002fc80000010813 */
[----:B------:R1:W2:Y:S01]  /*a920*/  MUFU.EX2 R178, R0 ;  /* 0x0000000000b27308 */ /* 0x0002a20000000800 */
[----:B------:R-:W-:Y:S01]  /*a930*/  IMAD.WIDE.U32 R24, R7, -0x326172a9, RZ ;  /* 0xcd9e8d5707187825 */ /* 0x000fe200078e00ff */
[----:B-1----:R-:W-:Y:S02]  /*a940*/  LOP3.LUT R0, R4, 0xffff, RZ, 0xc0, !PT ;  /* 0x0000ffff04007812 */ /* 0x002fe400078ec0ff */
[----:B------:R-:W-:-:S04]  /*a950*/  SHF.R.U32.HI R4, RZ, 0x18, R4 ;  /* 0x00000018ff047819 */ /* 0x000fc80000011604 */
[----:B------:R-:W-:Y:S01]  /*a960*/  PRMT R7, R2, 0x5410, R4 ;  /* 0x0000541002077816 */ /* 0x000fe20000000004 */
[--C-:B------:R-:W-:Y:S02]  /*a970*/  FFMA.FTZ R4, R27, c[0x0][0x23c], -R20.reuse ;  /* 0x00008f001b047a23 */ /* 0x100fe40000010814 */
[----:B------:R-:W-:Y:S02]  /*a980*/  FFMA.FTZ R2, R26, c[0x0][0x23c], -R20 ;  /* 0x00008f001a027a23 */ /* 0x000fe40000010814 */
[----:B------:R-:W-:Y:S01]  /*a990*/  MUFU.EX2 R176, R4 ;  /* 0x0000000400b07308 */ /* 0x000fe20000000800 */
[----:B------:R-:W-:-:S07]  /*a9a0*/  SHF.R.U32.HI R0, RZ, 0x8, R0 ;  /* 0x00000008ff007819 */ /* 0x000fce0000011600 */
[----:B------:R-:W1:Y:S01]  /*a9b0*/  MUFU.EX2 R177, R2 ;  /* 0x0000000200b17308 */ /* 0x000e620000000800 */
[----:B------:R-:W-:Y:S02]  /*a9c0*/  PRMT R6, R6, 0x5410, R0 ;  /* 0x0000541006067816 */ /* 0x000fe40000000000 */
[----:B--2---:R-:W-:-:S03]  /*a9d0*/  F2FP.PACK_AB R0, R178, R179 ;  /* 0x000000b3b200723e */ /* 0x004fc600000000ff */
[--C-:B------:R-:W-:Y:S02]  /*a9e0*/  HSET2.LE.AND R6, R6, R246.reuse, PT ;  /* 0x000000f606067233 */ /* 0x100fe40003803000 */
[----:B------:R-:W-:-:S03]  /*a9f0*/  HSET2.LE.AND R7, R7, R246, PT ;  /* 0x000000f607077233 */ /* 0x000fc60003803000 */
[----:B------:R-:W-:Y:S02]  /*aa00*/  LOP3.LUT R6, R6, R0, RZ, 0xc0, !PT ;  /* 0x0000000006067212 */ /* 0x000fe400078ec0ff */
[----:B------:R-:W-:Y:S02]  /*aa10*/  LOP3.LUT R0, R5, UR18, R24, 0x96, !PT ;  /* 0x0000001205007c12 */ /* 0x000fe4000f8e9618 */
[----:B-1----:R-:W-:-:S04]  /*aa20*/  F2FP.PACK_AB R2, R177, R176 ;  /* 0x000000b0b102723e */ /* 0x002fc800000000ff */
[----:B------:R-:W-:Y:S02]  /*aa30*/  LOP3.LUT R7, R7, R2, RZ, 0xc0, !PT ;  /* 0x0000000207077212 */ /* 0x000fe400078ec0ff */
[C---:B------:R-:W-:Y:S02]  /*aa40*/  LOP3.LUT R2, R0.reuse, 0xffff, RZ, 0xc0, !PT ;  /* 0x0000ffff00027812 */ /* 0x040fe400078ec0ff */
[----:B------:R-:W-:Y:S02]  /*aa50*/  LOP3.LUT R4, R0, 0xff, RZ, 0xc0, !PT ;  /* 0x000000ff00047812 */ /* 0x000fe400078ec0ff */
[----:B------:R-:W-:Y:S01]  /*aa60*/  SHF.R.U32.HI R2, RZ, 0x8, R2 ;  /* 0x00000008ff027819 */ /* 0x000fe20000011602 */
[----:B------:R-:W-:-:S03]  /*aa70*/  FFMA.FTZ R5, R28, c[0x0][0x23c], -R19 ;  /* 0x00008f001c057a23 */ /* 0x000fc60000010813 */
[----:B------:R-:W-:Y:S01]  /*aa80*/  PRMT R4, R4, 0x5410, R2 ;  /* 0x0000541004047816 */ /* 0x000fe20000000002 */
[----:B------:R-:W-:Y:S01]  /*aa90*/  FFMA.FTZ R2, R29, c[0x0][0x23c], -R19 ;  /* 0x00008f001d027a23 */ /* 0x000fe20000010813 */
[----:B------:R1:W-:Y:S08]  /*aaa0*/  MUFU.EX2 R22, R5 ;  /* 0x0000000500167308 */ /* 0x0003f00000000800 */
[----:B------:R-:W2:Y:S01]  /*aab0*/  MUFU.EX2 R139, R2 ;  /* 0x00000002008b7308 */ /* 0x000ea20000000800 */
[----:B------:R-:W-:Y:S01]  /*aac0*/  HSET2.LE.AND R4, R4, R246, PT ;  /* 0x000000f604047233 */ /* 0x000fe20003803000 */
[----:B-1----:R-:W-:-:S02]  /*aad0*/  SHF.R.U32.HI R5, RZ, 0x10, R0 ;  /* 0x00000010ff057819 */ /* 0x002fc40000011600 */
[----:B------:R-:W-:Y:S02]  /*aae0*/  SHF.R.U32.HI R0, RZ, 0x18, R0 ;  /* 0x00000018ff007819 */ /* 0x000fe40000011600 */
[----:B------:R-:W-:Y:S02]  /*aaf0*/  LOP3.LUT R5, R5, 0xff, RZ, 0xc0, !PT ;  /* 0x000000ff05057812 */ /* 0x000fe400078ec0ff */
[----:B--2---:R-:W-:Y:S02]  /*ab00*/  F2FP.PACK_AB R2, R139, R22 ;  /* 0x000000168b02723e */ /* 0x004fe400000000ff */
[----:B------:R-:W-:Y:S01]  /*ab10*/  PRMT R5, R5, 0x5410, R0 ;  /* 0x0000541005057816 */ /* 0x000fe20000000000 */
[--C-:B------:R-:W-:Y:S01]  /*ab20*/  FFMA.FTZ R0, R31, c[0x0][0x23c], -R20.reuse ;  /* 0x00008f001f007a23 */ /* 0x100fe20000010814 */
[----:B------:R-:W-:Y:S01]  /*ab30*/  LOP3.LUT R4, R4, R2, RZ, 0xc0, !PT ;  /* 0x0000000204047212 */ /* 0x000fe200078ec0ff */
[----:B------:R-:W-:Y:S02]  /*ab40*/  FFMA.FTZ R2, R30, c[0x0][0x23c], -R20 ;  /* 0x00008f001e027a23 */ /* 0x000fe40000010814 */
[----:B------:R-:W-:Y:S08]  /*ab50*/  MUFU.EX2 R138, R0 ;  /* 0x00000000008a7308 */ /* 0x000ff00000000800 */
[----:B------:R-:W1:Y:S01]  /*ab60*/  MUFU.EX2 R31, R2 ;  /* 0x00000002001f7308 */ /* 0x000e620000000800 */
[----:B------:R-:W-:Y:S01]  /*ab70*/  HSET2.LE.AND R5, R5, R246, PT ;  /* 0x000000f605057233 */ /* 0x000fe20003803000 */
[----:B------:R-:W-:-:S06]  /*ab80*/  FMUL.FTZ R12, R12, c[0x0][0x23c] ;  /* 0x00008f000c0c7a20 */ /* 0x000fcc0000410000 */
[----:B------:R2:W-:Y:S01]  /*ab90*/  MUFU.EX2 R21, R12 ;  /* 0x0000000c00157308 */ /* 0x0005e20000000800 */
[----:B-1----:R-:W-:-:S04]  /*aba0*/  F2FP.PACK_AB R0, R138, R31 ;  /* 0x0000001f8a00723e */ /* 0x002fc800000000ff */
[----:B------:R-:W-:Y:S01]  /*abb0*/  LOP3.LUT R5, R5, R0, RZ, 0xc0, !PT ;  /* 0x0000000005057212 */ /* 0x000fe200078ec0ff */
[----:B------:R-:W-:Y:S02]  /*abc0*/  FMUL.FTZ R0, R15, c[0x0][0x23c] ;  /* 0x00008f000f007a20 */ /* 0x000fe40000410000 */
[----:B--2---:R-:W1:Y:S01]  /*abd0*/  LDSM.16.MT88.4 R12, [R201+0xa000] ;  /* 0x00a00000c90c783b */ /* 0x004e620000004200 */
[----:B------:R-:W-:Y:S02]  /*abe0*/  FMUL.FTZ R18, R18, c[0x0][0x23c] ;  /* 0x00008f0012127a20 */ /* 0x000fe40000410000 */
[----:B------:R-:W-:Y:S01]  /*abf0*/  FMUL.FTZ R17, R23, c[0x0][0x23c] ;  /* 0x00008f0017117a20 */ /* 0x000fe20000410000 */
[----:B------:R-:W2:Y:S08]  /*ac00*/  MUFU.EX2 R0, R0 ;  /* 0x0000000000007308 */ /* 0x000eb00000000800 */
[----:B------:R-:W3:Y:S08]  /*ac10*/  MUFU.EX2 R18, R18 ;  /* 0x0000001200127308 */ /* 0x000ef00000000800 */
[----:B------:R-:W4:Y:S01]  /*ac20*/  MUFU.EX2 R17, R17 ;  /* 0x0000001100117308 */ /* 0x000f220000000800 */
[----:B--2---:R-:W-:-:S02]  /*ac30*/  FMUL.FTZ R144, R144, R0 ;  /* 0x0000000090907220 */ /* 0x004fc40000410000 */
[----:B------:R-:W-:Y:S02]  /*ac40*/  FMUL.FTZ R145, R145, R0 ;  /* 0x0000000091917220 */ /* 0x000fe40000410000 */
[-C--:B------:R-:W-:Y:S02]  /*ac50*/  FMUL.FTZ R146, R146, R21.reuse ;  /* 0x0000001592927220 */ /* 0x080fe40000410000 */
[----:B------:R-:W-:Y:S02]  /*ac60*/  FMUL.FTZ R147, R147, R21 ;  /* 0x0000001593937220 */ /* 0x000fe40000410000 */
[-C--:B---3--:R-:W-:Y:S02]  /*ac70*/  FMUL.FTZ R140, R140, R18.reuse ;  /* 0x000000128c8c7220 */ /* 0x088fe40000410000 */
[-C--:B------:R-:W-:Y:S02]  /*ac80*/  FMUL.FTZ R141, R141, R18.reuse ;  /* 0x000000128d8d7220 */ /* 0x080fe40000410000 */
[----:B------:R-:W-:-:S02]  /*ac90*/  FMUL.FTZ R152, R152, R18 ;  /* 0x0000001298987220 */ /* 0x000fc40000410000 */
[----:B------:R-:W-:Y:S02]  /*aca0*/  FMUL.FTZ R153, R153, R18 ;  /* 0x0000001299997220 */ /* 0x000fe40000410000 */
[-C--:B----4-:R-:W-:Y:S02]  /*acb0*/  FMUL.FTZ R142, R142, R17.reuse ;  /* 0x000000118e8e7220 */ /* 0x090fe40000410000 */
[-C--:B------:R-:W-:Y:S02]  /*acc0*/  FMUL.FTZ R143, R143, R17.reuse ;  /* 0x000000118f8f7220 */ /* 0x080fe40000410000 */
        /* <DEDUP_REMOVED lines=160> */
[----:B------:R-:W-:Y:S01]  /*b6d0*/  IMAD.MOV.U32 R83, RZ, RZ, R27 ;  /* 0x000000ffff537224 */ /* 0x000fe200078e001b */
[----:B------:R-:W-:Y:S01]  /*b6e0*/  LOP3.LUT R2, R181, UR8, R182, 0x96, !PT ;  /* 0x00000008b5027c12 */ /* 0x000fe2000f8e96b6 */
[-C--:B------:R-:W-:Y:S02]  /*b6f0*/  FMUL.FTZ R116, R116, R18.reuse ;  /* 0x0000001274747220 */ /* 0x080fe40000410000 */
[----:B------:R-:W-:Y:S02]  /*b700*/  FMUL.FTZ R117, R117, R18 ;  /* 0x0000001275757220 */ /* 0x000fe40000410000 */
[-C--:B------:R-:W-:Y:S02]  /*b710*/  FMUL.FTZ R118, R118, R17.reuse ;  /* 0x0000001176767220 */ /* 0x080fe40000410000 */
[----:B------:R-:W-:-:S02]  /*b720*/  FMUL.FTZ R119, R119, R17 ;  /* 0x0000001177777220 */ /* 0x000fc40000410000 */
[-C--:B------:R-:W-:Y:S02]  /*b730*/  FMUL.FTZ R128, R128, R18.reuse ;  /* 0x0000001280807220 */ /* 0x080fe40000410000 */
[----:B------:R-:W-:Y:S01]  /*b740*/  FMUL.FTZ R129, R129, R18 ;  /* 0x0000001281817220 */ /* 0x000fe20000410000 */
[C---:B-1----:R-:W-:Y:S08]  /*b750*/  HMMA.16816.F32 R120, R4.reuse, R12, R120 ;  /* 0x0000000c0478723c */ /* 0x042ff00000001878 */
[----:B------:R-:W-:Y:S07]  /*b760*/  HMMA.16816.F32 R68, R4, R14, R124 ;  /* 0x0000000e0444723c */ /* 0x000fee000000187c */
[----:B------:R-:W-:Y:S01]  /*b770*/  LOP3.LUT R7, R25, UR8, R32, 0x96, !PT ;  /* 0x0000000819077c12 */ /* 0x000fe2000f8e9620 */
[----:B------:R-:W-:-:S02]  /*b780*/  FFMA.FTZ R32, R26, R0, R22 ;  /* 0x000000001a207223 */ /* 0x000fc40000010016 */
[----:B------:R-:W-:-:S04]  /*b790*/  FFMA.FTZ R0, R225, c[0x0][0x23c], -R3 ;  /* 0x00008f00e1007a23 */ /* 0x000fc80000010803 */
[----:B------:R1:W-:Y:S01]  /*b7a0*/  MUFU.EX2 R27, R0 ;  /* 0x00000000001b7308 */ /* 0x0003e20000000800 */
[-C--:B------:R-:W-:Y:S02]  /*b7b0*/  FMUL.FTZ R130, R130, R17.reuse ;  /* 0x0000001182827220 */ /* 0x080fe40000410000 */
[-C--:B------:R-:W-:Y:S02]  /*b7c0*/  FMUL.FTZ R131, R131, R17.reuse ;  /* 0x0000001183837220 */ /* 0x080fe40000410000 */
[----:B------:R-:W-:Y:S02]  /*b7d0*/  FFMA.FTZ R33, R28, R17, R132 ;  /* 0x000000111c217223 */ /* 0x000fe40000010084 */
[--C-:B------:R-:W-:Y:S02]  /*b7e0*/  FFMA.FTZ R5, R198, c[0x0][0x23c], -R3.reuse ;  /* 0x00008f00c6057a23 */ /* 0x100fe40000010803 */
[----:B-1----:R-:W-:-:S04]  /*b7f0*/  FFMA.FTZ R0, R224, c[0x0][0x23c], -R3 ;  /* 0x00008f00e0007a23 */ /* 0x002fc80000010803 */
[----:B------:R1:W-:Y:S01]  /*b800*/  MUFU.EX2 R28, R0 ;  /* 0x00000000001c7308 */ /* 0x0003e20000000800 */
[----:B------:R-:W-:Y:S01]  /*b810*/  IMAD.MOV.U32 R67, RZ, RZ, R172 ;  /* 0x000000ffff437224 */ /* 0x000fe200078e00ac */
[----:B------:R-:W-:Y:S01]  /*b820*/  HMMA.16816.F32 R116, R8, R12, R116 ;  /* 0x0000000c0874723c */ /* 0x000fe20000001874 */
[----:B------:R-:W-:Y:S02]  /*b830*/  IMAD.MOV.U32 R66, RZ, RZ, R173 ;  /* 0x000000ffff427224 */ /* 0x000fe400078e00ad */
[----:B------:R-:W-:Y:S02]  /*b840*/  IMAD.MOV.U32 R65, RZ, RZ, R174 ;  /* 0x000000ffff417224 */ /* 0x000fe400078e00ae */
[----:B------:R-:W-:-:S03]  /*b850*/  IMAD.MOV.U32 R64, RZ, RZ, R175 ;  /* 0x000000ffff407224 */ /* 0x000fc600078e00af */
[----:B------:R-:W-:Y:S01]  /*b860*/  HMMA.16816.F32 R172, R8, R14, R128 ;  /* 0x0000000e08ac723c */ /* 0x000fe20000001880 */
[----:B-1----:R-:W-:Y:S02]  /*b870*/  FFMA.FTZ R0, R199, c[0x0][0x23c], -R3 ;  /* 0x00008f00c7007a23 */ /* 0x002fe40000010803 */
[----:B------:R-:W-:-:S05]  /*b880*/  IMAD.WIDE.U32 R2, R2, -0x2daee0ad, RZ ;  /* 0xd2511f5302027825 */ /* 0x000fca00078e00ff */
[----:B------:R-:W-:Y:S02]  /*b890*/  LOP3.LUT R4, R3, UR17, R184, 0x96, !PT ;  /* 0x0000001103047c12 */ /* 0x000fe4000f8e96b8 */
[C---:B------:R-:W-:Y:S02]  /*b8a0*/  LOP3.LUT R6, R2.reuse, 0xffff, RZ, 0xc0, !PT ;  /* 0x0000ffff02067812 */ /* 0x040fe400078ec0ff */
[----:B------:R-:W-:Y:S02]  /*b8b0*/  LOP3.LUT R10, R2, 0xff, RZ, 0xc0, !PT ;  /* 0x000000ff020a7812 */ /* 0x000fe400078ec0ff */
[--C-:B------:R-:W-:Y:S02]  /*b8c0*/  SHF.R.U32.HI R9, RZ, 0x10, R2.reuse ;  /* 0x00000010ff097819 */ /* 0x100fe40000011602 */
[----:B------:R-:W-:Y:S01]  /*b8d0*/  SHF.R.U32.HI R8, RZ, 0x18, R2 ;  /* 0x00000018ff087819 */ /* 0x000fe20000011602 */
[----:B------:R-:W-:Y:S01]  /*b8e0*/  IMAD.WIDE.U32 R2, R7, -0x2daee0ad, RZ ;  /* 0xd2511f5307027825 */ /* 0x000fe200078e00ff */
[----:B------:R1:W-:Y:S04]  /*b8f0*/  MUFU.EX2 R29, R0 ;  /* 0x00000000001d7308 */ /* 0x0003e80000000800 */
[----:B------:R-:W-:-:S02]  /*b900*/  LOP3.LUT R7, R2, 0xffff, RZ, 0xc0, !PT ;  /* 0x0000ffff02077812 */ /* 0x000fc400078ec0ff */
[----:B------:R-:W-:Y:S02]  /*b910*/  LOP3.LUT R13, R2, 0xff, RZ, 0xc0, !PT ;  /* 0x000000ff020d7812 */ /* 0x000fe400078ec0ff */
[--C-:B------:R-:W-:Y:S02]  /*b920*/  SHF.R.U32.HI R12, RZ, 0x10, R2.reuse ;  /* 0x00000010ff0c7819 */ /* 0x100fe40000011602 */
[----:B------:R-:W-:Y:S02]  /*b930*/  SHF.R.U32.HI R11, RZ, 0x18, R2 ;  /* 0x00000018ff0b7819 */ /* 0x000fe40000011602 */
[----:B------:R-:W-:Y:S01]  /*b940*/  SHF.R.U32.HI R2, RZ, 0x8, R6 ;  /* 0x00000008ff027819 */ /* 0x000fe20000011606 */
[----:B------:R2:W3:Y:S01]  /*b950*/  MUFU.EX2 R30, R5 ;  /* 0x00000005001e7308 */ /* 0x0004e20000000800 */
[----:B-1----:R-:W-:Y:S02]  /*b960*/  FFMA.FTZ R0, R232, c[0x0][0x23c], -R16 ;  /* 0x00008f00e8007a23 */ /* 0x002fe40000010810 */
[----:B------:R-:W-:Y:S01]  /*b970*/  PRMT R14, R10, 0x5410, R2 ;  /* 0x000054100a0e7816 */ /* 0x000fe20000000002 */
[----:B------:R-:W-:-:S04]  /*b980*/  FFMA.FTZ R2, R238, c[0x0][0x23c], -R16 ;  /* 0x00008f00ee027a23 */ /* 0x000fc80000010810 */
[----:B------:R1:W-:Y:S01]  /*b990*/  MUFU.EX2 R24, R0 ;  /* 0x0000000000187308 */ /* 0x0003e20000000800 */
[----:B--2---:R-:W-:-:S07]  /*b9a0*/  FFMA.FTZ R5, R234, c[0x0][0x23c], -R16 ;  /* 0x00008f00ea057a23 */ /* 0x004fce0000010810 */
[----:B------:R2:W-:Y:S01]  /*b9b0*/  MUFU.EX2 R23, R2 ;  /* 0x0000000200177308 */ /* 0x0005e20000000800 */
[----:B-1----:R-:W-:-:S07]  /*b9c0*/  LOP3.LUT R0, R3, UR17, R34, 0x96, !PT ;  /* 0x0000001103007c12 */ /* 0x002fce000f8e9622 */
[----:B------:R1:W-:Y:S01]  /*b9d0*/  MUFU.EX2 R25, R5 ;  /* 0x0000000500197308 */ /* 0x0003e20000000800 */
[----:B------:R-:W-:Y:S02]  /*b9e0*/  FFMA.FTZ R3, R237, c[0x0][0x23c], -R16 ;  /* 0x00008f00ed037a23 */ /* 0x000fe40000010810 */
[----:B--2---:R-:W-:-:S05]  /*b9f0*/  FFMA.FTZ R2, R239, c[0x0][0x23c], -R19 ;  /* 0x00008f00ef027a23 */ /* 0x004fca0000010813 */
[----:B------:R2:W4:Y:S01]  /*ba00*/  MUFU.EX2 R26, R3 ;  /* 0x00000003001a7308 */ /* 0x0005220000000800 */
[----:B-1----:R-:W-:-:S07]  /*ba10*/  LOP3.LUT R5, R9, 0xff, RZ, 0xc0, !PT ;  /* 0x000000ff09057812 */ /* 0x002fce00078ec0ff */
[----:B------:R1:W-:Y:S01]  /*ba20*/  MUFU.EX2 R22, R2 ;  /* 0x0000000200167308 */ /* 0x0003e20000000800 */
[----:B------:R-:W-:Y:S02]  /*ba30*/  PRMT R8, R5, 0x5410, R8 ;  /* 0x0000541005087816 */ /* 0x000fe40000000008 */
[----:B------:R-:W-:Y:S02]  /*ba40*/  SHF.R.U32.HI R5, RZ, 0x8, R7 ;  /* 0x00000008ff057819 */ /* 0x000fe40000011607 */
[----:B--2---:R-:W-:Y:S02]  /*ba50*/  LOP3.LUT R3, R12, 0xff, RZ, 0xc0, !PT ;  /* 0x000000ff0c037812 */ /* 0x004fe400078ec0ff */
[----:B------:R-:W-:Y:S02]  /*ba60*/  PRMT R13, R13, 0x5410, R5 ;  /* 0x000054100d0d7816 */ /* 0x000fe40000000005 */
[----:B------:R-:W-:Y:S02]  /*ba70*/  PRMT R11, R3, 0x5410, R11 ;  /* 0x00005410030b7816 */ /* 0x000fe4000000000b */
[----:B-1----:R-:W-:-:S02]  /*ba80*/  SHF.R.U32.HI R2, RZ, 0x10, R4 ;  /* 0x00000010ff027819 */ /* 0x002fc40000011604 */
[----:B------:R-:W-:Y:S02]  /*ba90*/  LOP3.LUT R3, R4, 0xffff, RZ, 0xc0, !PT ;  /* 0x0000ffff04037812 */ /* 0x000fe400078ec0ff */
[----:B------:R-:W-:Y:S02]  /*baa0*/  SHF.R.U32.HI R5, RZ, 0x18, R4 ;  /* 0x00000018ff057819 */ /* 0x000fe40000011604 */
[----:B------:R-:W-:Y:S02]  /*bab0*/  LOP3.LUT R2, R2, 0xff, RZ, 0xc0, !PT ;  /* 0x000000ff02027812 */ /* 0x000fe400078ec0ff */
[----:B------:R-:W-:Y:S02]  /*bac0*/  LOP3.LUT R6, R4, 0xff, RZ, 0xc0, !PT ;  /* 0x000000ff04067812 */ /* 0x000fe400078ec0ff */
[----:B------:R-:W-:Y:S01]  /*bad0*/  SHF.R.U32.HI R4, RZ, 0x8, R3 ;  /* 0x00000008ff047819 */ /* 0x000fe20000011603 */
[----:B------:R-:W-:Y:S01]  /*bae0*/  FFMA.FTZ R3, R180, c[0x0][0x23c], -R19 ;  /* 0x00008f00b4037a23 */ /* 0x000fe20000010813 */
[----:B------:R-:W-:-:S02]  /*baf0*/  PRMT R5, R2, 0x5410, R5 ;  /* 0x0000541002057816 */ /* 0x000fc40000000005 */
[----:B------:R-:W-:Y:S01]  /*bb00*/  LOP3.LUT R2, R0, 0xffff, RZ, 0xc0, !PT ;  /* 0x0000ffff00027812 */ /* 0x000fe200078ec0ff */
[----:B------:R-:W-:Y:S02]  /*bb10*/  FFMA.FTZ R35, R252, R18, R133 ;  /* 0x00000012fc237223 */ /* 0x000fe40000010085 */
[----:B------:R1:W2:Y:S01]  /*bb20*/  MUFU.EX2 R18, R3 ;  /* 0x0000000300127308 */ /* 0x0002a20000000800 */
[----:B------:R-:W-:Y:S01]  /*bb30*/  PRMT R6, R6, 0x5410, R4 ;  /* 0x0000541006067816 */ /* 0x000fe20000000004 */
[----:B------:R-:W-:Y:S01]  /*bb40*/  FFMA.FTZ R4, R185, c[0x0][0x23c], -R19 ;  /* 0x00008f00b9047a23 */ /* 0x000fe20000010813 */
[----:B-1----:R-:W-:Y:S02]  /*bb50*/  SHF.R.U32.HI R3, RZ, 0x8, R2 ;  /* 0x00000008ff037819 */ /* 0x002fe40000011602 */
[----:B------:R-:W-:-:S04]  /*bb60*/  LOP3.LUT R2, R0, 0xff, RZ, 0xc0, !PT ;  /* 0x000000ff00027812 */ /* 0x000fc800078ec0ff */
[----:B------:R-:W-:Y:S02]  /*bb70*/  PRMT R7, R2, 0x5410, R3 ;  /* 0x0000541002077816 */ /* 0x000fe40000000003 */
[--C-:B------:R-:W-:Y:S02]  /*bb80*/  SHF.R.U32.HI R2, RZ, 0x10, R0.reuse ;  /* 0x00000010ff027819 */ /* 0x100fe40000011600 */
[----:B------:R-:W-:Y:S02]  /*bb90*/  SHF.R.U32.HI R3, RZ, 0x18, R0 ;  /* 0x00000018ff037819 */ /* 0x000fe40000011600 */
[----:B------:R-:W-:Y:S01]  /*bba0*/  LOP3.LUT R0, R2, 0xff, RZ, 0xc0, !PT ;  /* 0x000000ff02007812 */ /* 0x000fe200078ec0ff */
[----:B------:R1:W-:Y:S01]  /*bbb0*/  MUFU.EX2 R17, R4 ;  /* 0x0000000400117308 */ /* 0x0003e20000000800 */
[--C-:B------:R-:W-:Y:S02]  /*bbc0*/  FFMA.FTZ R2, R244, c[0x0][0x23c], -R20.reuse ;  /* 0x00008f00f4027a23 */ /* 0x100fe40000010814 */
[----:B------:R-:W-:Y:S01]  /*bbd0*/  PRMT R10, R0, 0x5410, R3 ;  /* 0x00005410000a7816 */ /* 0x000fe20000000003 */
[----:B------:R-:W-:Y:S01]  /*bbe0*/  FFMA.FTZ R3, R197, c[0x0][0x23c], -R20 ;  /* 0x00008f00c5037a23 */ /* 0x000fe20000010814 */
[----:B------:R-:W-:Y:S01]  /*bbf0*/  MOV R80, R51 ;  /* 0x0000003300507202 */ /* 0x000fe20000000f00 */
[----:B------:R-:W-:Y:S01]  /*bc00*/  IMAD.MOV.U32 R81, RZ, RZ, R50 ;  /* 0x000000ffff517224 */ /* 0x000fe200078e0032 */
[----:B------:R-:W-:Y:S01]  /*bc10*/  HSET2.LE.AND R0, R14, R246, PT ;  /* 0x000000f60e007233 */ /* 0x000fe20003803000 */
[----:B------:R-:W-:-:S02]  /*bc20*/  IMAD.MOV.U32 R82, RZ, RZ, R49 ;  /* 0x000000ffff527224 */ /* 0x000fc400078e0031 */
[----:B------:R-:W-:Y:S02]  /*bc30*/  IMAD.MOV.U32 R96, RZ, RZ, R171 ;  /* 0x000000ffff607224 */ /* 0x000fe400078e00ab */
[----:B------:R-:W-:Y:S02]  /*bc40*/  IMAD.MOV.U32 R97, RZ, RZ, R170 ;  /* 0x000000ffff617224 */ /* 0x000fe400078e00aa */
[----:B------:R-:W-:Y:S02]  /*bc50*/  IMAD.MOV.U32 R98, RZ, RZ, R169 ;  /* 0x000000ffff627224 */ /* 0x000fe400078e00a9 */
[----:B-1----:R-:W-:Y:S02]  /*bc60*/  FFMA.FTZ R4, R183, c[0x0][0x23c], -R19 ;  /* 0x00008f00b7047a23 */ /* 0x002fe40000010813 */
[----:B------:R-:W-:Y:S02]  /*bc70*/  FFMA.FTZ R19, R83, R21, R31 ;  /* 0x0000001553137223 */ /* 0x000fe4000001001f */
[----:B------:R-:W-:-:S02]  /*bc80*/  IMAD.MOV.U32 R83, RZ, RZ, R48 ;  /* 0x000000ffff537224 */ /* 0x000fc400078e0030 */
[----:B------:R-:W-:Y:S01]  /*bc90*/  IMAD.MOV.U32 R99, RZ, RZ, R168 ;  /* 0x000000ffff637224 */ /* 0x000fe200078e00a8 */
[----:B------:R-:W-:Y:S01]  /*bca0*/  LDSM.16.MT88.4 R48, [R206+0xa800] ;  /* 0x00a80000ce30783b */ /* 0x000fe20000004200 */
[----:B------:R-:W-:Y:S02]  /*bcb0*/  IMAD.MOV.U32 R112, RZ, RZ, R155 ;  /* 0x000000ffff707224 */ /* 0x000fe400078e009b */
[----:B------:R-:W-:Y:S01]  /*bcc0*/  IMAD.MOV.U32 R113, RZ, RZ, R154 ;  /* 0x000000ffff717224 */ /* 0x000fe200078e009a */
[----:B------:R-:W-:Y:S01]  /*bcd0*/  LDSM.16.MT88.4 R168, [R203+0xa800] ;  /* 0x00a80000cba8783b */ /* 0x000fe20000004200 */
[----:B------:R-:W-:Y:S02]  /*bce0*/  IMAD.MOV.U32 R114, RZ, RZ, R153 ;  /* 0x000000ffff727224 */ /* 0x000fe400078e0099 */
[----:B------:R-:W-:Y:S01]  /*bcf0*/  IMAD.MOV.U32 R115, RZ, RZ, R152 ;  /* 0x000000ffff737224 */ /* 0x000fe200078e0098 */
[----:B------:R3:W-:Y:S01]  /*bd00*/  MUFU.EX2 R15, R2 ;  /* 0x00000002000f7308 */ /* 0x0007e20000000800 */
[----:B------:R-:W1:Y:S07]  /*bd10*/  LDSM.16.MT88.4 R152, [R201+0xa800] ;  /* 0x00a80000c998783b */ /* 0x000e6e0000004200 */
[----:B------:R5:W1:Y:S01]  /*bd20*/  MUFU.EX2 R14, R3 ;  /* 0x00000003000e7308 */ /* 0x000a620000000800 */
[----:B------:R-:W-:-:S07]  /*bd30*/  FFMA.FTZ R9, R187, c[0x0][0x23c], -R20 ;  /* 0x00008f00bb097a23 */ /* 0x000fce0000010814 */
[----:B------:R2:W1:Y:S01]  /*bd40*/  MUFU.EX2 R16, R4 ;  /* 0x0000000400107308 */ /* 0x0004620000000800 */
[----:B---3--:R-:W-:Y:S01]  /*bd50*/  F2FP.PACK_AB R2, R30, R29 ;  /* 0x0000001d1e02723e */ /* 0x008fe200000000ff */
[----:B------:R-:W-:-:S03]  /*bd60*/  HSET2.LE.AND R5, R5, R246, PT ;  /* 0x000000f605057233 */ /* 0x000fc60003803000 */
[----:B------:R-:W-:Y:S01]  /*bd70*/  LOP3.LUT R130, R0, R2, RZ, 0xc0, !PT ;  /* 0x0000000200827212 */ /* 0x000fe200078ec0ff */
[--C-:B-----5:R-:W-:Y:S01]  /*bd80*/  HSET2.LE.AND R3, R6, R246.reuse, PT ;  /* 0x000000f606037233 */ /* 0x120fe20003803000 */
[----:B--2---:R-:W-:Y:S01]  /*bd90*/  FFMA.FTZ R4, R196, c[0x0][0x23c], -R20 ;  /* 0x00008f00c4047a23 */ /* 0x004fe20000010814 */
[----:B------:R-:W-:-:S03]  /*bda0*/  HSET2.LE.AND R0, R8, R246, PT ;  /* 0x000000f608007233 */ /* 0x000fc60003803000 */
[----:B------:R2:W-:Y:S01]  /*bdb0*/  MUFU.EX2 R12, R4 ;  /* 0x00000004000c7308 */ /* 0x0005e20000000800 */
[----:B----4-:R-:W-:Y:S01]  /*bdc0*/  F2FP.PACK_AB R2, R23, R26 ;  /* 0x0000001a1702723e */ /* 0x010fe200000000ff */
[--C-:B------:R-:W-:Y:S01]  /*bdd0*/  HSET2.LE.AND R7, R7, R246.reuse, PT ;  /* 0x000000f607077233 */ /* 0x100fe20003803000 */
[----:B------:R-:W-:Y:S02]  /*bde0*/  F2FP.PACK_AB R6, R25, R24 ;  /* 0x000000181906723e */ /* 0x000fe400000000ff */
[----:B------:R-:W-:Y:S02]  /*bdf0*/  F2FP.PACK_AB R8, R18, R22 ;  /* 0x000000161208723e */ /* 0x000fe400000000ff */
[----:B------:R-:W-:Y:S01]  /*be00*/  LOP3.LUT R131, R0, R2, RZ, 0xc0, !PT ;  /* 0x0000000200837212 */ /* 0x000fe200078ec0ff */
[----:B------:R-:W-:Y:S01]  /*be10*/  HSET2.LE.AND R0, R10, R246, PT ;  /* 0x000000f60a007233 */ /* 0x000fe20003803000 */
[----:B--2---:R-:W-:-:S04]  /*be20*/  F2FP.PACK_AB R4, R28, R27 ;  /* 0x0000001b1c04723e */ /* 0x004fc800000000ff */
[----:B------:R-:W-:Y:S02]  /*be30*/  LOP3.LUT R128, R3, R4, RZ, 0xc0, !PT ;  /* 0x0000000403807212 */ /* 0x000fe400078ec0ff */
[----:B------:R-:W2:Y:S01]  /*be40*/  MUFU.EX2 R3, R9 ;  /* 0x0000000900037308 */ /* 0x000ea20000000800 */
[----:B------:R-:W-:Y:S02]  /*be50*/  LOP3.LUT R129, R5, R6, RZ, 0xc0, !PT ;  /* 0x0000000605817212 */ /* 0x000fe400078ec0ff */
[----:B------:R-:W-:Y:S02]  /*be60*/  LOP3.LUT R124, R7, R8, RZ, 0xc0, !PT ;  /* 0x00000008077c7212 */ /* 0x000fe400078ec0ff */
[----:B-1----:R-:W-:Y:S01]  /*be70*/  F2FP.PACK_AB R2, R14, R15 ;  /* 0x0000000f0e02723e */ /* 0x002fe200000000ff */
[----:B------:R-:W1:Y:S03]  /*be80*/  LDSM.16.MT88.4 R4, [R205+0xb800] ;  /* 0x00b80000cd04783b */ /* 0x000e660000004200 */
[----:B------:R-:W-:Y:S01]  /*be90*/  LOP3.LUT R125, R0, R2, RZ, 0xc0, !PT ;  /* 0x00000002007d7212 */ /* 0x000fe200078ec0ff */
[----:B------:R-:W-:Y:S01]  /*bea0*/  HSET2.LE.AND R0, R13, R246, PT ;  /* 0x000000f60d007233 */ /* 0x000fe20003803000 */
[----:B------:R-:W-:-:S04]  /*beb0*/  F2FP.PACK_AB R2, R16, R17 ;  /* 0x000000111002723e */ /* 0x000fc800000000ff */
[----:B------:R-:W-:Y:S01]  /*bec0*/  LOP3.LUT R126, R0, R2, RZ, 0xc0, !PT ;  /* 0x00000002007e7212 */ /* 0x000fe200078ec0ff */
[----:B------:R-:W-:Y:S01]  /*bed0*/  HSET2.LE.AND R0, R11, R246, PT ;  /* 0x000000f60b007233 */ /* 0x000fe20003803000 */
[----:B--2---:R-:W-:-:S04]  /*bee0*/  F2FP.PACK_AB R2, R3, R12 ;  /* 0x0000000c0302723e */ /* 0x004fc800000000ff */
[----:B------:R-:W-:Y:S01]  /*bef0*/  LOP3.LUT R127, R0, R2, RZ, 0xc0, !PT ;  /* 0x00000002007f7212 */ /* 0x000fe200078ec0ff */
[-C--:B------:R-:W-:Y:S01]  /*bf00*/  HMMA.16816.F32 R140, R128, R152.reuse, R140 ;  /* 0x00000098808c723c */ /* 0x080fe2000000188c */
[----:B------:R-:W-:Y:S02]  /*bf10*/  IMAD.MOV.U32 R180, RZ, RZ, R67 ;  /* 0x000000ffffb47224 */ /* 0x000fe400078e0043 */
[----:B------:R-:W-:Y:S02]  /*bf20*/  IMAD.MOV.U32 R181, RZ, RZ, R66 ;  /* 0x000000ffffb57224 */ /* 0x000fe400078e0042 */
[----:B------:R-:W-:Y:S02]  /*bf30*/  IMAD.MOV.U32 R182, RZ, RZ, R65 ;  /* 0x000000ffffb67224 */ /* 0x000fe400078e0041 */
[----:B------:R-:W-:Y:S01]  /*bf40*/  IMAD.MOV.U32 R183, RZ, RZ, R64 ;  /* 0x000000ffffb77224 */ /* 0x000fe200078e0040 */
[C---:B------:R-:W-:Y:S01]  /*bf50*/  HMMA.16816.F32 R144, R124.reuse, R152, R144 ;  /* 0x000000987c90723c */ /* 0x040fe20000001890 */
[----:B------:R-:W2:Y:S07]  /*bf60*/  LDSM.16.MT88.4 R64, [R205+0xa800] ;  /* 0x00a80000cd40783b */ /* 0x000eae0000004200 */
[----:B------:R-:W-:Y:S08]  /*bf70*/  HMMA.16816.F32 R148, R124, R154, R148 ;  /* 0x0000009a7c94723c */ /* 0x000ff00000001894 */
[-C--:B------:R-:W-:Y:S08]  /*bf80*/  HMMA.16816.F32 R156, R128, R168.reuse, R156 ;  /* 0x000000a8809c723c */ /* 0x080ff0000000189c */
[C---:B------:R-:W-:Y:S08]  /*bf90*/  HMMA.16816.F32 R160, R124.reuse, R168, R160 ;  /* 0x000000a87ca0723c */ /* 0x040ff000000018a0 */
[----:B------:R-:W-:Y:S08]  /*bfa0*/  HMMA.16816.F32 R164, R124, R170, R164 ;  /* 0x000000aa7ca4723c */ /* 0x000ff000000018a4 */
[-C--:B------:R-:W-:Y:S08]  /*bfb0*/  HMMA.16816.F32 R36, R128, R48.reuse, R36 ;  /* 0x000000308024723c */ /* 0x080ff00000001824 */
[C---:B------:R-:W-:Y:S08]  /*bfc0*/  HMMA.16816.F32 R40, R124.reuse, R48, R40 ;  /* 0x000000307c28723c */ /* 0x040ff00000001828 */
[----:B------:R-:W-:Y:S08]  /*bfd0*/  HMMA.16816.F32 R44, R124, R50, R44 ;  /* 0x000000327c2c723c */ /* 0x000ff0000000182c */
[C---:B------:R-:W-:Y:S01]  /*bfe0*/  HMMA.16816.F32 R152, R128.reuse, R154, R112 ;  /* 0x0000009a8098723c */ /* 0x040fe20000001870 */
[----:B------:R-:W-:Y:S07]  /*bff0*/  LDSM.16.MT88.4 R112, [R206+0xb800] ;  /* 0x00b80000ce70783b */ /* 0x000fee0000004200 */
[C---:B------:R-:W-:Y:S01]  /*c000*/  HMMA.16816.F32 R168, R128.reuse, R170, R96 ;  /* 0x000000aa80a8723c */ /* 0x040fe20000001860 */
[----:B------:R-:W-:Y:S07]  /*c010*/  LDSM.16.MT88.4 R96, [R203+0xb800] ;  /* 0x00b80000cb60783b */ /* 0x000fee0000004200 */
[----:B------:R-:W-:Y:S01]  /*c020*/  HMMA.16816.F32 R48, R128, R50, R80 ;  /* 0x000000328030723c */ /* 0x000fe20000001850 */
[----:B------:R-:W3:Y:S01]  /*c030*/  LDSM.16.MT88.4 R80, [R201+0xb800] ;  /* 0x00b80000c950783b */ /* 0x000ee20000004200 */
[----:B------:R-:W-:-:S02]  /*c040*/  FADD.FTZ R0, R233, R35 ;  /* 0x00000023e9007221 */ /* 0x000fc40000010000 */
[----:B------:R-:W-:Y:S02]  /*c050*/  FADD.FTZ R2, R186, R33 ;  /* 0x00000021ba027221 */ /* 0x000fe40000010000 */
[----:B------:R-:W-:Y:S02]  /*c060*/  FADD.FTZ R8, R138, R19 ;  /* 0x000000138a087221 */ /* 0x000fe40000010000 */
[----:B-1----:R-:W-:Y:S01]  /*c070*/  HMMA.16816.F32 R120, R124, R4, R120 ;  /* 0x000000047c78723c */ /* 0x002fe20000001878 */
[----:B------:R-:W-:-:S07]  /*c080*/  FADD.FTZ R2, R227, R2 ;  /* 0x00000002e3027221 */ /* 0x000fce0000010000 */
[----:B------:R-:W-:Y:S07]  /*c090*/  HMMA.16816.F32 R116, R128, R4, R116 ;  /* 0x000000048074723c */ /* 0x000fee0000001874 */
        /* <DEDUP_REMOVED lines=15> */
[----:B--2---:R-:W-:Y:S01]  /*c190*/  HMMA.16816.F32 R56, R124, R64, R56 ;  /* 0x000000407c38723c */ /* 0x004fe20000001838 */
[----:B------:R-:W-:-:S02]  /*c1a0*/  FADD.FTZ R2, R26, R4 ;  /* 0x000000041a027221 */ /* 0x000fc40000010000 */
[----:B------:R-:W-:Y:S02]  /*c1b0*/  FADD.FTZ R0, R17, R0 ;  /* 0x0000000011007221 */ /* 0x000fe40000010000 */
[----:B------:R-:W-:-:S03]  /*c1c0*/  FADD.FTZ R246, R3, R14 ;  /* 0x0000000e03f67221 */ /* 0x000fc60000010000 */
[C---:B------:R-:W-:Y:S08]  /*c1d0*/  HMMA.16816.F32 R60, R124.reuse, R66, R60 ;  /* 0x000000427c3c723c */ /* 0x040ff0000000183c */
[C---:B---3--:R-:W-:Y:S01]  /*c1e0*/  HMMA.16816.F32 R72, R124.reuse, R80, R72 ;  /* 0x000000507c48723c */ /* 0x048fe20000001848 */
[----:B------:R1:W-:Y:S07]  /*c1f0*/  STL [R1+0x20], R246 ;  /* 0x000020f601007387 */ /* 0x0003ee0000100800 */
[C---:B------:R-:W-:Y:S08]  /*c200*/  HMMA.16816.F32 R76, R124.reuse, R82, R76 ;  /* 0x000000527c4c723c */ /* 0x040ff0000000184c */
[C---:B------:R-:W-:Y:S08]  /*c210*/  HMMA.16816.F32 R88, R124.reuse, R96, R88 ;  /* 0x000000607c58723c */ /* 0x040ff00000001858 */
[C---:B------:R-:W-:Y:S08]  /*c220*/  HMMA.16816.F32 R92, R124.reuse, R98, R92 ;  /* 0x000000627c5c723c */ /* 0x040ff0000000185c */
[C---:B------:R-:W-:Y:S08]  /*c230*/  HMMA.16816.F32 R104, R124.reuse, R112, R104 ;  /* 0x000000707c68723c */ /* 0x040ff00000001868 */
[C---:B------:R-:W-:Y:S08]  /*c240*/  HMMA.16816.F32 R108, R124.reuse, R114, R108 ;  /* 0x000000727c6c723c */ /* 0x040ff0000000186c */
[----:B------:R-:W-:Y:S08]  /*c250*/  HMMA.16816.F32 R124, R124, R6, R68 ;  /* 0x000000067c7c723c */ /* 0x000ff00000001844 */
[----:B------:R-:W-:Y:S07]  /*c260*/  HMMA.16816.F32 R68, R128, R80, R248 ;  /* 0x000000508044723c */ /* 0x000fee00000018f8 */
[----:B------:R-:W-:-:S02]  /*c270*/  FADD.FTZ R251, R23, R2 ;  /* 0x0000000217fb7221 */ /* 0x000fc40000010000 */
[----:B------:R-:W-:-:S03]  /*c280*/  FADD.FTZ R250, R16, R0 ;  /* 0x0000000010fa7221 */ /* 0x000fc60000010000 */
[----:B------:R1:W-:Y:S04]  /*c290*/  STL [R1+0x18], R251 ;  /* 0x000018fb01007387 */ /* 0x0003e80000100800 */
[----:B------:R1:W-:Y:S01]  /*c2a0*/  STL [R1+0x1c], R250 ;  /* 0x00001cfa01007387 */ /* 0x0003e20000100800 */
[----:B------:R-:W-:Y:S01]  /*c2b0*/  FADD.FTZ R252, R27, R252 ;  /* 0x000000fc1bfc7221 */ /* 0x000fe20000010000 */
[----:B------:R-:W-:Y:S03]  /*c2c0*/  HMMA.16816.F32 R52, R128, R64, R52 ;  /* 0x000000408034723c */ /* 0x000fe60000001834 */
[----:B------:R-:W-:-:S04]  /*c2d0*/  FADD.FTZ R252, R28, R252 ;  /* 0x000000fc1cfc7221 */ /* 0x000fc80000010000 */
[----:B------:R-:W-:Y:S01]  /*c2e0*/  FADD.FTZ R252, R29, R252 ;  /* 0x000000fc1dfc7221 */ /* 0x000fe20000010000 */
[----:B------:R-:W-:Y:S03]  /*c2f0*/  HMMA.16816.F32 R84, R128, R96, R84 ;  /* 0x000000608054723c */ /* 0x000fe60000001854 */
[----:B------:R-:W-:-:S05]  /*c300*/  FADD.FTZ R252, R30, R252 ;  /* 0x000000fc1efc7221 */ /* 0x000fca0000010000 */
        /* <DEDUP_REMOVED lines=8> */
[----:B------:R-:W-:Y:S01]  /*c390*/  UIADD3 UR4, UR30, -0x2, URZ ;  /* 0xfffffffe1e047890 */ /* 0x000fe2000fffe03f */
[----:B------:R-:W-:-:S04]  /*c3a0*/  DEPBAR.LE SB0, 0x0 ;  /* 0x000080000000791a */ /* 0x000fc80000000000 */
[----:B------:R-:W-:Y:S01]  /*c3b0*/  UIADD3 UR25, UR30, -0x4, URZ ;  /* 0xfffffffc1e197890 */ /* 0x000fe2000fffe03f */
[----:B------:R-:W-:Y:S01]  /*c3c0*/  IMAD.U32 R0, RZ, RZ, UR4 ;  /* 0x00000004ff007e24 */ /* 0x000fe2000f8e00ff */
[----:B------:R-:W-:-:S04]  /*c3d0*/  UIADD3 UR4, UP0, -UR31, 0x80, URZ ;  /* 0x000000801f047890 */ /* 0x000fc8000ff1e13f */
[----:B------:R-:W-:Y:S02]  /*c3e0*/  UIADD3.X UR34, URZ, ~UR32, URZ, UP0, !UPT ;  /* 0x800000203f227290 */ /* 0x000fe400087fe43f */
[----:B------:R-:W-:Y:S01]  /*c3f0*/  UISETP.GT.AND UP0, UPT, UR25, UR19, UPT ;  /* 0x000000131900728c */ /* 0x000fe2000bf04270 */
[----:B------:R-:W-:Y:S01]  /*c400*/  BAR.SYNC.DEFER_BLOCKING 0x0 ;  /* 0x0000000000007b1d */ /* 0x000fe20000010000 */
[----:B--2---:R-:W-:-:S04]  /*c410*/  IMAD.MOV.U32 R2, RZ, RZ, R132 ;  /* 0x000000ffff027224 */ /* 0x004fc800078e0084 */
[----:B------:R-:W-:-:S05]  /*c420*/  IMAD R0, R0, UR23, R2 ;  /* 0x0000001700007c24 */ /* 0x000fca000f8e0202 */
        /* <DEDUP_REMOVED lines=20> */
[----:B------:R-:W-:Y:S04]  /*c570*/  LDSM.16.M88.4 R24, [R200+0x8800] ;  /* 0x00880000c818783b */ /* 0x000fe80000000200 */
[----:B------:R-:W3:Y:S04]  /*c580*/  LDSM.16.M88.4 R12, [R202] ;  /* 0x00000000ca0c783b */ /* 0x000ee80000000200 */
[----:B------:R-:W-:Y:S04]  /*c590*/  LDSM.16.M88.4 R8, [R204+0x2000] ;  /* 0x00200000cc08783b */ /* 0x000fe80000000200 */
[----:B--2---:R-:W2:Y:S04]  /*c5a0*/  LDSM.16.M88.4 R4, [R202+0x2000] ;  /* 0x00200000ca04783b */ /* 0x004ea80000000200 */
[----:B------:R-:W4:Y:S04]  /*c5b0*/  LDSM.16.M88.4 R16, [R214] ;  /* 0x00000000d610783b */ /* 0x000f280000000200 */
[----:B------:R-:W5:Y:S04]  /*c5c0*/  LDSM.16.M88.4 R20, [R211] ;  /* 0x00000000d314783b */ /* 0x000f680000000200 */
[----:B------:R-:W0:Y:S01]  /*c5d0*/  LDGDEPBAR ;  /* 0x00000000000079af */ /* 0x000e220000000000 */
[-C--:B---3--:R-:W-:Y:S08]  /*c5e0*/  HMMA.16816.F32 R32, R12, R28.reuse, RZ ;  /* 0x0000001c0c20723c */ /* 0x088ff000000018ff */
[C---:B--2---:R-:W-:Y:S08]  /*c5f0*/  HMMA.16816.F32 R184, R4.reuse, R28, RZ ;  /* 0x0000001c04b8723c */ /* 0x044ff000000018ff */
[C---:B------:R-:W-:Y:S08]  /*c600*/  HMMA.16816.F32 R176, R4.reuse, R24, RZ ;  /* 0x0000001804b0723c */ /* 0x040ff000000018ff */
[C---:B------:R-:W-:Y:S08]  /*c610*/  HMMA.16816.F32 R180, R4.reuse, R30, RZ ;  /* 0x0000001e04b4723c */ /* 0x040ff000000018ff */
[----:B------:R-:W-:Y:S01]  /*c620*/  HMMA.16816.F32 R172, R4, R26, RZ ;  /* 0x0000001a04ac723c */ /* 0x000fe200000018ff */
[----:B------:R-:W2:Y:S07]  /*c630*/  LDSM.16.M88.4 R4, [R204] ;  /* 0x00000000cc04783b */ /* 0x000eae0000000200 */
[C---:B------:R-:W-:Y:S08]  /*c640*/  HMMA.16816.F32 R188, R12.reuse, R30, RZ ;  /* 0x0000001e0cbc723c */ /* 0x040ff000000018ff */
[C---:B------:R-:W-:Y:S08]  /*c650*/  HMMA.16816.F32 R28, R12.reuse, R24, RZ ;  /* 0x000000180c1c723c */ /* 0x040ff000000018ff */
[----:B------:R-:W-:Y:S08]  /*c660*/  HMMA.16816.F32 R12, R12, R26, RZ ;  /* 0x0000001a0c0c723c */ /* 0x000ff000000018ff */
[C---:B----4-:R-:W-:Y:S08]  /*c670*/  HMMA.16816.F32 R192, R8.reuse, R16, R176 ;  /* 0x0000001008c0723c */ /* 0x050ff000000018b0 */
[C---:B------:R-:W-:Y:S08]  /*c680*/  HMMA.16816.F32 R176, R8.reuse, R18, R172 ;  /* 0x0000001208b0723c */ /* 0x040ff000000018ac */
[C---:B-----5:R-:W-:Y:S08]  /*c690*/  HMMA.16816.F32 R184, R8.reuse, R20, R184 ;  /* 0x0000001408b8723c */ /* 0x060ff000000018b8 */
[----:B------:R-:W-:Y:S01]  /*c6a0*/  HMMA.16816.F32 R180, R8, R22, R180 ;  /* 0x0000001608b4723c */ /* 0x000fe200000018b4 */
[----:B------:R-:W-:Y:S07]  /*c6b0*/  LDSM.16.M88.4 R8, [R210] ;  /* 0x00000000d208783b */ /* 0x000fee0000000200 */
[C---:B--2---:R-:W-:Y:S08]  /*c6c0*/  HMMA.16816.F32 R172, R4.reuse, R20, R32 ;  /* 0x0000001404ac723c */ /* 0x044ff00000001820 */
[C---:B------:R-:W-:Y:S08]  /*c6d0*/  HMMA.16816.F32 R24, R4.reuse, R22, R188 ;  /* 0x000000160418723c */ /* 0x040ff000000018bc */
[C---:B------:R-:W-:Y:S08]  /*c6e0*/  HMMA.16816.F32 R32, R4.reuse, R16, R28 ;  /* 0x000000100420723c */ /* 0x040ff0000000181c */
[----:B------:R-:W-:Y:S01]  /*c6f0*/  HMMA.16816.F32 R20, R4, R18, R12 ;  /* 0x000000120414723c */ /* 0x000fe2000000180c */
[----:B------:R-:W2:Y:S04]  /*c700*/  LDSM.16.M88.4 R16, [R208+0x8000] ;  /* 0x00800000d010783b */ /* 0x000ea80000000200 */
[----:B------:R-:W3:Y:S04]  /*c710*/  LDSM.16.M88.4 R4, [R210+0x2000] ;  /* 0x00200000d204783b */ /* 0x000ee80000000200 */
[----:B------:R-:W4:Y:S01]  /*c720*/  LDSM.16.M88.4 R12, [R208+0x8800] ;  /* 0x00880000d00c783b */ /* 0x000f220000000200 */
[----:B--2---:R-:W-:Y:S08]  /*c730*/  HMMA.16816.F32 R28, R8, R18, R24 ;  /* 0x00000012081c723c */ /* 0x004ff00000001818 */
[C---:B---3--:R-:W-:Y:S08]  /*c740*/  HMMA.16816.F32 R184, R4.reuse, R16, R184 ;  /* 0x0000001004b8723c */ /* 0x048ff000000018b8 */
[C---:B----4-:R-:W-:Y:S08]  /*c750*/  HMMA.16816.F32 R188, R4.reuse, R12, R192 ;  /* 0x0000000c04bc723c */ /* 0x050ff000000018c0 */
[C---:B------:R-:W-:Y:S08]  /*c760*/  HMMA.16816.F32 R180, R4.reuse, R18, R180 ;  /* 0x0000001204b4723c */ /* 0x040ff000000018b4 */
[----:B------:R-:W-:Y:S01]  /*c770*/  HMMA.16816.F32 R176, R4, R14, R176 ;  /* 0x0000000e04b0723c */ /* 0x000fe200000018b0 */
[----:B------:R-:W-:Y:S07]  /*c780*/  LDSM.16.M88.4 R4, [R209+0x2000] ;  /* 0x00200000d104783b */ /* 0x000fee0000000200 */
[C---:B------:R-:W-:Y:S01]  /*c790*/  HMMA.16816.F32 R172, R8.reuse, R16, R172 ;  /* 0x0000001008ac723c */ /* 0x040fe200000018ac */
[----:B------:R-:W2:Y:S07]  /*c7a0*/  LDSM.16.M88.4 R16, [R207] ;  /* 0x00000000cf10783b */ /* 0x000eae0000000200 */
[C---:B------:R-:W-:Y:S08]  /*c7b0*/  HMMA.16816.F32 R24, R8.reuse, R12, R32 ;  /* 0x0000000c0818723c */ /* 0x040ff00000001820 */
[----:B------:R-:W-:Y:S01]  /*c7c0*/  HMMA.16816.F32 R20, R8, R14, R20 ;  /* 0x0000000e0814723c */ /* 0x000fe20000001814 */
[----:B------:R-:W3:Y:S04]  /*c7d0*/  LDSM.16.M88.4 R12, [R207+0x800] ;  /* 0x00080000cf0c783b */ /* 0x000ee80000000200 */
[----:B------:R-:W4:Y:S03]  /*c7e0*/  LDSM.16.M88.4 R8, [R209] ;  /* 0x00000000d108783b */ /* 0x000f260000000200 */
[C---:B--2---:R-:W-:Y:S08]  /*c7f0*/  HMMA.16816.F32 R184, R4.reuse, R16, R184 ;  /* 0x0000001004b8723c */ /* 0x044ff000000018b8 */
[C---:B------:R-:W-:Y:S08]  /*c800*/  HMMA.16816.F32 R32, R4.reuse, R18, R180 ;  /* 0x000000120420723c */ /* 0x040ff000000018b4 */
[C---:B---3--:R-:W-:Y:S08]  /*c810*/  HMMA.16816.F32 R188, R4.reuse, R12, R188 ;  /* 0x0000000c04bc723c */ /* 0x048ff000000018bc */
[----:B------:R-:W-:Y:S01]  /*c820*/  HMMA.16816.F32 R176, R4, R14, R176 ;  /* 0x0000000e04b0723c */ /* 0x000fe200000018b0 */
[----:B------:R-:W-:Y:S07]  /*c830*/  LDSM.16.M88.4 R4, [R202+0x6000] ;  /* 0x00600000ca04783b */ /* 0x000fee0000000200 */
[C---:B----4-:R-:W-:Y:S08]  /*c840*/  HMMA.16816.F32 R172, R8.reuse, R16, R172 ;  /* 0x0000001008ac723c */ /* 0x050ff000000018ac */
[C---:B------:R-:W-:Y:S01]  /*c850*/  HMMA.16816.F32 R28, R8.reuse, R18, R28 ;  /* 0x00000012081c723c */ /* 0x040fe2000000181c */
[----:B------:R-:W2:Y:S07]  /*c860*/  LDSM.16.M88.4 R16, [R200+0x9000] ;  /* 0x00900000c810783b */ /* 0x000eae0000000200 */
[C---:B------:R-:W-:Y:S08]  /*c870*/  HMMA.16816.F32 R24, R8.reuse, R12, R24 ;  /* 0x0000000c0818723c */ /* 0x040ff00000001818 */
[----:B------:R-:W-:Y:S01]  /*c880*/  HMMA.16816.F32 R20, R8, R14, R20 ;  /* 0x0000000e0814723c */ /* 0x000fe20000001814 */
[----:B------:R-:W3:Y:S04]  /*c890*/  LDSM.16.M88.4 R12, [R200+0x9800] ;  /* 0x00980000c80c783b */ /* 0x000ee80000000200 */
[----:B------:R-:W4:Y:S03]  /*c8a0*/  LDSM.16.M88.4 R8, [R202+0x4000] ;  /* 0x00400000ca08783b */ /* 0x000f260000000200 */
[C---:B--2---:R-:W-:Y:S08]  /*c8b0*/  HMMA.16816.F32 R180, R4.reuse, R16, R184 ;  /* 0x0000001004b4723c */ /* 0x044ff000000018b8 */
[C---:B------:R-:W-:Y:S08]  /*c8c0*/  HMMA.16816.F32 R32, R4.reuse, R18, R32 ;  /* 0x000000120420723c */ /* 0x040ff00000001820 */
[C---:B---3--:R-:W-:Y:S08]  /*c8d0*/  HMMA.16816.F32 R184, R4.reuse, R12, R188 ;  /* 0x0000000c04b8723c */ /* 0x048ff000000018bc */
[----:B------:R-:W-:Y:S01]  /*c8e0*/  HMMA.16816.F32 R176, R4, R14, R176 ;  /* 0x0000000e04b0723c */ /* 0x000fe200000018b0 */
[----:B------:R-:W-:Y:S07]  /*c8f0*/  LDSM.16.M88.4 R4, [R204+0x6000] ;  /* 0x00600000cc04783b */ /* 0x000fee0000000200 */
[C---:B----4-:R-:W-:Y:S08]  /*c900*/  HMMA.16816.F32 R172, R8.reuse, R16, R172 ;  /* 0x0000001008ac723c */ /* 0x050ff000000018ac */
[C---:B------:R-:W-:Y:S01]  /*c910*/  HMMA.16816.F32 R28, R8.reuse, R18, R28 ;  /* 0x00000012081c723c */ /* 0x040fe2000000181c */
[----:B------:R-:W2:Y:S07]  /*c920*/  LDSM.16.M88.4 R16, [R213] ;  /* 0x00000000d510783b */ /* 0x000eae0000000200 */
[C---:B------:R-:W-:Y:S08]  /*c930*/  HMMA.16816.F32 R24, R8.reuse, R12, R24 ;  /* 0x0000000c0818723c */ /* 0x040ff00000001818 */
[----:B------:R-:W-:Y:S01]  /*c940*/  HMMA.16816.F32 R20, R8, R14, R20 ;  /* 0x0000000e0814723c */ /* 0x000fe20000001814 */
[----:B------:R-:W3:Y:S04]  /*c950*/  LDSM.16.M88.4 R12, [R212] ;  /* 0x00000000d40c783b */ /* 0x000ee80000000200 */
        /* <DEDUP_REMOVED lines=15> */
[----:B---3--:R-:W-:Y:S08]  /*ca50*/  HMMA.16816.F32 R184, R4, R12, R184 ;  /* 0x0000000c04b8723c */ /* 0x008ff000000018b8 */
[C---:B----4-:R-:W-:Y:S08]  /*ca60*/  HMMA.16816.F32 R172, R8.reuse, R16, R172 ;  /* 0x0000001008ac723c */ /* 0x050ff000000018ac */
[C---:B------:R-:W-:Y:S01]  /*ca70*/  HMMA.16816.F32 R32, R8.reuse, R18, R28 ;  /* 0x000000120820723c */ /* 0x040fe2000000181c */
[----:B------:R-:W-:Y:S07]  /*ca80*/  LDSM.16.M88.4 R16, [R207+0x1000] ;  /* 0x00100000cf10783b */ /* 0x000fee0000000200 */
[C---:B------:R-:W-:Y:S08]  /*ca90*/  HMMA.16816.F32 R24, R8.reuse, R12, R24 ;  /* 0x0000000c0818723c */ /* 0x040ff00000001818 */
[-C--:B------:R-:W-:Y:S01]  /*caa0*/  HMMA.16816.F32 R20, R8, R14.reuse, R20 ;  /* 0x0000000e0814723c */ /* 0x080fe20000001814 */
[----:B------:R-:W2:Y:S07]  /*cab0*/  LDSM.16.M88.4 R8, [R209+0x4000] ;  /* 0x00400000d108783b */ /* 0x000eae0000000200 */
[----:B------:R-:W-:Y:S01]  /*cac0*/  HMMA.16816.F32 R176, R4, R14, R176 ;  /* 0x0000000e04b0723c */ /* 0x000fe200000018b0 */
[----:B------:R-:W3:Y:S04]  /*cad0*/  LDSM.16.M88.4 R4, [R209+0x6000] ;  /* 0x00600000d104783b */ /* 0x000ee80000000200 */
[----:B------:R-:W4:Y:S01]  /*cae0*/  LDSM.16.M88.4 R12, [R207+0x1800] ;  /* 0x00180000cf0c783b */ /* 0x000f220000000200 */
[----:B------:R-:W-:-:S04]  /*caf0*/  DEPBAR.LE SB0, 0x0 ;  /* 0x000080000000791a */ /* 0x000fc80000000000 */
[-C--:B--2---:R-:W-:Y:S08]  /*cb00*/  HMMA.16816.F32 R28, R8, R16.reuse, R172 ;  /* 0x00000010081c723c */ /* 0x084ff000000018ac */
[C---:B---3--:R-:W-:Y:S08]  /*cb10*/  HMMA.16816.F32 R180, R4.reuse, R16, R180 ;  /* 0x0000001004b4723c */ /* 0x048ff000000018b4 */
[C---:B------:R-:W-:Y:S08]  /*cb20*/  HMMA.16816.F32 R188, R4.reuse, R18, R188 ;  /* 0x0000001204bc723c */ /* 0x040ff000000018bc */
[C---:B----4-:R-:W-:Y:S08]  /*cb30*/  HMMA.16816.F32 R184, R4.reuse, R12, R184 ;  /* 0x0000000c04b8723c */ /* 0x050ff000000018b8 */
[----:B------:R-:W-:Y:S08]  /*cb40*/  HMMA.16816.F32 R176, R4, R14, R176 ;  /* 0x0000000e04b0723c */ /* 0x000ff000000018b0 */
[C---:B------:R-:W-:Y:S08]  /*cb50*/  HMMA.16816.F32 R32, R8.reuse, R18, R32 ;  /* 0x000000120820723c */ /* 0x040ff00000001820 */
[C---:B------:R-:W-:Y:S08]  /*cb60*/  HMMA.16816.F32 R172, R8.reuse, R12, R24 ;  /* 0x0000000c08ac723c */ /* 0x040ff00000001818 */
[----:B------:R-:W-:Y:S01]  /*cb70*/  HMMA.16816.F32 R20, R8, R14, R20 ;  /* 0x0000000e0814723c */ /* 0x000fe20000001814 */
[----:B------:R-:W-:Y:S06]  /*cb80*/  BAR.SYNC.DEFER_BLOCKING 0x0 ;  /* 0x0000000000007b1d */ /* 0x000fec0000010000 */
[----:B------:R-:W-:Y:S05]  /*cb90*/  @!P0 BRA `(.L_x_1862) ;  /* 0x000001a000008947 */ /* 0x000fea0003800000 */
[----:B-1----:R-:W2:Y:S04]  /*cba0*/  LDL.64 R224, [R1+0x50] ;  /* 0x0000500001e07983 */ /* 0x002ea80000100a00 */
        /* <DEDUP_REMOVED lines=25> */
.L_x_1862:
[----:B-1----:R-:W2:Y:S04]  /*cd40*/  LDL R6, [R1+0x64] ;  /* 0x0000640001067983 */ /* 0x002ea80000100800 */
[----:B------:R-:W3:Y:S04]  /*cd50*/  LDL.64 R2, [R1+0x68] ;  /* 0x0000680001027983 */ /* 0x000ee80000100a00 */
[----:B------:R-:W4:Y:S04]  /*cd60*/  LDL.64 R8, [R1+0x10] ;  /* 0x0000100001087983 */ /* 0x000f280000100a00 */
[----:B------:R-:W5:Y:S04]  /*cd70*/  LDL R7, [R1+0x8c] ;  /* 0x00008c0001077983 */ /* 0x000f680000100800 */
[----:B------:R-:W4:Y:S04]  /*cd80*/  LDL.64 R4, [R1+0x28] ;  /* 0x0000280001047983 */ /* 0x000f280000100a00 */
[----:B------:R-:W1:Y:S01]  /*cd90*/  S2R R10, SR_TID.X ;  /* 0x00000000000a7919 */ /* 0x000e620000002100 */
[----:B------:R-:W-:-:S02]  /*cda0*/  IMAD.U32 R0, RZ, RZ, UR25 ;  /* 0x00000019ff007e24 */ /* 0x000fc4000f8e00ff */
[----:B-1----:R-:W-:-:S05]  /*cdb0*/  IMAD.SHL.U32 R10, R10, 0x2, RZ ;  /* 0x000000020a0a7824 */ /* 0x002fca00078e00ff */
[----:B------:R-:W-:-:S05]  /*cdc0*/  LOP3.LUT R10, R10, 0x6, RZ, 0xc0, !PT ;  /* 0x000000060a0a7812 */ /* 0x000fca00078ec0ff */
[----:B------:R-:W-:-:S05]  /*cdd0*/  IMAD R0, R0, 0x20, R10 ;  /* 0x0000002000007824 */ /* 0x000fca00078e020a */
[C---:B------:R-:W-:Y:S02]  /*cde0*/  ISETP.GE.AND P6, PT, R0.reuse, R223, PT ;  /* 0x000000df0000720c */ /* 0x040fe40003fc6270 */
[C---:B------:R-:W-:Y:S02]  /*cdf0*/  ISETP.GE.AND P3, PT, R0.reuse, R222, PT ;  /* 0x000000de0000720c */ /* 0x040fe40003f66270 */
[C---:B------:R-:W-:Y:S02]  /*ce00*/  ISETP.LT.OR P6, PT, R0.reuse, R219, P6 ;  /* 0x000000db0000720c */ /* 0x040fe400037c1670 */
[C---:B------:R-:W-:Y:S01]  /*ce10*/  ISETP.LT.OR P3, PT, R0.reuse, R218, P3 ;  /* 0x000000da0000720c */ /* 0x040fe20001f61670 */
[----:B--2---:R-:W-:Y:S02]  /*ce20*/  IMAD.MOV.U32 R16, RZ, RZ, R6 ;  /* 0x000000ffff107224 */ /* 0x004fe400078e0006 */
[----:B---3--:R-:W-:Y:S01]  /*ce30*/  IMAD.MOV.U32 R6, RZ, RZ, R2 ;  /* 0x000000ffff067224 */ /* 0x008fe200078e0002 */
[----:B------:R-:W-:-:S04]  /*ce40*/  IADD3 R2, R0, 0x1, RZ ;  /* 0x0000000100027810 */ /* 0x000fc80007ffe0ff */
        /* <DEDUP_REMOVED lines=8> */
[----:B------:R-:W-:Y:S01]  /*ced0*/  IADD3 R2, R0, 0x8, RZ ;  /* 0x0000000800027810 */ /* 0x000fe20007ffe0ff */
[----:B----4-:R-:W-:Y:S01]  /*cee0*/  IMAD.MOV.U32 R228, RZ, RZ, R8 ;  /* 0x000000ffffe47224 */ /* 0x010fe200078e0008 */
[----:B------:R-:W-:Y:S01]  /*cef0*/  FSEL R8, R28, -INF , !P6 ;  /* 0xff8000001c087808 */ /* 0x000fe20007000000 */
[----:B-----5:R-:W-:Y:S01]  /*cf00*/  IMAD.MOV.U32 R15, RZ, RZ, R7 ;  /* 0x000000ffff0f7224 */ /* 0x020fe200078e0007 */
[----:B------:R-:W-:Y:S02]  /*cf10*/  FSEL R12, R29, -INF , !P5 ;  /* 0xff8000001d0c7808 */ /* 0x000fe40006800000 */
[----:B------:R-:W-:Y:S01]  /*cf20*/  FSEL R17, R31, -INF , !P2 ;  /* 0xff8000001f117808 */ /* 0x000fe20005000000 */
[----:B------:R-:W-:Y:S01]  /*cf30*/  IMAD.MOV.U32 R7, RZ, RZ, R3 ;  /* 0x000000ffff077224 */ /* 0x000fe200078e0003 */
[----:B------:R-:W-:-:S02]  /*cf40*/  ISETP.GE.AND P6, PT, R0, R221, PT ;  /* 0x000000dd0000720c */ /* 0x000fc40003fc6270 */
[----:B------:R-:W-:Y:S02]  /*cf50*/  ISETP.GE.AND P2, PT, R0, R220, PT ;  /* 0x000000dc0000720c */ /* 0x000fe40003f46270 */
[----:B------:R-:W-:Y:S02]  /*cf60*/  ISETP.GE.AND P5, PT, R2, R223, PT ;  /* 0x000000df0200720c */ /* 0x000fe40003fa6270 */
[C---:B------:R-:W-:Y:S01]  /*cf70*/  IADD3 R3, R0.reuse, 0x9, RZ ;  /* 0x0000000900037810 */ /* 0x040fe20007ffe0ff */
[----:B------:R-:W-:Y:S01]  /*cf80*/  IMAD.MOV.U32 R229, RZ, RZ, R9 ;  /* 0x000000ffffe57224 */ /* 0x000fe200078e0009 */
[C---:B------:R-:W-:Y:S02]  /*cf90*/  ISETP.LT.OR P6, PT, R0.reuse, R217, P6 ;  /* 0x000000d90000720c */ /* 0x040fe400037c1670 */
[----:B------:R-:W-:Y:S02]  /*cfa0*/  ISETP.LT.OR P2, PT, R0, R216, P2 ;  /* 0x000000d80000720c */ /* 0x000fe40001741670 */
[----:B------:R-:W-:-:S02]  /*cfb0*/  ISETP.LT.OR P5, PT, R2, R219, P5 ;  /* 0x000000db0200720c */ /* 0x000fc40002fa1670 */
[----:B------:R-:W-:Y:S02]  /*cfc0*/  FSEL R9, R30, -INF , !P3 ;  /* 0xff8000001e097808 */ /* 0x000fe40005800000 */
[----:B------:R-:W-:Y:S02]  /*cfd0*/  ISETP.GE.AND P3, PT, R3, R223, PT ;  /* 0x000000df0300720c */ /* 0x000fe40003f66270 */
        /* <DEDUP_REMOVED lines=8> */
[----:B------:R-:W-:Y:S02]  /*d060*/  ISETP.LT.OR P3, PT, R3, R219, P3 ;  /* 0x000000db0300720c */ /* 0x000fe40001f61670 */
[----:B------:R-:W-:-:S02]  /*d070*/  ISETP.LT.OR P6, PT, R2, R218, P6 ;  /* 0x000000da0200720c */ /* 0x000fc400037c1670 */
[C---:B------:R-:W-:Y:S02]  /*d080*/  ISETP.LT.OR P2, PT, R2.reuse, R217, P2 ;  /* 0x000000d90200720c */ /* 0x040fe40001741670 */
[----:B------:R-:W-:Y:S02]  /*d090*/  ISETP.LT.OR P1, PT, R2, R216, P1 ;  /* 0x000000d80200720c */ /* 0x000fe40000f21670 */
[----:B------:R-:W-:Y:S02]  /*d0a0*/  ISETP.LT.OR P5, PT, R3, R218, P5 ;  /* 0x000000da0300720c */ /* 0x000fe40002fa1670 */
[----:B------:R-:W-:Y:S02]  /*d0b0*/  FSEL R31, R183, -INF , !P4 ;  /* 0xff800000b71f7808 */ /* 0x000fe40006000000 */
[----:B------:R-:W-:Y:S02]  /*d0c0*/  FSEL R11, R33, -INF , !P3 ;  /* 0xff800000210b7808 */ /* 0x000fe40005800000 */
[----:B------:R-:W-:-:S02]  /*d0d0*/  IADD3 R2, R0, 0x10, RZ ;  /* 0x0000001000027810 */ /* 0x000fc40007ffe0ff */
[C---:B------:R-:W-:Y:S02]  /*d0e0*/  ISETP.GE.AND P4, PT, R3.reuse, R221, PT ;  /* 0x000000dd0300720c */ /* 0x040fe40003f86270 */
        /* <DEDUP_REMOVED lines=8> */
[----:B------:R-:W-:Y:S02]  /*d170*/  ISETP.GE.AND P1, PT, R2, R220, PT ;  /* 0x000000dc0200720c */ /* 0x000fe40003f26270 */
[C---:B------:R-:W-:Y:S02]  /*d180*/  ISETP.LT.OR P4, PT, R3.reuse, R217, P4 ;  /* 0x000000d90300720c */ /* 0x040fe40002781670 */
[----:B------:R-:W-:-:S02]  /*d190*/  ISETP.LT.OR P3, PT, R3, R216, P3 ;  /* 0x000000d80300720c */ /* 0x000fc40001f61670 */
        /* <DEDUP_REMOVED lines=77> */
[----:B------:R-:W-:Y:S01]  /*d670*/  IMAD.WIDE.U32 R2, R5, -0x326172a9, RZ ;  /* 0xcd9e8d5705027825 */ /* 0x000fe200078e00ff */
[----:B------:R-:W-:-:S03]  /*d680*/  FMNMX.FTZ R5, R233, R0, !PT ;  /* 0x00000000e9057209 */ /* 0x000fc60007810000 */
[----:B------:R-:W-:Y:S01]  /*d690*/  IMAD.MOV.U32 R132, RZ, RZ, R15 ;  /* 0x000000ffff847224 */ /* 0x000fe200078e000f */
[----:B------:R-:W-:Y:S01]  /*d6a0*/  LOP3.LUT R0, R2, 0xffff, RZ, 0xc0, !PT ;  /* 0x0000ffff02007812 */ /* 0x000fe200078ec0ff */
[----:B------:R-:W1:Y:S01]  /*d6b0*/  SHFL.BFLY PT, R15, R4, 0x2, 0x1f ;  /* 0x0c401f00040f7f89 */ /* 0x000e6200000e0000 */
[----:B------:R-:W-:Y:S02]  /*d6c0*/  FMNMX.FTZ R7, R236, R5, !PT ;  /* 0x00000005ec077209 */ /* 0x000fe40007810000 */
[----:B------:R-:W-:Y:S02]  /*d6d0*/  SHF.R.U32.HI R6, RZ, 0x8, R0 ;  /* 0x00000008ff067819 */ /* 0x000fe40000011600 */
[----:B------:R-:W-:Y:S02]  /*d6e0*/  FMNMX.FTZ R0, R237, R7, !PT ;  /* 0x00000007ed007209 */ /* 0x000fe40007810000 */
[----:B------:R-:W-:-:S03]  /*d6f0*/  LOP3.LUT R5, R2, 0xff, RZ, 0xc0, !PT ;  /* 0x000000ff02057812 */ /* 0x000fc600078ec0ff */
[----:B------:R-:W2:Y:S01]  /*d700*/  SHFL.BFLY PT, R7, R0, 0x2, 0x1f ;  /* 0x0c401f0000077f89 */ /* 0x000ea200000e0000 */
[----:B------:R-:W-:Y:S02]  /*d710*/  PRMT R33, R5, 0x5410, R6 ;  /* 0x0000541005217816 */ /* 0x000fe40000000006 */
[--C-:B------:R-:W-:Y:S01]  /*d720*/  SHF.R.U32.HI R5, RZ, 0x10, R2.reuse ;  /* 0x00000010ff057819 */ /* 0x100fe20000011602 */
[----:B------:R-:W-:Y:S01]  /*d730*/  IMAD.WIDE.U32 R138, R16, -0x326172a9, RZ ;  /* 0xcd9e8d57108a7825 */ /* 0x000fe200078e00ff */
[----:B------:R-:W-:Y:S02]  /*d740*/  SHF.R.U32.HI R2, RZ, 0x18, R2 ;  /* 0x00000018ff027819 */ /* 0x000fe40000011602 */
[----:B------:R-:W-:-:S04]  /*d750*/  LOP3.LUT R5, R5, 0xff, RZ, 0xc0, !PT ;  /* 0x000000ff05057812 */ /* 0x000fc800078ec0ff */
[----:B------:R-:W-:Y:S02]  /*d760*/  PRMT R32, R5, 0x5410, R2 ;  /* 0x0000541005207816 */ /* 0x000fe40000000002 */
[----:B------:R-:W-:Y:S02]  /*d770*/  LOP3.LUT R2, R3, UR18, R138, 0x96, !PT ;  /* 0x0000001203027c12 */ /* 0x000fe4000f8e968a */
[----:B------:R-:W-:Y:S02]  /*d780*/  FMNMX.FTZ R3, R134, R28, !PT ;  /* 0x0000001c86037209 */ /* 0x000fe40007810000 */
[----:B-1----:R-:W-:Y:S02]  /*d790*/  FMNMX.FTZ R6, R4, R15, !PT ;  /* 0x0000000f04067209 */ /* 0x002fe40007810000 */
[----:B------:R-:W-:Y:S02]  /*d7a0*/  FMNMX.FTZ R4, R29, R3, !PT ;  /* 0x000000031d047209 */ /* 0x000fe40007810000 */
[----:B------:R-:W-:-:S02]  /*d7b0*/  FMNMX.FTZ R3, R137, R30, !PT ;  /* 0x0000001e89037209 */ /* 0x000fc40007810000 */
[----:B------:R-:W-:Y:S02]  /*d7c0*/  FMNMX.FTZ R5, R24, R4, !PT ;  /* 0x0000000418057209 */ /* 0x000fe40007810000 */
[----:B------:R-:W-:Y:S02]  /*d7d0*/  FMNMX.FTZ R3, R31, R3, !PT ;  /* 0x000000031f037209 */ /* 0x000fe40007810000 */
[----:B--2---:R-:W-:Y:S02]  /*d7e0*/  FMNMX.FTZ R4, R0, R7, !PT ;  /* 0x0000000700047209 */ /* 0x004fe40007810000 */
[----:B------:R-:W-:Y:S02]  /*d7f0*/  FMNMX.FTZ R0, R27, R3, !PT ;  /* 0x000000031b007209 */ /* 0x000fe40007810000 */
[----:B------:R-:W-:Y:S02]  /*d800*/  FMNMX.FTZ R3, R25, R5, !PT ;  /* 0x0000000519037209 */ /* 0x000fe40007810000 */
[----:B------:R-:W-:-:S02]  /*d810*/  FMNMX.FTZ R0, R26, R0, !PT ;  /* 0x000000001a007209 */ /* 0x000fc40007810000 */
[----:B------:R-:W-:Y:S02]  /*d820*/  FSEL R185, R185, -INF , !P6 ;  /* 0xff800000b9b97808 */ /* 0x000fe40007000000 */
[----:B------:R-:W-:Y:S02]  /*d830*/  FMNMX.FTZ R3, R238, R3, !PT ;  /* 0x00000003ee037209 */ /* 0x000fe40007810000 */
[----:B------:R-:W-:Y:S02]  /*d840*/  FSEL R194, R187, -INF , !P3 ;  /* 0xff800000bbc27808 */ /* 0x000fe40005800000 */
[----:B------:R-:W-:Y:S02]  /*d850*/  FMNMX.FTZ R0, R239, R0, !PT ;  /* 0x00000000ef007209 */ /* 0x000fe40007810000 */
[----:B------:R-:W-:Y:S02]  /*d860*/  FSEL R186, R176, -INF , !P5 ;  /* 0xff800000b0ba7808 */ /* 0x000fe40006800000 */
[----:B------:R-:W-:-:S02]  /*d870*/  FMNMX.FTZ R3, R185, R3, !PT ;  /* 0x00000003b9037209 */ /* 0x000fc40007810000 */
[----:B------:R-:W-:Y:S02]  /*d880*/  FSEL R193, R178, -INF , !P2 ;  /* 0xff800000b2c17808 */ /* 0x000fe40005000000 */
[----:B------:R-:W-:Y:S02]  /*d890*/  FMNMX.FTZ R0, R194, R0, !PT ;  /* 0x00000000c2007209 */ /* 0x000fe40007810000 */
[----:B------:R-:W-:Y:S02]  /*d8a0*/  FSEL R184, R177, -INF , !P4 ;  /* 0xff800000b1b87808 */ /* 0x000fe40006000000 */
[----:B------:R-:W-:Y:S02]  /*d8b0*/  FMNMX.FTZ R3, R186, R3, !PT ;  /* 0x00000003ba037209 */ /* 0x000fe40007810000 */
[----:B------:R-:W-:Y:S02]  /*d8c0*/  FSEL R192, R179, -INF , !P1 ;  /* 0xff800000b3c07808 */ /* 0x000fe40004800000 */
[----:B------:R-:W-:-:S02]  /*d8d0*/  FMNMX.FTZ R0, R193, R0, !PT ;  /* 0x00000000c1007209 */ /* 0x000fc40007810000 */
[----:B------:R-:W-:Y:S02]  /*d8e0*/  FMNMX.FTZ R3, R184, R3, !PT ;  /* 0x00000003b8037209 */ /* 0x000fe40007810000 */
[----:B------:R-:W-:Y:S01]  /*d8f0*/  FMNMX.FTZ R0, R192, R0, !PT ;  /* 0x00000000c0007209 */ /* 0x000fe20007810000 */
[----:B------:R-:W1:Y:S04]  /*d900*/  SHFL.BFLY PT, R19, R6, 0x1, 0x1f ;  /* 0x0c201f0006137f89 */ /* 0x000e6800000e0000 */
[----:B------:R-:W2:Y:S04]  /*d910*/  SHFL.BFLY PT, R16, R3, 0x2, 0x1f ;  /* 0x0c401f0003107f89 */ /* 0x000ea800000e0000 */
[----:B------:R-:W3:Y:S01]  /*d920*/  SHFL.BFLY PT, R18, R0, 0x2, 0x1f ;  /* 0x0c401f0000127f89 */ /* 0x000ee200000e0000 */
[----:B------:R-:W-:-:S03]  /*d930*/  LOP3.LUT R5, R2, 0xffff, RZ, 0xc0, !PT ;  /* 0x0000ffff02057812 */ /* 0x000fc600078ec0ff */
[----:B------:R-:W4:Y:S01]  /*d940*/  SHFL.BFLY PT, R20, R4, 0x1, 0x1f ;  /* 0x0c201f0004147f89 */ /* 0x000f2200000e0000 */
[----:B------:R-:W-:Y:S01]  /*d950*/  SHF.R.U32.HI R7, RZ, 0x8, R5 ;  /* 0x00000008ff077819 */ /* 0x000fe20000011605 */
[----:B------:R-:W-:Y:S01]  /*d960*/  IMAD.WIDE.U32 R132, R132, -0x326172a9, RZ ;  /* 0xcd9e8d5784847825 */ /* 0x000fe200078e00ff */
[----:B------:R-:W-:-:S04]  /*d970*/  LOP3.LUT R5, R2, 0xff, RZ, 0xc0, !PT ;  /* 0x000000ff02057812 */ /* 0x000fc800078ec0ff */
[----:B------:R-:W-:Y:S02]  /*d980*/  PRMT R23, R5, 0x5410, R7 ;  /* 0x0000541005177816 */ /* 0x000fe40000000007 */
[--C-:B------:R-:W-:Y:S02]  /*d990*/  SHF.R.U32.HI R5, RZ, 0x10, R2.reuse ;  /* 0x00000010ff057819 */ /* 0x100fe40000011602 */
[----:B------:R-:W-:Y:S02]  /*d9a0*/  LOP3.LUT R7, R133, R225, RZ, 0x3c, !PT ;  /* 0x000000e185077212 */ /* 0x000fe400078e3cff */
[----:B------:R-:W-:Y:S02]  /*d9b0*/  SHF.R.U32.HI R15, RZ, 0x18, R2 ;  /* 0x00000018ff0f7819 */ /* 0x000fe40000011602 */
[----:B------:R-:W-:Y:S02]  /*d9c0*/  LOP3.LUT R2, R5, 0xff, RZ, 0xc0, !PT ;  /* 0x000000ff05027812 */ /* 0x000fe400078ec0ff */
[----:B-1----:R-:W-:Y:S01]  /*d9d0*/  FMNMX.FTZ R191, R6, R19, !PT ;  /* 0x0000001306bf7209 */ /* 0x002fe20007810000 */
[----:B------:R-:W-:Y:S01]  /*d9e0*/  IMAD.WIDE.U32 R6, R7, -0x2daee0ad, RZ ;  /* 0xd2511f5307067825 */ /* 0x000fe200078e00ff */
[----:B--2---:R-:W-:-:S02]  /*d9f0*/  FMNMX.FTZ R5, R3, R16, !PT ;  /* 0x0000001003057209 */ /* 0x004fc40007810000 */
[----:B---3--:R-:W-:Y:S02]  /*da00*/  FMNMX.FTZ R0, R0, R18, !PT ;  /* 0x0000001200007209 */ /* 0x008fe40007810000 */
[----:B------:R-:W-:Y:S02]  /*da10*/  PRMT R22, R2, 0x5410, R15 ;  /* 0x0000541002167816 */ /* 0x000fe4000000000f */
[----:B------:R-:W1:Y:S01]  /*da20*/  SHFL.BFLY PT, R15, R5, 0x1, 0x1f ;  /* 0x0c201f00050f7f89 */ /* 0x000e6200000e0000 */
[----:B------:R-:W-:-:S03]  /*da30*/  LOP3.LUT R2, R7, UR15, R228, 0x96, !PT ;  /* 0x0000000f07027c12 */ /* 0x000fc6000f8e96e4 */
[----:B------:R-:W2:Y:S01]  /*da40*/  SHFL.BFLY PT, R7, R0, 0x1, 0x1f ;  /* 0x0c201f0000077f89 */ /* 0x000ea200000e0000 */
[----:B----4-:R-:W-:Y:S01]  /*da50*/  FMNMX.FTZ R190, R4, R20, !PT ;  /* 0x0000001404be7209 */ /* 0x010fe20007810000 */
[----:B------:R-:W-:Y:S01]  /*da60*/  IMAD.WIDE.U32 R2, R2, -0x326172a9, RZ ;  /* 0xcd9e8d5702027825 */ /* 0x000fe200078e00ff */
[----:B------:R-:W-:-:S03]  /*da70*/  FSETP.NEU.FTZ.AND P1, PT, R191, -INF , PT ;  /* 0xff800000bf00780b */ /* 0x000fc60003f3d000 */
[----:B------:R-:W-:Y:S01]  /*da80*/  FMUL.FTZ R4, R191, c[0x0][0x23c] ;  /* 0x00008f00bf047a20 */ /* 0x000fe20000410000 */
[----:B------:R-:W-:Y:S01]  /*da90*/  LOP3.LUT R18, R3, UR14, R34, 0x96, !PT ;  /* 0x0000000e03127c12 */ /* 0x000fe2000f8e9622 */
[----:B------:R-:W-:Y:S01]  /*daa0*/  FMUL.FTZ R16, R190, c[0x0][0x23c] ;  /* 0x00008f00be107a20 */ /* 0x000fe20000410000 */
[----:B------:R-:W-:Y:S02]  /*dab0*/  LOP3.LUT R21, R35, UR16, R132, 0x96, !PT ;  /* 0x0000001023157c12 */ /* 0x000fe4000f8e9684 */
[----:B------:R-:W-:Y:S01]  /*dac0*/  FSEL R3, R4, RZ, P1 ;  /* 0x000000ff04037208 */ /* 0x000fe20000800000 */
[----:B------:R-:W3:Y:S01]  /*dad0*/  LDC.U8 R229, c[0x0][0x2d8] ;  /* 0x0000b600ffe57b82 */ /* 0x000ee20000000000 */
[----:B------:R-:W-:Y:S02]  /*dae0*/  FSEL R4, R191, RZ, P1 ;  /* 0x000000ffbf047208 */ /* 0x000fe40000800000 */
[----:B------:R-:W-:Y:S01]  /*daf0*/  FSETP.NEU.FTZ.AND P1, PT, R190, -INF , PT ;  /* 0xff800000be00780b */ /* 0x000fe20003f3d000 */
[----:B------:R-:W-:-:S04]  /*db00*/  IMAD.WIDE.U32 R20, R21, -0x2daee0ad, RZ ;  /* 0xd2511f5315147825 */ /* 0x000fc800078e00ff */
[----:B------:R-:W3:Y:S01]  /*db10*/  LDC.U8 R228, c[0x0][0x2d8] ;  /* 0x0000b600ffe47b82 */ /* 0x000ee20000000000 */
[----:B------:R-:W-:Y:S01]  /*db20*/  FSEL R16, R16, RZ, P1 ;  /* 0x000000ff10107208 */ /* 0x000fe20000800000 */
[--C-:B------:R-:W-:Y:S01]  /*db30*/  FFMA.FTZ R10, R10, c[0x0][0x23c], -R3.reuse ;  /* 0x00008f000a0a7a23 */ /* 0x100fe20000010803 */
[----:B------:R-:W-:Y:S01]  /*db40*/  LOP3.LUT R6, R21, UR13, R6, 0x96, !PT ;  /* 0x0000000d15067c12 */ /* 0x000fe2000f8e9606 */
[----:B------:R-:W-:Y:S01]  /*db50*/  FFMA.FTZ R11, R11, c[0x0][0x23c], -R3 ;  /* 0x00008f000b0b7a23 */ /* 0x000fe20000010803 */
[----:B-1----:R-:W-:Y:S01]  /*db60*/  FMNMX.FTZ R189, R5, R15, !PT ;  /* 0x0000000f05bd7209 */ /* 0x002fe20007810000 */
[--C-:B------:R-:W-:Y:S01]  /*db70*/  FFMA.FTZ R14, R14, c[0x0][0x23c], -R16.reuse ;  /* 0x00008f000e0e7a23 */ /* 0x100fe20000010810 */
[----:B--2---:R-:W-:Y:S02]  /*db80*/  FMNMX.FTZ R188, R0, R7, !PT ;  /* 0x0000000700bc7209 */ /* 0x004fe40007810000 */
        /* <DEDUP_REMOVED lines=8> */
[----:B------:R4:W5:Y:S01]  /*dc10*/  MUFU.EX2 R234, R11 ;  /* 0x0000000b00ea7308 */ /* 0x0009620000000800 */
[----:B-1----:R-:W-:Y:S01]  /*dc20*/  IMAD.WIDE.U32 R14, R6, -0x326172a9, RZ ;  /* 0xcd9e8d57060e7825 */ /* 0x002fe200078e00ff */
[----:B------:R-:W-:-:S03]  /*dc30*/  FSETP.NEU.FTZ.AND P1, PT, R188, -INF , PT ;  /* 0xff800000bc00780b */ /* 0x000fc60003f3d000 */
[----:B------:R-:W-:Y:S01]  /*dc40*/  FFMA.FTZ R12, R12, c[0x0][0x23c], -R3 ;  /* 0x00008f000c0c7a23 */ /* 0x000fe20000010803 */
[----:B------:R-:W-:Y:S02]  /*dc50*/  LOP3.LUT R2, R15, UR12, R2, 0x96, !PT ;  /* 0x0000000c0f027c12 */ /* 0x000fe4000f8e9602 */
[----:B------:R-:W1:Y:S01]  /*dc60*/  MUFU.EX2 R225, R13 ;  /* 0x0000000d00e17308 */ /* 0x000e620000000800 */
[----:B------:R-:W-:Y:S02]  /*dc70*/  FADD.FTZ R132, R136, -R4 ;  /* 0x8000000488847221 */ /* 0x000fe40000010000 */
[----:B------:R-:W-:Y:S01]  /*dc80*/  IMAD.WIDE.U32 R4, R18, -0x2daee0ad, RZ ;  /* 0xd2511f5312047825 */ /* 0x000fe200078e00ff */
[----:B---3--:R-:W-:-:S03]  /*dc90*/  PRMT R228, R228, 0x7054, R229 ;  /* 0x00007054e4e47816 */ /* 0x008fc600000000e5 */
[----:B------:R-:W-:Y:S01]  /*dca0*/  FADD.FTZ R15, R134, -R0 ;  /* 0x80000000860f7221 */ /* 0x000fe20000010000 */
[----:B------:R-:W-:Y:S01]  /*dcb0*/  MUFU.EX2 R138, R8 ;  /* 0x00000008008a7308 */ /* 0x000fe20000000800 */
[----:B------:R-:W-:Y:S01]  /*dcc0*/  IMAD.WIDE.U32 R6, R2, -0x2daee0ad, RZ ;  /* 0xd2511f5302067825 */ /* 0x000fe200078e00ff */
[----:B------:R-:W-:-:S03]  /*dcd0*/  FSEL R0, R188, RZ, P1 ;  /* 0x000000ffbc007208 */ /* 0x000fc60000800000 */
[--C-:B------:R-:W-:Y:S02]  /*dce0*/  FFMA.FTZ R9, R9, c[0x0][0x23c], -R16.reuse ;  /* 0x00008f0009097a23 */ /* 0x100fe40000010810 */
[----:B------:R-:W-:Y:S01]  /*dcf0*/  FFMA.FTZ R2, R17, c[0x0][0x23c], -R16 ;  /* 0x00008f0011027a23 */ /* 0x000fe20000010810 */
[----:B------:R3:W1:Y:S01]  /*dd00*/  MUFU.EX2 R232, R12 ;  /* 0x0000000c00e87308 */ /* 0x0006620000000800 */
[----:B------:R-:W-:Y:S01]  /*dd10*/  LOP3.LUT R5, R5, UR11, R20, 0x96, !PT ;  /* 0x0000000b05057c12 */ /* 0x000fe2000f8e9614 */
[--C-:B--2---:R-:W-:Y:S02]  /*dd20*/  HSET2.LE.AND R10, R33, R228.reuse, PT ;  /* 0x000000e4210a7233 */ /* 0x104fe40003803000 */
[----:B----4-:R-:W-:-:S04]  /*dd30*/  HSET2.LE.AND R11, R32, R228, PT ;  /* 0x000000e4200b7233 */ /* 0x010fc80003803000 */
[----:B------:R-:W-:Y:S01]  /*dd40*/  MUFU.EX2 R133, R9 ;  /* 0x0000000900857308 */ /* 0x000fe20000000800 */
[----:B------:R-:W-:-:S04]  /*dd50*/  IMAD.WIDE.U32 R32, R5, -0x326172a9, RZ ;  /* 0xcd9e8d5705207825 */ /* 0x000fc800078e00ff */
[----:B---3--:R-:W-:-:S03]  /*dd60*/  FADD.FTZ R12, R137, -R0 ;  /* 0x80000000890c7221 */ /* 0x008fc60000010000 */
[----:B------:R2:W3:Y:S01]  /*dd70*/  MUFU.EX2 R187, R2 ;  /* 0x0000000200bb7308 */ /* 0x0004e20000000800 */
[----:B-----5:R-:W-:-:S04]  /*dd80*/  F2FP.PACK_AB R0, R234, R235 ;  /* 0x000000ebea00723e */ /* 0x020fc800000000ff */
[----:B------:R-:W-:Y:S02]  /*dd90*/  LOP3.LUT R10, R10, R0, RZ, 0xc0, !PT ;  /* 0x000000000a0a7212 */ /* 0x000fe400078ec0ff */
[----:B-1----:R-:W-:Y:S01]  /*dda0*/  F2FP.PACK_AB R0, R225, R226 ;  /* 0x000000e2e100723e */ /* 0x002fe200000000ff */
[--C-:B------:R-:W-:Y:S01]  /*ddb0*/  HSET2.LE.AND R8, R23, R228.reuse, PT ;  /* 0x000000e417087233 */ /* 0x100fe20003803000 */
[----:B------:R-:W-:Y:S02]  /*ddc0*/  FMUL.FTZ R19, R189, c[0x0][0x23c] ;  /* 0x00008f00bd137a20 */ /* 0x000fe40000410000 */
[----:B------:R-:W-:Y:S02]  /*ddd0*/  LOP3.LUT R11, R11, R0, RZ, 0xc0, !PT ;  /* 0x000000000b0b7212 */ /* 0x000fe400078ec0ff */
[----:B------:R-:W-:Y:S02]  /*dde0*/  F2FP.PACK_AB R0, R232, R138 ;  /* 0x0000008ae800723e */ /* 0x000fe400000000ff */
[----:B--2---:R-:W-:Y:S01]  /*ddf0*/  LOP3.LUT R2, R33, UR10, R14, 0x96, !PT ;  /* 0x0000000a21027c12 */ /* 0x004fe2000f8e960e */
[----:B------:R-:W-:Y:S01]  /*de00*/  HSET2.LE.AND R9, R22, R228, PT ;  /* 0x000000e416097233 */ /* 0x000fe20003803000 */
[----:B------:R-:W-:-:S03]  /*de10*/  LOP3.LUT R8, R8, R0, RZ, 0xc0, !PT ;  /* 0x0000000008087212 */ /* 0x000fc600078ec0ff */
[----:B------:R-:W-:Y:S01]  /*de20*/  IMAD.WIDE.U32 R34, R2, -0x2daee0ad, RZ ;  /* 0xd2511f5302227825 */ /* 0x000fe200078e00ff */
[----:B---3--:R-:W-:Y:S02]  /*de30*/  F2FP.PACK_AB R0, R187, R133 ;  /* 0x00000085bb00723e */ /* 0x008fe400000000ff */
        /* <DEDUP_REMOVED lines=21> */
[----:B------:R-:W-:Y:S01]  /*df90*/  SHF.R.U32.HI R0, RZ, 0x8, R0 ;  /* 0x00000008ff007819 */ /* 0x000fe20000011600 */
[----:B------:R-:W-:-:S06]  /*dfa0*/  IMAD.MOV.U32 R24, RZ, RZ, R228 ;  /* 0x000000ffff187224 */ /* 0x000fcc00078e00e4 */
        /* <DEDUP_REMOVED lines=29> */
[----:B------:R-:W-:-:S02]  /*e180*/  FMUL.FTZ R12, R12, c[0x0][0x23c] ;  /* 0x00008f000c0c7a20 */ /* 0x000fc40000410000 */
[----:B------:R-:W-:-:S04]  /*e190*/  FMUL.FTZ R17, R21, c[0x0][0x23c] ;  /* 0x00008f0015117a20 */ /* 0x000fc80000410000 */
[----:B------:R2:W-:Y:S01]  /*e1a0*/  MUFU.EX2 R21, R12 ;  /* 0x0000000c00157308 */ /* 0x0005e20000000800 */
[----:B-1----:R-:W-:-:S04]  /*e1b0*/  F2FP.PACK_AB R0, R134, R31 ;  /* 0x0000001f8600723e */ /* 0x002fc800000000ff */
[----:B------:R-:W-:Y:S01]  /*e1c0*/  LOP3.LUT R5, R5, R0, RZ, 0xc0, !PT ;  /* 0x0000000005057212 */ /* 0x000fe200078ec0ff */
[----:B------:R-:W-:Y:S02]  /*e1d0*/  FMUL.FTZ R0, R15, c[0x0][0x23c] ;  /* 0x00008f000f007a20 */ /* 0x000fe40000410000 */
[----:B--2---:R-:W1:Y:S01]  /*e1e0*/  LDSM.16.MT88.4 R12, [R201+0xa000] ;  /* 0x00a00000c90c783b */ /* 0x004e620000004200 */
        /* <DEDUP_REMOVED lines=173> */
[-C--:B------:R-:W-:Y:S01]  /*ecc0*/  FFMA.FTZ R33, R27, R17.reuse, R133 ;  /* 0x000000111b217223 */ /* 0x080fe20000010085 */
        /* <DEDUP_REMOVED lines=14> */
[----:B------:R-:W-:Y:S02]  /*edb0*/  FMUL.FTZ R131, R131, R17 ;  /* 0x0000001183837220 */ /* 0x000fe40000410000 */
[--C-:B------:R-:W-:Y:S01]  /*edc0*/  FFMA.FTZ R5, R195, c[0x0][0x23c], -R3.reuse ;  /* 0x00008f00c3057a23 */ /* 0x100fe20000010803 */
[----:B------:R-:W-:Y:S01]  /*edd0*/  HMMA.16816.F32 R116, R8, R12, R116 ;  /* 0x0000000c0874723c */ /* 0x000fe20000001874 */
[----:B------:R-:W-:Y:S02]  /*ede0*/  IMAD.MOV.U32 R67, RZ, RZ, R172 ;  /* 0x000000ffff437224 */ /* 0x000fe400078e00ac */
[----:B-1----:R-:W-:-:S04]  /*edf0*/  FFMA.FTZ R0, R199, c[0x0][0x23c], -R3 ;  /* 0x00008f00c7007a23 */ /* 0x002fc80000010803 */
[----:B------:R1:W-:Y:S01]  /*ee00*/  MUFU.EX2 R28, R0 ;  /* 0x00000000001c7308 */ /* 0x0003e20000000800 */
[----:B------:R-:W-:Y:S02]  /*ee10*/  IMAD.MOV.U32 R66, RZ, RZ, R173 ;  /* 0x000000ffff427224 */ /* 0x000fe400078e00ad */
[----:B------:R-:W-:Y:S02]  /*ee20*/  IMAD.MOV.U32 R65, RZ, RZ, R174 ;  /* 0x000000ffff417224 */ /* 0x000fe400078e00ae */
[----:B------:R-:W-:Y:S02]  /*ee30*/  IMAD.MOV.U32 R64, RZ, RZ, R175 ;  /* 0x000000ffff407224 */ /* 0x000fe400078e00af */
        /* <DEDUP_REMOVED lines=13> */
[----:B------:R-:W-:Y:S01]  /*ef10*/  SHF.R.U32.HI R10, RZ, 0x18, R2 ;  /* 0x00000018ff0a7819 */ /* 0x000fe20000011602 */
[----:B------:R-:W-:Y:S01]  /*ef20*/  IMAD.MOV.U32 R199, RZ, RZ, R24 ;  /* 0x000000ffffc77224 */ /* 0x000fe200078e0018 */
[----:B------:R-:W-:Y:S01]  /*ef30*/  SHF.R.U32.HI R2, RZ, 0x8, R7 ;  /* 0x00000008ff027819 */ /* 0x000fe20000011607 */
[----:B-1----:R-:W-:Y:S01]  /*ef40*/  FFMA.FTZ R0, R227, c[0x0][0x23c], -R16 ;  /* 0x00008f00e3007a23 */ /* 0x002fe20000010810 */
[----:B------:R1:W2:Y:S02]  /*ef50*/  MUFU.EX2 R30, R5 ;  /* 0x00000005001e7308 */ /* 0x0002a40000000800 */
[----:B------:R-:W-:Y:S01]  /*ef60*/  PRMT R12, R12, 0x5410, R2 ;  /* 0x000054100c0c7816 */ /* 0x000fe20000000002 */
[----:B------:R-:W-:-:S05]  /*ef70*/  FFMA.FTZ R2, R237, c[0x0][0x23c], -R16 ;  /* 0x00008f00ed027a23 */ /* 0x000fca0000010810 */
[----:B------:R3:W-:Y:S01]  /*ef80*/  MUFU.EX2 R24, R0 ;  /* 0x0000000000187308 */ /* 0x0007e20000000800 */
[----:B-1----:R-:W-:-:S07]  /*ef90*/  FFMA.FTZ R5, R233, c[0x0][0x23c], -R16 ;  /* 0x00008f00e9057a23 */ /* 0x002fce0000010810 */
[----:B------:R1:W-:Y:S01]  /*efa0*/  MUFU.EX2 R23, R2 ;  /* 0x0000000200177308 */ /* 0x0003e20000000800 */
[----:B---3--:R-:W-:Y:S01]  /*efb0*/  LOP3.LUT R0, R3, UR17, R34, 0x96, !PT ;  /* 0x0000001103007c12 */ /* 0x008fe2000f8e9622 */
[----:B------:R-:W-:-:S06]  /*efc0*/  FFMA.FTZ R3, R236, c[0x0][0x23c], -R16 ;  /* 0x00008f00ec037a23 */ /* 0x000fcc0000010810 */
[----:B------:R3:W-:Y:S08]  /*efd0*/  MUFU.EX2 R25, R5 ;  /* 0x0000000500197308 */ /* 0x0007f00000000800 */
[----:B------:R4:W-:Y:S01]  /*efe0*/  MUFU.EX2 R26, R3 ;  /* 0x00000003001a7308 */ /* 0x0009e20000000800 */
[----:B-1----:R-:W-:Y:S02]  /*eff0*/  LOP3.LUT R2, R11, 0xff, RZ, 0xc0, !PT ;  /* 0x000000ff0b027812 */ /* 0x002fe400078ec0ff */
[----:B---3--:R-:W-:-:S04]  /*f000*/  LOP3.LUT R5, R9, 0xff, RZ, 0xc0, !PT ;  /* 0x000000ff09057812 */ /* 0x008fc800078ec0ff */
[----:B------:R-:W-:Y:S02]  /*f010*/  PRMT R8, R5, 0x5410, R8 ;  /* 0x0000541005087816 */ /* 0x000fe40000000008 */
[----:B----4-:R-:W-:Y:S01]  /*f020*/  SHF.R.U32.HI R3, RZ, 0x8, R6 ;  /* 0x00000008ff037819 */ /* 0x010fe20000011606 */
[----:B------:R-:W-:-:S03]  /*f030*/  FFMA.FTZ R5, R238, c[0x0][0x23c], -R19 ;  /* 0x00008f00ee057a23 */ /* 0x000fc60000010813 */
[----:B------:R-:W-:Y:S02]  /*f040*/  PRMT R11, R13, 0x5410, R3 ;  /* 0x000054100d0b7816 */ /* 0x000fe40000000003 */
[----:B------:R-:W-:Y:S02]  /*f050*/  PRMT R13, R2, 0x5410, R10 ;  /* 0x00005410020d7816 */ /* 0x000fe4000000000a */
[----:B------:R-:W-:Y:S01]  /*f060*/  SHF.R.U32.HI R2, RZ, 0x10, R4 ;  /* 0x00000010ff027819 */ /* 0x000fe20000011604 */
[----:B------:R1:W-:Y:S01]  /*f070*/  MUFU.EX2 R22, R5 ;  /* 0x0000000500167308 */ /* 0x0003e20000000800 */
[----:B------:R-:W-:Y:S02]  /*f080*/  LOP3.LUT R3, R4, 0xffff, RZ, 0xc0, !PT ;  /* 0x0000ffff04037812 */ /* 0x000fe400078ec0ff */
[----:B------:R-:W-:Y:S02]  /*f090*/  LOP3.LUT R2, R2, 0xff, RZ, 0xc0, !PT ;  /* 0x000000ff02027812 */ /* 0x000fe400078ec0ff */
[----:B------:R-:W-:Y:S01]  /*f0a0*/  LOP3.LUT R6, R4, 0xff, RZ, 0xc0, !PT ;  /* 0x000000ff04067812 */ /* 0x000fe200078ec0ff */
[----:B------:R-:W-:Y:S01]  /*f0b0*/  FFMA.FTZ R35, R252, R18, R138 ;  /* 0x00000012fc237223 */ /* 0x000fe2000001008a */
[----:B-1----:R-:W-:-:S02]  /*f0c0*/  SHF.R.U32.HI R5, RZ, 0x18, R4 ;  /* 0x00000018ff057819 */ /* 0x002fc40000011604 */
[----:B------:R-:W-:Y:S01]  /*f0d0*/  SHF.R.U32.HI R4, RZ, 0x8, R3 ;  /* 0x00000008ff047819 */ /* 0x000fe20000011603 */
[----:B------:R-:W-:Y:S01]  /*f0e0*/  FFMA.FTZ R3, R185, c[0x0][0x23c], -R19 ;  /* 0x00008f00b9037a23 */ /* 0x000fe20000010813 */
[----:B------:R-:W-:Y:S02]  /*f0f0*/  PRMT R5, R2, 0x5410, R5 ;  /* 0x0000541002057816 */ /* 0x000fe40000000005 */
[----:B------:R-:W-:Y:S01]  /*f100*/  LOP3.LUT R2, R0, 0xffff, RZ, 0xc0, !PT ;  /* 0x0000ffff00027812 */ /* 0x000fe200078ec0ff */
[----:B------:R1:W3:Y:S01]  /*f110*/  MUFU.EX2 R18, R3 ;  /* 0x0000000300127308 */ /* 0x0002e20000000800 */
[----:B------:R-:W-:Y:S01]  /*f120*/  PRMT R6, R6, 0x5410, R4 ;  /* 0x0000541006067816 */ /* 0x000fe20000000004 */
[----:B------:R-:W-:Y:S01]  /*f130*/  FFMA.FTZ R4, R186, c[0x0][0x23c], -R19 ;  /* 0x00008f00ba047a23 */ /* 0x000fe20000010813 */
[----:B-1----:R-:W-:Y:S02]  /*f140*/  SHF.R.U32.HI R3, RZ, 0x8, R2 ;  /* 0x00000008ff037819 */ /* 0x002fe40000011602 */
[----:B------:R-:W-:-:S04]  /*f150*/  LOP3.LUT R2, R0, 0xff, RZ, 0xc0, !PT ;  /* 0x000000ff00027812 */ /* 0x000fc800078ec0ff */
[----:B------:R-:W-:Y:S02]  /*f160*/  PRMT R7, R2, 0x5410, R3 ;  /* 0x0000541002077816 */ /* 0x000fe40000000003 */
[--C-:B------:R-:W-:Y:S01]  /*f170*/  SHF.R.U32.HI R2, RZ, 0x10, R0.reuse ;  /* 0x00000010ff027819 */ /* 0x100fe20000011600 */
[----:B------:R1:W-:Y:S01]  /*f180*/  MUFU.EX2 R17, R4 ;  /* 0x0000000400117308 */ /* 0x0003e20000000800 */
[----:B------:R-:W-:Y:S02]  /*f190*/  SHF.R.U32.HI R3, RZ, 0x18, R0 ;  /* 0x00000018ff037819 */ /* 0x000fe40000011600 */
[----:B------:R-:W-:Y:S01]  /*f1a0*/  LOP3.LUT R0, R2, 0xff, RZ, 0xc0, !PT ;  /* 0x000000ff02007812 */ /* 0x000fe200078ec0ff */
[----:B------:R-:W-:-:S03]  /*f1b0*/  FFMA.FTZ R2, R239, c[0x0][0x23c], -R20 ;  /* 0x00008f00ef027a23 */ /* 0x000fc60000010814 */
[----:B------:R-:W-:Y:S01]  /*f1c0*/  PRMT R9, R0, 0x5410, R3 ;  /* 0x0000541000097816 */ /* 0x000fe20000000003 */
[----:B------:R2:W-:Y:S01]  /*f1d0*/  MUFU.EX2 R15, R2 ;  /* 0x00000002000f7308 */ /* 0x0005e20000000800 */
[----:B------:R-:W-:Y:S01]  /*f1e0*/  FFMA.FTZ R3, R194, c[0x0][0x23c], -R20 ;  /* 0x00008f00c2037a23 */ /* 0x000fe20000010814 */
[----:B------:R-:W-:Y:S01]  /*f1f0*/  HSET2.LE.AND R0, R12, R199, PT ;  /* 0x000000c70c007233 */ /* 0x000fe20003803000 */
[----:B-1----:R-:W-:-:S05]  /*f200*/  FFMA.FTZ R4, R184, c[0x0][0x23c], -R19 ;  /* 0x00008f00b8047a23 */ /* 0x002fca0000010813 */
[----:B------:R1:W-:Y:S01]  /*f210*/  MUFU.EX2 R16, R4 ;  /* 0x0000000400107308 */ /* 0x0003e20000000800 */
[----:B--2---:R-:W-:Y:S01]  /*f220*/  F2FP.PACK_AB R2, R30, R29 ;  /* 0x0000001d1e02723e */ /* 0x004fe200000000ff */
[----:B------:R-:W-:-:S06]  /*f230*/  HSET2.LE.AND R5, R5, R199, PT ;  /* 0x000000c705057233 */ /* 0x000fcc0003803000 */
[----:B------:R2:W4:Y:S01]  /*f240*/  MUFU.EX2 R14, R3 ;  /* 0x00000003000e7308 */ /* 0x0005220000000800 */
[----:B------:R-:W-:Y:S01]  /*f250*/  LOP3.LUT R130, R0, R2, RZ, 0xc0, !PT ;  /* 0x0000000200827212 */ /* 0x000fe200078ec0ff */
[--C-:B------:R-:W-:Y:S01]  /*f260*/  HSET2.LE.AND R0, R8, R199.reuse, PT ;  /* 0x000000c708007233 */ /* 0x100fe20003803000 */
[----:B-1----:R-:W-:Y:S01]  /*f270*/  FFMA.FTZ R4, R193, c[0x0][0x23c], -R20 ;  /* 0x00008f00c1047a23 */ /* 0x002fe20000010814 */
[----:B------:R-:W-:Y:S01]  /*f280*/  HSET2.LE.AND R7, R7, R199, PT ;  /* 0x000000c707077233 */ /* 0x000fe20003803000 */
[----:B---3--:R-:W-:-:S03]  /*f290*/  F2FP.PACK_AB R8, R18, R22 ;  /* 0x000000161208723e */ /* 0x008fc600000000ff */
[----:B------:R1:W-:Y:S01]  /*f2a0*/  MUFU.EX2 R12, R4 ;  /* 0x00000004000c7308 */ /* 0x0003e20000000800 */
[----:B--2---:R-:W-:Y:S01]  /*f2b0*/  HSET2.LE.AND R3, R6, R199, PT ;  /* 0x000000c706037233 */ /* 0x004fe20003803000 */
[----:B------:R-:W-:Y:S02]  /*f2c0*/  F2FP.PACK_AB R6, R25, R24 ;  /* 0x000000181906723e */ /* 0x000fe400000000ff */
[----:B------:R-:W-:Y:S02]  /*f2d0*/  LOP3.LUT R124, R7, R8, RZ, 0xc0, !PT ;  /* 0x00000008077c7212 */ /* 0x000fe400078ec0ff */
[----:B------:R-:W-:Y:S02]  /*f2e0*/  LOP3.LUT R129, R5, R6, RZ, 0xc0, !PT ;  /* 0x0000000605817212 */ /* 0x000fe400078ec0ff */
[----:B-1----:R-:W-:Y:S01]  /*f2f0*/  F2FP.PACK_AB R4, R28, R27 ;  /* 0x0000001b1c04723e */ /* 0x002fe200000000ff */
[----:B------:R-:W-:Y:S01]  /*f300*/  IMAD.MOV.U32 R80, RZ, RZ, R51 ;  /* 0x000000ffff507224 */ /* 0x000fe200078e0033 */
[----:B------:R-:W-:-:S02]  /*f310*/  MOV R97, R169 ;  /* 0x000000a900617202 */ /* 0x000fc40000000f00 */
[----:B------:R-:W-:Y:S01]  /*f320*/  LOP3.LUT R128, R3, R4, RZ, 0xc0, !PT ;  /* 0x0000000403807212 */ /* 0x000fe200078ec0ff */
[----:B------:R-:W-:Y:S01]  /*f330*/  IMAD.MOV.U32 R81, RZ, RZ, R50 ;  /* 0x000000ffff517224 */ /* 0x000fe200078e0032 */
[----:B------:R-:W1:Y:S01]  /*f340*/  LDSM.16.MT88.4 R4, [R205+0xb800] ;  /* 0x00b80000cd04783b */ /* 0x000e620000004200 */
[----:B------:R-:W-:Y:S02]  /*f350*/  IMAD.MOV.U32 R82, RZ, RZ, R49 ;  /* 0x000000ffff527224 */ /* 0x000fe400078e0031 */
[----:B------:R-:W-:Y:S02]  /*f360*/  IMAD.MOV.U32 R83, RZ, RZ, R48 ;  /* 0x000000ffff537224 */ /* 0x000fe400078e0030 */
[----:B------:R-:W-:Y:S01]  /*f370*/  IMAD.MOV.U32 R96, RZ, RZ, R170 ;  /* 0x000000ffff607224 */ /* 0x000fe200078e00aa */
[----:B------:R-:W-:Y:S01]  /*f380*/  LDSM.16.MT88.4 R48, [R206+0xa800] ;  /* 0x00a80000ce30783b */ /* 0x000fe20000004200 */
[----:B------:R-:W-:Y:S02]  /*f390*/  IMAD.MOV.U32 R98, RZ, RZ, R168 ;  /* 0x000000ffff627224 */ /* 0x000fe400078e00a8 */
[----:B------:R-:W-:Y:S01]  /*f3a0*/  IMAD.MOV.U32 R99, RZ, RZ, R155 ;  /* 0x000000ffff637224 */ /* 0x000fe200078e009b */
[----:B------:R-:W-:Y:S01]  /*f3b0*/  LDSM.16.MT88.4 R168, [R203+0xa800] ;  /* 0x00a80000cba8783b */ /* 0x000fe20000004200 */
[----:B------:R-:W-:-:S02]  /*f3c0*/  IMAD.MOV.U32 R112, RZ, RZ, R154 ;  /* 0x000000ffff707224 */ /* 0x000fc400078e009a */
[----:B------:R-:W-:Y:S02]  /*f3d0*/  IMAD.MOV.U32 R113, RZ, RZ, R153 ;  /* 0x000000ffff717224 */ /* 0x000fe400078e0099 */
[----:B------:R-:W-:Y:S02]  /*f3e0*/  IMAD.MOV.U32 R114, RZ, RZ, R152 ;  /* 0x000000ffff727224 */ /* 0x000fe400078e0098 */
[----:B------:R-:W2:Y:S01]  /*f3f0*/  LDSM.16.MT88.4 R152, [R201+0xa800] ;  /* 0x00a80000c998783b */ /* 0x000ea20000004200 */
[----:B------:R-:W-:Y:S01]  /*f400*/  FFMA.FTZ R10, R192, c[0x0][0x23c], -R20 ;  /* 0x00008f00c00a7a23 */ /* 0x000fe20000010814 */
[----:B------:R-:W-:-:S03]  /*f410*/  F2FP.PACK_AB R2, R23, R26 ;  /* 0x0000001a1702723e */ /* 0x000fc600000000ff */
[----:B------:R-:W3:Y:S01]  /*f420*/  MUFU.EX2 R3, R10 ;  /* 0x0000000a00037308 */ /* 0x000ee20000000800 */
[----:B------:R-:W-:Y:S01]  /*f430*/  LOP3.LUT R131, R0, R2, RZ, 0xc0, !PT ;  /* 0x0000000200837212 */ /* 0x000fe200078ec0ff */
[----:B------:R-:W-:Y:S01]  /*f440*/  HSET2.LE.AND R0, R9, R199, PT ;  /* 0x000000c709007233 */ /* 0x000fe20003803000 */
[----:B----4-:R-:W-:Y:S01]  /*f450*/  F2FP.PACK_AB R2, R14, R15 ;  /* 0x0000000f0e02723e */ /* 0x010fe200000000ff */
[----:B------:R-:W-:-:S03]  /*f460*/  IMAD.MOV.U32 R236, RZ, RZ, R67 ;  /* 0x000000ffffec7224 */ /* 0x000fc600078e0043 */
[----:B------:R-:W-:Y:S01]  /*f470*/  LOP3.LUT R125, R0, R2, RZ, 0xc0, !PT ;  /* 0x00000002007d7212 */ /* 0x000fe200078ec0ff */
[--C-:B------:R-:W-:Y:S01]  /*f480*/  HSET2.LE.AND R0, R11, R199.reuse, PT ;  /* 0x000000c70b007233 */ /* 0x100fe20003803000 */
[----:B------:R-:W-:Y:S01]  /*f490*/  IMAD.MOV.U32 R237, RZ, RZ, R66 ;  /* 0x000000ffffed7224 */ /* 0x000fe200078e0042 */
[----:B------:R-:W-:Y:S01]  /*f4a0*/  F2FP.PACK_AB R2, R16, R17 ;  /* 0x000000111002723e */ /* 0x000fe200000000ff */
[----:B------:R-:W-:Y:S02]  /*f4b0*/  IMAD.MOV.U32 R238, RZ, RZ, R65 ;  /* 0x000000ffffee7224 */ /* 0x000fe400078e0041 */
[----:B------:R-:W-:Y:S02]  /*f4c0*/  IMAD.MOV.U32 R239, RZ, RZ, R64 ;  /* 0x000000ffffef7224 */ /* 0x000fe400078e0040 */
[----:B------:R-:W4:Y:S01]  /*f4d0*/  LDSM.16.MT88.4 R64, [R205+0xa800] ;  /* 0x00a80000cd40783b */ /* 0x000f220000004200 */
[----:B------:R-:W-:Y:S01]  /*f4e0*/  LOP3.LUT R126, R0, R2, RZ, 0xc0, !PT ;  /* 0x00000002007e7212 */ /* 0x000fe200078ec0ff */
[----:B------:R-:W-:Y:S01]  /*f4f0*/  HSET2.LE.AND R0, R13, R199, PT ;  /* 0x000000c70d007233 */ /* 0x000fe20003803000 */
[----:B---3--:R-:W-:Y:S01]  /*f500*/  F2FP.PACK_AB R2, R3, R12 ;  /* 0x0000000c0302723e */ /* 0x008fe200000000ff */
[----:B------:R-:W-:-:S03]  /*f510*/  IMAD.MOV.U32 R115, RZ, RZ, R132 ;  /* 0x000000ffff737224 */ /* 0x000fc600078e0084 */
[----:B------:R-:W-:Y:S01]  /*f520*/  LOP3.LUT R127, R0, R2, RZ, 0xc0, !PT ;  /* 0x00000002007f7212 */ /* 0x000fe200078ec0ff */
[----:B------:R-:W-:Y:S01]  /*f530*/  FFMA.FTZ R19, R246, R21, R31 ;  /* 0x00000015f6137223 */ /* 0x000fe2000001001f */
[----:B-1----:R-:W-:Y:S01]  /*f540*/  HMMA.16816.F32 R116, R128, R4, R116 ;  /* 0x000000048074723c */ /* 0x002fe20000001874 */
[----:B------:R-:W-:Y:S02]  /*f550*/  FADD.FTZ R0, R232, R35 ;  /* 0x00000023e8007221 */ /* 0x000fe40000010000 */
[----:B------:R-:W-:Y:S02]  /*f560*/  FADD.FTZ R2, R187, R33 ;  /* 0x00000021bb027221 */ /* 0x000fe40000010000 */
[----:B------:R-:W-:-:S03]  /*f570*/  FADD.FTZ R8, R134, R19 ;  /* 0x0000001386087221 */ /* 0x000fc60000010000 */
[----:B------:R-:W-:Y:S01]  /*f580*/  HMMA.16816.F32 R120, R124, R4, R120 ;  /* 0x000000047c78723c */ /* 0x000fe20000001878 */
[----:B------:R-:W-:-:S06]  /*f590*/  FADD.FTZ R2, R226, R2 ;  /* 0x00000002e2027221 */ /* 0x000fcc0000010000 */
[----:B------:R-:W-:Y:S01]  /*f5a0*/  FADD.FTZ R5, R135, R32 ;  /* 0x0000002087057221 */ /* 0x000fe20000010000 */
[----:B--2---:R-:W-:Y:S01]  /*f5b0*/  HMMA.16816.F32 R140, R128, R152, R140 ;  /* 0x00000098808c723c */ /* 0x004fe2000000188c */
[----:B------:R-:W-:Y:S02]  /*f5c0*/  FADD.FTZ R4, R235, R0 ;  /* 0x00000000eb047221 */ /* 0x000fe40000010000 */
[----:B------:R-:W-:-:S05]  /*f5d0*/  FADD.FTZ R0, R183, R5 ;  /* 0x00000005b7007221 */ /* 0x000fca0000010000 */
[----:B------:R-:W-:Y:S01]  /*f5e0*/  HMMA.16816.F32 R144, R124, R152, R144 ;  /* 0x000000987c90723c */ /* 0x000fe20000001890 */
[----:B------:R-:W-:Y:S02]  /*f5f0*/  FADD.FTZ R5, R136, R8 ;  /* 0x0000000888057221 */ /* 0x000fe40000010000 */
[----:B------:R-:W-:-:S05]  /*f600*/  FADD.FTZ R252, R234, R4 ;  /* 0x00000004eafc7221 */ /* 0x000fca0000010000 */
[----:B------:R-:W-:Y:S01]  /*f610*/  HMMA.16816.F32 R148, R124, R154, R148 ;  /* 0x0000009a7c94723c */ /* 0x000fe20000001894 */
[----:B------:R-:W-:-:S07]  /*f620*/  FADD.FTZ R4, R225, R2 ;  /* 0x00000002e1047221 */ /* 0x000fce0000010000 */
[----:B------:R-:W-:Y:S01]  /*f630*/  HMMA.16816.F32 R156, R128, R168, R156 ;  /* 0x000000a8809c723c */ /* 0x000fe2000000189c */
[----:B------:R-:W-:-:S07]  /*f640*/  FADD.FTZ R2, R181, R0 ;  /* 0x00000000b5027221 */ /* 0x000fce0000010000 */
[C---:B------:R-:W-:Y:S08]  /*f650*/  HMMA.16816.F32 R160, R124.reuse, R168, R160 ;  /* 0x000000a87ca0723c */ /* 0x040ff000000018a0 */
[----:B------:R-:W-:Y:S08]  /*f660*/  HMMA.16816.F32 R164, R124, R170, R164 ;  /* 0x000000aa7ca4723c */ /* 0x000ff000000018a4 */
[-C--:B------:R-:W-:Y:S08]  /*f670*/  HMMA.16816.F32 R36, R128, R48.reuse, R36 ;  /* 0x000000308024723c */ /* 0x080ff00000001824 */
[C---:B------:R-:W-:Y:S08]  /*f680*/  HMMA.16816.F32 R40, R124.reuse, R48, R40 ;  /* 0x000000307c28723c */ /* 0x040ff00000001828 */
[----:B------:R-:W-:Y:S01]  /*f690*/  HMMA.16816.F32 R44, R124, R50, R44 ;  /* 0x000000327c2c723c */ /* 0x000fe2000000182c */
[----:B------:R-:W-:-:S07]  /*f6a0*/  FADD.FTZ R0, R137, R5 ;  /* 0x0000000589007221 */ /* 0x000fce0000010000 */
[C---:B------:R-:W-:Y:S01]  /*f6b0*/  HMMA.16816.F32 R152, R128.reuse, R154, R112 ;  /* 0x0000009a8098723c */ /* 0x040fe20000001870 */
[----:B------:R-:W-:Y:S07]  /*f6c0*/  LDSM.16.MT88.4 R112, [R206+0xb800] ;  /* 0x00b80000ce70783b */ /* 0x000fee0000004200 */
[C---:B------:R-:W-:Y:S01]  /*f6d0*/  HMMA.16816.F32 R168, R128.reuse, R170, R96 ;  /* 0x000000aa80a8723c */ /* 0x040fe20000001860 */
[----:B------:R-:W-:Y:S07]  /*f6e0*/  LDSM.16.MT88.4 R96, [R203+0xb800] ;  /* 0x00b80000cb60783b */ /* 0x000fee0000004200 */
[----:B------:R-:W-:Y:S01]  /*f6f0*/  HMMA.16816.F32 R48, R128, R50, R80 ;  /* 0x000000328030723c */ /* 0x000fe20000001850 */
[----:B------:R-:W1:Y:S01]  /*f700*/  LDSM.16.MT88.4 R80, [R201+0xb800] ;  /* 0x00b80000c950783b */ /* 0x000e620000004200 */
        /* <DEDUP_REMOVED lines=9> */
[----:B----4-:R-:W-:Y:S01]  /*f7a0*/  HMMA.16816.F32 R52, R128, R64, R52 ;  /* 0x000000408034723c */ /* 0x010fe20000001834 */
[----:B------:R-:W-:Y:S02]  /*f7b0*/  FADD.FTZ R246, R23, R2 ;  /* 0x0000000217f67221 */ /* 0x000fe40000010000 */
[----:B------:R-:W-:-:S05]  /*f7c0*/  FADD.FTZ R198, R16, R0 ;  /* 0x0000000010c67221 */ /* 0x000fca0000010000 */
[C---:B------:R-:W-:Y:S01]  /*f7d0*/  HMMA.16816.F32 R56, R124.reuse, R64, R56 ;  /* 0x000000407c38723c */ /* 0x040fe20000001838 */
[----:B------:R2:W-:Y:S07]  /*f7e0*/  STL [R1+0x18], R246 ;  /* 0x000018f601007387 */ /* 0x0005ee0000100800 */
[-C--:B------:R-:W-:Y:S01]  /*f7f0*/  HMMA.16816.F32 R60, R124, R66.reuse, R60 ;  /* 0x000000427c3c723c */ /* 0x080fe2000000183c */
[----:B------:R2:W-:Y:S07]  /*f800*/  STL [R1+0x1c], R198 ;  /* 0x00001cc601007387 */ /* 0x0005ee0000100800 */
[----:B------:R-:W-:Y:S07]  /*f810*/  HMMA.16816.F32 R64, R128, R66, R236 ;  /* 0x000000428040723c */ /* 0x000fee00000018ec */
[----:B------:R-:W-:-:S05]  /*f820*/  FADD.FTZ R239, R3, R14 ;  /* 0x0000000e03ef7221 */ /* 0x000fca0000010000 */
[----:B------:R2:W-:Y:S01]  /*f830*/  STL [R1+0x20], R239 ;  /* 0x000020ef01007387 */ /* 0x0005e20000100800 */
[----:B------:R-:W-:Y:S01]  /*f840*/  FADD.FTZ R252, R27, R252 ;  /* 0x000000fc1bfc7221 */ /* 0x000fe20000010000 */
[----:B-1----:R-:W-:Y:S03]  /*f850*/  HMMA.16816.F32 R72, R124, R80, R72 ;  /* 0x000000507c48723c */ /* 0x002fe60000001848 */
[----:B------:R-:W-:-:S05]  /*f860*/  FADD.FTZ R252, R28, R252 ;  /* 0x000000fc1cfc7221 */ /* 0x000fca0000010000 */
[----:B------:R-:W-:Y:S01]  /*f870*/  HMMA.16816.F32 R76, R124, R82, R76 ;  /* 0x000000527c4c723c */ /* 0x000fe2000000184c */
[----:B------:R-:W-:-:S07]  /*f880*/  FADD.FTZ R252, R29, R252 ;  /* 0x000000fc1dfc7221 */ /* 0x000fce0000010000 */
[----:B------:R-:W-:Y:S01]  /*f890*/  HMMA.16816.F32 R88, R124, R96, R88 ;  /* 0x000000607c58723c */ /* 0x000fe20000001858 */
[----:B------:R-:W-:-:S07]  /*f8a0*/  FADD.FTZ R252, R30, R252 ;  /* 0x000000fc1efc7221 */ /* 0x000fce0000010000 */
[----:B------:R-:W-:Y:S01]  /*f8b0*/  HMMA.16816.F32 R92, R124, R98, R92 ;  /* 0x000000627c5c723c */ /* 0x000fe2000000185c */
[----:B------:R-:W-:-:S07]  /*f8c0*/  IMAD.MOV.U32 R135, RZ, RZ, R190 ;  /* 0x000000ffff877224 */ /* 0x000fce00078e00be */
[----:B------:R-:W-:Y:S01]  /*f8d0*/  HMMA.16816.F32 R104, R124, R112, R104 ;  /* 0x000000707c68723c */ /* 0x000fe20000001868 */
[----:B------:R-:W-:-:S07]  /*f8e0*/  IMAD.MOV.U32 R136, RZ, RZ, R191 ;  /* 0x000000ffff887224 */ /* 0x000fce00078e00bf */
[----:B------:R-:W-:Y:S01]  /*f8f0*/  HMMA.16816.F32 R108, R124, R114, R108 ;  /* 0x000000727c6c723c */ /* 0x000fe2000000186c */
[----:B------:R-:W-:-:S07]  /*f900*/  IMAD.MOV.U32 R137, RZ, RZ, R188 ;  /* 0x000000ffff897224 */ /* 0x000fce00078e00bc */
[----:B------:R-:W-:Y:S01]  /*f910*/  HMMA.16816.F32 R124, R124, R6, R68 ;  /* 0x000000067c7c723c */ /* 0x000fe20000001844 */
[----:B------:R-:W-:-:S07]  /*f920*/  IMAD.MOV.U32 R134, RZ, RZ, R189 ;  /* 0x000000ffff867224 */ /* 0x000fce00078e00bd */
        /* <DEDUP_REMOVED lines=8> */
[----:B--2---:R-:W2:Y:S01]  /*f9b0*/  LDL.64 R138, [R1+0x78] ;  /* 0x00007800018a7983 */ /* 0x004ea20000100a00 */
[----:B------:R-:W-:Y:S01]  /*f9c0*/  UIADD3 UR4, UR30, -0x2, URZ ;  /* 0xfffffffe1e047890 */ /* 0x000fe2000fffe03f */
[----:B------:R-:W-:-:S04]  /*f9d0*/  DEPBAR.LE SB0, 0x0 ;  /* 0x000080000000791a */ /* 0x000fc80000000000 */
[----:B------:R-:W-:Y:S01]  /*f9e0*/  BAR.SYNC.DEFER_BLOCKING 0x0 ;  /* 0x0000000000007b1d */ /* 0x000fe20000010000 */
[----:B------:R-:W-:Y:S01]  /*f9f0*/  IMAD.U32 R0, RZ, RZ, UR4 ;  /* 0x00000004ff007e24 */ /* 0x000fe2000f8e00ff */
[----:B------:R-:W-:Y:S01]  /*fa00*/  IADD3 R4, P1, R196, -UR31, RZ ;  /* 0x8000001fc4047c10 */ /* 0x000fe2000ff3e0ff */
[----:B------:R-:W-:-:S03]  /*fa10*/  UIADD3 UR25, UR30, -0x5, URZ ;  /* 0xfffffffb1e197890 */ /* 0x000fc6000fffe03f */
[----:B------:R-:W-:Y:S01]  /*fa20*/  ULDC UR4, c[0x0][0x1a0] ;  /* 0x0000680000047ab9 */ /* 0x000fe20000000800 */
[----:B------:R-:W-:Y:S01]  /*fa30*/  IADD3.X R5, R197, ~UR32, RZ, P1, !PT ;  /* 0x80000020c5057c10 */ /* 0x000fe20008ffe4ff */
[----:B------:R-:W-:Y:S02]  /*fa40*/  USHF.L.U32 UR4, UR4, 0x6, URZ ;  /* 0x0000000604047899 */ /* 0x000fe4000800063f */
[----:B------:R-:W-:Y:S02]  /*fa50*/  UISETP.GT.AND UP0, UPT, UR25, UR19, UPT ;  /* 0x000000131900728c */ /* 0x000fe4000bf04270 */
[----:B------:R-:W-:Y:S01]  /*fa60*/  UIADD3 UR4, -UR4, 0x80, URZ ;  /* 0x0000008004047890 */ /* 0x000fe2000fffe13f */
        /* <DEDUP_REMOVED lines=10> */
[C---:B------:R-:W-:Y:S02]  /*fb10*/  IADD3.X R9, R245.reuse, ~UR32, RZ, P3, !PT ;  /* 0x80000020f5097c10 */ /* 0x040fe40009ffe4ff */
        /* <DEDUP_REMOVED lines=9> */
[----:B------:R-:W4:Y:S04]  /*fbb0*/  LDSM.16.M88.4 R12, [R202+0x2000] ;  /* 0x00200000ca0c783b */ /* 0x000f280000000200 */
[----:B------:R-:W5:Y:S04]  /*fbc0*/  LDSM.16.M88.4 R28, [R200+0x8800] ;  /* 0x00880000c81c783b */ /* 0x000f680000000200 */
[----:B------:R-:W3:Y:S04]  /*fbd0*/  LDSM.16.M88.4 R16, [R202] ;  /* 0x00000000ca10783b */ /* 0x000ee80000000200 */
[----:B------:R-:W-:Y:S04]  /*fbe0*/  LDSM.16.M88.4 R20, [R214] ;  /* 0x00000000d614783b */ /* 0x000fe80000000200 */
[----:B--2---:R-:W2:Y:S04]  /*fbf0*/  LDSM.16.M88.4 R4, [R204+0x2000] ;  /* 0x00200000cc04783b */ /* 0x004ea80000000200 */
[----:B-1----:R-:W1:Y:S04]  /*fc00*/  LDSM.16.M88.4 R8, [R204] ;  /* 0x00000000cc08783b */ /* 0x002e680000000200 */
[----:B------:R-:W1:Y:S04]  /*fc10*/  LDSM.16.M88.4 R24, [R211] ;  /* 0x00000000d318783b */ /* 0x000e680000000200 */
[----:B------:R-:W0:Y:S01]  /*fc20*/  LDGDEPBAR ;  /* 0x00000000000079af */ /* 0x000e220000000000 */
[C---:B----4-:R-:W-:Y:S08]  /*fc30*/  HMMA.16816.F32 R180, R12.reuse, R32, RZ ;  /* 0x000000200cb4723c */ /* 0x050ff000000018ff */
[C---:B-----5:R-:W-:Y:S08]  /*fc40*/  HMMA.16816.F32 R172, R12.reuse, R28, RZ ;  /* 0x0000001c0cac723c */ /* 0x060ff000000018ff */
[C---:B------:R-:W-:Y:S08]  /*fc50*/  HMMA.16816.F32 R176, R12.reuse, R34, RZ ;  /* 0x000000220cb0723c */ /* 0x040ff000000018ff */
[----:B------:R-:W-:Y:S08]  /*fc60*/  HMMA.16816.F32 R136, R12, R30, RZ ;  /* 0x0000001e0c88723c */ /* 0x000ff000000018ff */
[C---:B---3--:R-:W-:Y:S08]  /*fc70*/  HMMA.16816.F32 R132, R16.reuse, R32, RZ ;  /* 0x000000201084723c */ /* 0x048ff000000018ff */
[C---:B------:R-:W-:Y:S08]  /*fc80*/  HMMA.16816.F32 R184, R16.reuse, R34, RZ ;  /* 0x0000002210b8723c */ /* 0x040ff000000018ff */
[C---:B------:R-:W-:Y:S08]  /*fc90*/  HMMA.16816.F32 R12, R16.reuse, R28, RZ ;  /* 0x0000001c100c723c */ /* 0x040ff000000018ff */
[----:B------:R-:W-:Y:S08]  /*fca0*/  HMMA.16816.F32 R16, R16, R30, RZ ;  /* 0x0000001e1010723c */ /* 0x000ff000000018ff */
[C---:B--2---:R-:W-:Y:S08]  /*fcb0*/  HMMA.16816.F32 R28, R4.reuse, R20, R172 ;  /* 0x00000014041c723c */ /* 0x044ff000000018ac */
[----:B------:R-:W-:Y:S08]  /*fcc0*/  HMMA.16816.F32 R136, R4, R22, R136 ;  /* 0x000000160488723c */ /* 0x000ff00000001888 */
[----:B-1----:R-:W-:Y:S01]  /*fcd0*/  HMMA.16816.F32 R32, R8, R20, R12 ;  /* 0x000000140820723c */ /* 0x002fe2000000180c */
[----:B------:R-:W-:Y:S07]  /*fce0*/  LDSM.16.M88.4 R12, [R208+0x8800] ;  /* 0x00880000d00c783b */ /* 0x000fee0000000200 */
[C---:B------:R-:W-:Y:S08]  /*fcf0*/  HMMA.16816.F32 R180, R4.reuse, R24, R180 ;  /* 0x0000001804b4723c */ /* 0x040ff000000018b4 */
[----:B------:R-:W-:Y:S01]  /*fd00*/  HMMA.16816.F32 R172, R4, R26, R176 ;  /* 0x0000001a04ac723c */ /* 0x000fe200000018b0 */
[----:B------:R-:W1:Y:S07]  /*fd10*/  LDSM.16.M88.4 R4, [R210+0x2000] ;  /* 0x00200000d204783b */ /* 0x000e6e0000000200 */
[C---:B------:R-:W-:Y:S01]  /*fd20*/  HMMA.16816.F32 R20, R8.reuse, R22, R16 ;  /* 0x000000160814723c */ /* 0x040fe20000001810 */
[----:B------:R-:W2:Y:S07]  /*fd30*/  LDSM.16.M88.4 R16, [R208+0x8000] ;  /* 0x00800000d010783b */ /* 0x000eae0000000200 */
[C---:B------:R-:W-:Y:S08]  /*fd40*/  HMMA.16816.F32 R132, R8.reuse, R24, R132 ;  /* 0x000000180884723c */ /* 0x040ff00000001884 */
[----:B------:R-:W-:Y:S01]  /*fd50*/  HMMA.16816.F32 R24, R8, R26, R184 ;  /* 0x0000001a0818723c */ /* 0x000fe200000018b8 */
[----:B------:R-:W3:Y:S07]  /*fd60*/  LDSM.16.M88.4 R8, [R210] ;  /* 0x00000000d208783b */ /* 0x000eee0000000200 */
[C---:B-1----:R-:W-:Y:S08]  /*fd70*/  HMMA.16816.F32 R136, R4.reuse, R14, R136 ;  /* 0x0000000e0488723c */ /* 0x042ff00000001888 */
[C---:B--2---:R-:W-:Y:S08]  /*fd80*/  HMMA.16816.F32 R176, R4.reuse, R16, R180 ;  /* 0x0000001004b0723c */ /* 0x044ff000000018b4 */
[----:B------:R-:W-:Y:S08]  /*fd90*/  HMMA.16816.F32 R180, R4, R12, R28 ;  /* 0x0000000c04b4723c */ /* 0x000ff0000000181c */
[-C--:B---3--:R-:W-:Y:S08]  /*fda0*/  HMMA.16816.F32 R28, R8, R18.reuse, R24 ;  /* 0x00000012081c723c */ /* 0x088ff00000001818 */
        /* <DEDUP_REMOVED lines=55> */
[----:B------:R-:W3:Y:S01]  /*10120*/  LDSM.16.M88.4 R8, [R209+0x4000] ;  /* 0x00400000d108783b */ /* 0x000ee20000000200 */
[----:B------:R-:W-:-:S04]  /*10130*/  DEPBAR.LE SB0, 0x0 ;  /* 0x000080000000791a */ /* 0x000fc80000000000 */
[C---:B-1----:R-:W-:Y:S08]  /*10140*/  HMMA.16816.F32 R184, R4.reuse, R18, R172 ;  /* 0x0000001204b8723c */ /* 0x042ff000000018ac */
[C---:B------:R-:W-:Y:S08]  /*10150*/  HMMA.16816.F32 R176, R4.reuse, R16, R176 ;  /* 0x0000001004b0723c */ /* 0x040ff000000018b0 */
[----:B--2---:R-:W-:Y:S08]  /*10160*/  HMMA.16816.F32 R172, R4, R14, R132 ;  /* 0x0000000e04ac723c */ /* 0x004ff00000001884 */
[C---:B---3--:R-:W-:Y:S08]  /*10170*/  HMMA.16816.F32 R132, R8.reuse, R16, R32 ;  /* 0x000000100884723c */ /* 0x048ff00000001820 */
[----:B------:R-:W-:Y:S08]  /*10180*/  HMMA.16816.F32 R32, R8, R18, R28 ;  /* 0x000000120820723c */ /* 0x000ff0000000181c */
[-C--:B------:R-:W-:Y:S08]  /*10190*/  HMMA.16816.F32 R180, R4, R12.reuse, R136 ;  /* 0x0000000c04b4723c */ /* 0x080ff00000001888 */
        /* <DEDUP_REMOVED lines=30> */
.L_x_1863:
[----:B-1----:R-:W2:Y:S04]  /*10380*/  LDL R2, [R1+0x8c] ;  /* 0x00008c0001027983 */ /* 0x002ea80000100800 */
[----:B------:R-:W3:Y:S04]  /*10390*/  LDL R3, [R1+0x64] ;  /* 0x0000640001037983 */ /* 0x000ee80000100800 */
[----:B------:R-:W4:Y:S04]  /*103a0*/  LDL.LU.64 R16, [R1+0x10] ;  /* 0x0000100001107983 */ /* 0x000f280000300a00 */
[----:B------:R-:W5:Y:S04]  /*103b0*/  LDL.LU.64 R12, [R1+0x68] ;  /* 0x00006800010c7983 */ /* 0x000f680000300a00 */
[----:B------:R-:W5:Y:S01]  /*103c0*/  LDL.LU.64 R10, [R1+0x28] ;  /* 0x00002800010a7983 */ /* 0x000f620000300a00 */
[----:B------:R-:W-:-:S03]  /*103d0*/  IMAD.U32 R0, RZ, RZ, UR29 ;  /* 0x0000001dff007e24 */ /* 0x000fc6000f8e00ff */
[----:B------:R-:W1:Y:S02]  /*103e0*/  S2R R5, SR_TID.X ;  /* 0x0000000000057919 */ /* 0x000e640000002100 */
[----:B-1----:R-:W-:-:S05]  /*103f0*/  IMAD.SHL.U32 R5, R5, 0x2, RZ ;  /* 0x0000000205057824 */ /* 0x002fca00078e00ff */
[----:B------:R-:W-:Y:S01]  /*10400*/  LOP3.LUT R5, R5, 0x6, RZ, 0xc0, !PT ;  /* 0x0000000605057812 */ /* 0x000fe200078ec0ff */
[----:B--2---:R-:W-:-:S04]  /*10410*/  IMAD.WIDE.U32 R6, R2, -0x326172a9, RZ ;  /* 0xcd9e8d5702067825 */ /* 0x004fc800078e00ff */
[----:B------:R-:W-:Y:S01]  /*10420*/  IMAD.U32 R2, RZ, RZ, UR25 ;  /* 0x00000019ff027e24 */ /* 0x000fe2000f8e00ff */
[----:B---3--:R-:W-:Y:S02]  /*10430*/  LOP3.LUT R3, R7, R3, RZ, 0x3c, !PT ;  /* 0x0000000307037212 */ /* 0x008fe400078e3cff */
[----:B----4-:R-:W-:Y:S01]  /*10440*/  LOP3.LUT R4, R17, UR25, R0, 0x96, !PT ;  /* 0x0000001911047c12 */ /* 0x010fe2000f8e9600 */
[----:B------:R-:W-:Y:S02]  /*10450*/  IMAD R0, R2, 0x20, R5 ;  /* 0x0000002002007824 */ /* 0x000fe400078e0205 */
[----:B------:R-:W-:-:S03]  /*10460*/  IMAD.WIDE.U32 R8, R3, -0x2daee0ad, RZ ;  /* 0xd2511f5303087825 */ /* 0x000fc600078e00ff */
[C---:B------:R-:W-:Y:S01]  /*10470*/  ISETP.GE.AND P4, PT, R0.reuse, R223, PT ;  /* 0x000000df0000720c */ /* 0x040fe20003f86270 */
[----:B-----5:R-:W-:Y:S01]  /*10480*/  IMAD.MOV.U32 R26, RZ, RZ, R12 ;  /* 0x000000ffff1a7224 */ /* 0x020fe200078e000c */
[C---:B------:R-:W-:Y:S01]  /*10490*/  IADD3 R2, R0.reuse, 0x1, RZ ;  /* 0x0000000100027810 */ /* 0x040fe20007ffe0ff */
[----:B------:R-:W-:Y:S01]  /*104a0*/  IMAD.MOV.U32 R139, RZ, RZ, R11 ;  /* 0x000000ffff8b7224 */ /* 0x000fe200078e000b */
[C---:B------:R-:W-:Y:S01]  /*104b0*/  ISETP.LT.OR P4, PT, R0.reuse, R219, P4 ;  /* 0x000000db0000720c */ /* 0x040fe20002781670 */
[----:B------:R-:W-:Y:S01]  /*104c0*/  IMAD.MOV.U32 R138, RZ, RZ, R10 ;  /* 0x000000ffff8a7224 */ /* 0x000fe200078e000a */
[----:B------:R-:W-:Y:S01]  /*104d0*/  IADD3 R3, R0, 0x8, RZ ;  /* 0x0000000800037810 */ /* 0x000fe20007ffe0ff */
[----:B------:R-:W-:Y:S01]  /*104e0*/  IMAD.WIDE.U32 R136, R4, -0x326172a9, RZ ;  /* 0xcd9e8d5704887825 */ /* 0x000fe200078e00ff */
[----:B------:R-:W-:Y:S02]  /*104f0*/  LOP3.LUT R7, R9, UR15, R16, 0x96, !PT ;  /* 0x0000000f09077c12 */ /* 0x000fe4000f8e9610 */
[----:B------:R-:W-:Y:S01]  /*10500*/  FSEL R9, R132, -INF , !P4 ;  /* 0xff80000084097808 */ /* 0x000fe20006000000 */
[----:B------:R-:W-:Y:S01]  /*10510*/  IMAD.MOV.U32 R27, RZ, RZ, R13 ;  /* 0x000000ffff1b7224 */ /* 0x000fe200078e000d */
[C---:B------:R-:W-:Y:S01]  /*10520*/  ISETP.GE.AND P3, PT, R2.reuse, R223, PT ;  /* 0x000000df0200720c */ /* 0x040fe20003f66270 */
[----:B------:R-:W-:Y:S01]  /*10530*/  IMAD.MOV.U32 R192, RZ, RZ, R26 ;  /* 0x000000ffffc07224 */ /* 0x000fe200078e001a */
[C---:B------:R-:W-:Y:S01]  /*10540*/  ISETP.GE.AND P0, PT, R2.reuse, R222, PT ;  /* 0x000000de0200720c */ /* 0x040fe20003f06270 */
[----:B------:R-:W-:Y:S01]  /*10550*/  IMAD.MOV.U32 R193, RZ, RZ, R27 ;  /* 0x000000ffffc17224 */ /* 0x000fe200078e001b */
[----:B------:R-:W-:-:S02]  /*10560*/  ISETP.GE.AND P2, PT, R2, R221, PT ;  /* 0x000000dd0200720c */ /* 0x000fc40003f46270 */
[----:B------:R-:W-:Y:S02]  /*10570*/  ISETP.GE.AND P6, PT, R2, R220, PT ;  /* 0x000000dc0200720c */ /* 0x000fe40003fc6270 */
[----:B------:R-:W-:Y:S02]  /*10580*/  ISETP.GE.AND P4, PT, R3, R223, PT ;  /* 0x000000df0300720c */ /* 0x000fe40003f86270 */
[----:B------:R-:W-:Y:S02]  /*10590*/  ISETP.GE.AND P1, PT, R0, R222, PT ;  /* 0x000000de0000720c */ /* 0x000fe40003f26270 */
[C---:B------:R-:W-:Y:S02]  /*105a0*/  ISETP.LT.OR P3, PT, R2.reuse, R219, P3 ;  /* 0x000000db0200720c */ /* 0x040fe40001f61670 */
[C---:B------:R-:W-:Y:S02]  /*105b0*/  ISETP.LT.OR P0, PT, R2.reuse, R218, P0 ;  /* 0x000000da0200720c */ /* 0x040fe40000701670 */
[----:B------:R-:W-:-:S02]  /*105c0*/  ISETP.LT.OR P2, PT, R2, R217, P2 ;  /* 0x000000d90200720c */ /* 0x000fc40001741670 */
[----:B------:R-:W-:Y:S02]  /*105d0*/  ISETP.LT.OR P6, PT, R2, R216, P6 ;  /* 0x000000d80200720c */ /* 0x000fe400037c1670 */
[----:B------:R-:W-:Y:S02]  /*105e0*/  ISETP.LT.OR P4, PT, R3, R219, P4 ;  /* 0x000000db0300720c */ /* 0x000fe40002781670 */
[C---:B------:R-:W-:Y:S02]  /*105f0*/  IADD3 R2, R0.reuse, 0x9, RZ ;  /* 0x0000000900027810 */ /* 0x040fe40007ffe0ff */
[----:B------:R-:W-:Y:S02]  /*10600*/  ISETP.LT.OR P1, PT, R0, R218, P1 ;  /* 0x000000da0000720c */ /* 0x000fe40000f21670 */
[----:B------:R-:W-:Y:S02]  /*10610*/  FSEL R17, R135, -INF , !P0 ;  /* 0xff80000087117808 */ /* 0x000fe40004000000 */
[----:B------:R-:W-:-:S02]  /*10620*/  FSEL R12, R32, -INF , !P4 ;  /* 0xff800000200c7808 */ /* 0x000fc40006000000 */
[----:B------:R-:W-:Y:S02]  /*10630*/  ISETP.GE.AND P0, PT, R2, R222, PT ;  /* 0x000000de0200720c */ /* 0x000fe40003f06270 */
[----:B------:R-:W-:Y:S02]  /*10640*/  ISETP.GE.AND P4, PT, R0, R220, PT ;  /* 0x000000dc0000720c */ /* 0x000fe40003f86270 */
[----:B------:R-:W-:Y:S02]  /*10650*/  FSEL R11, R133, -INF , !P3 ;  /* 0xff800000850b7808 */ /* 0x000fe40005800000 */
[----:B------:R-:W-:Y:S02]  /*10660*/  ISETP.GE.AND P3, PT, R2, R223, PT ;  /* 0x000000df0200720c */ /* 0x000fe40003f66270 */
[----:B------:R-:W-:Y:S02]  /*10670*/  FSEL R10, R134, -INF , !P1 ;  /* 0xff800000860a7808 */ /* 0x000fe40004800000 */
[----:B------:R-:W-:-:S02]  /*10680*/  ISETP.GE.AND P1, PT, R3, R222, PT ;  /* 0x000000de0300720c */ /* 0x000fc40003f26270 */
[----:B------:R-:W-:Y:S02]  /*10690*/  ISETP.LT.OR P0, PT, R2, R218, P0 ;  /* 0x000000da0200720c */ /* 0x000fe40000701670 */
[C---:B------:R-:W-:Y:S02]  /*106a0*/  ISETP.LT.OR P4, PT, R0.reuse, R216, P4 ;  /* 0x000000d80000720c */ /* 0x040fe40002781670 */
[C---:B------:R-:W-:Y:S02]  /*106b0*/  IADD3 R5, R0.reuse, 0x10, RZ ;  /* 0x0000001000057810 */ /* 0x040fe40007ffe0ff */
[----:B------:R-:W-:Y:S02]  /*106c0*/  IADD3 R4, R0, 0x11, RZ ;  /* 0x0000001100047810 */ /* 0x000fe40007ffe0ff */
[----:B------:R-:W-:Y:S02]  /*106d0*/  ISETP.LT.OR P3, PT, R2, R219, P3 ;  /* 0x000000db0200720c */ /* 0x000fe40001f61670 */
[----:B------:R-:W-:-:S02]  /*106e0*/  ISETP.LT.OR P1, PT, R3, R218, P1 ;  /* 0x000000da0300720c */ /* 0x000fc40000f21670 */
[----:B------:R-:W-:Y:S02]  /*106f0*/  FSEL R24, R35, -INF , !P0 ;  /* 0xff80000023187808 */ /* 0x000fe40004000000 */
[----:B------:R-:W-:Y:S02]  /*10700*/  FSEL R32, R178, -INF , !P4 ;  /* 0xff800000b2207808 */ /* 0x000fe40006000000 */
[-C--:B------:R-:W-:Y:S02]  /*10710*/  ISETP.GE.AND P0, PT, R5, R223.reuse, PT ;  /* 0x000000df0500720c */ /* 0x080fe40003f06270 */
[----:B------:R-:W-:Y:S02]  /*10720*/  ISETP.GE.AND P4, PT, R4, R223, PT ;  /* 0x000000df0400720c */ /* 0x000fe40003f86270 */
[----:B------:R-:W-:Y:S02]  /*10730*/  FSEL R13, R33, -INF , !P3 ;  /* 0xff800000210d7808 */ /* 0x000fe40005800000 */
[----:B------:R-:W-:-:S02]  /*10740*/  ISETP.GE.AND P3, PT, R0, R221, PT ;  /* 0x000000dd0000720c */ /* 0x000fc40003f66270 */
[----:B------:R-:W-:Y:S02]  /*10750*/  FSEL R18, R34, -INF , !P1 ;  /* 0xff80000022127808 */ /* 0x000fe40004800000 */
[----:B------:R-:W-:Y:S02]  /*10760*/  ISETP.GE.AND P1, PT, R3, R221, PT ;  /* 0x000000dd0300720c */ /* 0x000fe40003f26270 */
[-C--:B------:R-:W-:Y:S02]  /*10770*/  ISETP.LT.OR P0, PT, R5, R219.reuse, P0 ;  /* 0x000000db0500720c */ /* 0x080fe40000701670 */
[----:B------:R-:W-:Y:S02]  /*10780*/  ISETP.LT.OR P4, PT, R4, R219, P4 ;  /* 0x000000db0400720c */ /* 0x000fe40002781670 */
[----:B------:R-:W-:Y:S02]  /*10790*/  ISETP.LT.OR P3, PT, R0, R217, P3 ;  /* 0x000000d90000720c */ /* 0x000fe40001f61670 */
[----:B------:R-:W-:-:S02]  /*107a0*/  FSEL R232, R28, -INF , !P0 ;  /* 0xff8000001ce87808 */ /* 0x000fc40004000000 */
[----:B------:R-:W-:Y:S02]  /*107b0*/  FSEL R231, R29, -INF , !P4 ;  /* 0xff8000001de77808 */ /* 0x000fe40006000000 */
[----:B------:R-:W-:Y:S02]  /*107c0*/  ISETP.LT.OR P1, PT, R3, R217, P1 ;  /* 0x000000d90300720c */ /* 0x000fe40000f21670 */
[----:B------:R-:W-:Y:S02]  /*107d0*/  FSEL R25, R177, -INF , !P2 ;  /* 0xff800000b1197808 */ /* 0x000fe40005000000 */
[CC--:B------:R-:W-:Y:S02]  /*107e0*/  ISETP.GE.AND P0, PT, R2.reuse, R221.reuse, PT ;  /* 0x000000dd0200720c */ /* 0x0c0fe40003f06270 */
[----:B------:R-:W-:Y:S02]  /*107f0*/  ISETP.GE.AND P4, PT, R2, R220, PT ;  /* 0x000000dc0200720c */ /* 0x000fe40003f86270 */
[----:B------:R-:W-:-:S02]  /*10800*/  ISETP.GE.AND P2, PT, R5, R221, PT ;  /* 0x000000dd0500720c */ /* 0x000fc40003f46270 */
[----:B------:R-:W-:Y:S02]  /*10810*/  FSEL R19, R176, -INF , !P3 ;  /* 0xff800000b0137808 */ /* 0x000fe40005800000 */
[C---:B------:R-:W-:Y:S02]  /*10820*/  ISETP.GE.AND P3, PT, R5.reuse, R222, PT ;  /* 0x000000de0500720c */ /* 0x040fe40003f66270 */
[----:B------:R-:W-:Y:S02]  /*10830*/  FSEL R26, R184, -INF , !P1 ;  /* 0xff800000b81a7808 */ /* 0x000fe40004800000 */
[CC--:B------:R-:W-:Y:S02]  /*10840*/  ISETP.LT.OR P0, PT, R2.reuse, R217.reuse, P0 ;  /* 0x000000d90200720c */ /* 0x0c0fe40000701670 */
[----:B------:R-:W-:Y:S02]  /*10850*/  ISETP.LT.OR P4, PT, R2, R216, P4 ;  /* 0x000000d80200720c */ /* 0x000fe40002781670 */
[----:B------:R-:W-:-:S02]  /*10860*/  ISETP.LT.OR P1, PT, R5, R217, P2 ;  /* 0x000000d90500720c */ /* 0x000fc40001721670 */
[----:B------:R-:W-:Y:S02]  /*10870*/  IADD3 R2, R0, 0x18, RZ ;  /* 0x0000001800027810 */ /* 0x000fe40007ffe0ff */
[----:B------:R-:W-:Y:S02]  /*10880*/  ISETP.LT.OR P3, PT, R5, R218, P3 ;  /* 0x000000da0500720c */ /* 0x000fe40001f61670 */
[----:B------:R-:W-:Y:S02]  /*10890*/  FSEL R235, R180, -INF , !P1 ;  /* 0xff800000b4eb7808 */ /* 0x000fe40004800000 */
[-C--:B------:R-:W-:Y:S02]  /*108a0*/  ISETP.GE.AND P1, PT, R2, R222.reuse, PT ;  /* 0x000000de0200720c */ /* 0x080fe40003f26270 */
[----:B------:R-:W-:Y:S02]  /*108b0*/  FSEL R234, R30, -INF , !P3 ;  /* 0xff8000001eea7808 */ /* 0x000fe40005800000 */
[----:B------:R-:W-:-:S02]  /*108c0*/  ISETP.GE.AND P3, PT, R4, R222, PT ;  /* 0x000000de0400720c */ /* 0x000fc40003f66270 */
[----:B------:R-:W-:Y:S02]  /*108d0*/  IADD3 R0, R0, 0x19, RZ ;  /* 0x0000001900007810 */ /* 0x000fe40007ffe0ff */
[----:B------:R-:W-:Y:S02]  /*108e0*/  FSEL R27, R185, -INF , !P0 ;  /* 0xff800000b91b7808 */ /* 0x000fe40004000000 */
[CC--:B------:R-:W-:Y:S02]  /*108f0*/  ISETP.GE.AND P0, PT, R2.reuse, R223.reuse, PT ;  /* 0x000000df0200720c */ /* 0x0c0fe40003f06270 */
[-C--:B------:R-:W-:Y:S02]  /*10900*/  ISETP.LT.OR P1, PT, R2, R218.reuse, P1 ;  /* 0x000000da0200720c */ /* 0x080fe40000f21670 */
[----:B------:R-:W-:Y:S02]  /*10910*/  ISETP.LT.OR P3, PT, R4, R218, P3 ;  /* 0x000000da0400720c */ /* 0x000fe40001f61670 */
[----:B------:R-:W-:-:S02]  /*10920*/  ISETP.GE.AND P2, PT, R0, R223, PT ;  /* 0x000000df0000720c */ /* 0x000fc40003f46270 */
[-C--:B------:R-:W-:Y:S02]  /*10930*/  ISETP.LT.OR P0, PT, R2, R219.reuse, P0 ;  /* 0x000000db0200720c */ /* 0x080fe40000701670 */
[----:B------:R-:W-:Y:S02]  /*10940*/  FSEL R228, R22, -INF , !P1 ;  /* 0xff80000016e47808 */ /* 0x000fe40004800000 */
[C---:B------:R-:W-:Y:S02]  /*10950*/  ISETP.GE.AND P1, PT, R0.reuse, R222, PT ;  /* 0x000000de0000720c */ /* 0x040fe40003f26270 */
[----:B------:R-:W-:Y:S02]  /*10960*/  ISETP.GE.AND P5, PT, R3, R220, PT ;  /* 0x000000dc0300720c */ /* 0x000fe40003fa6270 */
[----:B------:R-:W-:Y:S02]  /*10970*/  FSEL R233, R31, -INF , !P3 ;  /* 0xff8000001fe97808 */ /* 0x000fe40005800000 */
[----:B------:R-:W-:-:S02]  /*10980*/  ISETP.LT.OR P2, PT, R0, R219, P2 ;  /* 0x000000db0000720c */ /* 0x000fc40001741670 */
[-C--:B------:R-:W-:Y:S02]  /*10990*/  ISETP.GE.AND P3, PT, R4, R221.reuse, PT ;  /* 0x000000dd0400720c */ /* 0x080fe40003f66270 */
[----:B------:R-:W-:Y:S02]  /*109a0*/  FSEL R224, R20, -INF , !P0 ;  /* 0xff80000014e07808 */ /* 0x000fe40004000000 */
[----:B------:R-:W-:Y:S02]  /*109b0*/  ISETP.GE.AND P0, PT, R2, R221, PT ;  /* 0x000000dd0200720c */ /* 0x000fe40003f06270 */
[----:B------:R-:W-:Y:S02]  /*109c0*/  ISETP.LT.OR P1, PT, R0, R218, P1 ;  /* 0x000000da0000720c */ /* 0x000fe40000f21670 */
[----:B------:R-:W-:Y:S01]  /*109d0*/  ISETP.LT.OR P5, PT, R3, R216, P5 ;  /* 0x000000d80300720c */ /* 0x000fe20002fa1670 */
[----:B------:R-:W-:Y:S01]  /*109e0*/  IMAD R3, R247, -0x326172a9, RZ ;  /* 0xcd9e8d57f7037824 */ /* 0x000fe200078e02ff */
[----:B------:R-:W-:-:S02]  /*109f0*/  FSEL R33, R21, -INF , !P2 ;  /* 0xff80000015217808 */ /* 0x000fc40005000000 */
[CC--:B------:R-:W-:Y:S02]  /*10a00*/  ISETP.LT.OR P3, PT, R4.reuse, R217.reuse, P3 ;  /* 0x000000d90400720c */ /* 0x0c0fe40001f61670 */
[-C--:B------:R-:W-:Y:S02]  /*10a10*/  ISETP.GE.AND P2, PT, R4, R220.reuse, PT ;  /* 0x000000dc0400720c */ /* 0x080fe40003f46270 */
[C---:B------:R-:W-:Y:S02]  /*10a20*/  ISETP.LT.OR P0, PT, R2.reuse, R217, P0 ;  /* 0x000000d90200720c */ /* 0x040fe40000701670 */
[----:B------:R-:W-:Y:S02]  /*10a30*/  FSEL R230, R23, -INF , !P1 ;  /* 0xff80000017e67808 */ /* 0x000fe40004800000 */
[----:B------:R-:W-:Y:S02]  /*10a40*/  ISETP.GE.AND P1, PT, R2, R220, PT ;  /* 0x000000dc0200720c */ /* 0x000fe40003f26270 */
[----:B------:R-:W-:-:S02]  /*10a50*/  FSEL R237, R181, -INF , !P3 ;  /* 0xff800000b5ed7808 */ /* 0x000fc40005800000 */
[----:B------:R-:W-:Y:S02]  /*10a60*/  ISETP.LT.OR P2, PT, R4, R216, P2 ;  /* 0x000000d80400720c */ /* 0x000fe40001741670 */
[----:B------:R-:W-:Y:S02]  /*10a70*/  ISETP.GE.AND P3, PT, R5, R220, PT ;  /* 0x000000dc0500720c */ /* 0x000fe40003f66270 */
[----:B------:R-:W-:Y:S02]  /*10a80*/  LOP3.LUT R3, R137, UR16, R3, 0x96, !PT ;  /* 0x0000001089037c12 */ /* 0x000fe4000f8e9603 */
[----:B------:R-:W-:Y:S02]  /*10a90*/  FSEL R236, R172, -INF , !P0 ;  /* 0xff800000acec7808 */ /* 0x000fe40004000000 */
[----:B------:R-:W-:Y:S01]  /*10aa0*/  LOP3.LUT R4, R139, UR14, R136, 0x96, !PT ;  /* 0x0000000e8b047c12 */ /* 0x000fe2000f8e9688 */
[----:B------:R-:W-:Y:S01]  /*10ab0*/  IMAD.WIDE.U32 R20, R3, -0x2daee0ad, RZ ;  /* 0xd2511f5303147825 */ /* 0x000fe200078e00ff */
[----:B------:R-:W-:-:S02]  /*10ac0*/  ISETP.GE.AND P0, PT, R0, R221, PT ;  /* 0x000000dd0000720c */ /* 0x000fc40003f06270 */
[-C--:B------:R-:W-:Y:S02]  /*10ad0*/  ISETP.LT.OR P1, PT, R2, R216.reuse, P1 ;  /* 0x000000d80200720c */ /* 0x080fe40000f21670 */
[----:B------:R-:W-:Y:S02]  /*10ae0*/  FMNMX.FTZ R2, R191, R9, !PT ;  /* 0x00000009bf027209 */ /* 0x000fe40007810000 */
[----:B------:R-:W-:Y:S01]  /*10af0*/  ISETP.LT.OR P3, PT, R5, R216, P3 ;  /* 0x000000d80500720c */ /* 0x000fe20001f61670 */
[----:B------:R-:W-:Y:S01]  /*10b00*/  IMAD.WIDE.U32 R4, R4, -0x2daee0ad, RZ ;  /* 0xd2511f5304047825 */ /* 0x000fe200078e00ff */
[----:B------:R-:W-:Y:S02]  /*10b10*/  ISETP.LT.OR P0, PT, R0, R217, P0 ;  /* 0x000000d90000720c */ /* 0x000fe40000701670 */
[----:B------:R-:W-:Y:S02]  /*10b20*/  LOP3.LUT R15, R137, UR16, R6, 0x96, !PT ;  /* 0x00000010890f7c12 */ /* 0x000fe4000f8e9606 */
[----:B------:R-:W-:Y:S01]  /*10b30*/  FMNMX.FTZ R6, R11, R2, !PT ;  /* 0x000000020b067209 */ /* 0x000fe20007810000 */
[----:B------:R-:W-:Y:S01]  /*10b40*/  IMAD.WIDE.U32 R2, R7, -0x326172a9, RZ ;  /* 0xcd9e8d5707027825 */ /* 0x000fe200078e00ff */
[----:B------:R-:W-:-:S02]  /*10b50*/  FSEL R238, R173, -INF , !P0 ;  /* 0xff800000adee7808 */ /* 0x000fc40004000000 */
[----:B------:R-:W-:Y:S01]  /*10b60*/  ISETP.GE.AND P0, PT, R0, R220, PT ;  /* 0x000000dc0000720c */ /* 0x000fe20003f06270 */
[----:B------:R-:W-:Y:S01]  /*10b70*/  IMAD.WIDE.U32 R22, R15, -0x2daee0ad, RZ ;  /* 0xd2511f530f167825 */ /* 0x000fe200078e00ff */
[----:B------:R-:W-:Y:S02]  /*10b80*/  LOP3.LUT R7, R5, UR11, R20, 0x96, !PT ;  /* 0x0000000b05077c12 */ /* 0x000fe4000f8e9614 */
[----:B------:R-:W-:Y:S02]  /*10b90*/  FMNMX.FTZ R5, R12, R6, !PT ;  /* 0x000000060c057209 */ /* 0x000fe40007810000 */
[----:B------:R-:W-:Y:S01]  /*10ba0*/  ISETP.LT.OR P0, PT, R0, R216, P0 ;  /* 0x000000d80000720c */ /* 0x000fe20000701670 */
[----:B------:R-:W-:Y:S01]  /*10bb0*/  IMAD.WIDE.U32 R180, R7, -0x326172a9, RZ ;  /* 0xcd9e8d5707b47825 */ /* 0x000fe200078e00ff */
[----:B------:R-:W-:Y:S02]  /*10bc0*/  FMNMX.FTZ R0, R13, R5, !PT ;  /* 0x000000050d007209 */ /* 0x000fe40007810000 */
[----:B------:R-:W-:-:S02]  /*10bd0*/  LOP3.LUT R14, R21, UR13, R192, 0x96, !PT ;  /* 0x0000000d150e7c12 */ /* 0x000fc4000f8e96c0 */
[----:B------:R-:W-:Y:S02]  /*10be0*/  FMNMX.FTZ R0, R232, R0, !PT ;  /* 0x00000000e8007209 */ /* 0x000fe40007810000 */
[----:B------:R-:W-:Y:S01]  /*10bf0*/  LOP3.LUT R6, R3, UR14, R136, 0x96, !PT ;  /* 0x0000000e03067c12 */ /* 0x000fe2000f8e9688 */
[----:B------:R-:W-:Y:S01]  /*10c00*/  IMAD.WIDE.U32 R20, R14, -0x326172a9, RZ ;  /* 0xcd9e8d570e147825 */ /* 0x000fe200078e00ff */
[----:B------:R-:W-:Y:S02]  /*10c10*/  FMNMX.FTZ R0, R231, R0, !PT ;  /* 0x00000000e7007209 */ /* 0x000fe40007810000 */
[----:B------:R-:W-:Y:S01]  /*10c20*/  LOP3.LUT R8, R23, UR13, R8, 0x96, !PT ;  /* 0x0000000d17087c12 */ /* 0x000fe2000f8e9608 */
[----:B------:R-:W-:Y:S01]  /*10c30*/  IMAD.WIDE.U32 R6, R6, -0x2daee0ad, RZ ;  /* 0xd2511f5306067825 */ /* 0x000fe200078e00ff */
[----:B------:R-:W-:Y:S02]  /*10c40*/  LOP3.LUT R14, R21, UR12, R138, 0x96, !PT ;  /* 0x0000000c150e7c12 */ /* 0x000fe4000f8e968a */
[----:B------:R-:W-:-:S02]  /*10c50*/  FMNMX.FTZ R0, R224, R0, !PT ;  /* 0x00000000e0007209 */ /* 0x000fc40007810000 */
[----:B------:R-:W-:Y:S01]  /*10c60*/  LOP3.LUT R3, R181, UR10, R20, 0x96, !PT ;  /* 0x0000000ab5037c12 */ /* 0x000fe2000f8e9614 */
[----:B------:R-:W-:Y:S01]  /*10c70*/  IMAD.WIDE.U32 R14, R14, -0x2daee0ad, RZ ;  /* 0xd2511f530e0e7825 */ /* 0x000fe200078e00ff */
[----:B------:R-:W-:Y:S02]  /*10c80*/  FMNMX.FTZ R0, R33, R0, !PT ;  /* 0x0000000021007209 */ /* 0x000fe40007810000 */
[----:B------:R-:W-:Y:S01]  /*10c90*/  LOP3.LUT R21, R7, UR11, R22, 0x96, !PT ;  /* 0x0000000b07157c12 */ /* 0x000fe2000f8e9616 */
[----:B------:R-:W-:Y:S01]  /*10ca0*/  IMAD.WIDE.U32 R184, R3, -0x2daee0ad, RZ ;  /* 0xd2511f5303b87825 */ /* 0x000fe200078e00ff */
[----:B------:R-:W-:Y:S02]  /*10cb0*/  LOP3.LUT R15, R15, UR9, R4, 0x96, !PT ;  /* 0x000000090f0f7c12 */ /* 0x000fe4000f8e9604 */
[----:B------:R-:W-:Y:S01]  /*10cc0*/  FMNMX.FTZ R3, R190, R10, !PT ;  /* 0x0000000abe037209 */ /* 0x000fe20007810000 */
[----:B------:R-:W-:Y:S01]  /*10cd0*/  IMAD.WIDE.U32 R22, R8, -0x326172a9, RZ ;  /* 0xcd9e8d5708167825 */ /* 0x000fe200078e00ff */
[----:B------:R-:W-:Y:S01]  /*10ce0*/  FMNMX.FTZ R4, R189, R19, !PT ;  /* 0x00000013bd047209 */ /* 0x000fe20007810000 */
[----:B------:R-:W1:Y:S01]  /*10cf0*/  SHFL.BFLY PT, R8, R0, 0x2, 0x1f ;  /* 0x0c401f0000087f89 */ /* 0x000e6200000e0000 */
[----:B------:R-:W-:Y:S01]  /*10d00*/  FMNMX.FTZ R3, R17, R3, !PT ;  /* 0x0000000311037209 */ /* 0x000fe20007810000 */
[----:B------:R-:W-:Y:S01]  /*10d10*/  IMAD.WIDE.U32 R242, R15, -0x326172a9, RZ ;  /* 0xcd9e8d570ff27825 */ /* 0x000fe200078e00ff */
[----:B------:R-:W-:-:S02]  /*10d20*/  LOP3.LUT R14, R185, UR7, R14, 0x96, !PT ;  /* 0x00000007b90e7c12 */ /* 0x000fc4000f8e960e */
[----:B------:R-:W-:Y:S01]  /*10d30*/  FMNMX.FTZ R4, R25, R4, !PT ;  /* 0x0000000419047209 */ /* 0x000fe20007810000 */
[----:B------:R-:W-:Y:S01]  /*10d40*/  IMAD.WIDE.U32 R132, R21, -0x326172a9, RZ ;  /* 0xcd9e8d5715847825 */ /* 0x000fe200078e00ff */
[----:B------:R-:W-:Y:S02]  /*10d50*/  FMNMX.FTZ R5, R18, R3, !PT ;  /* 0x0000000312057209 */ /* 0x000fe40007810000 */
[----:B------:R-:W-:Y:S01]  /*10d60*/  LOP3.LUT R20, R23, UR12, R2, 0x96, !PT ;  /* 0x0000000c17147c12 */ /* 0x000fe2000f8e9602 */
[----:B------:R-:W-:Y:S01]  /*10d70*/  IMAD.WIDE.U32 R2, R14, -0x326172a9, RZ ;  /* 0xcd9e8d570e027825 */ /* 0x000fe200078e00ff */
[----:B------:R-:W-:Y:S02]  /*10d80*/  FMNMX.FTZ R4, R26, R4, !PT ;  /* 0x000000041a047209 */ /* 0x000fe40007810000 */
[----:B------:R-:W-:Y:S02]  /*10d90*/  FMNMX.FTZ R7, R24, R5, !PT ;  /* 0x0000000518077209 */ /* 0x000fe40007810000 */
[----:B------:R-:W-:-:S02]  /*10da0*/  FMNMX.FTZ R5, R27, R4, !PT ;  /* 0x000000041b057209 */ /* 0x000fc40007810000 */
[----:B------:R-:W-:Y:S02]  /*10db0*/  LOP3.LUT R4, R2, 0xffff, RZ, 0xc0, !PT ;  /* 0x0000ffff02047812 */ /* 0x000fe400078ec0ff */
[----:B------:R-:W-:Y:S02]  /*10dc0*/  FMNMX.FTZ R135, R234, R7, !PT ;  /* 0x00000007ea877209 */ /* 0x000fe40007810000 */
[----:B------:R-:W-:Y:S02]  /*10dd0*/  FMNMX.FTZ R7, R235, R5, !PT ;  /* 0x00000005eb077209 */ /* 0x000fe40007810000 */
[----:B------:R-:W-:Y:S02]  /*10de0*/  SHF.R.U32.HI R5, RZ, 0x8, R4 ;  /* 0x00000008ff057819 */ /* 0x000fe40000011604 */
[----:B------:R-:W-:Y:S02]  /*10df0*/  LOP3.LUT R4, R2, 0xff, RZ, 0xc0, !PT ;  /* 0x000000ff02047812 */ /* 0x000fe400078ec0ff */
[----:B------:R-:W-:-:S02]  /*10e00*/  FMNMX.FTZ R7, R237, R7, !PT ;  /* 0x00000007ed077209 */ /* 0x000fc40007810000 */
[----:B------:R-:W-:Y:S02]  /*10e10*/  PRMT R31, R4, 0x5410, R5 ;  /* 0x00005410041f7816 */ /* 0x000fe40000000005 */
[----:B-1----:R-:W-:Y:S02]  /*10e20*/  FMNMX.FTZ R0, R0, R8, !PT ;  /* 0x0000000800007209 */ /* 0x002fe40007810000 */
[----:B------:R-:W-:Y:S02]  /*10e30*/  FMNMX.FTZ R4, R236, R7, !PT ;  /* 0x00000007ec047209 */ /* 0x000fe40007810000 */
[--C-:B------:R-:W-:Y:S01]  /*10e40*/  SHF.R.U32.HI R5, RZ, 0x10, R2.reuse ;  /* 0x00000010ff057819 */ /* 0x100fe20000011602 */
[----:B------:R-:W1:Y:S01]  /*10e50*/  SHFL.BFLY PT, R136, R0, 0x1, 0x1f ;  /* 0x0c201f0000887f89 */ /* 0x000e6200000e0000 */
[----:B------:R-:W-:Y:S02]  /*10e60*/  FMNMX.FTZ R4, R238, R4, !PT ;  /* 0x00000004ee047209 */ /* 0x000fe40007810000 */
[----:B------:R-:W-:-:S02]  /*10e70*/  SHF.R.U32.HI R15, RZ, 0x18, R2 ;  /* 0x00000018ff0f7819 */ /* 0x000fc40000011602 */
[----:B------:R-:W-:Y:S01]  /*10e80*/  LOP3.LUT R2, R3, UR18, R242, 0x96, !PT ;  /* 0x0000001203027c12 */ /* 0x000fe2000f8e96f2 */
[----:B------:R-:W2:Y:S01]  /*10e90*/  SHFL.BFLY PT, R134, R4, 0x2, 0x1f ;  /* 0x0c401f0004867f89 */ /* 0x000ea200000e0000 */
[----:B------:R-:W-:Y:S02]  /*10ea0*/  LOP3.LUT R8, R5, 0xff, RZ, 0xc0, !PT ;  /* 0x000000ff05087812 */ /* 0x000fe400078ec0ff */
[--C-:B------:R-:W-:Y:S02]  /*10eb0*/  SHF.R.U32.HI R5, RZ, 0x10, R2.reuse ;  /* 0x00000010ff057819 */ /* 0x100fe40000011602 */
[C---:B------:R-:W-:Y:S02]  /*10ec0*/  LOP3.LUT R3, R2.reuse, 0xffff, RZ, 0xc0, !PT ;  /* 0x0000ffff02037812 */ /* 0x040fe400078ec0ff */
[----:B------:R-:W-:Y:S02]  /*10ed0*/  LOP3.LUT R14, R2, 0xff, RZ, 0xc0, !PT ;  /* 0x000000ff020e7812 */ /* 0x000fe400078ec0ff */
[----:B------:R-:W-:-:S02]  /*10ee0*/  SHF.R.U32.HI R7, RZ, 0x18, R2 ;  /* 0x00000018ff077819 */ /* 0x000fc40000011602 */
[----:B------:R-:W-:Y:S02]  /*10ef0*/  FMNMX.FTZ R135, R233, R135, !PT ;  /* 0x00000087e9877209 */ /* 0x000fe40007810000 */
[----:B------:R-:W-:Y:S02]  /*10f00*/  LOP3.LUT R2, R5, 0xff, RZ, 0xc0, !PT ;  /* 0x000000ff05027812 */ /* 0x000fe400078ec0ff */
[----:B------:R-:W-:Y:S02]  /*10f10*/  SHF.R.U32.HI R3, RZ, 0x8, R3 ;  /* 0x00000008ff037819 */ /* 0x000fe40000011603 */
[----:B------:R-:W-:Y:S02]  /*10f20*/  LOP3.LUT R5, R133, UR10, R22, 0x96, !PT ;  /* 0x0000000a85057c12 */ /* 0x000fe4000f8e9616 */
[----:B------:R-:W-:Y:S02]  /*10f30*/  FMNMX.FTZ R135, R228, R135, !PT ;  /* 0x00000087e4877209 */ /* 0x000fe40007810000 */
[----:B------:R-:W-:Y:S01]  /*10f40*/  PRMT R29, R14, 0x5410, R3 ;  /* 0x000054100e1d7816 */ /* 0x000fe20000000003 */
[----:B------:R-:W-:Y:S01]  /*10f50*/  IMAD.WIDE.U32 R34, R5, -0x2daee0ad, RZ ;  /* 0xd2511f5305227825 */ /* 0x000fe200078e00ff */
[----:B------:R-:W-:-:S02]  /*10f60*/  PRMT R30, R2, 0x5410, R7 ;  /* 0x00005410021e7816 */ /* 0x000fc40000000007 */
[----:B------:R-:W-:Y:S01]  /*10f70*/  FMNMX.FTZ R135, R230, R135, !PT ;  /* 0x00000087e6877209 */ /* 0x000fe20007810000 */
[----:B------:R-:W-:Y:S01]  /*10f80*/  IMAD.WIDE.U32 R2, R20, -0x2daee0ad, RZ ;  /* 0xd2511f5314027825 */ /* 0x000fe200078e00ff */
[----:B-1----:R-:W-:Y:S02]  /*10f90*/  FMNMX.FTZ R136, R0, R136, !PT ;  /* 0x0000008800887209 */ /* 0x002fe40007810000 */
[----:B------:R-:W-:Y:S01]  /*10fa0*/  FMNMX.FTZ R0, R188, R32, !PT ;  /* 0x00000020bc007209 */ /* 0x000fe20007810000 */
[----:B------:R-:W1:Y:S01]  /*10fb0*/  SHFL.BFLY PT, R16, R135, 0x2, 0x1f ;  /* 0x0c401f0087107f89 */ /* 0x000e6200000e0000 */
[----:B------:R-:W-:Y:S02]  /*10fc0*/  LOP3.LUT R5, R35, UR7, R2, 0x96, !PT ;  /* 0x0000000723057c12 */ /* 0x000fe4000f8e9602 */
[----:B------:R-:W-:Y:S02]  /*10fd0*/  FSEL R2, R179, -INF , !P6 ;  /* 0xff800000b3027808 */ /* 0x000fe40007000000 */
[----:B------:R-:W-:-:S02]  /*10fe0*/  LOP3.LUT R20, R3, UR9, R6, 0x96, !PT ;  /* 0x0000000903147c12 */ /* 0x000fc4000f8e9606 */
[----:B--2---:R-:W-:Y:S01]  /*10ff0*/  FMNMX.FTZ R134, R4, R134, !PT ;  /* 0x0000008604867209 */ /* 0x004fe20007810000 */
[----:B------:R-:W-:Y:S01]  /*11000*/  IMAD.WIDE.U32 R4, R5, -0x326172a9, RZ ;  /* 0xcd9e8d5705047825 */ /* 0x000fe200078e00ff */
[----:B------:R-:W-:Y:S02]  /*11010*/  FSEL R6, R186, -INF , !P5 ;  /* 0xff800000ba067808 */ /* 0x000fe40006800000 */
[----:B------:R-:W-:Y:S01]  /*11020*/  FMNMX.FTZ R0, R2, R0, !PT ;  /* 0x0000000002007209 */ /* 0x000fe20007810000 */
[----:B------:R-:W-:Y:S01]  /*11030*/  IMAD.WIDE.U32 R240, R20, -0x326172a9, RZ ;  /* 0xcd9e8d5714f07825 */ /* 0x000fe200078e00ff */
[----:B------:R-:W-:Y:S02]  /*11040*/  FSEL R7, R187, -INF , !P4 ;  /* 0xff800000bb077808 */ /* 0x000fe40006000000 */
[----:B------:R-:W-:Y:S02]  /*11050*/  FMNMX.FTZ R3, R6, R0, !PT ;  /* 0x0000000006037209 */ /* 0x000fe40007810000 */
[----:B------:R-:W-:-:S02]  /*11060*/  LOP3.LUT R0, R4, 0xffff, RZ, 0xc0, !PT ;  /* 0x0000ffff04007812 */ /* 0x000fc400078ec0ff */
[----:B------:R-:W-:Y:S02]  /*11070*/  PRMT R28, R8, 0x5410, R15 ;  /* 0x00005410081c7816 */ /* 0x000fe4000000000f */
[----:B------:R-:W-:Y:S02]  /*11080*/  FSEL R182, R182, -INF , !P3 ;  /* 0xff800000b6b67808 */ /* 0x000fe40005800000 */
[----:B------:R-:W-:Y:S02]  /*11090*/  FMNMX.FTZ R8, R7, R3, !PT ;  /* 0x0000000307087209 */ /* 0x000fe40007810000 */
[----:B------:R-:W-:Y:S02]  /*110a0*/  SHF.R.U32.HI R3, RZ, 0x8, R0 ;  /* 0x00000008ff037819 */ /* 0x000fe40000011600 */
[----:B------:R-:W-:Y:S02]  /*110b0*/  LOP3.LUT R0, R4, 0xff, RZ, 0xc0, !PT ;  /* 0x000000ff04007812 */ /* 0x000fe400078ec0ff */
[----:B------:R-:W-:-:S02]  /*110c0*/  FSEL R183, R183, -INF , !P2 ;  /* 0xff800000b7b77808 */ /* 0x000fc40005000000 */
[----:B------:R-:W-:Y:S02]  /*110d0*/  FMNMX.FTZ R8, R182, R8, !PT ;  /* 0x00000008b6087209 */ /* 0x000fe40007810000 */
[----:B------:R-:W-:Y:S01]  /*110e0*/  PRMT R23, R0, 0x5410, R3 ;  /* 0x0000541000177816 */ /* 0x000fe20000000003 */
[----:B------:R-:W-:Y:S01]  /*110f0*/  FMUL.FTZ R3, R136, c[0x0][0x23c] ;  /* 0x00008f0088037a20 */ /* 0x000fe20000410000 */
[----:B------:R-:W-:Y:S02]  /*11100*/  FSEL R181, R174, -INF , !P1 ;  /* 0xff800000aeb57808 */ /* 0x000fe40004800000 */
[----:B------:R-:W-:Y:S02]  /*11110*/  FMNMX.FTZ R0, R183, R8, !PT ;  /* 0x00000008b7007209 */ /* 0x000fe40007810000 */
[----:B------:R-:W-:Y:S02]  /*11120*/  FSEL R185, R175, -INF , !P0 ;  /* 0xff800000afb97808 */ /* 0x000fe40004000000 */
[----:B------:R-:W-:-:S02]  /*11130*/  FMNMX.FTZ R137, R181, R0, !PT ;  /* 0x00000000b5897209 */ /* 0x000fc40007810000 */
[----:B-1----:R-:W-:Y:S02]  /*11140*/  FMNMX.FTZ R135, R135, R16, !PT ;  /* 0x0000001087877209 */ /* 0x002fe40007810000 */
[----:B------:R-:W-:Y:S02]  /*11150*/  FMNMX.FTZ R137, R185, R137, !PT ;  /* 0x00000089b9897209 */ /* 0x000fe40007810000 */
[----:B------:R-:W-:Y:S01]  /*11160*/  FSETP.NEU.FTZ.AND P1, PT, R136, -INF , PT ;  /* 0xff8000008800780b */ /* 0x000fe20003f3d000 */
[----:B------:R-:W1:Y:S01]  /*11170*/  SHFL.BFLY PT, R15, R135, 0x1, 0x1f ;  /* 0x0c201f00870f7f89 */ /* 0x000e6200000e0000 */
[----:B------:R-:W-:Y:S02]  /*11180*/  SHF.R.U32.HI R0, RZ, 0x10, R4 ;  /* 0x00000010ff007819 */ /* 0x000fe40000011604 */
[----:B------:R-:W-:Y:S01]  /*11190*/  FSEL R3, R3, RZ, P1 ;  /* 0x000000ff03037208 */ /* 0x000fe20000800000 */
[----:B------:R-:W2:Y:S01]  /*111a0*/  SHFL.BFLY PT, R14, R137, 0x2, 0x1f ;  /* 0x0c401f00890e7f89 */ /* 0x000ea200000e0000 */
[----:B------:R-:W-:-:S02]  /*111b0*/  LOP3.LUT R8, R0, 0xff, RZ, 0xc0, !PT ;  /* 0x000000ff00087812 */ /* 0x000fc400078ec0ff */
[----:B------:R-:W-:Y:S01]  /*111c0*/  SHF.R.U32.HI R0, RZ, 0x18, R4 ;  /* 0x00000018ff007819 */ /* 0x000fe20000011604 */
[--C-:B------:R-:W-:Y:S01]  /*111d0*/  FFMA.FTZ R9, R9, c[0x0][0x23c], -R3.reuse ;  /* 0x00008f0009097a23 */ /* 0x100fe20000010803 */
[----:B------:R-:W-:Y:S01]  /*111e0*/  LOP3.LUT R4, R5, UR18, R240, 0x96, !PT ;  /* 0x0000001205047c12 */ /* 0x000fe2000f8e96f0 */
[--C-:B------:R-:W-:Y:S01]  /*111f0*/  FFMA.FTZ R13, R13, c[0x0][0x23c], -R3.reuse ;  /* 0x00008f000d0d7a23 */ /* 0x100fe20000010803 */
[----:B------:R-:W-:Y:S01]  /*11200*/  PRMT R22, R8, 0x5410, R0 ;  /* 0x0000541008167816 */ /* 0x000fe20000000000 */
[----:B------:R3:W-:Y:S01]  /*11210*/  MUFU.EX2 R229, R9 ;  /* 0x0000000900e57308 */ /* 0x0007e20000000800 */
[----:B------:R-:W-:Y:S01]  /*11220*/  LOP3.LUT R0, R4, 0xffff, RZ, 0xc0, !PT ;  /* 0x0000ffff04007812 */ /* 0x000fe200078ec0ff */
[--C-:B------:R-:W-:Y:S02]  /*11230*/  FFMA.FTZ R12, R12, c[0x0][0x23c], -R3.reuse ;  /* 0x00008f000c0c7a23 */ /* 0x100fe40000010803 */
[----:B------:R-:W-:Y:S01]  /*11240*/  FFMA.FTZ R11, R11, c[0x0][0x23c], -R3 ;  /* 0x00008f000b0b7a23 */ /* 0x000fe20000010803 */
[----:B------:R-:W-:-:S02]  /*11250*/  SHF.R.U32.HI R5, RZ, 0x8, R0 ;  /* 0x00000008ff057819 */ /* 0x000fc40000011600 */
[----:B------:R-:W-:Y:S01]  /*11260*/  LOP3.LUT R0, R4, 0xff, RZ, 0xc0, !PT ;  /* 0x000000ff04007812 */ /* 0x000fe200078ec0ff */
[----:B------:R-:W-:Y:S01]  /*11270*/  MUFU.EX2 R226, R13 ;  /* 0x0000000d00e27308 */ /* 0x000fe20000000800 */
[----:B-1----:R-:W-:Y:S01]  /*11280*/  FMNMX.FTZ R135, R135, R15, !PT ;  /* 0x0000000f87877209 */ /* 0x002fe20007810000 */
[----:B---3--:R-:W1:Y:S01]  /*11290*/  SHFL.BFLY PT, R9, R134, 0x1, 0x1f ;  /* 0x0c201f0086097f89 */ /* 0x008e6200000e0000 */
[----:B--2---:R-:W-:-:S03]  /*112a0*/  FMNMX.FTZ R137, R14, R137, !PT ;  /* 0x000000890e897209 */ /* 0x004fc60007810000 */
[C---:B------:R-:W-:Y:S01]  /*112b0*/  FMUL.FTZ R16, R135.reuse, c[0x0][0x23c] ;  /* 0x00008f0087107a20 */ /* 0x040fe20000410000 */
[----:B------:R-:W-:Y:S01]  /*112c0*/  FSETP.NEU.FTZ.AND P2, PT, R135, -INF , PT ;  /* 0xff8000008700780b */ /* 0x000fe20003f5d000 */
[----:B------:R-:W-:Y:S01]  /*112d0*/  MUFU.EX2 R227, R12 ;  /* 0x0000000c00e37308 */ /* 0x000fe20000000800 */
[----:B------:R-:W-:Y:S01]  /*112e0*/  PRMT R14, R0, 0x5410, R5 ;  /* 0x00005410000e7816 */ /* 0x000fe20000000005 */
[----:B------:R-:W2:Y:S01]  /*112f0*/  SHFL.BFLY PT, R8, R137, 0x1, 0x1f ;  /* 0x0c201f0089087f89 */ /* 0x000ea200000e0000 */
[----:B------:R-:W-:Y:S02]  /*11300*/  FSEL R16, R16, RZ, P2 ;  /* 0x000000ff10107208 */ /* 0x000fe40001000000 */
[--C-:B------:R-:W-:Y:S02]  /*11310*/  SHF.R.U32.HI R5, RZ, 0x10, R4.reuse ;  /* 0x00000010ff057819 */ /* 0x100fe40000011604 */
[----:B------:R-:W-:Y:S01]  /*11320*/  SHF.R.U32.HI R4, RZ, 0x18, R4 ;  /* 0x00000018ff047819 */ /* 0x000fe20000011604 */
[--C-:B------:R-:W-:Y:S01]  /*11330*/  FFMA.FTZ R0, R17, c[0x0][0x23c], -R16.reuse ;  /* 0x00008f0011007a23 */ /* 0x100fe20000010810 */
[----:B------:R3:W-:Y:S01]  /*11340*/  MUFU.EX2 R225, R11 ;  /* 0x0000000b00e17308 */ /* 0x0007e20000000800 */
[----:B------:R-:W-:-:S07]  /*11350*/  FFMA.FTZ R10, R10, c[0x0][0x23c], -R16 ;  /* 0x00008f000a0a7a23 */ /* 0x000fce0000010810 */
[----:B------:R4:W-:Y:S01]  /*11360*/  MUFU.EX2 R194, R0 ;  /* 0x0000000000c27308 */ /* 0x0009e20000000800 */
[----:B-1----:R-:W-:Y:S01]  /*11370*/  FMNMX.FTZ R134, R134, R9, !PT ;  /* 0x0000000986867209 */ /* 0x002fe20007810000 */
[----:B------:R-:W-:-:S03]  /*11380*/  HSET2.LE.AND R9, R30, R199, PT ;  /* 0x000000c71e097233 */ /* 0x000fc60003803000 */
[C---:B------:R-:W-:Y:S01]  /*11390*/  FSETP.NEU.FTZ.AND P0, PT, R134.reuse, -INF , PT ;  /* 0xff8000008600780b */ /* 0x040fe20003f1d000 */
[----:B------:R-:W-:Y:S01]  /*113a0*/  FMUL.FTZ R17, R134, c[0x0][0x23c] ;  /* 0x00008f0086117a20 */ /* 0x000fe20000410000 */
[----:B--2---:R-:W-:Y:S01]  /*113b0*/  FMNMX.FTZ R137, R137, R8, !PT ;  /* 0x0000000889897209 */ /* 0x004fe20007810000 */
[----:B------:R1:W-:Y:S01]  /*113c0*/  MUFU.EX2 R195, R10 ;  /* 0x0000000a00c37308 */ /* 0x0003e20000000800 */
[--C-:B---3--:R-:W-:Y:S02]  /*113d0*/  HSET2.LE.AND R11, R28, R199.reuse, PT ;  /* 0x000000c71c0b7233 */ /* 0x108fe40003803000 */
[----:B------:R-:W-:Y:S01]  /*113e0*/  FSEL R17, R17, RZ, P0 ;  /* 0x000000ff11117208 */ /* 0x000fe20000000000 */
[--C-:B------:R-:W-:Y:S01]  /*113f0*/  HSET2.LE.AND R8, R29, R199.reuse, PT ;  /* 0x000000c71d087233 */ /* 0x100fe20003803000 */
[----:B----4-:R-:W-:Y:S01]  /*11400*/  LOP3.LUT R0, R5, 0xff, RZ, 0xc0, !PT ;  /* 0x000000ff05007812 */ /* 0x010fe200078ec0ff */
[----:B------:R-:W-:Y:S02]  /*11410*/  FFMA.FTZ R5, R18, c[0x0][0x23c], -R16 ;  /* 0x00008f0012057a23 */ /* 0x000fe40000010810 */
[----:B------:R-:W-:Y:S01]  /*11420*/  FMUL.FTZ R18, R137, c[0x0][0x23c] ;  /* 0x00008f0089127a20 */ /* 0x000fe20000410000 */
[----:B------:R-:W-:Y:S01]  /*11430*/  PRMT R13, R0, 0x5410, R4 ;  /* 0x00005410000d7816 */ /* 0x000fe20000000004 */
[----:B------:R-:W-:Y:S01]  /*11440*/  FFMA.FTZ R0, R24, c[0x0][0x23c], -R16 ;  /* 0x00008f0018007a23 */ /* 0x000fe20000010810 */
[----:B------:R-:W-:Y:S01]  /*11450*/  FSEL R4, R135, RZ, P2 ;  /* 0x000000ff87047208 */ /* 0x000fe20001000000 */
[----:B------:R2:W-:Y:S01]  /*11460*/  MUFU.EX2 R193, R5 ;  /* 0x0000000500c17308 */ /* 0x0005e20000000800 */
[----:B-1----:R-:W-:-:S03]  /*11470*/  HSET2.LE.AND R10, R31, R199, PT ;  /* 0x000000c71f0a7233 */ /* 0x002fc60003803000 */
[----:B------:R-:W-:Y:S01]  /*11480*/  FADD.FTZ R21, R190, -R4 ;  /* 0x80000004be157221 */ /* 0x000fe20000010000 */
[----:B------:R-:W-:Y:S02]  /*11490*/  FSEL R4, R134, RZ, P0 ;  /* 0x000000ff86047208 */ /* 0x000fe40000000000 */
[----:B------:R-:W-:Y:S01]  /*114a0*/  FSETP.NEU.FTZ.AND P0, PT, R137, -INF , PT ;  /* 0xff8000008900780b */ /* 0x000fe20003f1d000 */
[----:B------:R1:W-:Y:S01]  /*114b0*/  MUFU.EX2 R192, R0 ;  /* 0x0000000000c07308 */ /* 0x0003e20000000800 */
[----:B------:R-:W-:Y:S02]  /*114c0*/  FMUL.FTZ R21, R21, c[0x0][0x23c] ;  /* 0x00008f0015157a20 */ /* 0x000fe40000410000 */
[----:B------:R-:W-:Y:S01]  /*114d0*/  FADD.FTZ R20, R189, -R4 ;  /* 0x80000004bd147221 */ /* 0x000fe20000010000 */
[----:B------:R-:W-:Y:S01]  /*114e0*/  FSEL R18, R18, RZ, P0 ;  /* 0x000000ff12127208 */ /* 0x000fe20000000000 */
[----:B------:R-:W-:Y:S02]  /*114f0*/  FFMA.FTZ R4, R26, c[0x0][0x23c], -R17 ;  /* 0x00008f001a047a23 */ /* 0x000fe40000010811 */
[----:B------:R-:W-:Y:S01]  /*11500*/  FMUL.FTZ R20, R20, c[0x0][0x23c] ;  /* 0x00008f0014147a20 */ /* 0x000fe20000410000 */
[----:B--2---:R-:W-:Y:S01]  /*11510*/  FSEL R5, R136, RZ, P1 ;  /* 0x000000ff88057208 */ /* 0x004fe20000800000 */
[----:B------:R2:W-:Y:S01]  /*11520*/  MUFU.EX2 R187, R4 ;  /* 0x0000000400bb7308 */ /* 0x0005e20000000800 */
[----:B------:R-:W-:-:S02]  /*11530*/  FFMA.FTZ R2, R2, c[0x0][0x23c], -R18 ;  /* 0x00008f0002027a23 */ /* 0x000fc40000010812 */
[--C-:B------:R-:W-:Y:S02]  /*11540*/  FFMA.FTZ R6, R6, c[0x0][0x23c], -R18.reuse ;  /* 0x00008f0006067a23 */ /* 0x100fe40000010812 */
[----:B------:R-:W-:Y:S01]  /*11550*/  FADD.FTZ R12, R191, -R5 ;  /* 0x80000005bf0c7221 */ /* 0x000fe20000010000 */
[----:B------:R-:W-:Y:S01]  /*11560*/  HSET2.LE.AND R5, R13, R199, PT ;  /* 0x000000c70d057233 */ /* 0x000fe20003803000 */
[----:B-1----:R-:W-:Y:S01]  /*11570*/  FFMA.FTZ R0, R19, c[0x0][0x23c], -R17 ;  /* 0x00008f0013007a23 */ /* 0x002fe20000010811 */
[----:B------:R-:W-:Y:S01]  /*11580*/  MUFU.EX2 R138, R2 ;  /* 0x00000002008a7308 */ /* 0x000fe20000000800 */
[----:B------:R-:W-:Y:S02]  /*11590*/  FMUL.FTZ R12, R12, c[0x0][0x23c] ;  /* 0x00008f000c0c7a20 */ /* 0x000fe40000410000 */
[----:B------:R-:W-:Y:S02]  /*115a0*/  FFMA.FTZ R7, R7, c[0x0][0x23c], -R18 ;  /* 0x00008f0007077a23 */ /* 0x000fe40000010812 */
[----:B------:R-:W-:-:S03]  /*115b0*/  IMAD.MOV.U32 R191, RZ, RZ, R198 ;  /* 0x000000ffffbf7224 */ /* 0x000fc600078e00c6 */
[----:B------:R1:W-:Y:S01]  /*115c0*/  MUFU.EX2 R190, R0 ;  /* 0x0000000000be7308 */ /* 0x0003e20000000800 */
[----:B--2---:R-:W-:-:S07]  /*115d0*/  FFMA.FTZ R4, R27, c[0x0][0x23c], -R17 ;  /* 0x00008f001b047a23 */ /* 0x004fce0000010811 */
[----:B------:R2:W-:Y:S01]  /*115e0*/  MUFU.EX2 R186, R4 ;  /* 0x0000000400ba7308 */ /* 0x0005e20000000800 */
[----:B-1----:R-:W-:-:S07]  /*115f0*/  FFMA.FTZ R0, R25, c[0x0][0x23c], -R17 ;  /* 0x00008f0019007a23 */ /* 0x002fce0000010811 */
[----:B------:R-:W1:Y:S01]  /*11600*/  MUFU.EX2 R26, R12 ;  /* 0x0000000c001a7308 */ /* 0x000e620000000800 */
[----:B--2---:R-:W-:-:S07]  /*11610*/  FFMA.FTZ R4, R32, c[0x0][0x23c], -R18 ;  /* 0x00008f0020047a23 */ /* 0x004fce0000010812 */
[----:B------:R2:W3:Y:S08]  /*11620*/  MUFU.EX2 R189, R0 ;  /* 0x0000000000bd7308 */ /* 0x0004f00000000800 */
[----:B------:R4:W-:Y:S01]  /*11630*/  MUFU.EX2 R139, R4 ;  /* 0x00000004008b7308 */ /* 0x0009e20000000800 */
[-C--:B-1----:R-:W-:Y:S02]  /*11640*/  FMUL.FTZ R140, R140, R26.reuse ;  /* 0x0000001a8c8c7220 */ /* 0x082fe40000410000 */
[----:B------:R-:W-:-:S02]  /*11650*/  FMUL.FTZ R141, R141, R26 ;  /* 0x0000001a8d8d7220 */ /* 0x000fc40000410000 */
[-C--:B------:R-:W-:Y:S02]  /*11660*/  FMUL.FTZ R152, R152, R26.reuse ;  /* 0x0000001a98987220 */ /* 0x080fe40000410000 */
[-C--:B------:R-:W-:Y:S01]  /*11670*/  FMUL.FTZ R153, R153, R26.reuse ;  /* 0x0000001a99997220 */ /* 0x080fe20000410000 */
[----:B--2---:R-:W-:Y:S01]  /*11680*/  FSEL R0, R137, RZ, P0 ;  /* 0x000000ff89007208 */ /* 0x004fe20000000000 */
[----:B------:R1:W-:Y:S01]  /*11690*/  MUFU.EX2 R133, R6 ;  /* 0x0000000600857308 */ /* 0x0003e20000000800 */
[-C--:B------:R-:W-:Y:S02]  /*116a0*/  FMUL.FTZ R156, R156, R26.reuse ;  /* 0x0000001a9c9c7220 */ /* 0x080fe40000410000 */
[----:B------:R-:W-:Y:S02]  /*116b0*/  FMUL.FTZ R157, R157, R26 ;  /* 0x0000001a9d9d7220 */ /* 0x000fe40000410000 */
[----:B------:R-:W-:Y:S01]  /*116c0*/  FADD.FTZ R19, R188, -R0 ;  /* 0x80000000bc137221 */ /* 0x000fe20000010000 */
[----:B------:R-:W-:Y:S01]  /*116d0*/  F2FP.PACK_AB R0, R226, R227 ;  /* 0x000000e3e200723e */ /* 0x000fe200000000ff */
[----:B----4-:R-:W-:Y:S01]  /*116e0*/  HSET2.LE.AND R4, R14, R199, PT ;  /* 0x000000c70e047233 */ /* 0x010fe20003803000 */
[----:B------:R2:W-:Y:S01]  /*116f0*/  MUFU.EX2 R35, R7 ;  /* 0x0000000700237308 */ /* 0x0005e20000000800 */
[----:B------:R-:W4:Y:S01]  /*11700*/  LDSM.16.MT88.4 R12, [R201+0xa000] ;  /* 0x00a00000c90c783b */ /* 0x000f220000004200 */
[----:B------:R-:W-:Y:S01]  /*11710*/  LOP3.LUT R10, R10, R0, RZ, 0xc0, !PT ;  /* 0x000000000a0a7212 */ /* 0x000fe200078ec0ff */
[----:B------:R-:W-:Y:S01]  /*11720*/  FMUL.FTZ R19, R19, c[0x0][0x23c] ;  /* 0x00008f0013137a20 */ /* 0x000fe20000410000 */
[----:B------:R-:W-:Y:S01]  /*11730*/  F2FP.PACK_AB R0, R192, R193 ;  /* 0x000000c1c000723e */ /* 0x000fe200000000ff */
[----:B------:R-:W-:-:S02]  /*11740*/  FMUL.FTZ R168, R168, R26 ;  /* 0x0000001aa8a87220 */ /* 0x000fc40000410000 */
[----:B------:R-:W-:Y:S01]  /*11750*/  FMUL.FTZ R169, R169, R26 ;  /* 0x0000001aa9a97220 */ /* 0x000fe20000410000 */
[----:B------:R-:W-:Y:S01]  /*11760*/  LOP3.LUT R11, R11, R0, RZ, 0xc0, !PT ;  /* 0x000000000b0b7212 */ /* 0x000fe200078ec0ff */
[----:B------:R-:W5:Y:S01]  /*11770*/  MUFU.EX2 R25, R21 ;  /* 0x0000001500197308 */ /* 0x000f620000000800 */
[----:B------:R-:W-:Y:S01]  /*11780*/  F2FP.PACK_AB R0, R225, R229 ;  /* 0x000000e5e100723e */ /* 0x000fe200000000ff */
[--C-:B-1----:R-:W-:Y:S01]  /*11790*/  HSET2.LE.AND R6, R23, R199.reuse, PT ;  /* 0x000000c717067233 */ /* 0x102fe20003803000 */
[----:B------:R-:W-:Y:S02]  /*117a0*/  FMUL.FTZ R36, R36, R26 ;  /* 0x0000001a24247220 */ /* 0x000fe40000410000 */
[----:B------:R-:W-:Y:S01]  /*117b0*/  LOP3.LUT R8, R8, R0, RZ, 0xc0, !PT ;  /* 0x0000000008087212 */ /* 0x000fe200078ec0ff */
[-C--:B------:R-:W-:Y:S01]  /*117c0*/  FMUL.FTZ R37, R37, R26.reuse ;  /* 0x0000001a25257220 */ /* 0x080fe20000410000 */
[----:B------:R-:W-:Y:S01]  /*117d0*/  F2FP.PACK_AB R0, R194, R195 ;  /* 0x000000c3c200723e */ /* 0x000fe200000000ff */
[----:B------:R-:W1:Y:S01]  /*117e0*/  MUFU.EX2 R24, R20 ;  /* 0x0000001400187308 */ /* 0x000e620000000800 */
[----:B--2---:R-:W-:Y:S01]  /*117f0*/  HSET2.LE.AND R7, R22, R199, PT ;  /* 0x000000c716077233 */ /* 0x004fe20003803000 */
[----:B------:R-:W-:Y:S01]  /*11800*/  FMUL.FTZ R48, R48, R26 ;  /* 0x0000001a30307220 */ /* 0x000fe20000410000 */
[----:B------:R-:W-:Y:S01]  /*11810*/  LOP3.LUT R9, R9, R0, RZ, 0xc0, !PT ;  /* 0x0000000009097212 */ /* 0x000fe200078ec0ff */
[----:B------:R-:W-:Y:S01]  /*11820*/  FMUL.FTZ R49, R49, R26 ;  /* 0x0000001a31317220 */ /* 0x000fe20000410000 */
[----:B---3--:R-:W-:Y:S01]  /*11830*/  F2FP.PACK_AB R0, R189, R190 ;  /* 0x000000bebd00723e */ /* 0x008fe200000000ff */
[----:B------:R-:W-:-:S02]  /*11840*/  FMUL.FTZ R52, R52, R26 ;  /* 0x0000001a34347220 */ /* 0x000fc40000410000 */
[----:B------:R-:W2:Y:S01]  /*11850*/  MUFU.EX2 R19, R19 ;  /* 0x0000001300137308 */ /* 0x000ea20000000800 */
[----:B------:R-:W-:Y:S01]  /*11860*/  LOP3.LUT R4, R4, R0, RZ, 0xc0, !PT ;  /* 0x0000000004047212 */ /* 0x000fe200078ec0ff */
[----:B-----5:R-:W-:Y:S01]  /*11870*/  FMUL.FTZ R142, R142, R25 ;  /* 0x000000198e8e7220 */ /* 0x020fe20000410000 */
[----:B------:R-:W-:Y:S01]  /*11880*/  F2FP.PACK_AB R0, R138, R139 ;  /* 0x0000008b8a00723e */ /* 0x000fe200000000ff */
[-C--:B------:R-:W-:Y:S02]  /*11890*/  FMUL.FTZ R143, R143, R25.reuse ;  /* 0x000000198f8f7220 */ /* 0x080fe40000410000 */
[----:B------:R-:W-:Y:S01]  /*118a0*/  FMUL.FTZ R154, R154, R25 ;  /* 0x000000199a9a7220 */ /* 0x000fe20000410000 */
[----:B------:R-:W-:Y:S01]  /*118b0*/  LOP3.LUT R5, R5, R0, RZ, 0xc0, !PT ;  /* 0x0000000005057212 */ /* 0x000fe200078ec0ff */
[-C--:B-1----:R-:W-:Y:S01]  /*118c0*/  FMUL.FTZ R144, R144, R24.reuse ;  /* 0x0000001890907220 */ /* 0x082fe20000410000 */
[----:B------:R-:W-:Y:S01]  /*118d0*/  F2FP.PACK_AB R0, R186, R187 ;  /* 0x000000bbba00723e */ /* 0x000fe200000000ff */
[----:B------:R-:W-:-:S02]  /*118e0*/  FMUL.FTZ R145, R145, R24 ;  /* 0x0000001891917220 */ /* 0x000fc40000410000 */
[----:B------:R-:W-:Y:S01]  /*118f0*/  FMUL.FTZ R148, R148, R24 ;  /* 0x0000001894947220 */ /* 0x000fe20000410000 */
[----:B------:R-:W-:Y:S01]  /*11900*/  LOP3.LUT R6, R6, R0, RZ, 0xc0, !PT ;  /* 0x0000000006067212 */ /* 0x000fe200078ec0ff */
[----:B------:R-:W-:Y:S01]  /*11910*/  FMUL.FTZ R149, R149, R24 ;  /* 0x0000001895957220 */ /* 0x000fe20000410000 */
[----:B------:R-:W-:Y:S01]  /*11920*/  F2FP.PACK_AB R0, R35, R133 ;  /* 0x000000852300723e */ /* 0x000fe200000000ff */
[-C--:B--2---:R-:W-:Y:S01]  /*11930*/  FMUL.FTZ R146, R146, R19.reuse ;  /* 0x0000001392927220 */ /* 0x084fe20000410000 */
[----:B----4-:R-:W-:Y:S01]  /*11940*/  HMMA.16816.F32 R140, R8, R12, R140 ;  /* 0x0000000c088c723c */ /* 0x010fe2000000188c */
[-C--:B------:R-:W-:Y:S01]  /*11950*/  FMUL.FTZ R147, R147, R19.reuse ;  /* 0x0000001393937220 */ /* 0x080fe20000410000 */
[----:B------:R-:W-:Y:S01]  /*11960*/  LOP3.LUT R7, R7, R0, RZ, 0xc0, !PT ;  /* 0x0000000007077212 */ /* 0x000fe200078ec0ff */
[-C--:B------:R-:W-:Y:S02]  /*11970*/  FMUL.FTZ R150, R150, R19.reuse ;  /* 0x0000001396967220 */ /* 0x080fe40000410000 */
[----:B------:R-:W-:-:S02]  /*11980*/  FMUL.FTZ R151, R151, R19 ;  /* 0x0000001397977220 */ /* 0x000fc40000410000 */
[-C--:B------:R-:W-:Y:S02]  /*11990*/  FMUL.FTZ R155, R155, R25.reuse ;  /* 0x000000199b9b7220 */ /* 0x080fe40000410000 */
        /* <DEDUP_REMOVED lines=11> */
[----:B------:R-:W1:Y:S01]  /*11a50*/  LDSM.16.MT88.4 R12, [R203+0xa000] ;  /* 0x00a00000cb0c783b */ /* 0x000e620000004200 */
        /* <DEDUP_REMOVED lines=16> */
[----:B------:R-:W-:Y:S02]  /*11b60*/  IMAD.MOV.U32 R21, RZ, RZ, R173 ;  /* 0x000000ffff157224 */ /* 0x000fe400078e00ad */
[----:B------:R-:W-:Y:S02]  /*11b70*/  IMAD.MOV.U32 R20, RZ, RZ, R174 ;  /* 0x000000ffff147224 */ /* 0x000fe400078e00ae */
[----:B------:R-:W-:Y:S02]  /*11b80*/  FMUL.FTZ R53, R53, R26 ;  /* 0x0000001a35357220 */ /* 0x000fe40000410000 */
        /* <DEDUP_REMOVED lines=12> */
[----:B------:R-:W-:Y:S02]  /*11c50*/  FMUL.FTZ R63, R63, R19 ;  /* 0x000000133f3f7220 */ /* 0x000fe40000410000 */
[-C--:B------:R-:W-:Y:S02]  /*11c60*/  FMUL.FTZ R64, R64, R26.reuse ;  /* 0x0000001a40407220 */ /* 0x080fe40000410000 */
[----:B------:R-:W-:Y:S02]  /*11c70*/  FMUL.FTZ R65, R65, R26 ;  /* 0x0000001a41417220 */ /* 0x000fe40000410000 */
[-C--:B------:R-:W-:Y:S01]  /*11c80*/  FMUL.FTZ R66, R66, R25.reuse ;  /* 0x0000001942427220 */ /* 0x080fe20000410000 */
[----:B------:R-:W-:Y:S01]  /*11c90*/  HMMA.16816.F32 R28, R8, R14, R168 ;  /* 0x0000000e081c723c */ /* 0x000fe200000018a8 */
[----:B------:R-:W1:Y:S01]  /*11ca0*/  LDSM.16.MT88.4 R12, [R206+0xa000] ;  /* 0x00a00000ce0c783b */ /* 0x000e620000004200 */
[----:B------:R-:W-:-:S02]  /*11cb0*/  FMUL.FTZ R67, R67, R25 ;  /* 0x0000001943437220 */ /* 0x000fc40000410000 */
[-C--:B------:R-:W-:Y:S02]  /*11cc0*/  FMUL.FTZ R68, R68, R26.reuse ;  /* 0x0000001a44447220 */ /* 0x080fe40000410000 */
[----:B------:R-:W-:Y:S02]  /*11cd0*/  FMUL.FTZ R69, R69, R26 ;  /* 0x0000001a45457220 */ /* 0x000fe40000410000 */
[----:B------:R-:W-:Y:S02]  /*11ce0*/  IMAD.MOV.U32 R169, RZ, RZ, R21 ;  /* 0x000000ffffa97224 */ /* 0x000fe400078e0015 */
[----:B------:R-:W-:Y:S02]  /*11cf0*/  IMAD.MOV.U32 R170, RZ, RZ, R20 ;  /* 0x000000ffffaa7224 */ /* 0x000fe400078e0014 */
[-C--:B------:R-:W-:Y:S02]  /*11d00*/  FMUL.FTZ R70, R70, R25.reuse ;  /* 0x0000001946467220 */ /* 0x080fe40000410000 */
[----:B------:R-:W-:-:S02]  /*11d10*/  FMUL.FTZ R71, R71, R25 ;  /* 0x0000001947477220 */ /* 0x000fc40000410000 */
[-C--:B------:R-:W-:Y:S02]  /*11d20*/  FMUL.FTZ R72, R72, R24.reuse ;  /* 0x0000001848487220 */ /* 0x080fe40000410000 */
[----:B------:R-:W-:Y:S02]  /*11d30*/  FMUL.FTZ R73, R73, R24 ;  /* 0x0000001849497220 */ /* 0x000fe40000410000 */
[-C--:B------:R-:W-:Y:S02]  /*11d40*/  FMUL.FTZ R74, R74, R19.reuse ;  /* 0x000000134a4a7220 */ /* 0x080fe40000410000 */
[----:B------:R-:W-:Y:S02]  /*11d50*/  FMUL.FTZ R75, R75, R19 ;  /* 0x000000134b4b7220 */ /* 0x000fe40000410000 */
[----:B------:R-:W-:Y:S01]  /*11d60*/  IMAD.MOV.U32 R155, RZ, RZ, R28 ;  /* 0x000000ffff9b7224 */ /* 0x000fe200078e001c */
[----:B------:R-:W-:Y:S01]  /*11d70*/  MOV R153, R30 ;  /* 0x0000001e00997202 */ /* 0x000fe20000000f00 */
[----:B------:R-:W-:-:S02]  /*11d80*/  IMAD.MOV.U32 R154, RZ, RZ, R29 ;  /* 0x000000ffff9a7224 */ /* 0x000fc400078e001d */
[----:B------:R-:W-:Y:S02]  /*11d90*/  IMAD.MOV.U32 R152, RZ, RZ, R31 ;  /* 0x000000ffff987224 */ /* 0x000fe400078e001f */
[-C--:B------:R-:W-:Y:S02]  /*11da0*/  FMUL.FTZ R76, R76, R24.reuse ;  /* 0x000000184c4c7220 */ /* 0x080fe40000410000 */
[----:B------:R-:W-:Y:S02]  /*11db0*/  FMUL.FTZ R77, R77, R24 ;  /* 0x000000184d4d7220 */ /* 0x000fe40000410000 */
[-C--:B------:R-:W-:Y:S02]  /*11dc0*/  FMUL.FTZ R78, R78, R19.reuse ;  /* 0x000000134e4e7220 */ /* 0x080fe40000410000 */
[----:B------:R-:W-:Y:S02]  /*11dd0*/  FMUL.FTZ R79, R79, R19 ;  /* 0x000000134f4f7220 */ /* 0x000fe40000410000 */
[----:B------:R-:W-:-:S02]  /*11de0*/  FMUL.FTZ R80, R80, R26 ;  /* 0x0000001a50507220 */ /* 0x000fc40000410000 */
[-C--:B------:R-:W-:Y:S01]  /*11df0*/  FMUL.FTZ R81, R81, R26.reuse ;  /* 0x0000001a51517220 */ /* 0x080fe20000410000 */
[-C--:B-1----:R-:W-:Y:S01]  /*11e00*/  HMMA.16816.F32 R36, R8, R12.reuse, R36 ;  /* 0x0000000c0824723c */ /* 0x082fe20000001824 */
[-C--:B------:R-:W-:Y:S02]  /*11e10*/  FMUL.FTZ R82, R82, R25.reuse ;  /* 0x0000001952527220 */ /* 0x080fe40000410000 */
[----:B------:R-:W-:Y:S02]  /*11e20*/  FMUL.FTZ R83, R83, R25 ;  /* 0x0000001953537220 */ /* 0x000fe40000410000 */
[----:B------:R-:W-:Y:S02]  /*11e30*/  IMAD.MOV.U32 R188, RZ, RZ, R246 ;  /* 0x000000ffffbc7224 */ /* 0x000fe400078e00f6 */
        /* <DEDUP_REMOVED lines=11> */
[----:B------:R-:W-:Y:S01]  /*11ef0*/  HMMA.16816.F32 R20, R8, R14, R48 ;  /* 0x0000000e0814723c */ /* 0x000fe20000001830 */
[----:B------:R-:W1:Y:S01]  /*11f00*/  LDSM.16.MT88.4 R12, [R205+0xa000] ;  /* 0x00a00000cd0c783b */ /* 0x000e620000004200 */
        /* <DEDUP_REMOVED lines=15> */
[-C--:B------:R-:W-:Y:S02]  /*12000*/  FMUL.FTZ R108, R108, R24.reuse ;  /* 0x000000186c6c7220 */ /* 0x080fe40000410000 */
[----:B------:R-:W-:-:S02]  /*12010*/  FMUL.FTZ R109, R109, R24 ;  /* 0x000000186d6d7220 */ /* 0x000fc40000410000 */
[-C--:B------:R-:W-:Y:S02]  /*12020*/  FMUL.FTZ R110, R110, R19.reuse ;  /* 0x000000136e6e7220 */ /* 0x080fe40000410000 */
[----:B------:R-:W-:Y:S02]  /*12030*/  FMUL.FTZ R111, R111, R19 ;  /* 0x000000136f6f7220 */ /* 0x000fe40000410000 */
[-C--:B------:R-:W-:Y:S01]  /*12040*/  FMUL.FTZ R112, R112, R26.reuse ;  /* 0x0000001a70707220 */ /* 0x080fe20000410000 */
[----:B-1----:R-:W-:Y:S01]  /*12050*/  HMMA.16816.F32 R28, R8, R12, R52 ;  /* 0x0000000c081c723c */ /* 0x002fe20000001834 */
        /* <DEDUP_REMOVED lines=13> */
[----:B------:R-:W-:Y:S01]  /*12130*/  FMUL.FTZ R122, R122, R19 ;  /* 0x000000137a7a7220 */ /* 0x000fe20000410000 */
[----:B------:R-:W-:Y:S01]  /*12140*/  HMMA.16816.F32 R248, R8, R14, R64 ;  /* 0x0000000e08f8723c */ /* 0x000fe20000001840 */
[----:B------:R-:W1:Y:S01]  /*12150*/  LDSM.16.MT88.4 R12, [R201+0xb000] ;  /* 0x00b00000c90c783b */ /* 0x000e620000004200 */
[----:B------:R-:W-:Y:S01]  /*12160*/  IMAD.MOV.U32 R21, RZ, RZ, R29 ;  /* 0x000000ffff157224 */ /* 0x000fe200078e001d */
[----:B------:R-:W-:Y:S01]  /*12170*/  MOV R2, R31 ;  /* 0x0000001f00027202 */ /* 0x000fe20000000f00 */
[----:B------:R-:W-:Y:S02]  /*12180*/  IMAD.MOV.U32 R20, RZ, RZ, R30 ;  /* 0x000000ffff147224 */ /* 0x000fe400078e001e */
[----:B------:R-:W-:-:S02]  /*12190*/  IMAD.MOV.U32 R0, RZ, RZ, R28 ;  /* 0x000000ffff007224 */ /* 0x000fc400078e001c */
[----:B------:R-:W-:Y:S02]  /*121a0*/  IMAD.MOV.U32 R65, RZ, RZ, R21 ;  /* 0x000000ffff417224 */ /* 0x000fe400078e0015 */
[----:B------:R-:W-:Y:S02]  /*121b0*/  IMAD.MOV.U32 R66, RZ, RZ, R20 ;  /* 0x000000ffff427224 */ /* 0x000fe400078e0014 */
[----:B------:R-:W2:Y:S01]  /*121c0*/  LDSM.16.MT88.4 R20, [R206+0xb000] ;  /* 0x00b00000ce14783b */ /* 0x000ea20000004200 */
[----:B------:R-:W-:Y:S02]  /*121d0*/  IMAD.MOV.U32 R64, RZ, RZ, R0 ;  /* 0x000000ffff407224 */ /* 0x000fe400078e0000 */
[----:B------:R-:W-:Y:S02]  /*121e0*/  FFMA.FTZ R0, R232, c[0x0][0x23c], -R3 ;  /* 0x00008f00e8007a23 */ /* 0x000fe40000010803 */
[----:B------:R-:W-:Y:S01]  /*121f0*/  IMAD.MOV.U32 R67, RZ, RZ, R2 ;  /* 0x000000ffff437224 */ /* 0x000fe200078e0002 */
[----:B------:R-:W-:Y:S01]  /*12200*/  LOP3.LUT R2, R243, UR8, R180, 0x96, !PT ;  /* 0x00000008f3027c12 */ /* 0x000fe2000f8e96b4 */
[----:B------:R3:W-:Y:S01]  /*12210*/  MUFU.EX2 R28, R0 ;  /* 0x00000000001c7308 */ /* 0x0007e20000000800 */
        /* <DEDUP_REMOVED lines=8> */
[----:B---3--:R-:W-:Y:S02]  /*122a0*/  FFMA.FTZ R0, R231, c[0x0][0x23c], -R3 ;  /* 0x00008f00e7007a23 */ /* 0x008fe40000010803 */
[----:B------:R-:W-:Y:S02]  /*122b0*/  FMUL.FTZ R117, R117, R26 ;  /* 0x0000001a75757220 */ /* 0x000fe40000410000 */
[----:B------:R3:W4:Y:S01]  /*122c0*/  MUFU.EX2 R31, R0 ;  /* 0x00000000001f7308 */ /* 0x0007220000000800 */
[----:B-1----:R-:W-:Y:S01]  /*122d0*/  HMMA.16816.F32 R68, R8, R12, R68 ;  /* 0x0000000c0844723c */ /* 0x002fe20000001844 */
[-C--:B------:R-:W-:Y:S02]  /*122e0*/  FMUL.FTZ R118, R118, R25.reuse ;  /* 0x0000001976767220 */ /* 0x080fe40000410000 */
[----:B------:R-:W-:-:S02]  /*122f0*/  FMUL.FTZ R119, R119, R25 ;  /* 0x0000001977777220 */ /* 0x000fc40000410000 */
[-C--:B------:R-:W-:Y:S02]  /*12300*/  FMUL.FTZ R128, R128, R26.reuse ;  /* 0x0000001a80807220 */ /* 0x080fe40000410000 */
[----:B------:R-:W-:Y:S01]  /*12310*/  FMUL.FTZ R129, R129, R26 ;  /* 0x0000001a81817220 */ /* 0x000fe20000410000 */
[C---:B------:R-:W-:Y:S01]  /*12320*/  HMMA.16816.F32 R72, R4.reuse, R12, R72 ;  /* 0x0000000c0448723c */ /* 0x040fe20000001848 */
[-C--:B------:R-:W-:Y:S02]  /*12330*/  FMUL.FTZ R130, R130, R25.reuse ;  /* 0x0000001982827220 */ /* 0x080fe40000410000 */
[----:B------:R-:W-:Y:S02]  /*12340*/  FMUL.FTZ R131, R131, R25 ;  /* 0x0000001983837220 */ /* 0x000fe40000410000 */
[----:B------:R-:W-:Y:S02]  /*12350*/  IMAD.MOV.U32 R240, RZ, RZ, R64 ;  /* 0x000000fffff07224 */ /* 0x000fe400078e0040 */
[----:B---3--:R-:W-:Y:S01]  /*12360*/  FFMA.FTZ R0, R224, c[0x0][0x23c], -R3 ;  /* 0x00008f00e0007a23 */ /* 0x008fe20000010803 */
[----:B------:R-:W-:Y:S01]  /*12370*/  HMMA.16816.F32 R76, R4, R14, R76 ;  /* 0x0000000e044c723c */ /* 0x000fe2000000184c */
[----:B------:R-:W-:-:S02]  /*12380*/  IMAD.MOV.U32 R242, RZ, RZ, R66 ;  /* 0x000000fffff27224 */ /* 0x000fc400078e0042 */
[----:B------:R1:W-:Y:S01]  /*12390*/  MUFU.EX2 R32, R0 ;  /* 0x0000000000207308 */ /* 0x0003e20000000800 */
[----:B------:R-:W-:Y:S02]  /*123a0*/  IMAD.MOV.U32 R243, RZ, RZ, R67 ;  /* 0x000000fffff37224 */ /* 0x000fe400078e0043 */
[----:B------:R-:W-:Y:S02]  /*123b0*/  IMAD.MOV.U32 R64, RZ, RZ, R51 ;  /* 0x000000ffff407224 */ /* 0x000fe400078e0033 */
[----:B------:R-:W-:Y:S01]  /*123c0*/  HMMA.16816.F32 R244, R8, R14, R80 ;  /* 0x0000000e08f4723c */ /* 0x000fe20000001850 */
[----:B------:R-:W3:Y:S01]  /*123d0*/  LDSM.16.MT88.4 R12, [R203+0xb000] ;  /* 0x00b00000cb0c783b */ /* 0x000ee20000004200 */
[----:B------:R-:W-:Y:S02]  /*123e0*/  IMAD.MOV.U32 R66, RZ, RZ, R49 ;  /* 0x000000ffff427224 */ /* 0x000fe400078e0031 */
[----:B------:R-:W-:-:S03]  /*123f0*/  IMAD.MOV.U32 R67, RZ, RZ, R48 ;  /* 0x000000ffff437224 */ /* 0x000fc600078e0030 */
[----:B------:R-:W-:Y:S01]  /*12400*/  IMAD.MOV.U32 R83, RZ, RZ, R199 ;  /* 0x000000ffff537224 */ /* 0x000fe200078e00c7 */
[-C--:B--2---:R-:W-:Y:S01]  /*12410*/  HMMA.16816.F32 R108, R4, R22.reuse, R108 ;  /* 0x00000016046c723c */ /* 0x084fe2000000186c */
[----:B------:R-:W-:Y:S02]  /*12420*/  IMAD.MOV.U32 R80, RZ, RZ, R155 ;  /* 0x000000ffff507224 */ /* 0x000fe400078e009b */
[----:B-1----:R-:W-:Y:S02]  /*12430*/  FFMA.FTZ R0, R33, c[0x0][0x23c], -R3 ;  /* 0x00008f0021007a23 */ /* 0x002fe40000010803 */
[----:B------:R-:W-:Y:S02]  /*12440*/  IMAD.WIDE.U32 R2, R2, -0x2daee0ad, RZ ;  /* 0xd2511f5302027825 */ /* 0x000fe400078e00ff */
[----:B------:R1:W2:Y:S01]  /*12450*/  MUFU.EX2 R33, R0 ;  /* 0x0000000000217308 */ /* 0x0002a20000000800 */
[----:B------:R-:W-:Y:S01]  /*12460*/  HMMA.16816.F32 R176, R8, R22, R112 ;  /* 0x0000001608b0723c */ /* 0x000fe20000001870 */
[----:B------:R-:W-:Y:S01]  /*12470*/  IMAD.MOV.U32 R81, RZ, RZ, R154 ;  /* 0x000000ffff517224 */ /* 0x000fe200078e009a */
[----:B------:R-:W-:Y:S01]  /*12480*/  LDSM.16.MT88.4 R112, [R206+0xb800] ;  /* 0x00b80000ce70783b */ /* 0x000fe20000004200 */
[----:B------:R-:W-:-:S05]  /*12490*/  IMAD.MOV.U32 R82, RZ, RZ, R153 ;  /* 0x000000ffff527224 */ /* 0x000fca00078e0099 */
[----:B------:R-:W-:Y:S01]  /*124a0*/  HMMA.16816.F32 R104, R4, R20, R104 ;  /* 0x000000140468723c */ /* 0x000fe20000001868 */
[----:B-1----:R-:W-:-:S07]  /*124b0*/  FFMA.FTZ R0, R234, c[0x0][0x23c], -R16 ;  /* 0x00008f00ea007a23 */ /* 0x002fce0000010810 */
[C---:B------:R-:W-:Y:S01]  /*124c0*/  HMMA.16816.F32 R100, R8.reuse, R20, R100 ;  /* 0x000000140864723c */ /* 0x040fe20000001864 */
[----:B------:R1:W-:Y:S07]  /*124d0*/  MUFU.EX2 R23, R0 ;  /* 0x0000000000177308 */ /* 0x0003ee0000000800 */
[-C--:B---3--:R-:W-:Y:S08]  /*124e0*/  HMMA.16816.F32 R84, R8, R12.reuse, R84 ;  /* 0x0000000c0854723c */ /* 0x088ff00000001854 */
[----:B------:R-:W-:Y:S01]  /*124f0*/  HMMA.16816.F32 R88, R4, R12, R88 ;  /* 0x0000000c0458723c */ /* 0x000fe20000001858 */
[----:B-1----:R-:W-:-:S04]  /*12500*/  FFMA.FTZ R0, R233, c[0x0][0x23c], -R16 ;  /* 0x00008f00e9007a23 */ /* 0x002fc80000010810 */
[----:B------:R1:W-:Y:S03]  /*12510*/  MUFU.EX2 R27, R0 ;  /* 0x00000000001b7308 */ /* 0x0003e60000000800 */
[-C--:B------:R-:W-:Y:S08]  /*12520*/  HMMA.16816.F32 R92, R4, R14.reuse, R92 ;  /* 0x0000000e045c723c */ /* 0x080ff0000000185c */
[----:B------:R-:W-:Y:S01]  /*12530*/  HMMA.16816.F32 R196, R8, R14, R96 ;  /* 0x0000000e08c4723c */ /* 0x000fe20000001860 */
[----:B------:R-:W3:Y:S01]  /*12540*/  LDSM.16.MT88.4 R12, [R205+0xb000] ;  /* 0x00b00000cd0c783b */ /* 0x000ee20000004200 */
[----:B-1----:R-:W-:-:S05]  /*12550*/  FFMA.FTZ R0, R228, c[0x0][0x23c], -R16 ;  /* 0x00008f00e4007a23 */ /* 0x002fca0000010810 */
[----:B------:R-:W-:Y:S01]  /*12560*/  IMAD.MOV.U32 R96, RZ, RZ, R168 ;  /* 0x000000ffff607224 */ /* 0x000fe200078e00a8 */
[----:B------:R1:W-:Y:S01]  /*12570*/  MUFU.EX2 R30, R0 ;  /* 0x00000000001e7308 */ /* 0x0003e20000000800 */
[----:B------:R-:W-:Y:S02]  /*12580*/  IMAD.MOV.U32 R97, RZ, RZ, R169 ;  /* 0x000000ffff617224 */ /* 0x000fe400078e00a9 */
[----:B------:R-:W-:Y:S02]  /*12590*/  IMAD.MOV.U32 R98, RZ, RZ, R170 ;  /* 0x000000ffff627224 */ /* 0x000fe400078e00aa */
[----:B------:R-:W-:Y:S02]  /*125a0*/  IMAD.MOV.U32 R99, RZ, RZ, R171 ;  /* 0x000000ffff637224 */ /* 0x000fe400078e00ab */
[----:B------:R-:W5:Y:S01]  /*125b0*/  LDSM.16.MT88.4 R168, [R203+0xa800] ;  /* 0x00a80000cba8783b */ /* 0x000f620000004200 */
[----:B-1----:R-:W-:-:S04]  /*125c0*/  FFMA.FTZ R0, R230, c[0x0][0x23c], -R16 ;  /* 0x00008f00e6007a23 */ /* 0x002fc80000010810 */
[----:B------:R1:W1:Y:S01]  /*125d0*/  MUFU.EX2 R29, R0 ;  /* 0x00000000001d7308 */ /* 0x0002620000000800 */
[C---:B---3--:R-:W-:Y:S08]  /*125e0*/  HMMA.16816.F32 R120, R4.reuse, R12, R120 ;  /* 0x0000000c0478723c */ /* 0x048ff00000001878 */
[----:B------:R-:W-:Y:S07]  /*125f0*/  HMMA.16816.F32 R52, R4, R14, R124 ;  /* 0x0000000e0434723c */ /* 0x000fee000000187c */
[----:B------:R-:W-:Y:S01]  /*12600*/  LOP3.LUT R6, R3, UR17, R184, 0x96, !PT ;  /* 0x0000001103067c12 */ /* 0x000fe2000f8e96b8 */
[----:B------:R-:W-:Y:S01]  /*12610*/  HMMA.16816.F32 R116, R8, R12, R116 ;  /* 0x0000000c0874723c */ /* 0x000fe20000001874 */
[----:B------:R-:W-:-:S02]  /*12620*/  LOP3.LUT R3, R2, 0xffff, RZ, 0xc0, !PT ;  /* 0x0000ffff02037812 */ /* 0x000fc400078ec0ff */
[----:B------:R-:W-:Y:S01]  /*12630*/  LOP3.LUT R4, R241, UR8, R132, 0x96, !PT ;  /* 0x00000008f1047c12 */ /* 0x000fe2000f8e9684 */
[----:B------:R-:W-:Y:S01]  /*12640*/  IMAD.MOV.U32 R241, RZ, RZ, R65 ;  /* 0x000000fffff17224 */ /* 0x000fe200078e0041 */
[----:B------:R-:W-:Y:S02]  /*12650*/  SHF.R.U32.HI R3, RZ, 0x8, R3 ;  /* 0x00000008ff037819 */ /* 0x000fe40000011603 */
[----:B------:R-:W-:Y:S01]  /*12660*/  MOV R65, R50 ;  /* 0x0000003200417202 */ /* 0x000fe20000000f00 */
[----:B------:R-:W-:Y:S01]  /*12670*/  HMMA.16816.F32 R172, R8, R14, R128 ;  /* 0x0000000e08ac723c */ /* 0x000fe20000001880 */
[----:B------:R-:W-:Y:S01]  /*12680*/  IMAD.WIDE.U32 R4, R4, -0x2daee0ad, RZ ;  /* 0xd2511f5304047825 */ /* 0x000fe200078e00ff */
[----:B------:R-:W3:Y:S04]  /*12690*/  LDSM.16.MT88.4 R48, [R206+0xa800] ;  /* 0x00a80000ce30783b */ /* 0x000ee80000004200 */
[----:B-1----:R-:W-:-:S02]  /*126a0*/  LOP3.LUT R0, R5, UR17, R34, 0x96, !PT ;  /* 0x0000001105007c12 */ /* 0x002fc4000f8e9622 */
[----:B------:R-:W-:Y:S02]  /*126b0*/  LOP3.LUT R11, R2, 0xff, RZ, 0xc0, !PT ;  /* 0x000000ff020b7812 */ /* 0x000fe400078ec0ff */
[--C-:B------:R-:W-:Y:S02]  /*126c0*/  SHF.R.U32.HI R8, RZ, 0x10, R2.reuse ;  /* 0x00000010ff087819 */ /* 0x100fe40000011602 */
[----:B------:R-:W-:Y:S01]  /*126d0*/  SHF.R.U32.HI R9, RZ, 0x18, R2 ;  /* 0x00000018ff097819 */ /* 0x000fe20000011602 */
[----:B------:R-:W-:Y:S01]  /*126e0*/  FFMA.FTZ R2, R235, c[0x0][0x23c], -R17 ;  /* 0x00008f00eb027a23 */ /* 0x000fe20000010811 */
[----:B------:R-:W-:Y:S01]  /*126f0*/  PRMT R14, R11, 0x5410, R3 ;  /* 0x000054100b0e7816 */ /* 0x000fe20000000003 */
[----:B------:R-:W-:Y:S01]  /*12700*/  FFMA.FTZ R3, R237, c[0x0][0x23c], -R17 ;  /* 0x00008f00ed037a23 */ /* 0x000fe20000010811 */
[----:B------:R-:W-:Y:S01]  /*12710*/  LOP3.LUT R7, R4, 0xffff, RZ, 0xc0, !PT ;  /* 0x0000ffff04077812 */ /* 0x000fe200078ec0ff */
[----:B------:R1:W-:Y:S01]  /*12720*/  MUFU.EX2 R22, R2 ;  /* 0x0000000200167308 */ /* 0x0003e20000000800 */
[----:B------:R-:W-:-:S02]  /*12730*/  LOP3.LUT R5, R8, 0xff, RZ, 0xc0, !PT ;  /* 0x000000ff08057812 */ /* 0x000fc400078ec0ff */
[----:B------:R-:W-:Y:S02]  /*12740*/  LOP3.LUT R12, R4, 0xff, RZ, 0xc0, !PT ;  /* 0x000000ff040c7812 */ /* 0x000fe400078ec0ff */
[--C-:B------:R-:W-:Y:S02]  /*12750*/  SHF.R.U32.HI R8, RZ, 0x10, R4.reuse ;  /* 0x00000010ff087819 */ /* 0x100fe40000011604 */
[----:B------:R-:W-:Y:S01]  /*12760*/  SHF.R.U32.HI R10, RZ, 0x18, R4 ;  /* 0x00000018ff0a7819 */ /* 0x000fe20000011604 */
[----:B------:R2:W2:Y:S01]  /*12770*/  MUFU.EX2 R21, R3 ;  /* 0x0000000300157308 */ /* 0x0004a20000000800 */
[----:B------:R-:W-:Y:S02]  /*12780*/  LOP3.LUT R4, R6, 0xff, RZ, 0xc0, !PT ;  /* 0x000000ff06047812 */ /* 0x000fe400078ec0ff */
[----:B------:R-:W-:Y:S02]  /*12790*/  PRMT R13, R5, 0x5410, R9 ;  /* 0x00005410050d7816 */ /* 0x000fe40000000009 */
[----:B------:R-:W-:-:S02]  /*127a0*/  SHF.R.U32.HI R7, RZ, 0x8, R7 ;  /* 0x00000008ff077819 */ /* 0x000fc40000011607 */
[----:B------:R-:W-:Y:S02]  /*127b0*/  LOP3.LUT R5, R8, 0xff, RZ, 0xc0, !PT ;  /* 0x000000ff08057812 */ /* 0x000fe400078ec0ff */
[----:B-1----:R-:W-:Y:S02]  /*127c0*/  LOP3.LUT R2, R6, 0xffff, RZ, 0xc0, !PT ;  /* 0x0000ffff06027812 */ /* 0x002fe400078ec0ff */
[----:B------:R-:W-:Y:S02]  /*127d0*/  SHF.R.U32.HI R8, RZ, 0x18, R6 ;  /* 0x00000018ff087819 */ /* 0x000fe40000011606 */
[----:B------:R-:W-:Y:S02]  /*127e0*/  SHF.R.U32.HI R2, RZ, 0x8, R2 ;  /* 0x00000008ff027819 */ /* 0x000fe40000011602 */
[----:B------:R-:W-:Y:S01]  /*127f0*/  PRMT R9, R12, 0x5410, R7 ;  /* 0x000054100c097816 */ /* 0x000fe20000000007 */
[--C-:B--2---:R-:W-:Y:S01]  /*12800*/  FFMA.FTZ R3, R236, c[0x0][0x23c], -R17.reuse ;  /* 0x00008f00ec037a23 */ /* 0x104fe20000010811 */
[----:B------:R-:W-:Y:S01]  /*12810*/  PRMT R11, R4, 0x5410, R2 ;  /* 0x00005410040b7816 */ /* 0x000fe20000000002 */
[----:B------:R-:W-:Y:S01]  /*12820*/  FFMA.FTZ R4, R238, c[0x0][0x23c], -R17 ;  /* 0x00008f00ee047a23 */ /* 0x000fe20000010811 */
[C---:B------:R-:W-:Y:S01]  /*12830*/  LOP3.LUT R2, R0.reuse, 0xffff, RZ, 0xc0, !PT ;  /* 0x0000ffff00027812 */ /* 0x040fe200078ec0ff */
[----:B------:R1:W-:Y:S01]  /*12840*/  MUFU.EX2 R20, R3 ;  /* 0x0000000300147308 */ /* 0x0003e20000000800 */
[----:B------:R-:W-:Y:S01]  /*12850*/  PRMT R10, R5, 0x5410, R10 ;  /* 0x00005410050a7816 */ /* 0x000fe2000000000a */
[----:B------:R-:W-:Y:S01]  /*12860*/  HSET2.LE.AND R9, R9, R83, PT ;  /* 0x0000005309097233 */ /* 0x000fe20003803000 */
[----:B------:R-:W-:-:S02]  /*12870*/  LOP3.LUT R7, R0, 0xff, RZ, 0xc0, !PT ;  /* 0x000000ff00077812 */ /* 0x000fc400078ec0ff */
[----:B------:R-:W-:Y:S01]  /*12880*/  SHF.R.U32.HI R5, RZ, 0x18, R0 ;  /* 0x00000018ff057819 */ /* 0x000fe20000011600 */
[----:B------:R-:W-:Y:S01]  /*12890*/  HSET2.LE.AND R10, R10, R83, PT ;  /* 0x000000530a0a7233 */ /* 0x000fe20003803000 */
[----:B------:R-:W-:Y:S01]  /*128a0*/  SHF.R.U32.HI R2, RZ, 0x8, R2 ;  /* 0x00000008ff027819 */ /* 0x000fe20000011602 */
[----:B------:R2:W-:Y:S03]  /*128b0*/  MUFU.EX2 R16, R4 ;  /* 0x0000000400107308 */ /* 0x0005e60000000800 */
[----:B------:R-:W-:Y:S02]  /*128c0*/  PRMT R7, R7, 0x5410, R2 ;  /* 0x0000541007077816 */ /* 0x000fe40000000002 */
[----:B-1----:R-:W-:-:S03]  /*128d0*/  SHF.R.U32.HI R3, RZ, 0x10, R6 ;  /* 0x00000010ff037819 */ /* 0x002fc60000011606 */
[----:B------:R-:W-:Y:S01]  /*128e0*/  HSET2.LE.AND R7, R7, R83, PT ;  /* 0x0000005307077233 */ /* 0x000fe20003803000 */
[----:B------:R-:W-:-:S04]  /*128f0*/  SHF.R.U32.HI R6, RZ, 0x10, R0 ;  /* 0x00000010ff067819 */ /* 0x000fc80000011600 */
[----:B------:R-:W-:Y:S01]  /*12900*/  LOP3.LUT R0, R6, 0xff, RZ, 0xc0, !PT ;  /* 0x000000ff06007812 */ /* 0x000fe200078ec0ff */
[--C-:B------:R-:W-:Y:S01]  /*12910*/  HSET2.LE.AND R6, R13, R83.reuse, PT ;  /* 0x000000530d067233 */ /* 0x100fe20003803000 */
[----:B--2---:R-:W-:Y:S01]  /*12920*/  LOP3.LUT R4, R3, 0xff, RZ, 0xc0, !PT ;  /* 0x000000ff03047812 */ /* 0x004fe200078ec0ff */
[--C-:B------:R-:W-:Y:S01]  /*12930*/  FFMA.FTZ R3, R182, c[0x0][0x23c], -R18.reuse ;  /* 0x00008f00b6037a23 */ /* 0x100fe20000010812 */
[----:B------:R-:W-:Y:S01]  /*12940*/  PRMT R2, R0, 0x5410, R5 ;  /* 0x0000541000027816 */ /* 0x000fe20000000005 */
[----:B------:R-:W-:Y:S01]  /*12950*/  FFMA.FTZ R0, R183, c[0x0][0x23c], -R18 ;  /* 0x00008f00b7007a23 */ /* 0x000fe20000010812 */
[----:B------:R-:W-:Y:S01]  /*12960*/  PRMT R4, R4, 0x5410, R8 ;  /* 0x0000541004047816 */ /* 0x000fe20000000008 */
[----:B------:R1:W-:Y:S01]  /*12970*/  MUFU.EX2 R15, R3 ;  /* 0x00000003000f7308 */ /* 0x0003e20000000800 */
[--C-:B------:R-:W-:Y:S02]  /*12980*/  HSET2.LE.AND R5, R14, R83.reuse, PT ;  /* 0x000000530e057233 */ /* 0x100fe40003803000 */
[----:B------:R-:W-:Y:S01]  /*12990*/  HSET2.LE.AND R8, R2, R83, PT ;  /* 0x0000005302087233 */ /* 0x000fe20003803000 */
[----:B----4-:R-:W-:-:S04]  /*129a0*/  F2FP.PACK_AB R2, R31, R28 ;  /* 0x0000001c1f02723e */ /* 0x010fc800000000ff */
[----:B------:R2:W4:Y:S01]  /*129b0*/  MUFU.EX2 R13, R0 ;  /* 0x00000000000d7308 */ /* 0x0005220000000800 */
[----:B-1----:R-:W-:Y:S01]  /*129c0*/  HSET2.LE.AND R3, R4, R83, PT ;  /* 0x0000005304037233 */ /* 0x002fe20003803000 */
[----:B------:R-:W-:-:S06]  /*129d0*/  FFMA.FTZ R4, R181, c[0x0][0x23c], -R18 ;  /* 0x00008f00b5047a23 */ /* 0x000fcc0000010812 */
[----:B------:R1:W-:Y:S01]  /*129e0*/  MUFU.EX2 R12, R4 ;  /* 0x00000004000c7308 */ /* 0x0003e20000000800 */
[----:B--2---:R-:W-:Y:S01]  /*129f0*/  HSET2.LE.AND R0, R11, R83, PT ;  /* 0x000000530b007233 */ /* 0x004fe20003803000 */
[----:B------:R-:W-:Y:S02]  /*12a00*/  IMAD.MOV.U32 R83, RZ, RZ, R152 ;  /* 0x000000ffff537224 */ /* 0x000fe400078e0098 */
[----:B------:R-:W2:Y:S01]  /*12a10*/  LDSM.16.MT88.4 R152, [R201+0xa800] ;  /* 0x00a80000c998783b */ /* 0x000ea20000004200 */
[----:B------:R-:W-:Y:S01]  /*12a20*/  FFMA.FTZ R11, R185, c[0x0][0x23c], -R18 ;  /* 0x00008f00b90b7a23 */ /* 0x000fe20000010812 */
[----:B------:R-:W-:Y:S02]  /*12a30*/  LOP3.LUT R128, R0, R2, RZ, 0xc0, !PT ;  /* 0x0000000200807212 */ /* 0x000fe400078ec0ff */
[----:B------:R-:W-:Y:S02]  /*12a40*/  F2FP.PACK_AB R0, R33, R32 ;  /* 0x000000202100723e */ /* 0x000fe400000000ff */
[----:B------:R-:W-:-:S02]  /*12a50*/  F2FP.PACK_AB R2, R29, R30 ;  /* 0x0000001e1d02723e */ /* 0x000fc400000000ff */
[----:B------:R-:W-:Y:S02]  /*12a60*/  LOP3.LUT R130, R5, R0, RZ, 0xc0, !PT ;  /* 0x0000000005827212 */ /* 0x000fe400078ec0ff */
[----:B-1----:R-:W-:Y:S02]  /*12a70*/  F2FP.PACK_AB R4, R27, R23 ;  /* 0x000000171b04723e */ /* 0x002fe400000000ff */
[----:B------:R-:W-:Y:S02]  /*12a80*/  F2FP.PACK_AB R0, R21, R22 ;  /* 0x000000161500723e */ /* 0x000fe400000000ff */
[----:B------:R-:W-:Y:S01]  /*12a90*/  LOP3.LUT R129, R3, R4, RZ, 0xc0, !PT ;  /* 0x0000000403817212 */ /* 0x000fe200078ec0ff */
[----:B------:R-:W-:Y:S01]  /*12aa0*/  FFMA.FTZ R3, R191, R24, R190 ;  /* 0x00000018bf037223 */ /* 0x000fe200000100be */
[----:B------:R-:W-:Y:S02]  /*12ab0*/  LOP3.LUT R131, R6, R2, RZ, 0xc0, !PT ;  /* 0x0000000206837212 */ /* 0x000fe400078ec0ff */
[----:B------:R-:W-:Y:S01]  /*12ac0*/  LOP3.LUT R124, R7, R0, RZ, 0xc0, !PT ;  /* 0x00000000077c7212 */ /* 0x000fe200078ec0ff */
[----:B------:R-:W1:Y:S01]  /*12ad0*/  MUFU.EX2 R2, R11 ;  /* 0x0000000b00027308 */ /* 0x000e620000000800 */
[----:B------:R-:W2:Y:S01]  /*12ae0*/  LDSM.16.MT88.4 R4, [R205+0xb800] ;  /* 0x00b80000cd04783b */ /* 0x000ea20000004200 */
[----:B----4-:R-:W-:-:S02]  /*12af0*/  F2FP.PACK_AB R0, R13, R15 ;  /* 0x0000000f0d00723e */ /* 0x010fc400000000ff */
[----:B-----5:R-:W-:Y:S02]  /*12b00*/  HMMA.16816.F32 R156, R128, R168, R156 ;  /* 0x000000a8809c723c */ /* 0x020fe4000000189c */
[----:B------:R-:W-:Y:S01]  /*12b10*/  LOP3.LUT R125, R8, R0, RZ, 0xc0, !PT ;  /* 0x00000000087d7212 */ /* 0x000fe200078ec0ff */
[----:B------:R-:W-:Y:S01]  /*12b20*/  FADD.FTZ R8, R189, R3 ;  /* 0x00000003bd087221 */ /* 0x000fe20000010000 */
[----:B------:R-:W-:-:S04]  /*12b30*/  F2FP.PACK_AB R0, R16, R20 ;  /* 0x000000141000723e */ /* 0x000fc800000000ff */
[----:B------:R-:W-:Y:S01]  /*12b40*/  LOP3.LUT R126, R9, R0, RZ, 0xc0, !PT ;  /* 0x00000000097e7212 */ /* 0x000fe200078ec0ff */
[----:B---3--:R-:W-:Y:S01]  /*12b50*/  HMMA.16816.F32 R36, R128, R48, R36 ;  /* 0x000000308024723c */ /* 0x008fe20000001824 */
[----:B-1----:R-:W-:-:S04]  /*12b60*/  F2FP.PACK_AB R0, R2, R12 ;  /* 0x0000000c0200723e */ /* 0x002fc800000000ff */
[----:B------:R-:W-:-:S03]  /*12b70*/  LOP3.LUT R127, R10, R0, RZ, 0xc0, !PT ;  /* 0x000000000a7f7212 */ /* 0x000fc600078ec0ff */
[----:B--2---:R-:W-:Y:S01]  /*12b80*/  HMMA.16816.F32 R140, R128, R152, R140 ;  /* 0x00000098808c723c */ /* 0x004fe2000000188c */
[----:B------:R-:W-:Y:S02]  /*12b90*/  FFMA.FTZ R10, R252, R26, R229 ;  /* 0x0000001afc0a7223 */ /* 0x000fe400000100e5 */
[----:B------:R-:W-:Y:S02]  /*12ba0*/  FFMA.FTZ R0, R239, R19, R139 ;  /* 0x00000013ef007223 */ /* 0x000fe4000001008b */
[----:B------:R-:W-:-:S03]  /*12bb0*/  FADD.FTZ R10, R225, R10 ;  /* 0x0000000ae10a7221 */ /* 0x000fc60000010000 */
[C---:B------:R-:W-:Y:S08]  /*12bc0*/  HMMA.16816.F32 R144, R124.reuse, R152, R144 ;  /* 0x000000987c90723c */ /* 0x040ff00000001890 */
[C---:B------:R-:W-:Y:S08]  /*12bd0*/  HMMA.16816.F32 R148, R124.reuse, R154, R148 ;  /* 0x0000009a7c94723c */ /* 0x040ff00000001894 */
[C---:B------:R-:W-:Y:S08]  /*12be0*/  HMMA.16816.F32 R160, R124.reuse, R168, R160 ;  /* 0x000000a87ca0723c */ /* 0x040ff000000018a0 */
[C---:B------:R-:W-:Y:S08]  /*12bf0*/  HMMA.16816.F32 R164, R124.reuse, R170, R164 ;  /* 0x000000aa7ca4723c */ /* 0x040ff000000018a4 */
[C---:B------:R-:W-:Y:S08]  /*12c00*/  HMMA.16816.F32 R40, R124.reuse, R48, R40 ;  /* 0x000000307c28723c */ /* 0x040ff00000001828 */
[----:B------:R-:W-:Y:S08]  /*12c10*/  HMMA.16816.F32 R44, R124, R50, R44 ;  /* 0x000000327c2c723c */ /* 0x000ff0000000182c */
[C---:B------:R-:W-:Y:S01]  /*12c20*/  HMMA.16816.F32 R152, R128.reuse, R154, R96 ;  /* 0x0000009a8098723c */ /* 0x040fe20000001860 */
[----:B------:R-:W1:Y:S07]  /*12c30*/  LDSM.16.MT88.4 R96, [R203+0xb800] ;  /* 0x00b80000cb60783b */ /* 0x000e6e0000004200 */
[C---:B------:R-:W-:Y:S01]  /*12c40*/  HMMA.16816.F32 R168, R128.reuse, R170, R80 ;  /* 0x000000aa80a8723c */ /* 0x040fe20000001850 */
[----:B------:R-:W2:Y:S07]  /*12c50*/  LDSM.16.MT88.4 R80, [R201+0xb800] ;  /* 0x00b80000c950783b */ /* 0x000eae0000004200 */
[----:B------:R-:W-:Y:S01]  /*12c60*/  HMMA.16816.F32 R48, R128, R50, R64 ;  /* 0x000000328030723c */ /* 0x000fe20000001840 */
[----:B------:R-:W3:Y:S07]  /*12c70*/  LDSM.16.MT88.4 R64, [R205+0xa800] ;  /* 0x00a80000cd40783b */ /* 0x000eee0000004200 */
[-C--:B------:R-:W-:Y:S08]  /*12c80*/  HMMA.16816.F32 R120, R124, R4.reuse, R120 ;  /* 0x000000047c78723c */ /* 0x080ff00000001878 */
[----:B------:R-:W-:Y:S07]  /*12c90*/  HMMA.16816.F32 R116, R128, R4, R116 ;  /* 0x000000048074723c */ /* 0x000fee0000001874 */
[----:B------:R-:W-:Y:S01]  /*12ca0*/  FFMA.FTZ R4, R188, R25, R195 ;  /* 0x00000019bc047223 */ /* 0x000fe200000100c3 */
[----:B------:R-:W-:Y:S01]  /*12cb0*/  HMMA.16816.F32 R104, R124, R112, R104 ;  /* 0x000000707c68723c */ /* 0x000fe20000001868 */
[----:B------:R-:W-:-:S02]  /*12cc0*/  FADD.FTZ R5, R138, R0 ;  /* 0x000000008a057221 */ /* 0x000fc40000010000 */
[----:B------:R-:W-:Y:S02]  /*12cd0*/  FADD.FTZ R9, R194, R4 ;  /* 0x00000004c2097221 */ /* 0x000fe40000010000 */
[----:B------:R-:W-:Y:S02]  /*12ce0*/  FADD.FTZ R4, R227, R10 ;  /* 0x0000000ae3047221 */ /* 0x000fe40000010000 */
[----:B------:R-:W-:Y:S01]  /*12cf0*/  FADD.FTZ R3, R193, R9 ;  /* 0x00000009c1037221 */ /* 0x000fe20000010000 */
[----:B-1----:R-:W-:Y:S01]  /*12d00*/  HMMA.16816.F32 R88, R124, R96, R88 ;  /* 0x000000607c58723c */ /* 0x002fe20000001858 */
[----:B------:R-:W-:Y:S02]  /*12d10*/  FADD.FTZ R0, R187, R8 ;  /* 0x00000008bb007221 */ /* 0x000fe40000010000 */
[----:B------:R-:W-:Y:S02]  /*12d20*/  FADD.FTZ R5, R133, R5 ;  /* 0x0000000585057221 */ /* 0x000fe40000010000 */
[----:B------:R-:W-:-:S02]  /*12d30*/  FADD.FTZ R252, R226, R4 ;  /* 0x00000004e2fc7221 */ /* 0x000fc40000010000 */
[----:B------:R-:W-:Y:S01]  /*12d40*/  FADD.FTZ R4, R192, R3 ;  /* 0x00000003c0047221 */ /* 0x000fe20000010000 */
[C---:B--2---:R-:W-:Y:S01]  /*12d50*/  HMMA.16816.F32 R72, R124.reuse, R80, R72 ;  /* 0x000000507c48723c */ /* 0x044fe20000001848 */
[----:B------:R-:W-:Y:S02]  /*12d60*/  FADD.FTZ R3, R186, R0 ;  /* 0x00000000ba037221 */ /* 0x000fe40000010000 */
[----:B------:R-:W-:Y:S02]  /*12d70*/  FADD.FTZ R0, R35, R5 ;  /* 0x0000000523007221 */ /* 0x000fe40000010000 */
[----:B------:R-:W-:Y:S02]  /*12d80*/  FADD.FTZ R4, R23, R4 ;  /* 0x0000000417047221 */ /* 0x000fe40000010000 */
[----:B------:R-:W-:Y:S01]  /*12d90*/  FADD.FTZ R0, R15, R0 ;  /* 0x000000000f007221 */ /* 0x000fe20000010000 */
[----:B---3--:R-:W-:Y:S01]  /*12da0*/  HMMA.16816.F32 R56, R124, R64, R56 ;  /* 0x000000407c38723c */ /* 0x008fe20000001838 */
        /* <DEDUP_REMOVED lines=11> */
[----:B------:R-:W-:Y:S01]  /*12e60*/  FADD.FTZ R3, R16, R3 ;  /* 0x0000000310037221 */ /* 0x000fe20000010000 */
[----:B------:R1:W-:Y:S01]  /*12e70*/  STL [R1+0x18], R4 ;  /* 0x0000180401007387 */ /* 0x0003e20000100800 */
[----:B------:R-:W-:-:S03]  /*12e80*/  FADD.FTZ R252, R28, R252 ;  /* 0x000000fc1cfc7221 */ /* 0x000fc60000010000 */
[----:B------:R-:W-:Y:S01]  /*12e90*/  HMMA.16816.F32 R92, R124, R98, R92 ;  /* 0x000000627c5c723c */ /* 0x000fe2000000185c */
[----:B------:R1:W-:Y:S01]  /*12ea0*/  STL [R1+0x20], R0 ;  /* 0x0000200001007387 */ /* 0x0003e20000100800 */
[----:B------:R-:W-:-:S03]  /*12eb0*/  FADD.FTZ R252, R31, R252 ;  /* 0x000000fc1ffc7221 */ /* 0x000fc60000010000 */
[----:B------:R1:W-:Y:S01]  /*12ec0*/  STL [R1+0x1c], R3 ;  /* 0x00001c0301007387 */ /* 0x0003e20000100800 */
[----:B------:R-:W-:Y:S02]  /*12ed0*/  FADD.FTZ R252, R32, R252 ;  /* 0x000000fc20fc7221 */ /* 0x000fe40000010000 */
[----:B------:R-:W-:Y:S02]  /*12ee0*/  HMMA.16816.F32 R108, R124, R114, R108 ;  /* 0x000000727c6c723c */ /* 0x000fe4000000186c */
[----:B------:R-:W-:-:S06]  /*12ef0*/  FADD.FTZ R252, R33, R252 ;  /* 0x000000fc21fc7221 */ /* 0x000fcc0000010000 */
        /* <DEDUP_REMOVED lines=10> */
.L_x_1859:
[----:B-12---:R-:W-:-:S06]  /*12fa0*/  UISETP.GT.AND UP0, UPT, UR25, UR19, UPT ;  /* 0x000000131900728c */ /* 0x006fcc000bf04270 */
[----:B------:R-:W-:-:S13]  /*12fb0*/  PLOP3.LUT P0, PT, PT, PT, UP0, 0x80, 0x0 ;  /* 0x000000000000781c */ /* 0x000fda0003f0f008 */
[----:B------:R-:W-:Y:S05]  /*12fc0*/  @!P0 BRA `(.L_x_1864) ;  /* 0x0000355000008947 */ /* 0x000fea0003800000 */
[----:B------:R-:W2:Y:S01]  /*12fd0*/  LDL.LU R9, [R1+0x8c] ;  /* 0x00008c0001097983 */ /* 0x000ea20000300800 */
[----:B------:R-:W1:Y:S01]  /*12fe0*/  LDC.U8 R0, c[0x0][0x2d8] ;  /* 0x0000b600ff007b82 */ /* 0x000e620000000000 */
[----:B------:R-:W-:Y:S01]  /*12ff0*/  UMOV UR30, 0x4 ;  /* 0x00000004001e7882 */ /* 0x000fe20000000000 */
[----:B------:R-:W-:Y:S01]  /*13000*/  MOV R132, R135 ;  /* 0x0000008700847202 */ /* 0x000fe20000000f00 */
[----:B------:R-:W3:Y:S01]  /*13010*/  LDL.LU R2, [R1+0x64] ;  /* 0x0000640001027983 */ /* 0x000ee20000300800 */
[----:B------:R-:W-:Y:S01]  /*13020*/  ULDC.64 UR4, c[0x0][0x1a0] ;  /* 0x0000680000047ab9 */ /* 0x000fe20000000a00 */
[----:B------:R-:W-:Y:S01]  /*13030*/  MOV R3, R136 ;  /* 0x0000008800037202 */ /* 0x000fe20000000f00 */
[----:B------:R-:W-:Y:S01]  /*13040*/  USHF.L.U64.HI UR5, UR4, UR30, UR5 ;  /* 0x0000001e04057299 */ /* 0x000fe20008010205 */
[----:B------:R-:W4:Y:S01]  /*13050*/  LDL.LU R8, [R1+0x90] ;  /* 0x0000900001087983 */ /* 0x000f220000300800 */
[----:B------:R-:W-:Y:S01]  /*13060*/  USHF.L.U32 UR4, UR4, 0x4, URZ ;  /* 0x0000000404047899 */ /* 0x000fe2000800063f */
[----:B------:R-:W-:-:S02]  /*13070*/  MOV R138, R137 ;  /* 0x00000089008a7202 */ /* 0x000fc40000000f00 */
[----:B------:R-:W5:Y:S01]  /*13080*/  LDL.LU.64 R6, [R1+0x80] ;  /* 0x0000800001067983 */ /* 0x000f620000300a00 */
[----:B------:R-:W-:Y:S01]  /*13090*/  MOV R133, R134 ;  /* 0x0000008600857202 */ /* 0x000fe20000000f00 */
[----:B------:R-:W-:Y:S02]  /*130a0*/  USHF.L.U64.HI UR31, UR4, 0x1, UR5 ;  /* 0x00000001041f7899 */ /* 0x000fe40008010205 */
[----:B------:R-:W5:Y:S01]  /*130b0*/  LDL.LU.64 R4, [R1+0x78] ;  /* 0x0000780001047983 */ /* 0x000f620000300a00 */
[----:B------:R-:W-:-:S03]  /*130c0*/  USHF.L.U32 UR32, UR4, 0x1, URZ ;  /* 0x0000000104207899 */ /* 0x000fc6000800063f */
[----:B------:R-:W2:Y:S01]  /*130d0*/  LDL.LU R10, [R1+0x60] ;  /* 0x00006000010a7983 */ /* 0x000ea20000300800 */
[----:B-1----:R-:W-:Y:S01]  /*130e0*/  PRMT R0, R0, 0x7054, R0 ;  /* 0x0000705400007816 */ /* 0x002fe20000000000 */
[----:B--2---:R-:W-:-:S04]  /*130f0*/  IMAD.WIDE.U32 R12, R10, -0x326172a9, RZ ;  /* 0xcd9e8d570a0c7825 */ /* 0x004fc800078e00ff */
[----:B------:R-:W-:Y:S01]  /*13100*/  IMAD.WIDE.U32 R10, R9, -0x326172a9, RZ ;  /* 0xcd9e8d57090a7825 */ /* 0x000fe200078e00ff */
[-C--:B---3--:R-:W-:Y:S01]  /*13110*/  LOP3.LUT R0, R13, R2.reuse, RZ, 0x3c, !PT ;  /* 0x000000020d007212 */ /* 0x088fe200078e3cff */
[----:B------:R4:W-:Y:S03]  /*13120*/  STL.64 [R1+0x30], R12 ;  /* 0x0000300c01007387 */ /* 0x0009e60000100a00 */
[----:B------:R-:W-:Y:S01]  /*13130*/  LOP3.LUT R2, R11, R2, RZ, 0x3c, !PT ;  /* 0x000000020b027212 */ /* 0x000fe200078e3cff */
[----:B------:R1:W-:Y:S01]  /*13140*/  STL.64 [R1+0x28], R10 ;  /* 0x0000280a01007387 */ /* 0x0003e20000100a00 */
[----:B-----5:R-:W-:Y:S01]  /*13150*/  MOV R5, R7 ;  /* 0x0000000700057202 */ /* 0x020fe20000000f00 */
[----:B----4-:R-:W-:-:S04]  /*13160*/  IMAD.WIDE.U32 R12, R8, -0x2daee0ad, RZ ;  /* 0xd2511f53080c7825 */ /* 0x010fc800078e00ff */
[----:B-1----:R-:W-:Y:S01]  /*13170*/  IMAD.WIDE.U32 R10, R0, -0x2daee0ad, RZ ;  /* 0xd2511f53000a7825 */ /* 0x002fe200078e00ff */
[----:B------:R1:W-:Y:S03]  /*13180*/  STL.64 [R1], R12 ;  /* 0x0000000c01007387 */ /* 0x0003e60000100a00 */
[----:B------:R-:W-:Y:S01]  /*13190*/  IMAD.WIDE.U32 R8, R2, -0x2daee0ad, RZ ;  /* 0xd2511f5302087825 */ /* 0x000fe200078e00ff */
[----:B------:R1:W-:Y:S04]  /*131a0*/  STL.64 [R1+0x10], R10 ;  /* 0x0000100a01007387 */ /* 0x0003e80000100a00 */
[----:B------:R1:W-:Y:S04]  /*131b0*/  STL.64 [R1+0x38], R4 ;  /* 0x0000380401007387 */ /* 0x0003e80000100a00 */
[----:B------:R1:W-:Y:S01]  /*131c0*/  STL.64 [R1+0x8], R8 ;  /* 0x0000080801007387 */ /* 0x0003e20000100a00 */
[----:B------:R-:W-:Y:S05]  /*131d0*/  BRA `(.L_x_1865) ;  /* 0x000001b000007947 */ /* 0x000fea0003800000 */
.L_x_1867:
        /* <DEDUP_REMOVED lines=27> */
.L_x_1865:
[----:B-1----:R-:W2:Y:S01]  /*13390*/  LDL.64 R4, [R1+0x38] ;  /* 0x0000380001047983 */ /* 0x002ea20000100a00 */
        /* <DEDUP_REMOVED lines=32> */
[----:B------:R-:W-:Y:S05]  /*135a0*/  LDSM.16.M88.4 R192, [R210+0x2000] ;  /* 0x00200000d2c0783b */ /* 0x000fea0000000200 */
[----:B------:R-:W-:Y:S01]  /*135b0*/  LDSM.16.M88.4 R196, [R208+0x8800] ;  /* 0x00880000d0c4783b */ /* 0x000fe20000000200 */
[C---:B--2---:R-:W-:Y:S08]  /*135c0*/  HMMA.16816.F32 R8, R28.reuse, R16, RZ ;  /* 0x000000101c08723c */ /* 0x044ff000000018ff */
[-C--:B------:R-:W-:Y:S08]  /*135d0*/  HMMA.16816.F32 R12, R28, R18.reuse, RZ ;  /* 0x000000121c0c723c */ /* 0x080ff000000018ff */
[C---:B------:R-:W-:Y:S08]  /*135e0*/  HMMA.16816.F32 R16, R32.reuse, R18, RZ ;  /* 0x000000122010723c */ /* 0x040ff000000018ff */
[-C--:B---3--:R-:W-:Y:S08]  /*135f0*/  HMMA.16816.F32 R20, R32, R172.reuse, RZ ;  /* 0x000000ac2014723c */ /* 0x088ff000000018ff */
[C---:B------:R-:W-:Y:S08]  /*13600*/  HMMA.16816.F32 R24, R28.reuse, R172, RZ ;  /* 0x000000ac1c18723c */ /* 0x040ff000000018ff */
[-C--:B------:R-:W-:Y:S08]  /*13610*/  HMMA.16816.F32 R28, R28, R174.reuse, RZ ;  /* 0x000000ae1c1c723c */ /* 0x080ff000000018ff */
[----:B------:R-:W-:Y:S01]  /*13620*/  HMMA.16816.F32 R32, R32, R174, RZ ;  /* 0x000000ae2020723c */ /* 0x000fe200000018ff */
[----:B------:R-:W-:Y:S07]  /*13630*/  LDSM.16.M88.4 R172, [R210] ;  /* 0x00000000d2ac783b */ /* 0x000fee0000000200 */
[-C--:B----4-:R-:W-:Y:S08]  /*13640*/  HMMA.16816.F32 R4, R176, R180.reuse, R4 ;  /* 0x000000b4b004723c */ /* 0x090ff00000001804 */
[C---:B-----5:R-:W-:Y:S08]  /*13650*/  HMMA.16816.F32 R8, R184.reuse, R180, R8 ;  /* 0x000000b4b808723c */ /* 0x060ff00000001808 */
[-C--:B------:R-:W-:Y:S08]  /*13660*/  HMMA.16816.F32 R12, R184, R182.reuse, R12 ;  /* 0x000000b6b80c723c */ /* 0x080ff0000000180c */
[C---:B------:R-:W-:Y:S01]  /*13670*/  HMMA.16816.F32 R16, R176.reuse, R182, R16 ;  /* 0x000000b6b010723c */ /* 0x040fe20000001810 */
[----:B------:R-:W1:Y:S07]  /*13680*/  LDSM.16.M88.4 R180, [R208+0x8000] ;  /* 0x00800000d0b4783b */ /* 0x000e6e0000000200 */
[-C--:B------:R-:W-:Y:S08]  /*13690*/  HMMA.16816.F32 R20, R176, R188.reuse, R20 ;  /* 0x000000bcb014723c */ /* 0x080ff00000001814 */
[C---:B------:R-:W-:Y:S08]  /*136a0*/  HMMA.16816.F32 R24, R184.reuse, R188, R24 ;  /* 0x000000bcb818723c */ /* 0x040ff00000001818 */
[-C--:B------:R-:W-:Y:S01]  /*136b0*/  HMMA.16816.F32 R28, R184, R190.reuse, R28 ;  /* 0x000000beb81c723c */ /* 0x080fe2000000181c */
[----:B------:R-:W-:Y:S07]  /*136c0*/  LDSM.16.M88.4 R184, [R209+0x2000] ;  /* 0x00200000d1b8783b */ /* 0x000fee0000000200 */
[----:B------:R-:W-:Y:S01]  /*136d0*/  HMMA.16816.F32 R32, R176, R190, R32 ;  /* 0x000000beb020723c */ /* 0x000fe20000001820 */
[----:B------:R-:W-:Y:S05]  /*136e0*/  LDSM.16.M88.4 R176, [R209] ;  /* 0x00000000d1b0783b */ /* 0x000fea0000000200 */
[----:B------:R-:W-:Y:S02]  /*136f0*/  LDSM.16.M88.4 R188, [R207+0x800] ;  /* 0x00080000cfbc783b */ /* 0x000fe40000000200 */
[-C--:B-1----:R-:W-:Y:S08]  /*13700*/  HMMA.16816.F32 R4, R172, R180.reuse, R4 ;  /* 0x000000b4ac04723c */ /* 0x082ff00000001804 */
[C---:B------:R-:W-:Y:S08]  /*13710*/  HMMA.16816.F32 R8, R192.reuse, R180, R8 ;  /* 0x000000b4c008723c */ /* 0x040ff00000001808 */
[-C--:B------:R-:W-:Y:S08]  /*13720*/  HMMA.16816.F32 R12, R192, R182.reuse, R12 ;  /* 0x000000b6c00c723c */ /* 0x080ff0000000180c */
[C---:B------:R-:W-:Y:S01]  /*13730*/  HMMA.16816.F32 R16, R172.reuse, R182, R16 ;  /* 0x000000b6ac10723c */ /* 0x040fe20000001810 */
[----:B------:R-:W1:Y:S07]  /*13740*/  LDSM.16.M88.4 R180, [R207] ;  /* 0x00000000cfb4783b */ /* 0x000e6e0000000200 */
[-C--:B------:R-:W-:Y:S08]  /*13750*/  HMMA.16816.F32 R20, R172, R196.reuse, R20 ;  /* 0x000000c4ac14723c */ /* 0x080ff00000001814 */
[C---:B------:R-:W-:Y:S08]  /*13760*/  HMMA.16816.F32 R24, R192.reuse, R196, R24 ;  /* 0x000000c4c018723c */ /* 0x040ff00000001818 */
[-C--:B------:R-:W-:Y:S01]  /*13770*/  HMMA.16816.F32 R28, R192, R198.reuse, R28 ;  /* 0x000000c6c01c723c */ /* 0x080fe2000000181c */
[----:B------:R-:W-:Y:S07]  /*13780*/  LDSM.16.M88.4 R192, [R202+0x6000] ;  /* 0x00600000cac0783b */ /* 0x000fee0000000200 */
[----:B------:R-:W-:Y:S01]  /*13790*/  HMMA.16816.F32 R32, R172, R198, R32 ;  /* 0x000000c6ac20723c */ /* 0x000fe20000001820 */
[----:B------:R-:W-:Y:S05]  /*137a0*/  LDSM.16.M88.4 R172, [R202+0x4000] ;  /* 0x00400000caac783b */ /* 0x000fea0000000200 */
[----:B------:R-:W-:Y:S02]  /*137b0*/  LDSM.16.M88.4 R196, [R200+0x9800] ;  /* 0x00980000c8c4783b */ /* 0x000fe40000000200 */
[-C--:B-1----:R-:W-:Y:S08]  /*137c0*/  HMMA.16816.F32 R4, R176, R180.reuse, R4 ;  /* 0x000000b4b004723c */ /* 0x082ff00000001804 */
[C---:B------:R-:W-:Y:S08]  /*137d0*/  HMMA.16816.F32 R8, R184.reuse, R180, R8 ;  /* 0x000000b4b808723c */ /* 0x040ff00000001808 */
        /* <DEDUP_REMOVED lines=8> */
[----:B------:R-:W-:Y:S05]  /*13860*/  LDSM.16.M88.4 R176, [R204+0x4000] ;  /* 0x00400000ccb0783b */ /* 0x000fea0000000200 */
[----:B------:R-:W-:Y:S02]  /*13870*/  LDSM.16.M88.4 R188, [R212] ;  /* 0x00000000d4bc783b */ /* 0x000fe40000000200 */
        /* <DEDUP_REMOVED lines=28> */
[----:B------:R-:W1:Y:S01]  /*13a40*/  LDSM.16.M88.4 R180, [R207+0x1000] ;  /* 0x00100000cfb4783b */ /* 0x000e620000000200 */
[----:B------:R-:W-:Y:S04]  /*13a50*/  DEPBAR.LE SB0, 0x0 ;  /* 0x000080000000791a */ /* 0x000fe80000000000 */
[----:B------:R-:W-:Y:S02]  /*13a60*/  BAR.SYNC.DEFER_BLOCKING 0x0 ;  /* 0x0000000000007b1d */ /* 0x000fe40000010000 */
        /* <DEDUP_REMOVED lines=13> */
.L_x_1866:
[----:B------:R-:W2:Y:S01]  /*13b40*/  LDL.64 R186, [R1] ;  /* 0x0000000001ba7983 */ /* 0x000ea20000100a00 */
[----:B------:R-:W-:Y:S01]  /*13b50*/  IMAD.U32 R0, RZ, RZ, UR30 ;  /* 0x0000001eff007e24 */ /* 0x000fe2000f8e00ff */
[----:B------:R-:W-:Y:S02]  /*13b60*/  UISETP.GT.AND UP0, UPT, UR30, UR19, UPT ;  /* 0x000000131e00728c */ /* 0x000fe4000bf04270 */
[----:B------:R-:W-:Y:S02]  /*13b70*/  UMOV UR25, UR30 ;  /* 0x0000001e00197c82 */ /* 0x000fe40008000000 */
[----:B------:R-:W3:Y:S06]  /*13b80*/  LDL.64 R178, [R1+0x10] ;  /* 0x0000100001b27983 */ /* 0x000eec0000100a00 */
[----:B------:R-:W4:Y:S06]  /*13b90*/  LDL.64 R184, [R1+0x30] ;  /* 0x0000300001b87983 */ /* 0x000f2c0000100a00 */
[----:B------:R-:W5:Y:S06]  /*13ba0*/  LDL.64 R176, [R1+0x8] ;  /* 0x0000080001b07983 */ /* 0x000f6c0000100a00 */
[----:B------:R-:W2:Y:S06]  /*13bb0*/  LDL.64 R182, [R1+0x28] ;  /* 0x0000280001b67983 */ /* 0x000eac0000100a00 */
[----:B------:R-:W1:Y:S02]  /*13bc0*/  S2R R2, SR_TID.X ;  /* 0x0000000000027919 */ /* 0x000e640000002100 */
[----:B-1----:R-:W-:Y:S05]  /*13bd0*/  IMAD.SHL.U32 R2, R2, 0x2, RZ ;  /* 0x0000000202027824 */ /* 0x002fea00078e00ff */
[----:B------:R-:W-:Y:S05]  /*13be0*/  LOP3.LUT R2, R2, 0x6, RZ, 0xc0, !PT ;  /* 0x0000000602027812 */ /* 0x000fea00078ec0ff */
[----:B------:R-:W-:Y:S05]  /*13bf0*/  IMAD R0, R0, 0x20, R2 ;  /* 0x0000002000007824 */ /* 0x000fea00078e0202 */
[C---:B------:R-:W-:Y:S02]  /*13c00*/  ISETP.GE.AND P3, PT, R0.reuse, R219, PT ;  /* 0x000000db0000720c */ /* 0x040fe40003f66270 */
[C---:B------:R-:W-:Y:S02]  /*13c10*/  IADD3 R136, R0.reuse, 0x1, RZ ;  /* 0x0000000100887810 */ /* 0x040fe40007ffe0ff */
[C---:B------:R-:W-:Y:S02]  /*13c20*/  IADD3 R135, R0.reuse, 0x8, RZ ;  /* 0x0000000800877810 */ /* 0x040fe40007ffe0ff */
[C---:B------:R-:W-:Y:S02]  /*13c30*/  ISETP.GE.OR P3, PT, R0.reuse, R223, !P3 ;  /* 0x000000df0000720c */ /* 0x040fe40005f66670 */
[-C--:B------:R-:W-:Y:S02]  /*13c40*/  ISETP.GE.AND P1, PT, R0, R218.reuse, PT ;  /* 0x000000da0000720c */ /* 0x080fe40003f26270 */
[-C--:B------:R-:W-:Y:S02]  /*13c50*/  ISETP.GE.AND P2, PT, R136, R219.reuse, PT ;  /* 0x000000db8800720c */ /* 0x080fe40003f46270 */
[----:B------:R-:W-:Y:S02]  /*13c60*/  FSEL R172, R4, -INF , !P3 ;  /* 0xff80000004ac7808 */ /* 0x000fe40005800000 */
[C---:B------:R-:W-:Y:S02]  /*13c70*/  ISETP.GE.AND P3, PT, R135.reuse, R219, PT ;  /* 0x000000db8700720c */ /* 0x040fe40003f66270 */
[----:B------:R-:W-:Y:S02]  /*13c80*/  IADD3 R134, R0, 0x9, RZ ;  /* 0x0000000900867810 */ /* 0x000fe40007ffe0ff */
[----:B------:R-:W-:Y:S02]  /*13c90*/  ISETP.GE.AND P0, PT, R136, R218, PT ;  /* 0x000000da8800720c */ /* 0x000fe40003f06270 */
[-C--:B------:R-:W-:Y:S02]  /*13ca0*/  ISETP.GE.OR P1, PT, R0, R222.reuse, !P1 ;  /* 0x000000de0000720c */ /* 0x080fe40004f26670 */
[CC--:B------:R-:W-:Y:S02]  /*13cb0*/  ISETP.GE.OR P2, PT, R136.reuse, R223.reuse, !P2 ;  /* 0x000000df8800720c */ /* 0x0c0fe40005746670 */
[----:B------:R-:W-:Y:S02]  /*13cc0*/  ISETP.GE.OR P3, PT, R135, R223, !P3 ;  /* 0x000000df8700720c */ /* 0x000fe40005f66670 */
[----:B------:R-:W-:Y:S02]  /*13cd0*/  ISETP.GE.OR P0, PT, R136, R222, !P0 ;  /* 0x000000de8800720c */ /* 0x000fe40004706670 */
[----:B------:R-:W-:Y:S02]  /*13ce0*/  FSEL R174, R6, -INF , !P1 ;  /* 0xff80000006ae7808 */ /* 0x000fe40004800000 */
[----:B------:R-:W-:Y:S02]  /*13cf0*/  FSEL R173, R5, -INF , !P2 ;  /* 0xff80000005ad7808 */ /* 0x000fe40005000000 */
[----:B------:R-:W-:Y:S02]  /*13d00*/  ISETP.GE.AND P2, PT, R134, R219, PT ;  /* 0x000000db8600720c */ /* 0x000fe40003f46270 */
[----:B------:R-:W-:Y:S02]  /*13d10*/  ISETP.GE.AND P1, PT, R135, R218, PT ;  /* 0x000000da8700720c */ /* 0x000fe40003f26270 */
[----:B------:R-:W-:Y:S02]  /*13d20*/  FSEL R137, R16, -INF , !P3 ;  /* 0xff80000010897808 */ /* 0x000fe40005800000 */
[----:B------:R-:W-:Y:S02]  /*13d30*/  IADD3 R5, R0, 0x10, RZ ;  /* 0x0000001000057810 */ /* 0x000fe40007ffe0ff */
[----:B------:R-:W-:Y:S02]  /*13d40*/  FMNMX.FTZ R16, R172, R3, !PT ;  /* 0x00000003ac107209 */ /* 0x000fe40007810000 */
[----:B------:R-:W-:Y:S02]  /*13d50*/  FSEL R175, R7, -INF , !P0 ;  /* 0xff80000007af7808 */ /* 0x000fe40004000000 */
[----:B------:R-:W-:Y:S02]  /*13d60*/  FMNMX.FTZ R7, R174, R132, !PT ;  /* 0x00000084ae077209 */ /* 0x000fe40007810000 */
[C---:B------:R-:W-:Y:S02]  /*13d70*/  ISETP.GE.AND P0, PT, R134.reuse, R218, PT ;  /* 0x000000da8600720c */ /* 0x040fe40003f06270 */
[----:B------:R-:W-:Y:S02]  /*13d80*/  ISETP.GE.OR P2, PT, R134, R223, !P2 ;  /* 0x000000df8600720c */ /* 0x000fe40005746670 */
[----:B------:R-:W-:Y:S02]  /*13d90*/  ISETP.GE.OR P1, PT, R135, R222, !P1 ;  /* 0x000000de8700720c */ /* 0x000fe40004f26670 */
[----:B------:R-:W-:Y:S02]  /*13da0*/  ISETP.GE.AND P6, PT, R5, R219, PT ;  /* 0x000000db0500720c */ /* 0x000fe40003fc6270 */
[----:B------:R-:W-:Y:S02]  /*13db0*/  IADD3 R4, R0, 0x11, RZ ;  /* 0x0000001100047810 */ /* 0x000fe40007ffe0ff */
[----:B------:R-:W-:Y:S02]  /*13dc0*/  FMNMX.FTZ R16, R173, R16, !PT ;  /* 0x00000010ad107209 */ /* 0x000fe40007810000 */
[----:B------:R-:W-:Y:S02]  /*13dd0*/  ISETP.GE.OR P0, PT, R134, R222, !P0 ;  /* 0x000000de8600720c */ /* 0x000fe40004706670 */
[----:B------:R-:W-:Y:S02]  /*13de0*/  FMNMX.FTZ R7, R175, R7, !PT ;  /* 0x00000007af077209 */ /* 0x000fe40007810000 */
[----:B------:R-:W-:Y:S02]  /*13df0*/  FSEL R17, R17, -INF , !P2 ;  /* 0xff80000011117808 */ /* 0x000fe40005000000 */
[C---:B------:R-:W-:Y:S02]  /*13e00*/  ISETP.GE.AND P2, PT, R5.reuse, R218, PT ;  /* 0x000000da0500720c */ /* 0x040fe40003f46270 */
[----:B------:R-:W-:Y:S02]  /*13e10*/  FSEL R18, R18, -INF , !P1 ;  /* 0xff80000012127808 */ /* 0x000fe40004800000 */
[----:B------:R-:W-:Y:S02]  /*13e20*/  IADD3 R2, R0, 0x18, RZ ;  /* 0x0000001800027810 */ /* 0x000fe40007ffe0ff */
[----:B------:R-:W-:Y:S02]  /*13e30*/  ISETP.GE.OR P6, PT, R5, R223, !P6 ;  /* 0x000000df0500720c */ /* 0x000fe400077c6670 */
[C---:B------:R-:W-:Y:S02]  /*13e40*/  ISETP.GE.AND P5, PT, R4.reuse, R219, PT ;  /* 0x000000db0400720c */ /* 0x040fe40003fa6270 */
[----:B------:R-:W-:Y:S02]  /*13e50*/  FMNMX.FTZ R16, R137, R16, !PT ;  /* 0x0000001089107209 */ /* 0x000fe40007810000 */
[----:B------:R-:W-:Y:S02]  /*13e60*/  FSEL R19, R19, -INF , !P0 ;  /* 0xff80000013137808 */ /* 0x000fe40004000000 */
[----:B------:R-:W-:Y:S02]  /*13e70*/  ISETP.GE.OR P2, PT, R5, R222, !P2 ;  /* 0x000000de0500720c */ /* 0x000fe40005746670 */
[----:B------:R-:W-:Y:S02]  /*13e80*/  ISETP.GE.AND P1, PT, R4, R218, PT ;  /* 0x000000da0400720c */ /* 0x000fe40003f26270 */
[----:B------:R-:W-:Y:S02]  /*13e90*/  FMNMX.FTZ R7, R18, R7, !PT ;  /* 0x0000000712077209 */ /* 0x000fe40007810000 */
[----:B------:R-:W-:Y:S02]  /*13ea0*/  ISETP.GE.AND P4, PT, R2, R219, PT ;  /* 0x000000db0200720c */ /* 0x000fe40003f86270 */
[----:B------:R-:W-:Y:S02]  /*13eb0*/  IADD3 R6, R0, 0x19, RZ ;  /* 0x0000001900067810 */ /* 0x000fe40007ffe0ff */
[----:B------:R-:W-:Y:S02]  /*13ec0*/  ISETP.GE.OR P5, PT, R4, R223, !P5 ;  /* 0x000000df0400720c */ /* 0x000fe40006fa6670 */
[----:B------:R-:W-:Y:S02]  /*13ed0*/  FSEL R232, R20, -INF , !P6 ;  /* 0xff80000014e87808 */ /* 0x000fe40007000000 */
[----:B------:R-:W-:Y:S02]  /*13ee0*/  FMNMX.FTZ R16, R17, R16, !PT ;  /* 0x0000001011107209 */ /* 0x000fe40007810000 */
[----:B------:R-:W-:Y:S02]  /*13ef0*/  ISETP.GE.AND P0, PT, R2, R218, PT ;  /* 0x000000da0200720c */ /* 0x000fe40003f06270 */
[----:B------:R-:W-:Y:S02]  /*13f00*/  FSEL R196, R22, -INF , !P2 ;  /* 0xff80000016c47808 */ /* 0x000fe40005000000 */
[----:B------:R-:W-:Y:S02]  /*13f10*/  ISETP.GE.OR P1, PT, R4, R222, !P1 ;  /* 0x000000de0400720c */ /* 0x000fe40004f26670 */
[----:B------:R-:W-:Y:S02]  /*13f20*/  FMNMX.FTZ R7, R19, R7, !PT ;  /* 0x0000000713077209 */ /* 0x000fe40007810000 */
[----:B------:R-:W-:Y:S02]  /*13f30*/  ISETP.GE.OR P4, PT, R2, R223, !P4 ;  /* 0x000000df0200720c */ /* 0x000fe40006786670 */
[----:B------:R-:W-:Y:S02]  /*13f40*/  FSEL R198, R21, -INF , !P5 ;  /* 0xff80000015c67808 */ /* 0x000fe40006800000 */
[----:B------:R-:W-:Y:S02]  /*13f50*/  ISETP.GE.AND P3, PT, R6, R219, PT ;  /* 0x000000db0600720c */ /* 0x000fe40003f66270 */
[----:B------:R-:W-:Y:S02]  /*13f60*/  FMNMX.FTZ R16, R232, R16, !PT ;  /* 0x00000010e8107209 */ /* 0x000fe40007810000 */
[----:B------:R-:W-:Y:S02]  /*13f70*/  FSEL R195, R23, -INF , !P1 ;  /* 0xff80000017c37808 */ /* 0x000fe40004800000 */
[----:B------:R-:W-:Y:S02]  /*13f80*/  ISETP.GE.OR P0, PT, R2, R222, !P0 ;  /* 0x000000de0200720c */ /* 0x000fe40004706670 */
[----:B------:R-:W-:Y:S02]  /*13f90*/  ISETP.GE.AND P1, PT, R6, R218, PT ;  /* 0x000000da0600720c */ /* 0x000fe40003f26270 */
[----:B------:R-:W-:Y:S02]  /*13fa0*/  FMNMX.FTZ R7, R196, R7, !PT ;  /* 0x00000007c4077209 */ /* 0x000fe40007810000 */
[----:B------:R-:W-:Y:S02]  /*13fb0*/  ISETP.GE.OR P3, PT, R6, R223, !P3 ;  /* 0x000000df0600720c */ /* 0x000fe40005f66670 */
[----:B------:R-:W-:Y:S02]  /*13fc0*/  FSEL R193, R32, -INF , !P4 ;  /* 0xff80000020c17808 */ /* 0x000fe40006000000 */
[----:B------:R-:W-:Y:S02]  /*13fd0*/  FMNMX.FTZ R16, R198, R16, !PT ;  /* 0x00000010c6107209 */ /* 0x000fe40007810000 */
[----:B------:R-:W-:Y:S02]  /*13fe0*/  FSEL R191, R34, -INF , !P0 ;  /* 0xff80000022bf7808 */ /* 0x000fe40004000000 */
[----:B------:R-:W-:Y:S02]  /*13ff0*/  ISETP.GE.OR P1, PT, R6, R222, !P1 ;  /* 0x000000de0600720c */ /* 0x000fe40004f26670 */
[----:B------:R-:W-:Y:S02]  /*14000*/  FMNMX.FTZ R7, R195, R7, !PT ;  /* 0x00000007c3077209 */ /* 0x000fe40007810000 */
[----:B------:R-:W-:Y:S02]  /*14010*/  FSEL R192, R33, -INF , !P3 ;  /* 0xff80000021c07808 */ /* 0x000fe40005800000 */
[----:B------:R-:W-:Y:S02]  /*14020*/  FMNMX.FTZ R16, R193, R16, !PT ;  /* 0x00000010c1107209 */ /* 0x000fe40007810000 */
[----:B------:R-:W-:Y:S02]  /*14030*/  FSEL R190, R35, -INF , !P1 ;  /* 0xff80000023be7808 */ /* 0x000fe40004800000 */
[----:B------:R-:W-:Y:S02]  /*14040*/  FMNMX.FTZ R7, R191, R7, !PT ;  /* 0x00000007bf077209 */ /* 0x000fe40007810000 */
[----:B------:R-:W-:Y:S02]  /*14050*/  FMNMX.FTZ R16, R192, R16, !PT ;  /* 0x00000010c0107209 */ /* 0x000fe40007810000 */
[C---:B------:R-:W-:Y:S02]  /*14060*/  ISETP.GE.AND P0, PT, R0.reuse, R216, PT ;  /* 0x000000d80000720c */ /* 0x040fe40003f06270 */
[----:B------:R-:W-:Y:S01]  /*14070*/  ISETP.GE.AND P4, PT, R0, R217, PT ;  /* 0x000000d90000720c */ /* 0x000fe20003f86270 */
[----:B------:R-:W1:Y:S01]  /*14080*/  SHFL.BFLY PT, R20, R16, 0x2, 0x1f ;  /* 0x0c401f0010147f89 */ /* 0x000e6200000e0000 */
[----:B------:R-:W-:Y:S02]  /*14090*/  FMNMX.FTZ R7, R190, R7, !PT ;  /* 0x00000007be077209 */ /* 0x000fe40007810000 */
[C---:B------:R-:W-:Y:S02]  /*140a0*/  ISETP.GE.OR P0, PT, R0.reuse, R220, !P0 ;  /* 0x000000dc0000720c */ /* 0x040fe40004706670 */
[----:B------:R-:W-:Y:S02]  /*140b0*/  ISETP.GE.OR P4, PT, R0, R221, !P4 ;  /* 0x000000dd0000720c */ /* 0x000fe40006786670 */
[C---:B------:R-:W-:Y:S01]  /*140c0*/  ISETP.GE.AND P5, PT, R136.reuse, R216, PT ;  /* 0x000000d88800720c */ /* 0x040fe20003fa6270 */
[----:B------:R-:W1:Y:S01]  /*140d0*/  SHFL.BFLY PT, R0, R7, 0x2, 0x1f ;  /* 0x0c401f0007007f89 */ /* 0x000e6200000e0000 */
[CC--:B------:R-:W-:Y:S02]  /*140e0*/  ISETP.GE.AND P1, PT, R135.reuse, R217.reuse, PT ;  /* 0x000000d98700720c */ /* 0x0c0fe40003f26270 */
[C---:B------:R-:W-:Y:S02]  /*140f0*/  ISETP.GE.OR P5, PT, R136.reuse, R220, !P5 ;  /* 0x000000dc8800720c */ /* 0x040fe40006fa6670 */
[C---:B------:R-:W-:Y:S02]  /*14100*/  ISETP.GE.AND P2, PT, R136.reuse, R217, PT ;  /* 0x000000d98800720c */ /* 0x040fe40003f46270 */
[CC--:B------:R-:W-:Y:S02]  /*14110*/  ISETP.GE.OR P1, PT, R135.reuse, R221.reuse, !P1 ;  /* 0x000000dd8700720c */ /* 0x0c0fe40004f26670 */
[----:B------:R-:W-:Y:S02]  /*14120*/  ISETP.GE.AND P3, PT, R135, R216, PT ;  /* 0x000000d88700720c */ /* 0x000fe40003f66270 */
[----:B------:R-:W-:Y:S02]  /*14130*/  FSEL R23, R11, -INF , !P5 ;  /* 0xff8000000b177808 */ /* 0x000fe40006800000 */
[----:B------:R-:W-:Y:S02]  /*14140*/  ISETP.GE.OR P2, PT, R136, R221, !P2 ;  /* 0x000000dd8800720c */ /* 0x000fe40005746670 */
[----:B------:R-:W-:Y:S02]  /*14150*/  FSEL R32, R12, -INF , !P1 ;  /* 0xff8000000c207808 */ /* 0x000fe40004800000 */
[----:B-1----:R-:W-:Y:S02]  /*14160*/  FMNMX.FTZ R136, R16, R20, !PT ;  /* 0x0000001410887209 */ /* 0x002fe40007810000 */
[----:B------:R-:W-:Y:S02]  /*14170*/  FSEL R20, R8, -INF , !P4 ;  /* 0xff80000008147808 */ /* 0x000fe40006000000 */
[C---:B------:R-:W-:Y:S01]  /*14180*/  ISETP.GE.AND P5, PT, R4.reuse, R217, PT ;  /* 0x000000d90400720c */ /* 0x040fe20003fa6270 */
[----:B------:R-:W-:Y:S01]  /*14190*/  SHFL.BFLY PT, R8, R136, 0x1, 0x1f ;  /* 0x0c201f0088087f89 */ /* 0x000fe200000e0000 */
[----:B------:R-:W-:Y:S02]  /*141a0*/  ISETP.GE.AND P1, PT, R4, R216, PT ;  /* 0x000000d80400720c */ /* 0x000fe40003f26270 */
[----:B------:R-:W-:Y:S02]  /*141b0*/  ISETP.GE.OR P3, PT, R135, R220, !P3 ;  /* 0x000000dc8700720c */ /* 0x000fe40005f66670 */
[----:B------:R-:W-:Y:S02]  /*141c0*/  FMNMX.FTZ R135, R7, R0, !PT ;  /* 0x0000000007877209 */ /* 0x000fe40007810000 */
[----:B------:R-:W-:Y:S02]  /*141d0*/  FSEL R21, R9, -INF , !P2 ;  /* 0xff80000009157808 */ /* 0x000fe40005000000 */
[----:B------:R-:W-:Y:S02]  /*141e0*/  FMNMX.FTZ R0, R20, R133, !PT ;  /* 0x0000008514007209 */ /* 0x000fe40007810000 */
[----:B------:R-:W-:Y:S02]  /*141f0*/  ISETP.GE.AND P6, PT, R134, R217, PT ;  /* 0x000000d98600720c */ /* 0x000fe40003fc6270 */
[C---:B------:R-:W-:Y:S02]  /*14200*/  ISETP.GE.OR P5, PT, R4.reuse, R221, !P5 ;  /* 0x000000dd0400720c */ /* 0x040fe40006fa6670 */
[----:B------:R-:W-:Y:S02]  /*14210*/  ISETP.GE.OR P1, PT, R4, R220, !P1 ;  /* 0x000000dc0400720c */ /* 0x000fe40004f26670 */
[----:B------:R-:W1:Y:S01]  /*14220*/  SHFL.BFLY PT, R4, R135, 0x1, 0x1f ;  /* 0x0c201f0087047f89 */ /* 0x000e6200000e0000 */
[----:B------:R-:W-:Y:S02]  /*14230*/  FSEL R22, R10, -INF , !P0 ;  /* 0xff8000000a167808 */ /* 0x000fe40004000000 */
[----:B------:R-:W-:Y:S02]  /*14240*/  FMNMX.FTZ R0, R21, R0, !PT ;  /* 0x0000000015007209 */ /* 0x000fe40007810000 */
[C---:B------:R-:W-:Y:S02]  /*14250*/  ISETP.GE.AND P0, PT, R5.reuse, R217, PT ;  /* 0x000000d90500720c */ /* 0x040fe40003f06270 */
[-C--:B------:R-:W-:Y:S02]  /*14260*/  ISETP.GE.OR P6, PT, R134, R221.reuse, !P6 ;  /* 0x000000dd8600720c */ /* 0x080fe400077c6670 */
[----:B------:R-:W-:Y:S02]  /*14270*/  ISETP.GE.OR P0, PT, R5, R221, !P0 ;  /* 0x000000dd0500720c */ /* 0x000fe40004706670 */
[----:B------:R-:W-:Y:S02]  /*14280*/  FSEL R33, R13, -INF , !P6 ;  /* 0xff8000000d217808 */ /* 0x000fe40007000000 */
[----:B------:R-:W-:Y:S02]  /*14290*/  FMNMX.FTZ R0, R32, R0, !PT ;  /* 0x0000000020007209 */ /* 0x000fe40007810000 */
[----:B------:R-:W-:Y:S02]  /*142a0*/  FSEL R230, R24, -INF , !P0 ;  /* 0xff80000018e67808 */ /* 0x000fe40004000000 */
[C---:B------:R-:W-:Y:S02]  /*142b0*/  ISETP.GE.AND P6, PT, R2.reuse, R217, PT ;  /* 0x000000d90200720c */ /* 0x040fe40003fc6270 */
[C---:B------:R-:W-:Y:S02]  /*142c0*/  ISETP.GE.AND P0, PT, R2.reuse, R216, PT ;  /* 0x000000d80200720c */ /* 0x040fe40003f06270 */
[----:B------:R-:W-:Y:S02]  /*142d0*/  FMNMX.FTZ R0, R33, R0, !PT ;  /* 0x0000000021007209 */ /* 0x000fe40007810000 */
[C---:B------:R-:W-:Y:S02]  /*142e0*/  ISETP.GE.OR P6, PT, R2.reuse, R221, !P6 ;  /* 0x000000dd0200720c */ /* 0x040fe400077c6670 */
[----:B------:R-:W-:Y:S02]  /*142f0*/  ISETP.GE.OR P0, PT, R2, R220, !P0 ;  /* 0x000000dc0200720c */ /* 0x000fe40004706670 */
[----:B------:R-:W-:Y:S02]  /*14300*/  FMNMX.FTZ R2, R230, R0, !PT ;  /* 0x00000000e6027209 */ /* 0x000fe40007810000 */
[----:B------:R-:W-:Y:S02]  /*14310*/  FMNMX.FTZ R0, R22, R138, !PT ;  /* 0x0000008a16007209 */ /* 0x000fe40007810000 */
[----:B------:R-:W-:Y:S02]  /*14320*/  ISETP.GE.AND P4, PT, R134, R216, PT ;  /* 0x000000d88600720c */ /* 0x000fe40003f86270 */
[----:B------:R-:W-:Y:S02]  /*14330*/  FSEL R238, R25, -INF , !P5 ;  /* 0xff80000019ee7808 */ /* 0x000fe40006800000 */
[----:B------:R-:W-:Y:S02]  /*14340*/  ISETP.GE.AND P5, PT, R6, R217, PT ;  /* 0x000000d90600720c */ /* 0x000fe40003fa6270 */
[----:B------:R-:W-:Y:S02]  /*14350*/  FMNMX.FTZ R0, R23, R0, !PT ;  /* 0x0000000017007209 */ /* 0x000fe40007810000 */
[C---:B------:R-:W-:Y:S02]  /*14360*/  ISETP.GE.AND P2, PT, R5.reuse, R216, PT ;  /* 0x000000d80500720c */ /* 0x040fe40003f46270 */
[----:B------:R-:W-:Y:S02]  /*14370*/  FSEL R24, R14, -INF , !P3 ;  /* 0xff8000000e187808 */ /* 0x000fe40005800000 */
[----:B------:R-:W-:Y:S02]  /*14380*/  ISETP.GE.OR P4, PT, R134, R220, !P4 ;  /* 0x000000dc8600720c */ /* 0x000fe40006786670 */
[----:B------:R-:W-:Y:S02]  /*14390*/  ISETP.GE.OR P5, PT, R6, R221, !P5 ;  /* 0x000000dd0600720c */ /* 0x000fe40006fa6670 */
[----:B------:R-:W-:Y:S02]  /*143a0*/  FSEL R236, R28, -INF , !P6 ;  /* 0xff8000001cec7808 */ /* 0x000fe40007000000 */
[----:B------:R-:W-:Y:S01]  /*143b0*/  FMNMX.FTZ R2, R238, R2, !PT ;  /* 0x00000002ee027209 */ /* 0x000fe20007810000 */
[----:B------:R-:W2:Y:S01]  /*143c0*/  LDC.U8 R28, c[0x0][0x2d8] ;  /* 0x0000b600ff1c7b82 */ /* 0x000ea20000000000 */
[----:B------:R-:W-:Y:S02]  /*143d0*/  ISETP.GE.OR P2, PT, R5, R220, !P2 ;  /* 0x000000dc0500720c */ /* 0x000fe40005746670 */
[----:B------:R-:W-:Y:S02]  /*143e0*/  FSEL R25, R15, -INF , !P4 ;  /* 0xff8000000f197808 */ /* 0x000fe40006000000 */
[----:B------:R-:W-:Y:S02]  /*143f0*/  FMNMX.FTZ R0, R24, R0, !PT ;  /* 0x0000000018007209 */ /* 0x000fe40007810000 */
[----:B------:R-:W-:Y:S02]  /*14400*/  FSEL R235, R29, -INF , !P5 ;  /* 0xff8000001deb7808 */ /* 0x000fe40006800000 */
[----:B------:R-:W-:Y:S01]  /*14410*/  FMNMX.FTZ R2, R236, R2, !PT ;  /* 0x00000002ec027209 */ /* 0x000fe20007810000 */
[----:B------:R-:W2:Y:S01]  /*14420*/  LDC.U8 R29, c[0x0][0x2d8] ;  /* 0x0000b600ff1d7b82 */ /* 0x000ea20000000000 */
[----:B-1----:R-:W-:Y:S02]  /*14430*/  FMNMX.FTZ R135, R135, R4, !PT ;  /* 0x0000000487877209 */ /* 0x002fe40007810000 */
[----:B------:R-:W-:Y:S02]  /*14440*/  FMNMX.FTZ R0, R25, R0, !PT ;  /* 0x0000000019007209 */ /* 0x000fe40007810000 */
[----:B------:R-:W-:Y:S01]  /*14450*/  FSEL R234, R26, -INF , !P2 ;  /* 0xff8000001aea7808 */ /* 0x000fe20005000000 */
[----:B------:R-:W-:Y:S01]  /*14460*/  FMUL.FTZ R180, R135, c[0x0][0x23c] ;  /* 0x00008f0087b47a20 */ /* 0x000fe20000410000 */
[----:B------:R-:W-:Y:S01]  /*14470*/  FMNMX.FTZ R4, R235, R2, !PT ;  /* 0x00000002eb047209 */ /* 0x000fe20007810000 */
[----:B------:R-:W-:Y:S01]  /*14480*/  IMAD.U32 R2, RZ, RZ, UR29 ;  /* 0x0000001dff027e24 */ /* 0x000fe2000f8e00ff */
[----:B------:R-:W-:Y:S02]  /*14490*/  ISETP.GE.AND P4, PT, R6, R216, PT ;  /* 0x000000d80600720c */ /* 0x000fe40003f86270 */
[----:B------:R-:W-:Y:S01]  /*144a0*/  FSEL R233, R27, -INF , !P1 ;  /* 0xff8000001be97808 */ /* 0x000fe20004800000 */
[----:B------:R-:W1:Y:S01]  /*144b0*/  SHFL.BFLY PT, R134, R4, 0x2, 0x1f ;  /* 0x0c401f0004867f89 */ /* 0x000e6200000e0000 */
[----:B------:R-:W-:Y:S02]  /*144c0*/  FSETP.NEU.FTZ.AND P2, PT, R135, -INF , PT ;  /* 0xff8000008700780b */ /* 0x000fe40003f5d000 */
[----:B------:R-:W-:Y:S02]  /*144d0*/  FMNMX.FTZ R0, R234, R0, !PT ;  /* 0x00000000ea007209 */ /* 0x000fe40007810000 */
[----:B------:R-:W-:Y:S02]  /*144e0*/  ISETP.GE.OR P4, PT, R6, R220, !P4 ;  /* 0x000000dc0600720c */ /* 0x000fe40006786670 */
[----:B------:R-:W-:Y:S02]  /*144f0*/  FSEL R242, R30, -INF , !P0 ;  /* 0xff8000001ef27808 */ /* 0x000fe40004000000 */
[----:B------:R-:W-:Y:S02]  /*14500*/  FSEL R180, R180, RZ, P2 ;  /* 0x000000ffb4b47208 */ /* 0x000fe40001000000 */
[----:B------:R-:W-:Y:S02]  /*14510*/  FMNMX.FTZ R0, R233, R0, !PT ;  /* 0x00000000e9007209 */ /* 0x000fe40007810000 */
[----:B------:R-:W-:Y:S01]  /*14520*/  FSEL R139, R31, -INF , !P4 ;  /* 0xff8000001f8b7808 */ /* 0x000fe20006000000 */
[--C-:B------:R-:W-:Y:S01]  /*14530*/  FFMA.FTZ R18, R18, c[0x0][0x23c], -R180.reuse ;  /* 0x00008f0012127a23 */ /* 0x100fe200000108b4 */
[----:B------:R-:W-:Y:S01]  /*14540*/  FMNMX.FTZ R0, R242, R0, !PT ;  /* 0x00000000f2007209 */ /* 0x000fe20007810000 */
[----:B------:R-:W-:Y:S01]  /*14550*/  FFMA.FTZ R19, R19, c[0x0][0x23c], -R180 ;  /* 0x00008f0013137a23 */ /* 0x000fe200000108b4 */
[----:B--2---:R-:W-:Y:S01]  /*14560*/  LOP3.LUT R2, R187, UR30, R2, 0x96, !PT ;  /* 0x0000001ebb027c12 */ /* 0x004fe2000f8e9602 */
[----:B------:R-:W-:Y:S01]  /*14570*/  MUFU.EX2 R248, R18 ;  /* 0x0000001200f87308 */ /* 0x000fe20000000800 */
[----:B---3--:R-:W-:Y:S01]  /*14580*/  LOP3.LUT R6, R179, UR15, R186, 0x96, !PT ;  /* 0x0000000fb3067c12 */ /* 0x008fe2000f8e96ba */
[----:B------:R-:W-:Y:S01]  /*14590*/  FFMA.FTZ R174, R174, c[0x0][0x23c], -R180 ;  /* 0x00008f00aeae7a23 */ /* 0x000fe200000108b4 */
[----:B------:R-:W-:Y:S01]  /*145a0*/  FMNMX.FTZ R0, R139, R0, !PT ;  /* 0x000000008b007209 */ /* 0x000fe20007810000 */
[----:B------:R-:W-:Y:S01]  /*145b0*/  IMAD.WIDE.U32 R12, R2, -0x326172a9, RZ ;  /* 0xcd9e8d57020c7825 */ /* 0x000fe200078e00ff */
[----:B-----5:R-:W-:Y:S02]  /*145c0*/  LOP3.LUT R5, R177, UR15, R186, 0x96, !PT ;  /* 0x0000000fb1057c12 */ /* 0x020fe4000f8e96ba */
[----:B------:R-:W-:Y:S01]  /*145d0*/  FMNMX.FTZ R136, R136, R8, !PT ;  /* 0x0000000888887209 */ /* 0x000fe20007810000 */
[----:B------:R-:W2:Y:S01]  /*145e0*/  SHFL.BFLY PT, R2, R0, 0x2, 0x1f ;  /* 0x0c401f0000027f89 */ /* 0x000ea200000e0000 */
[----:B------:R-:W-:Y:S01]  /*145f0*/  IMAD.WIDE.U32 R6, R6, -0x326172a9, RZ ;  /* 0xcd9e8d5706067825 */ /* 0x000fe200078e00ff */
[----:B------:R3:W-:Y:S01]  /*14600*/  MUFU.EX2 R247, R19 ;  /* 0x0000001300f77308 */ /* 0x0007e20000000800 */
[----:B----4-:R-:W-:Y:S02]  /*14610*/  LOP3.LUT R9, R13, UR16, R184, 0x96, !PT ;  /* 0x000000100d097c12 */ /* 0x010fe4000f8e96b8 */
[----:B-1----:R-:W-:Y:S01]  /*14620*/  FMNMX.FTZ R134, R4, R134, !PT ;  /* 0x0000008604867209 */ /* 0x002fe20007810000 */
[----:B------:R-:W-:Y:S01]  /*14630*/  IMAD.WIDE.U32 R4, R5, -0x326172a9, RZ ;  /* 0xcd9e8d5705047825 */ /* 0x000fe200078e00ff */
[----:B------:R-:W-:Y:S02]  /*14640*/  LOP3.LUT R8, R7, UR14, R12, 0x96, !PT ;  /* 0x0000000e07087c12 */ /* 0x000fe4000f8e960c */
[----:B------:R-:W-:Y:S01]  /*14650*/  LOP3.LUT R7, R13, UR16, R182, 0x96, !PT ;  /* 0x000000100d077c12 */ /* 0x000fe2000f8e96b6 */
[----:B------:R-:W-:Y:S01]  /*14660*/  IMAD.WIDE.U32 R14, R9, -0x2daee0ad, RZ ;  /* 0xd2511f53090e7825 */ /* 0x000fe200078e00ff */
[----:B------:R-:W-:Y:S01]  /*14670*/  LOP3.LUT R12, R5, UR14, R12, 0x96, !PT ;  /* 0x0000000e050c7c12 */ /* 0x000fe2000f8e960c */
[----:B------:R-:W1:Y:S01]  /*14680*/  SHFL.BFLY PT, R16, R134, 0x1, 0x1f ;  /* 0x0c201f0086107f89 */ /* 0x000e6200000e0000 */
[----:B------:R-:W-:Y:S01]  /*14690*/  FSETP.NEU.FTZ.AND P3, PT, R136, -INF , PT ;  /* 0xff8000008800780b */ /* 0x000fe20003f7d000 */
[----:B------:R-:W-:Y:S01]  /*146a0*/  IMAD.WIDE.U32 R8, R8, -0x2daee0ad, RZ ;  /* 0xd2511f5308087825 */ /* 0x000fe200078e00ff */
[----:B------:R-:W-:Y:S01]  /*146b0*/  LOP3.LUT R5, R15, UR13, R178, 0x96, !PT ;  /* 0x0000000d0f057c12 */ /* 0x000fe2000f8e96b2 */
[----:B------:R-:W-:Y:S01]  /*146c0*/  MUFU.EX2 R227, R174 ;  /* 0x000000ae00e37308 */ /* 0x000fe20000000800 */
[----:B------:R-:W-:Y:S01]  /*146d0*/  PRMT R28, R28, 0x7054, R29 ;  /* 0x000070541c1c7816 */ /* 0x000fe2000000001d */
[----:B------:R-:W-:Y:S01]  /*146e0*/  FMUL.FTZ R181, R136, c[0x0][0x23c] ;  /* 0x00008f0088b57a20 */ /* 0x000fe20000410000 */
[----:B------:R-:W-:Y:S01]  /*146f0*/  LOP3.LUT R14, R9, UR11, R14, 0x96, !PT ;  /* 0x0000000b090e7c12 */ /* 0x000fe2000f8e960e */
[----:B------:R-:W-:Y:S03]  /*14700*/  IMAD.WIDE.U32 R10, R7, -0x2daee0ad, RZ ;  /* 0xd2511f53070a7825 */ /* 0x000fe600078e00ff */
[----:B------:R-:W-:Y:S01]  /*14710*/  FSEL R181, R181, RZ, P3 ;  /* 0x000000ffb5b57208 */ /* 0x000fe20001800000 */
[----:B------:R-:W-:Y:S01]  /*14720*/  IMAD.WIDE.U32 R14, R14, -0x326172a9, RZ ;  /* 0xcd9e8d570e0e7825 */ /* 0x000fe200078e00ff */
[----:B------:R-:W-:Y:S02]  /*14730*/  LOP3.LUT R7, R11, UR13, R176, 0x96, !PT ;  /* 0x0000000d0b077c12 */ /* 0x000fe4000f8e96b0 */
[----:B--2---:R-:W-:Y:S01]  /*14740*/  FMNMX.FTZ R0, R0, R2, !PT ;  /* 0x0000000200007209 */ /* 0x004fe20007810000 */
[----:B---3--:R-:W-:Y:S04]  /*14750*/  IMAD.WIDE.U32 R18, R5, -0x326172a9, RZ ;  /* 0xcd9e8d5705127825 */ /* 0x008fe800078e00ff */
[--C-:B------:R-:W-:Y:S01]  /*14760*/  FFMA.FTZ R137, R137, c[0x0][0x23c], -R181.reuse ;  /* 0x00008f0089897a23 */ /* 0x100fe200000108b5 */
[----:B------:R-:W-:Y:S01]  /*14770*/  LOP3.LUT R5, R19, UR12, R6, 0x96, !PT ;  /* 0x0000000c13057c12 */ /* 0x000fe2000f8e9606 */
[----:B------:R-:W-:Y:S01]  /*14780*/  IMAD.WIDE.U32 R26, R7, -0x326172a9, RZ ;  /* 0xcd9e8d57071a7825 */ /* 0x000fe200078e00ff */
[----:B------:R-:W-:Y:S01]  /*14790*/  LOP3.LUT R18, R15, UR10, R18, 0x96, !PT ;  /* 0x0000000a0f127c12 */ /* 0x000fe2000f8e9612 */
[----:B------:R-:W2:Y:S01]  /*147a0*/  SHFL.BFLY PT, R2, R0, 0x1, 0x1f ;  /* 0x0c201f0000027f89 */ /* 0x000ea200000e0000 */
[----:B------:R2:W-:Y:S01]  /*147b0*/  MUFU.EX2 R250, R137 ;  /* 0x0000008900fa7308 */ /* 0x0005e20000000800 */
[--C-:B------:R-:W-:Y:S01]  /*147c0*/  FFMA.FTZ R17, R17, c[0x0][0x23c], -R181.reuse ;  /* 0x00008f0011117a23 */ /* 0x100fe200000108b5 */
[----:B------:R-:W-:Y:S01]  /*147d0*/  LOP3.LUT R6, R27, UR12, R4, 0x96, !PT ;  /* 0x0000000c1b067c12 */ /* 0x000fe2000f8e9604 */
[----:B------:R-:W-:Y:S01]  /*147e0*/  IMAD.WIDE.U32 R18, R18, -0x2daee0ad, RZ ;  /* 0xd2511f5312127825 */ /* 0x000fe200078e00ff */
[----:B-1----:R-:W-:Y:S03]  /*147f0*/  FMNMX.FTZ R134, R134, R16, !PT ;  /* 0x0000001086867209 */ /* 0x002fe60007810000 */
[----:B------:R-:W-:Y:S01]  /*14800*/  IMAD.WIDE.U32 R4, R5, -0x2daee0ad, RZ ;  /* 0xd2511f5305047825 */ /* 0x000fe200078e00ff */
[----:B------:R-:W-:Y:S02]  /*14810*/  FSETP.NEU.FTZ.AND P1, PT, R134, -INF , PT ;  /* 0xff8000008600780b */ /* 0x000fe40003f3d000 */
[----:B------:R1:W-:Y:S01]  /*14820*/  MUFU.EX2 R249, R17 ;  /* 0x0000001100f97308 */ /* 0x0003e20000000800 */
[----:B------:R-:W-:Y:S01]  /*14830*/  IMAD.WIDE.U32 R12, R12, -0x2daee0ad, RZ ;  /* 0xd2511f530c0c7825 */ /* 0x000fe200078e00ff */
[----:B------:R-:W-:Y:S02]  /*14840*/  LOP3.LUT R7, R19, UR7, R4, 0x96, !PT ;  /* 0x0000000713077c12 */ /* 0x000fe4000f8e9604 */
[----:B------:R-:W-:Y:S01]  /*14850*/  LOP3.LUT R8, R5, UR9, R8, 0x96, !PT ;  /* 0x0000000905087c12 */ /* 0x000fe2000f8e9608 */
[----:B------:R-:W-:Y:S01]  /*14860*/  IMAD.WIDE.U32 R4, R6, -0x2daee0ad, RZ ;  /* 0xd2511f5306047825 */ /* 0x000fe200078e00ff */
[----:B------:R-:W-:Y:S03]  /*14870*/  LOP3.LUT R10, R13, UR11, R10, 0x96, !PT ;  /* 0x0000000b0d0a7c12 */ /* 0x000fe6000f8e960a */
[----:B------:R-:W-:Y:S01]  /*14880*/  FFMA.FTZ R6, R175, c[0x0][0x23c], -R180 ;  /* 0x00008f00af067a23 */ /* 0x000fe200000108b4 */
[----:B------:R-:W-:Y:S01]  /*14890*/  LOP3.LUT R12, R5, UR9, R12, 0x96, !PT ;  /* 0x00000009050c7c12 */ /* 0x000fe2000f8e960c */
[----:B------:R-:W-:Y:S02]  /*148a0*/  IMAD.WIDE.U32 R10, R10, -0x326172a9, RZ ;  /* 0xcd9e8d570a0a7825 */ /* 0x000fe400078e00ff */
[----:B------:R3:W-:Y:S01]  /*148b0*/  MUFU.EX2 R245, R6 ;  /* 0x0000000600f57308 */ /* 0x0007e20000000800 */
[----:B--2---:R-:W-:Y:S01]  /*148c0*/  FMNMX.FTZ R137, R0, R2, !PT ;  /* 0x0000000200897209 */ /* 0x004fe20007810000 */
[----:B------:R-:W-:Y:S01]  /*148d0*/  FMUL.FTZ R182, R134, c[0x0][0x23c] ;  /* 0x00008f0086b67a20 */ /* 0x000fe20000410000 */
[----:B------:R-:W-:Y:S01]  /*148e0*/  LOP3.LUT R16, R11, UR10, R26, 0x96, !PT ;  /* 0x0000000a0b107c12 */ /* 0x000fe2000f8e961a */
[----:B------:R-:W-:Y:S01]  /*148f0*/  IMAD.WIDE.U32 R8, R8, -0x326172a9, RZ ;  /* 0xcd9e8d5708087825 */ /* 0x000fe200078e00ff */
[C---:B------:R-:W-:Y:S02]  /*14900*/  FSETP.NEU.FTZ.AND P0, PT, R137.reuse, -INF , PT ;  /* 0xff8000008900780b */ /* 0x040fe40003f1d000 */
[----:B------:R-:W-:Y:S01]  /*14910*/  FSEL R182, R182, RZ, P1 ;  /* 0x000000ffb6b67208 */ /* 0x000fe20000800000 */
[----:B------:R-:W-:Y:S01]  /*14920*/  FMUL.FTZ R183, R137, c[0x0][0x23c] ;  /* 0x00008f0089b77a20 */ /* 0x000fe20000410000 */
[----:B------:R-:W-:Y:S01]  /*14930*/  LOP3.LUT R19, R9, UR8, R14, 0x96, !PT ;  /* 0x0000000809137c12 */ /* 0x000fe2000f8e960e */
[----:B------:R-:W-:Y:S03]  /*14940*/  IMAD.WIDE.U32 R12, R12, -0x326172a9, RZ ;  /* 0xcd9e8d570c0c7825 */ /* 0x000fe600078e00ff */
[----:B------:R-:W-:Y:S01]  /*14950*/  FSEL R183, R183, RZ, P0 ;  /* 0x000000ffb7b77208 */ /* 0x000fe20000000000 */
[----:B-1----:R-:W-:Y:S01]  /*14960*/  IMAD.WIDE.U32 R16, R16, -0x2daee0ad, RZ ;  /* 0xd2511f5310107825 */ /* 0x002fe200078e00ff */
[----:B------:R-:W-:Y:S03]  /*14970*/  LOP3.LUT R13, R13, UR8, R10, 0x96, !PT ;  /* 0x000000080d0d7c12 */ /* 0x000fe6000f8e960a */
[----:B------:R-:W-:Y:S01]  /*14980*/  FFMA.FTZ R0, R21, c[0x0][0x23c], -R182 ;  /* 0x00008f0015007a23 */ /* 0x000fe200000108b6 */
[----:B------:R-:W-:Y:S01]  /*14990*/  LOP3.LUT R4, R17, UR7, R4, 0x96, !PT ;  /* 0x0000000711047c12 */ /* 0x000fe2000f8e9604 */
[----:B------:R-:W-:Y:S02]  /*149a0*/  FFMA.FTZ R20, R20, c[0x0][0x23c], -R182 ;  /* 0x00008f0014147a23 */ /* 0x000fe400000108b6 */
[----:B------:R1:W-:Y:S01]  /*149b0*/  MUFU.EX2 R243, R0 ;  /* 0x0000000000f37308 */ /* 0x0003e20000000800 */
[--C-:B------:R-:W-:Y:S02]  /*149c0*/  FFMA.FTZ R172, R172, c[0x0][0x23c], -R181.reuse ;  /* 0x00008f00acac7a23 */ /* 0x100fe400000108b5 */
[----:B---3--:R-:W-:Y:S04]  /*149d0*/  IMAD.WIDE.U32 R6, R7, -0x326172a9, RZ ;  /* 0xcd9e8d5707067825 */ /* 0x008fe800078e00ff */
[----:B------:R-:W-:Y:S01]  /*149e0*/  IMAD.WIDE.U32 R4, R4, -0x326172a9, RZ ;  /* 0xcd9e8d5704047825 */ /* 0x000fe200078e00ff */
[C---:B------:R-:W-:Y:S02]  /*149f0*/  LOP3.LUT R9, R6.reuse, 0xffff, RZ, 0xc0, !PT ;  /* 0x0000ffff06097812 */ /* 0x040fe400078ec0ff */
[--C-:B------:R-:W-:Y:S01]  /*14a00*/  SHF.R.U32.HI R14, RZ, 0x10, R6.reuse ;  /* 0x00000010ff0e7819 */ /* 0x100fe20000011606 */
[----:B------:R-:W-:Y:S01]  /*14a10*/  MUFU.EX2 R244, R20 ;  /* 0x0000001400f47308 */ /* 0x000fe20000000800 */
[----:B------:R-:W-:Y:S01]  /*14a20*/  LOP3.LUT R15, R6, 0xff, RZ, 0xc0, !PT ;  /* 0x000000ff060f7812 */ /* 0x000fe200078ec0ff */
[----:B------:R-:W-:Y:S01]  /*14a30*/  FFMA.FTZ R173, R173, c[0x0][0x23c], -R181 ;  /* 0x00008f00adad7a23 */ /* 0x000fe200000108b5 */
[----:B------:R-:W-:Y:S01]  /*14a40*/  SHF.R.U32.HI R17, RZ, 0x18, R6 ;  /* 0x00000018ff117819 */ /* 0x000fe20000011606 */
[----:B------:R-:W-:Y:S01]  /*14a50*/  FFMA.FTZ R6, R22, c[0x0][0x23c], -R183 ;  /* 0x00008f0016067a23 */ /* 0x000fe200000108b7 */
[----:B------:R-:W-:Y:S02]  /*14a60*/  LOP3.LUT R8, R7, UR18, R8, 0x96, !PT ;  /* 0x0000001207087c12 */ /* 0x000fe4000f8e9608 */
[--C-:B------:R-:W-:Y:S02]  /*14a70*/  SHF.R.U32.HI R7, RZ, 0x10, R4.reuse ;  /* 0x00000010ff077819 */ /* 0x100fe40000011604 */
[C---:B------:R-:W-:Y:S01]  /*14a80*/  LOP3.LUT R2, R4.reuse, 0xffff, RZ, 0xc0, !PT ;  /* 0x0000ffff04027812 */ /* 0x040fe200078ec0ff */
[----:B------:R2:W-:Y:S01]  /*14a90*/  MUFU.EX2 R241, R6 ;  /* 0x0000000600f17308 */ /* 0x0005e20000000800 */
[----:B------:R-:W-:Y:S02]  /*14aa0*/  SHF.R.U32.HI R10, RZ, 0x18, R4 ;  /* 0x00000018ff0a7819 */ /* 0x000fe40000011604 */
[----:B-1----:R-:W-:Y:S02]  /*14ab0*/  LOP3.LUT R0, R5, UR18, R12, 0x96, !PT ;  /* 0x0000001205007c12 */ /* 0x002fe4000f8e960c */
[----:B------:R-:W-:Y:S02]  /*14ac0*/  SHF.R.U32.HI R5, RZ, 0x8, R9 ;  /* 0x00000008ff057819 */ /* 0x000fe40000011609 */
[----:B------:R-:W-:Y:S02]  /*14ad0*/  LOP3.LUT R11, R4, 0xff, RZ, 0xc0, !PT ;  /* 0x000000ff040b7812 */ /* 0x000fe400078ec0ff */
[----:B------:R-:W-:Y:S01]  /*14ae0*/  PRMT R174, R15, 0x5410, R5 ;  /* 0x000054100fae7816 */ /* 0x000fe20000000005 */
[----:B------:R-:W-:Y:S01]  /*14af0*/  IMAD.WIDE.U32 R4, R19, -0x2daee0ad, RZ ;  /* 0xd2511f5313047825 */ /* 0x000fe200078e00ff */
[----:B------:R-:W-:Y:S01]  /*14b00*/  LOP3.LUT R9, R14, 0xff, RZ, 0xc0, !PT ;  /* 0x000000ff0e097812 */ /* 0x000fe200078ec0ff */
[----:B------:R1:W-:Y:S01]  /*14b10*/  MUFU.EX2 R228, R172 ;  /* 0x000000ac00e47308 */ /* 0x0003e20000000800 */
[----:B------:R-:W-:Y:S01]  /*14b20*/  SHF.R.U32.HI R12, RZ, 0x18, R8 ;  /* 0x00000018ff0c7819 */ /* 0x000fe20000011608 */
[--C-:B------:R-:W-:Y:S01]  /*14b30*/  HSET2.LE.AND R174, R174, R28.reuse, PT ;  /* 0x0000001caeae7233 */ /* 0x100fe20003803000 */
[C---:B------:R-:W-:Y:S02]  /*14b40*/  LOP3.LUT R14, R4.reuse, 0xffff, RZ, 0xc0, !PT ;  /* 0x0000ffff040e7812 */ /* 0x040fe400078ec0ff */
[----:B------:R-:W-:Y:S02]  /*14b50*/  LOP3.LUT R15, R4, 0xff, RZ, 0xc0, !PT ;  /* 0x000000ff040f7812 */ /* 0x000fe400078ec0ff */
[--C-:B------:R-:W-:Y:S02]  /*14b60*/  SHF.R.U32.HI R197, RZ, 0x18, R4.reuse ;  /* 0x00000018ffc57819 */ /* 0x100fe40000011604 */
[----:B------:R-:W-:Y:S01]  /*14b70*/  SHF.R.U32.HI R194, RZ, 0x10, R4 ;  /* 0x00000010ffc27819 */ /* 0x000fe20000011604 */
[----:B------:R-:W-:Y:S01]  /*14b80*/  MUFU.EX2 R246, R173 ;  /* 0x000000ad00f67308 */ /* 0x000fe20000000800 */
[----:B------:R-:W-:Y:S02]  /*14b90*/  LOP3.LUT R4, R8, 0xffff, RZ, 0xc0, !PT ;  /* 0x0000ffff08047812 */ /* 0x000fe400078ec0ff */
[----:B--2---:R-:W-:Y:S02]  /*14ba0*/  SHF.R.U32.HI R6, RZ, 0x8, R2 ;  /* 0x00000008ff067819 */ /* 0x004fe40000011602 */
[----:B------:R-:W-:Y:S01]  /*14bb0*/  LOP3.LUT R2, R7, 0xff, RZ, 0xc0, !PT ;  /* 0x000000ff07027812 */ /* 0x000fe200078ec0ff */
[----:B------:R-:W-:Y:S01]  /*14bc0*/  FFMA.FTZ R7, R23, c[0x0][0x23c], -R183 ;  /* 0x00008f0017077a23 */ /* 0x000fe200000108b7 */
[----:B------:R-:W-:Y:S01]  /*14bd0*/  PRMT R20, R11, 0x5410, R6 ;  /* 0x000054100b147816 */ /* 0x000fe20000000006 */
[----:B------:R-:W-:Y:S01]  /*14be0*/  FFMA.FTZ R6, R33, c[0x0][0x23c], -R182 ;  /* 0x00008f0021067a23 */ /* 0x000fe200000108b6 */
[----:B------:R-:W-:Y:S01]  /*14bf0*/  PRMT R19, R2, 0x5410, R10 ;  /* 0x0000541002137816 */ /* 0x000fe2000000000a */
[----:B------:R-:W-:Y:S01]  /*14c00*/  FFMA.FTZ R2, R32, c[0x0][0x23c], -R182 ;  /* 0x00008f0020027a23 */ /* 0x000fe200000108b6 */
[----:B------:R2:W3:Y:S01]  /*14c10*/  MUFU.EX2 R240, R7 ;  /* 0x0000000700f07308 */ /* 0x0004e20000000800 */
[----:B------:R-:W-:Y:S01]  /*14c20*/  LOP3.LUT R184, R5, UR17, R18, 0x96, !PT ;  /* 0x0000001105b87c12 */ /* 0x000fe2000f8e9612 */
[----:B------:R-:W-:Y:S01]  /*14c30*/  IMAD.WIDE.U32 R10, R13, -0x2daee0ad, RZ ;  /* 0xd2511f530d0a7825 */ /* 0x000fe200078e00ff */
[----:B------:R-:W-:Y:S02]  /*14c40*/  LOP3.LUT R13, R8, 0xff, RZ, 0xc0, !PT ;  /* 0x000000ff080d7812 */ /* 0x000fe400078ec0ff */
[----:B------:R-:W-:Y:S02]  /*14c50*/  SHF.R.U32.HI R5, RZ, 0x8, R4 ;  /* 0x00000008ff057819 */ /* 0x000fe40000011604 */
[----:B------:R-:W-:Y:S02]  /*14c60*/  PRMT R17, R9, 0x5410, R17 ;  /* 0x0000541009117816 */ /* 0x000fe40000000011 */
[----:B------:R-:W-:Y:S01]  /*14c70*/  PRMT R13, R13, 0x5410, R5 ;  /* 0x000054100d0d7816 */ /* 0x000fe20000000005 */
[----:B------:R4:W-:Y:S01]  /*14c80*/  MUFU.EX2 R239, R2 ;  /* 0x0000000200ef7308 */ /* 0x0009e20000000800 */
[----:B------:R-:W-:Y:S01]  /*14c90*/  FFMA.FTZ R5, R24, c[0x0][0x23c], -R183 ;  /* 0x00008f0018057a23 */ /* 0x000fe200000108b7 */
[----:B------:R-:W-:Y:S01]  /*14ca0*/  SHF.R.U32.HI R9, RZ, 0x10, R8 ;  /* 0x00000010ff097819 */ /* 0x000fe20000011608 */
[--C-:B------:R-:W-:Y:S01]  /*14cb0*/  HSET2.LE.AND R175, R17, R28.reuse, PT ;  /* 0x0000001c11af7233 */ /* 0x100fe20003803000 */
[----:B------:R-:W-:Y:S01]  /*14cc0*/  LOP3.LUT R185, R11, UR17, R16, 0x96, !PT ;  /* 0x000000110bb97c12 */ /* 0x000fe2000f8e9610 */
[--C-:B-1----:R-:W-:Y:S01]  /*14cd0*/  HSET2.LE.AND R172, R13, R28.reuse, PT ;  /* 0x0000001c0dac7233 */ /* 0x102fe20003803000 */
[----:B------:R-:W-:Y:S02]  /*14ce0*/  LOP3.LUT R8, R9, 0xff, RZ, 0xc0, !PT ;  /* 0x000000ff09087812 */ /* 0x000fe400078ec0ff */
[----:B------:R-:W-:Y:S02]  /*14cf0*/  LOP3.LUT R186, R10, 0xffff, RZ, 0xc0, !PT ;  /* 0x0000ffff0aba7812 */ /* 0x000fe400078ec0ff */
[----:B------:R1:W-:Y:S01]  /*14d00*/  MUFU.EX2 R231, R5 ;  /* 0x0000000500e77308 */ /* 0x0003e20000000800 */
[----:B------:R-:W-:Y:S02]  /*14d10*/  PRMT R8, R8, 0x5410, R12 ;  /* 0x0000541008087816 */ /* 0x000fe4000000000c */
[----:B------:R-:W-:Y:S02]  /*14d20*/  LOP3.LUT R187, R10, 0xff, RZ, 0xc0, !PT ;  /* 0x000000ff0abb7812 */ /* 0x000fe400078ec0ff */
[----:B--2---:R-:W-:Y:S01]  /*14d30*/  LOP3.LUT R7, R0, 0xff, RZ, 0xc0, !PT ;  /* 0x000000ff00077812 */ /* 0x004fe200078ec0ff */
[--C-:B------:R-:W-:Y:S01]  /*14d40*/  HSET2.LE.AND R173, R8, R28.reuse, PT ;  /* 0x0000001c08ad7233 */ /* 0x100fe20003803000 */
[----:B---3--:R-:W-:Y:S02]  /*14d50*/  F2FP.PACK_AB R8, R240, R241 ;  /* 0x000000f1f008723e */ /* 0x008fe400000000ff */
[--C-:B------:R-:W-:Y:S01]  /*14d60*/  SHF.R.U32.HI R189, RZ, 0x10, R10.reuse ;  /* 0x00000010ffbd7819 */ /* 0x100fe2000001160a */
[----:B------:R2:W3:Y:S01]  /*14d70*/  MUFU.EX2 R237, R6 ;  /* 0x0000000600ed7308 */ /* 0x0004e20000000800 */
[----:B------:R-:W-:Y:S02]  /*14d80*/  SHF.R.U32.HI R188, RZ, 0x18, R10 ;  /* 0x00000018ffbc7819 */ /* 0x000fe4000001160a */
[----:B----4-:R-:W-:Y:S04]  /*14d90*/  LOP3.LUT R2, R0, 0xffff, RZ, 0xc0, !PT ;  /* 0x0000ffff00027812 */ /* 0x010fe800078ec0ff */
[----:B------:R-:W-:Y:S02]  /*14da0*/  SHF.R.U32.HI R4, RZ, 0x8, R2 ;  /* 0x00000008ff047819 */ /* 0x000fe40000011602 */
[----:B------:R-:W-:Y:S02]  /*14db0*/  SHF.R.U32.HI R2, RZ, 0x10, R0 ;  /* 0x00000010ff027819 */ /* 0x000fe40000011600 */
[----:B------:R-:W-:Y:S02]  /*14dc0*/  PRMT R176, R7, 0x5410, R4 ;  /* 0x0000541007b07816 */ /* 0x000fe40000000004 */
[----:B------:R-:W-:Y:S02]  /*14dd0*/  LOP3.LUT R4, R2, 0xff, RZ, 0xc0, !PT ;  /* 0x000000ff02047812 */ /* 0x000fe400078ec0ff */
[----:B------:R-:W-:Y:S01]  /*14de0*/  FSEL R2, R136, RZ, P3 ;  /* 0x000000ff88027208 */ /* 0x000fe20001800000 */
[--C-:B------:R-:W-:Y:S01]  /*14df0*/  HSET2.LE.AND R176, R176, R28.reuse, PT ;  /* 0x0000001cb0b07233 */ /* 0x100fe20003803000 */
[----:B------:R-:W-:Y:S03]  /*14e00*/  SHF.R.U32.HI R7, RZ, 0x8, R14 ;  /* 0x00000008ff077819 */ /* 0x000fe6000001160e */
[----:B-1----:R-:W-:Y:S01]  /*14e10*/  FADD.FTZ R5, -R2, R3 ;  /* 0x0000000302057221 */ /* 0x002fe20000010100 */
[----:B------:R-:W-:Y:S01]  /*14e20*/  FSEL R2, R134, RZ, P1 ;  /* 0x000000ff86027208 */ /* 0x000fe20000800000 */
[----:B------:R-:W-:Y:S01]  /*14e30*/  FFMA.FTZ R3, R25, c[0x0][0x23c], -R183 ;  /* 0x00008f0019037a23 */ /* 0x000fe200000108b7 */
[----:B--2---:R-:W-:Y:S02]  /*14e40*/  SHF.R.U32.HI R6, RZ, 0x18, R0 ;  /* 0x00000018ff067819 */ /* 0x004fe40000011600 */
[----:B------:R-:W-:Y:S01]  /*14e50*/  FSEL R0, R135, RZ, P2 ;  /* 0x000000ff87007208 */ /* 0x000fe20001000000 */
[----:B------:R1:W2:Y:S01]  /*14e60*/  MUFU.EX2 R229, R3 ;  /* 0x0000000300e57308 */ /* 0x0002a20000000800 */
[----:B------:R-:W-:Y:S02]  /*14e70*/  PRMT R177, R4, 0x5410, R6 ;  /* 0x0000541004b17816 */ /* 0x000fe40000000006 */
[----:B------:R-:W-:Y:S01]  /*14e80*/  F2FP.PACK_AB R6, R249, R250 ;  /* 0x000000faf906723e */ /* 0x000fe200000000ff */
[----:B------:R-:W-:Y:S01]  /*14e90*/  FADD.FTZ R4, -R0, R132 ;  /* 0x0000008400047221 */ /* 0x000fe20000010100 */
[----:B------:R-:W-:Y:S01]  /*14ea0*/  FSEL R0, R137, RZ, P0 ;  /* 0x000000ff89007208 */ /* 0x000fe20000000000 */
[--C-:B------:R-:W-:Y:S01]  /*14eb0*/  HSET2.LE.AND R177, R177, R28.reuse, PT ;  /* 0x0000001cb1b17233 */ /* 0x100fe20003803000 */
[----:B------:R-:W-:Y:S02]  /*14ec0*/  LOP3.LUT R174, R174, R6, RZ, 0xc0, !PT ;  /* 0x00000006aeae7212 */ /* 0x000fe400078ec0ff */
[----:B------:R-:W-:Y:S02]  /*14ed0*/  F2FP.PACK_AB R6, R245, R227 ;  /* 0x000000e3f506723e */ /* 0x000fe400000000ff */
[----:B------:R-:W-:Y:S02]  /*14ee0*/  PRMT R251, R15, 0x5410, R7 ;  /* 0x000054100ffb7816 */ /* 0x000fe40000000007 */
[----:B------:R-:W-:Y:S02]  /*14ef0*/  F2FP.PACK_AB R7, R247, R248 ;  /* 0x000000f8f707723e */ /* 0x000fe400000000ff */
[----:B------:R-:W-:Y:S01]  /*14f00*/  LOP3.LUT R173, R173, R6, RZ, 0xc0, !PT ;  /* 0x00000006adad7212 */ /* 0x000fe200078ec0ff */
[--C-:B------:R-:W-:Y:S01]  /*14f10*/  HSET2.LE.AND R6, R19, R28.reuse, PT ;  /* 0x0000001c13067233 */ /* 0x100fe20003803000 */
[----:B------:R-:W-:Y:S02]  /*14f20*/  LOP3.LUT R175, R175, R7, RZ, 0xc0, !PT ;  /* 0x00000007afaf7212 */ /* 0x000fe400078ec0ff */
[----:B------:R-:W-:Y:S02]  /*14f30*/  F2FP.PACK_AB R7, R243, R244 ;  /* 0x000000f4f307723e */ /* 0x000fe400000000ff */
[----:B---3--:R-:W-:Y:S02]  /*14f40*/  F2FP.PACK_AB R178, R237, R239 ;  /* 0x000000efedb2723e */ /* 0x008fe400000000ff */
[----:B------:R-:W-:Y:S01]  /*14f50*/  LOP3.LUT R176, R176, R7, RZ, 0xc0, !PT ;  /* 0x00000007b0b07212 */ /* 0x000fe200078ec0ff */
[----:B-1----:R-:W-:Y:S01]  /*14f60*/  FADD.FTZ R3, -R2, R133 ;  /* 0x0000008502037221 */ /* 0x002fe20000010100 */
[----:B--2---:R-:W-:Y:S01]  /*14f70*/  F2FP.PACK_AB R179, R229, R231 ;  /* 0x000000e7e5b3723e */ /* 0x004fe200000000ff */
[----:B------:R-:W-:Y:S01]  /*14f80*/  FADD.FTZ R2, -R0, R138 ;  /* 0x0000008a00027221 */ /* 0x000fe20000010100 */
[----:B------:R-:W-:Y:S02]  /*14f90*/  F2FP.PACK_AB R0, R246, R228 ;  /* 0x000000e4f600723e */ /* 0x000fe400000000ff */
[----:B------:R-:W-:Y:S02]  /*14fa0*/  LOP3.LUT R179, R6, R179, RZ, 0xc0, !PT ;  /* 0x000000b306b37212 */ /* 0x000fe400078ec0ff */
[----:B------:R-:W-:Y:S01]  /*14fb0*/  LOP3.LUT R172, R172, R0, RZ, 0xc0, !PT ;  /* 0x00000000acac7212 */ /* 0x000fe200078ec0ff */
[----:B------:R-:W-:Y:S01]  /*14fc0*/  FMUL.FTZ R0, R5, c[0x0][0x23c] ;  /* 0x00008f0005007a20 */ /* 0x000fe20000410000 */
[----:B------:R-:W-:Y:S01]  /*14fd0*/  HSET2.LE.AND R5, R20, R28, PT ;  /* 0x0000001c14057233 */ /* 0x000fe20003803000 */
[----:B------:R-:W-:Y:S01]  /*14fe0*/  LOP3.LUT R177, R177, R8, RZ, 0xc0, !PT ;  /* 0x00000008b1b17212 */ /* 0x000fe200078ec0ff */
[----:B------:R-:W1:Y:S01]  /*14ff0*/  LDSM.16.MT88.4 R20, [R201+0xa000] ;  /* 0x00a00000c914783b */ /* 0x000e620000004200 */
[----:B------:R2:W3:Y:S01]  /*15000*/  MUFU.EX2 R132, R0 ;  /* 0x0000000000847308 */ /* 0x0004e20000000800 */
[----:B------:R-:W-:Y:S02]  /*15010*/  LOP3.LUT R138, R194, 0xff, RZ, 0xc0, !PT ;  /* 0x000000ffc28a7812 */ /* 0x000fe400078ec0ff */
[----:B------:R-:W-:Y:S02]  /*15020*/  LOP3.LUT R178, R5, R178, RZ, 0xc0, !PT ;  /* 0x000000b205b27212 */ /* 0x000fe400078ec0ff */
[----:B------:R-:W-:Y:S01]  /*15030*/  PLOP3.LUT P0, PT, PT, PT, UP0, 0x80, 0x0 ;  /* 0x000000000000781c */ /* 0x000fe20003f0f008 */
[----:B--2---:R-:W-:Y:S02]  /*15040*/  FMUL.FTZ R0, R4, c[0x0][0x23c] ;  /* 0x00008f0004007a20 */ /* 0x004fe40000410000 */
[C---:B---3--:R-:W-:Y:S02]  /*15050*/  FMUL.FTZ R4, R132.reuse, R140 ;  /* 0x0000008c84047220 */ /* 0x048fe40000410000 */
        /* <DEDUP_REMOVED lines=13> */
[----:B--2---:R-:W-:Y:S02]  /*15130*/  FMUL.FTZ R0, R3, c[0x0][0x23c] ;  /* 0x00008f0003007a20 */ /* 0x004fe40000410000 */
[C---:B---3--:R-:W-:Y:S02]  /*15140*/  FMUL.FTZ R6, R133.reuse, R142 ;  /* 0x0000008e85067220 */ /* 0x048fe40000410000 */
[----:B------:R2:W3:Y:S01]  /*15150*/  MUFU.EX2 R3, R0 ;  /* 0x0000000000037308 */ /* 0x0004e20000000800 */
[C---:B------:R-:W-:Y:S02]  /*15160*/  FMUL.FTZ R7, R133.reuse, R143 ;  /* 0x0000008f85077220 */ /* 0x040fe40000410000 */
[----:B------:R-:W4:Y:S01]  /*15170*/  LDSM.16.MT88.4 R140, [R203+0xa000] ;  /* 0x00a00000cb8c783b */ /* 0x000f220000004200 */
[C---:B------:R-:W-:Y:S02]  /*15180*/  FMUL.FTZ R18, R133.reuse, R154 ;  /* 0x0000009a85127220 */ /* 0x040fe40000410000 */
[C---:B------:R-:W-:Y:S02]  /*15190*/  FMUL.FTZ R19, R133.reuse, R155 ;  /* 0x0000009b85137220 */ /* 0x040fe40000410000 */
[-C--:B-1----:R-:W-:Y:S01]  /*151a0*/  HMMA.16816.F32 R4, R172, R20.reuse, R4 ;  /* 0x00000014ac04723c */ /* 0x082fe20000001804 */
[C---:B------:R-:W-:Y:S02]  /*151b0*/  FMUL.FTZ R34, R133.reuse, R170 ;  /* 0x000000aa85227220 */ /* 0x040fe40000410000 */
[C---:B------:R-:W-:Y:S01]  /*151c0*/  FMUL.FTZ R35, R133.reuse, R171 ;  /* 0x000000ab85237220 */ /* 0x040fe20000410000 */
[----:B------:R-:W-:Y:S01]  /*151d0*/  LDSM.16.MT88.4 R152, [R201+0xa800] ;  /* 0x00a80000c998783b */ /* 0x000fe20000004200 */
[C---:B------:R-:W-:Y:S02]  /*151e0*/  FMUL.FTZ R38, R133.reuse, R38 ;  /* 0x0000002685267220 */ /* 0x040fe40000410000 */
[C---:B------:R-:W-:Y:S02]  /*151f0*/  FMUL.FTZ R39, R133.reuse, R39 ;  /* 0x0000002785277220 */ /* 0x040fe40000410000 */
[C---:B------:R-:W-:Y:S03]  /*15200*/  FMUL.FTZ R50, R133.reuse, R50 ;  /* 0x0000003285327220 */ /* 0x040fe60000410000 */
[C---:B------:R-:W-:Y:S01]  /*15210*/  FMUL.FTZ R51, R133.reuse, R51 ;  /* 0x0000003385337220 */ /* 0x040fe20000410000 */
[----:B------:R-:W-:Y:S01]  /*15220*/  LDSM.16.MT88.4 R168, [R203+0xa800] ;  /* 0x00a80000cba8783b */ /* 0x000fe20000004200 */
[----:B------:R-:W-:Y:S02]  /*15230*/  FMUL.FTZ R54, R133, R54 ;  /* 0x0000003685367220 */ /* 0x000fe40000410000 */
[----:B--2---:R-:W-:Y:S01]  /*15240*/  FMUL.FTZ R0, R2, c[0x0][0x23c] ;  /* 0x00008f0002007a20 */ /* 0x004fe20000410000 */
[----:B------:R-:W-:Y:S01]  /*15250*/  SHF.R.U32.HI R2, RZ, 0x8, R186 ;  /* 0x00000008ff027819 */ /* 0x000fe200000116ba */
[C---:B---3--:R-:W-:Y:S02]  /*15260*/  FMUL.FTZ R8, R3.reuse, R144 ;  /* 0x0000009003087220 */ /* 0x048fe40000410000 */
[C---:B------:R-:W-:Y:S02]  /*15270*/  FMUL.FTZ R9, R3.reuse, R145 ;  /* 0x0000009103097220 */ /* 0x040fe40000410000 */
[----:B------:R-:W1:Y:S01]  /*15280*/  MUFU.EX2 R0, R0 ;  /* 0x0000000000007308 */ /* 0x000e620000000800 */
        /* <DEDUP_REMOVED lines=9> */
[----:B------:R-:W-:Y:S02]  /*15320*/  FMUL.FTZ R55, R133, R55 ;  /* 0x0000003785377220 */ /* 0x000fe40000410000 */
[C---:B------:R-:W-:Y:S02]  /*15330*/  FMUL.FTZ R56, R3.reuse, R56 ;  /* 0x0000003803387220 */ /* 0x040fe40000410000 */
[----:B------:R-:W-:Y:S02]  /*15340*/  FMUL.FTZ R57, R3, R57 ;  /* 0x0000003903397220 */ /* 0x000fe40000410000 */
[C---:B-1----:R-:W-:Y:S02]  /*15350*/  FMUL.FTZ R10, R0.reuse, R146 ;  /* 0x00000092000a7220 */ /* 0x042fe40000410000 */
[C---:B------:R-:W-:Y:S02]  /*15360*/  FMUL.FTZ R11, R0.reuse, R147 ;  /* 0x00000093000b7220 */ /* 0x040fe40000410000 */
[----:B------:R-:W-:Y:S01]  /*15370*/  LDSM.16.MT88.4 R144, [R206+0xb000] ;  /* 0x00b00000ce90783b */ /* 0x000fe20000004200 */
[C---:B------:R-:W-:Y:S02]  /*15380*/  FMUL.FTZ R14, R0.reuse, R150 ;  /* 0x00000096000e7220 */ /* 0x040fe40000410000 */
[----:B------:R-:W-:Y:S01]  /*15390*/  FMUL.FTZ R15, R0, R151 ;  /* 0x00000097000f7220 */ /* 0x000fe20000410000 */
[----:B------:R-:W-:Y:S01]  /*153a0*/  PRMT R151, R138, 0x5410, R197 ;  /* 0x000054108a977816 */ /* 0x000fe200000000c5 */
[C---:B------:R-:W-:Y:S01]  /*153b0*/  HMMA.16816.F32 R8, R176.reuse, R20, R8 ;  /* 0x00000014b008723c */ /* 0x040fe20000001808 */
[C---:B------:R-:W-:Y:S02]  /*153c0*/  FMUL.FTZ R26, R0.reuse, R162 ;  /* 0x000000a2001a7220 */ /* 0x040fe40000410000 */
[C---:B------:R-:W-:Y:S02]  /*153d0*/  FMUL.FTZ R27, R0.reuse, R163 ;  /* 0x000000a3001b7220 */ /* 0x040fe40000410000 */
[----:B------:R-:W-:Y:S02]  /*153e0*/  FMUL.FTZ R30, R0, R166 ;  /* 0x000000a6001e7220 */ /* 0x000fe40000410000 */
[C---:B------:R-:W-:Y:S01]  /*153f0*/  FMUL.FTZ R20, R132.reuse, R156 ;  /* 0x0000009c84147220 */ /* 0x040fe20000410000 */
[-C--:B------:R-:W-:Y:S01]  /*15400*/  HMMA.16816.F32 R12, R176, R22.reuse, R12 ;  /* 0x00000016b00c723c */ /* 0x080fe2000000180c */
[----:B------:R-:W-:Y:S03]  /*15410*/  FMUL.FTZ R21, R132, R157 ;  /* 0x0000009d84157220 */ /* 0x000fe60000410000 */
[----:B------:R-:W-:Y:S01]  /*15420*/  PRMT R157, R187, 0x5410, R2 ;  /* 0x00005410bb9d7816 */ /* 0x000fe20000000002 */
[C---:B------:R-:W-:Y:S01]  /*15430*/  FMUL.FTZ R31, R0.reuse, R167 ;  /* 0x000000a7001f7220 */ /* 0x040fe20000410000 */
[----:B------:R-:W-:Y:S01]  /*15440*/  LOP3.LUT R2, R189, 0xff, RZ, 0xc0, !PT ;  /* 0x000000ffbd027812 */ /* 0x000fe200078ec0ff */
[C---:B------:R-:W-:Y:S01]  /*15450*/  FMUL.FTZ R42, R0.reuse, R42 ;  /* 0x0000002a002a7220 */ /* 0x040fe20000410000 */
[C---:B------:R-:W-:Y:S01]  /*15460*/  HMMA.16816.F32 R16, R172.reuse, R22, R16 ;  /* 0x00000016ac10723c */ /* 0x040fe20000001810 */
[C---:B------:R-:W-:Y:S03]  /*15470*/  FMUL.FTZ R43, R0.reuse, R43 ;  /* 0x0000002b002b7220 */ /* 0x040fe60000410000 */
[----:B------:R-:W-:Y:S01]  /*15480*/  FMUL.FTZ R46, R0, R46 ;  /* 0x0000002e002e7220 */ /* 0x000fe20000410000 */
[----:B------:R-:W-:Y:S01]  /*15490*/  PRMT R156, R2, 0x5410, R188 ;  /* 0x00005410029c7816 */ /* 0x000fe200000000bc */
[----:B------:R-:W-:Y:S01]  /*154a0*/  FMUL.FTZ R47, R0, R47 ;  /* 0x0000002f002f7220 */ /* 0x000fe20000410000 */
[----:B------:R-:W-:Y:S01]  /*154b0*/  LOP3.LUT R2, R184, 0xffff, RZ, 0xc0, !PT ;  /* 0x0000ffffb8027812 */ /* 0x000fe200078ec0ff */
[C---:B------:R-:W-:Y:S02]  /*154c0*/  FMUL.FTZ R23, R133.reuse, R159 ;  /* 0x0000009f85177220 */ /* 0x040fe40000410000 */
[----:B------:R-:W2:Y:S02]  /*154d0*/  LDL.LU R159, [R1+0x18] ;  /* 0x00001800019f7983 */ /* 0x000ea40000300800 */
[----:B------:R-:W-:Y:S01]  /*154e0*/  FMUL.FTZ R22, R133, R158 ;  /* 0x0000009e85167220 */ /* 0x000fe20000410000 */
[----:B------:R-:W-:Y:S01]  /*154f0*/  SHF.R.U32.HI R138, RZ, 0x8, R2 ;  /* 0x00000008ff8a7819 */ /* 0x000fe20000011602 */
[----:B------:R-:W-:Y:S02]  /*15500*/  IMAD.MOV.U32 R158, RZ, RZ, R28 ;  /* 0x000000ffff9e7224 */ /* 0x000fe400078e001c */
[C---:B------:R-:W-:Y:S02]  /*15510*/  FMUL.FTZ R28, R3.reuse, R164 ;  /* 0x000000a4031c7220 */ /* 0x040fe40000410000 */
[C---:B------:R-:W-:Y:S01]  /*15520*/  FMUL.FTZ R58, R0.reuse, R58 ;  /* 0x0000003a003a7220 */ /* 0x040fe20000410000 */
[-C--:B----4-:R-:W-:Y:S01]  /*15530*/  HMMA.16816.F32 R20, R172, R140.reuse, R20 ;  /* 0x0000008cac14723c */ /* 0x090fe20000001814 */
[C---:B------:R-:W-:Y:S02]  /*15540*/  FMUL.FTZ R59, R0.reuse, R59 ;  /* 0x0000003b003b7220 */ /* 0x040fe40000410000 */
[C---:B------:R-:W-:Y:S02]  /*15550*/  FMUL.FTZ R60, R3.reuse, R60 ;  /* 0x0000003c033c7220 */ /* 0x040fe40000410000 */
[----:B------:R-:W-:Y:S02]  /*15560*/  FMUL.FTZ R61, R3, R61 ;  /* 0x0000003d033d7220 */ /* 0x000fe40000410000 */
[C---:B------:R-:W-:Y:S01]  /*15570*/  FMUL.FTZ R62, R0.reuse, R62 ;  /* 0x0000003e003e7220 */ /* 0x040fe20000410000 */
[C---:B------:R-:W-:Y:S01]  /*15580*/  HMMA.16816.F32 R24, R176.reuse, R140, R24 ;  /* 0x0000008cb018723c */ /* 0x040fe20000001818 */
[----:B------:R-:W-:Y:S03]  /*15590*/  FMUL.FTZ R63, R0, R63 ;  /* 0x0000003f003f7220 */ /* 0x000fe60000410000 */
[----:B------:R-:W-:Y:S02]  /*155a0*/  FMUL.FTZ R65, R132, R65 ;  /* 0x0000004184417220 */ /* 0x000fe40000410000 */
        /* <DEDUP_REMOVED lines=24> */
[----:B------:R-:W-:Y:S01]  /*15730*/  FMUL.FTZ R95, R0, R95 ;  /* 0x0000005f005f7220 */ /* 0x000fe20000410000 */
[-C--:B-1----:R-:W-:Y:S01]  /*15740*/  HMMA.16816.F32 R36, R172, R140.reuse, R36 ;  /* 0x0000008cac24723c */ /* 0x082fe20000001824 */
[C---:B------:R-:W-:Y:S02]  /*15750*/  FMUL.FTZ R96, R132.reuse, R96 ;  /* 0x0000006084607220 */ /* 0x040fe40000410000 */
[----:B------:R-:W-:Y:S02]  /*15760*/  FMUL.FTZ R97, R132, R97 ;  /* 0x0000006184617220 */ /* 0x000fe40000410000 */
[C---:B------:R-:W-:Y:S02]  /*15770*/  FMUL.FTZ R98, R133.reuse, R98 ;  /* 0x0000006285627220 */ /* 0x040fe40000410000 */
[----:B------:R-:W-:Y:S01]  /*15780*/  FMUL.FTZ R99, R133, R99 ;  /* 0x0000006385637220 */ /* 0x000fe20000410000 */
        /* <DEDUP_REMOVED lines=29> */
[C---:B------:R-:W-:Y:S02]  /*15960*/  FMUL.FTZ R100, R132.reuse, R100 ;  /* 0x0000006484647220 */ /* 0x040fe40000410000 */
        /* <DEDUP_REMOVED lines=19> */
[----:B------:R-:W-:Y:S01]  /*15aa0*/  FFMA.FTZ R228, R132, R252, R228 ;  /* 0x000000fc84e47223 */ /* 0x000fe200000100e4 */
[-C--:B-1----:R-:W-:Y:S08]  /*15ab0*/  HMMA.16816.F32 R68, R172, R140.reuse, R68 ;  /* 0x0000008cac44723c */ /* 0x082ff00000001844 */
[C---:B------:R-:W-:Y:S07]  /*15ac0*/  HMMA.16816.F32 R72, R176.reuse, R140, R72 ;  /* 0x0000008cb048723c */ /* 0x040fee0000001848 */
[--C-:B------:R-:W-:Y:S01]  /*15ad0*/  SHF.R.U32.HI R141, RZ, 0x10, R184.reuse ;  /* 0x00000010ff8d7819 */ /* 0x100fe200000116b8 */
[-C--:B------:R-:W-:Y:S01]  /*15ae0*/  HMMA.16816.F32 R76, R176, R142.reuse, R76 ;  /* 0x0000008eb04c723c */ /* 0x080fe2000000184c */
[----:B------:R-:W-:Y:S03]  /*15af0*/  LOP3.LUT R140, R184, 0xff, RZ, 0xc0, !PT ;  /* 0x000000ffb88c7812 */ /* 0x000fe600078ec0ff */
[----:B------:R-:W-:Y:S02]  /*15b00*/  SHF.R.U32.HI R184, RZ, 0x18, R184 ;  /* 0x00000018ffb87819 */ /* 0x000fe400000116b8 */
[----:B------:R-:W-:Y:S02]  /*15b10*/  LOP3.LUT R2, R141, 0xff, RZ, 0xc0, !PT ;  /* 0x000000ff8d027812 */ /* 0x000fe400078ec0ff */
[C---:B------:R-:W-:Y:S01]  /*15b20*/  HMMA.16816.F32 R80, R172.reuse, R142, R80 ;  /* 0x0000008eac50723c */ /* 0x040fe20000001850 */
[----:B------:R-:W-:Y:S02]  /*15b30*/  PRMT R150, R140, 0x5410, R138 ;  /* 0x000054108c967816 */ /* 0x000fe4000000008a */
[----:B------:R-:W1:Y:S01]  /*15b40*/  LDSM.16.MT88.4 R140, [R203+0xb000] ;  /* 0x00b00000cb8c783b */ /* 0x000e620000004200 */
[----:B------:R-:W-:Y:S01]  /*15b50*/  PRMT R149, R2, 0x5410, R184 ;  /* 0x0000541002957816 */ /* 0x000fe200000000b8 */
[--C-:B------:R-:W-:Y:S02]  /*15b60*/  FFMA.FTZ R2, R193, c[0x0][0x23c], -R181.reuse ;  /* 0x00008f00c1027a23 */ /* 0x100fe400000108b5 */
[----:B------:R-:W-:Y:S02]  /*15b70*/  FFMA.FTZ R138, R196, c[0x0][0x23c], -R180 ;  /* 0x00008f00c48a7a23 */ /* 0x000fe400000108b4 */
[----:B------:R3:W-:Y:S10]  /*15b80*/  MUFU.EX2 R224, R2 ;  /* 0x0000000200e07308 */ /* 0x0007f40000000800 */
[----:B------:R4:W-:Y:S01]  /*15b90*/  MUFU.EX2 R196, R138 ;  /* 0x0000008a00c47308 */ /* 0x0009e20000000800 */
[----:B---3--:R-:W-:Y:S09]  /*15ba0*/  FFMA.FTZ R2, R192, c[0x0][0x23c], -R181 ;  /* 0x00008f00c0027a23 */ /* 0x008ff200000108b5 */
[----:B------:R3:W-:Y:S01]  /*15bb0*/  MUFU.EX2 R226, R2 ;  /* 0x0000000200e27308 */ /* 0x0007e20000000800 */
[-C--:B-1----:R-:W-:Y:S01]  /*15bc0*/  HMMA.16816.F32 R84, R172, R140.reuse, R84 ;  /* 0x0000008cac54723c */ /* 0x082fe20000001854 */
[----:B----4-:R-:W-:Y:S02]  /*15bd0*/  FFMA.FTZ R138, R230, c[0x0][0x23c], -R182 ;  /* 0x00008f00e68a7a23 */ /* 0x010fe400000108b6 */
[----:B------:R-:W4:Y:S06]  /*15be0*/  LDL.LU R230, [R1+0x1c] ;  /* 0x00001c0001e67983 */ /* 0x000f2c0000300800 */
[----:B------:R1:W-:Y:S01]  /*15bf0*/  MUFU.EX2 R194, R138 ;  /* 0x0000008a00c27308 */ /* 0x0003e20000000800 */
[C---:B------:R-:W-:Y:S07]  /*15c00*/  HMMA.16816.F32 R88, R176.reuse, R140, R88 ;  /* 0x0000008cb058723c */ /* 0x040fee0000001858 */
[----:B------:R-:W-:Y:S01]  /*15c10*/  LOP3.LUT R141, R185, 0xff, RZ, 0xc0, !PT ;  /* 0x000000ffb98d7812 */ /* 0x000fe200078ec0ff */
[-C--:B------:R-:W-:Y:S01]  /*15c20*/  HMMA.16816.F32 R92, R176, R142.reuse, R92 ;  /* 0x0000008eb05c723c */ /* 0x080fe2000000185c */
[----:B---3--:R-:W-:Y:S07]  /*15c30*/  FFMA.FTZ R2, R191, c[0x0][0x23c], -R180 ;  /* 0x00008f00bf027a23 */ /* 0x008fee00000108b4 */
[C---:B------:R-:W-:Y:S01]  /*15c40*/  HMMA.16816.F32 R96, R172.reuse, R142, R96 ;  /* 0x0000008eac60723c */ /* 0x040fe20000001860 */
[----:B------:R3:W-:Y:S03]  /*15c50*/  MUFU.EX2 R199, R2 ;  /* 0x0000000200c77308 */ /* 0x0007e60000000800 */
[----:B-1----:R-:W-:Y:S02]  /*15c60*/  FFMA.FTZ R138, R236, c[0x0][0x23c], -R182 ;  /* 0x00008f00ec8a7a23 */ /* 0x002fe400000108b6 */
[----:B--2---:R-:W-:Y:S02]  /*15c70*/  FFMA.FTZ R227, R133, R159, R227 ;  /* 0x0000009f85e37223 */ /* 0x004fe400000100e3 */
[-C--:B------:R-:W-:Y:S03]  /*15c80*/  HMMA.16816.F32 R100, R172, R144.reuse, R100 ;  /* 0x00000090ac64723c */ /* 0x080fe60000001864 */
[----:B------:R1:W-:Y:S05]  /*15c90*/  MUFU.EX2 R191, R138 ;  /* 0x0000008a00bf7308 */ /* 0x0003ea0000000800 */
[C---:B------:R-:W-:Y:S08]  /*15ca0*/  HMMA.16816.F32 R104, R176.reuse, R144, R104 ;  /* 0x00000090b068723c */ /* 0x040ff00000001868 */
[-C--:B------:R-:W-:Y:S01]  /*15cb0*/  HMMA.16816.F32 R108, R176, R146.reuse, R108 ;  /* 0x00000092b06c723c */ /* 0x080fe2000000186c */
[--C-:B---3--:R-:W-:Y:S03]  /*15cc0*/  FFMA.FTZ R2, R190, c[0x0][0x23c], -R180.reuse ;  /* 0x00008f00be027a23 */ /* 0x108fe600000108b4 */
[----:B------:R-:W-:Y:S01]  /*15cd0*/  FFMA.FTZ R180, R195, c[0x0][0x23c], -R180 ;  /* 0x00008f00c3b47a23 */ /* 0x000fe200000108b4 */
[----:B------:R2:W-:Y:S03]  /*15ce0*/  MUFU.EX2 R225, R2 ;  /* 0x0000000200e17308 */ /* 0x0005e60000000800 */
[C---:B------:R-:W-:Y:S01]  /*15cf0*/  HMMA.16816.F32 R112, R172.reuse, R146, R112 ;  /* 0x00000092ac70723c */ /* 0x040fe20000001870 */
[----:B-1----:R-:W-:Y:S06]  /*15d00*/  SHF.R.U32.HI R138, RZ, 0x18, R185 ;  /* 0x00000018ff8a7819 */ /* 0x002fec00000116b9 */
[----:B------:R1:W3:Y:S01]  /*15d10*/  MUFU.EX2 R195, R180 ;  /* 0x000000b400c37308 */ /* 0x0002e20000000800 */
[--C-:B--2---:R-:W-:Y:S04]  /*15d20*/  FFMA.FTZ R2, R232, c[0x0][0x23c], -R181.reuse ;  /* 0x00008f00e8027a23 */ /* 0x104fe800000108b5 */
[----:B------:R-:W-:Y:S05]  /*15d30*/  FFMA.FTZ R181, R198, c[0x0][0x23c], -R181 ;  /* 0x00008f00c6b57a23 */ /* 0x000fea00000108b5 */
[----:B------:R2:W-:Y:S01]  /*15d40*/  MUFU.EX2 R198, R2 ;  /* 0x0000000200c67308 */ /* 0x0005e20000000800 */
[--C-:B-1----:R-:W-:Y:S01]  /*15d50*/  HSET2.LE.AND R180, R150, R158.reuse, PT ;  /* 0x0000009e96b47233 */ /* 0x102fe20003803000 */
[----:B---3--:R-:W-:Y:S08]  /*15d60*/  F2FP.PACK_AB R132, R195, R196 ;  /* 0x000000c4c384723e */ /* 0x008ff000000000ff */
[----:B------:R1:W-:Y:S01]  /*15d70*/  MUFU.EX2 R197, R181 ;  /* 0x000000b500c57308 */ /* 0x0003e20000000800 */
[----:B--2---:R-:W-:Y:S04]  /*15d80*/  LOP3.LUT R2, R185, 0xffff, RZ, 0xc0, !PT ;  /* 0x0000ffffb9027812 */ /* 0x004fe800078ec0ff */
[----:B------:R-:W-:Y:S01]  /*15d90*/  SHF.R.U32.HI R140, RZ, 0x8, R2 ;  /* 0x00000008ff8c7819 */ /* 0x000fe20000011602 */
[--C-:B------:R-:W-:Y:S02]  /*15da0*/  FFMA.FTZ R2, R238, c[0x0][0x23c], -R182.reuse ;  /* 0x00008f00ee027a23 */ /* 0x100fe400000108b6 */
[----:B------:R-:W-:Y:S01]  /*15db0*/  FFMA.FTZ R182, R235, c[0x0][0x23c], -R182 ;  /* 0x00008f00ebb67a23 */ /* 0x000fe200000108b6 */
[----:B------:R-:W-:Y:S01]  /*15dc0*/  PRMT R148, R141, 0x5410, R140 ;  /* 0x000054108d947816 */ /* 0x000fe2000000008c */
[----:B------:R2:W3:Y:S01]  /*15dd0*/  MUFU.EX2 R193, R2 ;  /* 0x0000000200c17308 */ /* 0x0004e20000000800 */
[----:B------:R-:W5:Y:S01]  /*15de0*/  LDSM.16.MT88.4 R140, [R205+0xb000] ;  /* 0x00b00000cd8c783b */ /* 0x000f620000004200 */
[--C-:B-1----:R-:W-:Y:S05]  /*15df0*/  HSET2.LE.AND R181, R149, R158.reuse, PT ;  /* 0x0000009e95b57233 */ /* 0x102fea0003803000 */
[----:B------:R-:W-:Y:S03]  /*15e00*/  LOP3.LUT R181, R181, R132, RZ, 0xc0, !PT ;  /* 0x00000084b5b57212 */ /* 0x000fe600078ec0ff */
[----:B------:R1:W1:Y:S01]  /*15e10*/  MUFU.EX2 R189, R182 ;  /* 0x000000b600bd7308 */ /* 0x0002620000000800 */
[--C-:B--2---:R-:W-:Y:S01]  /*15e20*/  FFMA.FTZ R2, R234, c[0x0][0x23c], -R183.reuse ;  /* 0x00008f00ea027a23 */ /* 0x104fe200000108b7 */
[----:B---3--:R-:W-:Y:S08]  /*15e30*/  F2FP.PACK_AB R133, R193, R194 ;  /* 0x000000c2c185723e */ /* 0x008ff000000000ff */
[----:B------:R2:W-:Y:S01]  /*15e40*/  MUFU.EX2 R190, R2 ;  /* 0x0000000200be7308 */ /* 0x0005e20000000800 */
[--C-:B-1----:R-:W-:Y:S01]  /*15e50*/  HSET2.LE.AND R182, R251, R158.reuse, PT ;  /* 0x0000009efbb67233 */ /* 0x102fe20003803000 */
[----:B------:R-:W-:Y:S01]  /*15e60*/  F2FP.PACK_AB R132, R189, R191 ;  /* 0x000000bfbd84723e */ /* 0x000fe200000000ff */
[-C--:B-----5:R-:W-:Y:S08]  /*15e70*/  HMMA.16816.F32 R116, R172, R140.reuse, R116 ;  /* 0x0000008cac74723c */ /* 0x0a0ff00000001874 */
[C---:B------:R-:W-:Y:S01]  /*15e80*/  HMMA.16816.F32 R120, R176.reuse, R140, R120 ;  /* 0x0000008cb078723c */ /* 0x040fe20000001878 */
[----:B--2---:R-:W-:Y:S07]  /*15e90*/  FFMA.FTZ R2, R233, c[0x0][0x23c], -R183 ;  /* 0x00008f00e9027a23 */ /* 0x004fee00000108b7 */
[-C--:B------:R-:W-:Y:S01]  /*15ea0*/  HMMA.16816.F32 R124, R176, R142.reuse, R124 ;  /* 0x0000008eb07c723c */ /* 0x080fe2000000187c */
[----:B------:R1:W-:Y:S01]  /*15eb0*/  MUFU.EX2 R192, R2 ;  /* 0x0000000200c07308 */ /* 0x0003e20000000800 */
[----:B------:R-:W2:Y:S06]  /*15ec0*/  LDSM.16.MT88.4 R176, [R206+0xa800] ;  /* 0x00a80000ceb0783b */ /* 0x000eac0000004200 */
[----:B------:R-:W-:Y:S07]  /*15ed0*/  HMMA.16816.F32 R128, R172, R142, R128 ;  /* 0x0000008eac80723c */ /* 0x000fee0000001880 */
[--C-:B------:R-:W-:Y:S02]  /*15ee0*/  HSET2.LE.AND R172, R148, R158.reuse, PT ;  /* 0x0000009e94ac7233 */ /* 0x100fe40003803000 */
[--C-:B------:R-:W-:Y:S03]  /*15ef0*/  HSET2.LE.AND R174, R157, R158.reuse, PT ;  /* 0x0000009e9dae7233 */ /* 0x100fe60003803000 */
[--C-:B------:R-:W-:Y:S01]  /*15f00*/  HSET2.LE.AND R175, R156, R158.reuse, PT ;  /* 0x0000009e9caf7233 */ /* 0x100fe20003803000 */
[----:B------:R-:W-:Y:S02]  /*15f10*/  LOP3.LUT R172, R172, R133, RZ, 0xc0, !PT ;  /* 0x00000085acac7212 */ /* 0x000fe400078ec0ff */
[----:B------:R-:W-:Y:S01]  /*15f20*/  LOP3.LUT R174, R174, R132, RZ, 0xc0, !PT ;  /* 0x00000084aeae7212 */ /* 0x000fe200078ec0ff */
[----:B------:R-:W-:Y:S01]  /*15f30*/  IMAD.MOV.U32 R132, RZ, RZ, R135 ;  /* 0x000000ffff847224 */ /* 0x000fe200078e0087 */
[----:B-1----:R-:W-:Y:S02]  /*15f40*/  SHF.R.U32.HI R2, RZ, 0x10, R185 ;  /* 0x00000010ff027819 */ /* 0x002fe400000116b9 */
[----:B------:R-:W1:Y:S02]  /*15f50*/  LDSM.16.MT88.4 R184, [R205+0xa800] ;  /* 0x00a80000cdb8783b */ /* 0x000e640000004200 */
[----:B------:R-:W-:Y:S04]  /*15f60*/  LOP3.LUT R2, R2, 0xff, RZ, 0xc0, !PT ;  /* 0x000000ff02027812 */ /* 0x000fe800078ec0ff */
[----:B------:R-:W-:Y:S01]  /*15f70*/  PRMT R138, R2, 0x5410, R138 ;  /* 0x00005410028a7816 */ /* 0x000fe2000000008a */
[--C-:B------:R-:W-:Y:S02]  /*15f80*/  FFMA.FTZ R2, R242, c[0x0][0x23c], -R183.reuse ;  /* 0x00008f00f2027a23 */ /* 0x100fe400000108b7 */
[----:B------:R-:W-:Y:S02]  /*15f90*/  FFMA.FTZ R183, R139, c[0x0][0x23c], -R183 ;  /* 0x00008f008bb77a23 */ /* 0x000fe400000108b7 */
[--C-:B------:R-:W-:Y:S01]  /*15fa0*/  HSET2.LE.AND R173, R138, R158.reuse, PT ;  /* 0x0000009e8aad7233 */ /* 0x100fe20003803000 */
[----:B------:R3:W-:Y:S01]  /*15fb0*/  MUFU.EX2 R188, R2 ;  /* 0x0000000200bc7308 */ /* 0x0007e20000000800 */
[----:B------:R-:W5:Y:S09]  /*15fc0*/  LDL.LU R138, [R1+0x20] ;  /* 0x00002000018a7983 */ /* 0x000f720000300800 */
[----:B------:R1:W1:Y:S01]  /*15fd0*/  MUFU.EX2 R139, R183 ;  /* 0x000000b7008b7308 */ /* 0x0002620000000800 */
[----:B---3--:R-:W-:Y:S04]  /*15fe0*/  F2FP.PACK_AB R2, R226, R224 ;  /* 0x000000e0e202723e */ /* 0x008fe800000000ff */
[----:B------:R-:W-:Y:S02]  /*15ff0*/  LOP3.LUT R182, R182, R2, RZ, 0xc0, !PT ;  /* 0x00000002b6b67212 */ /* 0x000fe400078ec0ff */
[----:B------:R-:W-:Y:S01]  /*16000*/  F2FP.PACK_AB R2, R225, R199 ;  /* 0x000000c7e102723e */ /* 0x000fe200000000ff */
[----:B-1----:R-:W-:Y:S01]  /*16010*/  HSET2.LE.AND R183, R151, R158, PT ;  /* 0x0000009e97b77233 */ /* 0x002fe20003803000 */
[----:B------:R-:W-:Y:S04]  /*16020*/  F2FP.PACK_AB R133, R139, R188 ;  /* 0x000000bc8b85723e */ /* 0x000fe800000000ff */
[----:B------:R-:W-:Y:S02]  /*16030*/  LOP3.LUT R183, R183, R2, RZ, 0xc0, !PT ;  /* 0x00000002b7b77212 */ /* 0x000fe400078ec0ff */
[----:B------:R-:W-:Y:S02]  /*16040*/  F2FP.PACK_AB R2, R197, R198 ;  /* 0x000000c6c502723e */ /* 0x000fe400000000ff */
[----:B------:R-:W-:Y:S01]  /*16050*/  LOP3.LUT R175, R175, R133, RZ, 0xc0, !PT ;  /* 0x00000085afaf7212 */ /* 0x000fe200078ec0ff */
[----:B------:R-:W-:Y:S01]  /*16060*/  IMAD.MOV.U32 R133, RZ, RZ, R134 ;  /* 0x000000ffff857224 */ /* 0x000fe200078e0086 */
[----:B------:R-:W-:Y:S02]  /*16070*/  LOP3.LUT R180, R180, R2, RZ, 0xc0, !PT ;  /* 0x00000002b4b47212 */ /* 0x000fe400078ec0ff */
[----:B------:R-:W-:Y:S04]  /*16080*/  F2FP.PACK_AB R2, R192, R190 ;  /* 0x000000bec002723e */ /* 0x000fe800000000ff */
[----:B------:R-:W-:Y:S01]  /*16090*/  LOP3.LUT R173, R173, R2, RZ, 0xc0, !PT ;  /* 0x00000002adad7212 */ /* 0x000fe200078ec0ff */
[-C--:B------:R-:W-:Y:S01]  /*160a0*/  HMMA.16816.F32 R140, R180, R152.reuse, R4 ;  /* 0x00000098b48c723c */ /* 0x080fe20000001804 */
[----:B------:R-:W1:Y:S01]  /*160b0*/  LDSM.16.MT88.4 R4, [R201+0xb800] ;  /* 0x00b80000c904783b */ /* 0x000e620000004200 */
[----:B------:R-:W-:Y:S06]  /*160c0*/  FADD.FTZ R2, R246, R228 ;  /* 0x000000e4f6027221 */ /* 0x000fec0000010000 */
[C---:B------:R-:W-:Y:S01]  /*160d0*/  HMMA.16816.F32 R144, R172.reuse, R152, R8 ;  /* 0x00000098ac90723c */ /* 0x040fe20000001808 */
[----:B------:R-:W3:Y:S07]  /*160e0*/  LDSM.16.MT88.4 R8, [R203+0xb800] ;  /* 0x00b80000cb08783b */ /* 0x000eee0000004200 */
[-C--:B------:R-:W-:Y:S01]  /*160f0*/  HMMA.16816.F32 R148, R172, R154.reuse, R12 ;  /* 0x0000009aac94723c */ /* 0x080fe2000000180c */
[----:B------:R-:W1:Y:S07]  /*16100*/  LDSM.16.MT88.4 R12, [R206+0xb800] ;  /* 0x00b80000ce0c783b */ /* 0x000e6e0000004200 */
[C---:B------:R-:W-:Y:S01]  /*16110*/  HMMA.16816.F32 R152, R180.reuse, R154, R16 ;  /* 0x0000009ab498723c */ /* 0x040fe20000001810 */
[----:B------:R-:W1:Y:S07]  /*16120*/  LDSM.16.MT88.4 R16, [R205+0xb800] ;  /* 0x00b80000cd10783b */ /* 0x000e6e0000004200 */
[-C--:B------:R-:W-:Y:S08]  /*16130*/  HMMA.16816.F32 R156, R180, R168.reuse, R20 ;  /* 0x000000a8b49c723c */ /* 0x080ff00000001814 */
[C---:B------:R-:W-:Y:S01]  /*16140*/  HMMA.16816.F32 R160, R172.reuse, R168, R24 ;  /* 0x000000a8aca0723c */ /* 0x040fe20000001818 */
[----:B----4-:R-:W-:Y:S07]  /*16150*/  FFMA.FTZ R3, R3, R230, R244 ;  /* 0x000000e603037223 */ /* 0x010fee00000100f4 */
        /* <DEDUP_REMOVED lines=14> */
[----:B------:R-:W-:Y:S04]  /*16240*/  FADD.FTZ R3, R250, R2 ;  /* 0x00000002fa037221 */ /* 0x000fe80000010000 */
[----:B------:R-:W-:Y:S03]  /*16250*/  FADD.FTZ R3, R249, R3 ;  /* 0x00000003f9037221 */ /* 0x000fe60000010000 */
[C---:B------:R-:W-:Y:S01]  /*16260*/  HMMA.16816.F32 R80, R180.reuse, R6, R80 ;  /* 0x00000006b450723c */ /* 0x040fe20000001850 */
[----:B------:R-:W-:Y:S06]  /*16270*/  FADD.FTZ R3, R198, R3 ;  /* 0x00000003c6037221 */ /* 0x000fec0000010000 */
[----:B------:R-:W-:Y:S01]  /*16280*/  FADD.FTZ R6, R245, R227 ;  /* 0x000000e3f5067221 */ /* 0x000fe20000010000 */
[-C--:B---3--:R-:W-:Y:S04]  /*16290*/  HMMA.16816.F32 R84, R180, R8.reuse, R84 ;  /* 0x00000008b454723c */ /* 0x088fe80000001854 */
[----:B------:R-:W-:Y:S04]  /*162a0*/  FADD.FTZ R2, R248, R6 ;  /* 0x00000006f8027221 */ /* 0x000fe80000010000 */
[C---:B------:R-:W-:Y:S01]  /*162b0*/  HMMA.16816.F32 R88, R172.reuse, R8, R88 ;  /* 0x00000008ac58723c */ /* 0x040fe20000001858 */
[----:B------:R-:W-:Y:S04]  /*162c0*/  FADD.FTZ R2, R247, R2 ;  /* 0x00000002f7027221 */ /* 0x000fe80000010000 */
[----:B------:R-:W-:Y:S03]  /*162d0*/  FADD.FTZ R2, R196, R2 ;  /* 0x00000002c4027221 */ /* 0x000fe60000010000 */
        /* <DEDUP_REMOVED lines=10> */
[----:B-----5:R-:W-:Y:S03]  /*16380*/  FFMA.FTZ R0, R0, R138, R241 ;  /* 0x0000008a00007223 */ /* 0x020fe600000100f1 */
[----:B------:R-:W-:Y:S02]  /*16390*/  IMAD.MOV.U32 R138, RZ, RZ, R137 ;  /* 0x000000ffff8a7224 */ /* 0x000fe400078e0089 */
        /* <DEDUP_REMOVED lines=19> */
[----:B------:R2:W-:Y:S01]  /*164d0*/  STL [R1+0x1c], R2 ;  /* 0x00001c0201007387 */ /* 0x0005e20000100800 */
[----:B------:R-:W-:Y:S03]  /*164e0*/  FADD.FTZ R252, R226, R4 ;  /* 0x00000004e2fc7221 */ /* 0x000fe60000010000 */
[----:B------:R2:W-:Y:S01]  /*164f0*/  STL [R1+0x20], R0 ;  /* 0x0000200001007387 */ /* 0x0005e20000100800 */
[----:B-1----:R-:W-:Y:S01]  /*16500*/  IMAD.MOV.U32 R3, RZ, RZ, R136 ;  /* 0x000000ffff037224 */ /* 0x002fe200078e0088 */
[----:B--2---:R-:W-:-:S05]  /*16510*/  @P0 BRA `(.L_x_1865) ;  /* 0xffffce7000000947 */ /* 0x004fca000383ffff */
.L_x_1864:
[----:B------:R-:W2:Y:S04]  /*16520*/  LDL.LU R4, [R1+0x18] ;  /* 0x0000180001047983 */ /* 0x000ea80000300800 */
[----:B------:R-:W1:Y:S04]  /*16530*/  SHFL.BFLY PT, R0, R252, 0x2, 0x1f ;  /* 0x0c401f00fc007f89 */ /* 0x000e6800000e0000 */
[----:B------:R-:W3:Y:S01]  /*16540*/  S2R R174, SR_TID.X ;  /* 0x0000000000ae7919 */ /* 0x000ee20000002100 */
[----:B------:R-:W4:Y:S01]  /*16550*/  S2UR UR7, SR_CTAID.Y ;  /* 0x00000000000779c3 */ /* 0x000f220000002600 */
[----:B------:R-:W-:-:S02]  /*16560*/  UISETP.NE.AND UP4, UPT, UR24, -0x1, UPT ;  /* 0xffffffff1800788c */ /* 0x000fc4000bf85270 */
[----:B------:R-:W5:Y:S01]  /*16570*/  LDL.LU R7, [R1+0x1c] ;  /* 0x00001c0001077983 */ /* 0x000f620000300800 */
[----:B------:R-:W-:-:S03]  /*16580*/  ULDC.64 UR4, c[0x0][0x1e8] ;  /* 0x00007a0000047ab9 */ /* 0x000fc60000000a00 */
[----:B------:R-:W5:Y:S01]  /*16590*/  LDL.LU R6, [R1+0x20] ;  /* 0x0000200001067983 */ /* 0x000f620000300800 */
[----:B------:R-:W-:Y:S01]  /*165a0*/  ULDC.U8 UR11, c[0x0][0x329] ;  /* 0x0000ca40000b7ab9 */ /* 0x000fe20000000000 */
[----:B------:R-:W-:Y:S01]  /*165b0*/  BSSY B0, `(.L_x_1868) ;  /* 0x00001b3000007945 */ /* 0x000fe20003800000 */
[----:B------:R-:W-:Y:S02]  /*165c0*/  UISETP.NE.AND UP3, UPT, UR11, URZ, UPT ;  /* 0x0000003f0b00728c */ /* 0x000fe4000bf65270 */
[----:B------:R-:W-:Y:S02]  /*165d0*/  ULDC.U8 UR10, c[0x0][0x328] ;  /* 0x0000ca00000a7ab9 */ /* 0x000fe40000000000 */
[----:B------:R-:W-:Y:S02]  /*165e0*/  @UP4 UIMAD.WIDE.U32 UR14, UR24, UR4, URZ ;  /* 0x00000004180e42a5 */ /* 0x000fe4000f8e003f */
[----:B------:R-:W-:Y:S02]  /*165f0*/  UISETP.NE.AND UP2, UPT, UR10, URZ, UPT ;  /* 0x0000003f0a00728c */ /* 0x000fe4000bf45270 */
[----:B------:R-:W-:Y:S01]  /*16600*/  @UP4 UIMAD UR8, UR24, UR5, UR15 ;  /* 0x00000005180842a4 */ /* 0x000fe2000f8e020f */
[----:B-1----:R-:W-:Y:S01]  /*16610*/  FADD.FTZ R252, R0, R252 ;  /* 0x000000fc00fc7221 */ /* 0x002fe20000010000 */
[----:B------:R-:W-:Y:S01]  /*16620*/  UISETP.EQ.AND UP2, UPT, UR11, URZ, UP2 ;  /* 0x0000003f0b00728c */ /* 0x000fe20009742270 */
[----:B------:R-:W1:Y:S01]  /*16630*/  S2UR UR11, SR_CTAID.Z ;  /* 0x00000000000b79c3 */ /* 0x000e620000002700 */
[----:B------:R-:W-:Y:S01]  /*16640*/  @!UP3 UISETP.NE.AND UP1, UPT, UR10, URZ, UPT ;  /* 0x0000003f0a00b28c */ /* 0x000fe2000bf25270 */
[----:B---3--:R-:W-:Y:S01]  /*16650*/  SHF.R.S32.HI R175, RZ, 0x1f, R174 ;  /* 0x0000001fffaf7819 */ /* 0x008fe200000114ae */
[----:B------:R-:W3:Y:S01]  /*16660*/  SHFL.BFLY PT, R5, R252, 0x1, 0x1f ;  /* 0x0c201f00fc057f89 */ /* 0x000ee200000e0000 */
[----:B----4-:R-:W-:-:S02]  /*16670*/  @!UP4 USHF.R.S32.HI UR12, URZ, 0x1f, UR7 ;  /* 0x0000001f3f0cc899 */ /* 0x010fc40008011407 */
[----:B------:R-:W-:Y:S01]  /*16680*/  LEA.HI R173, R175, R174, RZ, 0x2 ;  /* 0x000000aeafad7211 */ /* 0x000fe200078f10ff */
[----:B------:R-:W-:Y:S01]  /*16690*/  ULDC.64 UR4, c[0x0][0x1e0] ;  /* 0x0000780000047ab9 */ /* 0x000fe20000000a00 */
[----:B------:R-:W4:Y:S01]  /*166a0*/  S2UR UR10, SR_CTAID.X ;  /* 0x00000000000a79c3 */ /* 0x000f220000002500 */
[----:B------:R-:W-:Y:S01]  /*166b0*/  @!UP4 UIMAD UR12, UR12, UR4, URZ ;  /* 0x000000040c0cc2a4 */ /* 0x000fe2000f8e023f */
[----:B------:R-:W-:Y:S01]  /*166c0*/  SHF.R.S32.HI R25, RZ, 0x2, R173 ;  /* 0x00000002ff197819 */ /* 0x000fe200000114ad */
[----:B------:R-:W-:Y:S02]  /*166d0*/  ULDC UR9, c[0x0][0x214] ;  /* 0x0000850000097ab9 */ /* 0x000fe40000000800 */
[----:B------:R-:W-:Y:S02]  /*166e0*/  @!UP4 UIMAD UR12, UR7, UR5, UR12 ;  /* 0x00000005070cc2a4 */ /* 0x000fe4000f8e020c */
[----:B------:R-:W-:Y:S02]  /*166f0*/  @UP3 ULDC UR15, c[0x0][0x210] ;  /* 0x00008400000f3ab9 */ /* 0x000fe40000000800 */
[----:B------:R-:W-:-:S02]  /*16700*/  ULDC UR5, c[0x0][0x234] ;  /* 0x00008d0000057ab9 */ /* 0x000fc40000000800 */
[----:B------:R-:W-:Y:S02]  /*16710*/  @UP3 UIMAD UR15, UR15, UR9, URZ ;  /* 0x000000090f0f32a4 */ /* 0x000fe4000f8e023f */
[----:B------:R-:W-:Y:S02]  /*16720*/  UISETP.NE.OR UP0, UPT, UR24, -0x1, !UP2 ;  /* 0xffffffff1800788c */ /* 0x000fe4000d705670 */
[----:B------:R-:W-:Y:S02]  /*16730*/  @!UP3 USEL UR15, UR9, UR5, !UP1 ;  /* 0x00000005090fb287 */ /* 0x000fe4000c800000 */
[----:B------:R-:W-:Y:S01]  /*16740*/  @!UP4 UIMAD.WIDE.U32 UR18, UR7, UR4, URZ ;  /* 0x000000040712c2a5 */ /* 0x000fe2000f8e003f */
[----:B---3--:R-:W-:Y:S01]  /*16750*/  FADD.FTZ R252, R252, R5 ;  /* 0x00000005fcfc7221 */ /* 0x008fe20000010000 */
[----:B------:R-:W-:Y:S01]  /*16760*/  SHF.R.S32.HI R5, RZ, 0x1f, R173 ;  /* 0x0000001fff057819 */ /* 0x000fe200000114ad */
[----:B------:R-:W-:Y:S02]  /*16770*/  ULDC UR4, c[0x0][0x1c0] ;  /* 0x0000700000047ab9 */ /* 0x000fe40000000800 */
[----:B------:R-:W-:Y:S01]  /*16780*/  @UP3 UMOV UR13, 0x1 ;  /* 0x00000001000d3882 */ /* 0x000fe20000000000 */
[----:B------:R-:W-:Y:S01]  /*16790*/  FSETP.NE.FTZ.AND P6, PT, R252, RZ, PT ;  /* 0x000000fffc00720b */ /* 0x000fe20003fd5000 */
[----:B------:R-:W-:Y:S01]  /*167a0*/  @!UP3 UIMAD UR13, UR15, UR4, URZ ;  /* 0x000000040f0db2a4 */ /* 0x000fe2000f8e023f */
[----:B------:R-:W-:Y:S01]  /*167b0*/  LEA.HI R5, R5, R25, RZ, 0x3 ;  /* 0x0000001905057211 */ /* 0x000fe200078f18ff */
[----:B------:R-:W-:-:S02]  /*167c0*/  @UP3 ULDC UR16, c[0x0][0x210] ;  /* 0x0000840000103ab9 */ /* 0x000fc40000000800 */
[----:B------:R-:W-:Y:S01]  /*167d0*/  UIMAD UR4, UR7, UR13, URZ ;  /* 0x0000000d070472a4 */ /* 0x000fe2000f8e023f */
[----:B------:R-:W-:Y:S01]  /*167e0*/  LOP3.LUT R5, R5, 0xfffffff8, RZ, 0xc0, !PT ;  /* 0xfffffff805057812 */ /* 0x000fe200078ec0ff */
[----:B------:R-:W-:Y:S02]  /*167f0*/  @!UP3 UMOV UR16, 0x1 ;  /* 0x000000010010b882 */ /* 0x000fe40000000000 */
[----:B------:R-:W-:Y:S01]  /*16800*/  @!UP0 UIMAD UR24, UR7, UR9, URZ ;  /* 0x00000009071882a4 */ /* 0x000fe2000f8e023f */
[----:B------:R-:W-:Y:S01]  /*16810*/  IADD3 R25, R25, -R5, RZ ;  /* 0x8000000519197210 */ /* 0x000fe20007ffe0ff */
[----:B----4-:R-:W-:Y:S02]  /*16820*/  UIMAD UR10, UR10, UR16, URZ ;  /* 0x000000100a0a72a4 */ /* 0x010fe4000f8e023f */
[----:B------:R-:W-:Y:S02]  /*16830*/  USEL UR4, UR4, URZ, !UP2 ;  /* 0x0000003f04047287 */ /* 0x000fe4000d000000 */
[----:B------:R-:W-:-:S02]  /*16840*/  USHF.L.U32 UR10, UR10, 0x7, URZ ;  /* 0x000000070a0a7899 */ /* 0x000fc4000800063f */
[----:B-1----:R-:W-:Y:S02]  /*16850*/  UIMAD UR15, UR11, UR15, UR4 ;  /* 0x0000000f0b0f72a4 */ /* 0x002fe4000f8e0204 */
[----:B------:R-:W-:Y:S02]  /*16860*/  @!UP2 UMOV UR20, URZ ;  /* 0x0000003f0014ac82 */ /* 0x000fe40008000000 */
[----:B------:R-:W-:Y:S02]  /*16870*/  @UP2 UMOV UR20, UR24 ;  /* 0x0000001800142c82 */ /* 0x000fe40008000000 */
[----:B------:R-:W-:Y:S02]  /*16880*/  @!UP2 UMOV UR21, URZ ;  /* 0x0000003f0015ac82 */ /* 0x000fe40008000000 */
[----:B------:R-:W-:Y:S02]  /*16890*/  USHF.R.S32.HI UR4, URZ, 0x1f, UR10 ;  /* 0x0000001f3f047899 */ /* 0x000fe4000801140a */
[----:B------:R-:W-:-:S02]  /*168a0*/  @UP2 USHF.R.S32.HI UR21, URZ, 0x1f, UR24 ;  /* 0x0000001f3f152899 */ /* 0x000fc40008011418 */
[----:B------:R-:W-:Y:S02]  /*168b0*/  USHF.R.S32.HI UR5, URZ, 0x1f, UR15 ;  /* 0x0000001f3f057899 */ /* 0x000fe4000801140f */
[----:B------:R-:W-:Y:S02]  /*168c0*/  UIADD3 UR10, UP1, UP0, UR10, UR20, UR15 ;  /* 0x000000140a0a7290 */ /* 0x000fe4000f83e00f */
[----:B------:R-:W-:Y:S02]  /*168d0*/  @!UP4 UIADD3 UR8, UR19, UR12, URZ ;  /* 0x0000000c1308c290 */ /* 0x000fe4000fffe03f */
[----:B------:R-:W-:Y:S02]  /*168e0*/  UIADD3.X UR4, UR4, UR21, UR5, UP1, UP0 ;  /* 0x0000001504047290 */ /* 0x000fe40008fe0405 */
[----:B------:R-:W-:Y:S01]  /*168f0*/  @!UP4 UMOV UR14, UR18 ;  /* 0x00000012000ecc82 */ /* 0x000fe20008000000 */
[----:B--2---:R-:W1:Y:S02]  /*16900*/  SHFL.BFLY PT, R2, R4, 0x2, 0x1f ;  /* 0x0c401f0004027f89 */ /* 0x004e6400000e0000 */
[----:B-1----:R-:W-:-:S02]  /*16910*/  FADD.FTZ R0, R2, R4 ;  /* 0x0000000402007221 */ /* 0x002fc40000010000 */
[----:B-----5:R-:W1:Y:S04]  /*16920*/  SHFL.BFLY PT, R2, R7, 0x2, 0x1f ;  /* 0x0c401f0007027f89 */ /* 0x020e6800000e0000 */
[----:B------:R-:W2:Y:S04]  /*16930*/  SHFL.BFLY PT, R4, R6, 0x2, 0x1f ;  /* 0x0c401f0006047f89 */ /* 0x000ea800000e0000 */
[----:B------:R-:W3:Y:S01]  /*16940*/  SHFL.BFLY PT, R3, R0, 0x1, 0x1f ;  /* 0x0c201f0000037f89 */ /* 0x000ee200000e0000 */
[----:B-1----:R-:W-:Y:S02]  /*16950*/  FADD.FTZ R2, R2, R7 ;  /* 0x0000000702027221 */ /* 0x002fe40000010000 */
[----:B--2---:R-:W-:-:S03]  /*16960*/  FADD.FTZ R4, R4, R6 ;  /* 0x0000000604047221 */ /* 0x004fc60000010000 */
[----:B------:R-:W1:Y:S01]  /*16970*/  SHFL.BFLY PT, R6, R2, 0x1, 0x1f ;  /* 0x0c201f0002067f89 */ /* 0x000e6200000e0000 */
[----:B---3--:R-:W-:Y:S01]  /*16980*/  FADD.FTZ R132, R0, R3 ;  /* 0x0000000300847221 */ /* 0x008fe20000010000 */
[----:B------:R-:W-:Y:S02]  /*16990*/  MOV R0, 0x3f800000 ;  /* 0x3f80000000007802 */ /* 0x000fe40000000f00 */
[----:B------:R-:W2:Y:S01]  /*169a0*/  SHFL.BFLY PT, R7, R4, 0x1, 0x1f ;  /* 0x0c201f0004077f89 */ /* 0x000ea200000e0000 */
[----:B------:R-:W-:Y:S02]  /*169b0*/  MOV R3, 0x3f800000 ;  /* 0x3f80000000037802 */ /* 0x000fe40000000f00 */
[----:B------:R-:W-:Y:S01]  /*169c0*/  FSETP.NE.FTZ.AND P5, PT, R132, RZ, PT ;  /* 0x000000ff8400720b */ /* 0x000fe20003fb5000 */
[----:B------:R-:W3:-:S12]  /*169d0*/  @P6 MUFU.RCP R0, R252 ;  /* 0x000000fc00006308 */ /* 0x000ed80000001000 */
[----:B------:R-:W4:Y:S01]  /*169e0*/  @P5 MUFU.RCP R3, R132 ;  /* 0x0000008400035308 */ /* 0x000f220000001000 */
[----:B-1----:R-:W-:Y:S01]  /*169f0*/  FADD.FTZ R138, R2, R6 ;  /* 0x00000006028a7221 */ /* 0x002fe20000010000 */
[----:B------:R-:W-:Y:S01]  /*16a00*/  MOV R2, 0x3f800000 ;  /* 0x3f80000000027802 */ /* 0x000fe20000000f00 */
[----:B---3--:R-:W-:Y:S02]  /*16a10*/  FMUL.FTZ R0, R0, c[0x0][0x2dc] ;  /* 0x0000b70000007a20 */ /* 0x008fe40000410000 */
[----:B--2---:R-:W-:Y:S01]  /*16a20*/  FADD.FTZ R133, R4, R7 ;  /* 0x0000000704857221 */ /* 0x004fe20000010000 */
[----:B------:R-:W-:Y:S01]  /*16a30*/  FSETP.NE.FTZ.AND P4, PT, R138, RZ, PT ;  /* 0x000000ff8a00720b */ /* 0x000fe20003f95000 */
[C---:B------:R-:W-:Y:S02]  /*16a40*/  FMUL.FTZ R5, R0.reuse, R141 ;  /* 0x0000008d00057220 */ /* 0x040fe40000410000 */
[C---:B------:R-:W-:Y:S01]  /*16a50*/  FMUL.FTZ R10, R0.reuse, R157 ;  /* 0x0000009d000a7220 */ /* 0x040fe20000410000 */
[----:B------:R-:W-:Y:S01]  /*16a60*/  FSETP.NE.FTZ.AND P3, PT, R133, RZ, PT ;  /* 0x000000ff8500720b */ /* 0x000fe20003f75000 */
[----:B------:R-:W-:-:S02]  /*16a70*/  FMUL.FTZ R13, R0, R169 ;  /* 0x000000a9000d7220 */ /* 0x000fc40000410000 */
[C---:B------:R-:W-:Y:S01]  /*16a80*/  FMUL.FTZ R140, R0.reuse, R140 ;  /* 0x0000008c008c7220 */ /* 0x040fe20000410000 */
[----:B------:R-:W-:Y:S01]  /*16a90*/  R2P PR, R25, 0x6 ;  /* 0x0000000619007804 */ /* 0x000fe20000000000 */
[C---:B------:R-:W-:Y:S02]  /*16aa0*/  FMUL.FTZ R152, R0.reuse, R152 ;  /* 0x0000009800987220 */ /* 0x040fe40000410000 */
[C---:B------:R-:W-:Y:S01]  /*16ab0*/  FMUL.FTZ R153, R0.reuse, R153 ;  /* 0x0000009900997220 */ /* 0x040fe20000410000 */
[----:B------:R-:W-:Y:S01]  /*16ac0*/  F2FP.PACK_AB R5, R5, R140 ;  /* 0x0000008c0505723e */ /* 0x000fe200000000ff */
[C---:B------:R-:W-:Y:S01]  /*16ad0*/  FMUL.FTZ R156, R0.reuse, R156 ;  /* 0x0000009c009c7220 */ /* 0x040fe20000410000 */
[----:B------:R-:W1:Y:S01]  /*16ae0*/  @P4 MUFU.RCP R2, R138 ;  /* 0x0000008a00024308 */ /* 0x000e620000001000 */
[C---:B------:R-:W-:Y:S02]  /*16af0*/  FMUL.FTZ R168, R0.reuse, R168 ;  /* 0x000000a800a87220 */ /* 0x040fe40000410000 */
        /* <DEDUP_REMOVED lines=30> */
[----:B----4-:R-:W-:Y:S02]  /*16ce0*/  FMUL.FTZ R3, R3, c[0x0][0x2dc] ;  /* 0x0000b70003037a20 */ /* 0x010fe40000410000 */
[----:B-1----:R-:W-:Y:S02]  /*16cf0*/  FMUL.FTZ R2, R2, c[0x0][0x2dc] ;  /* 0x0000b70002027a20 */ /* 0x002fe40000410000 */
[----:B------:R-:W-:Y:S01]  /*16d00*/  FMUL.FTZ R31, R3, R66 ;  /* 0x00000042031f7220 */ /* 0x000fe20000410000 */
[----:B------:R-:W1:Y:S01]  /*16d10*/  @P3 MUFU.RCP R0, R133 ;  /* 0x0000008500003308 */ /* 0x000e620000001000 */
        /* <DEDUP_REMOVED lines=10> */
[----:B-1----:R-:W-:Y:S02]  /*16dc0*/  FMUL.FTZ R0, R0, c[0x0][0x2dc] ;  /* 0x0000b70000007a20 */ /* 0x002fe40000410000 */
[----:B------:R-:W-:Y:S01]  /*16dd0*/  FMUL.FTZ R164, R2, R164 ;  /* 0x000000a402a47220 */ /* 0x000fe20000410000 */
[----:B------:R-:W-:Y:S01]  /*16de0*/  F2FP.PACK_AB R14, R14, R160 ;  /* 0x000000a00e0e723e */ /* 0x000fe200000000ff */
[C---:B------:R-:W-:Y:S02]  /*16df0*/  FMUL.FTZ R22, R2.reuse, R165 ;  /* 0x000000a502167220 */ /* 0x040fe40000410000 */
[C---:B------:R-:W-:Y:S02]  /*16e00*/  FMUL.FTZ R16, R2.reuse, R40 ;  /* 0x0000002802107220 */ /* 0x040fe40000410000 */
[----:B------:R-:W-:Y:S01]  /*16e10*/  FMUL.FTZ R23, R2, R44 ;  /* 0x0000002c02177220 */ /* 0x000fe20000410000 */
        /* <DEDUP_REMOVED lines=36> */
[----:B------:R-:W-:Y:S02]  /*17060*/  FMUL.FTZ R30, R3, R67 ;  /* 0x00000043031e7220 */ /* 0x000fe40000410000 */
[----:B------:R-:W-:Y:S01]  /*17070*/  FMUL.FTZ R64, R0, R47 ;  /* 0x0000002f00407220 */ /* 0x000fe20000410000 */
[----:B------:R-:W-:Y:S01]  /*17080*/  F2FP.PACK_AB R56, R56, R2 ;  /* 0x000000023838723e */ /* 0x000fe200000000ff */
[C---:B------:R-:W-:Y:S01]  /*17090*/  FMUL.FTZ R146, R0.reuse, R146 ;  /* 0x0000009200927220 */ /* 0x040fe20000410000 */
[----:B------:R-:W-:Y:S01]  /*170a0*/  F2FP.PACK_AB R47, R85, R84 ;  /* 0x00000054552f723e */ /* 0x000fe200000000ff */
[C---:B------:R-:W-:Y:S01]  /*170b0*/  FMUL.FTZ R7, R0.reuse, R147 ;  /* 0x0000009300077220 */ /* 0x040fe20000410000 */
[----:B------:R-:W-:Y:S01]  /*170c0*/  LEA.HI R84, R175, R174, RZ, 0x5 ;  /* 0x000000aeaf547211 */ /* 0x000fe200078f28ff */
[C---:B------:R-:W-:Y:S01]  /*170d0*/  FMUL.FTZ R150, R0.reuse, R150 ;  /* 0x0000009600967220 */ /* 0x040fe20000410000 */
[C---:B------:R-:W-:Y:S01]  /*170e0*/  SHF.L.U32 R2, R25.reuse, 0x6, RZ ;  /* 0x0000000619027819 */ /* 0x040fe200000006ff */
[C---:B------:R-:W-:Y:S01]  /*170f0*/  FMUL.FTZ R11, R0.reuse, R151 ;  /* 0x00000097000b7220 */ /* 0x040fe20000410000 */
[----:B------:R-:W-:Y:S01]  /*17100*/  SHF.R.S32.HI R23, RZ, 0x5, R84 ;  /* 0x00000005ff177819 */ /* 0x000fe20000011454 */
[----:B------:R-:W-:Y:S01]  /*17110*/  FMUL.FTZ R162, R0, R162 ;  /* 0x000000a200a27220 */ /* 0x000fe20000410000 */
[----:B------:R-:W-:Y:S01]  /*17120*/  LOP3.LUT R2, R2, 0x1c0, RZ, 0xc0, !PT ;  /* 0x000001c002027812 */ /* 0x000fe200078ec0ff */
[C---:B------:R-:W-:Y:S01]  /*17130*/  FMUL.FTZ R15, R0.reuse, R163 ;  /* 0x000000a3000f7220 */ /* 0x040fe20000410000 */
[----:B------:R-:W-:Y:S01]  /*17140*/  LOP3.LUT R25, R25, 0x1, RZ, 0xc0, !PT ;  /* 0x0000000119197812 */ /* 0x000fe200078ec0ff */
[----:B------:R-:W-:Y:S01]  /*17150*/  FMUL.FTZ R166, R0, R166 ;  /* 0x000000a600a67220 */ /* 0x000fe20000410000 */
[----:B------:R-:W-:Y:S01]  /*17160*/  LEA.HI R2, R2, R2, RZ, 0x1d ;  /* 0x0000000202027211 */ /* 0x000fe200078fe8ff */
        /* <DEDUP_REMOVED lines=41> */
[----:B------:R-:W-:Y:S01]  /*17400*/  LOP3.LUT R0, R173, 0x3ffffffc, RZ, 0xc0, !PT ;  /* 0x3ffffffcad007812 */ /* 0x000fe200078ec0ff */
[C---:B------:R-:W-:Y:S01]  /*17410*/  FMUL.FTZ R142, R3.reuse, R142 ;  /* 0x0000008e038e7220 */ /* 0x040fe20000410000 */
[----:B------:R-:W-:Y:S01]  /*17420*/  F2FP.PACK_AB R28, R28, R122 ;  /* 0x0000007a1c1c723e */ /* 0x000fe200000000ff */
[C---:B------:R-:W-:Y:S01]  /*17430*/  FMUL.FTZ R4, R3.reuse, R143 ;  /* 0x0000008f03047220 */ /* 0x040fe20000410000 */
[----:B------:R-:W-:Y:S01]  /*17440*/  IADD3 R0, -R0, R174, RZ ;  /* 0x000000ae00007210 */ /* 0x000fe20007ffe1ff */
[----:B------:R-:W-:Y:S01]  /*17450*/  FMUL.FTZ R54, R3, R54 ;  /* 0x0000003603367220 */ /* 0x000fe20000410000 */
[----:B------:R-:W-:Y:S01]  /*17460*/  F2FP.PACK_AB R67, R67, R126 ;  /* 0x0000007e4343723e */ /* 0x000fe200000000ff */
[----:B------:R-:W-:Y:S01]  /*17470*/  FMUL.FTZ R55, R3, R55 ;  /* 0x0000003703377220 */ /* 0x000fe20000410000 */
[----:B------:R-:W-:Y:S01]  /*17480*/  LEA R0, R23, R0, 0x9 ;  /* 0x0000000017007211 */ /* 0x000fe200078e48ff */
        /* <DEDUP_REMOVED lines=8> */
[----:B------:R-:W-:Y:S01]  /*17510*/  FMUL.FTZ R170, R3, R170 ;  /* 0x000000aa03aa7220 */ /* 0x000fe20000410000 */
[----:B------:R-:W-:Y:S01]  /*17520*/  F2FP.PACK_AB R55, R69, R68 ;  /* 0x000000444537723e */ /* 0x000fe200000000ff */
[C---:B------:R-:W-:Y:S01]  /*17530*/  FMUL.FTZ R12, R3.reuse, R171 ;  /* 0x000000ab030c7220 */ /* 0x040fe20000410000 */
[C---:B------:R-:W-:Y:S01]  /*17540*/  IADD3 R2, R0.reuse, -0x10, RZ ;  /* 0xfffffff000027810 */ /* 0x040fe20007ffe0ff */
[C---:B------:R-:W-:Y:S01]  /*17550*/  FMUL.FTZ R38, R3.reuse, R38 ;  /* 0x0000002603267220 */ /* 0x040fe20000410000 */
[----:B------:R-:W-:Y:S01]  /*17560*/  @P0 IADD3 R2, R0, 0x10, RZ ;  /* 0x0000001000020810 */ /* 0x000fe20007ffe0ff */
        /* <DEDUP_REMOVED lines=11> */
[----:B------:R-:W-:Y:S01]  /*17620*/  F2FP.PACK_AB R12, R12, R170 ;  /* 0x000000aa0c0c723e */ /* 0x000fe200000000ff */
[C---:B------:R-:W-:Y:S01]  /*17630*/  FMUL.FTZ R83, R3.reuse, R83 ;  /* 0x0000005303537220 */ /* 0x040fe20000410000 */
[----:B------:R-:W-:Y:S01]  /*17640*/  STS [R2+0x400], R6 ;  /* 0x0004000602007388 */ /* 0x000fe20000000800 */
        /* <DEDUP_REMOVED lines=23> */
[----:B------:R-:W-:-:S02]  /*177c0*/  F2FP.PACK_AB R3, R153, R152 ;  /* 0x000000989903723e */ /* 0x000fc400000000ff */
[----:B------:R-:W-:Y:S02]  /*177d0*/  F2FP.PACK_AB R34, R34, R114 ;  /* 0x000000722222723e */ /* 0x000fe400000000ff */
[----:B------:R-:W-:Y:S01]  /*177e0*/  F2FP.PACK_AB R30, R119, R118 ;  /* 0x00000076771e723e */ /* 0x000fe200000000ff */
[----:B------:R1:W-:Y:S01]  /*177f0*/  STS [R2], R3 ;  /* 0x0000000302007388 */ /* 0x0003e20000000800 */
[----:B------:R-:W-:-:S03]  /*17800*/  F2FP.PACK_AB R26, R131, R130 ;  /* 0x00000082831a723e */ /* 0x000fc600000000ff */
[----:B------:R-:W-:Y:S04]  /*17810*/  STS [R0+0x2000], R66 ;  /* 0x0020004200007388 */ /* 0x000fe80000000800 */
[----:B------:R2:W-:Y:S04]  /*17820*/  STS [R0+0x2400], R7 ;  /* 0x0024000700007388 */ /* 0x0005e80000000800 */
[----:B------:R3:W-:Y:S04]  /*17830*/  STS [R2+0x2000], R8 ;  /* 0x0020000802007388 */ /* 0x0007e80000000800 */
[----:B------:R-:W-:Y:S01]  /*17840*/  STS [R2+0x2400], R11 ;  /* 0x0024000b02007388 */ /* 0x000fe20000000800 */
[----:B-1----:R-:W-:-:S04]  /*17850*/  SEL R3, R68, 0xffffffe0, !P1 ;  /* 0xffffffe044037807 */ /* 0x002fc80004800000 */
[C---:B------:R-:W-:Y:S02]  /*17860*/  IADD3 R4, R0.reuse, R3, RZ ;  /* 0x0000000300047210 */ /* 0x040fe40007ffe0ff */
[-C--:B------:R-:W-:Y:S02]  /*17870*/  IADD3 R3, R3, R2.reuse, RZ ;  /* 0x0000000203037210 */ /* 0x080fe40007ffe0ff */
[-C--:B--2---:R-:W-:Y:S01]  /*17880*/  IADD3 R7, R0, R5.reuse, RZ ;  /* 0x0000000500077210 */ /* 0x084fe20007ffe0ff */
[----:B------:R-:W-:Y:S01]  /*17890*/  STS [R4], R10 ;  /* 0x0000000a04007388 */ /* 0x000fe20000000800 */
[-C--:B------:R-:W-:Y:S02]  /*178a0*/  IADD3 R6, R4, R5.reuse, RZ ;  /* 0x0000000504067210 */ /* 0x080fe40007ffe0ff */
[----:B---3--:R-:W-:Y:S01]  /*178b0*/  IADD3 R8, R5, R2, RZ ;  /* 0x0000000205087210 */ /* 0x008fe20007ffe0ff */
[----:B------:R1:W-:Y:S01]  /*178c0*/  STS [R4+0x400], R9 ;  /* 0x0004000904007388 */ /* 0x0003e20000000800 */
[----:B------:R-:W-:-:S03]  /*178d0*/  IADD3 R5, R3, R5, RZ ;  /* 0x0000000503057210 */ /* 0x000fc60007ffe0ff */
[----:B------:R2:W-:Y:S04]  /*178e0*/  STS [R3], R13 ;  /* 0x0000000d03007388 */ /* 0x0005e80000000800 */
[----:B------:R3:W-:Y:S04]  /*178f0*/  STS [R3+0x400], R12 ;  /* 0x0004000c03007388 */ /* 0x0007e80000000800 */
[----:B------:R4:W-:Y:S04]  /*17900*/  STS [R4+0x2000], R14 ;  /* 0x0020000e04007388 */ /* 0x0009e80000000800 */
[----:B------:R-:W-:Y:S04]  /*17910*/  STS [R4+0x2400], R15 ;  /* 0x0024000f04007388 */ /* 0x000fe80000000800 */
[----:B------:R-:W-:Y:S04]  /*17920*/  STS [R3+0x2000], R22 ;  /* 0x0020001603007388 */ /* 0x000fe80000000800 */
[----:B------:R-:W-:Y:S01]  /*17930*/  STS [R3+0x2400], R21 ;  /* 0x0024001503007388 */ /* 0x000fe20000000800 */
[----:B-1----:R-:W-:-:S03]  /*17940*/  MOV R9, 0x7f800000 ;  /* 0x7f80000000097802 */ /* 0x002fc60000000f00 */
[----:B------:R-:W-:Y:S01]  /*17950*/  STS [R7], R20 ;  /* 0x0000001407007388 */ /* 0x000fe20000000800 */
[----:B--2---:R-:W-:-:S03]  /*17960*/  MOV R13, 0x7f800000 ;  /* 0x7f800000000d7802 */ /* 0x004fc60000000f00 */
[----:B------:R-:W-:Y:S01]  /*17970*/  STS [R7+0x400], R19 ;  /* 0x0004001307007388 */ /* 0x000fe20000000800 */
[----:B---3--:R-:W-:-:S03]  /*17980*/  MOV R12, 0x7f800000 ;  /* 0x7f800000000c7802 */ /* 0x008fc60000000f00 */
[----:B------:R-:W-:Y:S01]  /*17990*/  STS [R8], R17 ;  /* 0x0000001108007388 */ /* 0x000fe20000000800 */
[----:B----4-:R-:W-:-:S03]  /*179a0*/  MOV R14, 0x7f800000 ;  /* 0x7f800000000e7802 */ /* 0x010fc60000000f00 */
        /* <DEDUP_REMOVED lines=115> */
.L_x_1869:
[----:B--234-:R-:W-:Y:S05]  /*180e0*/  BSYNC B0 ;  /* 0x0000000000007941 */ /* 0x01cfea0003800000 */
.L_x_1868:
[----:B------:R-:W2:Y:S04]  /*180f0*/  LDL.LU.64 R12, [R1+0x70] ;  /* 0x00007000010c7983 */ /* 0x000ea80000300a00 */
        /* <DEDUP_REMOVED lines=23> */
.L_x_1871:
[----:B-1----:R-:W-:Y:S05]  /*18270*/  BSYNC B0 ;  /* 0x0000000000007941 */ /* 0x002fea0003800000 */
.L_x_1870:
        /* <DEDUP_REMOVED lines=16> */
.L_x_1873:
[----:B------:R-:W-:Y:S05]  /*18380*/  BSYNC B0 ;  /* 0x0000000000007941 */ /* 0x000fea0003800000 */
.L_x_1872:
        /* <DEDUP_REMOVED lines=16> */
.L_x_1875:
[----:B------:R-:W-:Y:S05]  /*18490*/  BSYNC B0 ;  /* 0x0000000000007941 */ /* 0x000fea0003800000 */
.L_x_1874:
        /* <DEDUP_REMOVED lines=16> */
.L_x_1877:
[----:B------:R-:W-:Y:S05]  /*185a0*/  BSYNC B0 ;  /* 0x0000000000007941 */ /* 0x000fea0003800000 */
.L_x_1876:
        /* <DEDUP_REMOVED lines=16> */
.L_x_1879:
[----:B------:R-:W-:Y:S05]  /*186b0*/  BSYNC B0 ;  /* 0x0000000000007941 */ /* 0x000fea0003800000 */
.L_x_1878:
        /* <DEDUP_REMOVED lines=16> */
.L_x_1881:
[----:B------:R-:W-:Y:S05]  /*187c0*/  BSYNC B0 ;  /* 0x0000000000007941 */ /* 0x000fea0003800000 */
.L_x_1880:
        /* <DEDUP_REMOVED lines=16> */
.L_x_1883:
[----:B------:R-:W-:Y:S05]  /*188d0*/  BSYNC B0 ;  /* 0x0000000000007941 */ /* 0x000fea0003800000 */
.L_x_1882:
        /* <DEDUP_REMOVED lines=16> */
.L_x_1884:
        /* <DEDUP_REMOVED lines=10> */
.L_x_2404:


//--------------------- .text._ZN5flash16flash_fwd_kernelI23Flash_fwd_kernel_traitsILi128ELi128ELi32ELi4ELb0ELb0EN7cutlass6half_tE19Flash_kernel_traitsILi128ELi128ELi32ELi4ES3_EELb0ELb0ELb1ELb0ELb0ELb1ELb1ELb0EEEvNS_16Flash_fwd_paramsE --------------------------
	.section	.text._ZN5flash16flash_fwd_kernelI23Flash_fwd_kernel_traitsILi128ELi128ELi32ELi4ELb0ELb0EN7cutlass6half_tE19Flash_kernel_traitsILi128ELi128ELi32ELi4ES3_EELb0ELb0ELb1ELb0ELb0ELb1ELb1ELb0EEEvNS_16Flash_fwd_paramsE,"ax",@progbits
	.sectioninfo	@"SHI_REGISTERS=255"
	.align	128
        .global         _ZN5flash16flash_fwd_kernelI23Flash_fwd_kernel_traitsILi128ELi128ELi32ELi4ELb0ELb0EN7cutlass6half_tE19Flash_kernel_traitsILi128ELi128ELi32ELi4ES3_EELb0ELb0ELb1ELb0ELb0ELb1ELb1ELb0EEEvNS_16Flash_fwd_paramsE
        .type           _ZN5flash16flash_fwd_kernelI23Flash_fwd_kernel_traitsILi128ELi128ELi32ELi4ELb0ELb0EN7cutlass6half_tE19Flash_kernel_traitsILi128ELi128ELi32ELi4ES3_EELb0ELb0ELb1ELb0ELb0ELb1ELb1ELb0EEEvNS_16Flash_fwd_paramsE,@function
        .size           _ZN5flash16flash_fwd_kernelI23Flash_fwd_kernel_traitsILi128ELi128ELi32ELi4ELb0ELb0EN7cutlass6half_tE19Flash_kernel_traitsILi128ELi128ELi32ELi4ES3_EELb0ELb0ELb1ELb0ELb0ELb1ELb1ELb0EEEvNS_16Flash_fwd_paramsE,(.L_x_2405 - _ZN5flash16flash_fwd_kernelI23Flash_fwd_kernel_traitsILi128ELi128ELi32ELi4ELb0ELb0EN7cutlass6half_tE19Flash_kernel_traitsILi128ELi128ELi32ELi4ES3_EELb0ELb0ELb1ELb0ELb0ELb1ELb1ELb0EEEvNS_16Flash_fwd_paramsE)
        .other          _ZN5flash16flash_fwd_kernelI23Flash_fwd_kernel_traitsILi128ELi128ELi32ELi4ELb0ELb0EN7cutlass6half_tE19Flash_kernel_traitsILi128ELi128ELi32ELi4ES3_EELb0ELb0ELb1ELb0ELb0ELb1ELb1ELb0EEEvNS_16Flash_fwd_paramsE,@"STO_CUDA_ENTRY STV_DEFAULT"
_ZN5flash16flash_fwd_kernelI23Flash_fwd_kernel_traitsILi128ELi128ELi32ELi4ELb0ELb0EN7cutlass6half_tE19Flash_kernel_traitsILi128ELi128ELi32ELi4ES3_EELb0ELb0ELb1ELb0ELb0ELb1ELb1ELb0EEEvNS_16Flash_fwd_paramsE:
.text._ZN5flash16flash_fwd_kernelI23Flash_fwd_kernel_traitsILi128ELi128ELi32ELi4ELb0ELb0EN7cutlass6half_tE19Flash_kernel_traitsILi128ELi128ELi32ELi4ES3_EELb0ELb0ELb1ELb0ELb0ELb1ELb1ELb0EEEvNS_16Flash_fwd_paramsE:
        /* <DEDUP_REMOVED lines=56> */
.L_x_1885:
[----:B------:R-:W-:Y:S02]  /*0380*/  ULDC UR6, c[0x0][0x218] ;  /* 0x0000860000067ab9 */ /* 0x000fe40000000800 */
.L_x_1886:
        /* <DEDUP_REMOVED lines=116> */
.L_x_1889:
[----:B------:R-:W-:Y:S05]  /*0ad0*/  BSYNC B0 ;  /* 0x0000000000007941 */ /* 0x000fea0003800000 */
.L_x_1888:
        /* <DEDUP_REMOVED lines=16> */
.L_x_1891:
[----:B------:R-:W-:Y:S05]  /*0be0*/  BSYNC B0 ;  /* 0x0000000000007941 */ /* 0x000fea0003800000 */
.L_x_1890:
        /* <DEDUP_REMOVED lines=16> */
.L_x_1893:
[----:B------:R-:W-:Y:S05]  /*0cf0*/  BSYNC B0 ;  /* 0x0000000000007941 */ /* 0x000fea0003800000 */
.L_x_1892:
        /* <DEDUP_REMOVED lines=16> */
.L_x_1895:
[----:B------:R-:W-:Y:S05]  /*0e00*/  BSYNC B0 ;  /* 0x0000000000007941 */ /* 0x000fea0003800000 */
.L_x_1894:
        /* <DEDUP_REMOVED lines=16> */
.L_x_1897:
[----:B------:R-:W-:Y:S05]  /*0f10*/  BSYNC B0 ;  /* 0x0000000000007941 */ /* 0x000fea0003800000 */
.L_x_1896:
        /* <DEDUP_REMOVED lines=16> */
.L_x_1899:
[----:B------:R-:W-:Y:S05]  /*1020*/  BSYNC B0 ;  /* 0x0000000000007941 */ /* 0x000fea0003800000 */
.L_x_1898:
        /* <DEDUP_REMOVED lines=16> */
.L_x_1901:
[----:B------:R-:W-:Y:S05]  /*1130*/  BSYNC B0 ;  /* 0x0000000000007941 */ /* 0x000fea0003800000 */
.L_x_1900:
        /* <DEDUP_REMOVED lines=16> */
.L_x_1903:
[----:B------:R-:W-:Y:S05]  /*1240*/  BSYNC B0 ;  /* 0x0000000000007941 */ /* 0x000fea0003800000 */
.L_x_1902:
        /* <DEDUP_REMOVED lines=67> */
.L_x_1887:
        /* <DEDUP_REMOVED lines=33> */
.L_x_1904:
        /* <DEDUP_REMOVED lines=46> */
.L_x_1905:
        /* <DEDUP_REMOVED lines=15> */
[C---:B------:R-:W-:Y:S01]  /*1c60*/  IMAD.SHL.U32 R0, R28.reuse, 0x40, RZ ;  /* 0x000000401c007824 */ /* 0x040fe200078e00ff */
        /* <DEDUP_REMOVED lines=100> */
[----:B------:R-:W-:Y:S01]  /*22b0*/  @!P2 IADD3 R5, P0, R32, 0x60, RZ ;  /* 0x000000602005a810 */ /* 0x000fe20007f1e0ff */
[----:B------:R4:W-:Y:S04]  /*22c0*/  @!P4 LDGSTS.E.BYPASS.LTC128B.128 [R227+0x2000], [R22.64] ;  /* 0x0200000016e3cfae */ /* 0x0009e8000b901d52 */
[----:B------:R4:W-:Y:S01]  /*22d0*/  @!P4 LDGSTS.E.BYPASS.LTC128B.128 [R227+0x6000], [R22.64+0x80] ;  /* 0x0600008016e3cfae */ /* 0x0009e2000b901d52 */
[----:B------:R-:W-:Y:S01]  /*22e0*/  ISETP.GE.AND P4, PT, R28, UR21, PT ;  /* 0x000000151c007c0c */ /* 0x000fe2000bf86270 */
        /* <DEDUP_REMOVED lines=57> */
[----:B------:R-:W-:Y:S01]  /*2680*/  STL.64 [R1+0x18], R30 ;  /* 0x0000181e01007387 */ /* 0x000fe20000100a00 */
[----:B------:R-:W-:Y:S01]  /*2690*/  UIADD3 UR21, UR15, 0x1, -UR16 ;  /* 0x000000010f157890 */ /* 0x000fe2000fffe810 */
        /* <DEDUP_REMOVED lines=28> */
[----:B------:R-:W-:Y:S01]  /*2860*/  ULDC UR10, c[0x0][0x2e4] ;  /* 0x0000b900000a7ab9 */ /* 0x000fe20000000800 */
[----:B------:R-:W-:Y:S01]  /*2870*/  IMAD.IADD R13, R0, 0x1, -R13 ;  /* 0x00000001000d7824 */ /* 0x000fe200078e0a0d */
[----:B------:R2:W-:Y:S01]  /*2880*/  @!P5 LDGSTS.E.BYPASS.LTC128B.128 [R227+0x8800], [R2.64] ;  /* 0x0880000002e3dfae */ /* 0x0005e2000b901d52 */
[----:B------:R-:W-:Y:S01]  /*2890*/  IMAD R0, R7, c[0x0][0x1b8], RZ ;  /* 0x00006e0007007a24 */ /* 0x000fe200078e02ff */
[----:B------:R-:W-:-:S02]  /*28a0*/  ULDC UR5, c[0x0][0x2e8] ;  /* 0x0000ba0000057ab9 */ /* 0x000fc40000000800 */
[----:B------:R2:W-:Y:S01]  /*28b0*/  @!P5 LDGSTS.E.BYPASS.LTC128B.128 [R227+0x9800], [R2.64+0x80] ;  /* 0x0980008002e3dfae */ /* 0x0005e2000b901d52 */
[----:B------:R-:W-:Y:S01]  /*28c0*/  IMAD R7, R20, c[0x0][0x1bc], R0 ;  /* 0x00006f0014077a24 */ /* 0x000fe200078e0200 */
[----:B------:R-:W-:Y:S01]  /*28d0*/  UIADD3 UR10, UR15, -UR10, -UR16 ;  /* 0x8000000a0f0a7290 */ /* 0x000fe2000fffe810 */
[----:B------:R-:W-:Y:S01]  /*28e0*/  IMAD.SHL.U32 R0, R13, 0x40, RZ ;  /* 0x000000400d007824 */ /* 0x000fe200078e00ff */
[----:B------:R-:W0:Y:S01]  /*28f0*/  LDGDEPBAR ;  /* 0x00000000000079af */ /* 0x000e220000000000 */
[----:B------:R-:W-:Y:S01]  /*2900*/  IMAD.IADD R7, R9, 0x1, R7 ;  /* 0x0000000109077824 */ /* 0x000fe200078e0207 */
[----:B------:R-:W-:Y:S02]  /*2910*/  UIADD3 UR5, UR21, UR5, URZ ;  /* 0x0000000515057290 */ /* 0x000fe4000fffe03f */
[----:B------:R-:W-:Y:S01]  /*2920*/  LOP3.LUT R0, R0, 0x1c0, RZ, 0xc0, !PT ;  /* 0x000001c000007812 */ /* 0x000fe200078ec0ff */
[----:B------:R3:W-:Y:S01]  /*2930*/  STL.64 [R1+0x30], R8 ;  /* 0x0000300801007387 */ /* 0x0007e20000100a00 */
[----:B-1----:R-:W-:-:S03]  /*2940*/  IMAD.SHL.U32 R5, R19, 0x40, RZ ;  /* 0x0000004013057824 */ /* 0x002fc600078e00ff */
[----:B------:R1:W-:Y:S02]  /*2950*/  STL.64 [R1+0x38], R6 ;  /* 0x0000380601007387 */ /* 0x0003e40000100a00 */
        /* <DEDUP_REMOVED lines=29> */
[----:B------:R1:W-:Y:S01]  /*2b30*/  @!P4 LDGSTS.E.BYPASS.LTC128B.128 [R227+0xa000], [R4.64] ;  /* 0x0a00000004e3cfae */ /* 0x0003e2000b901d52 */
[----:B------:R-:W-:-:S03]  /*2b40*/  R2P PR, R13, 0x6 ;  /* 0x000000060d007804 */ /* 0x000fc60000000000 */
[----:B------:R1:W-:Y:S02]  /*2b50*/  @!P4 LDGSTS.E.BYPASS.LTC128B.128 [R227+0xb000], [R4.64+0x80] ;  /* 0x0b00008004e3cfae */ /* 0x0003e4000b901d52 */
[----:B------:R-:W-:Y:S02]  /*2b60*/  SEL R3, R3, 0xfffffff0, !P1 ;  /* 0xfffffff003037807 */ /* 0x000fe40004800000 */
[----:B------:R-:W-:Y:S01]  /*2b70*/  @P3 STS.128 [R227+0xa800], RZ ;  /* 0x00a800ffe3003388 */ /* 0x000fe20000000c00 */
[----:B------:R-:W-:Y:S02]  /*2b80*/  SEL R0, R0, 0x20, P2 ;  /* 0x0000002000007807 */ /* 0x000fe40001000000 */
[----:B------:R-:W-:Y:S01]  /*2b90*/  R2P PR, R25, 0x6 ;  /* 0x0000000619007804 */ /* 0x000fe20000000000 */
[----:B------:R-:W-:Y:S01]  /*2ba0*/  @P3 STS.128 [R227+0xb800], RZ ;  /* 0x00b800ffe3003388 */ /* 0x000fe20000000c00 */
[--C-:B------:R-:W-:Y:S02]  /*2bb0*/  IMAD R216, R3, 0x2, R214.reuse ;  /* 0x0000000203d87824 */ /* 0x100fe400078e02d6 */
[C---:B------:R-:W-:Y:S01]  /*2bc0*/  IMAD R222, R0.reuse, 0x2, R214 ;  /* 0x0000000200de7824 */ /* 0x040fe200078e02d6 */
[----:B------:R-:W-:Y:S01]  /*2bd0*/  @!PT LDS RZ, [RZ] ;  /* 0x00000000fffff984 */ /* 0x000fe20000000800 */
[----:B------:R-:W-:Y:S01]  /*2be0*/  @!PT LDS RZ, [RZ] ;  /* 0x00000000fffff984 */ /* 0x000fe20000000800 */
[----:B------:R-:W-:Y:S01]  /*2bf0*/  @!PT LDS RZ, [RZ] ;  /* 0x00000000fffff984 */ /* 0x000fe20000000800 */
[----:B------:R1:W-:Y:S01]  /*2c00*/  @!P3 LDGSTS.E.BYPASS.LTC128B.128 [R227+0xa800], [R6.64] ;  /* 0x0a80000006e3bfae */ /* 0x0003e2000b901d52 */
[----:B------:R-:W-:-:S03]  /*2c10*/  IMAD R220, R0, 0x2, R216 ;  /* 0x0000000200dc7824 */ /* 0x000fc600078e02d8 */
[----:B------:R1:W-:Y:S04]  /*2c20*/  @!P3 LDGSTS.E.BYPASS.LTC128B.128 [R227+0xb800], [R6.64+0x80] ;  /* 0x0b80008006e3bfae */ /* 0x0003e8000b901d52 */
[----:B------:R-:W-:Y:S01]  /*2c30*/  LDSM.16.M88.4 R16, [R214] ;  /* 0x00000000d610783b */ /* 0x000fe20000000200 */
[----:B------:R-:W-:Y:S01]  /*2c40*/  @P1 IADD3 R223, R2, -0x20, RZ ;  /* 0xffffffe002df1810 */ /* 0x000fe20007ffe0ff */
[----:B------:R-:W-:Y:S02]  /*2c50*/  IMAD.MOV.U32 R2, RZ, RZ, 0x40 ;  /* 0x00000040ff027424 */ /* 0x000fe400078e00ff */
[----:B------:R-:W2:Y:S01]  /*2c60*/  LDSM.16.M88.4 R8, [R212+0x8000] ;  /* 0x00800000d408783b */ /* 0x000ea20000000200 */
[C---:B------:R-:W-:Y:S02]  /*2c70*/  IADD3 R226, R223.reuse, 0x800, RZ ;  /* 0x00000800dfe27810 */ /* 0x040fe40007ffe0ff */
[----:B------:R-:W-:Y:S01]  /*2c80*/  SEL R2, R2, 0xffffffc0, !P2 ;  /* 0xffffffc002027807 */ /* 0x000fe20005000000 */
[----:B------:R-:W3:Y:S01]  /*2c90*/  LDSM.16.M88.4 R24, [R212+0x8800] ;  /* 0x00880000d418783b */ /* 0x000ee20000000200 */
[----:B------:R-:W-:-:S02]  /*2ca0*/  IADD3 R225, R223, 0x1000, RZ ;  /* 0x00001000dfe17810 */ /* 0x000fc40007ffe0ff */
[----:B------:R-:W-:Y:S01]  /*2cb0*/  IADD3 R224, R223, 0x1800, RZ ;  /* 0x00001800dfe07810 */ /* 0x000fe20007ffe0ff */
[----:B----4-:R-:W-:Y:S01]  /*2cc0*/  LDSM.16.M88.4 R20, [R216] ;  /* 0x00000000d814783b */ /* 0x010fe20000000200 */
[----:B------:R-:W-:Y:S02]  /*2cd0*/  IMAD.IADD R221, R212, 0x1, R2 ;  /* 0x00000001d4dd7824 */ /* 0x000fe400078e0202 */
[----:B------:R-:W-:Y:S01]  /*2ce0*/  IMAD.IADD R219, R2, 0x1, R223 ;  /* 0x0000000102db7824 */ /* 0x000fe200078e02df */
[----:B------:R-:W-:Y:S04]  /*2cf0*/  LDSM.16.M88.4 R36, [R223] ;  /* 0x00000000df24783b */ /* 0x000fe80000000200 */
[----:B-----5:R-:W-:Y:S04]  /*2d00*/  LDSM.16.M88.4 R12, [R216+0x2000] ;  /* 0x00200000d80c783b */ /* 0x020fe80000000200 */
[----:B-1----:R-:W1:Y:S04]  /*2d10*/  LDSM.16.M88.4 R4, [R214+0x2000] ;  /* 0x00200000d604783b */ /* 0x002e680000000200 */
[----:B------:R-:W4:Y:S04]  /*2d20*/  LDSM.16.M88.4 R40, [R223+0x800] ;  /* 0x00080000df28783b */ /* 0x000f280000000200 */
[----:B------:R-:W-:Y:S04]  /*2d30*/  LDSM.16.M88.4 R48, [R221+0x8000] ;  /* 0x00800000dd30783b */ /* 0x000fe80000000200 */
[----:B------:R-:W5:Y:S04]  /*2d40*/  LDSM.16.M88.4 R32, [R222] ;  /* 0x00000000de20783b */ /* 0x000f680000000200 */
[----:B------:R-:W-:Y:S01]  /*2d50*/  LDSM.16.M88.4 R44, [R221+0x8800] ;  /* 0x00880000dd2c783b */ /* 0x000fe20000000200 */
[C---:B--2---:R-:W-:Y:S03]  /*2d60*/  HMMA.16816.F32 R28, R16.reuse, R8, RZ ;  /* 0x00000008101c723c */ /* 0x044fe600000018ff */
[----:B------:R-:W-:Y:S04]  /*2d70*/  LDSM.16.M88.4 R88, [R219] ;  /* 0x00000000db58783b */ /* 0x000fe80000000200 */
[----:B------:R-:W0:Y:S01]  /*2d80*/  LDGDEPBAR ;  /* 0x00000000000079af */ /* 0x000e220000000000 */
[C---:B------:R-:W-:Y:S08]  /*2d90*/  HMMA.16816.F32 R68, R16.reuse, R10, RZ ;  /* 0x0000000a1044723c */ /* 0x040ff000000018ff */
[----:B---3--:R-:W-:Y:S08]  /*2da0*/  HMMA.16816.F32 R72, R16, R24, RZ ;  /* 0x000000181048723c */ /* 0x008ff000000018ff */
[C---:B-1----:R-:W-:Y:S08]  /*2db0*/  HMMA.16816.F32 R64, R4.reuse, R8, RZ ;  /* 0x000000080440723c */ /* 0x042ff000000018ff */
[C---:B------:R-:W-:Y:S01]  /*2dc0*/  HMMA.16816.F32 R60, R4.reuse, R10, RZ ;  /* 0x0000000a043c723c */ /* 0x040fe200000018ff */
[----:B------:R-:W1:Y:S07]  /*2dd0*/  LDSM.16.M88.4 R8, [R222+0x2000] ;  /* 0x00200000de08783b */ /* 0x000e6e0000000200 */
[C---:B------:R-:W-:Y:S08]  /*2de0*/  HMMA.16816.F32 R56, R4.reuse, R24, RZ ;  /* 0x000000180438723c */ /* 0x040ff000000018ff */
[----:B------:R-:W-:Y:S08]  /*2df0*/  HMMA.16816.F32 R4, R4, R26, RZ ;  /* 0x0000001a0404723c */ /* 0x000ff000000018ff */
[----:B------:R-:W-:Y:S01]  /*2e00*/  HMMA.16816.F32 R52, R20, R36, R28 ;  /* 0x000000241434723c */ /* 0x000fe2000000181c */
[----:B------:R-:W2:Y:S07]  /*2e10*/  LDSM.16.M88.4 R28, [R220] ;  /* 0x00000000dc1c783b */ /* 0x000eae0000000200 */
[----:B------:R-:W-:Y:S01]  /*2e20*/  HMMA.16816.F32 R84, R16, R26, RZ ;  /* 0x0000001a1054723c */ /* 0x000fe200000018ff */
[----:B------:R-:W-:Y:S07]  /*2e30*/  LDSM.16.M88.4 R24, [R214+0x4000] ;  /* 0x00400000d618783b */ /* 0x000fee0000000200 */
[C---:B------:R-:W-:Y:S01]  /*2e40*/  HMMA.16816.F32 R80, R12.reuse, R36, R64 ;  /* 0x000000240c50723c */ /* 0x040fe20000001840 */
[----:B------:R-:W-:Y:S07]  /*2e50*/  LDSM.16.M88.4 R64, [R212+0x9000] ;  /* 0x00900000d440783b */ /* 0x000fee0000000200 */
[C---:B----4-:R-:W-:Y:S01]  /*2e60*/  HMMA.16816.F32 R76, R12.reuse, R40, R56 ;  /* 0x000000280c4c723c */ /* 0x050fe20000001838 */
[----:B------:R-:W-:Y:S07]  /*2e70*/  LDSM.16.M88.4 R56, [R219+0x800] ;  /* 0x00080000db38783b */ /* 0x000fee0000000200 */
[C---:B------:R-:W-:Y:S08]  /*2e80*/  HMMA.16816.F32 R60, R12.reuse, R38, R60 ;  /* 0x000000260c3c723c */ /* 0x040ff0000000183c */
[----:B------:R-:W-:Y:S01]  /*2e90*/  HMMA.16816.F32 R12, R12, R42, R4 ;  /* 0x0000002a0c0c723c */ /* 0x000fe20000001804 */
[----:B------:R-:W3:Y:S07]  /*2ea0*/  LDSM.16.M88.4 R4, [R220+0x2000] ;  /* 0x00200000dc04783b */ /* 0x000eee0000000200 */
[----:B-----5:R-:W-:Y:S08]  /*2eb0*/  HMMA.16816.F32 R16, R32, R48, R52 ;  /* 0x000000302010723c */ /* 0x020ff00000001834 */
[C---:B------:R-:W-:Y:S08]  /*2ec0*/  HMMA.16816.F32 R36, R20.reuse, R38, R68 ;  /* 0x000000261424723c */ /* 0x040ff00000001844 */
[C---:B------:R-:W-:Y:S08]  /*2ed0*/  HMMA.16816.F32 R52, R20.reuse, R40, R72 ;  /* 0x000000281434723c */ /* 0x040ff00000001848 */
[----:B------:R-:W-:Y:S08]  /*2ee0*/  HMMA.16816.F32 R40, R20, R42, R84 ;  /* 0x0000002a1428723c */ /* 0x000ff00000001854 */
[C---:B-1----:R-:W-:Y:S08]  /*2ef0*/  HMMA.16816.F32 R72, R8.reuse, R48, R80 ;  /* 0x000000300848723c */ /* 0x042ff00000001850 */
[C---:B------:R-:W-:Y:S08]  /*2f00*/  HMMA.16816.F32 R76, R8.reuse, R44, R76 ;  /* 0x0000002c084c723c */ /* 0x040ff0000000184c */
[C---:B------:R-:W-:Y:S08]  /*2f10*/  HMMA.16816.F32 R60, R8.reuse, R50, R60 ;  /* 0x00000032083c723c */ /* 0x040ff0000000183c */
[----:B------:R-:W-:Y:S01]  /*2f20*/  HMMA.16816.F32 R20, R8, R46, R12 ;  /* 0x0000002e0814723c */ /* 0x000fe2000000180c */
[----:B------:R-:W-:Y:S07]  /*2f30*/  LDSM.16.M88.4 R12, [R216+0x4000] ;  /* 0x00400000d80c783b */ /* 0x000fee0000000200 */
[----:B--2---:R-:W-:Y:S01]  /*2f40*/  HMMA.16816.F32 R8, R28, R88, R16 ;  /* 0x000000581c08723c */ /* 0x004fe20000001810 */
[----:B------:R-:W1:Y:S07]  /*2f50*/  LDSM.16.M88.4 R16, [R214+0x6000] ;  /* 0x00600000d610783b */ /* 0x000e6e0000000200 */
[C---:B------:R-:W-:Y:S08]  /*2f60*/  HMMA.16816.F32 R36, R32.reuse, R50, R36 ;  /* 0x000000322024723c */ /* 0x040ff00000001824 */
[C---:B------:R-:W-:Y:S01]  /*2f70*/  HMMA.16816.F32 R68, R32.reuse, R44, R52 ;  /* 0x0000002c2044723c */ /* 0x040fe20000001834 */
[----:B------:R-:W2:Y:S07]  /*2f80*/  LDSM.16.M88.4 R52, [R223+0x1000] ;  /* 0x00100000df34783b */ /* 0x000eae0000000200 */
[----:B------:R-:W-:Y:S01]  /*2f90*/  HMMA.16816.F32 R48, R32, R46, R40 ;  /* 0x0000002e2030723c */ /* 0x000fe20000001828 */
[----:B------:R-:W-:Y:S04]  /*2fa0*/  LDSM.16.M88.4 R44, [R221+0x9000] ;  /* 0x00900000dd2c783b */ /* 0x000fe80000000200 */
[----:B------:R-:W-:Y:S03]  /*2fb0*/  LDSM.16.M88.4 R32, [R212+0x9800] ;  /* 0x00980000d420783b */ /* 0x000fe60000000200 */
[C---:B---3--:R-:W-:Y:S08]  /*2fc0*/  HMMA.16816.F32 R40, R4.reuse, R88, R72 ;  /* 0x000000580428723c */ /* 0x048ff00000001848 */
[C---:B------:R-:W-:Y:S08]  /*2fd0*/  HMMA.16816.F32 R72, R4.reuse, R90, R60 ;  /* 0x0000005a0448723c */ /* 0x040ff0000000183c */
[C---:B------:R-:W-:Y:S08]  /*2fe0*/  HMMA.16816.F32 R76, R4.reuse, R56, R76 ;  /* 0x00000038044c723c */ /* 0x040ff0000000184c */
[----:B------:R-:W-:Y:S08]  /*2ff0*/  HMMA.16816.F32 R92, R4, R58, R20 ;  /* 0x0000003a045c723c */ /* 0x000ff00000001814 */
[----:B------:R-:W-:Y:S01]  /*3000*/  HMMA.16816.F32 R4, R24, R64, R8 ;  /* 0x000000401804723c */ /* 0x000fe20000001808 */
[----:B------:R-:W3:Y:S07]  /*3010*/  LDSM.16.M88.4 R8, [R216+0x6000] ;  /* 0x00600000d808783b */ /* 0x000eee0000000200 */
[----:B------:R-:W-:Y:S01]  /*3020*/  HMMA.16816.F32 R60, R28, R90, R36 ;  /* 0x0000005a1c3c723c */ /* 0x000fe20000001824 */
[----:B------:R-:W4:Y:S07]  /*3030*/  LDSM.16.M88.4 R36, [R222+0x4000] ;  /* 0x00400000de24783b */ /* 0x000f2e0000000200 */
[----:B-1----:R-:W-:Y:S08]  /*3040*/  HMMA.16816.F32 R20, R16, R64, R40 ;  /* 0x000000401014723c */ /* 0x002ff00000001828 */
[----:B--2---:R-:W-:Y:S01]  /*3050*/  HMMA.16816.F32 R40, R12, R52, R4 ;  /* 0x000000340c28723c */ /* 0x004fe20000001804 */
[----:B------:R-:W1:Y:S07]  /*3060*/  LDSM.16.M88.4 R4, [R222+0x6000] ;  /* 0x00600000de04783b */ /* 0x000e6e0000000200 */
[C---:B------:R-:W-:Y:S08]  /*3070*/  HMMA.16816.F32 R88, R28.reuse, R56, R68 ;  /* 0x000000381c58723c */ /* 0x040ff00000001844 */
[----:B------:R-:W-:Y:S01]  /*3080*/  HMMA.16816.F32 R84, R28, R58, R48 ;  /* 0x0000003a1c54723c */ /* 0x000fe20000001830 */
[----:B------:R-:W-:Y:S04]  /*3090*/  LDSM.16.M88.4 R48, [R219+0x1000] ;  /* 0x00100000db30783b */ /* 0x000fe80000000200 */
[----:B------:R-:W2:Y:S03]  /*30a0*/  LDSM.16.M88.4 R28, [R220+0x4000] ;  /* 0x00400000dc1c783b */ /* 0x000ea60000000200 */
[----:B------:R-:W-:Y:S08]  /*30b0*/  HMMA.16816.F32 R68, R24, R66, R60 ;  /* 0x000000421844723c */ /* 0x000ff0000000183c */
[----:B---3--:R-:W-:Y:S01]  /*30c0*/  HMMA.16816.F32 R60, R8, R52, R20 ;  /* 0x00000034083c723c */ /* 0x008fe20000001814 */
[----:B------:R-:W3:Y:S07]  /*30d0*/  LDSM.16.M88.4 R20, [R223+0x1800] ;  /* 0x00180000df14783b */ /* 0x000eee0000000200 */
[----:B----4-:R-:W-:Y:S01]  /*30e0*/  HMMA.16816.F32 R56, R36, R44, R40 ;  /* 0x0000002c2438723c */ /* 0x010fe20000001828 */
[----:B------:R-:W4:Y:S07]  /*30f0*/  LDSM.16.M88.4 R40, [R220+0x6000] ;  /* 0x00600000dc28783b */ /* 0x000f2e0000000200 */
[C---:B------:R-:W-:Y:S08]  /*3100*/  HMMA.16816.F32 R80, R16.reuse, R66, R72 ;  /* 0x000000421050723c */ /* 0x040ff00000001848 */
[C---:B------:R-:W-:Y:S08]  /*3110*/  HMMA.16816.F32 R76, R16.reuse, R32, R76 ;  /* 0x00000020104c723c */ /* 0x040ff0000000184c */
[----:B------:R-:W-:Y:S08]  /*3120*/  HMMA.16816.F32 R64, R16, R34, R92 ;  /* 0x000000221040723c */ /* 0x000ff0000000185c */
[----:B------:R-:W-:Y:S08]  /*3130*/  HMMA.16816.F32 R16, R24, R32, R88 ;  /* 0x000000201810723c */ /* 0x000ff00000001858 */
[----:B-1----:R-:W-:Y:S08]  /*3140*/  HMMA.16816.F32 R60, R4, R44, R60 ;  /* 0x0000002c043c723c */ /* 0x002ff0000000183c */
[----:B------:R-:W-:Y:S08]  /*3150*/  HMMA.16816.F32 R68, R12, R54, R68 ;  /* 0x000000360c44723c */ /* 0x000ff00000001844 */
[----:B--2---:R-:W-:Y:S08]  /*3160*/  HMMA.16816.F32 R72, R28, R48, R56 ;  /* 0x000000301c48723c */ /* 0x004ff00000001838 */
[----:B------:R-:W-:Y:S08]  /*3170*/  HMMA.16816.F32 R32, R24, R34, R84 ;  /* 0x000000221820723c */ /* 0x000ff00000001854 */
[----:B---3--:R-:W-:Y:S01]  /*3180*/  HMMA.16816.F32 R56, R12, R20, R16 ;  /* 0x000000140c38723c */ /* 0x008fe20000001810 */
[----:B------:R-:W1:Y:S07]  /*3190*/  LDSM.16.M88.4 R16, [R221+0x9800] ;  /* 0x00980000dd10783b */ /* 0x000e6e0000000200 */
[----:B----4-:R-:W-:Y:S01]  /*31a0*/  HMMA.16816.F32 R60, R40, R48, R60 ;  /* 0x00000030283c723c */ /* 0x010fe2000000183c */
[----:B------:R-:W-:-:S02]  /*31b0*/  FMUL.FTZ R72, R72, c[0x0][0x2ec] ;  /* 0x0000bb0048487a20 */ /* 0x000fc40000410000 */
[----:B------:R-:W-:-:S05]  /*31c0*/  FMUL.FTZ R2, R73, c[0x0][0x2ec] ;  /* 0x0000bb0049027a20 */ /* 0x000fca0000410000 */
[----:B------:R-:W-:Y:S08]  /*31d0*/  HMMA.16816.F32 R24, R36, R46, R68 ;  /* 0x0000002e2418723c */ /* 0x000ff00000001844 */
[C---:B------:R-:W-:Y:S01]  /*31e0*/  HMMA.16816.F32 R52, R8.reuse, R54, R80 ;  /* 0x000000360834723c */ /* 0x040fe20000001850 */
[----:B------:R-:W-:Y:S07]  /*31f0*/  MUFU.TANH R80, R72 ;  /* 0x0000004800507308 */ /* 0x000fee0000002400 */
[----:B------:R-:W-:Y:S01]  /*3200*/  HMMA.16816.F32 R76, R8, R20, R76 ;  /* 0x00000014084c723c */ /* 0x000fe2000000184c */
[----:B------:R2:W3:Y:S07]  /*3210*/  MUFU.TANH R72, R2 ;  /* 0x0000000200487308 */ /* 0x0004ee0000002400 */
[----:B------:R-:W-:Y:S01]  /*3220*/  HMMA.16816.F32 R68, R12, R22, R32 ;  /* 0x000000160c44723c */ /* 0x000fe20000001820 */
[----:B------:R-:W4:Y:S01]  /*3230*/  LDSM.16.M88.4 R12, [R219+0x1800] ;  /* 0x00180000db0c783b */ /* 0x000f220000000200 */
[----:B------:R-:W-:-:S06]  /*3240*/  DEPBAR.LE SB0, 0x0 ;  /* 0x000080000000791a */ /* 0x000fcc0000000000 */
[----:B------:R-:W-:Y:S01]  /*3250*/  HMMA.16816.F32 R64, R8, R22, R64 ;  /* 0x000000160840723c */ /* 0x000fe20000001840 */
[----:B--2---:R-:W-:-:S04]  /*3260*/  FMUL.FTZ R2, R74, c[0x0][0x2ec] ;  /* 0x0000bb004a027a20 */ /* 0x004fc80000410000 */
[----:B------:R2:W5:Y:S03]  /*3270*/  MUFU.TANH R101, R2 ;  /* 0x0000000200657308 */ /* 0x0005660000002400 */
[----:B------:R-:W-:Y:S08]  /*3280*/  HMMA.16816.F32 R32, R28, R50, R24 ;  /* 0x000000321c20723c */ /* 0x000ff00000001818 */
[----:B------:R-:W-:Y:S01]  /*3290*/  HMMA.16816.F32 R8, R4, R46, R52 ;  /* 0x0000002e0408723c */ /* 0x000fe20000001834 */
[----:B--2---:R-:W-:-:S07]  /*32a0*/  FMUL.FTZ R2, R75, c[0x0][0x2ec] ;  /* 0x0000bb004b027a20 */ /* 0x004fce0000410000 */
[-C--:B-1----:R-:W-:Y:S01]  /*32b0*/  HMMA.16816.F32 R24, R36, R16.reuse, R56 ;  /* 0x000000102418723c */ /* 0x082fe20000001838 */
[----:B------:R1:W2:Y:S07]  /*32c0*/  MUFU.TANH R73, R2 ;  /* 0x0000000200497308 */ /* 0x0002ae0000002400 */
[C---:B------:R-:W-:Y:S08]  /*32d0*/  HMMA.16816.F32 R20, R4.reuse, R16, R76 ;  /* 0x000000100414723c */ /* 0x040ff0000000184c */
[----:B------:R-:W-:Y:S01]  /*32e0*/  HMMA.16816.F32 R64, R4, R18, R64 ;  /* 0x000000120440723c */ /* 0x000fe20000001840 */
[----:B-1----:R-:W-:-:S04]  /*32f0*/  FMUL.FTZ R2, R60, c[0x0][0x2ec] ;  /* 0x0000bb003c027a20 */ /* 0x002fc80000410000 */
[----:B------:R1:W-:Y:S02]  /*3300*/  MUFU.TANH R54, R2 ;  /* 0x0000000200367308 */ /* 0x0003e40000002400 */
[----:B------:R-:W-:Y:S01]  /*3310*/  FMUL.FTZ R4, R32, c[0x0][0x2ec] ;  /* 0x0000bb0020047a20 */ /* 0x000fe20000410000 */
[----:B------:R-:W-:Y:S01]  /*3320*/  HMMA.16816.F32 R8, R40, R50, R8 ;  /* 0x000000322808723c */ /* 0x000fe20000001808 */
[----:B------:R-:W-:-:S04]  /*3330*/  IMAD.U32 R6, RZ, RZ, UR20 ;  /* 0x00000014ff067e24 */ /* 0x000fc8000f8e00ff */
[----:B------:R2:W-:Y:S03]  /*3340*/  MUFU.TANH R51, R4 ;  /* 0x0000000400337308 */ /* 0x0005e60000002400 */
[----:B----4-:R-:W-:Y:S01]  /*3350*/  HMMA.16816.F32 R44, R28, R12, R24 ;  /* 0x0000000c1c2c723c */ /* 0x010fe20000001818 */
[----:B-1----:R-:W-:-:S07]  /*3360*/  FMUL.FTZ R2, R61, c[0x0][0x2ec] ;  /* 0x0000bb003d027a20 */ /* 0x002fce0000410000 */
[----:B------:R-:W-:Y:S01]  /*3370*/  HMMA.16816.F32 R24, R40, R12, R20 ;  /* 0x0000000c2818723c */ /* 0x000fe20000001814 */
[----:B------:R1:W-:Y:S01]  /*3380*/  MUFU.TANH R55, R2 ;  /* 0x0000000200377308 */ /* 0x0003e20000002400 */
[----:B--2---:R-:W-:-:S06]  /*3390*/  FMUL.FTZ R4, R33, c[0x0][0x2ec] ;  /* 0x0000bb0021047a20 */ /* 0x004fcc0000410000 */
[----:B------:R-:W-:Y:S01]  /*33a0*/  FMUL.FTZ R7, R8, c[0x0][0x2ec] ;  /* 0x0000bb0008077a20 */ /* 0x000fe20000410000 */
[----:B------:R-:W-:Y:S01]  /*33b0*/  MUFU.TANH R50, R4 ;  /* 0x0000000400327308 */ /* 0x000fe20000002400 */
[----:B------:R-:W-:Y:S02]  /*33c0*/  FMUL.FTZ R12, R9, c[0x0][0x2ec] ;  /* 0x0000bb00090c7a20 */ /* 0x000fe40000410000 */
[----:B------:R-:W-:Y:S02]  /*33d0*/  FMUL.FTZ R13, R10, c[0x0][0x2ec] ;  /* 0x0000bb000a0d7a20 */ /* 0x000fe40000410000 */
[----:B------:R-:W-:Y:S02]  /*33e0*/  FMUL.FTZ R16, R11, c[0x0][0x2ec] ;  /* 0x0000bb000b107a20 */ /* 0x000fe40000410000 */
[----:B-1----:R-:W-:Y:S01]  /*33f0*/  FMUL.FTZ R2, R62, c[0x0][0x2ec] ;  /* 0x0000bb003e027a20 */ /* 0x002fe20000410000 */
[----:B------:R-:W-:Y:S08]  /*3400*/  MUFU.TANH R17, R7 ;  /* 0x0000000700117308 */ /* 0x000ff00000002400 */
[----:B------:R1:W2:Y:S08]  /*3410*/  MUFU.TANH R52, R2 ;  /* 0x0000000200347308 */ /* 0x0002b00000002400 */
[----:B------:R4:W-:Y:S01]  /*3420*/  MUFU.TANH R49, R12 ;  /* 0x0000000c00317308 */ /* 0x0009e20000002400 */
[----:B-1----:R-:W-:-:S07]  /*3430*/  FMUL.FTZ R2, R63, c[0x0][0x2ec] ;  /* 0x0000bb003f027a20 */ /* 0x002fce0000410000 */
[----:B------:R1:W-:Y:S01]  /*3440*/  MUFU.TANH R21, R13 ;  /* 0x0000000d00157308 */ /* 0x0003e20000002400 */
[----:B----4-:R-:W-:-:S07]  /*3450*/  FMUL.FTZ R12, R27, c[0x0][0x2ec] ;  /* 0x0000bb001b0c7a20 */ /* 0x010fce0000410000 */
[----:B------:R4:W-:Y:S01]  /*3460*/  MUFU.TANH R53, R2 ;  /* 0x0000000200357308 */ /* 0x0009e20000002400 */
[----:B-1----:R-:W-:-:S07]  /*3470*/  FMUL.FTZ R13, R26, c[0x0][0x2ec] ;  /* 0x0000bb001a0d7a20 */ /* 0x002fce0000410000 */
[----:B------:R-:W-:Y:S01]  /*3480*/  MUFU.TANH R48, R16 ;  /* 0x0000001000307308 */ /* 0x000fe20000002400 */
[----:B----4-:R-:W-:-:S07]  /*3490*/  LOP3.LUT R2, R99, 0xffffffe0, RZ, 0xc0, !PT ;  /* 0xffffffe063027812 */ /* 0x010fce00078ec0ff */
[----:B------:R-:W-:Y:S01]  /*34a0*/  MUFU.TANH R23, R13 ;  /* 0x0000000d00177308 */ /* 0x000fe20000002400 */
        /* <DEDUP_REMOVED lines=8> */
[----:B------:R1:W4:Y:S01]  /*3530*/  MUFU.TANH R22, R5 ;  /* 0x0000000500167308 */ /* 0x0003220000002400 */
[----:B------:R-:W-:-:S03]  /*3540*/  IMAD R4, R6, 0x20, R252 ;  /* 0x0000002006047824 */ /* 0x000fc600078e02fc */
[----:B------:R2:W-:Y:S02]  /*3550*/  STL [R1+0x5c], R102 ;  /* 0x00005c6601007387 */ /* 0x0005e40000100800 */
[----:B------:R-:W-:Y:S01]  /*3560*/  IADD3 R6, R4, 0x1, RZ ;  /* 0x0000000104067810 */ /* 0x000fe20007ffe0ff */
[----:B-1----:R-:W-:-:S04]  /*3570*/  FMUL.FTZ R5, R35, c[0x0][0x2ec] ;  /* 0x0000bb0023057a20 */ /* 0x002fc80000410000 */
[----:B------:R1:W-:Y:S02]  /*3580*/  MUFU.TANH R61, R5 ;  /* 0x00000005003d7308 */ /* 0x0003e40000002400 */
[----:B-1----:R-:W-:-:S05]  /*3590*/  LEA R5, R98, UR14, 0x4 ;  /* 0x0000000e62057c11 */ /* 0x002fca000f8e20ff */
[----:B------:R-:W-:-:S05]  /*35a0*/  IMAD.IADD R5, R102, 0x1, R5 ;  /* 0x0000000166057824 */ /* 0x000fca00078e0205 */
[C---:B------:R-:W-:Y:S02]  /*35b0*/  IADD3 R9, R5.reuse, UR10, RZ ;  /* 0x0000000a05097c10 */ /* 0x040fe4000fffe0ff */
[C---:B------:R-:W-:Y:S02]  /*35c0*/  IADD3 R10, R5.reuse, UR5, RZ ;  /* 0x00000005050a7c10 */ /* 0x040fe4000fffe0ff */
[C---:B------:R-:W-:Y:S02]  /*35d0*/  IADD3 R8, R5.reuse, 0x8, RZ ;  /* 0x0000000805087810 */ /* 0x040fe40007ffe0ff */
[C---:B------:R-:W-:Y:S02]  /*35e0*/  IADD3 R7, R5.reuse, 0x40, RZ ;  /* 0x0000004005077810 */ /* 0x040fe40007ffe0ff */
[----:B------:R-:W-:Y:S02]  /*35f0*/  IADD3 R5, R5, 0x48, RZ ;  /* 0x0000004805057810 */ /* 0x000fe40007ffe0ff */
[----:B------:R-:W-:-:S02]  /*3600*/  IMNMX R231, RZ, R9, !PT ;  /* 0x00000009ffe77217 */ /* 0x000fc40007800200 */
[----:B------:R-:W-:Y:S02]  /*3610*/  IMNMX R235, R10, UR15, PT ;  /* 0x0000000f0aeb7c17 */ /* 0x000fe4000b800200 */
[C---:B------:R-:W-:Y:S02]  /*3620*/  IADD3 R9, R8.reuse, UR10, RZ ;  /* 0x0000000a08097c10 */ /* 0x040fe4000fffe0ff */
[----:B------:R-:W-:Y:S02]  /*3630*/  IADD3 R8, R8, UR5, RZ ;  /* 0x0000000508087c10 */ /* 0x000fe4000fffe0ff */
[----:B------:R-:W-:Y:S02]  /*3640*/  IADD3 R10, R7, UR10, RZ ;  /* 0x0000000a070a7c10 */ /* 0x000fe4000fffe0ff */
[----:B------:R-:W-:Y:S02]  /*3650*/  IADD3 R11, R5, UR10, RZ ;  /* 0x0000000a050b7c10 */ /* 0x000fe4000fffe0ff */
[----:B------:R-:W-:-:S02]  /*3660*/  IMNMX R230, RZ, R9, !PT ;  /* 0x00000009ffe67217 */ /* 0x000fc40007800200 */
[----:B------:R-:W-:Y:S02]  /*3670*/  IMNMX R234, R8, UR15, PT ;  /* 0x0000000f08ea7c17 */ /* 0x000fe4000b800200 */
[----:B------:R-:W-:Y:S02]  /*3680*/  IMNMX R229, RZ, R10, !PT ;  /* 0x0000000affe57217 */ /* 0x000fe40007800200 */
[----:B------:R-:W-:Y:S02]  /*3690*/  IMNMX R228, RZ, R11, !PT ;  /* 0x0000000bffe47217 */ /* 0x000fe40007800200 */
[----:B------:R-:W-:Y:S01]  /*36a0*/  HMMA.16816.F32 R8, R36, R18, R68 ;  /* 0x000000122408723c */ /* 0x000fe20000001844 */
[----:B------:R-:W-:Y:S02]  /*36b0*/  IADD3 R7, R7, UR5, RZ ;  /* 0x0000000507077c10 */ /* 0x000fe4000fffe0ff */
[----:B------:R-:W-:Y:S02]  /*36c0*/  IADD3 R5, R5, UR5, RZ ;  /* 0x0000000505057c10 */ /* 0x000fe4000fffe0ff */
[----:B------:R-:W-:Y:S01]  /*36d0*/  IMNMX R233, R7, UR15, PT ;  /* 0x0000000f07e97c17 */ /* 0x000fe2000b800200 */
[----:B------:R-:W-:Y:S01]  /*36e0*/  FMUL.FTZ R7, R25, c[0x0][0x2ec] ;  /* 0x0000bb0019077a20 */ /* 0x000fe20000410000 */
[----:B------:R-:W-:Y:S01]  /*36f0*/  IMNMX R232, R5, UR15, PT ;  /* 0x0000000f05e87c17 */ /* 0x000fe2000b800200 */
[----:B------:R-:W-:Y:S01]  /*3700*/  FMUL.FTZ R5, R44, c[0x0][0x2ec] ;  /* 0x0000bb002c057a20 */ /* 0x000fe20000410000 */
[C---:B------:R-:W-:Y:S01]  /*3710*/  ISETP.GE.AND P0, PT, R6.reuse, R235, PT ;  /* 0x000000eb0600720c */ /* 0x040fe20003f06270 */
[----:B------:R-:W-:Y:S01]  /*3720*/  MUFU.TANH R25, R7 ;  /* 0x0000000700197308 */ /* 0x000fe20000002400 */
[----:B------:R-:W-:-:S02]  /*3730*/  ISETP.GE.AND P4, PT, R6, R234, PT ;  /* 0x000000ea0600720c */ /* 0x000fc40003f86270 */
[C---:B------:R-:W-:Y:S02]  /*3740*/  ISETP.GE.AND P5, PT, R6.reuse, R233, PT ;  /* 0x000000e90600720c */ /* 0x040fe40003fa6270 */
[----:B------:R-:W-:Y:S02]  /*3750*/  ISETP.GE.AND P2, PT, R6, R232, PT ;  /* 0x000000e80600720c */ /* 0x000fe40003f46270 */
[----:B------:R-:W-:Y:S01]  /*3760*/  ISETP.GE.AND P6, PT, R4, R235, PT ;  /* 0x000000eb0400720c */ /* 0x000fe20003fc6270 */
[----:B------:R1:W1:Y:S01]  /*3770*/  MUFU.TANH R44, R5 ;  /* 0x00000005002c7308 */ /* 0x0002620000002400 */
[C---:B------:R-:W-:Y:S02]  /*3780*/  ISETP.LT.OR P0, PT, R6.reuse, R231, P0 ;  /* 0x000000e70600720c */ /* 0x040fe40000701670 */
[C---:B------:R-:W-:Y:S02]  /*3790*/  ISETP.LT.OR P4, PT, R6.reuse, R230, P4 ;  /* 0x000000e60600720c */ /* 0x040fe40002781670 */
[C---:B------:R-:W-:Y:S01]  /*37a0*/  ISETP.LT.OR P5, PT, R6.reuse, R229, P5 ;  /* 0x000000e50600720c */ /* 0x040fe20002fa1670 */
[----:B------:R-:W-:Y:S01]  /*37b0*/  HMMA.16816.F32 R8, R28, R14, R8 ;  /* 0x0000000e1c08723c */ /* 0x000fe20000001808 */
[----:B------:R-:W-:Y:S01]  /*37c0*/  ISETP.LT.OR P2, PT, R6, R228, P2 ;  /* 0x000000e40600720c */ /* 0x000fe20001741670 */
[----:B------:R-:W-:Y:S01]  /*37d0*/  FMUL.FTZ R6, R45, c[0x0][0x2ec] ;  /* 0x0000bb002d067a20 */ /* 0x000fe20000410000 */
[----:B------:R-:W-:-:S02]  /*37e0*/  ISETP.LT.OR P6, PT, R4, R231, P6 ;  /* 0x000000e70400720c */ /* 0x000fc400037c1670 */
[----:B------:R-:W-:Y:S01]  /*37f0*/  ISETP.GE.AND P3, PT, R4, R234, PT ;  /* 0x000000ea0400720c */ /* 0x000fe20003f66270 */
[----:B------:R2:W-:Y:S01]  /*3800*/  MUFU.TANH R34, R6 ;  /* 0x0000000600227308 */ /* 0x0005e20000002400 */
[----:B---3--:R-:W-:Y:S02]  /*3810*/  FSEL R60, R72, -INF , !P0 ;  /* 0xff800000483c7808 */ /* 0x008fe40004000000 */
[C---:B------:R-:W-:Y:S02]  /*3820*/  ISETP.LT.OR P3, PT, R4.reuse, R230, P3 ;  /* 0x000000e60400720c */ /* 0x040fe40001f61670 */
[C---:B-1----:R-:W-:Y:S02]  /*3830*/  IADD3 R5, R4.reuse, 0x8, RZ ;  /* 0x0000000804057810 */ /* 0x042fe40007ffe0ff */
[----:B-----5:R-:W-:Y:S02]  /*3840*/  FSEL R101, R101, -INF , !P3 ;  /* 0xff80000065657808 */ /* 0x020fe40005800000 */
[----:B------:R-:W-:-:S02]  /*3850*/  ISETP.GE.AND P3, PT, R4, R232, PT ;  /* 0x000000e80400720c */ /* 0x000fc40003f66270 */
[----:B------:R-:W-:Y:S02]  /*3860*/  ISETP.GE.AND P1, PT, R5, R235, PT ;  /* 0x000000eb0500720c */ /* 0x000fe40003f26270 */
[----:B------:R-:W-:Y:S02]  /*3870*/  ISETP.LT.OR P3, PT, R4, R228, P3 ;  /* 0x000000e40400720c */ /* 0x000fe40001f61670 */
[----:B------:R-:W-:Y:S01]  /*3880*/  FSEL R62, R73, -INF , !P4 ;  /* 0xff800000493e7808 */ /* 0x000fe20006000000 */
[----:B--2---:R-:W-:Y:S01]  /*3890*/  FMUL.FTZ R6, R46, c[0x0][0x2ec] ;  /* 0x0000bb002e067a20 */ /* 0x004fe20000410000 */
[----:B------:R-:W-:Y:S01]  /*38a0*/  FSEL R46, R80, -INF , !P6 ;  /* 0xff800000502e7808 */ /* 0x000fe20007000000 */
[----:B------:R-:W-:Y:S01]  /*38b0*/  FMUL.FTZ R7, R10, c[0x0][0x2ec] ;  /* 0x0000bb000a077a20 */ /* 0x000fe20000410000 */
[----:B------:R-:W-:Y:S01]  /*38c0*/  ISETP.GE.AND P6, PT, R4, R233, PT ;  /* 0x000000e90400720c */ /* 0x000fe20003fc6270 */
[----:B------:R1:W2:Y:S01]  /*38d0*/  MUFU.TANH R33, R6 ;  /* 0x0000000600217308 */ /* 0x0002a20000002400 */
[----:B------:R-:W-:Y:S01]  /*38e0*/  FSEL R32, R52, -INF , !P3 ;  /* 0xff80000034207808 */ /* 0x000fe20005800000 */
[----:B------:R-:W-:Y:S01]  /*38f0*/  FMUL.FTZ R9, R9, c[0x0][0x2ec] ;  /* 0x0000bb0009097a20 */ /* 0x000fe20000410000 */
[----:B------:R-:W-:Y:S01]  /*3900*/  ISETP.LT.OR P6, PT, R4, R229, P6 ;  /* 0x000000e50400720c */ /* 0x000fe200037c1670 */
[----:B------:R-:W-:Y:S01]  /*3910*/  FMUL.FTZ R11, R11, c[0x0][0x2ec] ;  /* 0x0000bb000b0b7a20 */ /* 0x000fe20000410000 */
[----:B------:R-:W-:-:S02]  /*3920*/  ISETP.GE.AND P3, PT, R5, R233, PT ;  /* 0x000000e90500720c */ /* 0x000fc40003f66270 */
[----:B------:R-:W-:Y:S01]  /*3930*/  FSEL R20, R54, -INF , !P6 ;  /* 0xff80000036147808 */ /* 0x000fe20007000000 */
[----:B------:R-:W-:Y:S01]  /*3940*/  MUFU.TANH R7, R7 ;  /* 0x0000000700077308 */ /* 0x000fe20000002400 */
[----:B------:R-:W-:Y:S01]  /*3950*/  BAR.SYNC.DEFER_BLOCKING 0x0 ;  /* 0x0000000000007b1d */ /* 0x000fe20000010000 */
[C---:B------:R-:W-:Y:S02]  /*3960*/  ISETP.GE.AND P6, PT, R5.reuse, R234, PT ;  /* 0x000000ea0500720c */ /* 0x040fe40003fc6270 */
[C---:B------:R-:W-:Y:S02]  /*3970*/  ISETP.GE.AND P0, PT, R5.reuse, R232, PT ;  /* 0x000000e80500720c */ /* 0x040fe40003f06270 */
[----:B------:R-:W-:Y:S01]  /*3980*/  ISETP.LT.OR P6, PT, R5, R230, P6 ;  /* 0x000000e60500720c */ /* 0x000fe200037c1670 */
[----:B-1----:R-:W-:Y:S01]  /*3990*/  FMUL.FTZ R6, R47, c[0x0][0x2ec] ;  /* 0x0000bb002f067a20 */ /* 0x002fe20000410000 */
[C---:B------:R-:W-:Y:S02]  /*39a0*/  ISETP.LT.OR P1, PT, R5.reuse, R231, P1 ;  /* 0x000000e70500720c */ /* 0x040fe40000f21670 */
[----:B----4-:R-:W-:Y:S01]  /*39b0*/  FSEL R63, R22, -INF , !P6 ;  /* 0xff800000163f7808 */ /* 0x010fe20007000000 */
[----:B------:R1:W-:Y:S01]  /*39c0*/  MUFU.TANH R35, R6 ;  /* 0x0000000600237308 */ /* 0x0003e20000002400 */
[----:B------:R-:W-:-:S02]  /*39d0*/  ISETP.LT.OR P3, PT, R5, R229, P3 ;  /* 0x000000e50500720c */ /* 0x000fc40001f61670 */
[----:B------:R-:W-:Y:S02]  /*39e0*/  ISETP.LT.OR P0, PT, R5, R228, P0 ;  /* 0x000000e40500720c */ /* 0x000fe40000701670 */
[----:B------:R-:W-:Y:S02]  /*39f0*/  IADD3 R5, R4, 0x10, RZ ;  /* 0x0000001004057810 */ /* 0x000fe40007ffe0ff */
[----:B------:R-:W-:Y:S01]  /*3a00*/  FSEL R19, R53, -INF , !P2 ;  /* 0xff80000035137808 */ /* 0x000fe20005000000 */
[----:B------:R3:W-:Y:S01]  /*3a10*/  MUFU.TANH R22, R12 ;  /* 0x0000000c00167308 */ /* 0x0007e20000002400 */
[----:B------:R-:W-:Y:S02]  /*3a20*/  FSEL R47, R51, -INF , !P1 ;  /* 0xff800000332f7808 */ /* 0x000fe40004800000 */
[----:B------:R-:W-:Y:S02]  /*3a30*/  FSEL R16, R55, -INF , !P5 ;  /* 0xff80000037107808 */ /* 0x000fe40006800000 */
[----:B------:R-:W-:-:S02]  /*3a40*/  FSEL R17, R17, -INF , !P3 ;  /* 0xff80000011117808 */ /* 0x000fc40005800000 */
[----:B------:R-:W-:Y:S01]  /*3a50*/  FSEL R21, R21, -INF , !P0 ;  /* 0xff80000015157808 */ /* 0x000fe20004000000 */
[----:B-1----:R-:W-:Y:S01]  /*3a60*/  FMUL.FTZ R6, R24, c[0x0][0x2ec] ;  /* 0x0000bb0018067a20 */ /* 0x002fe20000410000 */
[C---:B------:R-:W-:Y:S02]  /*3a70*/  ISETP.GE.AND P5, PT, R5.reuse, R235, PT ;  /* 0x000000eb0500720c */ /* 0x040fe40003fa6270 */
[C---:B------:R-:W-:Y:S01]  /*3a80*/  ISETP.GE.AND P3, PT, R5.reuse, R234, PT ;  /* 0x000000ea0500720c */ /* 0x040fe20003f66270 */
[----:B------:R1:W4:Y:S01]  /*3a90*/  MUFU.TANH R18, R6 ;  /* 0x0000000600127308 */ /* 0x0003220000002400 */
[C---:B------:R-:W-:Y:S02]  /*3aa0*/  ISETP.GE.AND P0, PT, R5.reuse, R233, PT ;  /* 0x000000e90500720c */ /* 0x040fe40003f06270 */
[C---:B------:R-:W-:Y:S01]  /*3ab0*/  ISETP.LT.OR P5, PT, R5.reuse, R231, P5 ;  /* 0x000000e70500720c */ /* 0x040fe20002fa1670 */
[----:B---3--:R-:W-:Y:S01]  /*3ac0*/  HMMA.16816.F32 R12, R40, R14, R64 ;  /* 0x0000000e280c723c */ /* 0x008fe20000001840 */
[----:B------:R-:W-:-:S02]  /*3ad0*/  ISETP.LT.OR P3, PT, R5, R230, P3 ;  /* 0x000000e60500720c */ /* 0x000fc40001f61670 */
[----:B------:R-:W-:Y:S02]  /*3ae0*/  ISETP.LT.OR P0, PT, R5, R229, P0 ;  /* 0x000000e50500720c */ /* 0x000fe40000701670 */
[----:B------:R-:W-:Y:S02]  /*3af0*/  FSEL R128, R44, -INF , !P5 ;  /* 0xff8000002c807808 */ /* 0x000fe40006800000 */
[----:B--2---:R-:W-:Y:S02]  /*3b00*/  FSEL R132, R33, -INF , !P3 ;  /* 0xff80000021847808 */ /* 0x004fe40005800000 */
[----:B-1----:R-:W-:Y:S02]  /*3b10*/  IADD3 R6, R4, 0x9, RZ ;  /* 0x0000000904067810 */ /* 0x002fe40007ffe0ff */
[----:B----4-:R-:W-:Y:S02]  /*3b20*/  FSEL R18, R18, -INF , !P0 ;  /* 0xff80000012127808 */ /* 0x010fe40004000000 */
[----:B------:R-:W-:-:S02]  /*3b30*/  ISETP.GE.AND P4, PT, R6, R235, PT ;  /* 0x000000eb0600720c */ /* 0x000fc40003f86270 */
[C---:B------:R-:W-:Y:S02]  /*3b40*/  ISETP.GE.AND P2, PT, R6.reuse, R234, PT ;  /* 0x000000ea0600720c */ /* 0x040fe40003f46270 */
[C---:B------:R-:W-:Y:S02]  /*3b50*/  ISETP.LT.OR P4, PT, R6.reuse, R231, P4 ;  /* 0x000000e70600720c */ /* 0x040fe40002781670 */
[C---:B------:R-:W-:Y:S02]  /*3b60*/  ISETP.GE.AND P1, PT, R6.reuse, R233, PT ;  /* 0x000000e90600720c */ /* 0x040fe40003f26270 */
[----:B------:R-:W-:-:S03]  /*3b70*/  ISETP.GE.AND P6, PT, R6, R232, PT ;  /* 0x000000e80600720c */ /* 0x000fc60003fc6270 */
[----:B------:R-:W-:Y:S01]  /*3b80*/  FMUL.FTZ R12, R12, c[0x0][0x2ec] ;  /* 0x0000bb000c0c7a20 */ /* 0x000fe20000410000 */
[----:B------:R-:W-:Y:S01]  /*3b90*/  FSEL R45, R50, -INF , !P4 ;  /* 0xff800000322d7808 */ /* 0x000fe20006000000 */
[----:B------:R-:W-:Y:S01]  /*3ba0*/  FMUL.FTZ R13, R13, c[0x0][0x2ec] ;  /* 0x0000bb000d0d7a20 */ /* 0x000fe20000410000 */
[----:B------:R-:W-:Y:S01]  /*3bb0*/  ISETP.GE.AND P4, PT, R5, R232, PT ;  /* 0x000000e80500720c */ /* 0x000fe20003f86270 */
[----:B------:R-:W-:Y:S01]  /*3bc0*/  FMUL.FTZ R14, R14, c[0x0][0x2ec] ;  /* 0x0000bb000e0e7a20 */ /* 0x000fe20000410000 */
[C---:B------:R-:W-:Y:S01]  /*3bd0*/  ISETP.LT.OR P2, PT, R6.reuse, R230, P2 ;  /* 0x000000e60600720c */ /* 0x040fe20001741670 */
[----:B------:R-:W-:Y:S01]  /*3be0*/  FMUL.FTZ R15, R15, c[0x0][0x2ec] ;  /* 0x0000bb000f0f7a20 */ /* 0x000fe20000410000 */
[C---:B------:R-:W-:Y:S01]  /*3bf0*/  ISETP.LT.OR P1, PT, R6.reuse, R229, P1 ;  /* 0x000000e50600720c */ /* 0x040fe20000f21670 */
[----:B------:R-:W-:Y:S01]  /*3c00*/  MUFU.TANH R12, R12 ;  /* 0x0000000c000c7308 */ /* 0x000fe20000002400 */
[-C--:B------:R-:W-:Y:S01]  /*3c10*/  ISETP.LT.OR P6, PT, R6, R228.reuse, P6 ;  /* 0x000000e40600720c */ /* 0x080fe200037c1670 */
[----:B------:R-:W-:Y:S01]  /*3c20*/  FMUL.FTZ R6, R8, c[0x0][0x2ec] ;  /* 0x0000bb0008067a20 */ /* 0x000fe20000410000 */
[----:B------:R-:W-:-:S02]  /*3c30*/  ISETP.LT.OR P4, PT, R5, R228, P4 ;  /* 0x000000e40500720c */ /* 0x000fc40002781670 */
[----:B------:R-:W-:Y:S02]  /*3c40*/  IADD3 R5, R4, 0x18, RZ ;  /* 0x0000001804057810 */ /* 0x000fe40007ffe0ff */
[----:B------:R-:W-:Y:S01]  /*3c50*/  FSEL R61, R61, -INF , !P2 ;  /* 0xff8000003d3d7808 */ /* 0x000fe20005000000 */
[----:B------:R1:W2:Y:S01]  /*3c60*/  MUFU.TANH R24, R6 ;  /* 0x0000000600187308 */ /* 0x0002a20000002400 */
[C---:B------:R-:W-:Y:S02]  /*3c70*/  ISETP.GE.AND P0, PT, R5.reuse, R234, PT ;  /* 0x000000ea0500720c */ /* 0x040fe40003f06270 */
[----:B------:R-:W-:Y:S02]  /*3c80*/  FSEL R10, R48, -INF , !P6 ;  /* 0xff800000300a7808 */ /* 0x000fe40007000000 */
[----:B------:R-:W-:Y:S02]  /*3c90*/  ISETP.LT.OR P0, PT, R5, R230, P0 ;  /* 0x000000e60500720c */ /* 0x000fe40000701670 */
[----:B------:R-:W-:Y:S01]  /*3ca0*/  FSEL R23, R23, -INF , !P4 ;  /* 0xff80000017177808 */ /* 0x000fe20006000000 */
[----:B------:R3:W-:Y:S01]  /*3cb0*/  MUFU.TANH R8, R9 ;  /* 0x0000000900087308 */ /* 0x0007e20000002400 */
[----:B------:R-:W-:-:S02]  /*3cc0*/  FSEL R129, R7, -INF , !P0 ;  /* 0xff80000007817808 */ /* 0x000fc40004000000 */
[----:B------:R-:W-:Y:S02]  /*3cd0*/  PLOP3.LUT P0, PT, PT, PT, UP0, 0x80, 0x0 ;  /* 0x000000000000781c */ /* 0x000fe40003f0f008 */
[----:B------:R-:W-:Y:S02]  /*3ce0*/  ISETP.GE.AND P4, PT, R5, R233, PT ;  /* 0x000000e90500720c */ /* 0x000fe40003f86270 */
[C---:B-1----:R-:W-:Y:S01]  /*3cf0*/  IADD3 R6, R4.reuse, 0x11, RZ ;  /* 0x0000001104067810 */ /* 0x042fe20007ffe0ff */
[----:B------:R-:W-:Y:S01]  /*3d00*/  MUFU.TANH R13, R13 ;  /* 0x0000000d000d7308 */ /* 0x000fe20000002400 */
[----:B------:R-:W-:Y:S02]  /*3d10*/  IADD3 R4, R4, 0x19, RZ ;  /* 0x0000001904047810 */ /* 0x000fe40007ffe0ff */
[C---:B------:R-:W-:Y:S02]  /*3d20*/  ISETP.GE.AND P2, PT, R6.reuse, R235, PT ;  /* 0x000000eb0600720c */ /* 0x040fe40003f46270 */
[----:B------:R-:W-:-:S02]  /*3d30*/  ISETP.GE.AND P6, PT, R6, R234, PT ;  /* 0x000000ea0600720c */ /* 0x000fc40003fc6270 */
[C---:B------:R-:W-:Y:S01]  /*3d40*/  ISETP.GE.AND P5, PT, R6.reuse, R233, PT ;  /* 0x000000e90600720c */ /* 0x040fe20003fa6270 */
[----:B------:R-:W1:Y:S01]  /*3d50*/  MUFU.TANH R14, R14 ;  /* 0x0000000e000e7308 */ /* 0x000e620000002400 */
[C---:B------:R-:W-:Y:S02]  /*3d60*/  ISETP.GE.AND P3, PT, R6.reuse, R232, PT ;  /* 0x000000e80600720c */ /* 0x040fe40003f66270 */
[----:B---3--:R-:W-:Y:S02]  /*3d70*/  FSEL R9, R49, -INF , !P1 ;  /* 0xff80000031097808 */ /* 0x008fe40004800000 */
[----:B------:R-:W-:Y:S02]  /*3d80*/  ISETP.GE.AND P1, PT, R5, R235, PT ;  /* 0x000000eb0500720c */ /* 0x000fe40003f26270 */
[C---:B------:R-:W-:Y:S01]  /*3d90*/  ISETP.LT.OR P2, PT, R6.reuse, R231, P2 ;  /* 0x000000e70600720c */ /* 0x040fe20001741670 */
[----:B------:R-:W-:Y:S01]  /*3da0*/  MUFU.TANH R15, R15 ;  /* 0x0000000f000f7308 */ /* 0x000fe20000002400 */
[----:B------:R-:W-:-:S02]  /*3db0*/  ISETP.LT.OR P6, PT, R6, R230, P6 ;  /* 0x000000e60600720c */ /* 0x000fc400037c1670 */
[C---:B------:R-:W-:Y:S02]  /*3dc0*/  ISETP.LT.OR P5, PT, R6.reuse, R229, P5 ;  /* 0x000000e50600720c */ /* 0x040fe40002fa1670 */
[----:B------:R-:W-:Y:S02]  /*3dd0*/  ISETP.LT.OR P3, PT, R6, R228, P3 ;  /* 0x000000e40600720c */ /* 0x000fe40001f61670 */
[----:B------:R-:W-:Y:S01]  /*3de0*/  ISETP.LT.OR P1, PT, R5, R231, P1 ;  /* 0x000000e70500720c */ /* 0x000fe20000f21670 */
[----:B------:R3:W4:Y:S01]  /*3df0*/  MUFU.TANH R6, R11 ;  /* 0x0000000b00067308 */ /* 0x0007220000002400 */
[----:B------:R-:W-:Y:S02]  /*3e00*/  FSEL R103, R34, -INF , !P2 ;  /* 0xff80000022677808 */ /* 0x000fe40005000000 */
[----:B------:R-:W-:Y:S02]  /*3e10*/  FSEL R131, R35, -INF , !P6 ;  /* 0xff80000023837808 */ /* 0x000fe40007000000 */
[----:B------:R-:W-:-:S02]  /*3e20*/  FSEL R22, R22, -INF , !P3 ;  /* 0xff80000016167808 */ /* 0x000fc40005800000 */
[----:B--2---:R-:W-:Y:S02]  /*3e30*/  FSEL R102, R24, -INF , !P1 ;  /* 0xff80000018667808 */ /* 0x004fe40004800000 */
[-C--:B------:R-:W-:Y:S02]  /*3e40*/  ISETP.GE.AND P2, PT, R5, R232.reuse, PT ;  /* 0x000000e80500720c */ /* 0x080fe40003f46270 */
[C---:B------:R-:W-:Y:S02]  /*3e50*/  ISETP.GE.AND P6, PT, R4.reuse, R235, PT ;  /* 0x000000eb0400720c */ /* 0x040fe40003fc6270 */
[C---:B------:R-:W-:Y:S02]  /*3e60*/  ISETP.GE.AND P3, PT, R4.reuse, R233, PT ;  /* 0x000000e90400720c */ /* 0x040fe40003f66270 */
[----:B------:R-:W-:Y:S02]  /*3e70*/  ISETP.GE.AND P1, PT, R4, R232, PT ;  /* 0x000000e80400720c */ /* 0x000fe40003f26270 */
[----:B---3--:R-:W-:-:S02]  /*3e80*/  FSEL R11, R25, -INF , !P5 ;  /* 0xff800000190b7808 */ /* 0x008fc40006800000 */
[C---:B------:R-:W-:Y:S02]  /*3e90*/  ISETP.GE.AND P5, PT, R4.reuse, R234, PT ;  /* 0x000000ea0400720c */ /* 0x040fe40003fa6270 */
[C---:B------:R-:W-:Y:S02]  /*3ea0*/  ISETP.LT.OR P4, PT, R5.reuse, R229, P4 ;  /* 0x000000e50500720c */ /* 0x040fe40002781670 */
[----:B------:R-:W-:Y:S02]  /*3eb0*/  ISETP.LT.OR P2, PT, R5, R228, P2 ;  /* 0x000000e40500720c */ /* 0x000fe40001741670 */
[C---:B------:R-:W-:Y:S02]  /*3ec0*/  ISETP.LT.OR P6, PT, R4.reuse, R231, P6 ;  /* 0x000000e70400720c */ /* 0x040fe400037c1670 */
[C---:B------:R-:W-:Y:S02]  /*3ed0*/  ISETP.LT.OR P5, PT, R4.reuse, R230, P5 ;  /* 0x000000e60400720c */ /* 0x040fe40002fa1670 */
[----:B------:R-:W-:-:S02]  /*3ee0*/  ISETP.LT.OR P3, PT, R4, R229, P3 ;  /* 0x000000e50400720c */ /* 0x000fc40001f61670 */
[----:B------:R-:W-:Y:S02]  /*3ef0*/  ISETP.LT.OR P1, PT, R4, R228, P1 ;  /* 0x000000e40400720c */ /* 0x000fe40000f21670 */
[----:B------:R-:W-:Y:S02]  /*3f00*/  FSEL R12, R12, -INF , !P4 ;  /* 0xff8000000c0c7808 */ /* 0x000fe40006000000 */
[----:B-1----:R-:W-:Y:S02]  /*3f10*/  FSEL R14, R14, -INF , !P2 ;  /* 0xff8000000e0e7808 */ /* 0x002fe40005000000 */
[----:B------:R-:W-:Y:S02]  /*3f20*/  FSEL R100, R8, -INF , !P6 ;  /* 0xff80000008647808 */ /* 0x000fe40007000000 */
[----:B----4-:R-:W-:Y:S02]  /*3f30*/  FSEL R130, R6, -INF , !P5 ;  /* 0xff80000006827808 */ /* 0x010fe40006800000 */
[----:B------:R-:W-:-:S02]  /*3f40*/  FSEL R13, R13, -INF , !P3 ;  /* 0xff8000000d0d7808 */ /* 0x000fc40005800000 */
        /* <DEDUP_REMOVED lines=23> */
.L_x_1906:
        /* <DEDUP_REMOVED lines=40> */
[----:B------:R-:W-:-:S04]  /*4340*/  FFMA.FTZ R4, R20, c[0x0][0x23c], -R8 ;  /* 0x00008f0014047a23 */ /* 0x000fc80000010808 */
[----:B------:R2:W-:Y:S01]  /*4350*/  MUFU.EX2 R246, R4 ;  /* 0x0000000400f67308 */ /* 0x0005e20000000800 */
[----:B-1----:R-:W-:-:S04]  /*4360*/  FMNMX.FTZ R137, R5, R137, !PT ;  /* 0x0000008905897209 */ /* 0x002fc80007810000 */
[C---:B------:R-:W-:Y:S01]  /*4370*/  FSETP.NEU.FTZ.AND P1, PT, R137.reuse, -INF , PT ;  /* 0xff8000008900780b */ /* 0x040fe20003f3d000 */
[----:B------:R-:W-:-:S05]  /*4380*/  FMUL.FTZ R5, R137, c[0x0][0x23c] ;  /* 0x00008f0089057a20 */ /* 0x000fca0000410000 */
[----:B------:R-:W-:Y:S01]  /*4390*/  FSEL R2, R5, RZ, P1 ;  /* 0x000000ff05027208 */ /* 0x000fe20000800000 */
[----:B--2---:R-:W-:-:S04]  /*43a0*/  FFMA.FTZ R4, R16, c[0x0][0x23c], -R8 ;  /* 0x00008f0010047a23 */ /* 0x004fc80000010808 */
[--C-:B------:R-:W-:Y:S01]  /*43b0*/  FFMA.FTZ R0, R19, c[0x0][0x23c], -R2.reuse ;  /* 0x00008f0013007a23 */ /* 0x100fe20000010802 */
[----:B------:R1:W-:Y:S01]  /*43c0*/  MUFU.EX2 R245, R4 ;  /* 0x0000000400f57308 */ /* 0x0003e20000000800 */
[----:B------:R-:W-:Y:S02]  /*43d0*/  FFMA.FTZ R3, R32, c[0x0][0x23c], -R2 ;  /* 0x00008f0020037a23 */ /* 0x000fe40000010802 */
[----:B------:R-:W-:Y:S05]  /*43e0*/  LDSM.16.MT88.4 R32, [R218+0xa000] ;  /* 0x00a00000da20783b */ /* 0x000fea0000004200 */
[----:B------:R2:W-:Y:S08]  /*43f0*/  MUFU.EX2 R237, R0 ;  /* 0x0000000000ed7308 */ /* 0x0005f00000000800 */
[----:B------:R3:W4:Y:S01]  /*4400*/  MUFU.EX2 R239, R3 ;  /* 0x0000000300ef7308 */ /* 0x0007220000000800 */
[----:B-1----:R-:W-:-:S02]  /*4410*/  FFMA.FTZ R4, R17, c[0x0][0x23c], -R8 ;  /* 0x00008f0011047a23 */ /* 0x002fc40000010808 */
[----:B--2---:R-:W-:-:S05]  /*4420*/  FFMA.FTZ R0, R21, c[0x0][0x23c], -R2 ;  /* 0x00008f0015007a23 */ /* 0x004fca0000010802 */
[----:B------:R1:W-:Y:S01]  /*4430*/  MUFU.EX2 R244, R4 ;  /* 0x0000000400f47308 */ /* 0x0003e20000000800 */
[----:B---3--:R-:W-:-:S07]  /*4440*/  FMNMX.FTZ R3, R46, R60, !PT ;  /* 0x0000003c2e037209 */ /* 0x008fce0007810000 */
[----:B------:R2:W-:Y:S01]  /*4450*/  MUFU.EX2 R238, R0 ;  /* 0x0000000000ee7308 */ /* 0x0005e20000000800 */
[----:B----4-:R-:W-:Y:S02]  /*4460*/  F2FP.PACK_AB R5, R237, R239 ;  /* 0x000000efed05723e */ /* 0x010fe400000000ff */
[----:B------:R-:W-:-:S04]  /*4470*/  FMNMX.FTZ R3, R47, R3, !PT ;  /* 0x000000032f037209 */ /* 0x000fc80007810000 */
[----:B------:R-:W-:Y:S01]  /*4480*/  FMNMX.FTZ R3, R45, R3, !PT ;  /* 0x000000032d037209 */ /* 0x000fe20007810000 */
[--C-:B-1----:R-:W-:Y:S02]  /*4490*/  FFMA.FTZ R4, R9, c[0x0][0x23c], -R8.reuse ;  /* 0x00008f0009047a23 */ /* 0x102fe40000010808 */
[----:B------:R-:W-:Y:S01]  /*44a0*/  FFMA.FTZ R9, R11, c[0x0][0x23c], -R8 ;  /* 0x00008f000b097a23 */ /* 0x000fe20000010808 */
[----:B------:R-:W-:Y:S01]  /*44b0*/  FMNMX.FTZ R3, R128, R3, !PT ;  /* 0x0000000380037209 */ /* 0x000fe20007810000 */
[----:B------:R1:W3:Y:S03]  /*44c0*/  MUFU.EX2 R247, R4 ;  /* 0x0000000400f77308 */ /* 0x0002e60000000800 */
[----:B------:R-:W-:Y:S01]  /*44d0*/  FMNMX.FTZ R3, R103, R3, !PT ;  /* 0x0000000367037209 */ /* 0x000fe20007810000 */
[----:B--2---:R-:W-:-:S03]  /*44e0*/  FFMA.FTZ R0, R10, c[0x0][0x23c], -R2 ;  /* 0x00008f000a007a23 */ /* 0x004fc60000010802 */
[----:B------:R-:W-:Y:S01]  /*44f0*/  FMNMX.FTZ R3, R102, R3, !PT ;  /* 0x0000000366037209 */ /* 0x000fe20007810000 */
[----:B------:R2:W4:Y:S03]  /*4500*/  MUFU.EX2 R243, R0 ;  /* 0x0000000000f37308 */ /* 0x0005260000000800 */
[----:B------:R-:W-:-:S05]  /*4510*/  FMNMX.FTZ R3, R100, R3, !PT ;  /* 0x0000000364037209 */ /* 0x000fca0007810000 */
[----:B------:R-:W5:Y:S01]  /*4520*/  SHFL.BFLY PT, R10, R3, 0x2, 0x1f ;  /* 0x0c401f00030a7f89 */ /* 0x000f6200000e0000 */
[----:B------:R5:W-:Y:S01]  /*4530*/  MUFU.EX2 R242, R9 ;  /* 0x0000000900f27308 */ /* 0x000be20000000800 */
[----:B-1----:R-:W-:Y:S02]  /*4540*/  F2FP.PACK_AB R4, R245, R246 ;  /* 0x000000f6f504723e */ /* 0x002fe400000000ff */
[----:B---3--:R-:W-:Y:S01]  /*4550*/  F2FP.PACK_AB R6, R247, R244 ;  /* 0x000000f4f706723e */ /* 0x008fe200000000ff */
[--C-:B--2---:R-:W-:Y:S01]  /*4560*/  FFMA.FTZ R0, R18, c[0x0][0x23c], -R8.reuse ;  /* 0x00008f0012007a23 */ /* 0x104fe20000010808 */
[----:B----4-:R-:W-:Y:S01]  /*4570*/  F2FP.PACK_AB R7, R243, R238 ;  /* 0x000000eef307723e */ /* 0x010fe200000000ff */
[----:B------:R-:W-:Y:S02]  /*4580*/  LDSM.16.MT88.4 R16, [R218+0xa800] ;  /* 0x00a80000da10783b */ /* 0x000fe40000004200 */
[----:B------:R1:W2:Y:S04]  /*4590*/  MUFU.EX2 R240, R0 ;  /* 0x0000000000f07308 */ /* 0x0002a80000000800 */
[----:B------:R-:W-:Y:S01]  /*45a0*/  HMMA.16816.F32 R76, R4, R50, RZ ;  /* 0x00000032044c723c */ /* 0x000fe200000018ff */
[----:B-----5:R-:W-:-:S02]  /*45b0*/  FFMA.FTZ R9, R12, c[0x0][0x23c], -R8 ;  /* 0x00008f000c097a23 */ /* 0x020fc40000010808 */
[----:B------:R-:W-:Y:S02]  /*45c0*/  FFMA.FTZ R8, R13, c[0x0][0x23c], -R8 ;  /* 0x00008f000d087a23 */ /* 0x000fe40000010808 */
[----:B------:R-:W-:Y:S01]  /*45d0*/  MUFU.EX2 R241, R9 ;  /* 0x0000000900f17308 */ /* 0x000fe20000000800 */
[----:B------:R-:W-:Y:S02]  /*45e0*/  FMNMX.FTZ R3, R3, R10, !PT ;  /* 0x0000000a03037209 */ /* 0x000fe40007810000 */
[----:B------:R-:W-:Y:S01]  /*45f0*/  HMMA.16816.F32 R92, R4, R66, RZ ;  /* 0x00000042045c723c */ /* 0x000fe200000018ff */
[----:B-1----:R-:W-:-:S04]  /*4600*/  FMNMX.FTZ R0, R101, R62, !PT ;  /* 0x0000003e65007209 */ /* 0x002fc80007810000 */
[----:B------:R1:W3:Y:S01]  /*4610*/  MUFU.EX2 R249, R8 ;  /* 0x0000000800f97308 */ /* 0x0002e20000000800 */
[----:B------:R-:W4:Y:S01]  /*4620*/  SHFL.BFLY PT, R10, R3, 0x1, 0x1f ;  /* 0x0c201f00030a7f89 */ /* 0x000f2200000e0000 */
[----:B--2---:R-:W-:Y:S02]  /*4630*/  F2FP.PACK_AB R124, R242, R240 ;  /* 0x000000f0f27c723e */ /* 0x004fe400000000ff */
[----:B------:R-:W-:Y:S01]  /*4640*/  FMNMX.FTZ R0, R63, R0, !PT ;  /* 0x000000003f007209 */ /* 0x000fe20007810000 */
[----:B------:R-:W-:Y:S03]  /*4650*/  HMMA.16816.F32 R108, R4, R38, RZ ;  /* 0x00000026046c723c */ /* 0x000fe600000018ff */
[----:B------:R-:W-:-:S04]  /*4660*/  FMNMX.FTZ R0, R61, R0, !PT ;  /* 0x000000003d007209 */ /* 0x000fc80007810000 */
[----:B------:R-:W-:Y:S01]  /*4670*/  FMNMX.FTZ R0, R132, R0, !PT ;  /* 0x0000000084007209 */ /* 0x000fe20007810000 */
[C---:B------:R-:W-:Y:S03]  /*4680*/  HMMA.16816.F32 R148, R4.reuse, R24, RZ ;  /* 0x000000180494723c */ /* 0x040fe600000018ff */
[----:B------:R-:W-:Y:S01]  /*4690*/  FMNMX.FTZ R0, R131, R0, !PT ;  /* 0x0000000083007209 */ /* 0x000fe20007810000 */
[----:B-1----:R-:W-:Y:S01]  /*46a0*/  FFMA.FTZ R8, R23, c[0x0][0x23c], -R2 ;  /* 0x00008f0017087a23 */ /* 0x002fe20000010802 */
[----:B---3--:R-:W-:Y:S02]  /*46b0*/  F2FP.PACK_AB R126, R249, R241 ;  /* 0x000000f1f97e723e */ /* 0x008fe400000000ff */
[----:B------:R-:W-:Y:S01]  /*46c0*/  FMNMX.FTZ R0, R129, R0, !PT ;  /* 0x0000000081007209 */ /* 0x000fe20007810000 */
[----:B------:R1:W-:Y:S01]  /*46d0*/  MUFU.EX2 R210, R8 ;  /* 0x0000000800d27308 */ /* 0x0003e20000000800 */
[----:B------:R-:W-:Y:S02]  /*46e0*/  HMMA.16816.F32 R164, R4, R28, RZ ;  /* 0x0000001c04a4723c */ /* 0x000fe400000018ff */
[----:B------:R-:W-:-:S02]  /*46f0*/  FMNMX.FTZ R0, R130, R0, !PT ;  /* 0x0000000082007209 */ /* 0x000fc40007810000 */
[----:B----4-:R-:W-:-:S03]  /*4700*/  FMNMX.FTZ R136, R3, R10, !PT ;  /* 0x0000000a03887209 */ /* 0x010fc60007810000 */
[----:B------:R-:W2:Y:S01]  /*4710*/  SHFL.BFLY PT, R9, R0, 0x2, 0x1f ;  /* 0x0c401f0000097f89 */ /* 0x000ea200000e0000 */
[----:B------:R-:W-:Y:S01]  /*4720*/  FSETP.NEU.FTZ.AND P1, PT, R136, -INF , PT ;  /* 0xff8000008800780b */ /* 0x000fe20003f3d000 */
[C---:B------:R-:W-:Y:S01]  /*4730*/  HMMA.16816.F32 R40, R4.reuse, R32, RZ ;  /* 0x000000200428723c */ /* 0x040fe200000018ff */
[----:B-1----:R-:W-:Y:S02]  /*4740*/  FFMA.FTZ R8, R22, c[0x0][0x23c], -R2 ;  /* 0x00008f0016087a23 */ /* 0x002fe40000010802 */
[----:B------:R-:W-:Y:S05]  /*4750*/  LDSM.16.MT88.4 R20, [R217+0xb800] ;  /* 0x00b80000d914783b */ /* 0x000fea0000004200 */
[C---:B------:R-:W-:Y:S01]  /*4760*/  HMMA.16816.F32 R56, R4.reuse, R48, RZ ;  /* 0x000000300438723c */ /* 0x040fe200000018ff */
[----:B------:R1:W3:Y:S07]  /*4770*/  MUFU.EX2 R211, R8 ;  /* 0x0000000800d37308 */ /* 0x0002ee0000000800 */
[----:B------:R-:W-:Y:S01]  /*4780*/  HMMA.16816.F32 R72, R4, R64, RZ ;  /* 0x000000400448723c */ /* 0x000fe200000018ff */
[----:B--2---:R-:W-:-:S07]  /*4790*/  FMNMX.FTZ R0, R9, R0, !PT ;  /* 0x0000000009007209 */ /* 0x004fce0007810000 */
[C---:B------:R-:W-:Y:S01]  /*47a0*/  HMMA.16816.F32 R88, R4.reuse, R36, RZ ;  /* 0x000000240458723c */ /* 0x040fe200000018ff */
[--C-:B-1----:R-:W-:Y:S01]  /*47b0*/  FFMA.FTZ R8, R14, c[0x0][0x23c], -R2.reuse ;  /* 0x00008f000e087a23 */ /* 0x102fe20000010802 */
[----:B---3--:R-:W-:Y:S01]  /*47c0*/  F2FP.PACK_AB R125, R211, R210 ;  /* 0x000000d2d37d723e */ /* 0x008fe200000000ff */
[----:B------:R-:W-:Y:S02]  /*47d0*/  FFMA.FTZ R2, R15, c[0x0][0x23c], -R2 ;  /* 0x00008f000f027a23 */ /* 0x000fe40000010802 */
        /* <DEDUP_REMOVED lines=22> */
[----:B------:R-:W-:Y:S01]  /*4940*/  HMMA.16816.F32 R148, R124, R156, R148 ;  /* 0x0000009c7c94723c */ /* 0x000fe20000001894 */
[----:B-1----:R-:W-:-:S05]  /*4950*/  FMUL.FTZ R0, R135, c[0x0][0x23c] ;  /* 0x00008f0087007a20 */ /* 0x002fca0000410000 */
[----:B------:R-:W-:Y:S02]  /*4960*/  FSEL R0, R0, RZ, P1 ;  /* 0x000000ff00007208 */ /* 0x000fe40000800000 */
[----:B------:R-:W-:Y:S01]  /*4970*/  HMMA.16816.F32 R164, R124, R172, R164 ;  /* 0x000000ac7ca4723c */ /* 0x000fe200000018a4 */
[----:B--2---:R-:W-:-:S07]  /*4980*/  FFMA.FTZ R3, R45, c[0x0][0x23c], -R2 ;  /* 0x00008f002d037a23 */ /* 0x004fce0000010802 */
        /* <DEDUP_REMOVED lines=25> */
[----:B-1----:R-:W-:-:S06]  /*4b20*/  FFMA.FTZ R3, R103, c[0x0][0x23c], -R2 ;  /* 0x00008f0067037a23 */ /* 0x002fcc0000010802 */
[----:B---3--:R-:W-:Y:S02]  /*4b30*/  F2FP.PACK_AB R4, R206, R209 ;  /* 0x000000d1ce04723e */ /* 0x008fe400000000ff */
[----:B--2---:R-:W-:Y:S01]  /*4b40*/  F2FP.PACK_AB R6, R208, R207 ;  /* 0x000000cfd006723e */ /* 0x004fe200000000ff */
[----:B------:R1:W2:Y:S01]  /*4b50*/  MUFU.EX2 R200, R3 ;  /* 0x0000000300c87308 */ /* 0x0002a20000000800 */
[----:B----4-:R-:W-:Y:S02]  /*4b60*/  F2FP.PACK_AB R5, R204, R205 ;  /* 0x000000cdcc05723e */ /* 0x010fe400000000ff */
[----:B-----5:R-:W-:-:S07]  /*4b70*/  F2FP.PACK_AB R7, R203, R202 ;  /* 0x000000cacb07723e */ /* 0x020fce00000000ff */
[----:B------:R-:W-:Y:S01]  /*4b80*/  HMMA.16816.F32 R144, R4, R24, RZ ;  /* 0x000000180490723c */ /* 0x000fe200000018ff */
[--C-:B-1----:R-:W-:Y:S01]  /*4b90*/  FFMA.FTZ R3, R102, c[0x0][0x23c], -R2.reuse ;  /* 0x00008f0066037a23 */ /* 0x102fe20000010802 */
[----:B--2---:R-:W-:Y:S01]  /*4ba0*/  F2FP.PACK_AB R128, R200, R201 ;  /* 0x000000c9c880723e */ /* 0x004fe200000000ff */
        /* <DEDUP_REMOVED lines=9> */
[--C-:B--2---:R-:W-:Y:S02]  /*4c40*/  FFMA.FTZ R2, R132, c[0x0][0x23c], -R0.reuse ;  /* 0x00008f0084027a23 */ /* 0x104fe40000010800 */
        /* <DEDUP_REMOVED lines=100> */
[----:B------:R-:W-:Y:S04]  /*5290*/  LDSM.16.M88.4 R24, [R223] ;  /* 0x00000000df18783b */ /* 0x000fe80000000200 */
[----:B------:R-:W5:Y:S04]  /*52a0*/  LDSM.16.M88.4 R4, [R216+0x2000] ;  /* 0x00200000d804783b */ /* 0x000f680000000200 */
[----:B------:R-:W1:Y:S01]  /*52b0*/  LDSM.16.M88.4 R32, [R226] ;  /* 0x00000000e220783b */ /* 0x000e620000000200 */
[----:B--2---:R-:W-:-:S03]  /*52c0*/  IADD3 R2, R0, 0x1, RZ ;  /* 0x0000000100027810 */ /* 0x004fc60007ffe0ff */
[----:B------:R-:W2:Y:S01]  /*52d0*/  LDSM.16.M88.4 R12, [R214] ;  /* 0x00000000d60c783b */ /* 0x000ea20000000200 */
[----:B------:R-:W-:-:S03]  /*52e0*/  ISETP.GE.AND P0, PT, R2, R235, PT ;  /* 0x000000eb0200720c */ /* 0x000fc60003f06270 */
[----:B------:R-:W0:Y:S01]  /*52f0*/  LDGDEPBAR ;  /* 0x00000000000079af */ /* 0x000e220000000000 */
[C---:B------:R-:W-:Y:S02]  /*5300*/  ISETP.GE.AND P4, PT, R2.reuse, R234, PT ;  /* 0x000000ea0200720c */ /* 0x040fe40003f86270 */
[C---:B------:R-:W-:Y:S02]  /*5310*/  ISETP.GE.AND P2, PT, R2.reuse, R233, PT ;  /* 0x000000e90200720c */ /* 0x040fe40003f46270 */
[C---:B------:R-:W-:Y:S02]  /*5320*/  ISETP.GE.AND P6, PT, R2.reuse, R232, PT ;  /* 0x000000e80200720c */ /* 0x040fe40003fc6270 */
[C---:B------:R-:W-:Y:S02]  /*5330*/  ISETP.LT.OR P0, PT, R2.reuse, R231, P0 ;  /* 0x000000e70200720c */ /* 0x040fe40000701670 */
[C---:B------:R-:W-:Y:S02]  /*5340*/  ISETP.LT.OR P4, PT, R2.reuse, R230, P4 ;  /* 0x000000e60200720c */ /* 0x040fe40002781670 */
[----:B------:R-:W-:-:S02]  /*5350*/  ISETP.LT.OR P2, PT, R2, R229, P2 ;  /* 0x000000e50200720c */ /* 0x000fc40001741670 */
[----:B------:R-:W-:Y:S02]  /*5360*/  ISETP.LT.OR P6, PT, R2, R228, P6 ;  /* 0x000000e40200720c */ /* 0x000fe400037c1670 */
[----:B------:R-:W-:Y:S01]  /*5370*/  IADD3 R2, R0, 0x8, RZ ;  /* 0x0000000800027810 */ /* 0x000fe20007ffe0ff */
[C---:B---3--:R-:W-:Y:S08]  /*5380*/  HMMA.16816.F32 R184, R8.reuse, R16, RZ ;  /* 0x0000001008b8723c */ /* 0x048ff000000018ff */
[C---:B----4-:R-:W-:Y:S08]  /*5390*/  HMMA.16816.F32 R176, R8.reuse, R28, RZ ;  /* 0x0000001c08b0723c */ /* 0x050ff000000018ff */
[C---:B------:R-:W-:Y:S08]  /*53a0*/  HMMA.16816.F32 R180, R8.reuse, R18, RZ ;  /* 0x0000001208b4723c */ /* 0x040ff000000018ff */
[----:B------:R-:W-:Y:S01]  /*53b0*/  HMMA.16816.F32 R140, R8, R30, RZ ;  /* 0x0000001e088c723c */ /* 0x000fe200000018ff */
[----:B------:R-:W3:Y:S07]  /*53c0*/  LDSM.16.M88.4 R8, [R216] ;  /* 0x00000000d808783b */ /* 0x000eee0000000200 */
[C---:B-----5:R-:W-:Y:S08]  /*53d0*/  HMMA.16816.F32 R208, R4.reuse, R24, R184 ;  /* 0x0000001804d0723c */ /* 0x060ff000000018b8 */
[C---:B-1----:R-:W-:Y:S01]  /*53e0*/  HMMA.16816.F32 R192, R4.reuse, R32, R176 ;  /* 0x0000002004c0723c */ /* 0x042fe200000018b0 */
[----:B------:R-:W-:Y:S07]  /*53f0*/  LDSM.16.M88.4 R176, [R221+0x8000] ;  /* 0x00800000ddb0783b */ /* 0x000fee0000000200 */
[C---:B------:R-:W-:Y:S08]  /*5400*/  HMMA.16816.F32 R204, R4.reuse, R26, R180 ;  /* 0x0000001a04cc723c */ /* 0x040ff000000018b4 */
[----:B------:R-:W-:Y:S01]  /*5410*/  HMMA.16816.F32 R188, R4, R34, R140 ;  /* 0x0000002204bc723c */ /* 0x000fe2000000188c */
[----:B------:R-:W1:Y:S04]  /*5420*/  LDSM.16.M88.4 R4, [R222+0x2000] ;  /* 0x00200000de04783b */ /* 0x000e680000000200 */
[----:B------:R-:W4:Y:S03]  /*5430*/  LDSM.16.M88.4 R140, [R221+0x8800] ;  /* 0x00880000dd8c783b */ /* 0x000f260000000200 */
[C---:B--2---:R-:W-:Y:S08]  /*5440*/  HMMA.16816.F32 R184, R12.reuse, R16, RZ ;  /* 0x000000100cb8723c */ /* 0x044ff000000018ff */
[C---:B------:R-:W-:Y:S08]  /*5450*/  HMMA.16816.F32 R180, R12.reuse, R18, RZ ;  /* 0x000000120cb4723c */ /* 0x040ff000000018ff */
[C---:B------:R-:W-:Y:S08]  /*5460*/  HMMA.16816.F32 R16, R12.reuse, R28, RZ ;  /* 0x0000001c0c10723c */ /* 0x040ff000000018ff */
[----:B------:R-:W-:Y:S01]  /*5470*/  HMMA.16816.F32 R28, R12, R30, RZ ;  /* 0x0000001e0c1c723c */ /* 0x000fe200000018ff */
[----:B------:R-:W2:Y:S07]  /*5480*/  LDSM.16.M88.4 R12, [R222] ;  /* 0x00000000de0c783b */ /* 0x000eae0000000200 */
[C---:B---3--:R-:W-:Y:S08]  /*5490*/  HMMA.16816.F32 R200, R8.reuse, R24, R184 ;  /* 0x0000001808c8723c */ /* 0x048ff000000018b8 */
[C---:B------:R-:W-:Y:S01]  /*54a0*/  HMMA.16816.F32 R184, R8.reuse, R26, R180 ;  /* 0x0000001a08b8723c */ /* 0x040fe200000018b4 */
[----:B------:R-:W-:Y:S07]  /*54b0*/  LDSM.16.M88.4 R24, [R219+0x800] ;  /* 0x00080000db18783b */ /* 0x000fee0000000200 */
[C---:B------:R-:W-:Y:S01]  /*54c0*/  HMMA.16816.F32 R196, R8.reuse, R32, R16 ;  /* 0x0000002008c4723c */ /* 0x040fe20000001810 */
[----:B------:R-:W-:Y:S07]  /*54d0*/  LDSM.16.M88.4 R16, [R219] ;  /* 0x00000000db10783b */ /* 0x000fee0000000200 */
[----:B------:R-:W-:Y:S01]  /*54e0*/  HMMA.16816.F32 R180, R8, R34, R28 ;  /* 0x0000002208b4723c */ /* 0x000fe2000000181c */
[----:B------:R-:W3:Y:S07]  /*54f0*/  LDSM.16.M88.4 R8, [R220] ;  /* 0x00000000dc08783b */ /* 0x000eee0000000200 */
[C---:B-1----:R-:W-:Y:S08]  /*5500*/  HMMA.16816.F32 R32, R4.reuse, R176, R208 ;  /* 0x000000b00420723c */ /* 0x042ff000000018d0 */
[C---:B----4-:R-:W-:Y:S08]  /*5510*/  HMMA.16816.F32 R192, R4.reuse, R140, R192 ;  /* 0x0000008c04c0723c */ /* 0x050ff000000018c0 */
[C---:B------:R-:W-:Y:S08]  /*5520*/  HMMA.16816.F32 R28, R4.reuse, R178, R204 ;  /* 0x000000b2041c723c */ /* 0x040ff000000018cc */
[----:B------:R-:W-:Y:S01]  /*5530*/  HMMA.16816.F32 R188, R4, R142, R188 ;  /* 0x0000008e04bc723c */ /* 0x000fe200000018bc */
[----:B------:R-:W1:Y:S07]  /*5540*/  LDSM.16.M88.4 R4, [R220+0x2000] ;  /* 0x00200000dc04783b */ /* 0x000e6e0000000200 */
[C---:B--2---:R-:W-:Y:S08]  /*5550*/  HMMA.16816.F32 R208, R12.reuse, R176, R200 ;  /* 0x000000b00cd0723c */ /* 0x044ff000000018c8 */
[C---:B------:R-:W-:Y:S08]  /*5560*/  HMMA.16816.F32 R200, R12.reuse, R178, R184 ;  /* 0x000000b20cc8723c */ /* 0x040ff000000018b8 */
[C---:B------:R-:W-:Y:S08]  /*5570*/  HMMA.16816.F32 R196, R12.reuse, R140, R196 ;  /* 0x0000008c0cc4723c */ /* 0x040ff000000018c4 */
[----:B------:R-:W-:Y:S01]  /*5580*/  HMMA.16816.F32 R184, R12, R142, R180 ;  /* 0x0000008e0cb8723c */ /* 0x000fe200000018b4 */
[----:B------:R-:W-:Y:S07]  /*5590*/  LDSM.16.M88.4 R12, [R212+0x9000] ;  /* 0x00900000d40c783b */ /* 0x000fee0000000200 */
[----:B---3--:R-:W-:Y:S08]  /*55a0*/  HMMA.16816.F32 R208, R8, R16, R208 ;  /* 0x0000001008d0723c */ /* 0x008ff000000018d0 */
[C---:B-1----:R-:W-:Y:S08]  /*55b0*/  HMMA.16816.F32 R176, R4.reuse, R18, R28 ;  /* 0x0000001204b0723c */ /* 0x042ff0000000181c */
[C---:B------:R-:W-:Y:S01]  /*55c0*/  HMMA.16816.F32 R180, R4.reuse, R16, R32 ;  /* 0x0000001004b4723c */ /* 0x040fe20000001820 */
        /* <DEDUP_REMOVED lines=8> */
[----:B------:R-:W-:Y:S07]  /*5650*/  LDSM.16.M88.4 R24, [R224] ;  /* 0x00000000e018783b */ /* 0x000fee0000000200 */
[C---:B-1----:R-:W-:Y:S08]  /*5660*/  HMMA.16816.F32 R192, R4.reuse, R12, R180 ;  /* 0x0000000c04c0723c */ /* 0x042ff000000018b4 */
[C---:B------:R-:W-:Y:S08]  /*5670*/  HMMA.16816.F32 R188, R4.reuse, R14, R176 ;  /* 0x0000000e04bc723c */ /* 0x040ff000000018b0 */
[C---:B------:R-:W-:Y:S08]  /*5680*/  HMMA.16816.F32 R140, R4.reuse, R32, R140 ;  /* 0x00000020048c723c */ /* 0x040ff0000000188c */
[----:B------:R-:W-:Y:S01]  /*5690*/  HMMA.16816.F32 R8, R4, R34, R28 ;  /* 0x000000220408723c */ /* 0x000fe2000000181c */
[----:B------:R-:W1:Y:S04]  /*56a0*/  LDSM.16.M88.4 R4, [R216+0x6000] ;  /* 0x00600000d804783b */ /* 0x000e680000000200 */
[----:B------:R-:W-:Y:S03]  /*56b0*/  LDSM.16.M88.4 R28, [R225] ;  /* 0x00000000e11c783b */ /* 0x000fe60000000200 */
[C---:B--2---:R-:W-:Y:S08]  /*56c0*/  HMMA.16816.F32 R180, R16.reuse, R12, R208 ;  /* 0x0000000c10b4723c */ /* 0x044ff000000018d0 */
[C---:B------:R-:W-:Y:S01]  /*56d0*/  HMMA.16816.F32 R184, R16.reuse, R14, R200 ;  /* 0x0000000e10b8723c */ /* 0x040fe200000018c8 */
[----:B------:R-:W2:Y:S07]  /*56e0*/  LDSM.16.M88.4 R12, [R216+0x4000] ;  /* 0x00400000d80c783b */ /* 0x000eae0000000200 */
[C---:B------:R-:W-:Y:S08]  /*56f0*/  HMMA.16816.F32 R176, R16.reuse, R32, R204 ;  /* 0x0000002010b0723c */ /* 0x040ff000000018cc */
[----:B------:R-:W-:Y:S01]  /*5700*/  HMMA.16816.F32 R16, R16, R34, R196 ;  /* 0x000000221010723c */ /* 0x000fe200000018c4 */
[----:B------:R-:W-:Y:S07]  /*5710*/  LDSM.16.M88.4 R32, [R221+0x9000] ;  /* 0x00900000dd20783b */ /* 0x000fee0000000200 */
[C---:B-1----:R-:W-:Y:S01]  /*5720*/  HMMA.16816.F32 R204, R4.reuse, R26, R8 ;  /* 0x0000001a04cc723c */ /* 0x042fe20000001808 */
[----:B------:R-:W1:Y:S07]  /*5730*/  LDSM.16.M88.4 R8, [R222+0x4000] ;  /* 0x00400000de08783b */ /* 0x000e6e0000000200 */
[----:B------:R-:W-:Y:S08]  /*5740*/  HMMA.16816.F32 R208, R4, R24, R140 ;  /* 0x0000001804d0723c */ /* 0x000ff0000000188c */
[-C--:B--2---:R-:W-:Y:S08]  /*5750*/  HMMA.16816.F32 R140, R12, R28.reuse, R180 ;  /* 0x0000001c0c8c723c */ /* 0x084ff000000018b4 */
[C---:B------:R-:W-:Y:S08]  /*5760*/  HMMA.16816.F32 R196, R4.reuse, R28, R192 ;  /* 0x0000001c04c4723c */ /* 0x040ff000000018c0 */
[-C--:B------:R-:W-:Y:S01]  /*5770*/  HMMA.16816.F32 R200, R4, R30.reuse, R188 ;  /* 0x0000001e04c8723c */ /* 0x080fe200000018bc */
[----:B------:R-:W2:Y:S07]  /*5780*/  LDSM.16.M88.4 R4, [R222+0x6000] ;  /* 0x00600000de04783b */ /* 0x000eae0000000200 */
[C---:B------:R-:W-:Y:S01]  /*5790*/  HMMA.16816.F32 R192, R12.reuse, R30, R184 ;  /* 0x0000001e0cc0723c */ /* 0x040fe200000018b8 */
[----:B------:R-:W3:Y:S07]  /*57a0*/  LDSM.16.M88.4 R28, [R221+0x9800] ;  /* 0x00980000dd1c783b */ /* 0x000eee0000000200 */
[C---:B------:R-:W-:Y:S08]  /*57b0*/  HMMA.16816.F32 R188, R12.reuse, R24, R176 ;  /* 0x000000180cbc723c */ /* 0x040ff000000018b0 */
[----:B------:R-:W-:Y:S01]  /*57c0*/  HMMA.16816.F32 R184, R12, R26, R16 ;  /* 0x0000001a0cb8723c */ /* 0x000fe20000001810 */
[----:B------:R-:W-:Y:S04]  /*57d0*/  LDSM.16.M88.4 R24, [R219+0x1000] ;  /* 0x00100000db18783b */ /* 0x000fe80000000200 */
[----:B------:R-:W4:Y:S03]  /*57e0*/  LDSM.16.M88.4 R12, [R220+0x4000] ;  /* 0x00400000dc0c783b */ /* 0x000f260000000200 */
[-C--:B-1----:R-:W-:Y:S01]  /*57f0*/  HMMA.16816.F32 R140, R8, R32.reuse, R140 ;  /* 0x00000020088c723c */ /* 0x082fe2000000188c */
[----:B------:R-:W1:Y:S07]  /*5800*/  LDSM.16.M88.4 R16, [R220+0x6000] ;  /* 0x00600000dc10783b */ /* 0x000e6e0000000200 */
[----:B--2---:R-:W-:Y:S08]  /*5810*/  HMMA.16816.F32 R176, R4, R32, R196 ;  /* 0x0000002004b0723c */ /* 0x004ff000000018c4 */
[C---:B---3--:R-:W-:Y:S08]  /*5820*/  HMMA.16816.F32 R188, R8.reuse, R28, R188 ;  /* 0x0000001c08bc723c */ /* 0x048ff000000018bc */
[----:B------:R-:W-:Y:S08]  /*5830*/  HMMA.16816.F32 R184, R8, R30, R184 ;  /* 0x0000001e08b8723c */ /* 0x000ff000000018b8 */
[----:B----4-:R-:W-:Y:S08]  /*5840*/  HMMA.16816.F32 R180, R12, R24, R140 ;  /* 0x000000180cb4723c */ /* 0x010ff0000000188c */
[----:B------:R-:W-:Y:S01]  /*5850*/  HMMA.16816.F32 R140, R8, R34, R192 ;  /* 0x00000022088c723c */ /* 0x000fe200000018c0 */
[----:B------:R-:W2:Y:S01]  /*5860*/  LDSM.16.M88.4 R8, [R219+0x1800] ;  /* 0x00180000db08783b */ /* 0x000ea20000000200 */
[----:B------:R-:W-:-:S06]  /*5870*/  DEPBAR.LE SB0, 0x0 ;  /* 0x000080000000791a */ /* 0x000fcc0000000000 */
[----:B------:R-:W-:Y:S08]  /*5880*/  HMMA.16816.F32 R32, R4, R34, R200 ;  /* 0x000000220420723c */ /* 0x000ff000000018c8 */
[----:B-1----:R-:W-:Y:S01]  /*5890*/  HMMA.16816.F32 R176, R16, R24, R176 ;  /* 0x0000001810b0723c */ /* 0x002fe200000018b0 */
[----:B------:R-:W-:Y:S02]  /*58a0*/  FMUL.FTZ R180, R180, c[0x0][0x2ec] ;  /* 0x0000bb00b4b47a20 */ /* 0x000fe40000410000 */
[----:B------:R-:W-:-:S02]  /*58b0*/  FMUL.FTZ R182, R182, c[0x0][0x2ec] ;  /* 0x0000bb00b6b67a20 */ /* 0x000fc40000410000 */
[----:B------:R-:W-:Y:S01]  /*58c0*/  FMUL.FTZ R181, R181, c[0x0][0x2ec] ;  /* 0x0000bb00b5b57a20 */ /* 0x000fe20000410000 */
[----:B------:R-:W1:Y:S01]  /*58d0*/  MUFU.TANH R194, R180 ;  /* 0x000000b400c27308 */ /* 0x000e620000002400 */
[----:B------:R-:W-:Y:S01]  /*58e0*/  FMUL.FTZ R183, R183, c[0x0][0x2ec] ;  /* 0x0000bb00b7b77a20 */ /* 0x000fe20000410000 */
[-C--:B------:R-:W-:Y:S06]  /*58f0*/  HMMA.16816.F32 R140, R12, R26.reuse, R140 ;  /* 0x0000001a0c8c723c */ /* 0x080fec000000188c */
[----:B------:R-:W3:Y:S02]  /*5900*/  MUFU.TANH R193, R182 ;  /* 0x000000b600c17308 */ /* 0x000ee40000002400 */
[----:B------:R-:W-:Y:S06]  /*5910*/  HMMA.16816.F32 R24, R16, R26, R32 ;  /* 0x0000001a1018723c */ /* 0x000fec0000001820 */
[----:B------:R-:W-:Y:S02]  /*5920*/  MUFU.TANH R198, R181 ;  /* 0x000000b500c67308 */ /* 0x000fe40000002400 */
[----:B------:R-:W-:Y:S01]  /*5930*/  HMMA.16816.F32 R32, R4, R28, R208 ;  /* 0x0000001c0420723c */ /* 0x000fe200000018d0 */
        /* <DEDUP_REMOVED lines=8> */
[----:B------:R-:W4:Y:S01]  /*59c0*/  MUFU.TANH R22, R176 ;  /* 0x000000b000167308 */ /* 0x000f220000002400 */
[----:B------:R-:W-:-:S02]  /*59d0*/  FMUL.FTZ R143, R143, c[0x0][0x2ec] ;  /* 0x0000bb008f8f7a20 */ /* 0x000fc40000410000 */
[----:B------:R-:W-:Y:S02]  /*59e0*/  FMUL.FTZ R26, R26, c[0x0][0x2ec] ;  /* 0x0000bb001a1a7a20 */ /* 0x000fe40000410000 */
[----:B------:R-:W-:Y:S02]  /*59f0*/  FMUL.FTZ R24, R24, c[0x0][0x2ec] ;  /* 0x0000bb0018187a20 */ /* 0x000fe40000410000 */
[----:B------:R-:W-:Y:S01]  /*5a00*/  FMUL.FTZ R25, R25, c[0x0][0x2ec] ;  /* 0x0000bb0019197a20 */ /* 0x000fe20000410000 */
[----:B------:R-:W-:Y:S01]  /*5a10*/  MUFU.TANH R192, R177 ;  /* 0x000000b100c07308 */ /* 0x000fe20000002400 */
[----:B------:R-:W-:-:S07]  /*5a20*/  FMUL.FTZ R27, R27, c[0x0][0x2ec] ;  /* 0x0000bb001b1b7a20 */ /* 0x000fce0000410000 */
[----:B------:R-:W5:Y:S08]  /*5a30*/  MUFU.TANH R23, R178 ;  /* 0x000000b200177308 */ /* 0x000f700000002400 */
[----:B------:R1:W1:Y:S08]  /*5a40*/  MUFU.TANH R182, R179 ;  /* 0x000000b300b67308 */ /* 0x0002700000002400 */
[----:B------:R-:W2:Y:S08]  /*5a50*/  MUFU.TANH R181, R140 ;  /* 0x0000008c00b57308 */ /* 0x000eb00000002400 */
[----:B------:R-:W-:Y:S01]  /*5a60*/  MUFU.TANH R195, R141 ;  /* 0x0000008d00c37308 */ /* 0x000fe20000002400 */
[----:B-1----:R-:W-:Y:S07]  /*5a70*/  HMMA.16816.F32 R176, R4, R30, R204 ;  /* 0x0000001e04b0723c */ /* 0x002fee00000018cc */
[----:B------:R-:W-:Y:S01]  /*5a80*/  MUFU.TANH R183, R142 ;  /* 0x0000008e00b77308 */ /* 0x000fe20000002400 */
[----:B--2---:R-:W-:Y:S07]  /*5a90*/  HMMA.16816.F32 R4, R16, R8, R32 ;  /* 0x000000081004723c */ /* 0x004fee0000001820 */
[----:B------:R1:W-:Y:S01]  /*5aa0*/  MUFU.TANH R197, R143 ;  /* 0x0000008f00c57308 */ /* 0x0003e20000002400 */
[-C--:B------:R-:W-:Y:S07]  /*5ab0*/  HMMA.16816.F32 R28, R12, R10.reuse, R184 ;  /* 0x0000000a0c1c723c */ /* 0x080fee00000018b8 */
[----:B------:R-:W2:Y:S01]  /*5ac0*/  MUFU.TANH R3, R26 ;  /* 0x0000001a00037308 */ /* 0x000ea20000002400 */
[----:B------:R-:W-:Y:S07]  /*5ad0*/  HMMA.16816.F32 R16, R16, R10, R176 ;  /* 0x0000000a1010723c */ /* 0x000fee00000018b0 */
[----:B------:R2:W2:Y:S01]  /*5ae0*/  MUFU.TANH R139, R24 ;  /* 0x00000018008b7308 */ /* 0x0004a20000002400 */
[----:B-1----:R-:W-:Y:S01]  /*5af0*/  HMMA.16816.F32 R140, R12, R8, R188 ;  /* 0x000000080c8c723c */ /* 0x002fe200000018bc */
[----:B------:R-:W-:-:S02]  /*5b00*/  FMUL.FTZ R4, R4, c[0x0][0x2ec] ;  /* 0x0000bb0004047a20 */ /* 0x000fc40000410000 */
[----:B------:R-:W-:Y:S02]  /*5b10*/  FMUL.FTZ R6, R6, c[0x0][0x2ec] ;  /* 0x0000bb0006067a20 */ /* 0x000fe40000410000 */
[----:B------:R-:W-:Y:S02]  /*5b20*/  FMUL.FTZ R7, R7, c[0x0][0x2ec] ;  /* 0x0000bb0007077a20 */ /* 0x000fe40000410000 */
[----:B------:R-:W-:Y:S01]  /*5b30*/  FSEL R9, R194, -INF , !P1 ;  /* 0xff800000c2097808 */ /* 0x000fe20004800000 */
[----:B------:R1:W1:Y:S01]  /*5b40*/  MUFU.TANH R180, R25 ;  /* 0x0000001900b47308 */ /* 0x0002620000002400 */
[----:B------:R-:W-:Y:S01]  /*5b50*/  ISETP.GE.AND P1, PT, R0, R232, PT ;  /* 0x000000e80000720c */ /* 0x000fe20003f26270 */
[----:B------:R-:W-:Y:S01]  /*5b60*/  FMUL.FTZ R30, R30, c[0x0][0x2ec] ;  /* 0x0000bb001e1e7a20 */ /* 0x000fe20000410000 */
[----:B---3--:R-:W-:Y:S01]  /*5b70*/  FSEL R14, R193, -INF , !P5 ;  /* 0xff800000c10e7808 */ /* 0x008fe20006800000 */
[----:B------:R-:W-:Y:S01]  /*5b80*/  FMUL.FTZ R5, R5, c[0x0][0x2ec] ;  /* 0x0000bb0005057a20 */ /* 0x000fe20000410000 */
[----:B------:R-:W-:Y:S01]  /*5b90*/  ISETP.LT.OR P1, PT, R0, R228, P1 ;  /* 0x000000e40000720c */ /* 0x000fe20000f21670 */
[----:B------:R-:W-:Y:S01]  /*5ba0*/  FMUL.FTZ R28, R28, c[0x0][0x2ec] ;  /* 0x0000bb001c1c7a20 */ /* 0x000fe20000410000 */
[----:B----4-:R-:W-:Y:S01]  /*5bb0*/  FSEL R15, R22, -INF , !P3 ;  /* 0xff800000160f7808 */ /* 0x010fe20005800000 */
[----:B------:R3:W4:Y:S01]  /*5bc0*/  MUFU.TANH R132, R27 ;  /* 0x0000001b00847308 */ /* 0x0007220000002400 */
[----:B-----5:R-:W-:Y:S01]  /*5bd0*/  FSEL R23, R23, -INF , !P1 ;  /* 0xff80000017177808 */ /* 0x020fe20004800000 */
[----:B------:R-:W-:Y:S01]  /*5be0*/  FMUL.FTZ R29, R29, c[0x0][0x2ec] ;  /* 0x0000bb001d1d7a20 */ /* 0x000fe20000410000 */
[----:B--2---:R-:W-:Y:S01]  /*5bf0*/  FSEL R24, R198, -INF , !P0 ;  /* 0xff800000c6187808 */ /* 0x004fe20004000000 */
[----:B------:R-:W-:Y:S01]  /*5c00*/  FMUL.FTZ R31, R31, c[0x0][0x2ec] ;  /* 0x0000bb001f1f7a20 */ /* 0x000fe20000410000 */
[C---:B------:R-:W-:Y:S01]  /*5c10*/  ISETP.GE.AND P5, PT, R2.reuse, R235, PT ;  /* 0x000000eb0200720c */ /* 0x040fe20003fa6270 */
[----:B------:R-:W-:Y:S01]  /*5c20*/  FMUL.FTZ R17, R17, c[0x0][0x2ec] ;  /* 0x0000bb0011117a20 */ /* 0x000fe20000410000 */
[----:B------:R-:W-:Y:S01]  /*5c30*/  ISETP.GE.AND P3, PT, R2, R234, PT ;  /* 0x000000ea0200720c */ /* 0x000fe20003f66270 */
[----:B------:R-:W-:Y:S01]  /*5c40*/  FMUL.FTZ R142, R142, c[0x0][0x2ec] ;  /* 0x0000bb008e8e7a20 */ /* 0x000fe20000410000 */
[----:B------:R-:W-:Y:S01]  /*5c50*/  ISETP.GE.AND P1, PT, R2, R233, PT ;  /* 0x000000e90200720c */ /* 0x000fe20003f26270 */
[----:B------:R-:W-:Y:S01]  /*5c60*/  FMUL.FTZ R140, R140, c[0x0][0x2ec] ;  /* 0x0000bb008c8c7a20 */ /* 0x000fe20000410000 */
[C---:B------:R-:W-:Y:S01]  /*5c70*/  ISETP.GE.AND P0, PT, R2.reuse, R232, PT ;  /* 0x000000e80200720c */ /* 0x040fe20003f06270 */
[----:B------:R-:W-:Y:S01]  /*5c80*/  FMUL.FTZ R141, R141, c[0x0][0x2ec] ;  /* 0x0000bb008d8d7a20 */ /* 0x000fe20000410000 */
[C---:B------:R-:W-:Y:S01]  /*5c90*/  ISETP.LT.OR P5, PT, R2.reuse, R231, P5 ;  /* 0x000000e70200720c */ /* 0x040fe20002fa1670 */
[----:B------:R-:W-:Y:S01]  /*5ca0*/  MUFU.TANH R32, R4 ;  /* 0x0000000400207308 */ /* 0x000fe20000002400 */
[C---:B------:R-:W-:Y:S01]  /*5cb0*/  ISETP.LT.OR P3, PT, R2.reuse, R230, P3 ;  /* 0x000000e60200720c */ /* 0x040fe20001f61670 */
[----:B------:R-:W-:Y:S01]  /*5cc0*/  FMUL.FTZ R143, R143, c[0x0][0x2ec] ;  /* 0x0000bb008f8f7a20 */ /* 0x000fe20000410000 */
[----:B------:R-:W-:Y:S01]  /*5cd0*/  ISETP.LT.OR P1, PT, R2, R229, P1 ;  /* 0x000000e50200720c */ /* 0x000fe20000f21670 */
[----:B------:R-:W-:Y:S01]  /*5ce0*/  FMUL.FTZ R16, R16, c[0x0][0x2ec] ;  /* 0x0000bb0010107a20 */ /* 0x000fe20000410000 */
[----:B------:R-:W-:-:S02]  /*5cf0*/  ISETP.LT.OR P0, PT, R2, R228, P0 ;  /* 0x000000e40200720c */ /* 0x000fc40000701670 */
[----:B------:R-:W-:Y:S01]  /*5d00*/  IADD3 R2, R0, 0x9, RZ ;  /* 0x0000000900027810 */ /* 0x000fe20007ffe0ff */
[----:B------:R-:W2:Y:S01]  /*5d10*/  MUFU.TANH R138, R140 ;  /* 0x0000008c008a7308 */ /* 0x000ea20000002400 */
[----:B-1----:R-:W-:Y:S02]  /*5d20*/  FSEL R25, R196, -INF , !P4 ;  /* 0xff800000c4197808 */ /* 0x002fe40006000000 */
[----:B------:R-:W-:Y:S02]  /*5d30*/  FSEL R26, R192, -INF , !P2 ;  /* 0xff800000c01a7808 */ /* 0x000fe40005000000 */
[----:B---3--:R-:W-:Y:S02]  /*5d40*/  FSEL R27, R182, -INF , !P6 ;  /* 0xff800000b61b7808 */ /* 0x008fe40007000000 */
[----:B------:R-:W-:Y:S01]  /*5d50*/  FSEL R22, R181, -INF , !P5 ;  /* 0xff800000b5167808 */ /* 0x000fe20006800000 */
[----:B------:R-:W-:Y:S01]  /*5d60*/  MUFU.TANH R133, R141 ;  /* 0x0000008d00857308 */ /* 0x000fe20000002400 */
[----:B------:R-:W-:-:S02]  /*5d70*/  ISETP.GE.AND P4, PT, R2, R235, PT ;  /* 0x000000eb0200720c */ /* 0x000fc40003f86270 */
        /* <DEDUP_REMOVED lines=8> */
[----:B------:R3:W5:Y:S01]  /*5e00*/  MUFU.TANH R4, R6 ;  /* 0x0000000600047308 */ /* 0x0007620000002400 */
[----:B------:R-:W-:Y:S02]  /*5e10*/  FSEL R13, R3, -INF , !P0 ;  /* 0xff800000030d7808 */ /* 0x000fe40004000000 */
[C---:B------:R-:W-:Y:S02]  /*5e20*/  IADD3 R2, R0.reuse, 0x10, RZ ;  /* 0x0000001000027810 */ /* 0x040fe40007ffe0ff */
[----:B------:R-:W-:Y:S02]  /*5e30*/  IADD3 R3, R0, 0x11, RZ ;  /* 0x0000001100037810 */ /* 0x000fe40007ffe0ff */
[----:B------:R-:W-:Y:S01]  /*5e40*/  FSEL R8, R183, -INF , !P3 ;  /* 0xff800000b7087808 */ /* 0x000fe20005800000 */
[----:B------:R1:W-:Y:S01]  /*5e50*/  MUFU.TANH R184, R7 ;  /* 0x0000000700b87308 */ /* 0x0003e20000002400 */
[----:B------:R-:W-:-:S02]  /*5e60*/  FSEL R12, R139, -INF , !P1 ;  /* 0xff8000008b0c7808 */ /* 0x000fc40004800000 */
[C---:B------:R-:W-:Y:S02]  /*5e70*/  ISETP.GE.AND P3, PT, R2.reuse, R235, PT ;  /* 0x000000eb0200720c */ /* 0x040fe40003f66270 */
[C---:B------:R-:W-:Y:S02]  /*5e80*/  ISETP.GE.AND P1, PT, R2.reuse, R234, PT ;  /* 0x000000ea0200720c */ /* 0x040fe40003f26270 */
[C---:B------:R-:W-:Y:S01]  /*5e90*/  ISETP.GE.AND P0, PT, R2.reuse, R233, PT ;  /* 0x000000e90200720c */ /* 0x040fe20003f06270 */
[----:B------:R-:W2:Y:S01]  /*5ea0*/  MUFU.TANH R30, R30 ;  /* 0x0000001e001e7308 */ /* 0x000ea20000002400 */
[----:B---3--:R-:W-:Y:S02]  /*5eb0*/  FSEL R6, R195, -INF , !P4 ;  /* 0xff800000c3067808 */ /* 0x008fe40006000000 */
[C---:B------:R-:W-:Y:S02]  /*5ec0*/  ISETP.GE.AND P4, PT, R2.reuse, R232, PT ;  /* 0x000000e80200720c */ /* 0x040fe40003f86270 */
[----:B------:R-:W-:-:S02]  /*5ed0*/  ISETP.LT.OR P3, PT, R2, R231, P3 ;  /* 0x000000e70200720c */ /* 0x000fc40001f61670 */
[C---:B------:R-:W-:Y:S01]  /*5ee0*/  ISETP.LT.OR P1, PT, R2.reuse, R230, P1 ;  /* 0x000000e60200720c */ /* 0x040fe20000f21670 */
[----:B------:R-:W3:Y:S01]  /*5ef0*/  MUFU.TANH R140, R143 ;  /* 0x0000008f008c7308 */ /* 0x000ee20000002400 */
[----:B-1----:R-:W-:Y:S02]  /*5f00*/  FSEL R7, R197, -INF , !P2 ;  /* 0xff800000c5077808 */ /* 0x002fe40005000000 */
[C---:B------:R-:W-:Y:S02]  /*5f10*/  ISETP.GE.AND P2, PT, R3.reuse, R235, PT ;  /* 0x000000eb0300720c */ /* 0x040fe40003f46270 */
[C---:B------:R-:W-:Y:S02]  /*5f20*/  ISETP.LT.OR P0, PT, R2.reuse, R229, P0 ;  /* 0x000000e50200720c */ /* 0x040fe40000701670 */
[----:B------:R-:W-:Y:S01]  /*5f30*/  ISETP.LT.OR P4, PT, R2, R228, P4 ;  /* 0x000000e40200720c */ /* 0x000fe20002781670 */
[----:B------:R-:W1:Y:S01]  /*5f40*/  MUFU.TANH R5, R5 ;  /* 0x0000000500057308 */ /* 0x000e620000002400 */
[----:B------:R-:W-:-:S02]  /*5f50*/  ISETP.LT.OR P2, PT, R3, R231, P2 ;  /* 0x000000e70300720c */ /* 0x000fc40001741670 */
[----:B------:R-:W-:Y:S02]  /*5f60*/  IADD3 R2, R0, 0x18, RZ ;  /* 0x0000001800027810 */ /* 0x000fe40007ffe0ff */
[----:B------:R-:W-:Y:S02]  /*5f70*/  FSEL R11, R180, -INF , !P6 ;  /* 0xff800000b40b7808 */ /* 0x000fe40007000000 */
[----:B----4-:R-:W-:Y:S01]  /*5f80*/  FSEL R10, R132, -INF , !P5 ;  /* 0xff800000840a7808 */ /* 0x010fe20006800000 */
[----:B------:R-:W4:Y:S01]  /*5f90*/  MUFU.TANH R28, R28 ;  /* 0x0000001c001c7308 */ /* 0x000f220000002400 */
[----:B--2---:R-:W-:Y:S02]  /*5fa0*/  FSEL R138, R138, -INF , !P3 ;  /* 0xff8000008a8a7808 */ /* 0x004fe40005800000 */
[----:B------:R-:W-:Y:S02]  /*5fb0*/  FSEL R142, R142, -INF , !P1 ;  /* 0xff8000008e8e7808 */ /* 0x000fe40004800000 */
[----:B------:R-:W-:-:S02]  /*5fc0*/  FSEL R177, R32, -INF , !P0 ;  /* 0xff80000020b17808 */ /* 0x000fc40004000000 */
[----:B-----5:R-:W-:Y:S01]  /*5fd0*/  FSEL R179, R4, -INF , !P4 ;  /* 0xff80000004b37808 */ /* 0x020fe20006000000 */
[----:B------:R-:W-:Y:S01]  /*5fe0*/  MUFU.TANH R29, R29 ;  /* 0x0000001d001d7308 */ /* 0x000fe20000002400 */
[----:B------:R-:W-:Y:S02]  /*5ff0*/  FSEL R133, R133, -INF , !P2 ;  /* 0xff80000085857808 */ /* 0x000fe40005000000 */
[C---:B------:R-:W-:Y:S02]  /*6000*/  ISETP.GE.AND P6, PT, R3.reuse, R234, PT ;  /* 0x000000ea0300720c */ /* 0x040fe40003fc6270 */
[C---:B------:R-:W-:Y:S02]  /*6010*/  ISETP.GE.AND P5, PT, R3.reuse, R233, PT ;  /* 0x000000e90300720c */ /* 0x040fe40003fa6270 */
[----:B------:R-:W-:Y:S01]  /*6020*/  ISETP.GE.AND P3, PT, R3, R232, PT ;  /* 0x000000e80300720c */ /* 0x000fe20003f66270 */
[----:B------:R-:W-:Y:S01]  /*6030*/  MUFU.TANH R31, R31 ;  /* 0x0000001f001f7308 */ /* 0x000fe20000002400 */
[----:B------:R-:W-:-:S02]  /*6040*/  ISETP.GE.AND P1, PT, R2, R235, PT ;  /* 0x000000eb0200720c */ /* 0x000fc40003f26270 */
[C---:B------:R-:W-:Y:S02]  /*6050*/  ISETP.GE.AND P0, PT, R2.reuse, R234, PT ;  /* 0x000000ea0200720c */ /* 0x040fe40003f06270 */
[C---:B------:R-:W-:Y:S02]  /*6060*/  ISETP.GE.AND P4, PT, R2.reuse, R233, PT ;  /* 0x000000e90200720c */ /* 0x040fe40003f86270 */
[C---:B------:R-:W-:Y:S01]  /*6070*/  ISETP.GE.AND P2, PT, R2.reuse, R232, PT ;  /* 0x000000e80200720c */ /* 0x040fe20003f46270 */
[----:B------:R-:W2:Y:S01]  /*6080*/  MUFU.TANH R143, R16 ;  /* 0x00000010008f7308 */ /* 0x000ea20000002400 */
[C---:B------:R-:W-:Y:S02]  /*6090*/  ISETP.LT.OR P6, PT, R3.reuse, R230, P6 ;  /* 0x000000e60300720c */ /* 0x040fe400037c1670 */
[C---:B------:R-:W-:Y:S02]  /*60a0*/  ISETP.LT.OR P5, PT, R3.reuse, R229, P5 ;  /* 0x000000e50300720c */ /* 0x040fe40002fa1670 */
[----:B------:R-:W-:Y:S01]  /*60b0*/  ISETP.LT.OR P3, PT, R3, R228, P3 ;  /* 0x000000e40300720c */ /* 0x000fe20001f61670 */
[----:B------:R-:W-:Y:S01]  /*60c0*/  FMUL.FTZ R3, R19, c[0x0][0x2ec] ;  /* 0x0000bb0013037a20 */ /* 0x000fe20000410000 */
[C---:B------:R-:W-:Y:S01]  /*60d0*/  ISETP.LT.OR P1, PT, R2.reuse, R231, P1 ;  /* 0x000000e70200720c */ /* 0x040fe20000f21670 */
[----:B------:R-:W-:Y:S01]  /*60e0*/  MUFU.TANH R17, R17 ;  /* 0x0000001100117308 */ /* 0x000fe20000002400 */
[----:B------:R-:W-:-:S02]  /*60f0*/  ISETP.LT.OR P0, PT, R2, R230, P0 ;  /* 0x000000e60200720c */ /* 0x000fc40000701670 */
[C---:B------:R-:W-:Y:S02]  /*6100*/  ISETP.LT.OR P4, PT, R2.reuse, R229, P4 ;  /* 0x000000e50200720c */ /* 0x040fe40002781670 */
[----:B------:R-:W-:Y:S01]  /*6110*/  ISETP.LT.OR P2, PT, R2, R228, P2 ;  /* 0x000000e40200720c */ /* 0x000fe20001741670 */
[----:B------:R-:W-:Y:S01]  /*6120*/  FMUL.FTZ R2, R18, c[0x0][0x2ec] ;  /* 0x0000bb0012027a20 */ /* 0x000fe20000410000 */
[----:B------:R-:W-:Y:S01]  /*6130*/  FSEL R139, R30, -INF , !P0 ;  /* 0xff8000001e8b7808 */ /* 0x000fe20004000000 */
[----:B------:R-:W-:Y:S01]  /*6140*/  MUFU.TANH R3, R3 ;  /* 0x0000000300037308 */ /* 0x000fe20000002400 */
[----:B------:R-:W-:Y:S02]  /*6150*/  PLOP3.LUT P0, PT, PT, PT, UP0, 0x80, 0x0 ;  /* 0x000000000000781c */ /* 0x000fe40003f0f008 */
[----:B------:R-:W-:Y:S02]  /*6160*/  IADD3 R0, R0, 0x19, RZ ;  /* 0x0000001900007810 */ /* 0x000fe40007ffe0ff */
[----:B---3--:R-:W-:-:S02]  /*6170*/  FSEL R140, R140, -INF , !P6 ;  /* 0xff8000008c8c7808 */ /* 0x008fc40007000000 */
[----:B-1----:R-:W-:Y:S01]  /*6180*/  FSEL R176, R5, -INF , !P5 ;  /* 0xff80000005b07808 */ /* 0x002fe20006800000 */
[----:B------:R-:W1:Y:S01]  /*6190*/  MUFU.TANH R2, R2 ;  /* 0x0000000200027308 */ /* 0x000e620000002400 */
[----:B------:R-:W-:Y:S02]  /*61a0*/  FSEL R184, R184, -INF , !P3 ;  /* 0xff800000b8b87808 */ /* 0x000fe40005800000 */
[----:B----4-:R-:W-:Y:S01]  /*61b0*/  FSEL R19, R28, -INF , !P1 ;  /* 0xff8000001c137808 */ /* 0x010fe20004800000 */
[----:B------:R-:W-:Y:S01]  /*61c0*/  BAR.SYNC.DEFER_BLOCKING 0x0 ;  /* 0x0000000000007b1d */ /* 0x000fe20000010000 */
        /* <DEDUP_REMOVED lines=8> */
[----:B--2---:R-:W-:-:S02]  /*6250*/  FSEL R143, R143, -INF , !P4 ;  /* 0xff8000008f8f7808 */ /* 0x004fc40006000000 */
[----:B-1----:R-:W-:Y:S02]  /*6260*/  FSEL R186, R2, -INF , !P2 ;  /* 0xff80000002ba7808 */ /* 0x002fe40005000000 */
[----:B------:R-:W-:Y:S02]  /*6270*/  FSEL R132, R29, -INF , !P6 ;  /* 0xff8000001d847808 */ /* 0x000fe40007000000 */
[----:B------:R-:W-:Y:S02]  /*6280*/  FSEL R141, R31, -INF , !P5 ;  /* 0xff8000001f8d7808 */ /* 0x000fe40006800000 */
[----:B------:R-:W-:Y:S02]  /*6290*/  FSEL R178, R17, -INF , !P3 ;  /* 0xff80000011b27808 */ /* 0x000fe40005800000 */
[----:B------:R-:W-:Y:S01]  /*62a0*/  FSEL R185, R3, -INF , !P1 ;  /* 0xff80000003b97808 */ /* 0x000fe20004800000 */
        /* <DEDUP_REMOVED lines=27> */
.L_x_1908:
        /* <DEDUP_REMOVED lines=33> */
[----:B------:R-:W2:Y:S01]  /*6670*/  SHFL.BFLY PT, R18, R5, 0x2, 0x1f ;  /* 0x0c401f0005127f89 */ /* 0x000ea200000e0000 */
        /* <DEDUP_REMOVED lines=8> */
[----:B------:R-:W-:Y:S02]  /*6700*/  FMNMX.FTZ R4, R185, R0, !PT ;  /* 0x00000000b9047209 */ /* 0x000fe40007810000 */
[----:B--2---:R-:W-:Y:S01]  /*6710*/  FMNMX.FTZ R0, R5, R18, !PT ;  /* 0x0000001205007209 */ /* 0x004fe20007810000 */
[--C-:B------:R-:W-:Y:S02]  /*6720*/  FFMA.FTZ R9, R9, c[0x0][0x23c], -R3.reuse ;  /* 0x00008f0009097a23 */ /* 0x100fe40000010803 */
[----:B------:R-:W2:Y:S01]  /*6730*/  SHFL.BFLY PT, R16, R4, 0x2, 0x1f ;  /* 0x0c401f0004107f89 */ /* 0x000ea200000e0000 */
[--C-:B------:R-:W-:Y:S01]  /*6740*/  FFMA.FTZ R6, R6, c[0x0][0x23c], -R3.reuse ;  /* 0x00008f0006067a23 */ /* 0x100fe20000010803 */
[----:B------:R3:W-:Y:S01]  /*6750*/  MUFU.EX2 R182, R9 ;  /* 0x0000000900b67308 */ /* 0x0007e20000000800 */
[----:B------:R-:W-:-:S02]  /*6760*/  FFMA.FTZ R22, R22, c[0x0][0x23c], -R3 ;  /* 0x00008f0016167a23 */ /* 0x000fc40000010803 */
[----:B------:R-:W-:Y:S01]  /*6770*/  FFMA.FTZ R24, R24, c[0x0][0x23c], -R3 ;  /* 0x00008f0018187a23 */ /* 0x000fe20000010803 */
[----:B-1----:R-:W-:-:S04]  /*6780*/  FMNMX.FTZ R206, R2, R17, !PT ;  /* 0x0000001102ce7209 */ /* 0x002fc80007810000 */
[----:B------:R1:W-:Y:S01]  /*6790*/  MUFU.EX2 R32, R6 ;  /* 0x0000000600207308 */ /* 0x0003e20000000800 */
[C---:B------:R-:W-:Y:S01]  /*67a0*/  FSETP.NEU.FTZ.AND P3, PT, R206.reuse, -INF , PT ;  /* 0xff800000ce00780b */ /* 0x040fe20003f7d000 */
[----:B------:R-:W-:Y:S01]  /*67b0*/  FMUL.FTZ R2, R206, c[0x0][0x23c] ;  /* 0x00008f00ce027a20 */ /* 0x000fe20000410000 */
[----:B---3--:R-:W3:Y:S04]  /*67c0*/  SHFL.BFLY PT, R9, R0, 0x1, 0x1f ;  /* 0x0c201f0000097f89 */ /* 0x008ee800000e0000 */
[----:B------:R-:W-:Y:S01]  /*67d0*/  FSEL R2, R2, RZ, P3 ;  /* 0x000000ff02027208 */ /* 0x000fe20001800000 */
[----:B------:R-:W-:Y:S01]  /*67e0*/  MUFU.EX2 R188, R24 ;  /* 0x0000001800bc7308 */ /* 0x000fe20000000800 */
[----:B--2---:R-:W-:-:S03]  /*67f0*/  FMNMX.FTZ R4, R4, R16, !PT ;  /* 0x0000001004047209 */ /* 0x004fc60007810000 */
[--C-:B------:R-:W-:Y:S02]  /*6800*/  FFMA.FTZ R7, R7, c[0x0][0x23c], -R2.reuse ;  /* 0x00008f0007077a23 */ /* 0x100fe40000010802 */
[--C-:B------:R-:W-:Y:S02]  /*6810*/  FFMA.FTZ R14, R14, c[0x0][0x23c], -R2.reuse ;  /* 0x00008f000e0e7a23 */ /* 0x100fe40000010802 */
[----:B------:R-:W-:Y:S01]  /*6820*/  MUFU.EX2 R22, R22 ;  /* 0x0000001600167308 */ /* 0x000fe20000000800 */
[----:B------:R-:W2:Y:S01]  /*6830*/  SHFL.BFLY PT, R5, R4, 0x1, 0x1f ;  /* 0x0c201f0004057f89 */ /* 0x000ea200000e0000 */
[--C-:B------:R-:W-:Y:S02]  /*6840*/  FFMA.FTZ R25, R25, c[0x0][0x23c], -R2.reuse ;  /* 0x00008f0019197a23 */ /* 0x100fe40000010802 */
[----:B------:R-:W-:-:S04]  /*6850*/  FFMA.FTZ R8, R8, c[0x0][0x23c], -R2 ;  /* 0x00008f0008087a23 */ /* 0x000fc80000010802 */
[----:B------:R-:W-:Y:S01]  /*6860*/  MUFU.EX2 R28, R7 ;  /* 0x00000007001c7308 */ /* 0x000fe20000000800 */
[----:B---3--:R-:W-:-:S07]  /*6870*/  FMNMX.FTZ R205, R0, R9, !PT ;  /* 0x0000000900cd7209 */ /* 0x008fce0007810000 */
[----:B------:R-:W-:Y:S01]  /*6880*/  MUFU.EX2 R183, R14 ;  /* 0x0000000e00b77308 */ /* 0x000fe20000000800 */
[C---:B------:R-:W-:Y:S01]  /*6890*/  FSETP.NEU.FTZ.AND P2, PT, R205.reuse, -INF , PT ;  /* 0xff800000cd00780b */ /* 0x040fe20003f5d000 */
[----:B------:R-:W-:-:S03]  /*68a0*/  FMUL.FTZ R0, R205, c[0x0][0x23c] ;  /* 0x00008f00cd007a20 */ /* 0x000fc60000410000 */
[----:B-1----:R-:W-:Y:S02]  /*68b0*/  FSEL R6, R205, RZ, P2 ;  /* 0x000000ffcd067208 */ /* 0x002fe40001000000 */
[----:B------:R-:W-:Y:S01]  /*68c0*/  FSEL R0, R0, RZ, P2 ;  /* 0x000000ff00007208 */ /* 0x000fe20001000000 */
[----:B------:R-:W1:Y:S01]  /*68d0*/  MUFU.EX2 R187, R25 ;  /* 0x0000001900bb7308 */ /* 0x000e620000000800 */
[----:B--2---:R-:W-:-:S03]  /*68e0*/  FMNMX.FTZ R204, R4, R5, !PT ;  /* 0x0000000504cc7209 */ /* 0x004fc60007810000 */
[--C-:B------:R-:W-:Y:S01]  /*68f0*/  FFMA.FTZ R11, R11, c[0x0][0x23c], -R0.reuse ;  /* 0x00008f000b0b7a23 */ /* 0x100fe20000010800 */
[C---:B------:R-:W-:Y:S01]  /*6900*/  FSETP.NEU.FTZ.AND P1, PT, R204.reuse, -INF , PT ;  /* 0xff800000cc00780b */ /* 0x040fe20003f3d000 */
[----:B------:R-:W-:Y:S02]  /*6910*/  FMUL.FTZ R4, R204, c[0x0][0x23c] ;  /* 0x00008f00cc047a20 */ /* 0x000fe40000410000 */
[--C-:B------:R-:W-:Y:S01]  /*6920*/  FFMA.FTZ R12, R12, c[0x0][0x23c], -R0.reuse ;  /* 0x00008f000c0c7a23 */ /* 0x100fe20000010800 */
[----:B------:R-:W-:Y:S01]  /*6930*/  MUFU.EX2 R29, R11 ;  /* 0x0000000b001d7308 */ /* 0x000fe20000000800 */
[--C-:B------:R-:W-:Y:S02]  /*6940*/  FFMA.FTZ R15, R15, c[0x0][0x23c], -R0.reuse ;  /* 0x00008f000f0f7a23 */ /* 0x100fe40000010800 */
[----:B------:R-:W-:Y:S01]  /*6950*/  FFMA.FTZ R26, R26, c[0x0][0x23c], -R0 ;  /* 0x00008f001a1a7a23 */ /* 0x000fe20000010800 */
[----:B-1----:R-:W-:-:S04]  /*6960*/  F2FP.PACK_AB R9, R187, R183 ;  /* 0x000000b7bb09723e */ /* 0x002fc800000000ff */
[----:B------:R1:W-:Y:S08]  /*6970*/  MUFU.EX2 R181, R12 ;  /* 0x0000000c00b57308 */ /* 0x0003f00000000800 */
[----:B------:R2:W-:Y:S01]  /*6980*/  MUFU.EX2 R189, R15 ;  /* 0x0000000f00bd7308 */ /* 0x0005e20000000800 */
[----:B-1----:R-:W-:-:S07]  /*6990*/  FSEL R12, R4, RZ, P1 ;  /* 0x000000ff040c7208 */ /* 0x002fce0000800000 */
[----:B------:R1:W3:Y:S01]  /*69a0*/  MUFU.EX2 R18, R8 ;  /* 0x0000000800127308 */ /* 0x0002e20000000800 */
[----:B------:R-:W-:Y:S01]  /*69b0*/  FSEL R4, R207, RZ, P4 ;  /* 0x000000ffcf047208 */ /* 0x000fe20002000000 */
[----:B------:R-:W-:-:S04]  /*69c0*/  FFMA.FTZ R23, R23, c[0x0][0x23c], -R12 ;  /* 0x00008f0017177a23 */ /* 0x000fc8000001080c */
[----:B------:R-:W-:Y:S01]  /*69d0*/  FADD.FTZ R5, R136, -R4 ;  /* 0x8000000488057221 */ /* 0x000fe20000010000 */
[----:B------:R-:W-:Y:S01]  /*69e0*/  FSEL R4, R206, RZ, P3 ;  /* 0x000000ffce047208 */ /* 0x000fe20001800000 */
[----:B------:R4:W-:Y:S01]  /*69f0*/  MUFU.EX2 R247, R23 ;  /* 0x0000001700f77308 */ /* 0x0009e20000000800 */
[----:B------:R-:W-:Y:S01]  /*6a00*/  MOV R136, R28 ;  /* 0x0000001c00887202 */ /* 0x000fe20000000f00 */
[----:B------:R-:W-:Y:S02]  /*6a10*/  FMUL.FTZ R5, R5, c[0x0][0x23c] ;  /* 0x00008f0005057a20 */ /* 0x000fe40000410000 */
[----:B------:R-:W-:Y:S02]  /*6a20*/  FADD.FTZ R4, R135, -R4 ;  /* 0x8000000487047221 */ /* 0x000fe40000010000 */
[--C-:B------:R-:W-:Y:S02]  /*6a30*/  FFMA.FTZ R13, R13, c[0x0][0x23c], -R12.reuse ;  /* 0x00008f000d0d7a23 */ /* 0x100fe4000001080c */
[----:B--2---:R-:W-:Y:S01]  /*6a40*/  FMUL.FTZ R15, R4, c[0x0][0x23c] ;  /* 0x00008f00040f7a20 */ /* 0x004fe20000410000 */
[----:B------:R-:W-:Y:S01]  /*6a50*/  FSEL R4, R204, RZ, P1 ;  /* 0x000000ffcc047208 */ /* 0x000fe20000800000 */
[----:B------:R2:W5:Y:S01]  /*6a60*/  MUFU.EX2 R16, R5 ;  /* 0x0000000500107308 */ /* 0x0005620000000800 */
[--C-:B------:R-:W-:Y:S01]  /*6a70*/  FFMA.FTZ R27, R27, c[0x0][0x23c], -R12.reuse ;  /* 0x00008f001b1b7a23 */ /* 0x100fe2000001080c */
[----:B-1----:R-:W-:Y:S01]  /*6a80*/  F2FP.PACK_AB R8, R188, R182 ;  /* 0x000000b6bc08723e */ /* 0x002fe200000000ff */
[----:B------:R-:W-:Y:S01]  /*6a90*/  FFMA.FTZ R10, R10, c[0x0][0x23c], -R12 ;  /* 0x00008f000a0a7a23 */ /* 0x000fe2000001080c */
[----:B---3--:R-:W-:Y:S01]  /*6aa0*/  F2FP.PACK_AB R11, R136, R18 ;  /* 0x00000012880b723e */ /* 0x008fe200000000ff */
[----:B------:R-:W-:Y:S01]  /*6ab0*/  FADD.FTZ R4, R137, -R4 ;  /* 0x8000000489047221 */ /* 0x000fe20000010000 */
[----:B----4-:R-:W-:-:S02]  /*6ac0*/  MOV R23, R29 ;  /* 0x0000001d00177202 */ /* 0x010fc40000000f00 */
[----:B------:R-:W1:Y:S01]  /*6ad0*/  LDSM.16.MT88.4 R28, [R213+0xa000] ;  /* 0x00a00000d51c783b */ /* 0x000e620000004200 */
[----:B------:R-:W-:Y:S01]  /*6ae0*/  FMUL.FTZ R4, R4, c[0x0][0x23c] ;  /* 0x00008f0004047a20 */ /* 0x000fe20000410000 */
[----:B------:R-:W-:Y:S01]  /*6af0*/  MUFU.EX2 R190, R13 ;  /* 0x0000000d00be7308 */ /* 0x000fe20000000800 */
[----:B------:R-:W-:Y:S02]  /*6b00*/  MOV R137, R32 ;  /* 0x0000002000897202 */ /* 0x000fe40000000f00 */
[----:B------:R-:W-:Y:S01]  /*6b10*/  LDSM.16.MT88.4 R32, [R218+0xa000] ;  /* 0x00a00000da20783b */ /* 0x000fe20000004200 */
[----:B--2---:R-:W-:Y:S01]  /*6b20*/  FADD.FTZ R5, R134, -R6 ;  /* 0x8000000686057221 */ /* 0x004fe20000010000 */
[----:B------:R-:W-:-:S03]  /*6b30*/  F2FP.PACK_AB R6, R23, R181 ;  /* 0x000000b51706723e */ /* 0x000fc600000000ff */
[----:B------:R-:W-:Y:S01]  /*6b40*/  MUFU.EX2 R17, R26 ;  /* 0x0000001a00117308 */ /* 0x000fe20000000800 */
[-C--:B-----5:R-:W-:Y:S02]  /*6b50*/  FMUL.FTZ R144, R144, R16.reuse ;  /* 0x0000001090907220 */ /* 0x0a0fe40000410000 */
[----:B------:R-:W-:Y:S02]  /*6b60*/  FMUL.FTZ R5, R5, c[0x0][0x23c] ;  /* 0x00008f0005057a20 */ /* 0x000fe40000410000 */
[-C--:B------:R-:W-:Y:S02]  /*6b70*/  FMUL.FTZ R145, R145, R16.reuse ;  /* 0x0000001091917220 */ /* 0x080fe40000410000 */
[-C--:B------:R-:W-:Y:S01]  /*6b80*/  FMUL.FTZ R156, R156, R16.reuse ;  /* 0x000000109c9c7220 */ /* 0x080fe20000410000 */
[----:B------:R2:W-:Y:S01]  /*6b90*/  MUFU.EX2 R252, R27 ;  /* 0x0000001b00fc7308 */ /* 0x0005e20000000800 */
[-C--:B------:R-:W-:Y:S02]  /*6ba0*/  FMUL.FTZ R157, R157, R16.reuse ;  /* 0x000000109d9d7220 */ /* 0x080fe40000410000 */
[----:B------:R-:W-:-:S02]  /*6bb0*/  FMUL.FTZ R160, R160, R16 ;  /* 0x00000010a0a07220 */ /* 0x000fc40000410000 */
[-C--:B------:R-:W-:Y:S02]  /*6bc0*/  FMUL.FTZ R161, R161, R16.reuse ;  /* 0x00000010a1a17220 */ /* 0x080fe40000410000 */
[-C--:B------:R-:W-:Y:S01]  /*6bd0*/  FMUL.FTZ R172, R172, R16.reuse ;  /* 0x00000010acac7220 */ /* 0x080fe20000410000 */
[----:B------:R3:W4:Y:S01]  /*6be0*/  MUFU.EX2 R180, R10 ;  /* 0x0000000a00b47308 */ /* 0x0007220000000800 */
[-C--:B------:R-:W-:Y:S02]  /*6bf0*/  FMUL.FTZ R173, R173, R16.reuse ;  /* 0x00000010adad7220 */ /* 0x080fe40000410000 */
[-C--:B------:R-:W-:Y:S02]  /*6c00*/  FMUL.FTZ R36, R36, R16.reuse ;  /* 0x0000001024247220 */ /* 0x080fe40000410000 */
[-C--:B------:R-:W-:Y:S02]  /*6c10*/  FMUL.FTZ R37, R37, R16.reuse ;  /* 0x0000001025257220 */ /* 0x080fe40000410000 */
[-C--:B------:R-:W-:Y:S01]  /*6c20*/  FMUL.FTZ R48, R48, R16.reuse ;  /* 0x0000001030307220 */ /* 0x080fe20000410000 */
[----:B------:R-:W5:Y:S01]  /*6c30*/  MUFU.EX2 R15, R15 ;  /* 0x0000000f000f7308 */ /* 0x000f620000000800 */
[----:B--2---:R-:W2:Y:S01]  /*6c40*/  LDSM.16.MT88.4 R24, [R215+0xa000] ;  /* 0x00a00000d718783b */ /* 0x004ea20000004200 */
[----:B------:R-:W-:-:S02]  /*6c50*/  FMUL.FTZ R49, R49, R16 ;  /* 0x0000001031317220 */ /* 0x000fc40000410000 */
[-C--:B------:R-:W-:Y:S02]  /*6c60*/  FMUL.FTZ R52, R52, R16.reuse ;  /* 0x0000001034347220 */ /* 0x080fe40000410000 */
[----:B------:R-:W-:Y:S02]  /*6c70*/  FMUL.FTZ R53, R53, R16 ;  /* 0x0000001035357220 */ /* 0x000fe40000410000 */
[----:B------:R1:W1:Y:S01]  /*6c80*/  MUFU.EX2 R14, R5 ;  /* 0x00000005000e7308 */ /* 0x0002620000000800 */
[----:B---3--:R-:W-:Y:S01]  /*6c90*/  F2FP.PACK_AB R10, R137, R22 ;  /* 0x00000016890a723e */ /* 0x008fe200000000ff */
[----:B------:R-:W-:Y:S01]  /*6ca0*/  FMUL.FTZ R64, R64, R16 ;  /* 0x0000001040407220 */ /* 0x000fe20000410000 */
[----:B----4-:R-:W-:Y:S01]  /*6cb0*/  F2FP.PACK_AB R7, R180, R190 ;  /* 0x000000beb407723e */ /* 0x010fe200000000ff */
[-C--:B------:R-:W-:Y:S02]  /*6cc0*/  FMUL.FTZ R65, R65, R16.reuse ;  /* 0x0000001041417220 */ /* 0x080fe40000410000 */
[----:B------:R-:W-:-:S02]  /*6cd0*/  FMUL.FTZ R68, R68, R16 ;  /* 0x0000001044447220 */ /* 0x000fc40000410000 */
[----:B------:R3:W4:Y:S01]  /*6ce0*/  MUFU.EX2 R13, R4 ;  /* 0x00000004000d7308 */ /* 0x0007220000000800 */
[-C--:B-----5:R-:W-:Y:S02]  /*6cf0*/  FMUL.FTZ R146, R146, R15.reuse ;  /* 0x0000000f92927220 */ /* 0x0a0fe40000410000 */
[-C--:B------:R-:W-:Y:S02]  /*6d00*/  FMUL.FTZ R147, R147, R15.reuse ;  /* 0x0000000f93937220 */ /* 0x080fe40000410000 */
[-C--:B------:R-:W-:Y:S02]  /*6d10*/  FMUL.FTZ R158, R158, R15.reuse ;  /* 0x0000000f9e9e7220 */ /* 0x080fe40000410000 */
[----:B------:R-:W-:Y:S01]  /*6d20*/  FMUL.FTZ R159, R159, R15 ;  /* 0x0000000f9f9f7220 */ /* 0x000fe20000410000 */
[----:B-1----:R-:W-:Y:S01]  /*6d30*/  F2FP.PACK_AB R5, R252, R247 ;  /* 0x000000f7fc05723e */ /* 0x002fe200000000ff */
[-C--:B------:R-:W-:Y:S01]  /*6d40*/  FMUL.FTZ R148, R148, R14.reuse ;  /* 0x0000000e94947220 */ /* 0x080fe20000410000 */
[----:B------:R-:W-:Y:S01]  /*6d50*/  HMMA.16816.F32 R144, R8, R28, R144 ;  /* 0x0000001c0890723c */ /* 0x000fe20000001890 */
[----:B------:R-:W-:-:S02]  /*6d60*/  FMUL.FTZ R149, R149, R14 ;  /* 0x0000000e95957220 */ /* 0x000fc40000410000 */
[-C--:B------:R-:W-:Y:S02]  /*6d70*/  FMUL.FTZ R152, R152, R14.reuse ;  /* 0x0000000e98987220 */ /* 0x080fe40000410000 */
[----:B------:R-:W-:Y:S01]  /*6d80*/  FMUL.FTZ R153, R153, R14 ;  /* 0x0000000e99997220 */ /* 0x000fe20000410000 */
[----:B---3--:R-:W-:Y:S01]  /*6d90*/  F2FP.PACK_AB R4, R17, R189 ;  /* 0x000000bd1104723e */ /* 0x008fe200000000ff */
[-C--:B----4-:R-:W-:Y:S01]  /*6da0*/  FMUL.FTZ R150, R150, R13.reuse ;  /* 0x0000000d96967220 */ /* 0x090fe20000410000 */
        /* <DEDUP_REMOVED lines=20> */
[-C--:B--2---:R-:W-:Y:S01]  /*6ef0*/  HMMA.16816.F32 R160, R8, R24.reuse, R160 ;  /* 0x0000001808a0723c */ /* 0x084fe200000018a0 */
        /* <DEDUP_REMOVED lines=20> */
[C---:B------:R-:W-:Y:S01]  /*7040*/  HMMA.16816.F32 R236, R4.reuse, R32, R40 ;  /* 0x0000002004ec723c */ /* 0x040fe20000001828 */
[----:B------:R-:W-:Y:S01]  /*7050*/  LDSM.16.MT88.4 R40, [R217+0xb000] ;  /* 0x00b00000d928783b */ /* 0x000fe20000004200 */
[----:B------:R-:W-:Y:S01]  /*7060*/  FMUL.FTZ R61, R61, R14 ;  /* 0x0000000e3d3d7220 */ /* 0x000fe20000410000 */
[----:B------:R-:W-:Y:S01]  /*7070*/  MOV R173, R190 ;  /* 0x000000be00ad7202 */ /* 0x000fe20000000f00 */
[----:B------:R-:W-:Y:S01]  /*7080*/  FMUL.FTZ R72, R72, R14 ;  /* 0x0000000e48487220 */ /* 0x000fe20000410000 */
        /* <DEDUP_REMOVED lines=57> */
[----:B------:R-:W-:Y:S02]  /*7420*/  FMUL.FTZ R69, R69, R16 ;  /* 0x0000001045457220 */ /* 0x000fe40000410000 */
[-C--:B------:R-:W-:Y:S02]  /*7430*/  FMUL.FTZ R70, R70, R15.reuse ;  /* 0x0000000f46467220 */ /* 0x080fe40000410000 */
[----:B------:R-:W-:Y:S02]  /*7440*/  FMUL.FTZ R71, R71, R15 ;  /* 0x0000000f47477220 */ /* 0x000fe40000410000 */
[----:B------:R-:W-:Y:S01]  /*7450*/  FFMA.FTZ R4, R138, c[0x0][0x23c], -R3 ;  /* 0x00008f008a047a23 */ /* 0x000fe20000010803 */
[----:B------:R-:W-:Y:S01]  /*7460*/  MOV R6, R22 ;  /* 0x0000001600067202 */ /* 0x000fe20000000f00 */
[-C--:B------:R-:W-:Y:S01]  /*7470*/  FMUL.FTZ R80, R80, R16.reuse ;  /* 0x0000001050507220 */ /* 0x080fe20000410000 */
[----:B------:R-:W-:Y:S01]  /*7480*/  MOV R7, R157 ;  /* 0x0000009d00077202 */ /* 0x000fe20000000f00 */
[----:B------:R1:W-:Y:S01]  /*7490*/  MUFU.EX2 R244, R4 ;  /* 0x0000000400f47308 */ /* 0x0003e20000000800 */
[----:B------:R-:W-:Y:S01]  /*74a0*/  FMUL.FTZ R81, R81, R16 ;  /* 0x0000001051517220 */ /* 0x000fe20000410000 */
        /* <DEDUP_REMOVED lines=12> */
[----:B------:R-:W2:Y:S01]  /*7570*/  LDSM.16.MT88.4 R156, [R213+0xa800] ;  /* 0x00a80000d59c783b */ /* 0x000ea20000004200 */
[----:B------:R-:W-:-:S02]  /*7580*/  FMUL.FTZ R96, R96, R16 ;  /* 0x0000001060607220 */ /* 0x000fc40000410000 */
[----:B-1----:R-:W-:Y:S01]  /*7590*/  FFMA.FTZ R4, R133, c[0x0][0x23c], -R3 ;  /* 0x00008f0085047a23 */ /* 0x002fe20000010803 */
[C---:B------:R-:W-:Y:S01]  /*75a0*/  HMMA.16816.F32 R52, R8.reuse, R28, R52 ;  /* 0x0000001c0834723c */ /* 0x040fe20000001834 */
[-C--:B------:R-:W-:Y:S01]  /*75b0*/  FMUL.FTZ R97, R97, R16.reuse ;  /* 0x0000001061617220 */ /* 0x080fe20000410000 */
[----:B------:R-:W1:Y:S01]  /*75c0*/  LDSM.16.MT88.4 R48, [R218+0xa800] ;  /* 0x00a80000da30783b */ /* 0x000e620000004200 */
[----:B------:R3:W4:Y:S01]  /*75d0*/  MUFU.EX2 R245, R4 ;  /* 0x0000000400f57308 */ /* 0x0007220000000800 */
[-C--:B------:R-:W-:Y:S02]  /*75e0*/  FMUL.FTZ R98, R98, R15.reuse ;  /* 0x0000000f62627220 */ /* 0x080fe40000410000 */
[-C--:B------:R-:W-:Y:S02]  /*75f0*/  FMUL.FTZ R99, R99, R15.reuse ;  /* 0x0000000f63637220 */ /* 0x080fe40000410000 */
[-C--:B------:R-:W-:Y:S01]  /*7600*/  FMUL.FTZ R100, R100, R16.reuse ;  /* 0x0000001064647220 */ /* 0x080fe20000410000 */
[----:B------:R-:W-:Y:S01]  /*7610*/  HMMA.16816.F32 R180, R8, R30, R64 ;  /* 0x0000001e08b4723c */ /* 0x000fe20000001840 */
[----:B------:R-:W-:Y:S01]  /*7620*/  FMUL.FTZ R101, R101, R16 ;  /* 0x0000001065657220 */ /* 0x000fe20000410000 */
[----:B------:R-:W5:Y:S01]  /*7630*/  LDSM.16.MT88.4 R64, [R217+0xa800] ;  /* 0x00a80000d940783b */ /* 0x000f620000004200 */
[----:B------:R-:W-:-:S02]  /*7640*/  FMUL.FTZ R102, R102, R15 ;  /* 0x0000000f66667220 */ /* 0x000fc40000410000 */
[-C--:B------:R-:W-:Y:S02]  /*7650*/  FMUL.FTZ R103, R103, R15.reuse ;  /* 0x0000000f67677220 */ /* 0x080fe40000410000 */
[-C--:B------:R-:W-:Y:S01]  /*7660*/  FMUL.FTZ R112, R112, R16.reuse ;  /* 0x0000001070707220 */ /* 0x080fe20000410000 */
[C---:B------:R-:W-:Y:S01]  /*7670*/  HMMA.16816.F32 R68, R8.reuse, R24, R68 ;  /* 0x000000180844723c */ /* 0x040fe20000001844 */
[-C--:B------:R-:W-:Y:S02]  /*7680*/  FMUL.FTZ R113, R113, R16.reuse ;  /* 0x0000001071717220 */ /* 0x080fe40000410000 */
[--C-:B---3--:R-:W-:Y:S02]  /*7690*/  FFMA.FTZ R4, R19, c[0x0][0x23c], -R3.reuse ;  /* 0x00008f0013047a23 */ /* 0x108fe40000010803 */
[----:B------:R-:W-:Y:S02]  /*76a0*/  FFMA.FTZ R3, R132, c[0x0][0x23c], -R3 ;  /* 0x00008f0084037a23 */ /* 0x000fe40000010803 */
[-C--:B------:R-:W-:Y:S01]  /*76b0*/  FMUL.FTZ R114, R114, R15.reuse ;  /* 0x0000000f72727220 */ /* 0x080fe20000410000 */
[----:B------:R-:W-:Y:S01]  /*76c0*/  HMMA.16816.F32 R132, R8, R26, R80 ;  /* 0x0000001a0884723c */ /* 0x000fe20000001850 */
[----:B------:R3:W-:Y:S01]  /*76d0*/  MUFU.EX2 R187, R3 ;  /* 0x0000000300bb7308 */ /* 0x0007e20000000800 */
[----:B------:R-:W-:Y:S01]  /*76e0*/  FMUL.FTZ R115, R115, R15 ;  /* 0x0000000f73737220 */ /* 0x000fe20000410000 */
[----:B------:R-:W1:Y:S01]  /*76f0*/  LDSM.16.MT88.4 R80, [R213+0xb800] ;  /* 0x00b80000d550783b */ /* 0x000e620000004200 */
[----:B------:R-:W-:-:S02]  /*7700*/  FMUL.FTZ R116, R116, R16 ;  /* 0x0000001074747220 */ /* 0x000fc40000410000 */
[-C--:B------:R-:W-:Y:S02]  /*7710*/  FMUL.FTZ R117, R117, R16.reuse ;  /* 0x0000001075757220 */ /* 0x080fe40000410000 */
[-C--:B------:R-:W-:Y:S01]  /*7720*/  FMUL.FTZ R118, R118, R15.reuse ;  /* 0x0000000f76767220 */ /* 0x080fe20000410000 */
[C---:B------:R-:W-:Y:S01]  /*7730*/  HMMA.16816.F32 R84, R8.reuse, R44, R84 ;  /* 0x0000002c0854723c */ /* 0x040fe20000001854 */
[-C--:B------:R-:W-:Y:S01]  /*7740*/  FMUL.FTZ R119, R119, R15.reuse ;  /* 0x0000000f77777220 */ /* 0x080fe20000410000 */
[----:B------:R-:W-:Y:S01]  /*7750*/  MUFU.EX2 R246, R4 ;  /* 0x0000000400f67308 */ /* 0x000fe20000000800 */
[-C--:B------:R-:W-:Y:S02]  /*7760*/  FMUL.FTZ R128, R128, R16.reuse ;  /* 0x0000001080807220 */ /* 0x080fe40000410000 */
[----:B------:R-:W-:Y:S02]  /*7770*/  FMUL.FTZ R129, R129, R16 ;  /* 0x0000001081817220 */ /* 0x000fe40000410000 */
[-C--:B------:R-:W-:Y:S01]  /*7780*/  FMUL.FTZ R130, R130, R15.reuse ;  /* 0x0000000f82827220 */ /* 0x080fe20000410000 */
[----:B------:R-:W-:Y:S01]  /*7790*/  HMMA.16816.F32 R32, R8, R46, R96 ;  /* 0x0000002e0820723c */ /* 0x000fe20000001860 */
[----:B---3--:R-:W-:Y:S01]  /*77a0*/  FFMA.FTZ R3, R142, c[0x0][0x23c], -R2 ;  /* 0x00008f008e037a23 */ /* 0x008fe20000010802 */
[----:B------:R-:W3:Y:S01]  /*77b0*/  LDSM.16.MT88.4 R96, [R215+0xb800] ;  /* 0x00b80000d760783b */ /* 0x000ee20000004200 */
[----:B------:R-:W-:-:S02]  /*77c0*/  FMUL.FTZ R131, R131, R15 ;  /* 0x0000000f83837220 */ /* 0x000fc40000410000 */
[----:B------:R2:W-:Y:S03]  /*77d0*/  MUFU.EX2 R142, R3 ;  /* 0x00000003008e7308 */ /* 0x0005e60000000800 */
[C---:B------:R-:W-:Y:S08]  /*77e0*/  HMMA.16816.F32 R100, R8.reuse, R56, R100 ;  /* 0x000000380864723c */ /* 0x040ff00000001864 */
[----:B------:R-:W-:Y:S01]  /*77f0*/  HMMA.16816.F32 R28, R8, R58, R112 ;  /* 0x0000003a081c723c */ /* 0x000fe20000001870 */
[----:B------:R-:W1:Y:S01]  /*7800*/  LDSM.16.MT88.4 R112, [R218+0xb800] ;  /* 0x00b80000da70783b */ /* 0x000e620000004200 */
[----:B--2---:R-:W-:-:S06]  /*7810*/  FFMA.FTZ R3, R140, c[0x0][0x23c], -R2 ;  /* 0x00008f008c037a23 */ /* 0x004fcc0000010802 */
[C---:B------:R-:W-:Y:S01]  /*7820*/  HMMA.16816.F32 R116, R8.reuse, R40, R116 ;  /* 0x000000280874723c */ /* 0x040fe20000001874 */
[----:B------:R2:W2:Y:S07]  /*7830*/  MUFU.EX2 R140, R3 ;  /* 0x00000003008c7308 */ /* 0x0004ae0000000800 */
[----:B------:R-:W-:Y:S07]  /*7840*/  HMMA.16816.F32 R24, R8, R42, R128 ;  /* 0x0000002a0818723c */ /* 0x000fee0000001880 */
[----:B------:R-:W-:Y:S01]  /*7850*/  MOV R11, R7 ;  /* 0x00000007000b7202 */ /* 0x000fe20000000f00 */
[--C-:B--2---:R-:W-:Y:S01]  /*7860*/  FFMA.FTZ R3, R139, c[0x0][0x23c], -R2.reuse ;  /* 0x00008f008b037a23 */ /* 0x104fe20000010802 */
[----:B------:R-:W-:Y:S01]  /*7870*/  MOV R10, R124 ;  /* 0x0000007c000a7202 */ /* 0x000fe20000000f00 */
[----:B------:R-:W-:Y:S01]  /*7880*/  FFMA.FTZ R2, R141, c[0x0][0x23c], -R2 ;  /* 0x00008f008d027a23 */ /* 0x000fe20000010802 */
[----:B------:R-:W-:Y:S01]  /*7890*/  MOV R141, R172 ;  /* 0x000000ac008d7202 */ /* 0x000fe20000000f00 */
[----:B------:R2:W-:Y:S01]  /*78a0*/  MUFU.EX2 R139, R3 ;  /* 0x00000003008b7308 */ /* 0x0005e20000000800 */
[----:B----4-:R-:W-:-:S02]  /*78b0*/  F2FP.PACK_AB R128, R245, R244 ;  /* 0x000000f4f580723e */ /* 0x010fc400000000ff */
[----:B------:R-:W-:Y:S02]  /*78c0*/  F2FP.PACK_AB R129, R140, R142 ;  /* 0x0000008e8c81723e */ /* 0x000fe400000000ff */
[----:B------:R-:W-:-:S03]  /*78d0*/  F2FP.PACK_AB R130, R187, R246 ;  /* 0x000000f6bb82723e */ /* 0x000fc600000000ff */
[----:B------:R4:W1:Y:S01]  /*78e0*/  MUFU.EX2 R138, R2 ;  /* 0x00000002008a7308 */ /* 0x0008620000000800 */
[----:B--2---:R-:W-:-:S05]  /*78f0*/  MOV R3, R126 ;  /* 0x0000007e00037202 */ /* 0x004fca0000000f00 */
[----:B------:R-:W-:Y:S02]  /*7900*/  FFMA.FTZ R3, R250, R15, R3 ;  /* 0x0000000ffa037223 */ /* 0x000fe40000010003 */
[--C-:B----4-:R-:W-:Y:S01]  /*7910*/  FFMA.FTZ R2, R177, c[0x0][0x23c], -R0.reuse ;  /* 0x00008f00b1027a23 */ /* 0x110fe20000010800 */
[----:B------:R-:W-:Y:S01]  /*7920*/  MOV R177, R23 ;  /* 0x0000001700b17202 */ /* 0x000fe20000000f00 */
[----:B------:R-:W-:Y:S01]  /*7930*/  FADD.FTZ R3, R11, R3 ;  /* 0x000000030b037221 */ /* 0x000fe20000010000 */
[----:B-1----:R-:W-:Y:S01]  /*7940*/  F2FP.PACK_AB R131, R138, R139 ;  /* 0x0000008b8a83723e */ /* 0x002fe200000000ff */
[----:B------:R1:W-:Y:S06]  /*7950*/  MUFU.EX2 R23, R2 ;  /* 0x0000000200177308 */ /* 0x0003ec0000000800 */
[C---:B------:R-:W-:Y:S08]  /*7960*/  HMMA.16816.F32 R144, R128.reuse, R156, R144 ;  /* 0x0000009c8090723c */ /* 0x040ff00000001890 */
[----:B------:R-:W-:Y:S01]  /*7970*/  HMMA.16816.F32 R36, R128, R48, R36 ;  /* 0x000000308024723c */ /* 0x000fe20000001824 */
[----:B-1----:R-:W-:Y:S01]  /*7980*/  FFMA.FTZ R2, R176, c[0x0][0x23c], -R0 ;  /* 0x00008f00b0027a23 */ /* 0x002fe20000010800 */
[----:B------:R-:W-:-:S03]  /*7990*/  MOV R176, R136 ;  /* 0x0000008800b07202 */ /* 0x000fc60000000f00 */
[----:B------:R1:W2:Y:S03]  /*79a0*/  MUFU.EX2 R136, R2 ;  /* 0x0000000200887308 */ /* 0x0002a60000000800 */
[C---:B-----5:R-:W-:Y:S08]  /*79b0*/  HMMA.16816.F32 R52, R128.reuse, R64, R52 ;  /* 0x000000408034723c */ /* 0x060ff00000001834 */
[----:B------:R-:W-:Y:S01]  /*79c0*/  HMMA.16816.F32 R68, R128, R80, R68 ;  /* 0x000000508044723c */ /* 0x000fe20000001844 */
[--C-:B-1----:R-:W-:Y:S01]  /*79d0*/  FFMA.FTZ R2, R143, c[0x0][0x23c], -R0.reuse ;  /* 0x00008f008f027a23 */ /* 0x102fe20000010800 */
[----:B------:R-:W-:Y:S01]  /*79e0*/  MOV R143, R137 ;  /* 0x00000089008f7202 */ /* 0x000fe20000000f00 */
[----:B------:R-:W-:Y:S01]  /*79f0*/  FFMA.FTZ R0, R178, c[0x0][0x23c], -R0 ;  /* 0x00008f00b2007a23 */ /* 0x000fe20000010800 */
[----:B------:R-:W-:Y:S01]  /*7a00*/  MOV R178, R173 ;  /* 0x000000ad00b27202 */ /* 0x000fe20000000f00 */
[----:B------:R1:W-:Y:S01]  /*7a10*/  MUFU.EX2 R137, R2 ;  /* 0x0000000200897308 */ /* 0x0003e20000000800 */
[----:B--2---:R-:W-:-:S02]  /*7a20*/  F2FP.PACK_AB R124, R136, R23 ;  /* 0x00000017887c723e */ /* 0x004fc400000000ff */
[C---:B---3--:R-:W-:Y:S05]  /*7a30*/  HMMA.16816.F32 R84, R128.reuse, R96, R84 ;  /* 0x000000608054723c */ /* 0x048fea0000001854 */
[----:B------:R2:W3:Y:S03]  /*7a40*/  MUFU.EX2 R22, R0 ;  /* 0x0000000000167308 */ /* 0x0004e60000000800 */
[----:B------:R-:W-:Y:S01]  /*7a50*/  HMMA.16816.F32 R100, R128, R112, R100 ;  /* 0x000000708064723c */ /* 0x000fe20000001864 */
[--C-:B-1----:R-:W-:Y:S01]  /*7a60*/  FFMA.FTZ R2, R185, c[0x0][0x23c], -R12.reuse ;  /* 0x00008f00b9027a23 */ /* 0x102fe2000001080c */
[----:B------:R-:W-:Y:S01]  /*7a70*/  MOV R185, R17 ;  /* 0x0000001100b97202 */ /* 0x000fe20000000f00 */
[----:B--2---:R-:W-:Y:S01]  /*7a80*/  FFMA.FTZ R0, R179, c[0x0][0x23c], -R12 ;  /* 0x00008f00b3007a23 */ /* 0x004fe2000001080c */
[----:B------:R-:W-:-:S02]  /*7a90*/  MOV R179, R174 ;  /* 0x000000ae00b37202 */ /* 0x000fc40000000f00 */
[----:B------:R-:W1:Y:S01]  /*7aa0*/  LDSM.16.MT88.4 R172, [R215+0xa800] ;  /* 0x00a80000d7ac783b */ /* 0x000e620000004200 */
[----:B------:R2:W-:Y:S01]  /*7ab0*/  MUFU.EX2 R19, R0 ;  /* 0x0000000000137308 */ /* 0x0005e20000000800 */
[----:B---3--:R-:W-:Y:S01]  /*7ac0*/  F2FP.PACK_AB R126, R22, R137 ;  /* 0x00000089167e723e */ /* 0x008fe200000000ff */
[----:B--2---:R-:W-:Y:S01]  /*7ad0*/  FFMA.FTZ R0, R184, c[0x0][0x23c], -R12 ;  /* 0x00008f00b8007a23 */ /* 0x004fe2000001080c */
[----:B------:R-:W-:-:S05]  /*7ae0*/  MOV R184, R18 ;  /* 0x0000001200b87202 */ /* 0x000fca0000000f00 */
        /* <DEDUP_REMOVED lines=9> */
[----:B-1----:R-:W-:Y:S01]  /*7b80*/  HMMA.16816.F32 R160, R128, R172, R160 ;  /* 0x000000ac80a0723c */ /* 0x002fe200000018a0 */
[----:B------:R-:W-:-:S04]  /*7b90*/  FADD.FTZ R3, R139, R3 ;  /* 0x000000038b037221 */ /* 0x000fc80000010000 */
[----:B------:R-:W-:Y:S01]  /*7ba0*/  FADD.FTZ R250, R138, R3 ;  /* 0x000000038afa7221 */ /* 0x000fe20000010000 */
[----:B------:R1:W5:Y:S01]  /*7bb0*/  MUFU.EX2 R17, R0 ;  /* 0x0000000000117308 */ /* 0x0003620000000800 */
[----:B--2---:R-:W-:-:S05]  /*7bc0*/  MOV R2, R127 ;  /* 0x0000007f00027202 */ /* 0x004fca0000000f00 */
[----:B------:R-:W-:Y:S01]  /*7bd0*/  FFMA.FTZ R8, R251, R16, R2 ;  /* 0x00000010fb087223 */ /* 0x000fe20000010002 */
[----:B-1----:R-:W-:Y:S02]  /*7be0*/  MOV R0, R125 ;  /* 0x0000007d00007202 */ /* 0x002fe40000000f00 */
[----:B---3--:R-:W-:Y:S02]  /*7bf0*/  F2FP.PACK_AB R125, R18, R19 ;  /* 0x00000013127d723e */ /* 0x008fe400000000ff */
[----:B-----5:R-:W-:Y:S01]  /*7c00*/  F2FP.PACK_AB R127, R12, R17 ;  /* 0x000000110c7f723e */ /* 0x020fe200000000ff */
        /* <DEDUP_REMOVED lines=57> */
[----:B------:R-:W-:Y:S01]  /*7fa0*/  MOV R0, UR4 ;  /* 0x0000000400007c02 */ /* 0x000fe20008000f00 */
[----:B------:R-:W-:Y:S02]  /*7fb0*/  ULDC.64 UR4, c[0x0][0x1a0] ;  /* 0x0000680000047ab9 */ /* 0x000fe40000000a00 */
[----:B------:R-:W-:Y:S02]  /*7fc0*/  USHF.L.U32 UR10, UR4, 0x6, URZ ;  /* 0x00000006040a7899 */ /* 0x000fe4000800063f */
[----:B------:R-:W-:Y:S02]  /*7fd0*/  USHF.L.U64.HI UR14, UR4, UR14, UR5 ;  /* 0x0000000e040e7299 */ /* 0x000fe40008010205 */
[----:B------:R-:W-:Y:S02]  /*7fe0*/  UIADD3 UR20, UR8, -0x3, URZ ;  /* 0xfffffffd08147890 */ /* 0x000fe4000fffe03f */
[----:B------:R-:W-:-:S02]  /*7ff0*/  MOV R237, UR10 ;  /* 0x0000000a00ed7c02 */ /* 0x000fc40008000f00 */
[----:B------:R-:W-:Y:S01]  /*8000*/  UISETP.GT.AND UP0, UPT, UR20, UR9, UPT ;  /* 0x000000091400728c */ /* 0x000fe2000bf04270 */
[----:B------:R-:W-:Y:S01]  /*8010*/  BAR.SYNC.DEFER_BLOCKING 0x0 ;  /* 0x0000000000007b1d */ /* 0x000fe20000010000 */
[----:B--2---:R-:W-:-:S05]  /*8020*/  MOV R2, R238 ;  /* 0x000000ee00027202 */ /* 0x004fca0000000f00 */
[----:B------:R-:W-:Y:S01]  /*8030*/  IMAD R0, R0, UR17, R2 ;  /* 0x0000001100007c24 */ /* 0x000fe2000f8e0202 */
[----:B------:R-:W-:-:S04]  /*8040*/  MOV R2, UR14 ;  /* 0x0000000e00027c02 */ /* 0x000fc80008000f00 */
        /* <DEDUP_REMOVED lines=28> */
[C---:B------:R-:W-:Y:S01]  /*8210*/  HMMA.16816.F32 R184, R12.reuse, R22, RZ ;  /* 0x000000160cb8723c */ /* 0x040fe200000018ff */
[----:B------:R-:W-:Y:S07]  /*8220*/  LDSM.16.M88.4 R20, [R221+0x8800] ;  /* 0x00880000dd14783b */ /* 0x000fee0000000200 */
[----:B------:R-:W-:Y:S08]  /*8230*/  HMMA.16816.F32 R16, R12, R18, RZ ;  /* 0x000000120c10723c */ /* 0x000ff000000018ff */
[C---:B-----5:R-:W-:Y:S08]  /*8240*/  HMMA.16816.F32 R180, R4.reuse, R32, R140 ;  /* 0x0000002004b4723c */ /* 0x060ff0000000188c */
[C---:B-1----:R-:W-:Y:S08]  /*8250*/  HMMA.16816.F32 R140, R4.reuse, R28, R132 ;  /* 0x0000001c048c723c */ /* 0x042ff00000001884 */
[C---:B------:R-:W-:Y:S08]  /*8260*/  HMMA.16816.F32 R136, R4.reuse, R34, R136 ;  /* 0x000000220488723c */ /* 0x040ff00000001888 */
[----:B------:R-:W-:Y:S01]  /*8270*/  HMMA.16816.F32 R12, R4, R30, R24 ;  /* 0x0000001e040c723c */ /* 0x000fe20000001818 */
[----:B------:R-:W1:Y:S04]  /*8280*/  LDSM.16.M88.4 R4, [R222+0x2000] ;  /* 0x00200000de04783b */ /* 0x000e680000000200 */
[----:B------:R-:W3:Y:S03]  /*8290*/  LDSM.16.M88.4 R24, [R221+0x8000] ;  /* 0x00800000dd18783b */ /* 0x000ee60000000200 */
[C---:B--2---:R-:W-:Y:S08]  /*82a0*/  HMMA.16816.F32 R188, R8.reuse, R32, R188 ;  /* 0x0000002008bc723c */ /* 0x044ff000000018bc */
[C---:B------:R-:W-:Y:S08]  /*82b0*/  HMMA.16816.F32 R132, R8.reuse, R34, R184 ;  /* 0x000000220884723c */ /* 0x040ff000000018b8 */
[C---:B------:R-:W-:Y:S08]  /*82c0*/  HMMA.16816.F32 R196, R8.reuse, R28, R176 ;  /* 0x0000001c08c4723c */ /* 0x040ff000000018b0 */
[----:B------:R-:W-:Y:S01]  /*82d0*/  HMMA.16816.F32 R32, R8, R30, R16 ;  /* 0x0000001e0820723c */ /* 0x000fe20000001810 */
[----:B------:R-:W2:Y:S04]  /*82e0*/  LDSM.16.M88.4 R8, [R222] ;  /* 0x00000000de08783b */ /* 0x000ea80000000200 */
[----:B------:R-:W-:Y:S03]  /*82f0*/  LDSM.16.M88.4 R16, [R219] ;  /* 0x00000000db10783b */ /* 0x000fe60000000200 */
[C---:B-1----:R-:W-:Y:S08]  /*8300*/  HMMA.16816.F32 R184, R4.reuse, R20, R140 ;  /* 0x0000001404b8723c */ /* 0x042ff0000000188c */
[C---:B---3--:R-:W-:Y:S08]  /*8310*/  HMMA.16816.F32 R176, R4.reuse, R24, R180 ;  /* 0x0000001804b0723c */ /* 0x048ff000000018b4 */
[C---:B------:R-:W-:Y:S08]  /*8320*/  HMMA.16816.F32 R136, R4.reuse, R26, R136 ;  /* 0x0000001a0488723c */ /* 0x040ff00000001888 */
[----:B------:R-:W-:Y:S01]  /*8330*/  HMMA.16816.F32 R28, R4, R22, R12 ;  /* 0x00000016041c723c */ /* 0x000fe2000000180c */
[----:B------:R-:W1:Y:S04]  /*8340*/  LDSM.16.M88.4 R4, [R220+0x2000] ;  /* 0x00200000dc04783b */ /* 0x000e680000000200 */
[----:B------:R-:W3:Y:S03]  /*8350*/  LDSM.16.M88.4 R12, [R219+0x800] ;  /* 0x00080000db0c783b */ /* 0x000ee60000000200 */
[C---:B--2---:R-:W-:Y:S08]  /*8360*/  HMMA.16816.F32 R192, R8.reuse, R24, R188 ;  /* 0x0000001808c0723c */ /* 0x044ff000000018bc */
[C---:B------:R-:W-:Y:S01]  /*8370*/  HMMA.16816.F32 R188, R8.reuse, R26, R132 ;  /* 0x0000001a08bc723c */ /* 0x040fe20000001884 */
[----:B------:R-:W-:Y:S07]  /*8380*/  LDSM.16.M88.4 R132, [R212+0x9000] ;  /* 0x00900000d484783b */ /* 0x000fee0000000200 */
[C---:B------:R-:W-:Y:S08]  /*8390*/  HMMA.16816.F32 R180, R8.reuse, R20, R196 ;  /* 0x0000001408b4723c */ /* 0x040ff000000018c4 */
[----:B------:R-:W-:Y:S01]  /*83a0*/  HMMA.16816.F32 R24, R8, R22, R32 ;  /* 0x000000160818723c */ /* 0x000fe20000001820 */
[----:B------:R-:W2:Y:S04]  /*83b0*/  LDSM.16.M88.4 R8, [R220] ;  /* 0x00000000dc08783b */ /* 0x000ea80000000200 */
[----:B------:R-:W-:Y:S03]  /*83c0*/  LDSM.16.M88.4 R32, [R212+0x9800] ;  /* 0x00980000d420783b */ /* 0x000fe60000000200 */
[C---:B-1----:R-:W-:Y:S08]  /*83d0*/  HMMA.16816.F32 R140, R4.reuse, R18, R136 ;  /* 0x00000012048c723c */ /* 0x042ff00000001888 */
[C---:B------:R-:W-:Y:S08]  /*83e0*/  HMMA.16816.F32 R176, R4.reuse, R16, R176 ;  /* 0x0000001004b0723c */ /* 0x040ff000000018b0 */
[C---:B---3--:R-:W-:Y:S08]  /*83f0*/  HMMA.16816.F32 R136, R4.reuse, R12, R184 ;  /* 0x0000000c0488723c */ /* 0x048ff000000018b8 */
[----:B------:R-:W-:Y:S01]  /*8400*/  HMMA.16816.F32 R20, R4, R14, R28 ;  /* 0x0000000e0414723c */ /* 0x000fe2000000181c */
[----:B------:R-:W1:Y:S04]  /*8410*/  LDSM.16.M88.4 R4, [R214+0x6000] ;  /* 0x00600000d604783b */ /* 0x000e680000000200 */
[----:B------:R-:W-:Y:S03]  /*8420*/  LDSM.16.M88.4 R28, [R224] ;  /* 0x00000000e01c783b */ /* 0x000fe60000000200 */
        /* <DEDUP_REMOVED lines=16> */
[----:B------:R-:W-:Y:S04]  /*8530*/  LDSM.16.M88.4 R32, [R221+0x9000] ;  /* 0x00900000dd20783b */ /* 0x000fe80000000200 */
[----:B------:R-:W-:Y:S03]  /*8540*/  LDSM.16.M88.4 R8, [R220+0x4000] ;  /* 0x00400000dc08783b */ /* 0x000fe60000000200 */
[C---:B-1----:R-:W-:Y:S01]  /*8550*/  HMMA.16816.F32 R196, R4.reuse, R30, R16 ;  /* 0x0000001e04c4723c */ /* 0x042fe20000001810 */
[----:B------:R-:W1:Y:S07]  /*8560*/  LDSM.16.M88.4 R16, [R222+0x4000] ;  /* 0x00400000de10783b */ /* 0x000e6e0000000200 */
[C---:B------:R-:W-:Y:S08]  /*8570*/  HMMA.16816.F32 R184, R4.reuse, R24, R184 ;  /* 0x0000001804b8723c */ /* 0x040ff000000018b8 */
[C---:B------:R-:W-:Y:S08]  /*8580*/  HMMA.16816.F32 R188, R4.reuse, R26, R180 ;  /* 0x0000001a04bc723c */ /* 0x040ff000000018b4 */
[----:B------:R-:W-:Y:S08]  /*8590*/  HMMA.16816.F32 R192, R4, R28, R140 ;  /* 0x0000001c04c0723c */ /* 0x000ff0000000188c */
[C---:B---3--:R-:W-:Y:S01]  /*85a0*/  HMMA.16816.F32 R4, R20.reuse, R24, R12 ;  /* 0x000000181404723c */ /* 0x048fe2000000180c */
[----:B------:R-:W2:Y:S07]  /*85b0*/  LDSM.16.M88.4 R12, [R222+0x6000] ;  /* 0x00600000de0c783b */ /* 0x000eae0000000200 */
[C---:B------:R-:W-:Y:S01]  /*85c0*/  HMMA.16816.F32 R180, R20.reuse, R26, R176 ;  /* 0x0000001a14b4723c */ /* 0x040fe200000018b0 */
[----:B------:R-:W3:Y:S07]  /*85d0*/  LDSM.16.M88.4 R24, [R221+0x9800] ;  /* 0x00980000dd18783b */ /* 0x000eee0000000200 */
[C---:B------:R-:W-:Y:S08]  /*85e0*/  HMMA.16816.F32 R176, R20.reuse, R28, R132 ;  /* 0x0000001c14b0723c */ /* 0x040ff00000001884 */
[----:B------:R-:W-:Y:S01]  /*85f0*/  HMMA.16816.F32 R136, R20, R30, R136 ;  /* 0x0000001e1488723c */ /* 0x000fe20000001888 */
[----:B------:R-:W4:Y:S07]  /*8600*/  LDSM.16.M88.4 R20, [R219+0x1000] ;  /* 0x00100000db14783b */ /* 0x000f2e0000000200 */
[-C--:B-1----:R-:W-:Y:S01]  /*8610*/  HMMA.16816.F32 R28, R16, R32.reuse, R4 ;  /* 0x00000020101c723c */ /* 0x082fe20000001804 */
[----:B------:R-:W1:Y:S07]  /*8620*/  LDSM.16.M88.4 R4, [R220+0x6000] ;  /* 0x00600000dc04783b */ /* 0x000e6e0000000200 */
[----:B--2---:R-:W-:Y:S08]  /*8630*/  HMMA.16816.F32 R132, R12, R32, R184 ;  /* 0x000000200c84723c */ /* 0x004ff000000018b8 */
[----:B---3--:R-:W-:Y:S08]  /*8640*/  HMMA.16816.F32 R176, R16, R24, R176 ;  /* 0x0000001810b0723c */ /* 0x008ff000000018b0 */
[----:B----4-:R-:W-:Y:S08]  /*8650*/  HMMA.16816.F32 R140, R8, R20, R28 ;  /* 0x00000014088c723c */ /* 0x010ff0000000181c */
[-C--:B------:R-:W-:Y:S08]  /*8660*/  HMMA.16816.F32 R28, R16, R34.reuse, R180 ;  /* 0x00000022101c723c */ /* 0x080ff000000018b4 */
[----:B------:R-:W-:Y:S08]  /*8670*/  HMMA.16816.F32 R32, R12, R34, R188 ;  /* 0x000000220c20723c */ /* 0x000ff000000018bc */
[----:B------:R-:W-:Y:S01]  /*8680*/  HMMA.16816.F32 R180, R16, R26, R136 ;  /* 0x0000001a10b4723c */ /* 0x000fe20000001888 */
[----:B------:R-:W2:Y:S01]  /*8690*/  LDSM.16.M88.4 R16, [R219+0x1800] ;  /* 0x00180000db10783b */ /* 0x000ea20000000200 */
[----:B------:R-:W-:Y:S01]  /*86a0*/  FMUL.FTZ R142, R142, c[0x0][0x2ec] ;  /* 0x0000bb008e8e7a20 */ /* 0x000fe20000410000 */
[----:B------:R-:W-:-:S04]  /*86b0*/  DEPBAR.LE SB0, 0x0 ;  /* 0x000080000000791a */ /* 0x000fc80000000000 */
[----:B------:R-:W-:Y:S01]  /*86c0*/  FMUL.FTZ R141, R141, c[0x0][0x2ec] ;  /* 0x0000bb008d8d7a20 */ /* 0x000fe20000410000 */
[----:B------:R-:W-:Y:S01]  /*86d0*/  HMMA.16816.F32 R28, R8, R22, R28 ;  /* 0x00000016081c723c */ /* 0x000fe2000000181c */
[----:B------:R-:W3:Y:S01]  /*86e0*/  MUFU.TANH R184, R142 ;  /* 0x0000008e00b87308 */ /* 0x000ee20000002400 */
[----:B------:R-:W-:Y:S02]  /*86f0*/  FMUL.FTZ R140, R140, c[0x0][0x2ec] ;  /* 0x0000bb008c8c7a20 */ /* 0x000fe40000410000 */
[----:B------:R-:W-:-:S04]  /*8700*/  FMUL.FTZ R143, R143, c[0x0][0x2ec] ;  /* 0x0000bb008f8f7a20 */ /* 0x000fc80000410000 */
[C---:B-1----:R-:W-:Y:S01]  /*8710*/  HMMA.16816.F32 R132, R4.reuse, R20, R132 ;  /* 0x000000140484723c */ /* 0x042fe20000001884 */
[----:B------:R-:W1:Y:S07]  /*8720*/  MUFU.TANH R185, R141 ;  /* 0x0000008d00b97308 */ /* 0x000e6e0000002400 */
[----:B------:R-:W-:Y:S01]  /*8730*/  HMMA.16816.F32 R20, R4, R22, R32 ;  /* 0x000000160414723c */ /* 0x000fe20000001820 */
[----:B------:R-:W4:Y:S07]  /*8740*/  MUFU.TANH R186, R140 ;  /* 0x0000008c00ba7308 */ /* 0x000f2e0000002400 */
[----:B------:R-:W-:Y:S01]  /*8750*/  HMMA.16816.F32 R136, R12, R24, R192 ;  /* 0x000000180c88723c */ /* 0x000fe200000018c0 */
[----:B------:R-:W-:Y:S01]  /*8760*/  FMUL.FTZ R28, R28, c[0x0][0x2ec] ;  /* 0x0000bb001c1c7a20 */ /* 0x000fe20000410000 */
[----:B------:R-:W1:Y:S01]  /*8770*/  MUFU.TANH R143, R143 ;  /* 0x0000008f008f7308 */ /* 0x000e620000002400 */
[----:B------:R-:W-:-:S02]  /*8780*/  FMUL.FTZ R29, R29, c[0x0][0x2ec] ;  /* 0x0000bb001d1d7a20 */ /* 0x000fc40000410000 */
[----:B------:R-:W-:Y:S02]  /*8790*/  FMUL.FTZ R30, R30, c[0x0][0x2ec] ;  /* 0x0000bb001e1e7a20 */ /* 0x000fe40000410000 */
[----:B------:R-:W-:Y:S01]  /*87a0*/  FMUL.FTZ R31, R31, c[0x0][0x2ec] ;  /* 0x0000bb001f1f7a20 */ /* 0x000fe20000410000 */
[----:B------:R-:W-:Y:S01]  /*87b0*/  HMMA.16816.F32 R12, R12, R26, R196 ;  /* 0x0000001a0c0c723c */ /* 0x000fe200000018c4 */
        /* <DEDUP_REMOVED lines=9> */
[----:B------:R-:W-:-:S03]  /*8850*/  FMUL.FTZ R23, R23, c[0x0][0x2ec] ;  /* 0x0000bb0017177a20 */ /* 0x000fc60000410000 */
[----:B------:R-:W1:Y:S08]  /*8860*/  MUFU.TANH R134, R30 ;  /* 0x0000001e00867308 */ /* 0x000e700000002400 */
[----:B------:R2:W1:Y:S08]  /*8870*/  MUFU.TANH R142, R31 ;  /* 0x0000001f008e7308 */ /* 0x0004700000002400 */
[----:B------:R-:W1:Y:S01]  /*8880*/  MUFU.TANH R141, R133 ;  /* 0x00000085008d7308 */ /* 0x000e620000002400 */
[C---:B--2---:R-:W-:Y:S07]  /*8890*/  HMMA.16816.F32 R28, R8.reuse, R16, R176 ;  /* 0x00000010081c723c */ /* 0x044fee00000018b0 */
[----:B------:R-:W2:Y:S01]  /*88a0*/  MUFU.TANH R133, R20 ;  /* 0x0000001400857308 */ /* 0x000ea20000002400 */
[----:B------:R-:W-:Y:S07]  /*88b0*/  HMMA.16816.F32 R8, R8, R18, R180 ;  /* 0x000000120808723c */ /* 0x000fee00000018b4 */
[----:B------:R-:W1:Y:S08]  /*88c0*/  MUFU.TANH R176, R21 ;  /* 0x0000001500b07308 */ /* 0x000e700000002400 */
[----:B------:R-:W1:Y:S01]  /*88d0*/  MUFU.TANH R187, R22 ;  /* 0x0000001600bb7308 */ /* 0x000e620000002400 */
[----:B------:R-:W-:-:S07]  /*88e0*/  FMUL.FTZ R30, R30, c[0x0][0x2ec] ;  /* 0x0000bb001e1e7a20 */ /* 0x000fce0000410000 */
[----:B------:R5:W1:Y:S01]  /*88f0*/  MUFU.TANH R188, R23 ;  /* 0x0000001700bc7308 */ /* 0x000a620000002400 */
[----:B------:R-:W-:Y:S02]  /*8900*/  FMUL.FTZ R24, R28, c[0x0][0x2ec] ;  /* 0x0000bb001c187a20 */ /* 0x000fe40000410000 */
[----:B------:R-:W-:-:S05]  /*8910*/  FMUL.FTZ R8, R8, c[0x0][0x2ec] ;  /* 0x0000bb0008087a20 */ /* 0x000fca0000410000 */
[----:B------:R1:W1:Y:S01]  /*8920*/  MUFU.TANH R34, R30 ;  /* 0x0000001e00227308 */ /* 0x0002620000002400 */
[----:B------:R-:W-:Y:S02]  /*8930*/  FMUL.FTZ R9, R9, c[0x0][0x2ec] ;  /* 0x0000bb0009097a20 */ /* 0x000fe40000410000 */
[----:B------:R-:W-:Y:S02]  /*8940*/  FMUL.FTZ R10, R10, c[0x0][0x2ec] ;  /* 0x0000bb000a0a7a20 */ /* 0x000fe40000410000 */
[----:B------:R-:W-:Y:S01]  /*8950*/  FMUL.FTZ R11, R11, c[0x0][0x2ec] ;  /* 0x0000bb000b0b7a20 */ /* 0x000fe20000410000 */
[C---:B-----5:R-:W-:Y:S02]  /*8960*/  HMMA.16816.F32 R20, R4.reuse, R16, R136 ;  /* 0x000000100414723c */ /* 0x060fe40000001888 */
[----:B------:R2:W2:Y:S05]  /*8970*/  MUFU.TANH R140, R132 ;  /* 0x00000084008c7308 */ /* 0x0004aa0000002400 */
[----:B------:R-:W-:Y:S01]  /*8980*/  FMUL.FTZ R17, R29, c[0x0][0x2ec] ;  /* 0x0000bb001d117a20 */ /* 0x000fe20000410000 */
[----:B------:R-:W-:Y:S01]  /*8990*/  HMMA.16816.F32 R4, R4, R18, R12 ;  /* 0x000000120404723c */ /* 0x000fe2000000180c */
[----:B-1----:R-:W-:Y:S01]  /*89a0*/  FMUL.FTZ R30, R31, c[0x0][0x2ec] ;  /* 0x0000bb001f1e7a20 */ /* 0x002fe20000410000 */
[----:B------:R-:W1:Y:S08]  /*89b0*/  MUFU.TANH R35, R35 ;  /* 0x0000002300237308 */ /* 0x000e700000002400 */
[----:B------:R-:W1:Y:S06]  /*89c0*/  MUFU.TANH R135, R135 ;  /* 0x0000008700877308 */ /* 0x000e6c0000002400 */
[----:B------:R-:W-:-:S02]  /*89d0*/  FMUL.FTZ R20, R20, c[0x0][0x2ec] ;  /* 0x0000bb0014147a20 */ /* 0x000fc40000410000 */
[----:B------:R-:W-:Y:S01]  /*89e0*/  FMUL.FTZ R21, R21, c[0x0][0x2ec] ;  /* 0x0000bb0015157a20 */ /* 0x000fe20000410000 */
[----:B------:R-:W1:Y:S01]  /*89f0*/  MUFU.TANH R24, R24 ;  /* 0x0000001800187308 */ /* 0x000e620000002400 */
[----:B------:R-:W-:Y:S02]  /*8a00*/  FMUL.FTZ R23, R23, c[0x0][0x2ec] ;  /* 0x0000bb0017177a20 */ /* 0x000fe40000410000 */
[----:B------:R-:W-:Y:S02]  /*8a10*/  FMUL.FTZ R22, R22, c[0x0][0x2ec] ;  /* 0x0000bb0016167a20 */ /* 0x000fe40000410000 */
[----:B------:R-:W-:Y:S02]  /*8a20*/  FMUL.FTZ R4, R4, c[0x0][0x2ec] ;  /* 0x0000bb0004047a20 */ /* 0x000fe40000410000 */
[----:B------:R-:W-:Y:S01]  /*8a30*/  FMUL.FTZ R5, R5, c[0x0][0x2ec] ;  /* 0x0000bb0005057a20 */ /* 0x000fe20000410000 */
[----:B------:R1:W1:Y:S01]  /*8a40*/  MUFU.TANH R29, R20 ;  /* 0x00000014001d7308 */ /* 0x0002620000002400 */
[----:B------:R-:W-:-:S02]  /*8a50*/  FMUL.FTZ R6, R6, c[0x0][0x2ec] ;  /* 0x0000bb0006067a20 */ /* 0x000fc40000410000 */
[----:B------:R-:W-:-:S05]  /*8a60*/  FMUL.FTZ R7, R7, c[0x0][0x2ec] ;  /* 0x0000bb0007077a20 */ /* 0x000fca0000410000 */
[----:B------:R1:W1:Y:S08]  /*8a70*/  MUFU.TANH R28, R21 ;  /* 0x00000015001c7308 */ /* 0x0002700000002400 */
[----:B------:R1:W1:Y:S08]  /*8a80*/  MUFU.TANH R132, R23 ;  /* 0x0000001700847308 */ /* 0x0002700000002400 */
        /* <DEDUP_REMOVED lines=22> */
[----:B-1----:R-:W-:Y:S01]  /*8bf0*/  IMAD.U32 R4, RZ, RZ, UR22 ;  /* 0x00000016ff047e24 */ /* 0x002fe2000f8e00ff */
        /* <DEDUP_REMOVED lines=16> */
.L_x_1909:
[----:B--234-:R-:W2:Y:S01]  /*8d00*/  S2R R252, SR_TID.X ;  /* 0x0000000000fc7919 */ /* 0x01cea20000002100 */
[----:B------:R-:W-:-:S02]  /*8d10*/  MOV R0, UR20 ;  /* 0x0000001400007c02 */ /* 0x000fc40008000f00 */
[----:B--2---:R-:W-:-:S04]  /*8d20*/  SHF.L.U32 R252, R252, 0x1, RZ ;  /* 0x00000001fcfc7819 */ /* 0x004fc800000006ff */
[----:B------:R-:W-:-:S04]  /*8d30*/  LOP3.LUT R252, R252, 0x6, RZ, 0xc0, !PT ;  /* 0x00000006fcfc7812 */ /* 0x000fc800078ec0ff */
[----:B------:R-:W-:-:S04]  /*8d40*/  LEA R0, R0, R252, 0x5 ;  /* 0x000000fc00007211 */ /* 0x000fc800078e28ff */
[C---:B-1----:R-:W-:Y:S02]  /*8d50*/  IADD3 R7, R0.reuse, 0x1, RZ ;  /* 0x0000000100077810 */ /* 0x042fe40007ffe0ff */
[CC--:B------:R-:W-:Y:S02]  /*8d60*/  ISETP.GE.AND P1, PT, R0.reuse, R235.reuse, PT ;  /* 0x000000eb0000720c */ /* 0x0c0fe40003f26270 */
[C---:B------:R-:W-:Y:S02]  /*8d70*/  ISETP.GE.AND P3, PT, R7.reuse, R235, PT ;  /* 0x000000eb0700720c */ /* 0x040fe40003f66270 */
[CC--:B------:R-:W-:Y:S02]  /*8d80*/  ISETP.LT.OR P1, PT, R0.reuse, R231.reuse, P1 ;  /* 0x000000e70000720c */ /* 0x0c0fe40000f21670 */
[----:B------:R-:W-:Y:S02]  /*8d90*/  ISETP.LT.OR P3, PT, R7, R231, P3 ;  /* 0x000000e70700720c */ /* 0x000fe40001f61670 */
[----:B------:R-:W-:-:S02]  /*8da0*/  IADD3 R6, R0, 0x8, RZ ;  /* 0x0000000800067810 */ /* 0x000fc40007ffe0ff */
[C---:B------:R-:W-:Y:S02]  /*8db0*/  IADD3 R5, R0.reuse, 0x9, RZ ;  /* 0x0000000900057810 */ /* 0x040fe40007ffe0ff */
[C---:B------:R-:W-:Y:S02]  /*8dc0*/  IADD3 R4, R0.reuse, 0x10, RZ ;  /* 0x0000001000047810 */ /* 0x040fe40007ffe0ff */
[C---:B------:R-:W-:Y:S02]  /*8dd0*/  ISETP.GE.AND P6, PT, R0.reuse, R234, PT ;  /* 0x000000ea0000720c */ /* 0x040fe40003fc6270 */
[C---:B------:R-:W-:Y:S02]  /*8de0*/  ISETP.GE.AND P5, PT, R0.reuse, R233, PT ;  /* 0x000000e90000720c */ /* 0x040fe40003fa6270 */
[----:B------:R-:W-:Y:S02]  /*8df0*/  ISETP.GE.AND P4, PT, R0, R232, PT ;  /* 0x000000e80000720c */ /* 0x000fe40003f86270 */
[----:B------:R-:W-:-:S02]  /*8e00*/  FSEL R9, R186, -INF , !P1 ;  /* 0xff800000ba097808 */ /* 0x000fc40004800000 */
[----:B------:R-:W-:Y:S02]  /*8e10*/  FSEL R11, R185, -INF , !P3 ;  /* 0xff800000b90b7808 */ /* 0x000fe40005800000 */
[-C--:B------:R-:W-:Y:S02]  /*8e20*/  ISETP.GE.AND P2, PT, R6, R235.reuse, PT ;  /* 0x000000eb0600720c */ /* 0x080fe40003f46270 */
[-C--:B------:R-:W-:Y:S02]  /*8e30*/  ISETP.GE.AND P1, PT, R5, R235.reuse, PT ;  /* 0x000000eb0500720c */ /* 0x080fe40003f26270 */
[----:B------:R-:W-:Y:S02]  /*8e40*/  ISETP.GE.AND P3, PT, R4, R235, PT ;  /* 0x000000eb0400720c */ /* 0x000fe40003f66270 */
[C---:B------:R-:W-:Y:S02]  /*8e50*/  IADD3 R3, R0.reuse, 0x11, RZ ;  /* 0x0000001100037810 */ /* 0x040fe40007ffe0ff */
[----:B------:R-:W-:-:S02]  /*8e60*/  IADD3 R2, R0, 0x18, RZ ;  /* 0x0000001800027810 */ /* 0x000fc40007ffe0ff */
[C---:B------:R-:W-:Y:S02]  /*8e70*/  IADD3 R8, R0.reuse, 0x19, RZ ;  /* 0x0000001900087810 */ /* 0x040fe40007ffe0ff */
[C---:B------:R-:W-:Y:S02]  /*8e80*/  ISETP.LT.OR P6, PT, R0.reuse, R230, P6 ;  /* 0x000000e60000720c */ /* 0x040fe400037c1670 */
[C---:B------:R-:W-:Y:S02]  /*8e90*/  ISETP.LT.OR P5, PT, R0.reuse, R229, P5 ;  /* 0x000000e50000720c */ /* 0x040fe40002fa1670 */
[----:B------:R-:W-:Y:S02]  /*8ea0*/  ISETP.LT.OR P4, PT, R0, R228, P4 ;  /* 0x000000e40000720c */ /* 0x000fe40002781670 */
[-C--:B------:R-:W-:Y:S02]  /*8eb0*/  ISETP.LT.OR P2, PT, R6, R231.reuse, P2 ;  /* 0x000000e70600720c */ /* 0x080fe40001741670 */
[----:B------:R-:W-:-:S02]  /*8ec0*/  ISETP.LT.OR P1, PT, R5, R231, P1 ;  /* 0x000000e70500720c */ /* 0x000fc40000f21670 */
[----:B------:R-:W-:Y:S02]  /*8ed0*/  ISETP.LT.OR P3, PT, R4, R231, P3 ;  /* 0x000000e70400720c */ /* 0x000fe40001f61670 */
[----:B------:R-:W-:Y:S02]  /*8ee0*/  FMNMX.FTZ R0, R207, R9, !PT ;  /* 0x00000009cf007209 */ /* 0x000fe40007810000 */
[----:B------:R-:W-:Y:S02]  /*8ef0*/  FSEL R16, R33, -INF , !P2 ;  /* 0xff80000021107808 */ /* 0x000fe40005000000 */
[----:B------:R-:W-:Y:S02]  /*8f00*/  FSEL R15, R32, -INF , !P1 ;  /* 0xff800000200f7808 */ /* 0x000fe40004800000 */
[----:B------:R-:W-:Y:S02]  /*8f10*/  FSEL R178, R24, -INF , !P3 ;  /* 0xff80000018b27808 */ /* 0x000fe40005800000 */
[----:B------:R-:W-:-:S02]  /*8f20*/  FMNMX.FTZ R0, R11, R0, !PT ;  /* 0x000000000b007209 */ /* 0x000fc40007810000 */
[CC--:B------:R-:W-:Y:S02]  /*8f30*/  ISETP.GE.AND P2, PT, R3.reuse, R235.reuse, PT ;  /* 0x000000eb0300720c */ /* 0x0c0fe40003f46270 */
[-C--:B------:R-:W-:Y:S02]  /*8f40*/  ISETP.GE.AND P1, PT, R2, R235.reuse, PT ;  /* 0x000000eb0200720c */ /* 0x080fe40003f26270 */
[----:B------:R-:W-:Y:S02]  /*8f50*/  ISETP.GE.AND P3, PT, R8, R235, PT ;  /* 0x000000eb0800720c */ /* 0x000fe40003f66270 */
[----:B------:R-:W-:Y:S02]  /*8f60*/  FMNMX.FTZ R0, R16, R0, !PT ;  /* 0x0000000010007209 */ /* 0x000fe40007810000 */
[-C--:B------:R-:W-:Y:S02]  /*8f70*/  ISETP.LT.OR P2, PT, R3, R231.reuse, P2 ;  /* 0x000000e70300720c */ /* 0x080fe40001741670 */
[----:B------:R-:W-:-:S02]  /*8f80*/  ISETP.LT.OR P1, PT, R2, R231, P1 ;  /* 0x000000e70200720c */ /* 0x000fc40000f21670 */
[----:B------:R-:W-:Y:S02]  /*8f90*/  ISETP.LT.OR P3, PT, R8, R231, P3 ;  /* 0x000000e70800720c */ /* 0x000fe40001f61670 */
[----:B------:R-:W-:Y:S02]  /*8fa0*/  FMNMX.FTZ R0, R15, R0, !PT ;  /* 0x000000000f007209 */ /* 0x000fe40007810000 */
[----:B------:R-:W-:Y:S02]  /*8fb0*/  FSEL R177, R17, -INF , !P2 ;  /* 0xff80000011b17808 */ /* 0x000fe40005000000 */
[----:B------:R-:W-:Y:S02]  /*8fc0*/  FSEL R179, R13, -INF , !P1 ;  /* 0xff8000000db37808 */ /* 0x000fe40004800000 */
[----:B------:R-:W-:Y:S02]  /*8fd0*/  FSEL R181, R12, -INF , !P3 ;  /* 0xff8000000cb57808 */ /* 0x000fe40005800000 */
[----:B------:R-:W-:-:S02]  /*8fe0*/  ISETP.GE.AND P2, PT, R7, R234, PT ;  /* 0x000000ea0700720c */ /* 0x000fc40003f46270 */
[C---:B------:R-:W-:Y:S02]  /*8ff0*/  ISETP.GE.AND P1, PT, R7.reuse, R233, PT ;  /* 0x000000e90700720c */ /* 0x040fe40003f26270 */
[C---:B------:R-:W-:Y:S02]  /*9000*/  ISETP.GE.AND P3, PT, R7.reuse, R232, PT ;  /* 0x000000e80700720c */ /* 0x040fe40003f66270 */
[----:B------:R-:W-:Y:S02]  /*9010*/  FMNMX.FTZ R0, R178, R0, !PT ;  /* 0x00000000b2007209 */ /* 0x000fe40007810000 */
[C---:B------:R-:W-:Y:S02]  /*9020*/  ISETP.LT.OR P2, PT, R7.reuse, R230, P2 ;  /* 0x000000e60700720c */ /* 0x040fe40001741670 */
[C---:B------:R-:W-:Y:S02]  /*9030*/  ISETP.LT.OR P1, PT, R7.reuse, R229, P1 ;  /* 0x000000e50700720c */ /* 0x040fe40000f21670 */
[----:B------:R-:W-:-:S02]  /*9040*/  ISETP.LT.OR P3, PT, R7, R228, P3 ;  /* 0x000000e40700720c */ /* 0x000fc40001f61670 */
[----:B------:R-:W-:Y:S02]  /*9050*/  FSEL R7, R184, -INF , !P6 ;  /* 0xff800000b8077808 */ /* 0x000fe40007000000 */
[----:B------:R-:W-:Y:S02]  /*9060*/  ISETP.GE.AND P6, PT, R6, R234, PT ;  /* 0x000000ea0600720c */ /* 0x000fe40003fc6270 */
[----:B------:R-:W-:Y:S02]  /*9070*/  FMNMX.FTZ R0, R177, R0, !PT ;  /* 0x00000000b1007209 */ /* 0x000fe40007810000 */
[----:B------:R-:W-:Y:S02]  /*9080*/  FSEL R10, R140, -INF , !P5 ;  /* 0xff8000008c0a7808 */ /* 0x000fe40006800000 */
[----:B------:R-:W-:Y:S02]  /*9090*/  FSEL R14, R143, -INF , !P2 ;  /* 0xff8000008f0e7808 */ /* 0x000fe40005000000 */
[----:B------:R-:W-:-:S02]  /*90a0*/  FSEL R18, R141, -INF , !P1 ;  /* 0xff8000008d127808 */ /* 0x000fc40004800000 */
[----:B------:R-:W-:Y:S02]  /*90b0*/  FSEL R19, R135, -INF , !P3 ;  /* 0xff80000087137808 */ /* 0x000fe40005800000 */
[CC--:B------:R-:W-:Y:S02]  /*90c0*/  ISETP.GE.AND P5, PT, R6.reuse, R233.reuse, PT ;  /* 0x000000e90600720c */ /* 0x0c0fe40003fa6270 */
[C---:B------:R-:W-:Y:S02]  /*90d0*/  ISETP.GE.AND P2, PT, R5.reuse, R234, PT ;  /* 0x000000ea0500720c */ /* 0x040fe40003f46270 */
[C---:B------:R-:W-:Y:S02]  /*90e0*/  ISETP.GE.AND P1, PT, R5.reuse, R233, PT ;  /* 0x000000e90500720c */ /* 0x040fe40003f26270 */
[----:B------:R-:W-:Y:S02]  /*90f0*/  ISETP.GE.AND P3, PT, R5, R232, PT ;  /* 0x000000e80500720c */ /* 0x000fe40003f66270 */
[----:B------:R-:W-:-:S02]  /*9100*/  ISETP.LT.OR P6, PT, R6, R230, P6 ;  /* 0x000000e60600720c */ /* 0x000fc400037c1670 */
[----:B------:R-:W-:Y:S02]  /*9110*/  FMNMX.FTZ R136, R179, R0, !PT ;  /* 0x00000000b3887209 */ /* 0x000fe40007810000 */
[----:B------:R-:W-:Y:S02]  /*9120*/  FMNMX.FTZ R0, R206, R7, !PT ;  /* 0x00000007ce007209 */ /* 0x000fe40007810000 */
[-C--:B------:R-:W-:Y:S02]  /*9130*/  ISETP.LT.OR P5, PT, R6, R229.reuse, P5 ;  /* 0x000000e50600720c */ /* 0x080fe40002fa1670 */
[C---:B------:R-:W-:Y:S02]  /*9140*/  ISETP.LT.OR P2, PT, R5.reuse, R230, P2 ;  /* 0x000000e60500720c */ /* 0x040fe40001741670 */
[C---:B------:R-:W-:Y:S02]  /*9150*/  ISETP.LT.OR P1, PT, R5.reuse, R229, P1 ;  /* 0x000000e50500720c */ /* 0x040fe40000f21670 */
[----:B------:R-:W-:-:S02]  /*9160*/  ISETP.LT.OR P3, PT, R5, R228, P3 ;  /* 0x000000e40500720c */ /* 0x000fc40001f61670 */
[----:B------:R-:W-:Y:S02]  /*9170*/  FSEL R5, R134, -INF , !P6 ;  /* 0xff80000086057808 */ /* 0x000fe40007000000 */
[----:B------:R-:W-:Y:S02]  /*9180*/  ISETP.GE.AND P6, PT, R4, R234, PT ;  /* 0x000000ea0400720c */ /* 0x000fe40003fc6270 */
[----:B------:R-:W-:Y:S02]  /*9190*/  FMNMX.FTZ R0, R14, R0, !PT ;  /* 0x000000000e007209 */ /* 0x000fe40007810000 */
[----:B------:R-:W-:Y:S02]  /*91a0*/  FSEL R13, R35, -INF , !P4 ;  /* 0xff800000230d7808 */ /* 0x000fe40006000000 */
[----:B------:R-:W-:Y:S02]  /*91b0*/  ISETP.GE.AND P4, PT, R6, R232, PT ;  /* 0x000000e80600720c */ /* 0x000fe40003f86270 */
[----:B------:R-:W-:-:S02]  /*91c0*/  FMNMX.FTZ R136, R181, R136, !PT ;  /* 0x00000088b5887209 */ /* 0x000fc40007810000 */
[----:B------:R-:W-:Y:S02]  /*91d0*/  FSEL R17, R133, -INF , !P5 ;  /* 0xff80000085117808 */ /* 0x000fe40006800000 */
[----:B------:R-:W-:Y:S02]  /*91e0*/  ISETP.GE.AND P5, PT, R3, R234, PT ;  /* 0x000000ea0300720c */ /* 0x000fe40003fa6270 */
[----:B------:R-:W-:Y:S02]  /*91f0*/  ISETP.LT.OR P6, PT, R4, R230, P6 ;  /* 0x000000e60400720c */ /* 0x000fe400037c1670 */
[----:B------:R-:W-:Y:S02]  /*9200*/  FSEL R12, R142, -INF , !P2 ;  /* 0xff8000008e0c7808 */ /* 0x000fe40005000000 */
[----:B------:R-:W-:Y:S02]  /*9210*/  FMNMX.FTZ R135, R5, R0, !PT ;  /* 0x0000000005877209 */ /* 0x000fe40007810000 */
[----:B------:R-:W-:-:S02]  /*9220*/  ISETP.LT.OR P4, PT, R6, R228, P4 ;  /* 0x000000e40600720c */ /* 0x000fc40002781670 */
[----:B------:R-:W1:Y:S01]  /*9230*/  SHFL.BFLY PT, R6, R136, 0x2, 0x1f ;  /* 0x0c401f0088067f89 */ /* 0x000e6200000e0000 */
[----:B------:R-:W-:Y:S02]  /*9240*/  ISETP.LT.OR P5, PT, R3, R230, P5 ;  /* 0x000000e60300720c */ /* 0x000fe40002fa1670 */
[----:B------:R-:W-:Y:S02]  /*9250*/  ISETP.GE.AND P2, PT, R2, R234, PT ;  /* 0x000000ea0200720c */ /* 0x000fe40003f46270 */
[----:B------:R-:W-:Y:S02]  /*9260*/  FSEL R139, R34, -INF , !P6 ;  /* 0xff800000228b7808 */ /* 0x000fe40007000000 */
[----:B------:R-:W-:Y:S01]  /*9270*/  FMNMX.FTZ R135, R12, R135, !PT ;  /* 0x000000870c877209 */ /* 0x000fe20007810000 */
[----:B------:R-:W-:Y:S01]  /*9280*/  LDSM.16.MT88.4 R32, [R217+0xb000] ;  /* 0x00b00000d920783b */ /* 0x000fe20000004200 */
[----:B------:R-:W-:Y:S02]  /*9290*/  FSEL R138, R30, -INF , !P5 ;  /* 0xff8000001e8a7808 */ /* 0x000fe40006800000 */
[----:B------:R-:W-:-:S02]  /*92a0*/  ISETP.LT.OR P2, PT, R2, R230, P2 ;  /* 0x000000e60200720c */ /* 0x000fc40001741670 */
[C---:B------:R-:W-:Y:S02]  /*92b0*/  ISETP.GE.AND P5, PT, R8.reuse, R234, PT ;  /* 0x000000ea0800720c */ /* 0x040fe40003fa6270 */
[----:B------:R-:W-:Y:S02]  /*92c0*/  FMNMX.FTZ R135, R139, R135, !PT ;  /* 0x000000878b877209 */ /* 0x000fe40007810000 */
[----:B------:R-:W-:Y:S02]  /*92d0*/  FSEL R133, R21, -INF , !P2 ;  /* 0xff80000015857808 */ /* 0x000fe40005000000 */
[----:B------:R-:W-:Y:S02]  /*92e0*/  ISETP.LT.OR P5, PT, R8, R230, P5 ;  /* 0x000000e60800720c */ /* 0x000fe40002fa1670 */
[----:B------:R-:W-:Y:S02]  /*92f0*/  FMNMX.FTZ R135, R138, R135, !PT ;  /* 0x000000878a877209 */ /* 0x000fe40007810000 */
[----:B------:R-:W-:-:S02]  /*9300*/  FSEL R142, R20, -INF , !P5 ;  /* 0xff800000148e7808 */ /* 0x000fc40006800000 */
[----:B------:R-:W-:Y:S02]  /*9310*/  FMNMX.FTZ R135, R133, R135, !PT ;  /* 0x0000008785877209 */ /* 0x000fe40007810000 */
[----:B------:R-:W-:Y:S02]  /*9320*/  FMNMX.FTZ R0, R205, R10, !PT ;  /* 0x0000000acd007209 */ /* 0x000fe40007810000 */
[----:B------:R-:W-:Y:S02]  /*9330*/  FMNMX.FTZ R135, R142, R135, !PT ;  /* 0x000000878e877209 */ /* 0x000fe40007810000 */
[----:B------:R-:W-:Y:S02]  /*9340*/  ISETP.GE.AND P6, PT, R4, R233, PT ;  /* 0x000000e90400720c */ /* 0x000fe40003fc6270 */
[----:B------:R-:W-:Y:S01]  /*9350*/  FMNMX.FTZ R0, R18, R0, !PT ;  /* 0x0000000012007209 */ /* 0x000fe20007810000 */
[----:B------:R-:W2:Y:S01]  /*9360*/  SHFL.BFLY PT, R21, R135, 0x2, 0x1f ;  /* 0x0c401f0087157f89 */ /* 0x000ea200000e0000 */
[----:B------:R-:W-:-:S02]  /*9370*/  ISETP.LT.OR P6, PT, R4, R229, P6 ;  /* 0x000000e50400720c */ /* 0x000fc400037c1670 */
[----:B-1----:R-:W-:Y:S02]  /*9380*/  FMNMX.FTZ R136, R136, R6, !PT ;  /* 0x0000000688887209 */ /* 0x002fe40007810000 */
[----:B------:R-:W-:Y:S02]  /*9390*/  ISETP.GE.AND P5, PT, R3, R233, PT ;  /* 0x000000e90300720c */ /* 0x000fe40003fa6270 */
[----:B------:R-:W-:Y:S01]  /*93a0*/  FSEL R6, R176, -INF , !P1 ;  /* 0xff800000b0067808 */ /* 0x000fe20004800000 */
[----:B------:R-:W1:Y:S01]  /*93b0*/  SHFL.BFLY PT, R22, R136, 0x1, 0x1f ;  /* 0x0c201f0088167f89 */ /* 0x000e6200000e0000 */
[----:B------:R-:W-:Y:S02]  /*93c0*/  FMNMX.FTZ R0, R17, R0, !PT ;  /* 0x0000000011007209 */ /* 0x000fe40007810000 */
[----:B------:R-:W-:Y:S02]  /*93d0*/  ISETP.LT.OR P5, PT, R3, R229, P5 ;  /* 0x000000e50300720c */ /* 0x000fe40002fa1670 */
[----:B------:R-:W-:-:S02]  /*93e0*/  FSEL R141, R29, -INF , !P6 ;  /* 0xff8000001d8d7808 */ /* 0x000fc40007000000 */
[----:B------:R-:W-:Y:S02]  /*93f0*/  ISETP.GE.AND P1, PT, R3, R232, PT ;  /* 0x000000e80300720c */ /* 0x000fe40003f26270 */
[-C--:B------:R-:W-:Y:S02]  /*9400*/  ISETP.GE.AND P6, PT, R2, R233.reuse, PT ;  /* 0x000000e90200720c */ /* 0x080fe40003fc6270 */
[----:B------:R-:W-:Y:S02]  /*9410*/  FMNMX.FTZ R0, R6, R0, !PT ;  /* 0x0000000006007209 */ /* 0x000fe40007810000 */
[----:B------:R-:W-:Y:S02]  /*9420*/  FSEL R140, R28, -INF , !P5 ;  /* 0xff8000001c8c7808 */ /* 0x000fe40006800000 */
[----:B------:R-:W-:Y:S02]  /*9430*/  ISETP.GE.AND P2, PT, R4, R232, PT ;  /* 0x000000e80400720c */ /* 0x000fe40003f46270 */
[----:B------:R-:W-:-:S02]  /*9440*/  ISETP.GE.AND P5, PT, R8, R233, PT ;  /* 0x000000e90800720c */ /* 0x000fc40003fa6270 */
[----:B------:R-:W-:Y:S02]  /*9450*/  ISETP.LT.OR P6, PT, R2, R229, P6 ;  /* 0x000000e50200720c */ /* 0x000fe400037c1670 */
[----:B------:R-:W-:Y:S02]  /*9460*/  ISETP.LT.OR P1, PT, R3, R228, P1 ;  /* 0x000000e40300720c */ /* 0x000fe40000f21670 */
[----:B------:R-:W-:Y:S02]  /*9470*/  FMNMX.FTZ R0, R141, R0, !PT ;  /* 0x000000008d007209 */ /* 0x000fe40007810000 */
[----:B------:R-:W-:Y:S02]  /*9480*/  FMNMX.FTZ R3, R204, R13, !PT ;  /* 0x0000000dcc037209 */ /* 0x000fe40007810000 */
[----:B------:R-:W-:Y:S02]  /*9490*/  ISETP.LT.OR P2, PT, R4, R228, P2 ;  /* 0x000000e40400720c */ /* 0x000fe40001741670 */
[----:B------:R-:W-:-:S02]  /*94a0*/  ISETP.LT.OR P5, PT, R8, R229, P5 ;  /* 0x000000e50800720c */ /* 0x000fc40002fa1670 */
        /* <DEDUP_REMOVED lines=8> */
[----:B------:R-:W-:Y:S02]  /*9530*/  FMNMX.FTZ R134, R180, R0, !PT ;  /* 0x00000000b4867209 */ /* 0x000fe40007810000 */
[----:B------:R-:W-:Y:S02]  /*9540*/  ISETP.GE.AND P4, PT, R2, R232, PT ;  /* 0x000000e80200720c */ /* 0x000fe40003f86270 */
[----:B--2---:R-:W-:Y:S02]  /*9550*/  FMNMX.FTZ R135, R135, R21, !PT ;  /* 0x0000001587877209 */ /* 0x004fe40007810000 */
[----:B------:R-:W-:-:S02]  /*9560*/  FSEL R182, R31, -INF , !P2 ;  /* 0xff8000001fb67808 */ /* 0x000fc40005000000 */
[----:B------:R-:W-:Y:S01]  /*9570*/  FMNMX.FTZ R0, R20, R3, !PT ;  /* 0x0000000314007209 */ /* 0x000fe20007810000 */
[----:B------:R-:W2:Y:S01]  /*9580*/  SHFL.BFLY PT, R21, R135, 0x1, 0x1f ;  /* 0x0c201f0087157f89 */ /* 0x000ea200000e0000 */
[----:B------:R-:W-:Y:S02]  /*9590*/  ISETP.LT.OR P4, PT, R2, R228, P4 ;  /* 0x000000e40200720c */ /* 0x000fe40002781670 */
[----:B------:R-:W-:Y:S01]  /*95a0*/  ISETP.GE.AND P2, PT, R8, R232, PT ;  /* 0x000000e80800720c */ /* 0x000fe20003f46270 */
[----:B------:R-:W3:Y:S01]  /*95b0*/  SHFL.BFLY PT, R2, R134, 0x2, 0x1f ;  /* 0x0c401f0086027f89 */ /* 0x000ee200000e0000 */
[----:B------:R-:W-:Y:S02]  /*95c0*/  FSEL R183, R132, -INF , !P1 ;  /* 0xff80000084b77808 */ /* 0x000fe40004800000 */
[----:B------:R-:W-:Y:S01]  /*95d0*/  FMNMX.FTZ R0, R182, R0, !PT ;  /* 0x00000000b6007209 */ /* 0x000fe20007810000 */
[----:B------:R-:W-:Y:S01]  /*95e0*/  LDSM.16.MT88.4 R28, [R218+0xa000] ;  /* 0x00a00000da1c783b */ /* 0x000fe20000004200 */
[----:B------:R-:W-:-:S02]  /*95f0*/  ISETP.LT.OR P1, PT, R8, R228, P2 ;  /* 0x000000e40800720c */ /* 0x000fc40001721670 */
[----:B------:R-:W-:Y:S02]  /*9600*/  FSEL R192, R26, -INF , !P4 ;  /* 0xff8000001ac07808 */ /* 0x000fe40006000000 */
[----:B------:R-:W-:Y:S02]  /*9610*/  FMNMX.FTZ R0, R183, R0, !PT ;  /* 0x00000000b7007209 */ /* 0x000fe40007810000 */
[----:B------:R-:W-:Y:S02]  /*9620*/  FSEL R187, R27, -INF , !P1 ;  /* 0xff8000001bbb7808 */ /* 0x000fe40004800000 */
[----:B------:R-:W-:Y:S01]  /*9630*/  FMNMX.FTZ R0, R192, R0, !PT ;  /* 0x00000000c0007209 */ /* 0x000fe20007810000 */
[----:B------:R-:W-:Y:S01]  /*9640*/  LDSM.16.MT88.4 R24, [R213+0xa000] ;  /* 0x00a00000d518783b */ /* 0x000fe20000004200 */
[----:B-1----:R-:W-:Y:S02]  /*9650*/  FMNMX.FTZ R136, R136, R22, !PT ;  /* 0x0000001688887209 */ /* 0x002fe40007810000 */
[----:B------:R-:W-:-:S02]  /*9660*/  FMNMX.FTZ R0, R187, R0, !PT ;  /* 0x00000000bb007209 */ /* 0x000fc40007810000 */
[C---:B------:R-:W-:Y:S01]  /*9670*/  FSETP.NEU.FTZ.AND P4, PT, R136.reuse, -INF , PT ;  /* 0xff8000008800780b */ /* 0x040fe20003f9d000 */
[----:B------:R-:W-:Y:S01]  /*9680*/  FMUL.FTZ R3, R136, c[0x0][0x23c] ;  /* 0x00008f0088037a20 */ /* 0x000fe20000410000 */
[----:B--2---:R-:W-:Y:S01]  /*9690*/  FMNMX.FTZ R135, R135, R21, !PT ;  /* 0x0000001587877209 */ /* 0x004fe20007810000 */
[----:B------:R-:W1:Y:S01]  /*96a0*/  SHFL.BFLY PT, R137, R0, 0x2, 0x1f ;  /* 0x0c401f0000897f89 */ /* 0x000e6200000e0000 */
[----:B---3--:R-:W-:-:S03]  /*96b0*/  FMNMX.FTZ R134, R2, R134, !PT ;  /* 0x0000008602867209 */ /* 0x008fc60007810000 */
[C---:B------:R-:W-:Y:S01]  /*96c0*/  FMUL.FTZ R2, R135.reuse, c[0x0][0x23c] ;  /* 0x00008f0087027a20 */ /* 0x040fe20000410000 */
[----:B------:R-:W-:Y:S01]  /*96d0*/  FSETP.NEU.FTZ.AND P3, PT, R135, -INF , PT ;  /* 0xff8000008700780b */ /* 0x000fe20003f7d000 */
[----:B------:R-:W2:Y:S01]  /*96e0*/  SHFL.BFLY PT, R8, R134, 0x1, 0x1f ;  /* 0x0c201f0086087f89 */ /* 0x000ea200000e0000 */
[----:B------:R-:W-:Y:S02]  /*96f0*/  FSEL R3, R3, RZ, P4 ;  /* 0x000000ff03037208 */ /* 0x000fe40002000000 */
[----:B------:R-:W-:-:S03]  /*9700*/  FSEL R2, R2, RZ, P3 ;  /* 0x000000ff02027208 */ /* 0x000fc60001800000 */
[--C-:B------:R-:W-:Y:S02]  /*9710*/  FFMA.FTZ R15, R15, c[0x0][0x23c], -R3.reuse ;  /* 0x00008f000f0f7a23 */ /* 0x100fe40000010803 */
[--C-:B------:R-:W-:Y:S02]  /*9720*/  FFMA.FTZ R7, R7, c[0x0][0x23c], -R2.reuse ;  /* 0x00008f0007077a23 */ /* 0x100fe40000010802 */
[--C-:B------:R-:W-:Y:S01]  /*9730*/  FFMA.FTZ R12, R12, c[0x0][0x23c], -R2.reuse ;  /* 0x00008f000c0c7a23 */ /* 0x100fe20000010802 */
[----:B------:R-:W-:Y:S01]  /*9740*/  MUFU.EX2 R236, R15 ;  /* 0x0000000f00ec7308 */ /* 0x000fe20000000800 */
[--C-:B------:R-:W-:Y:S02]  /*9750*/  FFMA.FTZ R5, R5, c[0x0][0x23c], -R2.reuse ;  /* 0x00008f0005057a23 */ /* 0x100fe40000010802 */
[--C-:B------:R-:W-:Y:S02]  /*9760*/  FFMA.FTZ R16, R16, c[0x0][0x23c], -R3.reuse ;  /* 0x00008f0010107a23 */ /* 0x100fe40000010803 */
[----:B------:R-:W-:Y:S01]  /*9770*/  FFMA.FTZ R14, R14, c[0x0][0x23c], -R2 ;  /* 0x00008f000e0e7a23 */ /* 0x000fe20000010802 */
[----:B-1----:R-:W-:Y:S01]  /*9780*/  FMNMX.FTZ R137, R137, R0, !PT ;  /* 0x0000000089897209 */ /* 0x002fe20007810000 */
[--C-:B------:R-:W-:Y:S01]  /*9790*/  FFMA.FTZ R9, R9, c[0x0][0x23c], -R3.reuse ;  /* 0x00008f0009097a23 */ /* 0x100fe20000010803 */
[----:B------:R1:W-:Y:S01]  /*97a0*/  MUFU.EX2 R198, R7 ;  /* 0x0000000700c67308 */ /* 0x0003e20000000800 */
[----:B------:R-:W-:Y:S01]  /*97b0*/  FFMA.FTZ R11, R11, c[0x0][0x23c], -R3 ;  /* 0x00008f000b0b7a23 */ /* 0x000fe20000010803 */
[----:B--2---:R-:W-:-:S06]  /*97c0*/  FMNMX.FTZ R134, R134, R8, !PT ;  /* 0x0000000886867209 */ /* 0x004fcc0007810000 */
[----:B------:R-:W-:Y:S01]  /*97d0*/  MUFU.EX2 R200, R12 ;  /* 0x0000000c00c87308 */ /* 0x000fe20000000800 */
[C---:B------:R-:W-:Y:S01]  /*97e0*/  FSETP.NEU.FTZ.AND P2, PT, R134.reuse, -INF , PT ;  /* 0xff8000008600780b */ /* 0x040fe20003f5d000 */
[----:B------:R-:W-:-:S05]  /*97f0*/  FMUL.FTZ R0, R134, c[0x0][0x23c] ;  /* 0x00008f0086007a20 */ /* 0x000fca0000410000 */
[----:B------:R-:W-:Y:S01]  /*9800*/  FSEL R0, R0, RZ, P2 ;  /* 0x000000ff00007208 */ /* 0x000fe20001000000 */
[----:B-1----:R-:W1:Y:S01]  /*9810*/  SHFL.BFLY PT, R7, R137, 0x1, 0x1f ;  /* 0x0c201f0089077f89 */ /* 0x002e6200000e0000 */
[----:B------:R2:W-:Y:S03]  /*9820*/  MUFU.EX2 R199, R5 ;  /* 0x0000000500c77308 */ /* 0x0005e60000000800 */
[--C-:B------:R-:W-:Y:S02]  /*9830*/  FFMA.FTZ R6, R6, c[0x0][0x23c], -R0.reuse ;  /* 0x00008f0006067a23 */ /* 0x100fe40000010800 */
[--C-:B------:R-:W-:Y:S02]  /*9840*/  FFMA.FTZ R10, R10, c[0x0][0x23c], -R0.reuse ;  /* 0x00008f000a0a7a23 */ /* 0x100fe40000010800 */
[--C-:B------:R-:W-:Y:S01]  /*9850*/  FFMA.FTZ R18, R18, c[0x0][0x23c], -R0.reuse ;  /* 0x00008f0012127a23 */ /* 0x100fe20000010800 */
[----:B------:R3:W-:Y:S01]  /*9860*/  MUFU.EX2 R196, R6 ;  /* 0x0000000600c47308 */ /* 0x0007e20000000800 */
[----:B------:R-:W-:Y:S01]  /*9870*/  FFMA.FTZ R17, R17, c[0x0][0x23c], -R0 ;  /* 0x00008f0011117a23 */ /* 0x000fe20000010800 */
[----:B--2---:R-:W-:-:S06]  /*9880*/  FSEL R5, R136, RZ, P4 ;  /* 0x000000ff88057208 */ /* 0x004fcc0002000000 */
[----:B------:R-:W-:Y:S01]  /*9890*/  MUFU.EX2 R201, R16 ;  /* 0x0000001000c97308 */ /* 0x000fe20000000800 */
[----:B------:R-:W-:Y:S01]  /*98a0*/  FADD.FTZ R5, R207, -R5 ;  /* 0x80000005cf057221 */ /* 0x000fe20000010000 */
[----:B-1----:R-:W-:Y:S02]  /*98b0*/  FMNMX.FTZ R137, R137, R7, !PT ;  /* 0x0000000789897209 */ /* 0x002fe40007810000 */
[----:B---3--:R-:W-:Y:S01]  /*98c0*/  FSEL R6, R134, RZ, P2 ;  /* 0x000000ff86067208 */ /* 0x008fe20001000000 */
[----:B------:R-:W-:Y:S01]  /*98d0*/  FMUL.FTZ R5, R5, c[0x0][0x23c] ;  /* 0x00008f0005057a20 */ /* 0x000fe20000410000 */
[C---:B------:R-:W-:Y:S01]  /*98e0*/  FSETP.NEU.FTZ.AND P1, PT, R137.reuse, -INF , PT ;  /* 0xff8000008900780b */ /* 0x040fe20003f3d000 */
[----:B------:R-:W-:Y:S01]  /*98f0*/  FMUL.FTZ R12, R137, c[0x0][0x23c] ;  /* 0x00008f00890c7a20 */ /* 0x000fe20000410000 */
[----:B------:R-:W-:Y:S04]  /*9900*/  MUFU.EX2 R197, R14 ;  /* 0x0000000e00c57308 */ /* 0x000fe80000000800 */
[----:B------:R-:W-:-:S04]  /*9910*/  FSEL R12, R12, RZ, P1 ;  /* 0x000000ff0c0c7208 */ /* 0x000fc80000800000 */
[----:B------:R1:W2:Y:S01]  /*9920*/  MUFU.EX2 R16, R5 ;  /* 0x0000000500107308 */ /* 0x0002a20000000800 */
[--C-:B------:R-:W-:Y:S02]  /*9930*/  FFMA.FTZ R4, R4, c[0x0][0x23c], -R12.reuse ;  /* 0x00008f0004047a23 */ /* 0x100fe4000001080c */
[--C-:B------:R-:W-:Y:S02]  /*9940*/  FFMA.FTZ R20, R20, c[0x0][0x23c], -R12.reuse ;  /* 0x00008f0014147a23 */ /* 0x100fe4000001080c */
[--C-:B------:R-:W-:Y:S02]  /*9950*/  FFMA.FTZ R13, R13, c[0x0][0x23c], -R12.reuse ;  /* 0x00008f000d0d7a23 */ /* 0x100fe4000001080c */
[----:B------:R-:W-:Y:S01]  /*9960*/  FFMA.FTZ R19, R19, c[0x0][0x23c], -R12 ;  /* 0x00008f0013137a23 */ /* 0x000fe2000001080c */
[----:B------:R3:W-:Y:S08]  /*9970*/  MUFU.EX2 R185, R4 ;  /* 0x0000000400b97308 */ /* 0x0007f00000000800 */
[----:B------:R4:W5:Y:S01]  /*9980*/  MUFU.EX2 R132, R20 ;  /* 0x0000001400847308 */ /* 0x0009620000000800 */
[----:B-1----:R-:W-:-:S02]  /*9990*/  FADD.FTZ R5, R205, -R6 ;  /* 0x80000006cd057221 */ /* 0x002fc40000010000 */
[-C--:B--2---:R-:W-:Y:S02]  /*99a0*/  FMUL.FTZ R144, R144, R16.reuse ;  /* 0x0000001090907220 */ /* 0x084fe40000410000 */
[----:B------:R-:W-:Y:S02]  /*99b0*/  FMUL.FTZ R5, R5, c[0x0][0x23c] ;  /* 0x00008f0005057a20 */ /* 0x000fe40000410000 */
[-C--:B------:R-:W-:Y:S01]  /*99c0*/  FMUL.FTZ R145, R145, R16.reuse ;  /* 0x0000001091917220 */ /* 0x080fe20000410000 */
[----:B---3--:R-:W-:Y:S01]  /*99d0*/  FSEL R4, R135, RZ, P3 ;  /* 0x000000ff87047208 */ /* 0x008fe20001800000 */
[----:B------:R-:W-:Y:S01]  /*99e0*/  MUFU.EX2 R184, R13 ;  /* 0x0000000d00b87308 */ /* 0x000fe20000000800 */
[-C--:B------:R-:W-:Y:S02]  /*99f0*/  FMUL.FTZ R156, R156, R16.reuse ;  /* 0x000000109c9c7220 */ /* 0x080fe40000410000 */
[-C--:B------:R-:W-:Y:S02]  /*9a00*/  FMUL.FTZ R157, R157, R16.reuse ;  /* 0x000000109d9d7220 */ /* 0x080fe40000410000 */
[----:B------:R-:W-:Y:S01]  /*9a10*/  FADD.FTZ R4, R206, -R4 ;  /* 0x80000004ce047221 */ /* 0x000fe20000010000 */
[----:B----4-:R-:W1:Y:S02]  /*9a20*/  LDSM.16.MT88.4 R20, [R215+0xa000] ;  /* 0x00a00000d714783b */ /* 0x010e640000004200 */
[----:B------:R2:W-:Y:S01]  /*9a30*/  MUFU.EX2 R203, R9 ;  /* 0x0000000900cb7308 */ /* 0x0005e20000000800 */
[----:B------:R-:W-:Y:S01]  /*9a40*/  FMUL.FTZ R15, R4, c[0x0][0x23c] ;  /* 0x00008f00040f7a20 */ /* 0x000fe20000410000 */
[----:B------:R-:W-:Y:S01]  /*9a50*/  FSEL R4, R137, RZ, P1 ;  /* 0x000000ff89047208 */ /* 0x000fe20000800000 */
[-C--:B------:R-:W-:Y:S01]  /*9a60*/  FMUL.FTZ R172, R172, R16.reuse ;  /* 0x00000010acac7220 */ /* 0x080fe20000410000 */
[----:B-----5:R-:W-:Y:S01]  /*9a70*/  F2FP.PACK_AB R7, R132, R185 ;  /* 0x000000b98407723e */ /* 0x020fe200000000ff */
[----:B------:R-:W-:-:S02]  /*9a80*/  FMUL.FTZ R173, R173, R16 ;  /* 0x00000010adad7220 */ /* 0x000fc40000410000 */
[----:B------:R-:W-:Y:S01]  /*9a90*/  FADD.FTZ R4, R204, -R4 ;  /* 0x80000004cc047221 */ /* 0x000fe20000010000 */
[----:B------:R-:W3:Y:S01]  /*9aa0*/  MUFU.EX2 R202, R11 ;  /* 0x0000000b00ca7308 */ /* 0x000ee20000000800 */
[-C--:B------:R-:W-:Y:S02]  /*9ab0*/  FMUL.FTZ R160, R160, R16.reuse ;  /* 0x00000010a0a07220 */ /* 0x080fe40000410000 */
[----:B------:R-:W-:Y:S02]  /*9ac0*/  FMUL.FTZ R4, R4, c[0x0][0x23c] ;  /* 0x00008f0004047a20 */ /* 0x000fe40000410000 */
[-C--:B------:R-:W-:Y:S02]  /*9ad0*/  FMUL.FTZ R161, R161, R16.reuse ;  /* 0x00000010a1a17220 */ /* 0x080fe40000410000 */
[----:B------:R-:W-:Y:S01]  /*9ae0*/  FMUL.FTZ R36, R36, R16 ;  /* 0x0000001024247220 */ /* 0x000fe20000410000 */
[----:B------:R4:W-:Y:S01]  /*9af0*/  MUFU.EX2 R194, R10 ;  /* 0x0000000a00c27308 */ /* 0x0009e20000000800 */
[----:B--2---:R-:W-:Y:S01]  /*9b00*/  F2FP.PACK_AB R9, R197, R198 ;  /* 0x000000c6c509723e */ /* 0x004fe200000000ff */
[----:B------:R-:W-:-:S02]  /*9b10*/  FMUL.FTZ R37, R37, R16 ;  /* 0x0000001025257220 */ /* 0x000fc40000410000 */
[-C--:B------:R-:W-:Y:S02]  /*9b20*/  FMUL.FTZ R64, R64, R16.reuse ;  /* 0x0000001040407220 */ /* 0x080fe40000410000 */
[-C--:B------:R-:W-:Y:S02]  /*9b30*/  FMUL.FTZ R65, R65, R16.reuse ;  /* 0x0000001041417220 */ /* 0x080fe40000410000 */
[----:B------:R-:W-:Y:S01]  /*9b40*/  MUFU.EX2 R193, R18 ;  /* 0x0000001200c17308 */ /* 0x000fe20000000800 */
[----:B---3--:R-:W-:Y:S01]  /*9b50*/  F2FP.PACK_AB R8, R202, R203 ;  /* 0x000000cbca08723e */ /* 0x008fe200000000ff */
[-C--:B------:R-:W-:Y:S01]  /*9b60*/  FMUL.FTZ R80, R80, R16.reuse ;  /* 0x0000001050507220 */ /* 0x080fe20000410000 */
[----:B------:R-:W-:Y:S01]  /*9b70*/  F2FP.PACK_AB R11, R200, R199 ;  /* 0x000000c7c80b723e */ /* 0x000fe200000000ff */
[-C--:B------:R-:W-:Y:S02]  /*9b80*/  FMUL.FTZ R81, R81, R16.reuse ;  /* 0x0000001051517220 */ /* 0x080fe40000410000 */
[----:B------:R-:W-:-:S02]  /*9b90*/  FMUL.FTZ R68, R68, R16 ;  /* 0x0000001044447220 */ /* 0x000fc40000410000 */
[----:B------:R-:W2:Y:S01]  /*9ba0*/  MUFU.EX2 R195, R17 ;  /* 0x0000001100c37308 */ /* 0x000ea20000000800 */
[----:B----4-:R-:W-:Y:S01]  /*9bb0*/  F2FP.PACK_AB R10, R236, R201 ;  /* 0x000000c9ec0a723e */ /* 0x010fe200000000ff */
[-C--:B------:R-:W-:Y:S02]  /*9bc0*/  FMUL.FTZ R69, R69, R16.reuse ;  /* 0x0000001045457220 */ /* 0x080fe40000410000 */
[-C--:B------:R-:W-:Y:S02]  /*9bd0*/  FMUL.FTZ R52, R52, R16.reuse ;  /* 0x0000001034347220 */ /* 0x080fe40000410000 */
[-C--:B------:R-:W-:Y:S02]  /*9be0*/  FMUL.FTZ R53, R53, R16.reuse ;  /* 0x0000001035357220 */ /* 0x080fe40000410000 */
[----:B------:R-:W-:Y:S01]  /*9bf0*/  MUFU.EX2 R186, R19 ;  /* 0x0000001300ba7308 */ /* 0x000fe20000000800 */
[-C--:B------:R-:W-:Y:S02]  /*9c00*/  FMUL.FTZ R96, R96, R16.reuse ;  /* 0x0000001060607220 */ /* 0x080fe40000410000 */
[----:B------:R-:W-:-:S02]  /*9c10*/  FMUL.FTZ R97, R97, R16 ;  /* 0x0000001061617220 */ /* 0x000fc40000410000 */
[-C--:B------:R-:W-:Y:S02]  /*9c20*/  FMUL.FTZ R48, R48, R16.reuse ;  /* 0x0000001030307220 */ /* 0x080fe40000410000 */
[-C--:B------:R-:W-:Y:S01]  /*9c30*/  FMUL.FTZ R49, R49, R16.reuse ;  /* 0x0000001031317220 */ /* 0x080fe20000410000 */
[----:B------:R-:W3:Y:S01]  /*9c40*/  MUFU.EX2 R15, R15 ;  /* 0x0000000f000f7308 */ /* 0x000ee20000000800 */
[----:B--2---:R-:W-:Y:S01]  /*9c50*/  F2FP.PACK_AB R6, R196, R195 ;  /* 0x000000c3c406723e */ /* 0x004fe200000000ff */
[-C--:B------:R-:W-:Y:S02]  /*9c60*/  FMUL.FTZ R116, R116, R16.reuse ;  /* 0x0000001074747220 */ /* 0x080fe40000410000 */
[-C--:B------:R-:W-:Y:S02]  /*9c70*/  FMUL.FTZ R117, R117, R16.reuse ;  /* 0x0000001075757220 */ /* 0x080fe40000410000 */
[-C--:B------:R-:W-:Y:S02]  /*9c80*/  FMUL.FTZ R128, R128, R16.reuse ;  /* 0x0000001080807220 */ /* 0x080fe40000410000 */
[----:B------:R2:W4:Y:S01]  /*9c90*/  MUFU.EX2 R14, R5 ;  /* 0x00000005000e7308 */ /* 0x0005220000000800 */
[----:B------:R-:W-:-:S02]  /*9ca0*/  FMUL.FTZ R129, R129, R16 ;  /* 0x0000001081817220 */ /* 0x000fc40000410000 */
[-C--:B------:R-:W-:Y:S02]  /*9cb0*/  FMUL.FTZ R84, R84, R16.reuse ;  /* 0x0000001054547220 */ /* 0x080fe40000410000 */
[-C--:B------:R-:W-:Y:S02]  /*9cc0*/  FMUL.FTZ R85, R85, R16.reuse ;  /* 0x0000001055557220 */ /* 0x080fe40000410000 */
[----:B------:R-:W-:Y:S01]  /*9cd0*/  FMUL.FTZ R100, R100, R16 ;  /* 0x0000001064647220 */ /* 0x000fe20000410000 */
[----:B------:R5:W1:Y:S01]  /*9ce0*/  MUFU.EX2 R13, R4 ;  /* 0x00000004000d7308 */ /* 0x000a620000000800 */
[-C--:B---3--:R-:W-:Y:S02]  /*9cf0*/  FMUL.FTZ R146, R146, R15.reuse ;  /* 0x0000000f92927220 */ /* 0x088fe40000410000 */
[-C--:B------:R-:W-:Y:S02]  /*9d00*/  FMUL.FTZ R147, R147, R15.reuse ;  /* 0x0000000f93937220 */ /* 0x080fe40000410000 */
[----:B------:R-:W-:-:S02]  /*9d10*/  FMUL.FTZ R158, R158, R15 ;  /* 0x0000000f9e9e7220 */ /* 0x000fc40000410000 */
[----:B------:R-:W-:Y:S01]  /*9d20*/  FMUL.FTZ R159, R159, R15 ;  /* 0x0000000f9f9f7220 */ /* 0x000fe20000410000 */
[----:B--2---:R-:W-:Y:S01]  /*9d30*/  F2FP.PACK_AB R5, R186, R184 ;  /* 0x000000b8ba05723e */ /* 0x004fe200000000ff */
[-C--:B----4-:R-:W-:Y:S01]  /*9d40*/  FMUL.FTZ R148, R148, R14.reuse ;  /* 0x0000000e94947220 */ /* 0x090fe20000410000 */
[C---:B------:R-:W-:Y:S01]  /*9d50*/  HMMA.16816.F32 R144, R8.reuse, R24, R144 ;  /* 0x000000180890723c */ /* 0x040fe20000001890 */
        /* <DEDUP_REMOVED lines=136> */
[-C--:B------:R-:W-:Y:S01]  /*a5e0*/  FMUL.FTZ R114, R114, R15.reuse ;  /* 0x0000000f72727220 */ /* 0x080fe20000410000 */
[----:B------:R-:W-:Y:S01]  /*a5f0*/  MOV R6, R158 ;  /* 0x0000009e00067202 */ /* 0x000fe20000000f00 */
[----:B------:R-:W-:Y:S01]  /*a600*/  FMUL.FTZ R115, R115, R15 ;  /* 0x0000000f73737220 */ /* 0x000fe20000410000 */
[----:B------:R-:W-:Y:S02]  /*a610*/  MOV R7, R157 ;  /* 0x0000009d00077202 */ /* 0x000fe40000000f00 */
[----:B------:R-:W-:Y:S01]  /*a620*/  MOV R64, R189 ;  /* 0x000000bd00407202 */ /* 0x000fe20000000f00 */
[----:B------:R-:W-:Y:S01]  /*a630*/  HMMA.16816.F32 R68, R8, R24, R68 ;  /* 0x000000180844723c */ /* 0x000fe20000001844 */
[----:B------:R-:W-:-:S02]  /*a640*/  MOV R65, R188 ;  /* 0x000000bc00417202 */ /* 0x000fc40000000f00 */
[----:B------:R-:W-:Y:S02]  /*a650*/  MOV R67, R28 ;  /* 0x0000001c00437202 */ /* 0x000fe40000000f00 */
[----:B------:R-:W-:-:S03]  /*a660*/  MOV R66, R29 ;  /* 0x0000001d00427202 */ /* 0x000fc60000000f00 */
[C---:B------:R-:W-:Y:S01]  /*a670*/  HMMA.16816.F32 R188, R8.reuse, R26, R80 ;  /* 0x0000001a08bc723c */ /* 0x040fe20000001850 */
[----:B------:R1:W-:Y:S06]  /*a680*/  MUFU.EX2 R26, R4 ;  /* 0x00000004001a7308 */ /* 0x0003ec0000000800 */
[----:B------:R-:W-:Y:S01]  /*a690*/  MOV R80, R176 ;  /* 0x000000b000507202 */ /* 0x000fe20000000f00 */
[----:B------:R-:W-:Y:S01]  /*a6a0*/  HMMA.16816.F32 R52, R8, R20, R52 ;  /* 0x000000140834723c */ /* 0x000fe20000001834 */
[----:B------:R-:W-:Y:S02]  /*a6b0*/  MOV R81, R175 ;  /* 0x000000af00517202 */ /* 0x000fe40000000f00 */
[----:B------:R-:W-:-:S02]  /*a6c0*/  MOV R82, R174 ;  /* 0x000000ae00527202 */ /* 0x000fc40000000f00 */
[----:B------:R-:W-:-:S03]  /*a6d0*/  MOV R83, R173 ;  /* 0x000000ad00537202 */ /* 0x000fc60000000f00 */
[C---:B------:R-:W-:Y:S01]  /*a6e0*/  HMMA.16816.F32 R240, R8.reuse, R30, R48 ;  /* 0x0000001e08f0723c */ /* 0x040fe20000001830 */
[--C-:B-1----:R-:W-:Y:S01]  /*a6f0*/  FFMA.FTZ R4, R177, c[0x0][0x23c], -R3.reuse ;  /* 0x00008f00b1047a23 */ /* 0x102fe20000010803 */
[----:B------:R-:W-:Y:S03]  /*a700*/  LDSM.16.MT88.4 R48, [R218+0xa800] ;  /* 0x00a80000da30783b */ /* 0x000fe60000004200 */
[----:B------:R1:W2:Y:S03]  /*a710*/  MUFU.EX2 R28, R4 ;  /* 0x00000004001c7308 */ /* 0x0002a60000000800 */
[C---:B------:R-:W-:Y:S08]  /*a720*/  HMMA.16816.F32 R116, R8.reuse, R32, R116 ;  /* 0x000000200874723c */ /* 0x040ff00000001874 */
[----:B------:R-:W-:Y:S01]  /*a730*/  HMMA.16816.F32 R32, R8, R34, R128 ;  /* 0x000000220820723c */ /* 0x000fe20000001880 */
[----:B-1----:R-:W-:-:S02]  /*a740*/  FFMA.FTZ R4, R179, c[0x0][0x23c], -R3 ;  /* 0x00008f00b3047a23 */ /* 0x002fc40000010803 */
[----:B------:R-:W-:-:S05]  /*a750*/  FFMA.FTZ R3, R181, c[0x0][0x23c], -R3 ;  /* 0x00008f00b5037a23 */ /* 0x000fca0000010803 */
[----:B------:R-:W-:Y:S01]  /*a760*/  HMMA.16816.F32 R176, R8, R38, R96 ;  /* 0x0000002608b0723c */ /* 0x000fe20000001860 */
[----:B------:R1:W-:Y:S01]  /*a770*/  MUFU.EX2 R29, R4 ;  /* 0x00000004001d7308 */ /* 0x0003e20000000800 */
[----:B--2---:R-:W-:-:S05]  /*a780*/  F2FP.PACK_AB R128, R28, R26 ;  /* 0x0000001a1c80723e */ /* 0x004fca00000000ff */
[----:B------:R-:W-:Y:S01]  /*a790*/  MOV R98, R18 ;  /* 0x0000001200627202 */ /* 0x000fe20000000f00 */
[C---:B------:R-:W-:Y:S01]  /*a7a0*/  HMMA.16816.F32 R84, R8.reuse, R36, R84 ;  /* 0x000000240854723c */ /* 0x040fe20000001854 */
[----:B------:R2:W3:Y:S01]  /*a7b0*/  MUFU.EX2 R27, R3 ;  /* 0x00000003001b7308 */ /* 0x0004e20000000800 */
[----:B------:R-:W-:Y:S02]  /*a7c0*/  MOV R99, R17 ;  /* 0x0000001100637202 */ /* 0x000fe40000000f00 */
[----:B------:R-:W-:Y:S02]  /*a7d0*/  MOV R96, R156 ;  /* 0x0000009c00607202 */ /* 0x000fe40000000f00 */
[----:B------:R-:W-:Y:S01]  /*a7e0*/  LDSM.16.MT88.4 R156, [R213+0xa800] ;  /* 0x00a80000d59c783b */ /* 0x000fe20000004200 */
[----:B------:R-:W-:Y:S01]  /*a7f0*/  MOV R97, R19 ;  /* 0x0000001300617202 */ /* 0x000fe20000000f00 */
[----:B------:R-:W-:Y:S01]  /*a800*/  HMMA.16816.F32 R100, R8, R40, R100 ;  /* 0x000000280864723c */ /* 0x000fe20000001864 */
[----:B-1----:R-:W-:-:S02]  /*a810*/  MOV R4, R172 ;  /* 0x000000ac00047202 */ /* 0x002fc40000000f00 */
[----:B------:R-:W1:Y:S01]  /*a820*/  LDSM.16.MT88.4 R172, [R215+0xa800] ;  /* 0x00a80000d7ac783b */ /* 0x000e620000004200 */
[----:B--2---:R-:W-:Y:S01]  /*a830*/  FFMA.FTZ R3, R139, c[0x0][0x23c], -R2 ;  /* 0x00008f008b037a23 */ /* 0x004fe20000010802 */
[----:B---3--:R-:W-:-:S03]  /*a840*/  F2FP.PACK_AB R130, R27, R29 ;  /* 0x0000001d1b82723e */ /* 0x008fc600000000ff */
[----:B------:R2:W-:Y:S02]  /*a850*/  MUFU.EX2 R22, R3 ;  /* 0x0000000300167308 */ /* 0x0005e40000000800 */
[----:B--2---:R-:W-:-:S06]  /*a860*/  FFMA.FTZ R3, R138, c[0x0][0x23c], -R2 ;  /* 0x00008f008a037a23 */ /* 0x004fcc0000010802 */
[----:B------:R2:W3:Y:S02]  /*a870*/  MUFU.EX2 R24, R3 ;  /* 0x0000000300187308 */ /* 0x0004e40000000800 */
[--C-:B--2---:R-:W-:Y:S01]  /*a880*/  FFMA.FTZ R3, R133, c[0x0][0x23c], -R2.reuse ;  /* 0x00008f0085037a23 */ /* 0x104fe20000010802 */
[----:B---3--:R-:W-:Y:S01]  /*a890*/  F2FP.PACK_AB R129, R24, R22 ;  /* 0x000000161881723e */ /* 0x008fe200000000ff */
[----:B------:R-:W-:-:S04]  /*a8a0*/  FFMA.FTZ R2, R142, c[0x0][0x23c], -R2 ;  /* 0x00008f008e027a23 */ /* 0x000fc80000010802 */
[----:B------:R-:W-:Y:S08]  /*a8b0*/  MUFU.EX2 R25, R3 ;  /* 0x0000000300197308 */ /* 0x000ff00000000800 */
[----:B------:R2:W3:Y:S02]  /*a8c0*/  MUFU.EX2 R23, R2 ;  /* 0x0000000200177308 */ /* 0x0004e40000000800 */
[----:B--2---:R-:W-:Y:S01]  /*a8d0*/  FFMA.FTZ R2, R141, c[0x0][0x23c], -R0 ;  /* 0x00008f008d027a23 */ /* 0x004fe20000010800 */
[----:B---3--:R-:W-:-:S05]  /*a8e0*/  F2FP.PACK_AB R131, R23, R25 ;  /* 0x000000191783723e */ /* 0x008fca00000000ff */
[----:B------:R2:W-:Y:S02]  /*a8f0*/  MUFU.EX2 R20, R2 ;  /* 0x0000000200147308 */ /* 0x0005e40000000800 */
[C---:B-1----:R-:W-:Y:S08]  /*a900*/  HMMA.16816.F32 R160, R128.reuse, R172, R160 ;  /* 0x000000ac80a0723c */ /* 0x042ff000000018a0 */
[----:B------:R-:W-:Y:S01]  /*a910*/  HMMA.16816.F32 R144, R128, R156, R144 ;  /* 0x0000009c8090723c */ /* 0x000fe20000001890 */
[----:B--2---:R-:W-:-:S04]  /*a920*/  FFMA.FTZ R2, R140, c[0x0][0x23c], -R0 ;  /* 0x00008f008c027a23 */ /* 0x004fc80000010800 */
[----:B------:R1:W2:Y:S03]  /*a930*/  MUFU.EX2 R21, R2 ;  /* 0x0000000200157308 */ /* 0x0002a60000000800 */
[----:B------:R-:W-:Y:S01]  /*a940*/  HMMA.16816.F32 R36, R128, R48, R80 ;  /* 0x000000308024723c */ /* 0x000fe20000001850 */
[----:B------:R-:W3:Y:S01]  /*a950*/  LDSM.16.MT88.4 R80, [R213+0xb800] ;  /* 0x00b80000d550783b */ /* 0x000ee20000004200 */
[--C-:B-1----:R-:W-:Y:S01]  /*a960*/  FFMA.FTZ R2, R143, c[0x0][0x23c], -R0.reuse ;  /* 0x00008f008f027a23 */ /* 0x102fe20000010800 */
[----:B--2---:R-:W-:Y:S01]  /*a970*/  F2FP.PACK_AB R124, R21, R20 ;  /* 0x00000014157c723e */ /* 0x004fe200000000ff */
[----:B------:R-:W-:-:S04]  /*a980*/  FFMA.FTZ R0, R180, c[0x0][0x23c], -R0 ;  /* 0x00008f00b4007a23 */ /* 0x000fc80000010800 */
[----:B------:R-:W-:Y:S01]  /*a990*/  HMMA.16816.F32 R140, R8, R42, R112 ;  /* 0x0000002a088c723c */ /* 0x000fe20000001870 */
[----:B------:R-:W-:Y:S01]  /*a9a0*/  MUFU.EX2 R19, R2 ;  /* 0x0000000200137308 */ /* 0x000fe20000000800 */
[----:B------:R-:W1:Y:S05]  /*a9b0*/  LDSM.16.MT88.4 R112, [R218+0xb800] ;  /* 0x00b80000da70783b */ /* 0x000e6a0000004200 */
[----:B------:R-:W-:Y:S02]  /*a9c0*/  FFMA.FTZ R11, R251, R16, R203 ;  /* 0x00000010fb0b7223 */ /* 0x000fe400000100cb */
[----:B------:R2:W4:Y:S01]  /*a9d0*/  MUFU.EX2 R18, R0 ;  /* 0x0000000000127308 */ /* 0x0005220000000800 */
[----:B------:R-:W-:-:S02]  /*a9e0*/  FFMA.FTZ R8, R250, R15, R198 ;  /* 0x0000000ffa087223 */ /* 0x000fc400000100c6 */
        /* <DEDUP_REMOVED lines=74> */
[----:B------:R-:W-:Y:S01]  /*ae90*/  UIADD3 UR4, UR8, -0x2, URZ ;  /* 0xfffffffe08047890 */ /* 0x000fe2000fffe03f */
[----:B------:R-:W-:Y:S01]  /*aea0*/  MOV R2, R238 ;  /* 0x000000ee00027202 */ /* 0x000fe20000000f00 */
[----:B------:R-:W-:-:S04]  /*aeb0*/  DEPBAR.LE SB0, 0x0 ;  /* 0x000080000000791a */ /* 0x000fc80000000000 */
[----:B------:R-:W-:Y:S01]  /*aec0*/  MOV R0, UR4 ;  /* 0x0000000400007c02 */ /* 0x000fe20008000f00 */
[----:B------:R-:W-:Y:S02]  /*aed0*/  UIADD3 UR5, UP0, -UR10, 0x80, URZ ;  /* 0x000000800a057890 */ /* 0x000fe4000ff1e13f */
[----:B------:R-:W-:Y:S02]  /*aee0*/  UIADD3 UR20, UR8, -0x4, URZ ;  /* 0xfffffffc08147890 */ /* 0x000fe4000fffe03f */
[----:B------:R-:W-:Y:S01]  /*aef0*/  IMAD R0, R0, UR17, R2 ;  /* 0x0000001100007c24 */ /* 0x000fe2000f8e0202 */
[----:B------:R-:W-:Y:S02]  /*af00*/  UIADD3.X UR4, URZ, ~UR14, URZ, UP0, !UPT ;  /* 0x8000000e3f047290 */ /* 0x000fe400087fe43f */
[----:B------:R-:W-:Y:S02]  /*af10*/  UISETP.GT.AND UP0, UPT, UR20, UR9, UPT ;  /* 0x000000091400728c */ /* 0x000fe4000bf04270 */
[----:B------:R-:W-:-:S04]  /*af20*/  LEA R0, R0, c[0x0][0x170], 0x1 ;  /* 0x00005c0000007a11 */ /* 0x000fc800078e08ff */
[----:B------:R-:W-:Y:S02]  /*af30*/  IADD3 R2, -R237, UR17, R0 ;  /* 0x00000011ed027c10 */ /* 0x000fe4000fffe100 */
[----:B------:R-:W-:Y:S01]  /*af40*/  IADD3 R0, R0, -UR10, RZ ;  /* 0x8000000a00007c10 */ /* 0x000fe2000fffe0ff */
[----:B------:R-:W-:Y:S01]  /*af50*/  BAR.SYNC.DEFER_BLOCKING 0x0 ;  /* 0x0000000000007b1d */ /* 0x000fe20000010000 */
[----:B------:R-:W-:Y:S02]  /*af60*/  IADD3 R236, P1, R2, -UR10, RZ ;  /* 0x8000000a02ec7c10 */ /* 0x000fe4000ff3e0ff */
[C---:B------:R-:W-:Y:S02]  /*af70*/  IADD3 R238, P3, R0.reuse, -UR10, RZ ;  /* 0x8000000a00ee7c10 */ /* 0x040fe4000ff7e0ff */
[----:B------:R-:W-:Y:S02]  /*af80*/  IADD3 R4, P2, R0, UR5, RZ ;  /* 0x0000000500047c10 */ /* 0x000fe4000ff5e0ff */
[----:B------:R-:W-:-:S02]  /*af90*/  IADD3 R2, P0, R2, UR5, RZ ;  /* 0x0000000502027c10 */ /* 0x000fc4000ff1e0ff */
[C---:B------:R-:W-:Y:S02]  /*afa0*/  IADD3.X R239, R209.reuse, ~UR14, RZ, P3, !PT ;  /* 0x8000000ed1ef7c10 */ /* 0x040fe40009ffe4ff */
[----:B------:R-:W-:Y:S02]  /*afb0*/  IADD3.X R5, R209, UR4, RZ, P2, !PT ;  /* 0x00000004d1057c10 */ /* 0x000fe400097fe4ff */
[C---:B------:R-:W-:Y:S02]  /*afc0*/  IADD3.X R237, R211.reuse, ~UR14, RZ, P1, !PT ;  /* 0x8000000ed3ed7c10 */ /* 0x040fe40008ffe4ff */
[----:B------:R-:W-:Y:S02]  /*afd0*/  IADD3.X R3, R211, UR4, RZ, P0, !PT ;  /* 0x00000004d3037c10 */ /* 0x000fe400087fe4ff */
[----:B------:R-:W-:Y:S01]  /*afe0*/  PLOP3.LUT P0, PT, PT, PT, UP0, 0x80, 0x0 ;  /* 0x000000000000781c */ /* 0x000fe20003f0f008 */
        /* <DEDUP_REMOVED lines=8> */
[----:B------:R-:W3:Y:S04]  /*b070*/  LDSM.16.M88.4 R8, [R214+0x2000] ;  /* 0x00200000d608783b */ /* 0x000ee80000000200 */
[----:B------:R-:W4:Y:S04]  /*b080*/  LDSM.16.M88.4 R16, [R212+0x8800] ;  /* 0x00880000d410783b */ /* 0x000f280000000200 */
[----:B------:R-:W5:Y:S04]  /*b090*/  LDSM.16.M88.4 R12, [R214] ;  /* 0x00000000d60c783b */ /* 0x000f680000000200 */
[----:B------:R-:W-:Y:S04]  /*b0a0*/  LDSM.16.M88.4 R32, [R223] ;  /* 0x00000000df20783b */ /* 0x000fe80000000200 */
[----:B--2---:R-:W2:Y:S04]  /*b0b0*/  LDSM.16.M88.4 R4, [R216+0x2000] ;  /* 0x00200000d804783b */ /* 0x004ea80000000200 */
        /* <DEDUP_REMOVED lines=8> */
[C---:B------:R-:W-:Y:S08]  /*b140*/  HMMA.16816.F32 R196, R12.reuse, R20, RZ ;  /* 0x000000140cc4723c */ /* 0x040ff000000018ff */
[C---:B------:R-:W-:Y:S01]  /*b150*/  HMMA.16816.F32 R192, R12.reuse, R22, RZ ;  /* 0x000000160cc0723c */ /* 0x040fe200000018ff */
[----:B------:R-:W-:Y:S07]  /*b160*/  LDSM.16.M88.4 R20, [R221+0x8800] ;  /* 0x00880000dd14783b */ /* 0x000fee0000000200 */
[----:B------:R-:W-:Y:S08]  /*b170*/  HMMA.16816.F32 R16, R12, R18, RZ ;  /* 0x000000120c10723c */ /* 0x000ff000000018ff */
[C---:B--2---:R-:W-:Y:S08]  /*b180*/  HMMA.16816.F32 R188, R4.reuse, R32, R180 ;  /* 0x0000002004bc723c */ /* 0x044ff000000018b4 */
[C---:B-1----:R-:W-:Y:S08]  /*b190*/  HMMA.16816.F32 R180, R4.reuse, R28, R140 ;  /* 0x0000001c04b4723c */ /* 0x042ff0000000188c */
[C---:B------:R-:W-:Y:S08]  /*b1a0*/  HMMA.16816.F32 R176, R4.reuse, R34, R176 ;  /* 0x0000002204b0723c */ /* 0x040ff000000018b0 */
[----:B------:R-:W-:Y:S01]  /*b1b0*/  HMMA.16816.F32 R12, R4, R30, R24 ;  /* 0x0000001e040c723c */ /* 0x000fe20000001818 */
[----:B------:R-:W1:Y:S04]  /*b1c0*/  LDSM.16.M88.4 R4, [R222+0x2000] ;  /* 0x00200000de04783b */ /* 0x000e680000000200 */
[----:B------:R-:W2:Y:S03]  /*b1d0*/  LDSM.16.M88.4 R24, [R221+0x8000] ;  /* 0x00800000dd18783b */ /* 0x000ea60000000200 */
[C---:B---3--:R-:W-:Y:S08]  /*b1e0*/  HMMA.16816.F32 R196, R8.reuse, R32, R196 ;  /* 0x0000002008c4723c */ /* 0x048ff000000018c4 */
[C---:B------:R-:W-:Y:S08]  /*b1f0*/  HMMA.16816.F32 R140, R8.reuse, R34, R192 ;  /* 0x00000022088c723c */ /* 0x040ff000000018c0 */
[C---:B------:R-:W-:Y:S08]  /*b200*/  HMMA.16816.F32 R204, R8.reuse, R28, R184 ;  /* 0x0000001c08cc723c */ /* 0x040ff000000018b8 */
[----:B------:R-:W-:Y:S01]  /*b210*/  HMMA.16816.F32 R32, R8, R30, R16 ;  /* 0x0000001e0820723c */ /* 0x000fe20000001810 */
[----:B------:R-:W3:Y:S04]  /*b220*/  LDSM.16.M88.4 R8, [R222] ;  /* 0x00000000de08783b */ /* 0x000ee80000000200 */
[----:B------:R-:W-:Y:S03]  /*b230*/  LDSM.16.M88.4 R16, [R219] ;  /* 0x00000000db10783b */ /* 0x000fe60000000200 */
[C---:B-1----:R-:W-:Y:S08]  /*b240*/  HMMA.16816.F32 R192, R4.reuse, R20, R180 ;  /* 0x0000001404c0723c */ /* 0x042ff000000018b4 */
[C---:B--2---:R-:W-:Y:S08]  /*b250*/  HMMA.16816.F32 R184, R4.reuse, R24, R188 ;  /* 0x0000001804b8723c */ /* 0x044ff000000018bc */
[C---:B------:R-:W-:Y:S08]  /*b260*/  HMMA.16816.F32 R176, R4.reuse, R26, R176 ;  /* 0x0000001a04b0723c */ /* 0x040ff000000018b0 */
[----:B------:R-:W-:Y:S01]  /*b270*/  HMMA.16816.F32 R28, R4, R22, R12 ;  /* 0x00000016041c723c */ /* 0x000fe2000000180c */
[----:B------:R-:W1:Y:S04]  /*b280*/  LDSM.16.M88.4 R4, [R220+0x2000] ;  /* 0x00200000dc04783b */ /* 0x000e680000000200 */
[----:B------:R-:W2:Y:S03]  /*b290*/  LDSM.16.M88.4 R12, [R219+0x800] ;  /* 0x00080000db0c783b */ /* 0x000ea60000000200 */
[C---:B---3--:R-:W-:Y:S08]  /*b2a0*/  HMMA.16816.F32 R200, R8.reuse, R24, R196 ;  /* 0x0000001808c8723c */ /* 0x048ff000000018c4 */
[C---:B------:R-:W-:Y:S01]  /*b2b0*/  HMMA.16816.F32 R196, R8.reuse, R26, R140 ;  /* 0x0000001a08c4723c */ /* 0x040fe2000000188c */
[----:B------:R-:W-:Y:S07]  /*b2c0*/  LDSM.16.M88.4 R140, [R212+0x9000] ;  /* 0x00900000d48c783b */ /* 0x000fee0000000200 */
[C---:B------:R-:W-:Y:S08]  /*b2d0*/  HMMA.16816.F32 R188, R8.reuse, R20, R204 ;  /* 0x0000001408bc723c */ /* 0x040ff000000018cc */
[----:B------:R-:W-:Y:S01]  /*b2e0*/  HMMA.16816.F32 R24, R8, R22, R32 ;  /* 0x000000160818723c */ /* 0x000fe20000001820 */
[----:B------:R-:W3:Y:S04]  /*b2f0*/  LDSM.16.M88.4 R8, [R220] ;  /* 0x00000000dc08783b */ /* 0x000ee80000000200 */
[----:B------:R-:W-:Y:S03]  /*b300*/  LDSM.16.M88.4 R32, [R212+0x9800] ;  /* 0x00980000d420783b */ /* 0x000fe60000000200 */
[C---:B-1----:R-:W-:Y:S08]  /*b310*/  HMMA.16816.F32 R180, R4.reuse, R18, R176 ;  /* 0x0000001204b4723c */ /* 0x042ff000000018b0 */
[C---:B------:R-:W-:Y:S08]  /*b320*/  HMMA.16816.F32 R184, R4.reuse, R16, R184 ;  /* 0x0000001004b8723c */ /* 0x040ff000000018b8 */
[C---:B--2---:R-:W-:Y:S08]  /*b330*/  HMMA.16816.F32 R176, R4.reuse, R12, R192 ;  /* 0x0000000c04b0723c */ /* 0x044ff000000018c0 */
[----:B------:R-:W-:Y:S01]  /*b340*/  HMMA.16816.F32 R20, R4, R14, R28 ;  /* 0x0000000e0414723c */ /* 0x000fe2000000181c */
[----:B------:R-:W1:Y:S04]  /*b350*/  LDSM.16.M88.4 R4, [R214+0x6000] ;  /* 0x00600000d604783b */ /* 0x000e680000000200 */
[----:B------:R-:W-:Y:S03]  /*b360*/  LDSM.16.M88.4 R28, [R224] ;  /* 0x00000000e01c783b */ /* 0x000fe60000000200 */
[C---:B---3--:R-:W-:Y:S08]  /*b370*/  HMMA.16816.F32 R208, R8.reuse, R16, R200 ;  /* 0x0000001008d0723c */ /* 0x048ff000000018c8 */
        /* <DEDUP_REMOVED lines=41> */
[----:B-1----:R-:W-:Y:S01]  /*b610*/  HMMA.16816.F32 R140, R4, R20, R140 ;  /* 0x00000014048c723c */ /* 0x002fe2000000188c */
[----:B------:R1:W3:Y:S07]  /*b620*/  MUFU.TANH R193, R180 ;  /* 0x000000b400c17308 */ /* 0x0002ee0000002400 */
[-C--:B------:R-:W-:Y:S01]  /*b630*/  HMMA.16816.F32 R28, R8, R22.reuse, R28 ;  /* 0x00000016081c723c */ /* 0x080fe2000000181c */
[----:B------:R4:W2:Y:S07]  /*b640*/  MUFU.TANH R192, R181 ;  /* 0x000000b500c07308 */ /* 0x0008ae0000002400 */
[----:B------:R-:W-:Y:S01]  /*b650*/  HMMA.16816.F32 R20, R4, R22, R32 ;  /* 0x000000160414723c */ /* 0x000fe20000001820 */
[----:B-1----:R-:W-:-:S06]  /*b660*/  FMUL.FTZ R180, R182, c[0x0][0x2ec] ;  /* 0x0000bb00b6b47a20 */ /* 0x002fcc0000410000 */
[----:B------:R-:W1:Y:S01]  /*b670*/  MUFU.TANH R180, R180 ;  /* 0x000000b400b47308 */ /* 0x000e620000002400 */
[C---:B------:R-:W-:Y:S01]  /*b680*/  HMMA.16816.F32 R176, R12.reuse, R24, R200 ;  /* 0x000000180cb0723c */ /* 0x040fe200000018c8 */
[----:B------:R-:W-:Y:S02]  /*b690*/  FMUL.FTZ R133, R140, c[0x0][0x2ec] ;  /* 0x0000bb008c857a20 */ /* 0x000fe40000410000 */
[----:B----4-:R-:W-:Y:S02]  /*b6a0*/  FMUL.FTZ R181, R183, c[0x0][0x2ec] ;  /* 0x0000bb00b7b57a20 */ /* 0x010fe40000410000 */
[----:B------:R-:W-:Y:S02]  /*b6b0*/  FMUL.FTZ R132, R142, c[0x0][0x2ec] ;  /* 0x0000bb008e847a20 */ /* 0x000fe40000410000 */
[----:B------:R-:W-:Y:S01]  /*b6c0*/  FMUL.FTZ R140, R143, c[0x0][0x2ec] ;  /* 0x0000bb008f8c7a20 */ /* 0x000fe20000410000 */
[----:B------:R-:W-:Y:S01]  /*b6d0*/  HMMA.16816.F32 R12, R12, R26, R204 ;  /* 0x0000001a0c0c723c */ /* 0x000fe200000018cc */
[----:B------:R-:W-:Y:S01]  /*b6e0*/  FMUL.FTZ R28, R28, c[0x0][0x2ec] ;  /* 0x0000bb001c1c7a20 */ /* 0x000fe20000410000 */
[----:B------:R-:W4:Y:S01]  /*b6f0*/  MUFU.TANH R181, R181 ;  /* 0x000000b500b57308 */ /* 0x000f220000002400 */
        /* <DEDUP_REMOVED lines=9> */
[----:B------:R-:W1:Y:S08]  /*b790*/  MUFU.TANH R32, R29 ;  /* 0x0000001d00207308 */ /* 0x000e700000002400 */
[----:B------:R-:W1:Y:S08]  /*b7a0*/  MUFU.TANH R139, R30 ;  /* 0x0000001e008b7308 */ /* 0x000e700000002400 */
[----:B------:R2:W1:Y:S08]  /*b7b0*/  MUFU.TANH R142, R31 ;  /* 0x0000001f008e7308 */ /* 0x0004700000002400 */
[----:B------:R-:W1:Y:S08]  /*b7c0*/  MUFU.TANH R138, R20 ;  /* 0x00000014008a7308 */ /* 0x000e700000002400 */
[----:B------:R-:W1:Y:S01]  /*b7d0*/  MUFU.TANH R143, R21 ;  /* 0x00000015008f7308 */ /* 0x000e620000002400 */
[C---:B--2---:R-:W-:Y:S07]  /*b7e0*/  HMMA.16816.F32 R28, R8.reuse, R16, R184 ;  /* 0x00000010081c723c */ /* 0x044fee00000018b8 */
[----:B------:R-:W2:Y:S01]  /*b7f0*/  MUFU.TANH R182, R22 ;  /* 0x0000001600b67308 */ /* 0x000ea20000002400 */
[----:B------:R-:W-:Y:S07]  /*b800*/  HMMA.16816.F32 R8, R8, R18, R188 ;  /* 0x000000120808723c */ /* 0x000fee00000018bc */
[----:B------:R5:W1:Y:S08]  /*b810*/  MUFU.TANH R183, R23 ;  /* 0x0000001700b77308 */ /* 0x000a700000002400 */
[----:B------:R-:W1:Y:S01]  /*b820*/  MUFU.TANH R133, R133 ;  /* 0x0000008500857308 */ /* 0x000e620000002400 */
[----:B------:R-:W-:-:S02]  /*b830*/  FMUL.FTZ R30, R30, c[0x0][0x2ec] ;  /* 0x0000bb001e1e7a20 */ /* 0x000fc40000410000 */
[----:B------:R-:W-:Y:S01]  /*b840*/  FMUL.FTZ R24, R31, c[0x0][0x2ec] ;  /* 0x0000bb001f187a20 */ /* 0x000fe20000410000 */
[----:B-----5:R-:W-:Y:S05]  /*b850*/  HMMA.16816.F32 R20, R4, R16, R176 ;  /* 0x000000100414723c */ /* 0x020fea00000018b0 */
[----:B------:R-:W-:Y:S01]  /*b860*/  FMUL.FTZ R8, R8, c[0x0][0x2ec] ;  /* 0x0000bb0008087a20 */ /* 0x000fe20000410000 */
[----:B------:R1:W1:Y:S01]  /*b870*/  MUFU.TANH R34, R30 ;  /* 0x0000001e00227308 */ /* 0x0002620000002400 */
[----:B------:R-:W-:Y:S02]  /*b880*/  FMUL.FTZ R9, R9, c[0x0][0x2ec] ;  /* 0x0000bb0009097a20 */ /* 0x000fe40000410000 */
[----:B------:R-:W-:-:S02]  /*b890*/  FMUL.FTZ R10, R10, c[0x0][0x2ec] ;  /* 0x0000bb000a0a7a20 */ /* 0x000fc40000410000 */
[----:B------:R-:W-:Y:S01]  /*b8a0*/  FMUL.FTZ R17, R28, c[0x0][0x2ec] ;  /* 0x0000bb001c117a20 */ /* 0x000fe20000410000 */
[----:B------:R-:W-:Y:S01]  /*b8b0*/  HMMA.16816.F32 R4, R4, R18, R12 ;  /* 0x000000120404723c */ /* 0x000fe2000000180c */
[----:B------:R-:W-:Y:S01]  /*b8c0*/  FMUL.FTZ R16, R29, c[0x0][0x2ec] ;  /* 0x0000bb001d107a20 */ /* 0x000fe20000410000 */
[----:B------:R-:W1:Y:S01]  /*b8d0*/  MUFU.TANH R141, R141 ;  /* 0x0000008d008d7308 */ /* 0x000e620000002400 */
[----:B------:R-:W-:-:S07]  /*b8e0*/  FMUL.FTZ R11, R11, c[0x0][0x2ec] ;  /* 0x0000bb000b0b7a20 */ /* 0x000fce0000410000 */
[----:B------:R-:W1:Y:S02]  /*b8f0*/  MUFU.TANH R132, R132 ;  /* 0x0000008400847308 */ /* 0x000e640000002400 */
[----:B------:R-:W-:Y:S02]  /*b900*/  FMUL.FTZ R22, R22, c[0x0][0x2ec] ;  /* 0x0000bb0016167a20 */ /* 0x000fe40000410000 */
[----:B------:R-:W-:-:S04]  /*b910*/  FMUL.FTZ R23, R23, c[0x0][0x2ec] ;  /* 0x0000bb0017177a20 */ /* 0x000fc80000410000 */
[----:B------:R-:W1:Y:S01]  /*b920*/  MUFU.TANH R140, R140 ;  /* 0x0000008c008c7308 */ /* 0x000e620000002400 */
[----:B------:R-:W-:Y:S02]  /*b930*/  FMUL.FTZ R20, R20, c[0x0][0x2ec] ;  /* 0x0000bb0014147a20 */ /* 0x000fe40000410000 */
[----:B------:R-:W-:-:S03]  /*b940*/  FMUL.FTZ R21, R21, c[0x0][0x2ec] ;  /* 0x0000bb0015157a20 */ /* 0x000fc60000410000 */
[----:B------:R-:W-:Y:S02]  /*b950*/  FMUL.FTZ R4, R4, c[0x0][0x2ec] ;  /* 0x0000bb0004047a20 */ /* 0x000fe40000410000 */
[----:B------:R-:W-:Y:S01]  /*b960*/  FMUL.FTZ R5, R5, c[0x0][0x2ec] ;  /* 0x0000bb0005057a20 */ /* 0x000fe20000410000 */
[----:B------:R1:W1:Y:S01]  /*b970*/  MUFU.TANH R31, R22 ;  /* 0x00000016001f7308 */ /* 0x0002620000002400 */
[----:B------:R-:W-:Y:S02]  /*b980*/  FMUL.FTZ R6, R6, c[0x0][0x2ec] ;  /* 0x0000bb0006067a20 */ /* 0x000fe40000410000 */
[----:B------:R-:W-:-:S05]  /*b990*/  FMUL.FTZ R7, R7, c[0x0][0x2ec] ;  /* 0x0000bb0007077a20 */ /* 0x000fca0000410000 */
[----:B------:R1:W1:Y:S08]  /*b9a0*/  MUFU.TANH R35, R23 ;  /* 0x0000001700237308 */ /* 0x0002700000002400 */
        /* <DEDUP_REMOVED lines=41> */
.L_x_1910:
[----:B--234-:R-:W-:-:S04]  /*bc40*/  MOV R0, UR20 ;  /* 0x0000001400007c02 */ /* 0x01cfc80008000f00 */
[----:B------:R-:W-:-:S04]  /*bc50*/  LEA R0, R0, R252, 0x5 ;  /* 0x000000fc00007211 */ /* 0x000fc800078e28ff */
[CC--:B------:R-:W-:Y:S02]  /*bc60*/  ISETP.GE.AND P1, PT, R0.reuse, R235.reuse, PT ;  /* 0x000000eb0000720c */ /* 0x0c0fe40003f26270 */
[C---:B-1----:R-:W-:Y:S02]  /*bc70*/  IADD3 R8, R0.reuse, 0x1, RZ ;  /* 0x0000000100087810 */ /* 0x042fe40007ffe0ff */
[----:B------:R-:W-:Y:S02]  /*bc80*/  IADD3 R7, R0, 0x8, RZ ;  /* 0x0000000800077810 */ /* 0x000fe40007ffe0ff */
[----:B------:R-:W-:Y:S02]  /*bc90*/  ISETP.GE.AND P3, PT, R8, R235, PT ;  /* 0x000000eb0800720c */ /* 0x000fe40003f66270 */
[C---:B------:R-:W-:Y:S02]  /*bca0*/  ISETP.LT.OR P1, PT, R0.reuse, R231, P1 ;  /* 0x000000e70000720c */ /* 0x040fe40000f21670 */
[----:B------:R-:W-:-:S02]  /*bcb0*/  ISETP.GE.AND P6, PT, R0, R234, PT ;  /* 0x000000ea0000720c */ /* 0x000fc40003fc6270 */
[C---:B------:R-:W-:Y:S02]  /*bcc0*/  ISETP.GE.AND P5, PT, R0.reuse, R233, PT ;  /* 0x000000e90000720c */ /* 0x040fe40003fa6270 */
[C---:B------:R-:W-:Y:S02]  /*bcd0*/  ISETP.GE.AND P4, PT, R0.reuse, R232, PT ;  /* 0x000000e80000720c */ /* 0x040fe40003f86270 */
[----:B------:R-:W-:Y:S02]  /*bce0*/  IADD3 R6, R0, 0x9, RZ ;  /* 0x0000000900067810 */ /* 0x000fe40007ffe0ff */
[----:B------:R-:W-:Y:S02]  /*bcf0*/  ISETP.LT.OR P3, PT, R8, R231, P3 ;  /* 0x000000e70800720c */ /* 0x000fe40001f61670 */
[----:B------:R-:W-:Y:S02]  /*bd00*/  ISETP.GE.AND P2, PT, R7, R235, PT ;  /* 0x000000eb0700720c */ /* 0x000fe40003f46270 */
[----:B------:R-:W-:-:S02]  /*bd10*/  FSEL R9, R193, -INF , !P1 ;  /* 0xff800000c1097808 */ /* 0x000fc40004800000 */
[C---:B------:R-:W-:Y:S02]  /*bd20*/  IADD3 R5, R0.reuse, 0x10, RZ ;  /* 0x0000001000057810 */ /* 0x040fe40007ffe0ff */
[C---:B------:R-:W-:Y:S02]  /*bd30*/  IADD3 R4, R0.reuse, 0x11, RZ ;  /* 0x0000001100047810 */ /* 0x040fe40007ffe0ff */
[C---:B------:R-:W-:Y:S02]  /*bd40*/  IADD3 R3, R0.reuse, 0x18, RZ ;  /* 0x0000001800037810 */ /* 0x040fe40007ffe0ff */
[C---:B------:R-:W-:Y:S02]  /*bd50*/  IADD3 R2, R0.reuse, 0x19, RZ ;  /* 0x0000001900027810 */ /* 0x040fe40007ffe0ff */
[C---:B------:R-:W-:Y:S02]  /*bd60*/  ISETP.LT.OR P6, PT, R0.reuse, R230, P6 ;  /* 0x000000e60000720c */ /* 0x040fe400037c1670 */
[----:B------:R-:W-:-:S02]  /*bd70*/  ISETP.LT.OR P5, PT, R0, R229, P5 ;  /* 0x000000e50000720c */ /* 0x000fc40002fa1670 */
[----:B------:R-:W-:Y:S02]  /*bd80*/  ISETP.LT.OR P4, PT, R0, R228, P4 ;  /* 0x000000e40000720c */ /* 0x000fe40002781670 */
[----:B------:R-:W-:Y:S02]  /*bd90*/  ISETP.GE.AND P1, PT, R6, R235, PT ;  /* 0x000000eb0600720c */ /* 0x000fe40003f26270 */
[----:B------:R-:W-:Y:S02]  /*bda0*/  FSEL R20, R192, -INF , !P3 ;  /* 0xff800000c0147808 */ /* 0x000fe40005800000 */
[----:B------:R-:W-:Y:S02]  /*bdb0*/  ISETP.LT.OR P2, PT, R7, R231, P2 ;  /* 0x000000e70700720c */ /* 0x000fe40001741670 */
[----:B------:R-:W-:Y:S02]  /*bdc0*/  FMNMX.FTZ R0, R136, R9, !PT ;  /* 0x0000000988007209 */ /* 0x000fe40007810000 */
[----:B------:R-:W-:-:S02]  /*bdd0*/  ISETP.GE.AND P3, PT, R5, R235, PT ;  /* 0x000000eb0500720c */ /* 0x000fc40003f66270 */
[-C--:B------:R-:W-:Y:S02]  /*bde0*/  ISETP.LT.OR P1, PT, R6, R231.reuse, P1 ;  /* 0x000000e70600720c */ /* 0x080fe40000f21670 */
[----:B------:R-:W-:Y:S02]  /*bdf0*/  FSEL R19, R33, -INF , !P2 ;  /* 0xff80000021137808 */ /* 0x000fe40005000000 */
[----:B------:R-:W-:Y:S02]  /*be00*/  FMNMX.FTZ R0, R20, R0, !PT ;  /* 0x0000000014007209 */ /* 0x000fe40007810000 */
[----:B------:R-:W-:Y:S02]  /*be10*/  ISETP.LT.OR P3, PT, R5, R231, P3 ;  /* 0x000000e70500720c */ /* 0x000fe40001f61670 */
[----:B------:R-:W-:Y:S02]  /*be20*/  ISETP.GE.AND P2, PT, R4, R235, PT ;  /* 0x000000eb0400720c */ /* 0x000fe40003f46270 */
[----:B------:R-:W-:-:S02]  /*be30*/  FSEL R18, R32, -INF , !P1 ;  /* 0xff80000020127808 */ /* 0x000fc40004800000 */
[----:B------:R-:W-:Y:S02]  /*be40*/  FMNMX.FTZ R0, R19, R0, !PT ;  /* 0x0000000013007209 */ /* 0x000fe40007810000 */
[----:B------:R-:W-:Y:S02]  /*be50*/  FSEL R177, R17, -INF , !P3 ;  /* 0xff80000011b17808 */ /* 0x000fe40005800000 */
[-C--:B------:R-:W-:Y:S02]  /*be60*/  ISETP.GE.AND P1, PT, R3, R235.reuse, PT ;  /* 0x000000eb0300720c */ /* 0x080fe40003f26270 */
[----:B------:R-:W-:Y:S02]  /*be70*/  ISETP.GE.AND P3, PT, R2, R235, PT ;  /* 0x000000eb0200720c */ /* 0x000fe40003f66270 */
[----:B------:R-:W-:Y:S02]  /*be80*/  ISETP.LT.OR P2, PT, R4, R231, P2 ;  /* 0x000000e70400720c */ /* 0x000fe40001741670 */
[----:B------:R-:W-:-:S02]  /*be90*/  FMNMX.FTZ R0, R18, R0, !PT ;  /* 0x0000000012007209 */ /* 0x000fc40007810000 */
[-C--:B------:R-:W-:Y:S02]  /*bea0*/  ISETP.LT.OR P1, PT, R3, R231.reuse, P1 ;  /* 0x000000e70300720c */ /* 0x080fe40000f21670 */
[----:B------:R-:W-:Y:S02]  /*beb0*/  ISETP.LT.OR P3, PT, R2, R231, P3 ;  /* 0x000000e70200720c */ /* 0x000fe40001f61670 */
[----:B------:R-:W-:Y:S02]  /*bec0*/  FSEL R176, R16, -INF , !P2 ;  /* 0xff80000010b07808 */ /* 0x000fe40005000000 */
[----:B------:R-:W-:Y:S02]  /*bed0*/  FMNMX.FTZ R0, R177, R0, !PT ;  /* 0x00000000b1007209 */ /* 0x000fe40007810000 */
[----:B------:R-:W-:Y:S02]  /*bee0*/  FSEL R178, R13, -INF , !P1 ;  /* 0xff8000000db27808 */ /* 0x000fe40004800000 */
[----:B------:R-:W-:-:S02]  /*bef0*/  FSEL R179, R12, -INF , !P3 ;  /* 0xff8000000cb37808 */ /* 0x000fc40005800000 */
[C---:B------:R-:W-:Y:S02]  /*bf00*/  ISETP.GE.AND P2, PT, R8.reuse, R234, PT ;  /* 0x000000ea0800720c */ /* 0x040fe40003f46270 */
[C---:B------:R-:W-:Y:S02]  /*bf10*/  ISETP.GE.AND P1, PT, R8.reuse, R233, PT ;  /* 0x000000e90800720c */ /* 0x040fe40003f26270 */
[----:B------:R-:W-:Y:S02]  /*bf20*/  ISETP.GE.AND P3, PT, R8, R232, PT ;  /* 0x000000e80800720c */ /* 0x000fe40003f66270 */
[----:B------:R-:W-:Y:S02]  /*bf30*/  FMNMX.FTZ R0, R176, R0, !PT ;  /* 0x00000000b0007209 */ /* 0x000fe40007810000 */
[C---:B------:R-:W-:Y:S02]  /*bf40*/  ISETP.LT.OR P2, PT, R8.reuse, R230, P2 ;  /* 0x000000e60800720c */ /* 0x040fe40001741670 */
[----:B------:R-:W-:-:S02]  /*bf50*/  ISETP.LT.OR P1, PT, R8, R229, P1 ;  /* 0x000000e50800720c */ /* 0x000fc40000f21670 */
[----:B------:R-:W-:Y:S02]  /*bf60*/  ISETP.LT.OR P3, PT, R8, R228, P3 ;  /* 0x000000e40800720c */ /* 0x000fe40001f61670 */
[----:B------:R-:W-:Y:S02]  /*bf70*/  FMNMX.FTZ R0, R178, R0, !PT ;  /* 0x00000000b2007209 */ /* 0x000fe40007810000 */
[----:B------:R-:W-:Y:S02]  /*bf80*/  FSEL R8, R180, -INF , !P6 ;  /* 0xff800000b4087808 */ /* 0x000fe40007000000 */
[----:B------:R-:W-:Y:S02]  /*bf90*/  FSEL R10, R133, -INF , !P5 ;  /* 0xff800000850a7808 */ /* 0x000fe40006800000 */
[----:B------:R-:W-:Y:S02]  /*bfa0*/  FSEL R11, R132, -INF , !P4 ;  /* 0xff800000840b7808 */ /* 0x000fe40006000000 */
[----:B------:R-:W-:-:S02]  /*bfb0*/  FSEL R16, R181, -INF , !P2 ;  /* 0xff800000b5107808 */ /* 0x000fc40005000000 */
[----:B------:R-:W-:Y:S02]  /*bfc0*/  FSEL R17, R141, -INF , !P1 ;  /* 0xff8000008d117808 */ /* 0x000fe40004800000 */
[----:B------:R-:W-:Y:S02]  /*bfd0*/  FSEL R21, R140, -INF , !P3 ;  /* 0xff8000008c157808 */ /* 0x000fe40005800000 */
[C---:B------:R-:W-:Y:S02]  /*bfe0*/  ISETP.GE.AND P6, PT, R7.reuse, R234, PT ;  /* 0x000000ea0700720c */ /* 0x040fe40003fc6270 */
[C---:B------:R-:W-:Y:S02]  /*bff0*/  ISETP.GE.AND P5, PT, R7.reuse, R233, PT ;  /* 0x000000e90700720c */ /* 0x040fe40003fa6270 */
[----:B------:R-:W-:Y:S02]  /*c000*/  ISETP.GE.AND P4, PT, R7, R232, PT ;  /* 0x000000e80700720c */ /* 0x000fe40003f86270 */
[----:B------:R-:W-:-:S02]  /*c010*/  ISETP.GE.AND P2, PT, R6, R234, PT ;  /* 0x000000ea0600720c */ /* 0x000fc40003f46270 */
[C---:B------:R-:W-:Y:S02]  /*c020*/  ISETP.GE.AND P1, PT, R6.reuse, R233, PT ;  /* 0x000000e90600720c */ /* 0x040fe40003f26270 */
[----:B------:R-:W-:Y:S02]  /*c030*/  ISETP.GE.AND P3, PT, R6, R232, PT ;  /* 0x000000e80600720c */ /* 0x000fe40003f66270 */
[----:B------:R-:W-:Y:S02]  /*c040*/  FMNMX.FTZ R0, R179, R0, !PT ;  /* 0x00000000b3007209 */ /* 0x000fe40007810000 */
[C---:B------:R-:W-:Y:S02]  /*c050*/  ISETP.LT.OR P6, PT, R7.reuse, R230, P6 ;  /* 0x000000e60700720c */ /* 0x040fe400037c1670 */
[C---:B------:R-:W-:Y:S02]  /*c060*/  ISETP.LT.OR P5, PT, R7.reuse, R229, P5 ;  /* 0x000000e50700720c */ /* 0x040fe40002fa1670 */
[----:B------:R-:W-:-:S02]  /*c070*/  ISETP.LT.OR P4, PT, R7, R228, P4 ;  /* 0x000000e40700720c */ /* 0x000fc40002781670 */
[C---:B------:R-:W-:Y:S01]  /*c080*/  ISETP.LT.OR P2, PT, R6.reuse, R230, P2 ;  /* 0x000000e60600720c */ /* 0x040fe20001741670 */
[----:B------:R-:W1:Y:S01]  /*c090*/  SHFL.BFLY PT, R7, R0, 0x2, 0x1f ;  /* 0x0c401f0000077f89 */ /* 0x000e6200000e0000 */
[C---:B------:R-:W-:Y:S02]  /*c0a0*/  ISETP.LT.OR P1, PT, R6.reuse, R229, P1 ;  /* 0x000000e50600720c */ /* 0x040fe40000f21670 */
[----:B------:R-:W-:Y:S02]  /*c0b0*/  ISETP.LT.OR P3, PT, R6, R228, P3 ;  /* 0x000000e40600720c */ /* 0x000fe40001f61670 */
[----:B------:R-:W-:Y:S02]  /*c0c0*/  FMNMX.FTZ R6, R135, R8, !PT ;  /* 0x0000000887067209 */ /* 0x000fe40007810000 */
[----:B------:R-:W-:Y:S02]  /*c0d0*/  FSEL R12, R139, -INF , !P6 ;  /* 0xff8000008b0c7808 */ /* 0x000fe40007000000 */
[----:B------:R-:W-:-:S02]  /*c0e0*/  ISETP.GE.AND P6, PT, R5, R234, PT ;  /* 0x000000ea0500720c */ /* 0x000fc40003fc6270 */
[----:B------:R-:W-:Y:S02]  /*c0f0*/  FMNMX.FTZ R6, R16, R6, !PT ;  /* 0x0000000610067209 */ /* 0x000fe40007810000 */
[----:B------:R-:W-:Y:S02]  /*c100*/  FSEL R14, R138, -INF , !P5 ;  /* 0xff8000008a0e7808 */ /* 0x000fe40006800000 */
        /* <DEDUP_REMOVED lines=10> */
[----:B------:R-:W-:Y:S02]  /*c1b0*/  ISETP.GE.AND P5, PT, R2, R234, PT ;  /* 0x000000ea0200720c */ /* 0x000fe40003fa6270 */
[----:B------:R-:W-:Y:S02]  /*c1c0*/  FMNMX.FTZ R6, R138, R6, !PT ;  /* 0x000000068a067209 */ /* 0x000fe40007810000 */
[----:B------:R-:W-:Y:S02]  /*c1d0*/  FSEL R132, R23, -INF , !P2 ;  /* 0xff80000017847808 */ /* 0x000fe40005000000 */
[C---:B------:R-:W-:Y:S02]  /*c1e0*/  ISETP.GE.AND P6, PT, R5.reuse, R233, PT ;  /* 0x000000e90500720c */ /* 0x040fe40003fc6270 */
[----:B------:R-:W-:Y:S02]  /*c1f0*/  ISETP.GE.AND P2, PT, R5, R232, PT ;  /* 0x000000e80500720c */ /* 0x000fe40003f46270 */
[----:B------:R-:W-:-:S02]  /*c200*/  ISETP.LT.OR P5, PT, R2, R230, P5 ;  /* 0x000000e60200720c */ /* 0x000fc40002fa1670 */
[----:B------:R-:W-:Y:S02]  /*c210*/  FMNMX.FTZ R6, R133, R6, !PT ;  /* 0x0000000685067209 */ /* 0x000fe40007810000 */
[C---:B------:R-:W-:Y:S02]  /*c220*/  ISETP.LT.OR P6, PT, R5.reuse, R229, P6 ;  /* 0x000000e50500720c */ /* 0x040fe400037c1670 */
[----:B------:R-:W-:Y:S02]  /*c230*/  ISETP.LT.OR P2, PT, R5, R228, P2 ;  /* 0x000000e40500720c */ /* 0x000fe40001741670 */
[----:B------:R-:W-:Y:S02]  /*c240*/  FSEL R139, R22, -INF , !P5 ;  /* 0xff800000168b7808 */ /* 0x000fe40006800000 */
[----:B------:R-:W-:Y:S02]  /*c250*/  FMNMX.FTZ R6, R132, R6, !PT ;  /* 0x0000000684067209 */ /* 0x000fe40007810000 */
[----:B-1----:R-:W-:-:S02]  /*c260*/  FMNMX.FTZ R5, R0, R7, !PT ;  /* 0x0000000700057209 */ /* 0x002fc40007810000 */
[----:B------:R-:W-:Y:S02]  /*c270*/  FMNMX.FTZ R7, R134, R10, !PT ;  /* 0x0000000a86077209 */ /* 0x000fe40007810000 */
[----:B------:R-:W-:Y:S02]  /*c280*/  FMNMX.FTZ R0, R139, R6, !PT ;  /* 0x000000068b007209 */ /* 0x000fe40007810000 */
[----:B------:R-:W-:Y:S02]  /*c290*/  FMNMX.FTZ R6, R17, R7, !PT ;  /* 0x0000000711067209 */ /* 0x000fe40007810000 */
[----:B------:R-:W-:Y:S01]  /*c2a0*/  FSEL R13, R143, -INF , !P1 ;  /* 0xff8000008f0d7808 */ /* 0x000fe20004800000 */
[----:B------:R-:W1:Y:S01]  /*c2b0*/  SHFL.BFLY PT, R24, R0, 0x2, 0x1f ;  /* 0x0c401f0000187f89 */ /* 0x000e6200000e0000 */
[----:B------:R-:W-:Y:S02]  /*c2c0*/  FMNMX.FTZ R6, R14, R6, !PT ;  /* 0x000000060e067209 */ /* 0x000fe40007810000 */
[----:B------:R-:W-:-:S02]  /*c2d0*/  ISETP.GE.AND P5, PT, R4, R233, PT ;  /* 0x000000e90400720c */ /* 0x000fc40003fa6270 */
[----:B------:R-:W-:Y:S02]  /*c2e0*/  ISETP.GE.AND P1, PT, R4, R232, PT ;  /* 0x000000e80400720c */ /* 0x000fe40003f26270 */
[----:B------:R-:W-:Y:S02]  /*c2f0*/  FSEL R141, R30, -INF , !P6 ;  /* 0xff8000001e8d7808 */ /* 0x000fe40007000000 */
[----:B------:R-:W-:Y:S02]  /*c300*/  FMNMX.FTZ R6, R13, R6, !PT ;  /* 0x000000060d067209 */ /* 0x000fe40007810000 */
[C---:B------:R-:W-:Y:S02]  /*c310*/  ISETP.LT.OR P5, PT, R4.reuse, R229, P5 ;  /* 0x000000e50400720c */ /* 0x040fe40002fa1670 */
[----:B------:R-:W-:Y:S02]  /*c320*/  ISETP.LT.OR P1, PT, R4, R228, P1 ;  /* 0x000000e40400720c */ /* 0x000fe40000f21670 */
        /* <DEDUP_REMOVED lines=12> */
[----:B------:R-:W-:-:S02]  /*c3f0*/  FSEL R140, R25, -INF , !P5 ;  /* 0xff800000198c7808 */ /* 0x000fc40006800000 */
[C---:B------:R-:W-:Y:S01]  /*c400*/  ISETP.GE.AND P5, PT, R2.reuse, R233, PT ;  /* 0x000000e90200720c */ /* 0x040fe20003fa6270 */
[----:B------:R-:W2:Y:S01]  /*c410*/  SHFL.BFLY PT, R25, R5, 0x1, 0x1f ;  /* 0x0c201f0005197f89 */ /* 0x000ea200000e0000 */
[----:B------:R-:W-:Y:S02]  /*c420*/  ISETP.GE.AND P2, PT, R2, R232, PT ;  /* 0x000000e80200720c */ /* 0x000fe40003f46270 */
[----:B------:R-:W-:Y:S02]  /*c430*/  FSEL R182, R35, -INF , !P1 ;  /* 0xff80000023b67808 */ /* 0x000fe40004800000 */
[----:B------:R-:W-:Y:S01]  /*c440*/  FMNMX.FTZ R3, R180, R3, !PT ;  /* 0x00000003b4037209 */ /* 0x000fe20007810000 */
[----:B------:R-:W-:Y:S01]  /*c450*/  LDSM.16.MT88.4 R32, [R217+0xb000] ;  /* 0x00b00000d920783b */ /* 0x000fe20000004200 */
[----:B------:R-:W-:Y:S02]  /*c460*/  ISETP.LT.OR P5, PT, R2, R229, P5 ;  /* 0x000000e50200720c */ /* 0x000fe40002fa1670 */
[----:B------:R-:W-:-:S02]  /*c470*/  FSEL R142, R26, -INF , !P6 ;  /* 0xff8000001a8e7808 */ /* 0x000fc40007000000 */
[----:B------:R-:W-:Y:S02]  /*c480*/  FMNMX.FTZ R4, R140, R4, !PT ;  /* 0x000000048c047209 */ /* 0x000fe40007810000 */
[----:B------:R-:W-:Y:S02]  /*c490*/  ISETP.LT.OR P1, PT, R2, R228, P2 ;  /* 0x000000e40200720c */ /* 0x000fe40001721670 */
[----:B------:R-:W-:Y:S02]  /*c4a0*/  FSEL R187, R28, -INF , !P4 ;  /* 0xff8000001cbb7808 */ /* 0x000fe40006000000 */
[----:B------:R-:W-:Y:S02]  /*c4b0*/  FMNMX.FTZ R2, R182, R3, !PT ;  /* 0x00000003b6027209 */ /* 0x000fe40007810000 */
[----:B------:R-:W-:Y:S02]  /*c4c0*/  FSEL R143, R27, -INF , !P5 ;  /* 0xff8000001b8f7808 */ /* 0x000fe40006800000 */
[----:B------:R-:W-:-:S02]  /*c4d0*/  FMNMX.FTZ R4, R142, R4, !PT ;  /* 0x000000048e047209 */ /* 0x000fc40007810000 */
[----:B------:R-:W-:Y:S02]  /*c4e0*/  FSEL R186, R29, -INF , !P1 ;  /* 0xff8000001dba7808 */ /* 0x000fe40004800000 */
[----:B------:R-:W-:Y:S01]  /*c4f0*/  FMNMX.FTZ R2, R187, R2, !PT ;  /* 0x00000002bb027209 */ /* 0x000fe20007810000 */
[----:B------:R-:W-:Y:S01]  /*c500*/  LDSM.16.MT88.4 R28, [R218+0xa000] ;  /* 0x00a00000da1c783b */ /* 0x000fe20000004200 */
[----:B------:R-:W-:Y:S02]  /*c510*/  FMNMX.FTZ R6, R143, R4, !PT ;  /* 0x000000048f067209 */ /* 0x000fe40007810000 */
[----:B------:R-:W-:Y:S02]  /*c520*/  FMNMX.FTZ R4, R186, R2, !PT ;  /* 0x00000002ba047209 */ /* 0x000fe40007810000 */
[----:B-1----:R-:W-:Y:S02]  /*c530*/  FMNMX.FTZ R0, R0, R24, !PT ;  /* 0x0000001800007209 */ /* 0x002fe40007810000 */
[----:B------:R-:W1:Y:S01]  /*c540*/  SHFL.BFLY PT, R24, R6, 0x2, 0x1f ;  /* 0x0c401f0006187f89 */ /* 0x000e6200000e0000 */
[----:B--2---:R-:W-:-:S03]  /*c550*/  FMNMX.FTZ R203, R5, R25, !PT ;  /* 0x0000001905cb7209 */ /* 0x004fc60007810000 */
[----:B------:R-:W2:Y:S01]  /*c560*/  SHFL.BFLY PT, R23, R4, 0x2, 0x1f ;  /* 0x0c401f0004177f89 */ /* 0x000ea200000e0000 */
[C---:B------:R-:W-:Y:S01]  /*c570*/  FSETP.NEU.FTZ.AND P4, PT, R203.reuse, -INF , PT ;  /* 0xff800000cb00780b */ /* 0x040fe20003f9d000 */
[----:B------:R-:W-:Y:S02]  /*c580*/  FMUL.FTZ R3, R203, c[0x0][0x23c] ;  /* 0x00008f00cb037a20 */ /* 0x000fe40000410000 */
[----:B------:R-:W3:Y:S03]  /*c590*/  SHFL.BFLY PT, R25, R0, 0x1, 0x1f ;  /* 0x0c201f0000197f89 */ /* 0x000ee600000e0000 */
[----:B------:R-:W-:-:S05]  /*c5a0*/  FSEL R3, R3, RZ, P4 ;  /* 0x000000ff03037208 */ /* 0x000fca0002000000 */
[--C-:B------:R-:W-:Y:S02]  /*c5b0*/  FFMA.FTZ R9, R9, c[0x0][0x23c], -R3.reuse ;  /* 0x00008f0009097a23 */ /* 0x100fe40000010803 */
[--C-:B------:R-:W-:Y:S02]  /*c5c0*/  FFMA.FTZ R20, R20, c[0x0][0x23c], -R3.reuse ;  /* 0x00008f0014147a23 */ /* 0x100fe40000010803 */
[----:B------:R4:W-:Y:S01]  /*c5d0*/  MUFU.EX2 R206, R9 ;  /* 0x0000000900ce7308 */ /* 0x0009e20000000800 */
[--C-:B------:R-:W-:Y:S02]  /*c5e0*/  FFMA.FTZ R19, R19, c[0x0][0x23c], -R3.reuse ;  /* 0x00008f0013137a23 */ /* 0x100fe40000010803 */
[----:B------:R-:W-:Y:S01]  /*c5f0*/  FFMA.FTZ R18, R18, c[0x0][0x23c], -R3 ;  /* 0x00008f0012127a23 */ /* 0x000fe20000010803 */
[----:B-1----:R-:W-:Y:S02]  /*c600*/  FMNMX.FTZ R5, R6, R24, !PT ;  /* 0x0000001806057209 */ /* 0x002fe40007810000 */
[----:B--2---:R-:W-:-:S02]  /*c610*/  FMNMX.FTZ R4, R4, R23, !PT ;  /* 0x0000001704047209 */ /* 0x004fc40007810000 */
[----:B------:R-:W-:Y:S01]  /*c620*/  MUFU.EX2 R205, R20 ;  /* 0x0000001400cd7308 */ /* 0x000fe20000000800 */
[----:B---3--:R-:W-:Y:S02]  /*c630*/  FMNMX.FTZ R202, R0, R25, !PT ;  /* 0x0000001900ca7209 */ /* 0x008fe40007810000 */
[----:B------:R-:W1:Y:S02]  /*c640*/  SHFL.BFLY PT, R6, R4, 0x1, 0x1f ;  /* 0x0c201f0004067f89 */ /* 0x000e6400000e0000 */
[C---:B------:R-:W-:Y:S02]  /*c650*/  FSETP.NEU.FTZ.AND P3, PT, R202.reuse, -INF , PT ;  /* 0xff800000ca00780b */ /* 0x040fe40003f7d000 */
[----:B----4-:R-:W2:Y:S01]  /*c660*/  SHFL.BFLY PT, R9, R5, 0x1, 0x1f ;  /* 0x0c201f0005097f89 */ /* 0x010ea200000e0000 */
[----:B------:R-:W-:Y:S01]  /*c670*/  FMUL.FTZ R2, R202, c[0x0][0x23c] ;  /* 0x00008f00ca027a20 */ /* 0x000fe20000410000 */
[----:B------:R-:W-:Y:S02]  /*c680*/  MUFU.EX2 R204, R19 ;  /* 0x0000001300cc7308 */ /* 0x000fe40000000800 */
[----:B------:R-:W3:Y:S02]  /*c690*/  LDSM.16.MT88.4 R24, [R213+0xa000] ;  /* 0x00a00000d518783b */ /* 0x000ee40000004200 */
[----:B------:R-:W-:-:S04]  /*c6a0*/  FSEL R2, R2, RZ, P3 ;  /* 0x000000ff02027208 */ /* 0x000fc80001800000 */
[----:B------:R-:W-:Y:S01]  /*c6b0*/  MUFU.EX2 R207, R18 ;  /* 0x0000001200cf7308 */ /* 0x000fe20000000800 */
[--C-:B------:R-:W-:Y:S02]  /*c6c0*/  FFMA.FTZ R12, R12, c[0x0][0x23c], -R2.reuse ;  /* 0x00008f000c0c7a23 */ /* 0x100fe40000010802 */
[--C-:B------:R-:W-:Y:S02]  /*c6d0*/  FFMA.FTZ R15, R15, c[0x0][0x23c], -R2.reuse ;  /* 0x00008f000f0f7a23 */ /* 0x100fe40000010802 */
[--C-:B------:R-:W-:Y:S02]  /*c6e0*/  FFMA.FTZ R16, R16, c[0x0][0x23c], -R2.reuse ;  /* 0x00008f0010107a23 */ /* 0x100fe40000010802 */
[----:B------:R-:W-:Y:S01]  /*c6f0*/  FFMA.FTZ R8, R8, c[0x0][0x23c], -R2 ;  /* 0x00008f0008087a23 */ /* 0x000fe20000010802 */
[----:B------:R4:W-:Y:S01]  /*c700*/  MUFU.EX2 R198, R12 ;  /* 0x0000000c00c67308 */ /* 0x0009e20000000800 */
[----:B-1----:R-:W-:Y:S02]  /*c710*/  FMNMX.FTZ R200, R4, R6, !PT ;  /* 0x0000000604c87209 */ /* 0x002fe40007810000 */
[----:B------:R-:W-:-:S02]  /*c720*/  FSEL R4, R203, RZ, P4 ;  /* 0x000000ffcb047208 */ /* 0x000fc40002000000 */
[----:B------:R-:W-:Y:S02]  /*c730*/  FSETP.NEU.FTZ.AND P1, PT, R200, -INF , PT ;  /* 0xff800000c800780b */ /* 0x000fe40003f3d000 */
[----:B--2---:R-:W-:Y:S01]  /*c740*/  FMNMX.FTZ R201, R5, R9, !PT ;  /* 0x0000000905c97209 */ /* 0x004fe20007810000 */
[----:B------:R-:W-:Y:S01]  /*c750*/  FADD.FTZ R5, R136, -R4 ;  /* 0x8000000488057221 */ /* 0x000fe20000010000 */
[----:B------:R-:W-:Y:S01]  /*c760*/  FSEL R4, R202, RZ, P3 ;  /* 0x000000ffca047208 */ /* 0x000fe20001800000 */
[----:B------:R1:W-:Y:S01]  /*c770*/  MUFU.EX2 R199, R15 ;  /* 0x0000000f00c77308 */ /* 0x0003e20000000800 */
[C---:B------:R-:W-:Y:S01]  /*c780*/  FSETP.NEU.FTZ.AND P2, PT, R201.reuse, -INF , PT ;  /* 0xff800000c900780b */ /* 0x040fe20003f5d000 */
[----:B------:R-:W-:Y:S02]  /*c790*/  FMUL.FTZ R0, R201, c[0x0][0x23c] ;  /* 0x00008f00c9007a20 */ /* 0x000fe40000410000 */
[----:B------:R-:W-:Y:S01]  /*c7a0*/  FADD.FTZ R4, R135, -R4 ;  /* 0x8000000487047221 */ /* 0x000fe20000010000 */
[----:B------:R-:W-:Y:S01]  /*c7b0*/  FSEL R6, R201, RZ, P2 ;  /* 0x000000ffc9067208 */ /* 0x000fe20001000000 */
[----:B----4-:R-:W-:Y:S01]  /*c7c0*/  FMUL.FTZ R12, R200, c[0x0][0x23c] ;  /* 0x00008f00c80c7a20 */ /* 0x010fe20000410000 */
[----:B------:R-:W-:Y:S01]  /*c7d0*/  FSEL R0, R0, RZ, P2 ;  /* 0x000000ff00007208 */ /* 0x000fe20001000000 */
[----:B------:R-:W-:Y:S01]  /*c7e0*/  FMUL.FTZ R5, R5, c[0x0][0x23c] ;  /* 0x00008f0005057a20 */ /* 0x000fe20000410000 */
[----:B------:R-:W-:Y:S02]  /*c7f0*/  MUFU.EX2 R196, R16 ;  /* 0x0000001000c47308 */ /* 0x000fe40000000800 */
[----:B------:R-:W-:Y:S01]  /*c800*/  FSEL R12, R12, RZ, P1 ;  /* 0x000000ff0c0c7208 */ /* 0x000fe20000800000 */
[----:B------:R-:W-:-:S02]  /*c810*/  FFMA.FTZ R14, R14, c[0x0][0x23c], -R0 ;  /* 0x00008f000e0e7a23 */ /* 0x000fc40000010800 */
[----:B------:R-:W-:Y:S02]  /*c820*/  FFMA.FTZ R13, R13, c[0x0][0x23c], -R0 ;  /* 0x00008f000d0d7a23 */ /* 0x000fe40000010800 */
[--C-:B------:R-:W-:Y:S01]  /*c830*/  FFMA.FTZ R21, R21, c[0x0][0x23c], -R12.reuse ;  /* 0x00008f0015157a23 */ /* 0x100fe2000001080c */
[----:B------:R2:W4:Y:S01]  /*c840*/  MUFU.EX2 R16, R5 ;  /* 0x0000000500107308 */ /* 0x0005220000000800 */
[----:B------:R-:W-:Y:S02]  /*c850*/  FFMA.FTZ R22, R22, c[0x0][0x23c], -R12 ;  /* 0x00008f0016167a23 */ /* 0x000fe4000001080c */
[----:B-1----:R-:W-:Y:S01]  /*c860*/  FMUL.FTZ R15, R4, c[0x0][0x23c] ;  /* 0x00008f00040f7a20 */ /* 0x002fe20000410000 */
[----:B------:R-:W-:Y:S01]  /*c870*/  FSEL R4, R200, RZ, P1 ;  /* 0x000000ffc8047208 */ /* 0x000fe20000800000 */
[--C-:B------:R-:W-:Y:S02]  /*c880*/  FFMA.FTZ R10, R10, c[0x0][0x23c], -R0.reuse ;  /* 0x00008f000a0a7a23 */ /* 0x100fe40000010800 */
[----:B------:R-:W-:Y:S01]  /*c890*/  FFMA.FTZ R17, R17, c[0x0][0x23c], -R0 ;  /* 0x00008f0011117a23 */ /* 0x000fe20000010800 */
[----:B------:R-:W-:Y:S01]  /*c8a0*/  MUFU.EX2 R185, R21 ;  /* 0x0000001500b97308 */ /* 0x000fe20000000800 */
[----:B------:R-:W-:-:S02]  /*c8b0*/  FADD.FTZ R4, R137, -R4 ;  /* 0x8000000489047221 */ /* 0x000fc40000010000 */
[--C-:B------:R-:W-:Y:S02]  /*c8c0*/  FFMA.FTZ R11, R11, c[0x0][0x23c], -R12.reuse ;  /* 0x00008f000b0b7a23 */ /* 0x100fe4000001080c */
[----:B------:R-:W-:Y:S02]  /*c8d0*/  FFMA.FTZ R7, R7, c[0x0][0x23c], -R12 ;  /* 0x00008f0007077a23 */ /* 0x000fe4000001080c */
[----:B------:R-:W-:Y:S01]  /*c8e0*/  FMUL.FTZ R4, R4, c[0x0][0x23c] ;  /* 0x00008f0004047a20 */ /* 0x000fe20000410000 */
[----:B------:R1:W-:Y:S01]  /*c8f0*/  MUFU.EX2 R181, R22 ;  /* 0x0000001600b57308 */ /* 0x0003e20000000800 */
[----:B--2---:R-:W-:Y:S02]  /*c900*/  FADD.FTZ R5, R134, -R6 ;  /* 0x8000000686057221 */ /* 0x004fe40000010000 */
[----:B----4-:R-:W-:Y:S02]  /*c910*/  FMUL.FTZ R144, R144, R16 ;  /* 0x0000001090907220 */ /* 0x010fe40000410000 */
[----:B------:R-:W-:-:S02]  /*c920*/  FMUL.FTZ R5, R5, c[0x0][0x23c] ;  /* 0x00008f0005057a20 */ /* 0x000fc40000410000 */
[-C--:B------:R-:W-:Y:S01]  /*c930*/  FMUL.FTZ R145, R145, R16.reuse ;  /* 0x0000001091917220 */ /* 0x080fe20000410000 */
[----:B------:R-:W-:Y:S01]  /*c940*/  MUFU.EX2 R190, R14 ;  /* 0x0000000e00be7308 */ /* 0x000fe20000000800 */
[-C--:B------:R-:W-:Y:S02]  /*c950*/  FMUL.FTZ R156, R156, R16.reuse ;  /* 0x000000109c9c7220 */ /* 0x080fe40000410000 */
[-C--:B------:R-:W-:Y:S02]  /*c960*/  FMUL.FTZ R157, R157, R16.reuse ;  /* 0x000000109d9d7220 */ /* 0x080fe40000410000 */
[-C--:B------:R-:W-:Y:S02]  /*c970*/  FMUL.FTZ R172, R172, R16.reuse ;  /* 0x00000010acac7220 */ /* 0x080fe40000410000 */
[-C--:B------:R-:W-:Y:S01]  /*c980*/  FMUL.FTZ R173, R173, R16.reuse ;  /* 0x00000010adad7220 */ /* 0x080fe20000410000 */
[----:B-1----:R-:W1:Y:S01]  /*c990*/  LDSM.16.MT88.4 R20, [R215+0xa000] ;  /* 0x00a00000d714783b */ /* 0x002e620000004200 */
[----:B------:R-:W2:Y:S01]  /*c9a0*/  MUFU.EX2 R191, R13 ;  /* 0x0000000d00bf7308 */ /* 0x000ea20000000800 */
[----:B------:R-:W-:-:S02]  /*c9b0*/  FMUL.FTZ R160, R160, R16 ;  /* 0x00000010a0a07220 */ /* 0x000fc40000410000 */
[-C--:B------:R-:W-:Y:S02]  /*c9c0*/  FMUL.FTZ R161, R161, R16.reuse ;  /* 0x00000010a1a17220 */ /* 0x080fe40000410000 */
[-C--:B------:R-:W-:Y:S02]  /*c9d0*/  FMUL.FTZ R36, R36, R16.reuse ;  /* 0x0000001024247220 */ /* 0x080fe40000410000 */
[-C--:B------:R-:W-:Y:S01]  /*c9e0*/  FMUL.FTZ R37, R37, R16.reuse ;  /* 0x0000001025257220 */ /* 0x080fe20000410000 */
[----:B------:R4:W5:Y:S01]  /*c9f0*/  MUFU.EX2 R197, R8 ;  /* 0x0000000800c57308 */ /* 0x0009620000000800 */
[-C--:B------:R-:W-:Y:S02]  /*ca00*/  FMUL.FTZ R80, R80, R16.reuse ;  /* 0x0000001050507220 */ /* 0x080fe40000410000 */
[-C--:B------:R-:W-:Y:S02]  /*ca10*/  FMUL.FTZ R81, R81, R16.reuse ;  /* 0x0000001051517220 */ /* 0x080fe40000410000 */
[----:B------:R-:W-:-:S02]  /*ca20*/  FMUL.FTZ R64, R64, R16 ;  /* 0x0000001040407220 */ /* 0x000fc40000410000 */
[----:B------:R-:W-:Y:S01]  /*ca30*/  FMUL.FTZ R65, R65, R16 ;  /* 0x0000001041417220 */ /* 0x000fe20000410000 */
[----:B------:R3:W-:Y:S01]  /*ca40*/  MUFU.EX2 R189, R10 ;  /* 0x0000000a00bd7308 */ /* 0x0007e20000000800 */
[----:B--2---:R-:W-:Y:S01]  /*ca50*/  F2FP.PACK_AB R6, R191, R190 ;  /* 0x000000bebf06723e */ /* 0x004fe200000000ff */
[-C--:B------:R-:W-:Y:S02]  /*ca60*/  FMUL.FTZ R68, R68, R16.reuse ;  /* 0x0000001044447220 */ /* 0x080fe40000410000 */
[-C--:B------:R-:W-:Y:S02]  /*ca70*/  FMUL.FTZ R69, R69, R16.reuse ;  /* 0x0000001045457220 */ /* 0x080fe40000410000 */
[----:B------:R-:W-:Y:S02]  /*ca80*/  FMUL.FTZ R52, R52, R16 ;  /* 0x0000001034347220 */ /* 0x000fe40000410000 */
[----:B------:R-:W-:Y:S01]  /*ca90*/  MUFU.EX2 R188, R17 ;  /* 0x0000001100bc7308 */ /* 0x000fe20000000800 */
[----:B----4-:R-:W-:Y:S01]  /*caa0*/  F2FP.PACK_AB R8, R205, R206 ;  /* 0x000000cecd08723e */ /* 0x010fe200000000ff */
[-C--:B------:R-:W-:Y:S01]  /*cab0*/  FMUL.FTZ R53, R53, R16.reuse ;  /* 0x0000001035357220 */ /* 0x080fe20000410000 */
[----:B-----5:R-:W-:Y:S01]  /*cac0*/  F2FP.PACK_AB R9, R196, R197 ;  /* 0x000000c5c409723e */ /* 0x020fe200000000ff */
[----:B------:R-:W-:-:S02]  /*cad0*/  FMUL.FTZ R48, R48, R16 ;  /* 0x0000001030307220 */ /* 0x000fc40000410000 */
[----:B------:R-:W-:Y:S02]  /*cae0*/  FMUL.FTZ R49, R49, R16 ;  /* 0x0000001031317220 */ /* 0x000fe40000410000 */
[----:B------:R2:W-:Y:S01]  /*caf0*/  MUFU.EX2 R183, R11 ;  /* 0x0000000b00b77308 */ /* 0x0005e20000000800 */
[----:B---3--:R-:W-:Y:S01]  /*cb00*/  F2FP.PACK_AB R10, R207, R204 ;  /* 0x000000cccf0a723e */ /* 0x008fe200000000ff */
[-C--:B------:R-:W-:Y:S02]  /*cb10*/  FMUL.FTZ R116, R116, R16.reuse ;  /* 0x0000001074747220 */ /* 0x080fe40000410000 */
[-C--:B------:R-:W-:Y:S02]  /*cb20*/  FMUL.FTZ R117, R117, R16.reuse ;  /* 0x0000001075757220 */ /* 0x080fe40000410000 */
[-C--:B------:R-:W-:Y:S02]  /*cb30*/  FMUL.FTZ R128, R128, R16.reuse ;  /* 0x0000001080807220 */ /* 0x080fe40000410000 */
[----:B------:R-:W3:Y:S01]  /*cb40*/  MUFU.EX2 R184, R7 ;  /* 0x0000000700b87308 */ /* 0x000ee20000000800 */
[----:B------:R-:W-:-:S02]  /*cb50*/  FMUL.FTZ R129, R129, R16 ;  /* 0x0000001081817220 */ /* 0x000fc40000410000 */
[-C--:B------:R-:W-:Y:S02]  /*cb60*/  FMUL.FTZ R84, R84, R16.reuse ;  /* 0x0000001054547220 */ /* 0x080fe40000410000 */
[-C--:B------:R-:W-:Y:S02]  /*cb70*/  FMUL.FTZ R85, R85, R16.reuse ;  /* 0x0000001055557220 */ /* 0x080fe40000410000 */
[----:B------:R-:W-:Y:S01]  /*cb80*/  FMUL.FTZ R96, R96, R16 ;  /* 0x0000001060607220 */ /* 0x000fe20000410000 */
[----:B------:R-:W4:Y:S01]  /*cb90*/  MUFU.EX2 R15, R15 ;  /* 0x0000000f000f7308 */ /* 0x000f220000000800 */
[----:B--2---:R-:W-:Y:S01]  /*cba0*/  F2FP.PACK_AB R11, R199, R198 ;  /* 0x000000c6c70b723e */ /* 0x004fe200000000ff */
[-C--:B------:R-:W-:Y:S02]  /*cbb0*/  FMUL.FTZ R97, R97, R16.reuse ;  /* 0x0000001061617220 */ /* 0x080fe40000410000 */
[-C--:B------:R-:W-:Y:S02]  /*cbc0*/  FMUL.FTZ R100, R100, R16.reuse ;  /* 0x0000001064647220 */ /* 0x080fe40000410000 */
[----:B------:R-:W-:-:S02]  /*cbd0*/  FMUL.FTZ R101, R101, R16 ;  /* 0x0000001065657220 */ /* 0x000fc40000410000 */
[----:B------:R2:W5:Y:S01]  /*cbe0*/  MUFU.EX2 R14, R5 ;  /* 0x00000005000e7308 */ /* 0x0005620000000800 */
[----:B---3--:R-:W-:Y:S01]  /*cbf0*/  F2FP.PACK_AB R7, R181, R184 ;  /* 0x000000b8b507723e */ /* 0x008fe200000000ff */
[-C--:B------:R-:W-:Y:S02]  /*cc00*/  FMUL.FTZ R112, R112, R16.reuse ;  /* 0x0000001070707220 */ /* 0x080fe40000410000 */
[----:B------:R-:W-:-:S04]  /*cc10*/  FMUL.FTZ R113, R113, R16 ;  /* 0x0000001071717220 */ /* 0x000fc80000410000 */
[----:B------:R3:W1:Y:S01]  /*cc20*/  MUFU.EX2 R13, R4 ;  /* 0x00000004000d7308 */ /* 0x0006620000000800 */
[-C--:B----4-:R-:W-:Y:S02]  /*cc30*/  FMUL.FTZ R146, R146, R15.reuse ;  /* 0x0000000f92927220 */ /* 0x090fe40000410000 */
[-C--:B------:R-:W-:Y:S02]  /*cc40*/  FMUL.FTZ R147, R147, R15.reuse ;  /* 0x0000000f93937220 */ /* 0x080fe40000410000 */
[-C--:B------:R-:W-:Y:S02]  /*cc50*/  FMUL.FTZ R158, R158, R15.reuse ;  /* 0x0000000f9e9e7220 */ /* 0x080fe40000410000 */
[----:B------:R-:W-:Y:S01]  /*cc60*/  FMUL.FTZ R159, R159, R15 ;  /* 0x0000000f9f9f7220 */ /* 0x000fe20000410000 */
[----:B--2---:R-:W-:Y:S01]  /*cc70*/  F2FP.PACK_AB R5, R185, R183 ;  /* 0x000000b7b905723e */ /* 0x004fe200000000ff */
[-C--:B-----5:R-:W-:Y:S01]  /*cc80*/  FMUL.FTZ R148, R148, R14.reuse ;  /* 0x0000000e94947220 */ /* 0x0a0fe20000410000 */
[----:B------:R-:W-:Y:S01]  /*cc90*/  HMMA.16816.F32 R144, R8, R24, R144 ;  /* 0x000000180890723c */ /* 0x000fe20000001890 */
[----:B------:R-:W-:-:S02]  /*cca0*/  FMUL.FTZ R149, R149, R14 ;  /* 0x0000000e95957220 */ /* 0x000fc40000410000 */
[-C--:B------:R-:W-:Y:S02]  /*ccb0*/  FMUL.FTZ R152, R152, R14.reuse ;  /* 0x0000000e98987220 */ /* 0x080fe40000410000 */
[----:B------:R-:W-:Y:S01]  /*ccc0*/  FMUL.FTZ R153, R153, R14 ;  /* 0x0000000e99997220 */ /* 0x000fe20000410000 */
[----:B---3--:R-:W-:Y:S01]  /*ccd0*/  F2FP.PACK_AB R4, R188, R189 ;  /* 0x000000bdbc04723e */ /* 0x008fe200000000ff */
        /* <DEDUP_REMOVED lines=127> */
[----:B------:R-:W-:-:S04]  /*d4d0*/  FMUL.FTZ R115, R115, R15 ;  /* 0x0000000f73737220 */ /* 0x000fc80000410000 */
[----:B------:R-:W-:Y:S01]  /*d4e0*/  FFMA.FTZ R4, R177, c[0x0][0x23c], -R3 ;  /* 0x00008f00b1047a23 */ /* 0x000fe20000010803 */
[C---:B------:R-:W-:Y:S01]  /*d4f0*/  HMMA.16816.F32 R192, R8.reuse, R26, R80 ;  /* 0x0000001a08c0723c */ /* 0x040fe20000001850 */
[----:B------:R-:W-:Y:S01]  /*d500*/  MOV R177, R19 ;  /* 0x0000001300b17202 */ /* 0x000fe20000000f00 */
[----:B------:R-:W-:Y:S01]  /*d510*/  IMAD.MOV.U32 R6, RZ, RZ, R136 ;  /* 0x000000ffff067224 */ /* 0x000fe200078e0088 */
[----:B------:R1:W-:Y:S01]  /*d520*/  MUFU.EX2 R26, R4 ;  /* 0x00000004001a7308 */ /* 0x0003e20000000800 */
[----:B------:R-:W-:Y:S02]  /*d530*/  MOV R5, R137 ;  /* 0x0000008900057202 */ /* 0x000fe40000000f00 */
[----:B------:R-:W-:Y:S02]  /*d540*/  MOV R7, R135 ;  /* 0x0000008700077202 */ /* 0x000fe40000000f00 */
[----:B------:R-:W-:Y:S01]  /*d550*/  HMMA.16816.F32 R208, R8, R22, R64 ;  /* 0x0000001608d0723c */ /* 0x000fe20000001840 */
[----:B------:R-:W-:-:S02]  /*d560*/  MOV R80, R172 ;  /* 0x000000ac00507202 */ /* 0x000fc40000000f00 */
[----:B------:R-:W-:Y:S02]  /*d570*/  MOV R81, R159 ;  /* 0x0000009f00517202 */ /* 0x000fe40000000f00 */
[----:B------:R-:W-:Y:S02]  /*d580*/  MOV R82, R158 ;  /* 0x0000009e00527202 */ /* 0x000fe40000000f00 */
[----:B------:R-:W-:Y:S01]  /*d590*/  MOV R67, R28 ;  /* 0x0000001c00437202 */ /* 0x000fe20000000f00 */
[----:B------:R-:W-:Y:S01]  /*d5a0*/  HMMA.16816.F32 R68, R8, R24, R68 ;  /* 0x000000180844723c */ /* 0x000fe20000001844 */
[----:B------:R-:W-:Y:S01]  /*d5b0*/  IMAD.MOV.U32 R64, RZ, RZ, R174 ;  /* 0x000000ffff407224 */ /* 0x000fe200078e00ae */
[----:B------:R-:W-:Y:S01]  /*d5c0*/  MOV R65, R173 ;  /* 0x000000ad00417202 */ /* 0x000fe20000000f00 */
[----:B-1----:R-:W-:Y:S01]  /*d5d0*/  FFMA.FTZ R4, R176, c[0x0][0x23c], -R3 ;  /* 0x00008f00b0047a23 */ /* 0x002fe20000010803 */
[----:B------:R-:W1:Y:S01]  /*d5e0*/  LDSM.16.MT88.4 R172, [R215+0xa800] ;  /* 0x00a80000d7ac783b */ /* 0x000e620000004200 */
[----:B------:R-:W-:-:S02]  /*d5f0*/  MOV R66, R29 ;  /* 0x0000001d00427202 */ /* 0x000fc40000000f00 */
[----:B------:R2:W3:Y:S01]  /*d600*/  MUFU.EX2 R28, R4 ;  /* 0x00000004001c7308 */ /* 0x0004e20000000800 */
[----:B------:R-:W-:Y:S01]  /*d610*/  HMMA.16816.F32 R52, R8, R20, R52 ;  /* 0x000000140834723c */ /* 0x000fe20000001834 */
[----:B------:R-:W-:Y:S02]  /*d620*/  MOV R83, R157 ;  /* 0x0000009d00537202 */ /* 0x000fe40000000f00 */
[----:B------:R-:W-:-:S05]  /*d630*/  MOV R176, R134 ;  /* 0x0000008600b07202 */ /* 0x000fca0000000f00 */
[C---:B------:R-:W-:Y:S01]  /*d640*/  HMMA.16816.F32 R240, R8.reuse, R30, R48 ;  /* 0x0000001e08f0723c */ /* 0x040fe20000001830 */
[----:B------:R-:W4:Y:S01]  /*d650*/  LDSM.16.MT88.4 R48, [R218+0xa800] ;  /* 0x00a80000da30783b */ /* 0x000f220000004200 */
[--C-:B--2---:R-:W-:Y:S01]  /*d660*/  FFMA.FTZ R4, R178, c[0x0][0x23c], -R3.reuse ;  /* 0x00008f00b2047a23 */ /* 0x104fe20000010803 */
[----:B------:R-:W-:Y:S01]  /*d670*/  MOV R178, R18 ;  /* 0x0000001200b27202 */ /* 0x000fe20000000f00 */
[----:B------:R-:W-:Y:S01]  /*d680*/  FFMA.FTZ R3, R179, c[0x0][0x23c], -R3 ;  /* 0x00008f00b3037a23 */ /* 0x000fe20000010803 */
[----:B------:R-:W-:Y:S01]  /*d690*/  MOV R179, R17 ;  /* 0x0000001100b37202 */ /* 0x000fe20000000f00 */
[----:B------:R2:W-:Y:S02]  /*d6a0*/  MUFU.EX2 R29, R4 ;  /* 0x00000004001d7308 */ /* 0x0005e40000000800 */
[C---:B------:R-:W-:Y:S06]  /*d6b0*/  HMMA.16816.F32 R116, R8.reuse, R32, R116 ;  /* 0x000000200874723c */ /* 0x040fec0000001874 */
[----:B------:R5:W1:Y:S02]  /*d6c0*/  MUFU.EX2 R27, R3 ;  /* 0x00000003001b7308 */ /* 0x000a640000000800 */
[C---:B------:R-:W-:Y:S07]  /*d6d0*/  HMMA.16816.F32 R32, R8.reuse, R34, R128 ;  /* 0x000000220820723c */ /* 0x040fee0000001880 */
[----:B---3--:R-:W-:Y:S01]  /*d6e0*/  F2FP.PACK_AB R128, R28, R26 ;  /* 0x0000001a1c80723e */ /* 0x008fe200000000ff */
[----:B------:R-:W-:Y:S01]  /*d6f0*/  HMMA.16816.F32 R84, R8, R36, R84 ;  /* 0x000000240854723c */ /* 0x000fe20000001854 */
[----:B--2---:R-:W-:-:S02]  /*d700*/  MOV R4, R156 ;  /* 0x0000009c00047202 */ /* 0x004fc40000000f00 */
[----:B------:R-:W2:Y:S01]  /*d710*/  LDSM.16.MT88.4 R156, [R213+0xa800] ;  /* 0x00a80000d59c783b */ /* 0x000ea20000004200 */
[----:B-----5:R-:W-:Y:S01]  /*d720*/  FFMA.FTZ R3, R138, c[0x0][0x23c], -R2 ;  /* 0x00008f008a037a23 */ /* 0x020fe20000010802 */
[----:B-1----:R-:W-:-:S03]  /*d730*/  F2FP.PACK_AB R130, R27, R29 ;  /* 0x0000001d1b82723e */ /* 0x002fc600000000ff */
[----:B------:R-:W-:Y:S01]  /*d740*/  HMMA.16816.F32 R100, R8, R40, R100 ;  /* 0x000000280864723c */ /* 0x000fe20000001864 */
[----:B------:R1:W-:Y:S02]  /*d750*/  MUFU.EX2 R22, R3 ;  /* 0x0000000300167308 */ /* 0x0003e40000000800 */
[----:B-1----:R-:W-:-:S06]  /*d760*/  FFMA.FTZ R3, R133, c[0x0][0x23c], -R2 ;  /* 0x00008f0085037a23 */ /* 0x002fcc0000010802 */
[----:B------:R1:W3:Y:S02]  /*d770*/  MUFU.EX2 R24, R3 ;  /* 0x0000000300187308 */ /* 0x0002e40000000800 */
[--C-:B-1----:R-:W-:Y:S01]  /*d780*/  FFMA.FTZ R3, R132, c[0x0][0x23c], -R2.reuse ;  /* 0x00008f0084037a23 */ /* 0x102fe20000010802 */
[----:B---3--:R-:W-:Y:S01]  /*d790*/  F2FP.PACK_AB R129, R24, R22 ;  /* 0x000000161881723e */ /* 0x008fe200000000ff */
[----:B------:R-:W-:Y:S01]  /*d7a0*/  FFMA.FTZ R2, R139, c[0x0][0x23c], -R2 ;  /* 0x00008f008b027a23 */ /* 0x000fe20000010802 */
[C---:B------:R-:W-:Y:S03]  /*d7b0*/  HMMA.16816.F32 R132, R8.reuse, R42, R112 ;  /* 0x0000002a0884723c */ /* 0x040fe60000001870 */
[----:B------:R-:W-:Y:S01]  /*d7c0*/  MUFU.EX2 R25, R3 ;  /* 0x0000000300197308 */ /* 0x000fe20000000800 */
[----:B------:R-:W-:Y:S04]  /*d7d0*/  LDSM.16.MT88.4 R112, [R218+0xb800] ;  /* 0x00b80000da70783b */ /* 0x000fe80000004200 */
[----:B------:R-:W-:Y:S03]  /*d7e0*/  HMMA.16816.F32 R136, R8, R38, R96 ;  /* 0x000000260888723c */ /* 0x000fe60000001860 */
[----:B------:R1:W3:Y:S01]  /*d7f0*/  MUFU.EX2 R23, R2 ;  /* 0x0000000200177308 */ /* 0x0002e20000000800 */
[----:B------:R-:W5:Y:S03]  /*d800*/  LDSM.16.MT88.4 R96, [R215+0xb800] ;  /* 0x00b80000d760783b */ /* 0x000f660000004200 */
[----:B------:R-:W-:-:S02]  /*d810*/  FFMA.FTZ R11, R251, R16, R206 ;  /* 0x00000010fb0b7223 */ /* 0x000fc400000100ce */
[----:B------:R-:W-:Y:S02]  /*d820*/  FFMA.FTZ R8, R250, R15, R197 ;  /* 0x0000000ffa087223 */ /* 0x000fe400000100c5 */
[----:B------:R-:W-:Y:S02]  /*d830*/  FADD.FTZ R11, R205, R11 ;  /* 0x0000000bcd0b7221 */ /* 0x000fe40000010000 */
[----:B------:R-:W-:Y:S02]  /*d840*/  FADD.FTZ R10, R196, R8 ;  /* 0x00000008c40a7221 */ /* 0x000fe40000010000 */
[----:B-1----:R-:W-:Y:S01]  /*d850*/  FFMA.FTZ R2, R141, c[0x0][0x23c], -R0 ;  /* 0x00008f008d027a23 */ /* 0x002fe20000010800 */
[----:B---3--:R-:W-:-:S03]  /*d860*/  F2FP.PACK_AB R131, R23, R25 ;  /* 0x000000191783723e */ /* 0x008fc600000000ff */
[----:B------:R1:W-:Y:S04]  /*d870*/  MUFU.EX2 R20, R2 ;  /* 0x0000000200147308 */ /* 0x0003e80000000800 */
[C---:B------:R-:W-:Y:S08]  /*d880*/  HMMA.16816.F32 R160, R128.reuse, R172, R160 ;  /* 0x000000ac80a0723c */ /* 0x040ff000000018a0 */
[----:B----4-:R-:W-:Y:S01]  /*d890*/  HMMA.16816.F32 R36, R128, R48, R80 ;  /* 0x000000308024723c */ /* 0x010fe20000001850 */
[----:B------:R-:W3:Y:S01]  /*d8a0*/  LDSM.16.MT88.4 R80, [R213+0xb800] ;  /* 0x00b80000d550783b */ /* 0x000ee20000004200 */
[----:B-1----:R-:W-:-:S04]  /*d8b0*/  FFMA.FTZ R2, R140, c[0x0][0x23c], -R0 ;  /* 0x00008f008c027a23 */ /* 0x002fc80000010800 */
[----:B------:R1:W4:Y:S02]  /*d8c0*/  MUFU.EX2 R21, R2 ;  /* 0x0000000200157308 */ /* 0x0003240000000800 */
[C---:B--2---:R-:W-:Y:S08]  /*d8d0*/  HMMA.16816.F32 R144, R128.reuse, R156, R144 ;  /* 0x0000009c8090723c */ /* 0x044ff00000001890 */
[----:B-----5:R-:W-:Y:S01]  /*d8e0*/  HMMA.16816.F32 R84, R128, R96, R84 ;  /* 0x000000608054723c */ /* 0x020fe20000001854 */
[--C-:B-1----:R-:W-:Y:S01]  /*d8f0*/  FFMA.FTZ R2, R142, c[0x0][0x23c], -R0.reuse ;  /* 0x00008f008e027a23 */ /* 0x102fe20000010800 */
[----:B----4-:R-:W-:Y:S01]  /*d900*/  F2FP.PACK_AB R124, R21, R20 ;  /* 0x00000014157c723e */ /* 0x010fe200000000ff */
[----:B------:R-:W-:-:S05]  /*d910*/  FFMA.FTZ R0, R143, c[0x0][0x23c], -R0 ;  /* 0x00008f008f007a23 */ /* 0x000fca0000010800 */
[C---:B------:R-:W-:Y:S01]  /*d920*/  HMMA.16816.F32 R100, R128.reuse, R112, R100 ;  /* 0x000000708064723c */ /* 0x040fe20000001864 */
[----:B------:R-:W-:Y:S08]  /*d930*/  MUFU.EX2 R19, R2 ;  /* 0x0000000200137308 */ /* 0x000ff00000000800 */
[----:B------:R1:W2:Y:S01]  /*d940*/  MUFU.EX2 R18, R0 ;  /* 0x0000000000127308 */ /* 0x0002a20000000800 */
[----:B---3--:R-:W-:Y:S01]  /*d950*/  HMMA.16816.F32 R68, R128, R80, R68 ;  /* 0x000000508044723c */ /* 0x008fe20000001844 */
        /* <DEDUP_REMOVED lines=15> */
[C---:B------:R-:W-:Y:S01]  /*da50*/  HMMA.16816.F32 R40, R124.reuse, R48, R64 ;  /* 0x000000307c28723c */ /* 0x040fe20000001840 */
[----:B------:R-:W2:Y:S07]  /*da60*/  LDSM.16.MT88.4 R64, [R217+0xa800] ;  /* 0x00a80000d940783b */ /* 0x000eae0000004200 */
[C---:B------:R-:W-:Y:S08]  /*da70*/  HMMA.16816.F32 R148, R124.reuse, R156, R148 ;  /* 0x0000009c7c94723c */ /* 0x040ff00000001894 */
[C---:B------:R-:W-:Y:S08]  /*da80*/  HMMA.16816.F32 R152, R124.reuse, R158, R152 ;  /* 0x0000009e7c98723c */ /* 0x040ff00000001898 */
[C---:B------:R-:W-:Y:S08]  /*da90*/  HMMA.16816.F32 R44, R124.reuse, R50, R44 ;  /* 0x000000327c2c723c */ /* 0x040ff0000000182c */
[C---:B------:R-:W-:Y:S08]  /*daa0*/  HMMA.16816.F32 R72, R124.reuse, R80, R72 ;  /* 0x000000507c48723c */ /* 0x040ff00000001848 */
[-C--:B-1----:R-:W-:Y:S08]  /*dab0*/  HMMA.16816.F32 R120, R124, R4.reuse, R120 ;  /* 0x000000047c78723c */ /* 0x082ff00000001878 */
[----:B------:R-:W-:Y:S07]  /*dac0*/  HMMA.16816.F32 R116, R128, R4, R116 ;  /* 0x000000048074723c */ /* 0x000fee0000001874 */
[----:B------:R-:W-:Y:S01]  /*dad0*/  FFMA.FTZ R5, R249, R14, R189 ;  /* 0x0000000ef9057223 */ /* 0x000fe200000100bd */
[----:B--2---:R-:W-:Y:S01]  /*dae0*/  HMMA.16816.F32 R56, R124, R64, R56 ;  /* 0x000000407c38723c */ /* 0x004fe20000001838 */
        /* <DEDUP_REMOVED lines=50> */
[----:B------:R-:W-:Y:S01]  /*de10*/  UMOV UR16, 0x6 ;  /* 0x0000000600107882 */ /* 0x000fe20000000000 */
[----:B------:R-:W-:Y:S01]  /*de20*/  MOV R0, UR4 ;  /* 0x0000000400007c02 */ /* 0x000fe20008000f00 */
[----:B------:R-:W-:Y:S01]  /*de30*/  ULDC.64 UR4, c[0x0][0x1a0] ;  /* 0x0000680000047ab9 */ /* 0x000fe20000000a00 */
[----:B------:R-:W-:Y:S01]  /*de40*/  BAR.SYNC.DEFER_BLOCKING 0x0 ;  /* 0x0000000000007b1d */ /* 0x000fe20000010000 */
[----:B------:R-:W-:Y:S01]  /*de50*/  USHF.L.U32 UR15, UR4, 0x6, URZ ;  /* 0x00000006040f7899 */ /* 0x000fe2000800063f */
[----:B------:R-:W-:Y:S01]  /*de60*/  IADD3 R4, P1, R236, -UR10, RZ ;  /* 0x8000000aec047c10 */ /* 0x000fe2000ff3e0ff */
[----:B------:R-:W-:Y:S02]  /*de70*/  USHF.L.U64.HI UR5, UR4, UR16, UR5 ;  /* 0x0000001004057299 */ /* 0x000fe40008010205 */
[----:B------:R-:W-:Y:S01]  /*de80*/  UIADD3 UR15, UP0, -UR15, 0x80, URZ ;  /* 0x000000800f0f7890 */ /* 0x000fe2000ff1e13f */
[----:B------:R-:W-:Y:S01]  /*de90*/  IADD3.X R5, R237, ~UR14, RZ, P1, !PT ;  /* 0x8000000eed057c10 */ /* 0x000fe20008ffe4ff */
[----:B------:R-:W-:-:S02]  /*dea0*/  UIADD3 UR20, UR8, -0x5, URZ ;  /* 0xfffffffb08147890 */ /* 0x000fc4000fffe03f */
[----:B------:R-:W-:Y:S02]  /*deb0*/  UIADD3.X UR5, URZ, ~UR5, URZ, UP0, !UPT ;  /* 0x800000053f057290 */ /* 0x000fe400087fe43f */
[----:B------:R-:W-:Y:S01]  /*dec0*/  UISETP.GT.AND UP0, UPT, UR20, UR9, UPT ;  /* 0x000000091400728c */ /* 0x000fe2000bf04270 */
[----:B--2---:R-:W-:-:S05]  /*ded0*/  MOV R2, R30 ;  /* 0x0000001e00027202 */ /* 0x004fca0000000f00 */
        /* <DEDUP_REMOVED lines=20> */
[----:B------:R-:W-:Y:S04]  /*e020*/  LDSM.16.M88.4 R24, [R223] ;  /* 0x00000000df18783b */ /* 0x000fe80000000200 */
[----:B-1----:R-:W1:Y:S04]  /*e030*/  LDSM.16.M88.4 R8, [R214+0x2000] ;  /* 0x00200000d608783b */ /* 0x002e680000000200 */
[----:B------:R-:W-:Y:S04]  /*e040*/  LDSM.16.M88.4 R32, [R226] ;  /* 0x00000000e220783b */ /* 0x000fe80000000200 */
[----:B--2---:R-:W2:Y:S04]  /*e050*/  LDSM.16.M88.4 R4, [R216+0x2000] ;  /* 0x00200000d804783b */ /* 0x004ea80000000200 */
[----:B------:R-:W4:Y:S04]  /*e060*/  LDSM.16.M88.4 R16, [R214] ;  /* 0x00000000d610783b */ /* 0x000f280000000200 */
[----:B------:R-:W5:Y:S04]  /*e070*/  LDSM.16.M88.4 R12, [R216] ;  /* 0x00000000d80c783b */ /* 0x000f680000000200 */
[----:B------:R-:W0:Y:S01]  /*e080*/  LDGDEPBAR ;  /* 0x00000000000079af */ /* 0x000e220000000000 */
[C---:B-1----:R-:W-:Y:S08]  /*e090*/  HMMA.16816.F32 R140, R8.reuse, R20, RZ ;  /* 0x00000014088c723c */ /* 0x042ff000000018ff */
[C---:B------:R-:W-:Y:S08]  /*e0a0*/  HMMA.16816.F32 R132, R8.reuse, R28, RZ ;  /* 0x0000001c0884723c */ /* 0x040ff000000018ff */
[C---:B------:R-:W-:Y:S08]  /*e0b0*/  HMMA.16816.F32 R136, R8.reuse, R22, RZ ;  /* 0x000000160888723c */ /* 0x040ff000000018ff */
[----:B------:R-:W-:Y:S08]  /*e0c0*/  HMMA.16816.F32 R8, R8, R30, RZ ;  /* 0x0000001e0808723c */ /* 0x000ff000000018ff */
[C---:B--2---:R-:W-:Y:S08]  /*e0d0*/  HMMA.16816.F32 R176, R4.reuse, R24, R140 ;  /* 0x0000001804b0723c */ /* 0x044ff0000000188c */
[C---:B------:R-:W-:Y:S01]  /*e0e0*/  HMMA.16816.F32 R180, R4.reuse, R32, R132 ;  /* 0x0000002004b4723c */ /* 0x040fe20000001884 */
[----:B------:R-:W-:Y:S07]  /*e0f0*/  LDSM.16.M88.4 R132, [R221+0x8800] ;  /* 0x00880000dd84783b */ /* 0x000fee0000000200 */
[C---:B------:R-:W-:Y:S01]  /*e100*/  HMMA.16816.F32 R196, R4.reuse, R26, R136 ;  /* 0x0000001a04c4723c */ /* 0x040fe20000001888 */
[----:B------:R-:W-:Y:S07]  /*e110*/  LDSM.16.M88.4 R136, [R221+0x8000] ;  /* 0x00800000dd88783b */ /* 0x000fee0000000200 */
[----:B------:R-:W-:Y:S01]  /*e120*/  HMMA.16816.F32 R192, R4, R34, R8 ;  /* 0x0000002204c0723c */ /* 0x000fe20000001808 */
[----:B------:R-:W1:Y:S07]  /*e130*/  LDSM.16.M88.4 R8, [R222+0x2000] ;  /* 0x00200000de08783b */ /* 0x000e6e0000000200 */
[C---:B----4-:R-:W-:Y:S08]  /*e140*/  HMMA.16816.F32 R140, R16.reuse, R20, RZ ;  /* 0x00000014108c723c */ /* 0x050ff000000018ff */
[C---:B------:R-:W-:Y:S08]  /*e150*/  HMMA.16816.F32 R4, R16.reuse, R28, RZ ;  /* 0x0000001c1004723c */ /* 0x040ff000000018ff */
[C---:B------:R-:W-:Y:S08]  /*e160*/  HMMA.16816.F32 R20, R16.reuse, R22, RZ ;  /* 0x000000161014723c */ /* 0x040ff000000018ff */
[----:B------:R-:W-:Y:S01]  /*e170*/  HMMA.16816.F32 R28, R16, R30, RZ ;  /* 0x0000001e101c723c */ /* 0x000fe200000018ff */
[----:B------:R-:W2:Y:S07]  /*e180*/  LDSM.16.M88.4 R16, [R222] ;  /* 0x00000000de10783b */ /* 0x000eae0000000200 */
[C---:B-----5:R-:W-:Y:S08]  /*e190*/  HMMA.16816.F32 R188, R12.reuse, R24, R140 ;  /* 0x000000180cbc723c */ /* 0x060ff0000000188c */
[C---:B------:R-:W-:Y:S01]  /*e1a0*/  HMMA.16816.F32 R184, R12.reuse, R32, R4 ;  /* 0x000000200cb8723c */ /* 0x040fe20000001804 */
[----:B------:R-:W-:Y:S07]  /*e1b0*/  LDSM.16.M88.4 R4, [R220+0x2000] ;  /* 0x00200000dc04783b */ /* 0x000fee0000000200 */
[C---:B------:R-:W-:Y:S01]  /*e1c0*/  HMMA.16816.F32 R140, R12.reuse, R26, R20 ;  /* 0x0000001a0c8c723c */ /* 0x040fe20000001814 */
[----:B------:R-:W-:Y:S07]  /*e1d0*/  LDSM.16.M88.4 R20, [R219+0x800] ;  /* 0x00080000db14783b */ /* 0x000fee0000000200 */
[----:B------:R-:W-:Y:S01]  /*e1e0*/  HMMA.16816.F32 R32, R12, R34, R28 ;  /* 0x000000220c20723c */ /* 0x000fe2000000181c */
[----:B------:R-:W4:Y:S07]  /*e1f0*/  LDSM.16.M88.4 R12, [R219] ;  /* 0x00000000db0c783b */ /* 0x000f2e0000000200 */
        /* <DEDUP_REMOVED lines=9> */
[----:B------:R-:W-:Y:S07]  /*e290*/  LDSM.16.M88.4 R16, [R212+0x9000] ;  /* 0x00900000d410783b */ /* 0x000fee0000000200 */
[C---:B----4-:R-:W-:Y:S08]  /*e2a0*/  HMMA.16816.F32 R132, R4.reuse, R14, R24 ;  /* 0x0000000e0484723c */ /* 0x050ff00000001818 */
[C---:B------:R-:W-:Y:S01]  /*e2b0*/  HMMA.16816.F32 R136, R4.reuse, R12, R28 ;  /* 0x0000000c0488723c */ /* 0x040fe2000000181c */
[----:B------:R-:W-:Y:S07]  /*e2c0*/  LDSM.16.M88.4 R28, [R212+0x9800] ;  /* 0x00980000d41c783b */ /* 0x000fee0000000200 */
[C---:B------:R-:W-:Y:S08]  /*e2d0*/  HMMA.16816.F32 R24, R4.reuse, R20, R180 ;  /* 0x000000140418723c */ /* 0x040ff000000018b4 */
[----:B------:R-:W-:Y:S01]  /*e2e0*/  HMMA.16816.F32 R32, R4, R22, R176 ;  /* 0x000000160420723c */ /* 0x000fe200000018b0 */
[----:B------:R-:W2:Y:S07]  /*e2f0*/  LDSM.16.M88.4 R4, [R214+0x6000] ;  /* 0x00600000d604783b */ /* 0x000eae0000000200 */
[C---:B-1----:R-:W-:Y:S08]  /*e300*/  HMMA.16816.F32 R196, R8.reuse, R12, R196 ;  /* 0x0000000c08c4723c */ /* 0x042ff000000018c4 */
[C---:B------:R-:W-:Y:S01]  /*e310*/  HMMA.16816.F32 R176, R8.reuse, R14, R188 ;  /* 0x0000000e08b0723c */ /* 0x040fe200000018bc */
[----:B------:R-:W1:Y:S07]  /*e320*/  LDSM.16.M88.4 R12, [R214+0x4000] ;  /* 0x00400000d60c783b */ /* 0x000e6e0000000200 */
[C---:B------:R-:W-:Y:S08]  /*e330*/  HMMA.16816.F32 R184, R8.reuse, R20, R184 ;  /* 0x0000001408b8723c */ /* 0x040ff000000018b8 */
[----:B------:R-:W-:Y:S01]  /*e340*/  HMMA.16816.F32 R192, R8, R22, R140 ;  /* 0x0000001608c0723c */ /* 0x000fe2000000188c */
[----:B------:R-:W-:Y:S04]  /*e350*/  LDSM.16.M88.4 R20, [R224] ;  /* 0x00000000e014783b */ /* 0x000fe80000000200 */
[----:B------:R-:W-:Y:S03]  /*e360*/  LDSM.16.M88.4 R8, [R216+0x4000] ;  /* 0x00400000d808783b */ /* 0x000fe60000000200 */
[C---:B--2---:R-:W-:Y:S08]  /*e370*/  HMMA.16816.F32 R188, R4.reuse, R16, R136 ;  /* 0x0000001004bc723c */ /* 0x044ff00000001888 */
[C---:B------:R-:W-:Y:S08]  /*e380*/  HMMA.16816.F32 R180, R4.reuse, R18, R132 ;  /* 0x0000001204b4723c */ /* 0x040ff00000001884 */
[C---:B------:R-:W-:Y:S01]  /*e390*/  HMMA.16816.F32 R136, R4.reuse, R28, R24 ;  /* 0x0000001c0488723c */ /* 0x040fe20000001818 */
[----:B------:R-:W-:Y:S07]  /*e3a0*/  LDSM.16.M88.4 R24, [R225] ;  /* 0x00000000e118783b */ /* 0x000fee0000000200 */
[----:B------:R-:W-:Y:S01]  /*e3b0*/  HMMA.16816.F32 R32, R4, R30, R32 ;  /* 0x0000001e0420723c */ /* 0x000fe20000001820 */
[----:B------:R-:W2:Y:S07]  /*e3c0*/  LDSM.16.M88.4 R4, [R216+0x6000] ;  /* 0x00600000d804783b */ /* 0x000eae0000000200 */
[C---:B-1----:R-:W-:Y:S08]  /*e3d0*/  HMMA.16816.F32 R140, R12.reuse, R16, R196 ;  /* 0x000000100c8c723c */ /* 0x042ff000000018c4 */
[C---:B------:R-:W-:Y:S01]  /*e3e0*/  HMMA.16816.F32 R176, R12.reuse, R18, R176 ;  /* 0x000000120cb0723c */ /* 0x040fe200000018b0 */
[----:B------:R-:W-:Y:S07]  /*e3f0*/  LDSM.16.M88.4 R16, [R222+0x4000] ;  /* 0x00400000de10783b */ /* 0x000fee0000000200 */
[C---:B------:R-:W-:Y:S08]  /*e400*/  HMMA.16816.F32 R184, R12.reuse, R28, R184 ;  /* 0x0000001c0cb8723c */ /* 0x040ff000000018b8 */
[----:B------:R-:W-:Y:S01]  /*e410*/  HMMA.16816.F32 R132, R12, R30, R192 ;  /* 0x0000001e0c84723c */ /* 0x000fe200000018c0 */
[----:B------:R-:W1:Y:S04]  /*e420*/  LDSM.16.M88.4 R28, [R221+0x9000] ;  /* 0x00900000dd1c783b */ /* 0x000e680000000200 */
[----:B------:R-:W4:Y:S03]  /*e430*/  LDSM.16.M88.4 R12, [R222+0x6000] ;  /* 0x00600000de0c783b */ /* 0x000f260000000200 */
[C---:B--2---:R-:W-:Y:S08]  /*e440*/  HMMA.16816.F32 R204, R4.reuse, R22, R32 ;  /* 0x0000001604cc723c */ /* 0x044ff00000001820 */
[C---:B------:R-:W-:Y:S08]  /*e450*/  HMMA.16816.F32 R188, R4.reuse, R24, R188 ;  /* 0x0000001804bc723c */ /* 0x040ff000000018bc */
[----:B------:R-:W-:Y:S08]  /*e460*/  HMMA.16816.F32 R180, R4, R26, R180 ;  /* 0x0000001a04b4723c */ /* 0x000ff000000018b4 */
[C---:B------:R-:W-:Y:S08]  /*e470*/  HMMA.16816.F32 R32, R8.reuse, R24, R140 ;  /* 0x000000180820723c */ /* 0x040ff0000000188c */
[----:B------:R-:W-:Y:S01]  /*e480*/  HMMA.16816.F32 R140, R8, R26, R176 ;  /* 0x0000001a088c723c */ /* 0x000fe200000018b0 */
[----:B------:R-:W2:Y:S07]  /*e490*/  LDSM.16.M88.4 R24, [R221+0x9800] ;  /* 0x00980000dd18783b */ /* 0x000eae0000000200 */
[-C--:B------:R-:W-:Y:S01]  /*e4a0*/  HMMA.16816.F32 R196, R4, R20.reuse, R136 ;  /* 0x0000001404c4723c */ /* 0x080fe20000001888 */
[----:B------:R-:W-:Y:S07]  /*e4b0*/  LDSM.16.M88.4 R4, [R220+0x6000] ;  /* 0x00600000dc04783b */ /* 0x000fee0000000200 */
[C---:B------:R-:W-:Y:S08]  /*e4c0*/  HMMA.16816.F32 R184, R8.reuse, R20, R184 ;  /* 0x0000001408b8723c */ /* 0x040ff000000018b8 */
[----:B------:R-:W-:Y:S01]  /*e4d0*/  HMMA.16816.F32 R192, R8, R22, R132 ;  /* 0x0000001608c0723c */ /* 0x000fe20000001884 */
[----:B------:R-:W-:Y:S04]  /*e4e0*/  LDSM.16.M88.4 R20, [R219+0x1000] ;  /* 0x00100000db14783b */ /* 0x000fe80000000200 */
[----:B------:R-:W5:Y:S03]  /*e4f0*/  LDSM.16.M88.4 R8, [R220+0x4000] ;  /* 0x00400000dc08783b */ /* 0x000f660000000200 */
[-C--:B-1----:R-:W-:Y:S08]  /*e500*/  HMMA.16816.F32 R32, R16, R28.reuse, R32 ;  /* 0x0000001c1020723c */ /* 0x082ff00000001820 */
[C---:B----4-:R-:W-:Y:S08]  /*e510*/  HMMA.16816.F32 R136, R12.reuse, R28, R188 ;  /* 0x0000001c0c88723c */ /* 0x050ff000000018bc */
[-C--:B------:R-:W-:Y:S08]  /*e520*/  HMMA.16816.F32 R176, R12, R30.reuse, R180 ;  /* 0x0000001e0cb0723c */ /* 0x080ff000000018b4 */
[C---:B------:R-:W-:Y:S08]  /*e530*/  HMMA.16816.F32 R28, R16.reuse, R30, R140 ;  /* 0x0000001e101c723c */ /* 0x040ff0000000188c */
[----:B--2---:R-:W-:Y:S08]  /*e540*/  HMMA.16816.F32 R140, R16, R24, R184 ;  /* 0x00000018108c723c */ /* 0x004ff000000018b8 */
[C---:B-----5:R-:W-:Y:S08]  /*e550*/  HMMA.16816.F32 R132, R8.reuse, R20, R32 ;  /* 0x000000140884723c */ /* 0x060ff00000001820 */
[----:B------:R-:W-:Y:S08]  /*e560*/  HMMA.16816.F32 R32, R8, R22, R28 ;  /* 0x000000160820723c */ /* 0x000ff0000000181c */
[C---:B------:R-:W-:Y:S08]  /*e570*/  HMMA.16816.F32 R136, R4.reuse, R20, R136 ;  /* 0x000000140488723c */ /* 0x040ff00000001888 */
[----:B------:R-:W-:Y:S01]  /*e580*/  HMMA.16816.F32 R28, R4, R22, R176 ;  /* 0x00000016041c723c */ /* 0x000fe200000018b0 */
[----:B------:R-:W1:Y:S01]  /*e590*/  LDSM.16.M88.4 R20, [R219+0x1800] ;  /* 0x00180000db14783b */ /* 0x000e620000000200 */
[----:B------:R-:W-:Y:S01]  /*e5a0*/  FMUL.FTZ R132, R132, c[0x0][0x2ec] ;  /* 0x0000bb0084847a20 */ /* 0x000fe20000410000 */
[----:B------:R-:W-:-:S04]  /*e5b0*/  DEPBAR.LE SB0, 0x0 ;  /* 0x000080000000791a */ /* 0x000fc80000000000 */
[----:B------:R-:W-:Y:S01]  /*e5c0*/  FMUL.FTZ R134, R134, c[0x0][0x2ec] ;  /* 0x0000bb0086867a20 */ /* 0x000fe20000410000 */
[----:B------:R-:W-:Y:S01]  /*e5d0*/  HMMA.16816.F32 R180, R12, R24, R196 ;  /* 0x000000180cb4723c */ /* 0x000fe200000018c4 */
[----:B------:R-:W-:Y:S01]  /*e5e0*/  FMUL.FTZ R135, R135, c[0x0][0x2ec] ;  /* 0x0000bb0087877a20 */ /* 0x000fe20000410000 */
[----:B------:R2:W4:Y:S01]  /*e5f0*/  MUFU.TANH R187, R132 ;  /* 0x0000008400bb7308 */ /* 0x0005220000002400 */
[----:B------:R-:W-:Y:S02]  /*e600*/  FMUL.FTZ R133, R133, c[0x0][0x2ec] ;  /* 0x0000bb0085857a20 */ /* 0x000fe40000410000 */
[----:B------:R-:W-:Y:S02]  /*e610*/  FMUL.FTZ R32, R32, c[0x0][0x2ec] ;  /* 0x0000bb0020207a20 */ /* 0x000fe40000410000 */
[----:B------:R-:W-:Y:S01]  /*e620*/  FMUL.FTZ R33, R33, c[0x0][0x2ec] ;  /* 0x0000bb0021217a20 */ /* 0x000fe20000410000 */
[----:B------:R-:W-:Y:S01]  /*e630*/  HMMA.16816.F32 R16, R16, R26, R192 ;  /* 0x0000001a1010723c */ /* 0x000fe200000018c0 */
[----:B------:R-:W-:Y:S01]  /*e640*/  FMUL.FTZ R34, R34, c[0x0][0x2ec] ;  /* 0x0000bb0022227a20 */ /* 0x000fe20000410000 */
[----:B------:R5:W1:Y:S01]  /*e650*/  MUFU.TANH R186, R133 ;  /* 0x0000008500ba7308 */ /* 0x000a620000002400 */
[----:B------:R-:W-:-:S02]  /*e660*/  FMUL.FTZ R35, R35, c[0x0][0x2ec] ;  /* 0x0000bb0023237a20 */ /* 0x000fc40000410000 */
[----:B------:R-:W-:-:S03]  /*e670*/  FMUL.FTZ R137, R137, c[0x0][0x2ec] ;  /* 0x0000bb0089897a20 */ /* 0x000fc60000410000 */
[----:B------:R-:W-:Y:S01]  /*e680*/  HMMA.16816.F32 R12, R12, R26, R204 ;  /* 0x0000001a0c0c723c */ /* 0x000fe200000018cc */
[----:B------:R-:W-:Y:S01]  /*e690*/  FMUL.FTZ R28, R28, c[0x0][0x2ec] ;  /* 0x0000bb001c1c7a20 */ /* 0x000fe20000410000 */
[----:B------:R-:W1:Y:S01]  /*e6a0*/  MUFU.TANH R184, R134 ;  /* 0x0000008600b87308 */ /* 0x000e620000002400 */
[----:B------:R-:W-:Y:S02]  /*e6b0*/  FMUL.FTZ R29, R29, c[0x0][0x2ec] ;  /* 0x0000bb001d1d7a20 */ /* 0x000fe40000410000 */
[----:B------:R-:W-:Y:S02]  /*e6c0*/  FMUL.FTZ R30, R30, c[0x0][0x2ec] ;  /* 0x0000bb001e1e7a20 */ /* 0x000fe40000410000 */
[----:B------:R-:W-:Y:S02]  /*e6d0*/  FMUL.FTZ R31, R31, c[0x0][0x2ec] ;  /* 0x0000bb001f1f7a20 */ /* 0x000fe40000410000 */
[----:B--2---:R-:W-:Y:S01]  /*e6e0*/  FMUL.FTZ R132, R138, c[0x0][0x2ec] ;  /* 0x0000bb008a847a20 */ /* 0x004fe20000410000 */
[----:B------:R-:W2:Y:S01]  /*e6f0*/  MUFU.TANH R185, R135 ;  /* 0x0000008700b97308 */ /* 0x000ea20000002400 */
[----:B-----5:R-:W-:-:S02]  /*e700*/  FMUL.FTZ R133, R136, c[0x0][0x2ec] ;  /* 0x0000bb0088857a20 */ /* 0x020fc40000410000 */
[----:B------:R-:W-:-:S05]  /*e710*/  FMUL.FTZ R136, R139, c[0x0][0x2ec] ;  /* 0x0000bb008b887a20 */ /* 0x000fca0000410000 */
[----:B------:R-:W1:Y:S08]  /*e720*/  MUFU.TANH R135, R32 ;  /* 0x0000002000877308 */ /* 0x000e700000002400 */
[----:B------:R-:W1:Y:S08]  /*e730*/  MUFU.TANH R138, R33 ;  /* 0x00000021008a7308 */ /* 0x000e700000002400 */
[----:B------:R-:W1:Y:S08]  /*e740*/  MUFU.TANH R134, R34 ;  /* 0x0000002200867308 */ /* 0x000e700000002400 */
[----:B------:R1:W1:Y:S08]  /*e750*/  MUFU.TANH R176, R35 ;  /* 0x0000002300b07308 */ /* 0x0002700000002400 */
[----:B------:R-:W2:Y:S01]  /*e760*/  MUFU.TANH R139, R28 ;  /* 0x0000001c008b7308 */ /* 0x000ea20000002400 */
[C---:B-1----:R-:W-:Y:S07]  /*e770*/  HMMA.16816.F32 R32, R8.reuse, R20, R140 ;  /* 0x000000140820723c */ /* 0x042fee000000188c */
[----:B------:R-:W1:Y:S01]  /*e780*/  MUFU.TANH R141, R29 ;  /* 0x0000001d008d7308 */ /* 0x000e620000002400 */
[----:B------:R-:W-:Y:S07]  /*e790*/  HMMA.16816.F32 R8, R8, R22, R16 ;  /* 0x000000160808723c */ /* 0x000fee0000001810 */
[----:B------:R-:W1:Y:S08]  /*e7a0*/  MUFU.TANH R179, R30 ;  /* 0x0000001e00b37308 */ /* 0x000e700000002400 */
[----:B------:R5:W1:Y:S01]  /*e7b0*/  MUFU.TANH R188, R31 ;  /* 0x0000001f00bc7308 */ /* 0x000a620000002400 */
[----:B------:R-:W-:-:S07]  /*e7c0*/  FMUL.FTZ R25, R33, c[0x0][0x2ec] ;  /* 0x0000bb0021197a20 */ /* 0x000fce0000410000 */
[----:B------:R-:W1:Y:S01]  /*e7d0*/  MUFU.TANH R133, R133 ;  /* 0x0000008500857308 */ /* 0x000e620000002400 */
[----:B------:R-:W-:Y:S02]  /*e7e0*/  FMUL.FTZ R32, R32, c[0x0][0x2ec] ;  /* 0x0000bb0020207a20 */ /* 0x000fe40000410000 */
[----:B------:R-:W-:Y:S02]  /*e7f0*/  FMUL.FTZ R34, R34, c[0x0][0x2ec] ;  /* 0x0000bb0022227a20 */ /* 0x000fe40000410000 */
[----:B------:R-:W-:Y:S02]  /*e800*/  FMUL.FTZ R33, R35, c[0x0][0x2ec] ;  /* 0x0000bb0023217a20 */ /* 0x000fe40000410000 */
[----:B------:R-:W-:Y:S01]  /*e810*/  FMUL.FTZ R8, R8, c[0x0][0x2ec] ;  /* 0x0000bb0008087a20 */ /* 0x000fe20000410000 */
[----:B-----5:R-:W-:Y:S01]  /*e820*/  HMMA.16816.F32 R28, R4, R20, R180 ;  /* 0x00000014041c723c */ /* 0x020fe200000018b4 */
[----:B------:R-:W-:Y:S01]  /*e830*/  FMUL.FTZ R9, R9, c[0x0][0x2ec] ;  /* 0x0000bb0009097a20 */ /* 0x000fe20000410000 */
[----:B------:R-:W1:Y:S01]  /*e840*/  MUFU.TANH R137, R137 ;  /* 0x0000008900897308 */ /* 0x000e620000002400 */
[----:B------:R-:W-:-:S02]  /*e850*/  FMUL.FTZ R10, R10, c[0x0][0x2ec] ;  /* 0x0000bb000a0a7a20 */ /* 0x000fc40000410000 */
[----:B------:R-:W-:-:S03]  /*e860*/  FMUL.FTZ R11, R11, c[0x0][0x2ec] ;  /* 0x0000bb000b0b7a20 */ /* 0x000fc60000410000 */
[----:B------:R-:W-:Y:S02]  /*e870*/  HMMA.16816.F32 R4, R4, R22, R12 ;  /* 0x000000160404723c */ /* 0x000fe4000000180c */
        /* <DEDUP_REMOVED lines=11> */
[----:B------:R-:W-:-:S05]  /*e930*/  FMUL.FTZ R7, R7, c[0x0][0x2ec] ;  /* 0x0000bb0007077a20 */ /* 0x000fca0000410000 */
        /* <DEDUP_REMOVED lines=16> */
[----:B--2-4-:R-:W2:Y:S04]  /*ea40*/  LDL.64 R244, [R1+0x18] ;  /* 0x0000180001f47983 */ /* 0x014ea80000100a00 */
[----:B------:R-:W4:Y:S01]  /*ea50*/  LDL.64 R246, [R1+0x10] ;  /* 0x0000100001f67983 */ /* 0x000f220000100a00 */
[----:B------:R-:W-:-:S02]  /*ea60*/  UIADD3 UR10, UR8, -0x6, URZ ;  /* 0xfffffffa080a7890 */ /* 0x000fc4000fffe03f */
[----:B------:R-:W-:Y:S02]  /*ea70*/  ULDC.64 UR4, c[0x0][0x198] ;  /* 0x0000660000047ab9 */ /* 0x000fe40000000a00 */
[----:B------:R-:W-:Y:S02]  /*ea80*/  USHF.R.S32.HI UR8, URZ, 0x1f, UR10 ;  /* 0x0000001f3f087899 */ /* 0x000fe4000801140a */
[----:B------:R-:W-:Y:S02]  /*ea90*/  UIMAD.WIDE.U32 UR14, UR10, UR4, URZ ;  /* 0x000000040a0e72a5 */ /* 0x000fe4000f8e003f */
[----:B------:R-:W-:-:S04]  /*eaa0*/  UIMAD UR8, UR8, UR4, URZ ;  /* 0x00000004080872a4 */ /* 0x000fc8000f8e023f */
[----:B------:R-:W-:Y:S01]  /*eab0*/  UIMAD UR5, UR10, UR5, UR8 ;  /* 0x000000050a0572a4 */ /* 0x000fe2000f8e0208 */
[----:B------:R-:W-:Y:S02]  /*eac0*/  IMAD.U32 R0, RZ, RZ, UR14 ;  /* 0x0000000eff007e24 */ /* 0x000fe4000f8e00ff */
[----:B---3--:R-:W-:Y:S01]  /*ead0*/  IMAD.U32 R4, RZ, RZ, UR14 ;  /* 0x0000000eff047e24 */ /* 0x008fe2000f8e00ff */
[----:B------:R-:W-:-:S06]  /*eae0*/  UIADD3 UR5, UR15, UR5, URZ ;  /* 0x000000050f057290 */ /* 0x000fcc000fffe03f */
[----:B------:R-:W-:Y:S01]  /*eaf0*/  IMAD.U32 R3, RZ, RZ, UR5 ;  /* 0x00000005ff037e24 */ /* 0x000fe2000f8e00ff */
[----:B--2---:R-:W-:-:S04]  /*eb00*/  LEA R0, P0, R0, R244, 0x5 ;  /* 0x000000f400007211 */ /* 0x004fc800078028ff */
[----:B------:R-:W-:Y:S02]  /*eb10*/  LEA R2, P1, R0, c[0x0][0x168], 0x1 ;  /* 0x00005a0000027a11 */ /* 0x000fe400078208ff */
[----:B----4-:R-:W-:Y:S02]  /*eb20*/  LEA.HI.X R3, R4, R247, R3, 0x5, P0 ;  /* 0x000000f704037211 */ /* 0x010fe400000f2c03 */
        /* <DEDUP_REMOVED lines=11> */
.L_x_1911:
[----:B--2-4-:R-:W-:-:S04]  /*ebe0*/  MOV R0, UR20 ;  /* 0x0000001400007c02 */ /* 0x014fc80008000f00 */
[----:B------:R-:W-:-:S04]  /*ebf0*/  LEA R0, R0, R252, 0x5 ;  /* 0x000000fc00007211 */ /* 0x000fc800078e28ff */
[C---:B---3--:R-:W-:Y:S02]  /*ec00*/  IADD3 R2, R0.reuse, 0x1, RZ ;  /* 0x0000000100027810 */ /* 0x048fe40007ffe0ff */
[-C--:B------:R-:W-:Y:S02]  /*ec10*/  ISETP.GE.AND P1, PT, R0, R235.reuse, PT ;  /* 0x000000eb0000720c */ /* 0x080fe40003f26270 */
[C---:B------:R-:W-:Y:S02]  /*ec20*/  ISETP.GE.AND P3, PT, R2.reuse, R235, PT ;  /* 0x000000eb0200720c */ /* 0x040fe40003f66270 */
[C---:B------:R-:W-:Y:S02]  /*ec30*/  ISETP.GE.AND P2, PT, R2.reuse, R234, PT ;  /* 0x000000ea0200720c */ /* 0x040fe40003f46270 */
[C---:B------:R-:W-:Y:S02]  /*ec40*/  ISETP.GE.AND P4, PT, R2.reuse, R233, PT ;  /* 0x000000e90200720c */ /* 0x040fe40003f86270 */
[----:B------:R-:W-:-:S02]  /*ec50*/  ISETP.GE.AND P6, PT, R2, R232, PT ;  /* 0x000000e80200720c */ /* 0x000fc40003fc6270 */
[C---:B------:R-:W-:Y:S02]  /*ec60*/  ISETP.GE.AND P0, PT, R0.reuse, R234, PT ;  /* 0x000000ea0000720c */ /* 0x040fe40003f06270 */
[-C--:B------:R-:W-:Y:S02]  /*ec70*/  ISETP.LT.OR P1, PT, R0, R231.reuse, P1 ;  /* 0x000000e70000720c */ /* 0x080fe40000f21670 */
[C---:B------:R-:W-:Y:S02]  /*ec80*/  ISETP.LT.OR P3, PT, R2.reuse, R231, P3 ;  /* 0x000000e70200720c */ /* 0x040fe40001f61670 */
[C---:B------:R-:W-:Y:S02]  /*ec90*/  ISETP.LT.OR P2, PT, R2.reuse, R230, P2 ;  /* 0x000000e60200720c */ /* 0x040fe40001741670 */
[C---:B------:R-:W-:Y:S02]  /*eca0*/  ISETP.LT.OR P4, PT, R2.reuse, R229, P4 ;  /* 0x000000e50200720c */ /* 0x040fe40002781670 */
[----:B------:R-:W-:-:S02]  /*ecb0*/  ISETP.LT.OR P6, PT, R2, R228, P6 ;  /* 0x000000e40200720c */ /* 0x000fc400037c1670 */
[C---:B------:R-:W-:Y:S02]  /*ecc0*/  ISETP.GE.AND P5, PT, R0.reuse, R233, PT ;  /* 0x000000e90000720c */ /* 0x040fe40003fa6270 */
[C---:B------:R-:W-:Y:S02]  /*ecd0*/  ISETP.LT.OR P0, PT, R0.reuse, R230, P0 ;  /* 0x000000e60000720c */ /* 0x040fe40000701670 */
[C---:B------:R-:W-:Y:S02]  /*ece0*/  IADD3 R2, R0.reuse, 0x8, RZ ;  /* 0x0000000800027810 */ /* 0x040fe40007ffe0ff */
[----:B------:R-:W-:Y:S02]  /*ecf0*/  FSEL R6, R187, -INF , !P1 ;  /* 0xff800000bb067808 */ /* 0x000fe40004800000 */
[----:B------:R-:W-:Y:S02]  /*ed00*/  ISETP.LT.OR P5, PT, R0, R229, P5 ;  /* 0x000000e50000720c */ /* 0x000fe40002fa1670 */
[----:B------:R-:W-:-:S02]  /*ed10*/  FSEL R9, R184, -INF , !P0 ;  /* 0xff800000b8097808 */ /* 0x000fc40004000000 */
[----:B------:R-:W-:Y:S02]  /*ed20*/  ISETP.GE.AND P1, PT, R0, R232, PT ;  /* 0x000000e80000720c */ /* 0x000fe40003f26270 */
[----:B------:R-:W-:Y:S02]  /*ed30*/  ISETP.GE.AND P0, PT, R2, R235, PT ;  /* 0x000000eb0200720c */ /* 0x000fe40003f06270 */
[C---:B------:R-:W-:Y:S02]  /*ed40*/  IADD3 R5, R0.reuse, 0x9, RZ ;  /* 0x0000000900057810 */ /* 0x040fe40007ffe0ff */
[----:B-1----:R-:W-:Y:S02]  /*ed50*/  FSEL R11, R133, -INF , !P5 ;  /* 0xff800000850b7808 */ /* 0x002fe40006800000 */
[----:B------:R-:W-:Y:S02]  /*ed60*/  ISETP.LT.OR P1, PT, R0, R228, P1 ;  /* 0x000000e40000720c */ /* 0x000fe40000f21670 */
[----:B------:R-:W-:-:S02]  /*ed70*/  ISETP.GE.AND P5, PT, R2, R234, PT ;  /* 0x000000ea0200720c */ /* 0x000fc40003fa6270 */
[----:B------:R-:W-:Y:S02]  /*ed80*/  ISETP.LT.OR P0, PT, R2, R231, P0 ;  /* 0x000000e70200720c */ /* 0x000fe40000701670 */
[----:B------:R-:W-:Y:S02]  /*ed90*/  IADD3 R4, R0, 0x10, RZ ;  /* 0x0000001000047810 */ /* 0x000fe40007ffe0ff */
[----:B------:R-:W-:Y:S02]  /*eda0*/  FSEL R16, R185, -INF , !P2 ;  /* 0xff800000b9107808 */ /* 0x000fe40005000000 */
[----:B------:R-:W-:Y:S02]  /*edb0*/  FSEL R10, R186, -INF , !P3 ;  /* 0xff800000ba0a7808 */ /* 0x000fe40005800000 */
[----:B------:R-:W-:Y:S02]  /*edc0*/  ISETP.GE.AND P2, PT, R5, R235, PT ;  /* 0x000000eb0500720c */ /* 0x000fe40003f46270 */
[----:B------:R-:W-:-:S02]  /*edd0*/  FMNMX.FTZ R12, R203, R6, !PT ;  /* 0x00000006cb0c7209 */ /* 0x000fc40007810000 */
[----:B------:R-:W-:Y:S02]  /*ede0*/  FSEL R17, R132, -INF , !P1 ;  /* 0xff80000084117808 */ /* 0x000fe40004800000 */
[C---:B------:R-:W-:Y:S02]  /*edf0*/  ISETP.LT.OR P5, PT, R2.reuse, R230, P5 ;  /* 0x000000e60200720c */ /* 0x040fe40002fa1670 */
[----:B------:R-:W-:Y:S02]  /*ee00*/  FSEL R8, R135, -INF , !P0 ;  /* 0xff80000087087808 */ /* 0x000fe40004000000 */
[C---:B------:R-:W-:Y:S02]  /*ee10*/  ISETP.GE.AND P1, PT, R2.reuse, R233, PT ;  /* 0x000000e90200720c */ /* 0x040fe40003f26270 */
[----:B------:R-:W-:Y:S02]  /*ee20*/  ISETP.GE.AND P3, PT, R2, R232, PT ;  /* 0x000000e80200720c */ /* 0x000fe40003f66270 */
[----:B------:R-:W-:-:S02]  /*ee30*/  IADD3 R3, R0, 0x11, RZ ;  /* 0x0000001100037810 */ /* 0x000fc40007ffe0ff */
[----:B------:R-:W-:Y:S02]  /*ee40*/  ISETP.GE.AND P0, PT, R4, R235, PT ;  /* 0x000000eb0400720c */ /* 0x000fe40003f06270 */
[----:B------:R-:W-:Y:S02]  /*ee50*/  ISETP.LT.OR P2, PT, R5, R231, P2 ;  /* 0x000000e70500720c */ /* 0x000fe40001741670 */
[----:B------:R-:W-:Y:S02]  /*ee60*/  FMNMX.FTZ R12, R10, R12, !PT ;  /* 0x0000000c0a0c7209 */ /* 0x000fe40007810000 */
[----:B------:R-:W-:Y:S02]  /*ee70*/  FSEL R15, R134, -INF , !P5 ;  /* 0xff800000860f7808 */ /* 0x000fe40006800000 */
[C---:B------:R-:W-:Y:S02]  /*ee80*/  ISETP.LT.OR P1, PT, R2.reuse, R229, P1 ;  /* 0x000000e50200720c */ /* 0x040fe40000f21670 */
[----:B------:R-:W-:-:S02]  /*ee90*/  ISETP.LT.OR P3, PT, R2, R228, P3 ;  /* 0x000000e40200720c */ /* 0x000fc40001f61670 */
[C---:B------:R-:W-:Y:S02]  /*eea0*/  ISETP.GE.AND P5, PT, R3.reuse, R235, PT ;  /* 0x000000eb0300720c */ /* 0x040fe40003fa6270 */
[-C--:B------:R-:W-:Y:S02]  /*eeb0*/  ISETP.LT.OR P0, PT, R4, R231.reuse, P0 ;  /* 0x000000e70400720c */ /* 0x080fe40000701670 */
[----:B------:R-:W-:Y:S02]  /*eec0*/  IADD3 R2, R0, 0x18, RZ ;  /* 0x0000001800027810 */ /* 0x000fe40007ffe0ff */
[----:B------:R-:W-:Y:S02]  /*eed0*/  FSEL R7, R138, -INF , !P2 ;  /* 0xff8000008a077808 */ /* 0x000fe40005000000 */
[----:B------:R-:W-:Y:S02]  /*eee0*/  FMNMX.FTZ R12, R8, R12, !PT ;  /* 0x0000000c080c7209 */ /* 0x000fe40007810000 */
[----:B------:R-:W-:-:S02]  /*eef0*/  ISETP.LT.OR P5, PT, R3, R231, P5 ;  /* 0x000000e70300720c */ /* 0x000fc40002fa1670 */
[----:B------:R-:W-:Y:S02]  /*ef00*/  FSEL R143, R32, -INF , !P0 ;  /* 0xff800000208f7808 */ /* 0x000fe40004000000 */
[----:B------:R-:W-:Y:S02]  /*ef10*/  IADD3 R0, R0, 0x19, RZ ;  /* 0x0000001900007810 */ /* 0x000fe40007ffe0ff */
[----:B------:R-:W-:Y:S02]  /*ef20*/  ISETP.GE.AND P0, PT, R2, R235, PT ;  /* 0x000000eb0200720c */ /* 0x000fe40003f06270 */
[----:B------:R-:W-:Y:S02]  /*ef30*/  FMNMX.FTZ R12, R7, R12, !PT ;  /* 0x0000000c070c7209 */ /* 0x000fe40007810000 */
[----:B------:R-:W-:Y:S02]  /*ef40*/  FSEL R19, R137, -INF , !P4 ;  /* 0xff80000089137808 */ /* 0x000fe40006000000 */
[----:B------:R-:W-:-:S02]  /*ef50*/  FSEL R20, R136, -INF , !P6 ;  /* 0xff80000088147808 */ /* 0x000fc40007000000 */
[C---:B------:R-:W-:Y:S02]  /*ef60*/  ISETP.GE.AND P4, PT, R5.reuse, R234, PT ;  /* 0x000000ea0500720c */ /* 0x040fe40003f86270 */
[C---:B------:R-:W-:Y:S02]  /*ef70*/  ISETP.GE.AND P6, PT, R5.reuse, R233, PT ;  /* 0x000000e90500720c */ /* 0x040fe40003fc6270 */
[----:B------:R-:W-:Y:S02]  /*ef80*/  ISETP.GE.AND P2, PT, R5, R232, PT ;  /* 0x000000e80500720c */ /* 0x000fe40003f46270 */
[----:B------:R-:W-:Y:S02]  /*ef90*/  FSEL R142, R25, -INF , !P5 ;  /* 0xff800000198e7808 */ /* 0x000fe40006800000 */
[----:B------:R-:W-:Y:S02]  /*efa0*/  ISETP.GE.AND P5, PT, R0, R235, PT ;  /* 0x000000eb0000720c */ /* 0x000fe40003fa6270 */
[----:B------:R-:W-:-:S02]  /*efb0*/  ISETP.LT.OR P0, PT, R2, R231, P0 ;  /* 0x000000e70200720c */ /* 0x000fc40000701670 */
[----:B------:R-:W-:Y:S02]  /*efc0*/  FMNMX.FTZ R12, R143, R12, !PT ;  /* 0x0000000c8f0c7209 */ /* 0x000fe40007810000 */
[C---:B------:R-:W-:Y:S02]  /*efd0*/  ISETP.LT.OR P4, PT, R5.reuse, R230, P4 ;  /* 0x000000e60500720c */ /* 0x040fe40002781670 */
[C---:B------:R-:W-:Y:S02]  /*efe0*/  ISETP.LT.OR P6, PT, R5.reuse, R229, P6 ;  /* 0x000000e50500720c */ /* 0x040fe400037c1670 */
[----:B------:R-:W-:Y:S02]  /*eff0*/  ISETP.LT.OR P2, PT, R5, R228, P2 ;  /* 0x000000e40500720c */ /* 0x000fe40001741670 */
[----:B------:R-:W-:Y:S02]  /*f000*/  ISETP.LT.OR P5, PT, R0, R231, P5 ;  /* 0x000000e70000720c */ /* 0x000fe40002fa1670 */
[----:B------:R-:W-:-:S02]  /*f010*/  FSEL R132, R14, -INF , !P0 ;  /* 0xff8000000e847808 */ /* 0x000fc40004000000 */
[----:B------:R-:W-:Y:S02]  /*f020*/  FMNMX.FTZ R5, R142, R12, !PT ;  /* 0x0000000c8e057209 */ /* 0x000fe40007810000 */
[----:B------:R-:W-:Y:S02]  /*f030*/  FMNMX.FTZ R12, R202, R9, !PT ;  /* 0x00000009ca0c7209 */ /* 0x000fe40007810000 */
[----:B------:R-:W-:Y:S02]  /*f040*/  FSEL R177, R13, -INF , !P5 ;  /* 0xff8000000db17808 */ /* 0x000fe40006800000 */
[----:B------:R-:W-:Y:S02]  /*f050*/  FMNMX.FTZ R5, R132, R5, !PT ;  /* 0x0000000584057209 */ /* 0x000fe40007810000 */
[----:B------:R-:W-:Y:S02]  /*f060*/  FMNMX.FTZ R12, R16, R12, !PT ;  /* 0x0000000c100c7209 */ /* 0x000fe40007810000 */
[----:B------:R-:W-:-:S02]  /*f070*/  FMNMX.FTZ R136, R177, R5, !PT ;  /* 0x00000005b1887209 */ /* 0x000fc40007810000 */
[----:B------:R-:W-:Y:S02]  /*f080*/  FMNMX.FTZ R5, R15, R12, !PT ;  /* 0x0000000c0f057209 */ /* 0x000fe40007810000 */
[CC--:B------:R-:W-:Y:S01]  /*f090*/  ISETP.GE.AND P0, PT, R4.reuse, R234.reuse, PT ;  /* 0x000000ea0400720c */ /* 0x0c0fe20003f06270 */
[----:B------:R-:W1:Y:S01]  /*f0a0*/  SHFL.BFLY PT, R12, R136, 0x2, 0x1f ;  /* 0x0c401f00880c7f89 */ /* 0x000e6200000e0000 */
[----:B------:R-:W-:Y:S02]  /*f0b0*/  FSEL R18, R139, -INF , !P1 ;  /* 0xff8000008b127808 */ /* 0x000fe40004800000 */
[----:B------:R-:W-:Y:S02]  /*f0c0*/  ISETP.GE.AND P1, PT, R3, R234, PT ;  /* 0x000000ea0300720c */ /* 0x000fe40003f26270 */
[----:B------:R-:W-:Y:S02]  /*f0d0*/  ISETP.LT.OR P0, PT, R4, R230, P0 ;  /* 0x000000e60400720c */ /* 0x000fe40000701670 */
[----:B------:R-:W-:-:S02]  /*f0e0*/  FSEL R14, R176, -INF , !P4 ;  /* 0xff800000b00e7808 */ /* 0x000fc40006000000 */
[----:B------:R-:W-:Y:S02]  /*f0f0*/  ISETP.GE.AND P4, PT, R2, R234, PT ;  /* 0x000000ea0200720c */ /* 0x000fe40003f86270 */
[----:B------:R-:W-:Y:S02]  /*f100*/  ISETP.LT.OR P1, PT, R3, R230, P1 ;  /* 0x000000e60300720c */ /* 0x000fe40000f21670 */
[----:B------:R-:W-:Y:S02]  /*f110*/  FSEL R140, R34, -INF , !P0 ;  /* 0xff800000228c7808 */ /* 0x000fe40004000000 */
[----:B------:R-:W-:Y:S02]  /*f120*/  FMNMX.FTZ R5, R14, R5, !PT ;  /* 0x000000050e057209 */ /* 0x000fe40007810000 */
[----:B------:R-:W-:Y:S02]  /*f130*/  ISETP.GE.AND P0, PT, R0, R234, PT ;  /* 0x000000ea0000720c */ /* 0x000fe40003f06270 */
[----:B------:R-:W-:-:S02]  /*f140*/  ISETP.GE.AND P5, PT, R4, R233, PT ;  /* 0x000000e90400720c */ /* 0x000fc40003fa6270 */
[----:B------:R-:W-:Y:S02]  /*f150*/  ISETP.LT.OR P4, PT, R2, R230, P4 ;  /* 0x000000e60200720c */ /* 0x000fe40002781670 */
[----:B------:R-:W-:Y:S02]  /*f160*/  FSEL R139, R33, -INF , !P1 ;  /* 0xff800000218b7808 */ /* 0x000fe40004800000 */
[----:B------:R-:W-:Y:S02]  /*f170*/  FMNMX.FTZ R5, R140, R5, !PT ;  /* 0x000000058c057209 */ /* 0x000fe40007810000 */
[----:B------:R-:W-:Y:S02]  /*f180*/  ISETP.GE.AND P1, PT, R4, R232, PT ;  /* 0x000000e80400720c */ /* 0x000fe40003f26270 */
[----:B------:R-:W-:Y:S02]  /*f190*/  ISETP.LT.OR P0, PT, R0, R230, P0 ;  /* 0x000000e60000720c */ /* 0x000fe40000701670 */
[----:B------:R-:W-:-:S02]  /*f1a0*/  FSEL R138, R22, -INF , !P4 ;  /* 0xff800000168a7808 */ /* 0x000fc40006000000 */
[----:B------:R-:W-:Y:S02]  /*f1b0*/  FMNMX.FTZ R5, R139, R5, !PT ;  /* 0x000000058b057209 */ /* 0x000fe40007810000 */
[C---:B------:R-:W-:Y:S02]  /*f1c0*/  ISETP.LT.OR P5, PT, R4.reuse, R229, P5 ;  /* 0x000000e50400720c */ /* 0x040fe40002fa1670 */
[----:B------:R-:W-:Y:S02]  /*f1d0*/  ISETP.LT.OR P1, PT, R4, R228, P1 ;  /* 0x000000e40400720c */ /* 0x000fe40000f21670 */
[----:B------:R-:W-:Y:S02]  /*f1e0*/  FSEL R176, R21, -INF , !P0 ;  /* 0xff80000015b07808 */ /* 0x000fe40004000000 */
[----:B------:R-:W-:Y:S02]  /*f1f0*/  FMNMX.FTZ R4, R138, R5, !PT ;  /* 0x000000058a047209 */ /* 0x000fe40007810000 */
[----:B------:R-:W-:-:S02]  /*f200*/  ISETP.GE.AND P4, PT, R3, R233, PT ;  /* 0x000000e90300720c */ /* 0x000fc40003f86270 */
[----:B------:R-:W-:Y:S02]  /*f210*/  ISETP.GE.AND P0, PT, R3, R232, PT ;  /* 0x000000e80300720c */ /* 0x000fe40003f06270 */
[----:B------:R-:W-:Y:S02]  /*f220*/  FSEL R133, R28, -INF , !P5 ;  /* 0xff8000001c857808 */ /* 0x000fe40006800000 */
[----:B------:R-:W-:Y:S02]  /*f230*/  FMNMX.FTZ R5, R201, R11, !PT ;  /* 0x0000000bc9057209 */ /* 0x000fe40007810000 */
[----:B-1----:R-:W-:Y:S02]  /*f240*/  FMNMX.FTZ R136, R136, R12, !PT ;  /* 0x0000000c88887209 */ /* 0x002fe40007810000 */
[----:B------:R-:W-:Y:S02]  /*f250*/  ISETP.GE.AND P5, PT, R0, R233, PT ;  /* 0x000000e90000720c */ /* 0x000fe40003fa6270 */
[----:B------:R-:W-:Y:S01]  /*f260*/  FMNMX.FTZ R12, R200, R17, !PT ;  /* 0x00000011c80c7209 */ /* 0x000fe20007810000 */
[----:B------:R-:W1:Y:S01]  /*f270*/  SHFL.BFLY PT, R22, R136, 0x1, 0x1f ;  /* 0x0c201f0088167f89 */ /* 0x000e6200000e0000 */
[----:B------:R-:W-:-:S02]  /*f280*/  ISETP.LT.OR P4, PT, R3, R229, P4 ;  /* 0x000000e50300720c */ /* 0x000fc40002781670 */
[----:B------:R-:W-:Y:S02]  /*f290*/  ISETP.LT.OR P0, PT, R3, R228, P0 ;  /* 0x000000e40300720c */ /* 0x000fe40000701670 */
[----:B------:R-:W-:Y:S02]  /*f2a0*/  FMNMX.FTZ R3, R19, R5, !PT ;  /* 0x0000000513037209 */ /* 0x000fe40007810000 */
[----:B------:R-:W-:Y:S02]  /*f2b0*/  ISETP.LT.OR P5, PT, R0, R229, P5 ;  /* 0x000000e50000720c */ /* 0x000fe40002fa1670 */
[----:B------:R-:W-:Y:S02]  /*f2c0*/  FSEL R5, R179, -INF , !P3 ;  /* 0xff800000b3057808 */ /* 0x000fe40005800000 */
[----:B------:R-:W-:Y:S02]  /*f2d0*/  FMNMX.FTZ R12, R20, R12, !PT ;  /* 0x0000000c140c7209 */ /* 0x000fe40007810000 */
[----:B------:R-:W-:-:S02]  /*f2e0*/  FSEL R13, R141, -INF , !P6 ;  /* 0xff8000008d0d7808 */ /* 0x000fc40007000000 */
[----:B------:R-:W-:Y:S02]  /*f2f0*/  ISETP.GE.AND P6, PT, R2, R233, PT ;  /* 0x000000e90200720c */ /* 0x000fe40003fc6270 */
[----:B------:R-:W-:Y:S02]  /*f300*/  FSEL R180, R24, -INF , !P5 ;  /* 0xff80000018b47808 */ /* 0x000fe40006800000 */
[----:B------:R-:W-:Y:S02]  /*f310*/  ISETP.GE.AND P3, PT, R2, R232, PT ;  /* 0x000000e80200720c */ /* 0x000fe40003f66270 */
[----:B------:R-:W-:Y:S02]  /*f320*/  FSEL R24, R188, -INF , !P2 ;  /* 0xff800000bc187808 */ /* 0x000fe40005000000 */
[----:B------:R-:W-:Y:S02]  /*f330*/  FMNMX.FTZ R12, R5, R12, !PT ;  /* 0x0000000c050c7209 */ /* 0x000fe40007810000 */
[----:B------:R-:W-:-:S02]  /*f340*/  ISETP.LT.OR P6, PT, R2, R229, P6 ;  /* 0x000000e50200720c */ /* 0x000fc400037c1670 */
[----:B------:R-:W-:Y:S02]  /*f350*/  ISETP.LT.OR P3, PT, R2, R228, P3 ;  /* 0x000000e40200720c */ /* 0x000fe40001f61670 */
[----:B------:R-:W-:Y:S02]  /*f360*/  FSEL R179, R30, -INF , !P1 ;  /* 0xff8000001eb37808 */ /* 0x000fe40004800000 */
[----:B------:R-:W-:Y:S02]  /*f370*/  FMNMX.FTZ R2, R24, R12, !PT ;  /* 0x0000000c18027209 */ /* 0x000fe40007810000 */
[----:B------:R-:W-:Y:S02]  /*f380*/  ISETP.GE.AND P1, PT, R0, R232, PT ;  /* 0x000000e80000720c */ /* 0x000fe40003f26270 */
[----:B------:R-:W-:Y:S02]  /*f390*/  FSEL R181, R31, -INF , !P0 ;  /* 0xff8000001fb57808 */ /* 0x000fe40004000000 */
[----:B------:R-:W-:-:S02]  /*f3a0*/  FMNMX.FTZ R2, R179, R2, !PT ;  /* 0x00000002b3027209 */ /* 0x000fc40007810000 */
[----:B------:R-:W-:Y:S02]  /*f3b0*/  ISETP.LT.OR P0, PT, R0, R228, P1 ;  /* 0x000000e40000720c */ /* 0x000fe40000f01670 */
[----:B------:R-:W-:Y:S02]  /*f3c0*/  FSEL R183, R26, -INF , !P3 ;  /* 0xff8000001ab77808 */ /* 0x000fe40005800000 */
[----:B------:R-:W-:Y:S02]  /*f3d0*/  FMNMX.FTZ R0, R181, R2, !PT ;  /* 0x00000002b5007209 */ /* 0x000fe40007810000 */
[----:B------:R-:W-:Y:S02]  /*f3e0*/  FMNMX.FTZ R3, R18, R3, !PT ;  /* 0x0000000312037209 */ /* 0x000fe40007810000 */
[----:B------:R-:W-:Y:S02]  /*f3f0*/  FSEL R182, R27, -INF , !P0 ;  /* 0xff8000001bb67808 */ /* 0x000fe40004000000 */
[----:B------:R-:W-:-:S02]  /*f400*/  FMNMX.FTZ R0, R183, R0, !PT ;  /* 0x00000000b7007209 */ /* 0x000fc40007810000 */
[----:B------:R-:W-:Y:S02]  /*f410*/  FMNMX.FTZ R3, R13, R3, !PT ;  /* 0x000000030d037209 */ /* 0x000fe40007810000 */
[----:B------:R-:W-:Y:S02]  /*f420*/  FMNMX.FTZ R0, R182, R0, !PT ;  /* 0x00000000b6007209 */ /* 0x000fe40007810000 */
[----:B------:R-:W-:Y:S02]  /*f430*/  FSEL R141, R29, -INF , !P4 ;  /* 0xff8000001d8d7808 */ /* 0x000fe40006000000 */
[----:B------:R-:W-:Y:S01]  /*f440*/  FMNMX.FTZ R3, R133, R3, !PT ;  /* 0x0000000385037209 */ /* 0x000fe20007810000 */
[----:B------:R-:W2:Y:S01]  /*f450*/  SHFL.BFLY PT, R2, R0, 0x2, 0x1f ;  /* 0x0c401f0000027f89 */ /* 0x000ea200000e0000 */
[----:B------:R-:W-:Y:S02]  /*f460*/  FMNMX.FTZ R4, R176, R4, !PT ;  /* 0x00000004b0047209 */ /* 0x000fe40007810000 */
[----:B------:R-:W-:Y:S01]  /*f470*/  FSEL R178, R23, -INF , !P6 ;  /* 0xff80000017b27808 */ /* 0x000fe20007000000 */
[----:B------:R-:W-:Y:S01]  /*f480*/  LDSM.16.MT88.4 R28, [R215+0xa000] ;  /* 0x00a00000d71c783b */ /* 0x000fe20000004200 */
[----:B------:R-:W-:-:S02]  /*f490*/  FMNMX.FTZ R3, R141, R3, !PT ;  /* 0x000000038d037209 */ /* 0x000fc40007810000 */
[----:B-1----:R-:W-:Y:S01]  /*f4a0*/  FMNMX.FTZ R136, R136, R22, !PT ;  /* 0x0000001688887209 */ /* 0x002fe20007810000 */
[----:B------:R-:W1:Y:S01]  /*f4b0*/  SHFL.BFLY PT, R21, R4, 0x2, 0x1f ;  /* 0x0c401f0004157f89 */ /* 0x000e6200000e0000 */
[----:B------:R-:W-:Y:S02]  /*f4c0*/  FMNMX.FTZ R3, R178, R3, !PT ;  /* 0x00000003b2037209 */ /* 0x000fe40007810000 */
[C---:B------:R-:W-:Y:S01]  /*f4d0*/  FSETP.NEU.FTZ.AND P3, PT, R136.reuse, -INF , PT ;  /* 0xff8000008800780b */ /* 0x040fe20003f7d000 */
[----:B------:R-:W-:Y:S01]  /*f4e0*/  FMUL.FTZ R12, R136, c[0x0][0x23c] ;  /* 0x00008f00880c7a20 */ /* 0x000fe20000410000 */
[----:B------:R-:W-:-:S04]  /*f4f0*/  FMNMX.FTZ R134, R180, R3, !PT ;  /* 0x00000003b4867209 */ /* 0x000fc80007810000 */
[----:B------:R-:W-:Y:S01]  /*f500*/  FSEL R12, R12, RZ, P3 ;  /* 0x000000ff0c0c7208 */ /* 0x000fe20001800000 */
[----:B------:R-:W3:Y:S04]  /*f510*/  SHFL.BFLY PT, R3, R134, 0x2, 0x1f ;  /* 0x0c401f0086037f89 */ /* 0x000ee800000e0000 */
[--C-:B------:R-:W-:Y:S01]  /*f520*/  FFMA.FTZ R6, R6, c[0x0][0x23c], -R12.reuse ;  /* 0x00008f0006067a23 */ /* 0x100fe2000001080c */
[----:B--2---:R-:W-:Y:S01]  /*f530*/  FMNMX.FTZ R0, R2, R0, !PT ;  /* 0x0000000002007209 */ /* 0x004fe20007810000 */
[--C-:B------:R-:W-:Y:S02]  /*f540*/  FFMA.FTZ R7, R7, c[0x0][0x23c], -R12.reuse ;  /* 0x00008f0007077a23 */ /* 0x100fe4000001080c */
[----:B------:R2:W-:Y:S01]  /*f550*/  MUFU.EX2 R206, R6 ;  /* 0x0000000600ce7308 */ /* 0x0005e20000000800 */
[--C-:B------:R-:W-:Y:S01]  /*f560*/  FFMA.FTZ R10, R10, c[0x0][0x23c], -R12.reuse ;  /* 0x00008f000a0a7a23 */ /* 0x100fe2000001080c */
[----:B------:R-:W4:Y:S01]  /*f570*/  SHFL.BFLY PT, R137, R0, 0x1, 0x1f ;  /* 0x0c201f0000897f89 */ /* 0x000f2200000e0000 */
[----:B------:R-:W-:Y:S01]  /*f580*/  FFMA.FTZ R8, R8, c[0x0][0x23c], -R12 ;  /* 0x00008f0008087a23 */ /* 0x000fe2000001080c */
[----:B-1----:R-:W-:-:S04]  /*f590*/  FMNMX.FTZ R4, R4, R21, !PT ;  /* 0x0000001504047209 */ /* 0x002fc80007810000 */
[----:B------:R-:W-:Y:S01]  /*f5a0*/  MUFU.EX2 R207, R7 ;  /* 0x0000000700cf7308 */ /* 0x000fe20000000800 */
[----:B------:R-:W1:Y:S01]  /*f5b0*/  SHFL.BFLY PT, R135, R4, 0x1, 0x1f ;  /* 0x0c201f0004877f89 */ /* 0x000e6200000e0000 */
[----:B---3--:R-:W-:-:S06]  /*f5c0*/  FMNMX.FTZ R134, R3, R134, !PT ;  /* 0x0000008603867209 */ /* 0x008fcc0007810000 */
[----:B------:R-:W3:Y:S01]  /*f5d0*/  MUFU.EX2 R205, R10 ;  /* 0x0000000a00cd7308 */ /* 0x000ee20000000800 */
[----:B--2---:R-:W2:Y:S07]  /*f5e0*/  SHFL.BFLY PT, R6, R134, 0x1, 0x1f ;  /* 0x0c201f0086067f89 */ /* 0x004eae00000e0000 */
[----:B------:R3:W5:Y:S01]  /*f5f0*/  MUFU.EX2 R204, R8 ;  /* 0x0000000800cc7308 */ /* 0x0007620000000800 */
[----:B----4-:R-:W-:-:S04]  /*f600*/  FMNMX.FTZ R137, R0, R137, !PT ;  /* 0x0000008900897209 */ /* 0x010fc80007810000 */
[C---:B------:R-:W-:Y:S01]  /*f610*/  FSETP.NEU.FTZ.AND P0, PT, R137.reuse, -INF , PT ;  /* 0xff8000008900780b */ /* 0x040fe20003f1d000 */
[----:B------:R-:W-:Y:S01]  /*f620*/  FMUL.FTZ R0, R137, c[0x0][0x23c] ;  /* 0x00008f0089007a20 */ /* 0x000fe20000410000 */
[----:B-1----:R-:W-:Y:S02]  /*f630*/  FMNMX.FTZ R135, R4, R135, !PT ;  /* 0x0000008704877209 */ /* 0x002fe40007810000 */
[----:B------:R-:W-:Y:S02]  /*f640*/  FSEL R4, R136, RZ, P3 ;  /* 0x000000ff88047208 */ /* 0x000fe40001800000 */
[C---:B------:R-:W-:Y:S01]  /*f650*/  FSETP.NEU.FTZ.AND P2, PT, R135.reuse, -INF , PT ;  /* 0xff8000008700780b */ /* 0x040fe20003f5d000 */
[----:B------:R-:W-:Y:S01]  /*f660*/  FMUL.FTZ R3, R135, c[0x0][0x23c] ;  /* 0x00008f0087037a20 */ /* 0x000fe20000410000 */
[----:B------:R-:W-:Y:S02]  /*f670*/  FSEL R0, R0, RZ, P0 ;  /* 0x000000ff00007208 */ /* 0x000fe40000000000 */
[----:B---3--:R-:W-:-:S02]  /*f680*/  F2FP.PACK_AB R8, R205, R206 ;  /* 0x000000cecd08723e */ /* 0x008fc400000000ff */
[----:B--2---:R-:W-:Y:S01]  /*f690*/  FMNMX.FTZ R134, R134, R6, !PT ;  /* 0x0000000686867209 */ /* 0x004fe20007810000 */
[----:B------:R-:W-:Y:S01]  /*f6a0*/  FADD.FTZ R6, R203, -R4 ;  /* 0x80000004cb067221 */ /* 0x000fe20000010000 */
[----:B------:R-:W-:Y:S01]  /*f6b0*/  FSEL R3, R3, RZ, P2 ;  /* 0x000000ff03037208 */ /* 0x000fe20001000000 */
[--C-:B------:R-:W-:Y:S01]  /*f6c0*/  FFMA.FTZ R24, R24, c[0x0][0x23c], -R0.reuse ;  /* 0x00008f0018187a23 */ /* 0x100fe20000010800 */
[----:B------:R-:W-:Y:S01]  /*f6d0*/  FSEL R4, R135, RZ, P2 ;  /* 0x000000ff87047208 */ /* 0x000fe20001000000 */
[----:B------:R-:W-:Y:S01]  /*f6e0*/  FFMA.FTZ R5, R5, c[0x0][0x23c], -R0 ;  /* 0x00008f0005057a23 */ /* 0x000fe20000010800 */
[----:B------:R-:W-:Y:S01]  /*f6f0*/  FSETP.NEU.FTZ.AND P1, PT, R134, -INF , PT ;  /* 0xff8000008600780b */ /* 0x000fe20003f3d000 */
[----:B------:R-:W-:Y:S01]  /*f700*/  FFMA.FTZ R15, R15, c[0x0][0x23c], -R3 ;  /* 0x00008f000f0f7a23 */ /* 0x000fe20000010803 */
[----:B------:R1:W-:Y:S01]  /*f710*/  MUFU.EX2 R188, R24 ;  /* 0x0000001800bc7308 */ /* 0x0003e20000000800 */
[----:B------:R-:W-:Y:S01]  /*f720*/  FADD.FTZ R4, R202, -R4 ;  /* 0x80000004ca047221 */ /* 0x000fe20000010000 */
[----:B-----5:R-:W-:Y:S01]  /*f730*/  F2FP.PACK_AB R10, R207, R204 ;  /* 0x000000cccf0a723e */ /* 0x020fe200000000ff */
[----:B------:R-:W-:-:S02]  /*f740*/  FMUL.FTZ R2, R134, c[0x0][0x23c] ;  /* 0x00008f0086027a20 */ /* 0x000fc40000410000 */
[--C-:B------:R-:W-:Y:S02]  /*f750*/  FFMA.FTZ R14, R14, c[0x0][0x23c], -R3.reuse ;  /* 0x00008f000e0e7a23 */ /* 0x100fe40000010803 */
[--C-:B------:R-:W-:Y:S01]  /*f760*/  FFMA.FTZ R17, R17, c[0x0][0x23c], -R0.reuse ;  /* 0x00008f0011117a23 */ /* 0x100fe20000010800 */
[----:B------:R2:W-:Y:S01]  /*f770*/  MUFU.EX2 R198, R15 ;  /* 0x0000000f00c67308 */ /* 0x0005e20000000800 */
[----:B------:R-:W-:Y:S01]  /*f780*/  FSEL R2, R2, RZ, P1 ;  /* 0x000000ff02027208 */ /* 0x000fe20000800000 */
[----:B------:R-:W-:Y:S02]  /*f790*/  FFMA.FTZ R20, R20, c[0x0][0x23c], -R0 ;  /* 0x00008f0014147a23 */ /* 0x000fe40000010800 */
[----:B------:R-:W-:Y:S02]  /*f7a0*/  FFMA.FTZ R16, R16, c[0x0][0x23c], -R3 ;  /* 0x00008f0010107a23 */ /* 0x000fe40000010803 */
[--C-:B------:R-:W-:Y:S01]  /*f7b0*/  FFMA.FTZ R13, R13, c[0x0][0x23c], -R2.reuse ;  /* 0x00008f000d0d7a23 */ /* 0x100fe20000010802 */
[----:B-1----:R-:W1:Y:S01]  /*f7c0*/  LDSM.16.MT88.4 R24, [R218+0xa000] ;  /* 0x00a00000da18783b */ /* 0x002e620000004200 */
[----:B------:R3:W4:Y:S01]  /*f7d0*/  MUFU.EX2 R190, R5 ;  /* 0x0000000500be7308 */ /* 0x0007220000000800 */
[----:B------:R-:W-:-:S02]  /*f7e0*/  FFMA.FTZ R11, R11, c[0x0][0x23c], -R2 ;  /* 0x00008f000b0b7a23 */ /* 0x000fc40000010802 */
[--C-:B------:R-:W-:Y:S02]  /*f7f0*/  FFMA.FTZ R19, R19, c[0x0][0x23c], -R2.reuse ;  /* 0x00008f0013137a23 */ /* 0x100fe40000010802 */
[----:B------:R-:W-:Y:S02]  /*f800*/  FFMA.FTZ R18, R18, c[0x0][0x23c], -R2 ;  /* 0x00008f0012127a23 */ /* 0x000fe40000010802 */
[----:B--2---:R-:W-:Y:S01]  /*f810*/  FMUL.FTZ R15, R4, c[0x0][0x23c] ;  /* 0x00008f00040f7a20 */ /* 0x004fe20000410000 */
[----:B------:R-:W-:Y:S01]  /*f820*/  FSEL R4, R137, RZ, P0 ;  /* 0x000000ff89047208 */ /* 0x000fe20000000000 */
[----:B------:R-:W2:Y:S01]  /*f830*/  MUFU.EX2 R199, R14 ;  /* 0x0000000e00c77308 */ /* 0x000ea20000000800 */
[----:B------:R-:W-:Y:S02]  /*f840*/  FMUL.FTZ R6, R6, c[0x0][0x23c] ;  /* 0x00008f0006067a20 */ /* 0x000fe40000410000 */
[----:B------:R-:W-:Y:S02]  /*f850*/  FFMA.FTZ R9, R9, c[0x0][0x23c], -R3 ;  /* 0x00008f0009097a23 */ /* 0x000fe40000010803 */
[----:B------:R-:W-:Y:S01]  /*f860*/  FADD.FTZ R4, R200, -R4 ;  /* 0x80000004c8047221 */ /* 0x000fe20000010000 */
[----:B---3--:R-:W-:-:S02]  /*f870*/  FSEL R5, R134, RZ, P1 ;  /* 0x000000ff86057208 */ /* 0x008fc40000800000 */
[----:B------:R-:W-:Y:S01]  /*f880*/  MUFU.EX2 R195, R13 ;  /* 0x0000000d00c37308 */ /* 0x000fe20000000800 */
[----:B------:R-:W-:Y:S01]  /*f890*/  FMUL.FTZ R4, R4, c[0x0][0x23c] ;  /* 0x00008f0004047a20 */ /* 0x000fe20000410000 */
[----:B----4-:R-:W-:Y:S01]  /*f8a0*/  F2FP.PACK_AB R7, R188, R190 ;  /* 0x000000bebc07723e */ /* 0x010fe200000000ff */
[----:B------:R-:W-:-:S04]  /*f8b0*/  FADD.FTZ R5, R201, -R5 ;  /* 0x80000005c9057221 */ /* 0x000fc80000010000 */
[----:B------:R-:W-:Y:S01]  /*f8c0*/  FMUL.FTZ R5, R5, c[0x0][0x23c] ;  /* 0x00008f0005057a20 */ /* 0x000fe20000410000 */
[----:B------:R2:W-:Y:S08]  /*f8d0*/  MUFU.EX2 R193, R11 ;  /* 0x0000000b00c17308 */ /* 0x0005f00000000800 */
[----:B------:R-:W-:Y:S08]  /*f8e0*/  MUFU.EX2 R192, R19 ;  /* 0x0000001300c07308 */ /* 0x000ff00000000800 */
[----:B------:R-:W-:Y:S01]  /*f8f0*/  MUFU.EX2 R194, R18 ;  /* 0x0000001200c27308 */ /* 0x000fe20000000800 */
[----:B--2---:R-:W-:-:S07]  /*f900*/  F2FP.PACK_AB R11, R199, R198 ;  /* 0x000000c6c70b723e */ /* 0x004fce00000000ff */
[----:B------:R-:W-:Y:S08]  /*f910*/  MUFU.EX2 R189, R17 ;  /* 0x0000001100bd7308 */ /* 0x000ff00000000800 */
[----:B------:R2:W3:Y:S08]  /*f920*/  MUFU.EX2 R191, R20 ;  /* 0x0000001400bf7308 */ /* 0x0004f00000000800 */
[----:B------:R3:W4:Y:S08]  /*f930*/  MUFU.EX2 R14, R5 ;  /* 0x00000005000e7308 */ /* 0x0007300000000800 */
[----:B------:R5:W1:Y:S01]  /*f940*/  MUFU.EX2 R13, R4 ;  /* 0x00000004000d7308 */ /* 0x000a620000000800 */
[----:B--2---:R-:W2:Y:S07]  /*f950*/  LDSM.16.MT88.4 R20, [R213+0xa000] ;  /* 0x00a00000d514783b */ /* 0x004eae0000004200 */
[----:B------:R-:W-:Y:S01]  /*f960*/  MUFU.EX2 R196, R16 ;  /* 0x0000001000c47308 */ /* 0x000fe20000000800 */
[----:B---3--:R-:W-:Y:S01]  /*f970*/  F2FP.PACK_AB R5, R191, R189 ;  /* 0x000000bdbf05723e */ /* 0x008fe200000000ff */
[----:B----4-:R-:W-:-:S02]  /*f980*/  FMUL.FTZ R40, R40, R14 ;  /* 0x0000000e28287220 */ /* 0x010fc40000410000 */
[-C--:B------:R-:W-:Y:S02]  /*f990*/  FMUL.FTZ R41, R41, R14.reuse ;  /* 0x0000000e29297220 */ /* 0x080fe40000410000 */
[-C--:B------:R-:W-:Y:S02]  /*f9a0*/  FMUL.FTZ R148, R148, R14.reuse ;  /* 0x0000000e94947220 */ /* 0x080fe40000410000 */
[----:B------:R3:W4:Y:S01]  /*f9b0*/  MUFU.EX2 R16, R6 ;  /* 0x0000000600107308 */ /* 0x0007220000000800 */
[----:B-----5:R-:W-:Y:S01]  /*f9c0*/  F2FP.PACK_AB R4, R192, R193 ;  /* 0x000000c1c004723e */ /* 0x020fe200000000ff */
[-C--:B-1----:R-:W-:Y:S02]  /*f9d0*/  FMUL.FTZ R42, R42, R13.reuse ;  /* 0x0000000d2a2a7220 */ /* 0x082fe40000410000 */
[----:B------:R-:W-:Y:S02]  /*f9e0*/  FMUL.FTZ R43, R43, R13 ;  /* 0x0000000d2b2b7220 */ /* 0x000fe40000410000 */
[----:B------:R-:W-:-:S02]  /*f9f0*/  FMUL.FTZ R149, R149, R14 ;  /* 0x0000000e95957220 */ /* 0x000fc40000410000 */
[----:B------:R-:W1:Y:S01]  /*fa00*/  MUFU.EX2 R197, R9 ;  /* 0x0000000900c57308 */ /* 0x000e620000000800 */
[-C--:B------:R-:W-:Y:S02]  /*fa10*/  FMUL.FTZ R150, R150, R13.reuse ;  /* 0x0000000d96967220 */ /* 0x080fe40000410000 */
[----:B------:R-:W-:Y:S02]  /*fa20*/  FMUL.FTZ R151, R151, R13 ;  /* 0x0000000d97977220 */ /* 0x000fe40000410000 */
[-C--:B------:R-:W-:Y:S02]  /*fa30*/  FMUL.FTZ R152, R152, R14.reuse ;  /* 0x0000000e98987220 */ /* 0x080fe40000410000 */
[----:B------:R-:W-:Y:S01]  /*fa40*/  FMUL.FTZ R153, R153, R14 ;  /* 0x0000000e99997220 */ /* 0x000fe20000410000 */
[----:B---3--:R-:W-:Y:S01]  /*fa50*/  F2FP.PACK_AB R6, R195, R194 ;  /* 0x000000c2c306723e */ /* 0x008fe200000000ff */
[----:B------:R-:W3:Y:S01]  /*fa60*/  MUFU.EX2 R15, R15 ;  /* 0x0000000f000f7308 */ /* 0x000ee20000000800 */
[----:B----4-:R-:W-:-:S02]  /*fa70*/  FMUL.FTZ R172, R172, R16 ;  /* 0x00000010acac7220 */ /* 0x010fc40000410000 */
[-C--:B------:R-:W-:Y:S02]  /*fa80*/  FMUL.FTZ R173, R173, R16.reuse ;  /* 0x00000010adad7220 */ /* 0x080fe40000410000 */
[-C--:B------:R-:W-:Y:S01]  /*fa90*/  FMUL.FTZ R144, R144, R16.reuse ;  /* 0x0000001090907220 */ /* 0x080fe20000410000 */
[C---:B------:R-:W-:Y:S01]  /*faa0*/  HMMA.16816.F32 R32, R4.reuse, R24, R40 ;  /* 0x000000180420723c */ /* 0x040fe20000001828 */
[----:B-1----:R-:W-:Y:S01]  /*fab0*/  F2FP.PACK_AB R9, R196, R197 ;  /* 0x000000c5c409723e */ /* 0x002fe200000000ff */
[-C--:B------:R-:W-:Y:S01]  /*fac0*/  FMUL.FTZ R145, R145, R16.reuse ;  /* 0x0000001091917220 */ /* 0x080fe20000410000 */
[----:B------:R-:W-:Y:S01]  /*fad0*/  LDSM.16.MT88.4 R40, [R218+0xb000] ;  /* 0x00b00000da28783b */ /* 0x000fe20000004200 */
[-C--:B------:R-:W-:Y:S02]  /*fae0*/  FMUL.FTZ R154, R154, R13.reuse ;  /* 0x0000000d9a9a7220 */ /* 0x080fe40000410000 */
[----:B------:R-:W-:Y:S02]  /*faf0*/  FMUL.FTZ R155, R155, R13 ;  /* 0x0000000d9b9b7220 */ /* 0x000fe40000410000 */
[----:B------:R-:W-:Y:S01]  /*fb00*/  FMUL.FTZ R156, R156, R16 ;  /* 0x000000109c9c7220 */ /* 0x000fe20000410000 */
[----:B--2---:R-:W-:Y:S01]  /*fb10*/  HMMA.16816.F32 R148, R4, R20, R148 ;  /* 0x000000140494723c */ /* 0x004fe20000001894 */
[----:B---3--:R-:W-:-:S02]  /*fb20*/  FMUL.FTZ R174, R174, R15 ;  /* 0x0000000faeae7220 */ /* 0x008fc40000410000 */
        /* <DEDUP_REMOVED lines=10> */
[-C--:B------:R-:W-:Y:S02]  /*fbd0*/  FMUL.FTZ R162, R162, R15.reuse ;  /* 0x0000000fa2a27220 */ /* 0x080fe40000410000 */
[----:B------:R-:W-:Y:S02]  /*fbe0*/  FMUL.FTZ R163, R163, R15 ;  /* 0x0000000fa3a37220 */ /* 0x000fe40000410000 */
        /* <DEDUP_REMOVED lines=28> */
[----:B------:R-:W2:Y:S01]  /*fdb0*/  LDSM.16.MT88.4 R28, [R213+0xb000] ;  /* 0x00b00000d51c783b */ /* 0x000ea20000004200 */
        /* <DEDUP_REMOVED lines=8> */
[-C--:B------:R-:W-:Y:S01]  /*fe40*/  FMUL.FTZ R72, R72, R14.reuse ;  /* 0x0000000e48487220 */ /* 0x080fe20000410000 */
[----:B------:R-:W-:Y:S01]  /*fe50*/  MOV R156, R211 ;  /* 0x000000d3009c7202 */ /* 0x000fe20000000f00 */
[----:B------:R-:W-:-:S02]  /*fe60*/  FMUL.FTZ R73, R73, R14 ;  /* 0x0000000e49497220 */ /* 0x000fc40000410000 */
[-C--:B------:R-:W-:Y:S02]  /*fe70*/  FMUL.FTZ R74, R74, R13.reuse ;  /* 0x0000000d4a4a7220 */ /* 0x080fe40000410000 */
[-C--:B------:R-:W-:Y:S02]  /*fe80*/  FMUL.FTZ R75, R75, R13.reuse ;  /* 0x0000000d4b4b7220 */ /* 0x080fe40000410000 */
[-C--:B------:R-:W-:Y:S02]  /*fe90*/  FMUL.FTZ R76, R76, R14.reuse ;  /* 0x0000000e4c4c7220 */ /* 0x080fe40000410000 */
[-C--:B------:R-:W-:Y:S01]  /*fea0*/  FMUL.FTZ R77, R77, R14.reuse ;  /* 0x0000000e4d4d7220 */ /* 0x080fe20000410000 */
[----:B-1----:R-:W-:Y:S01]  /*feb0*/  HMMA.16816.F32 R56, R4, R20, R56 ;  /* 0x000000140438723c */ /* 0x002fe20000001838 */
[----:B------:R-:W-:Y:S02]  /*fec0*/  FMUL.FTZ R88, R88, R14 ;  /* 0x0000000e58587220 */ /* 0x000fe40000410000 */
[----:B------:R-:W-:-:S02]  /*fed0*/  FMUL.FTZ R78, R78, R13 ;  /* 0x0000000d4e4e7220 */ /* 0x000fc40000410000 */
[-C--:B------:R-:W-:Y:S02]  /*fee0*/  FMUL.FTZ R79, R79, R13.reuse ;  /* 0x0000000d4f4f7220 */ /* 0x080fe40000410000 */
[-C--:B------:R-:W-:Y:S01]  /*fef0*/  FMUL.FTZ R89, R89, R14.reuse ;  /* 0x0000000e59597220 */ /* 0x080fe20000410000 */
[----:B------:R-:W-:Y:S01]  /*ff00*/  HMMA.16816.F32 R60, R4, R22, R60 ;  /* 0x00000016043c723c */ /* 0x000fe2000000183c */
[-C--:B------:R-:W-:Y:S02]  /*ff10*/  FMUL.FTZ R92, R92, R14.reuse ;  /* 0x0000000e5c5c7220 */ /* 0x080fe40000410000 */
[----:B------:R-:W-:Y:S02]  /*ff20*/  FMUL.FTZ R93, R93, R14 ;  /* 0x0000000e5d5d7220 */ /* 0x000fe40000410000 */
        /* <DEDUP_REMOVED lines=83> */
[----:B------:R-:W-:Y:S02]  /*10460*/  FMUL.FTZ R99, R99, R15 ;  /* 0x0000000f63637220 */ /* 0x000fe40000410000 */
[----:B---3--:R-:W-:Y:S01]  /*10470*/  F2FP.PACK_AB R128, R27, R25 ;  /* 0x000000191b80723e */ /* 0x008fe200000000ff */
[-C--:B------:R-:W-:Y:S01]  /*10480*/  FMUL.FTZ R112, R112, R16.reuse ;  /* 0x0000001070707220 */ /* 0x080fe20000410000 */
[----:B------:R-:W-:Y:S01]  /*10490*/  HMMA.16816.F32 R84, R8, R32, R84 ;  /* 0x000000200854723c */ /* 0x000fe20000001854 */
[----:B------:R-:W-:-:S02]  /*104a0*/  FMUL.FTZ R113, R113, R16 ;  /* 0x0000001071717220 */ /* 0x000fc40000410000 */
[----:B--2---:R-:W-:Y:S01]  /*104b0*/  FFMA.FTZ R4, R177, c[0x0][0x23c], -R12 ;  /* 0x00008f00b1047a23 */ /* 0x004fe2000001080c */
[----:B------:R-:W-:Y:S01]  /*104c0*/  MOV R177, R174 ;  /* 0x000000ae00b17202 */ /* 0x000fe20000000f00 */
[-C--:B------:R-:W-:Y:S02]  /*104d0*/  FMUL.FTZ R114, R114, R15.reuse ;  /* 0x0000000f72727220 */ /* 0x080fe40000410000 */
[----:B------:R-:W2:Y:S01]  /*104e0*/  MUFU.EX2 R26, R4 ;  /* 0x00000004001a7308 */ /* 0x000ea20000000800 */
[-C--:B------:R-:W-:Y:S02]  /*104f0*/  FMUL.FTZ R115, R115, R15.reuse ;  /* 0x0000000f73737220 */ /* 0x080fe40000410000 */
[-C--:B------:R-:W-:Y:S02]  /*10500*/  FMUL.FTZ R116, R116, R16.reuse ;  /* 0x0000001074747220 */ /* 0x080fe40000410000 */
[----:B------:R-:W-:Y:S02]  /*10510*/  FMUL.FTZ R117, R117, R16 ;  /* 0x0000001075757220 */ /* 0x000fe40000410000 */
[----:B------:R-:W-:-:S02]  /*10520*/  FMUL.FTZ R118, R118, R15 ;  /* 0x0000000f76767220 */ /* 0x000fc40000410000 */
[-C--:B------:R-:W-:Y:S02]  /*10530*/  FMUL.FTZ R119, R119, R15.reuse ;  /* 0x0000000f77777220 */ /* 0x080fe40000410000 */
[-C--:B------:R-:W-:Y:S02]  /*10540*/  FMUL.FTZ R100, R100, R16.reuse ;  /* 0x0000001064647220 */ /* 0x080fe40000410000 */
[----:B------:R-:W-:Y:S02]  /*10550*/  FMUL.FTZ R101, R101, R16 ;  /* 0x0000001065657220 */ /* 0x000fe40000410000 */
[-C--:B------:R-:W-:Y:S01]  /*10560*/  FMUL.FTZ R102, R102, R15.reuse ;  /* 0x0000000f66667220 */ /* 0x080fe20000410000 */
[----:B--2---:R-:W-:Y:S01]  /*10570*/  F2FP.PACK_AB R130, R26, R132 ;  /* 0x000000841a82723e */ /* 0x004fe200000000ff */
[----:B------:R-:W-:Y:S01]  /*10580*/  FFMA.FTZ R4, R140, c[0x0][0x23c], -R3 ;  /* 0x00008f008c047a23 */ /* 0x000fe20000010803 */
[----:B------:R-:W-:Y:S01]  /*10590*/  HMMA.16816.F32 R116, R8, R44, R116 ;  /* 0x0000002c0874723c */ /* 0x000fe20000001874 */
[----:B------:R-:W-:-:S02]  /*105a0*/  FMUL.FTZ R103, R103, R15 ;  /* 0x0000000f67677220 */ /* 0x000fc40000410000 */
[----:B------:R2:W-:Y:S05]  /*105b0*/  MUFU.EX2 R21, R4 ;  /* 0x0000000400157308 */ /* 0x0005ea0000000800 */
        /* <DEDUP_REMOVED lines=103> */
.L_x_1907:
        /* <DEDUP_REMOVED lines=18> */
.L_x_1915:
        /* <DEDUP_REMOVED lines=27> */
.L_x_1913:
[----:B-1----:R-:W2:Y:S01]  /*10f00*/  LDL.64 R4, [R1] ;  /* 0x0000000001047983 */ /* 0x002ea20000100a00 */
[----:B------:R-:W-:Y:S01]  /*10f10*/  UIADD3 UR8, UR20, -0x1, URZ ;  /* 0xffffffff14087890 */ /* 0x000fe2000fffe03f */
[----:B------:R-:W-:Y:S04]  /*10f20*/  DEPBAR.LE SB0, 0x0 ;  /* 0x000080000000791a */ /* 0x000fe80000000000 */
[----:B------:R-:W-:Y:S01]  /*10f30*/  BAR.SYNC.DEFER_BLOCKING 0x0 ;  /* 0x0000000000007b1d */ /* 0x000fe20000010000 */
[----:B------:R-:W-:Y:S01]  /*10f40*/  MOV R6, UR8 ;  /* 0x0000000800067c02 */ /* 0x000fe20008000f00 */
        /* <DEDUP_REMOVED lines=14> */
[----:B------:R-:W-:Y:S05]  /*11030*/  PLOP3.LUT P0, PT, PT, PT, UP0, 0x80, 0x0 ;  /* 0x000000000000781c */ /* 0x000fea0003f0f008 */
[----:B------:R1:W-:Y:S08]  /*11040*/  LDGSTS.E.BYPASS.LTC128B.128 [R227+0xb000], [R4.64+0x80] ;  /* 0x0b00008004e37fae */ /* 0x0003f0000b901d52 */
[----:B------:R1:W-:Y:S08]  /*11050*/  LDGSTS.E.BYPASS.LTC128B.128 [R227+0xa800], [R6.64] ;  /* 0x0a80000006e37fae */ /* 0x0003f0000b901d52 */
[----:B------:R1:W-:Y:S08]  /*11060*/  LDGSTS.E.BYPASS.LTC128B.128 [R227+0xb800], [R6.64+0x80] ;  /* 0x0b80008006e37fae */ /* 0x0003f0000b901d52 */
[----:B------:R-:W-:Y:S08]  /*11070*/  LDSM.16.M88.4 R32, [R214] ;  /* 0x00000000d620783b */ /* 0x000ff00000000200 */
[----:B------:R-:W1:Y:S08]  /*11080*/  LDSM.16.M88.4 R16, [R212+0x8000] ;  /* 0x00800000d410783b */ /* 0x000e700000000200 */
[----:B------:R-:W2:Y:S08]  /*11090*/  LDSM.16.M88.4 R28, [R214+0x2000] ;  /* 0x00200000d61c783b */ /* 0x000eb00000000200 */
[----:B------:R-:W3:Y:S08]  /*110a0*/  LDSM.16.M88.4 R140, [R212+0x8800] ;  /* 0x00880000d48c783b */ /* 0x000ef00000000200 */
[----:B------:R-:W0:Y:S08]  /*110b0*/  LDGDEPBAR ;  /* 0x00000000000079af */ /* 0x000e300000000000 */
[----:B------:R-:W-:Y:S01]  /*110c0*/  LDSM.16.M88.4 R176, [R216] ;  /* 0x00000000d8b0783b */ /* 0x000fe20000000200 */
[-C--:B-1----:R-:W-:Y:S07]  /*110d0*/  HMMA.16816.F32 R4, R32, R16.reuse, RZ ;  /* 0x000000102004723c */ /* 0x082fee00000018ff */
[----:B------:R-:W1:Y:S01]  /*110e0*/  LDSM.16.M88.4 R180, [R223] ;  /* 0x00000000dfb4783b */ /* 0x000e620000000200 */
[C---:B--2---:R-:W-:Y:S07]  /*110f0*/  HMMA.16816.F32 R8, R28.reuse, R16, RZ ;  /* 0x000000101c08723c */ /* 0x044fee00000018ff */
[----:B------:R-:W2:Y:S01]  /*11100*/  LDSM.16.M88.4 R184, [R216+0x2000] ;  /* 0x00200000d8b8783b */ /* 0x000ea20000000200 */
[-C--:B------:R-:W-:Y:S07]  /*11110*/  HMMA.16816.F32 R12, R28, R18.reuse, RZ ;  /* 0x000000121c0c723c */ /* 0x080fee00000018ff */
[----:B------:R-:W4:Y:S01]  /*11120*/  LDSM.16.M88.4 R188, [R226] ;  /* 0x00000000e2bc783b */ /* 0x000f220000000200 */
[C---:B------:R-:W-:Y:S07]  /*11130*/  HMMA.16816.F32 R16, R32.reuse, R18, RZ ;  /* 0x000000122010723c */ /* 0x040fee00000018ff */
[----:B------:R-:W-:Y:S01]  /*11140*/  LDSM.16.M88.4 R192, [R222] ;  /* 0x00000000dec0783b */ /* 0x000fe20000000200 */
[-C--:B---3--:R-:W-:Y:S07]  /*11150*/  HMMA.16816.F32 R20, R32, R140.reuse, RZ ;  /* 0x0000008c2014723c */ /* 0x088fee00000018ff */
[----:B------:R-:W3:Y:S01]  /*11160*/  LDSM.16.M88.4 R196, [R221+0x8000] ;  /* 0x00800000ddc4783b */ /* 0x000ee20000000200 */
[C---:B------:R-:W-:Y:S07]  /*11170*/  HMMA.16816.F32 R24, R28.reuse, R140, RZ ;  /* 0x0000008c1c18723c */ /* 0x040fee00000018ff */
[----:B------:R-:W5:Y:S01]  /*11180*/  LDSM.16.M88.4 R200, [R222+0x2000] ;  /* 0x00200000dec8783b */ /* 0x000f620000000200 */
[-C--:B------:R-:W-:Y:S07]  /*11190*/  HMMA.16816.F32 R28, R28, R142.reuse, RZ ;  /* 0x0000008e1c1c723c */ /* 0x080fee00000018ff */
[----:B------:R-:W3:Y:S01]  /*111a0*/  LDSM.16.M88.4 R204, [R221+0x8800] ;  /* 0x00880000ddcc783b */ /* 0x000ee20000000200 */
[----:B------:R-:W-:Y:S07]  /*111b0*/  HMMA.16816.F32 R32, R32, R142, RZ ;  /* 0x0000008e2020723c */ /* 0x000fee00000018ff */
[----:B------:R-:W-:Y:S01]  /*111c0*/  LDSM.16.M88.4 R140, [R220] ;  /* 0x00000000dc8c783b */ /* 0x000fe20000000200 */
[-C--:B-1----:R-:W-:Y:S07]  /*111d0*/  HMMA.16816.F32 R4, R176, R180.reuse, R4 ;  /* 0x000000b4b004723c */ /* 0x082fee0000001804 */
[----:B------:R-:W-:Y:S01]  /*111e0*/  LDSM.16.M88.4 R208, [R220+0x2000] ;  /* 0x00200000dcd0783b */ /* 0x000fe20000000200 */
[C---:B--2---:R-:W-:Y:S08]  /*111f0*/  HMMA.16816.F32 R8, R184.reuse, R180, R8 ;  /* 0x000000b4b808723c */ /* 0x044ff00000001808 */
[-C--:B------:R-:W-:Y:S08]  /*11200*/  HMMA.16816.F32 R12, R184, R182.reuse, R12 ;  /* 0x000000b6b80c723c */ /* 0x080ff0000000180c */
[C---:B------:R-:W-:Y:S01]  /*11210*/  HMMA.16816.F32 R16, R176.reuse, R182, R16 ;  /* 0x000000b6b010723c */ /* 0x040fe20000001810 */
[----:B------:R-:W1:Y:S07]  /*11220*/  LDSM.16.M88.4 R180, [R219] ;  /* 0x00000000dbb4783b */ /* 0x000e6e0000000200 */
[-C--:B----4-:R-:W-:Y:S08]  /*11230*/  HMMA.16816.F32 R20, R176, R188.reuse, R20 ;  /* 0x000000bcb014723c */ /* 0x090ff00000001814 */
[C---:B------:R-:W-:Y:S08]  /*11240*/  HMMA.16816.F32 R24, R184.reuse, R188, R24 ;  /* 0x000000bcb818723c */ /* 0x040ff00000001818 */
[-C--:B------:R-:W-:Y:S01]  /*11250*/  HMMA.16816.F32 R28, R184, R190.reuse, R28 ;  /* 0x000000beb81c723c */ /* 0x080fe2000000181c */
[----:B------:R-:W2:Y:S07]  /*11260*/  LDSM.16.M88.4 R184, [R219+0x800] ;  /* 0x00080000dbb8783b */ /* 0x000eae0000000200 */
[----:B------:R-:W-:Y:S01]  /*11270*/  HMMA.16816.F32 R32, R176, R190, R32 ;  /* 0x000000beb020723c */ /* 0x000fe20000001820 */
[----:B------:R-:W-:Y:S07]  /*11280*/  LDSM.16.M88.4 R176, [R214+0x4000] ;  /* 0x00400000d6b0783b */ /* 0x000fee0000000200 */
[-C--:B---3--:R-:W-:Y:S01]  /*11290*/  HMMA.16816.F32 R4, R192, R196.reuse, R4 ;  /* 0x000000c4c004723c */ /* 0x088fe20000001804 */
[----:B------:R-:W3:Y:S07]  /*112a0*/  LDSM.16.M88.4 R188, [R212+0x9000] ;  /* 0x00900000d4bc783b */ /* 0x000eee0000000200 */
[C---:B-----5:R-:W-:Y:S08]  /*112b0*/  HMMA.16816.F32 R8, R200.reuse, R196, R8 ;  /* 0x000000c4c808723c */ /* 0x060ff00000001808 */
[-C--:B------:R-:W-:Y:S08]  /*112c0*/  HMMA.16816.F32 R12, R200, R198.reuse, R12 ;  /* 0x000000c6c80c723c */ /* 0x080ff0000000180c */
[C---:B------:R-:W-:Y:S01]  /*112d0*/  HMMA.16816.F32 R16, R192.reuse, R198, R16 ;  /* 0x000000c6c010723c */ /* 0x040fe20000001810 */
[----:B------:R-:W4:Y:S07]  /*112e0*/  LDSM.16.M88.4 R196, [R214+0x6000] ;  /* 0x00600000d6c4783b */ /* 0x000f2e0000000200 */
[-C--:B------:R-:W-:Y:S08]  /*112f0*/  HMMA.16816.F32 R20, R192, R204.reuse, R20 ;  /* 0x000000ccc014723c */ /* 0x080ff00000001814 */
[C---:B------:R-:W-:Y:S08]  /*11300*/  HMMA.16816.F32 R24, R200.reuse, R204, R24 ;  /* 0x000000ccc818723c */ /* 0x040ff00000001818 */
[-C--:B------:R-:W-:Y:S01]  /*11310*/  HMMA.16816.F32 R28, R200, R206.reuse, R28 ;  /* 0x000000cec81c723c */ /* 0x080fe2000000181c */
[----:B------:R-:W-:Y:S07]  /*11320*/  LDSM.16.M88.4 R200, [R225] ;  /* 0x00000000e1c8783b */ /* 0x000fee0000000200 */
[----:B------:R-:W-:Y:S01]  /*11330*/  HMMA.16816.F32 R32, R192, R206, R32 ;  /* 0x000000cec020723c */ /* 0x000fe20000001820 */
[----:B------:R-:W-:Y:S07]  /*11340*/  LDSM.16.M88.4 R192, [R216+0x4000] ;  /* 0x00400000d8c0783b */ /* 0x000fee0000000200 */
[-C--:B-1----:R-:W-:Y:S01]  /*11350*/  HMMA.16816.F32 R4, R140, R180.reuse, R4 ;  /* 0x000000b48c04723c */ /* 0x082fe20000001804 */
[----:B------:R-:W-:Y:S07]  /*11360*/  LDSM.16.M88.4 R204, [R216+0x6000] ;  /* 0x00600000d8cc783b */ /* 0x000fee0000000200 */
[C---:B------:R-:W-:Y:S08]  /*11370*/  HMMA.16816.F32 R8, R208.reuse, R180, R8 ;  /* 0x000000b4d008723c */ /* 0x040ff00000001808 */
[-C--:B------:R-:W-:Y:S08]  /*11380*/  HMMA.16816.F32 R12, R208, R182.reuse, R12 ;  /* 0x000000b6d00c723c */ /* 0x080ff0000000180c */
[C---:B------:R-:W-:Y:S01]  /*11390*/  HMMA.16816.F32 R16, R140.reuse, R182, R16 ;  /* 0x000000b68c10723c */ /* 0x040fe20000001810 */
[----:B------:R-:W1:Y:S07]  /*113a0*/  LDSM.16.M88.4 R180, [R212+0x9800] ;  /* 0x00980000d4b4783b */ /* 0x000e6e0000000200 */
[-C--:B--2---:R-:W-:Y:S08]  /*113b0*/  HMMA.16816.F32 R20, R140, R184.reuse, R20 ;  /* 0x000000b88c14723c */ /* 0x084ff00000001814 */
[C---:B------:R-:W-:Y:S08]  /*113c0*/  HMMA.16816.F32 R24, R208.reuse, R184, R24 ;  /* 0x000000b8d018723c */ /* 0x040ff00000001818 */
[-C--:B------:R-:W-:Y:S01]  /*113d0*/  HMMA.16816.F32 R28, R208, R186.reuse, R28 ;  /* 0x000000bad01c723c */ /* 0x080fe2000000181c */
[----:B------:R-:W-:Y:S07]  /*113e0*/  LDSM.16.M88.4 R208, [R221+0x9000] ;  /* 0x00900000ddd0783b */ /* 0x000fee0000000200 */
[----:B------:R-:W-:Y:S01]  /*113f0*/  HMMA.16816.F32 R32, R140, R186, R32 ;  /* 0x000000ba8c20723c */ /* 0x000fe20000001820 */
[----:B------:R-:W2:Y:S07]  /*11400*/  LDSM.16.M88.4 R140, [R224] ;  /* 0x00000000e08c783b */ /* 0x000eae0000000200 */
[-C--:B---3--:R-:W-:Y:S01]  /*11410*/  HMMA.16816.F32 R4, R176, R188.reuse, R4 ;  /* 0x000000bcb004723c */ /* 0x088fe20000001804 */
[----:B------:R-:W3:Y:S07]  /*11420*/  LDSM.16.M88.4 R184, [R222+0x4000] ;  /* 0x00400000deb8783b */ /* 0x000eee0000000200 */
        /* <DEDUP_REMOVED lines=9> */
[----:B------:R-:W1:Y:S07]  /*114c0*/  LDSM.16.M88.4 R176, [R222+0x6000] ;  /* 0x00600000deb0783b */ /* 0x000e6e0000000200 */
[-C--:B------:R-:W-:Y:S01]  /*114d0*/  HMMA.16816.F32 R4, R192, R200.reuse, R4 ;  /* 0x000000c8c004723c */ /* 0x080fe20000001804 */
[----:B------:R-:W4:Y:S07]  /*114e0*/  LDSM.16.M88.4 R180, [R221+0x9800] ;  /* 0x00980000ddb4783b */ /* 0x000f2e0000000200 */
[C---:B------:R-:W-:Y:S08]  /*114f0*/  HMMA.16816.F32 R8, R204.reuse, R200, R8 ;  /* 0x000000c8cc08723c */ /* 0x040ff00000001808 */
[-C--:B------:R-:W-:Y:S08]  /*11500*/  HMMA.16816.F32 R12, R204, R202.reuse, R12 ;  /* 0x000000cacc0c723c */ /* 0x080ff0000000180c */
[C---:B------:R-:W-:Y:S08]  /*11510*/  HMMA.16816.F32 R16, R192.reuse, R202, R16 ;  /* 0x000000cac010723c */ /* 0x040ff00000001810 */
[-C--:B--2---:R-:W-:Y:S08]  /*11520*/  HMMA.16816.F32 R20, R192, R140.reuse, R20 ;  /* 0x0000008cc014723c */ /* 0x084ff00000001814 */
[C---:B------:R-:W-:Y:S08]  /*11530*/  HMMA.16816.F32 R24, R204.reuse, R140, R24 ;  /* 0x0000008ccc18723c */ /* 0x040ff00000001818 */
[-C--:B------:R-:W-:Y:S08]  /*11540*/  HMMA.16816.F32 R28, R204, R142.reuse, R28 ;  /* 0x0000008ecc1c723c */ /* 0x080ff0000000181c */
[----:B------:R-:W-:Y:S01]  /*11550*/  HMMA.16816.F32 R32, R192, R142, R32 ;  /* 0x0000008ec020723c */ /* 0x000fe20000001820 */
[----:B------:R-:W2:Y:S07]  /*11560*/  LDSM.16.M88.4 R140, [R220+0x6000] ;  /* 0x00600000dc8c783b */ /* 0x000eae0000000200 */
[-C--:B---3--:R-:W-:Y:S08]  /*11570*/  HMMA.16816.F32 R4, R184, R208.reuse, R4 ;  /* 0x000000d0b804723c */ /* 0x088ff00000001804 */
[C---:B-1----:R-:W-:Y:S08]  /*11580*/  HMMA.16816.F32 R8, R176.reuse, R208, R8 ;  /* 0x000000d0b008723c */ /* 0x042ff00000001808 */
[-C--:B------:R-:W-:Y:S08]  /*11590*/  HMMA.16816.F32 R12, R176, R210.reuse, R12 ;  /* 0x000000d2b00c723c */ /* 0x080ff0000000180c */
[C---:B------:R-:W-:Y:S08]  /*115a0*/  HMMA.16816.F32 R16, R184.reuse, R210, R16 ;  /* 0x000000d2b810723c */ /* 0x040ff00000001810 */
[-C--:B----4-:R-:W-:Y:S08]  /*115b0*/  HMMA.16816.F32 R20, R184, R180.reuse, R20 ;  /* 0x000000b4b814723c */ /* 0x090ff00000001814 */
[C---:B------:R-:W-:Y:S08]  /*115c0*/  HMMA.16816.F32 R24, R176.reuse, R180, R24 ;  /* 0x000000b4b018723c */ /* 0x040ff00000001818 */
[-C--:B------:R-:W-:Y:S08]  /*115d0*/  HMMA.16816.F32 R28, R176, R182.reuse, R28 ;  /* 0x000000b6b01c723c */ /* 0x080ff0000000181c */
[----:B------:R-:W-:Y:S08]  /*115e0*/  HMMA.16816.F32 R32, R184, R182, R32 ;  /* 0x000000b6b820723c */ /* 0x000ff00000001820 */
[-C--:B------:R-:W-:Y:S08]  /*115f0*/  HMMA.16816.F32 R4, R188, R196.reuse, R4 ;  /* 0x000000c4bc04723c */ /* 0x080ff00000001804 */
        /* <DEDUP_REMOVED lines=30> */
[----:B------:R5:W1:Y:S10]  /*117e0*/  MUFU.TANH R134, R17 ;  /* 0x0000001100867308 */ /* 0x000a740000002400 */
        /* <DEDUP_REMOVED lines=10> */
[----:B-----5:R-:W-:Y:S02]  /*11890*/  FMUL.FTZ R17, R21, c[0x0][0x2ec] ;  /* 0x0000bb0015117a20 */ /* 0x020fe40000410000 */
[----:B------:R-:W-:Y:S03]  /*118a0*/  FMUL.FTZ R24, R24, c[0x0][0x2ec] ;  /* 0x0000bb0018187a20 */ /* 0x000fe60000410000 */
[----:B------:R5:W1:Y:S01]  /*118b0*/  MUFU.TANH R137, R22 ;  /* 0x0000001600897308 */ /* 0x000a620000002400 */
[----:B------:R-:W-:Y:S02]  /*118c0*/  FMUL.FTZ R26, R26, c[0x0][0x2ec] ;  /* 0x0000bb001a1a7a20 */ /* 0x000fe40000410000 */
[----:B------:R-:W-:Y:S02]  /*118d0*/  FMUL.FTZ R27, R27, c[0x0][0x2ec] ;  /* 0x0000bb001b1b7a20 */ /* 0x000fe40000410000 */
[----:B------:R-:W-:Y:S05]  /*118e0*/  FMUL.FTZ R25, R25, c[0x0][0x2ec] ;  /* 0x0000bb0019197a20 */ /* 0x000fea0000410000 */
[----:B------:R1:W1:Y:S03]  /*118f0*/  MUFU.TANH R140, R24 ;  /* 0x00000018008c7308 */ /* 0x0002660000002400 */
[----:B------:R-:W-:Y:S02]  /*11900*/  FMUL.FTZ R13, R32, c[0x0][0x2ec] ;  /* 0x0000bb00200d7a20 */ /* 0x000fe40000410000 */
[----:B------:R-:W-:Y:S02]  /*11910*/  FMUL.FTZ R14, R33, c[0x0][0x2ec] ;  /* 0x0000bb00210e7a20 */ /* 0x000fe40000410000 */
[----:B------:R-:W-:Y:S02]  /*11920*/  FMUL.FTZ R16, R34, c[0x0][0x2ec] ;  /* 0x0000bb0022107a20 */ /* 0x000fe40000410000 */
[----:B------:R-:W-:Y:S01]  /*11930*/  FMUL.FTZ R15, R35, c[0x0][0x2ec] ;  /* 0x0000bb00230f7a20 */ /* 0x000fe20000410000 */
[----:B------:R2:W2:Y:S01]  /*11940*/  MUFU.TANH R142, R26 ;  /* 0x0000001a008e7308 */ /* 0x0004a20000002400 */
[----:B-----5:R-:W-:Y:S02]  /*11950*/  FMUL.FTZ R22, R23, c[0x0][0x2ec] ;  /* 0x0000bb0017167a20 */ /* 0x020fe40000410000 */
[----:B------:R-:W-:Y:S07]  /*11960*/  FMUL.FTZ R23, R29, c[0x0][0x2ec] ;  /* 0x0000bb001d177a20 */ /* 0x000fee0000410000 */
[----:B------:R5:W3:Y:S01]  /*11970*/  MUFU.TANH R143, R27 ;  /* 0x0000001b008f7308 */ /* 0x000ae20000002400 */
[----:B-1----:R-:W-:Y:S09]  /*11980*/  FMUL.FTZ R24, R28, c[0x0][0x2ec] ;  /* 0x0000bb001c187a20 */ /* 0x002ff20000410000 */
[----:B------:R1:W1:Y:S01]  /*11990*/  MUFU.TANH R181, R12 ;  /* 0x0000000c00b57308 */ /* 0x0002620000002400 */
[----:B--2---:R-:W-:Y:S09]  /*119a0*/  FMUL.FTZ R26, R31, c[0x0][0x2ec] ;  /* 0x0000bb001f1a7a20 */ /* 0x004ff20000410000 */
[----:B------:R2:W1:Y:S01]  /*119b0*/  MUFU.TANH R176, R18 ;  /* 0x0000001200b07308 */ /* 0x0004620000002400 */
[----:B-----5:R-:W-:Y:S09]  /*119c0*/  FMUL.FTZ R27, R30, c[0x0][0x2ec] ;  /* 0x0000bb001e1b7a20 */ /* 0x020ff20000410000 */
        /* <DEDUP_REMOVED lines=14> */
.L_x_1914:
[----:B------:R-:W2:Y:S01]  /*11ab0*/  S2R R2, SR_TID.X ;  /* 0x0000000000027919 */ /* 0x000ea20000002100 */
[----:B------:R-:W-:Y:S01]  /*11ac0*/  MOV R0, UR8 ;  /* 0x0000000800007c02 */ /* 0x000fe20008000f00 */
[----:B------:R-:W-:Y:S02]  /*11ad0*/  UISETP.GT.AND UP0, UPT, UR8, UR9, UPT ;  /* 0x000000090800728c */ /* 0x000fe4000bf04270 */
[----:B------:R-:W-:Y:S01]  /*11ae0*/  UMOV UR20, UR8 ;  /* 0x0000000800147c82 */ /* 0x000fe20008000000 */
[----:B--2---:R-:W-:Y:S04]  /*11af0*/  SHF.L.U32 R2, R2, 0x1, RZ ;  /* 0x0000000102027819 */ /* 0x004fe800000006ff */
[----:B------:R-:W-:Y:S04]  /*11b00*/  LOP3.LUT R2, R2, 0x6, RZ, 0xc0, !PT ;  /* 0x0000000602027812 */ /* 0x000fe800078ec0ff */
[----:B------:R-:W-:Y:S04]  /*11b10*/  LEA R0, R0, R2, 0x5 ;  /* 0x0000000200007211 */ /* 0x000fe800078e28ff */
[C---:B-1----:R-:W-:Y:S02]  /*11b20*/  IADD3 R7, R0.reuse, 0x1, RZ ;  /* 0x0000000100077810 */ /* 0x042fe40007ffe0ff */
[CC--:B------:R-:W-:Y:S02]  /*11b30*/  ISETP.GE.AND P6, PT, R0.reuse, R231.reuse, PT ;  /* 0x000000e70000720c */ /* 0x0c0fe40003fc6270 */
[C---:B------:R-:W-:Y:S02]  /*11b40*/  ISETP.GE.AND P4, PT, R7.reuse, R231, PT ;  /* 0x000000e70700720c */ /* 0x040fe40003f86270 */
[C---:B------:R-:W-:Y:S02]  /*11b50*/  IADD3 R6, R0.reuse, 0x8, RZ ;  /* 0x0000000800067810 */ /* 0x040fe40007ffe0ff */
[CC--:B------:R-:W-:Y:S02]  /*11b60*/  ISETP.GE.OR P6, PT, R0.reuse, R235.reuse, !P6 ;  /* 0x000000eb0000720c */ /* 0x0c0fe400077c6670 */
[----:B------:R-:W-:Y:S02]  /*11b70*/  IADD3 R5, R0, 0x9, RZ ;  /* 0x0000000900057810 */ /* 0x000fe40007ffe0ff */
[----:B------:R-:W-:Y:S02]  /*11b80*/  ISETP.GE.OR P4, PT, R7, R235, !P4 ;  /* 0x000000eb0700720c */ /* 0x000fe40006786670 */
[----:B------:R-:W-:Y:S02]  /*11b90*/  FSEL R10, R136, -INF , !P6 ;  /* 0xff800000880a7808 */ /* 0x000fe40007000000 */
[-C--:B------:R-:W-:Y:S02]  /*11ba0*/  ISETP.GE.AND P3, PT, R6, R231.reuse, PT ;  /* 0x000000e70600720c */ /* 0x080fe40003f66270 */
[----:B------:R-:W-:Y:S02]  /*11bb0*/  IADD3 R4, R0, 0x10, RZ ;  /* 0x0000001000047810 */ /* 0x000fe40007ffe0ff */
[----:B------:R-:W-:Y:S02]  /*11bc0*/  ISETP.GE.AND P2, PT, R5, R231, PT ;  /* 0x000000e70500720c */ /* 0x000fe40003f46270 */
[----:B------:R-:W-:Y:S02]  /*11bd0*/  ISETP.GE.OR P3, PT, R6, R235, !P3 ;  /* 0x000000eb0600720c */ /* 0x000fe40005f66670 */
[----:B------:R-:W-:Y:S02]  /*11be0*/  FSEL R11, R135, -INF , !P4 ;  /* 0xff800000870b7808 */ /* 0x000fe40006000000 */
[----:B------:R-:W-:Y:S02]  /*11bf0*/  FMNMX.FTZ R12, R10, R3, !PT ;  /* 0x000000030a0c7209 */ /* 0x000fe40007810000 */
[----:B------:R-:W-:Y:S02]  /*11c00*/  ISETP.GE.AND P1, PT, R4, R231, PT ;  /* 0x000000e70400720c */ /* 0x000fe40003f26270 */
[-C--:B------:R-:W-:Y:S02]  /*11c10*/  ISETP.GE.OR P2, PT, R5, R235.reuse, !P2 ;  /* 0x000000eb0500720c */ /* 0x080fe40005746670 */
[----:B------:R-:W-:Y:S02]  /*11c20*/  FSEL R19, R133, -INF , !P3 ;  /* 0xff80000085137808 */ /* 0x000fe40005800000 */
[----:B------:R-:W-:Y:S02]  /*11c30*/  FMNMX.FTZ R12, R11, R12, !PT ;  /* 0x0000000c0b0c7209 */ /* 0x000fe40007810000 */
[C---:B------:R-:W-:Y:S02]  /*11c40*/  IADD3 R2, R0.reuse, 0x11, RZ ;  /* 0x0000001100027810 */ /* 0x040fe40007ffe0ff */
[----:B------:R-:W-:Y:S02]  /*11c50*/  IADD3 R9, R0, 0x18, RZ ;  /* 0x0000001800097810 */ /* 0x000fe40007ffe0ff */
[----:B------:R-:W-:Y:S02]  /*11c60*/  ISETP.GE.OR P1, PT, R4, R235, !P1 ;  /* 0x000000eb0400720c */ /* 0x000fe40004f26670 */
[----:B------:R-:W-:Y:S02]  /*11c70*/  FSEL R18, R134, -INF , !P2 ;  /* 0xff80000086127808 */ /* 0x000fe40005000000 */
[----:B------:R-:W-:Y:S02]  /*11c80*/  FMNMX.FTZ R12, R19, R12, !PT ;  /* 0x0000000c130c7209 */ /* 0x000fe40007810000 */
[-C--:B------:R-:W-:Y:S02]  /*11c90*/  ISETP.GE.AND P0, PT, R2, R231.reuse, PT ;  /* 0x000000e70200720c */ /* 0x080fe40003f06270 */
[C---:B------:R-:W-:Y:S02]  /*11ca0*/  ISETP.GE.AND P6, PT, R9.reuse, R231, PT ;  /* 0x000000e70900720c */ /* 0x040fe40003fc6270 */
[----:B------:R-:W-:Y:S02]  /*11cb0*/  IADD3 R8, R0, 0x19, RZ ;  /* 0x0000001900087810 */ /* 0x000fe40007ffe0ff */
[-C--:B------:R-:W-:Y:S02]  /*11cc0*/  ISETP.GE.OR P0, PT, R2, R235.reuse, !P0 ;  /* 0x000000eb0200720c */ /* 0x080fe40004706670 */
[----:B------:R-:W-:Y:S02]  /*11cd0*/  FSEL R189, R20, -INF , !P1 ;  /* 0xff80000014bd7808 */ /* 0x000fe40004800000 */
[----:B------:R-:W-:Y:S02]  /*11ce0*/  FMNMX.FTZ R12, R18, R12, !PT ;  /* 0x0000000c120c7209 */ /* 0x000fe40007810000 */
[----:B------:R-:W-:Y:S02]  /*11cf0*/  ISETP.GE.AND P5, PT, R0, R230, PT ;  /* 0x000000e60000720c */ /* 0x000fe40003fa6270 */
[----:B------:R-:W-:Y:S02]  /*11d00*/  ISETP.GE.OR P6, PT, R9, R235, !P6 ;  /* 0x000000eb0900720c */ /* 0x000fe400077c6670 */
[----:B------:R-:W-:Y:S02]  /*11d10*/  ISETP.GE.AND P4, PT, R8, R231, PT ;  /* 0x000000e70800720c */ /* 0x000fe40003f86270 */
[----:B------:R-:W-:Y:S02]  /*11d20*/  FSEL R190, R17, -INF , !P0 ;  /* 0xff80000011be7808 */ /* 0x000fe40004000000 */
[----:B------:R-:W-:Y:S02]  /*11d30*/  FMNMX.FTZ R12, R189, R12, !PT ;  /* 0x0000000cbd0c7209 */ /* 0x000fe40007810000 */
[----:B------:R-:W-:Y:S02]  /*11d40*/  ISETP.GE.AND P3, PT, R7, R230, PT ;  /* 0x000000e60700720c */ /* 0x000fe40003f66270 */
[----:B------:R-:W-:Y:S02]  /*11d50*/  ISETP.GE.OR P5, PT, R0, R234, !P5 ;  /* 0x000000ea0000720c */ /* 0x000fe40006fa6670 */
[----:B------:R-:W-:Y:S02]  /*11d60*/  ISETP.GE.OR P4, PT, R8, R235, !P4 ;  /* 0x000000eb0800720c */ /* 0x000fe40006786670 */
[----:B------:R-:W-:Y:S02]  /*11d70*/  FSEL R193, R13, -INF , !P6 ;  /* 0xff8000000dc17808 */ /* 0x000fe40007000000 */
[----:B------:R-:W-:Y:S02]  /*11d80*/  FMNMX.FTZ R13, R190, R12, !PT ;  /* 0x0000000cbe0d7209 */ /* 0x000fe40007810000 */
[----:B------:R-:W-:Y:S02]  /*11d90*/  ISETP.GE.OR P3, PT, R7, R234, !P3 ;  /* 0x000000ea0700720c */ /* 0x000fe40005f66670 */
[----:B------:R-:W-:Y:S02]  /*11da0*/  FSEL R12, R178, -INF , !P5 ;  /* 0xff800000b20c7808 */ /* 0x000fe40006800000 */
[-C--:B------:R-:W-:Y:S02]  /*11db0*/  ISETP.GE.AND P2, PT, R6, R230.reuse, PT ;  /* 0x000000e60600720c */ /* 0x080fe40003f46270 */
[----:B------:R-:W-:Y:S02]  /*11dc0*/  FSEL R198, R14, -INF , !P4 ;  /* 0xff8000000ec67808 */ /* 0x000fe40006000000 */
[----:B------:R-:W-:Y:S02]  /*11dd0*/  FMNMX.FTZ R13, R193, R13, !PT ;  /* 0x0000000dc10d7209 */ /* 0x000fe40007810000 */
[-C--:B------:R-:W-:Y:S02]  /*11de0*/  ISETP.GE.AND P0, PT, R4, R230.reuse, PT ;  /* 0x000000e60400720c */ /* 0x080fe40003f06270 */
[----:B------:R-:W-:Y:S02]  /*11df0*/  ISETP.GE.AND P1, PT, R5, R230, PT ;  /* 0x000000e60500720c */ /* 0x000fe40003f26270 */
[----:B------:R-:W-:Y:S02]  /*11e00*/  ISETP.GE.OR P2, PT, R6, R234, !P2 ;  /* 0x000000ea0600720c */ /* 0x000fe40005746670 */
[----:B------:R-:W-:Y:S02]  /*11e10*/  FSEL R17, R179, -INF , !P3 ;  /* 0xff800000b3117808 */ /* 0x000fe40005800000 */
[----:B------:R-:W-:Y:S02]  /*11e20*/  FMNMX.FTZ R135, R12, R132, !PT ;  /* 0x000000840c877209 */ /* 0x000fe40007810000 */
[----:B------:R-:W-:Y:S02]  /*11e30*/  FMNMX.FTZ R136, R198, R13, !PT ;  /* 0x0000000dc6887209 */ /* 0x000fe40007810000 */
[-C--:B------:R-:W-:Y:S02]  /*11e40*/  ISETP.GE.OR P0, PT, R4, R234.reuse, !P0 ;  /* 0x000000ea0400720c */ /* 0x080fe40004706670 */
[----:B------:R-:W-:Y:S01]  /*11e50*/  ISETP.GE.OR P1, PT, R5, R234, !P1 ;  /* 0x000000ea0500720c */ /* 0x000fe20004f26670 */
[----:B------:R-:W1:Y:S01]  /*11e60*/  SHFL.BFLY PT, R13, R136, 0x2, 0x1f ;  /* 0x0c401f00880d7f89 */ /* 0x000e6200000e0000 */
[----:B------:R-:W-:Y:S02]  /*11e70*/  FSEL R20, R176, -INF , !P2 ;  /* 0xff800000b0147808 */ /* 0x000fe40005000000 */
[----:B------:R-:W-:Y:S02]  /*11e80*/  FMNMX.FTZ R135, R17, R135, !PT ;  /* 0x0000008711877209 */ /* 0x000fe40007810000 */
[----:B------:R-:W-:Y:S02]  /*11e90*/  FSEL R191, R137, -INF , !P0 ;  /* 0xff80000089bf7808 */ /* 0x000fe40004000000 */
[-C--:B------:R-:W-:Y:S02]  /*11ea0*/  ISETP.GE.AND P0, PT, R8, R230.reuse, PT ;  /* 0x000000e60800720c */ /* 0x080fe40003f06270 */
[----:B------:R-:W-:Y:S02]  /*11eb0*/  FSEL R21, R177, -INF , !P1 ;  /* 0xff800000b1157808 */ /* 0x000fe40004800000 */
[----:B------:R-:W-:Y:S02]  /*11ec0*/  FMNMX.FTZ R135, R20, R135, !PT ;  /* 0x0000008714877209 */ /* 0x000fe40007810000 */
[-C--:B------:R-:W-:Y:S02]  /*11ed0*/  ISETP.GE.AND P3, PT, R2, R230.reuse, PT ;  /* 0x000000e60200720c */ /* 0x080fe40003f66270 */
[----:B------:R-:W-:Y:S02]  /*11ee0*/  ISETP.GE.AND P1, PT, R9, R230, PT ;  /* 0x000000e60900720c */ /* 0x000fe40003f26270 */
[----:B------:R-:W-:Y:S02]  /*11ef0*/  ISETP.GE.AND P5, PT, R0, R229, PT ;  /* 0x000000e50000720c */ /* 0x000fe40003fa6270 */
[-C--:B------:R-:W-:Y:S02]  /*11f00*/  ISETP.GE.OR P0, PT, R8, R234.reuse, !P0 ;  /* 0x000000ea0800720c */ /* 0x080fe40004706670 */
[----:B------:R-:W-:Y:S02]  /*11f10*/  FMNMX.FTZ R135, R21, R135, !PT ;  /* 0x0000008715877209 */ /* 0x000fe40007810000 */
[-C--:B------:R-:W-:Y:S02]  /*11f20*/  ISETP.GE.OR P3, PT, R2, R234.reuse, !P3 ;  /* 0x000000ea0200720c */ /* 0x080fe40005f66670 */
[----:B------:R-:W-:Y:S02]  /*11f30*/  ISETP.GE.OR P1, PT, R9, R234, !P1 ;  /* 0x000000ea0900720c */ /* 0x000fe40004f26670 */
[----:B------:R-:W-:Y:S02]  /*11f40*/  ISETP.GE.OR P5, PT, R0, R233, !P5 ;  /* 0x000000e90000720c */ /* 0x000fe40006fa6670 */
[----:B------:R-:W-:Y:S02]  /*11f50*/  ISETP.GE.AND P4, PT, R7, R229, PT ;  /* 0x000000e50700720c */ /* 0x000fe40003f86270 */
[----:B------:R-:W-:Y:S02]  /*11f60*/  FSEL R201, R15, -INF , !P0 ;  /* 0xff8000000fc97808 */ /* 0x000fe40004000000 */
[----:B------:R-:W-:Y:S02]  /*11f70*/  ISETP.GE.AND P0, PT, R7, R228, PT ;  /* 0x000000e40700720c */ /* 0x000fe40003f06270 */
[----:B------:R-:W-:Y:S02]  /*11f80*/  FSEL R192, R22, -INF , !P3 ;  /* 0xff80000016c07808 */ /* 0x000fe40005800000 */
[----:B------:R-:W-:Y:S02]  /*11f90*/  FMNMX.FTZ R135, R191, R135, !PT ;  /* 0x00000087bf877209 */ /* 0x000fe40007810000 */
[C---:B------:R-:W-:Y:S02]  /*11fa0*/  ISETP.GE.OR P4, PT, R7.reuse, R233, !P4 ;  /* 0x000000e90700720c */ /* 0x040fe40006786670 */
[----:B------:R-:W-:Y:S02]  /*11fb0*/  ISETP.GE.OR P0, PT, R7, R232, !P0 ;  /* 0x000000e80700720c */ /* 0x000fe40004706670 */
[----:B------:R-:W-:Y:S02]  /*11fc0*/  FSEL R7, R184, -INF , !P5 ;  /* 0xff800000b8077808 */ /* 0x000fe40006800000 */
[----:B------:R-:W-:Y:S02]  /*11fd0*/  FSEL R202, R16, -INF , !P1 ;  /* 0xff80000010ca7808 */ /* 0x000fe40004800000 */
[----:B------:R-:W-:Y:S02]  /*11fe0*/  ISETP.GE.AND P1, PT, R0, R228, PT ;  /* 0x000000e40000720c */ /* 0x000fe40003f26270 */
[----:B------:R-:W-:Y:S02]  /*11ff0*/  ISETP.GE.AND P6, PT, R6, R229, PT ;  /* 0x000000e50600720c */ /* 0x000fe40003fc6270 */
[----:B------:R-:W-:Y:S02]  /*12000*/  FMNMX.FTZ R135, R192, R135, !PT ;  /* 0x00000087c0877209 */ /* 0x000fe40007810000 */
[----:B------:R-:W-:Y:S02]  /*12010*/  ISETP.GE.AND P2, PT, R5, R229, PT ;  /* 0x000000e50500720c */ /* 0x000fe40003f46270 */
[----:B------:R-:W-:Y:S02]  /*12020*/  ISETP.GE.OR P1, PT, R0, R232, !P1 ;  /* 0x000000e80000720c */ /* 0x000fe40004f26670 */
[C---:B------:R-:W-:Y:S02]  /*12030*/  ISETP.GE.AND P3, PT, R6.reuse, R228, PT ;  /* 0x000000e40600720c */ /* 0x040fe40003f66270 */
[----:B------:R-:W-:Y:S02]  /*12040*/  FSEL R14, R183, -INF , !P4 ;  /* 0xff800000b70e7808 */ /* 0x000fe40006000000 */
[----:B------:R-:W-:Y:S02]  /*12050*/  FMNMX.FTZ R0, R7, R138, !PT ;  /* 0x0000008a07007209 */ /* 0x000fe40007810000 */
[----:B------:R-:W-:Y:S02]  /*12060*/  ISETP.GE.OR P6, PT, R6, R233, !P6 ;  /* 0x000000e90600720c */ /* 0x000fe400077c6670 */
[----:B------:R-:W-:Y:S02]  /*12070*/  FMNMX.FTZ R135, R202, R135, !PT ;  /* 0x00000087ca877209 */ /* 0x000fe40007810000 */
[----:B------:R-:W-:Y:S02]  /*12080*/  ISETP.GE.OR P3, PT, R6, R232, !P3 ;  /* 0x000000e80600720c */ /* 0x000fe40005f66670 */
[----:B------:R-:W-:Y:S02]  /*12090*/  ISETP.GE.OR P2, PT, R5, R233, !P2 ;  /* 0x000000e90500720c */ /* 0x000fe40005746670 */
[----:B------:R-:W-:Y:S02]  /*120a0*/  FSEL R6, R182, -INF , !P1 ;  /* 0xff800000b6067808 */ /* 0x000fe40004800000 */
[----:B------:R-:W-:Y:S02]  /*120b0*/  ISETP.GE.AND P1, PT, R4, R229, PT ;  /* 0x000000e50400720c */ /* 0x000fe40003f26270 */
[----:B------:R-:W-:Y:S02]  /*120c0*/  FSEL R16, R181, -INF , !P6 ;  /* 0xff800000b5107808 */ /* 0x000fe40007000000 */
[----:B------:R-:W-:Y:S02]  /*120d0*/  FMNMX.FTZ R0, R14, R0, !PT ;  /* 0x000000000e007209 */ /* 0x000fe40007810000 */
[----:B------:R-:W-:Y:S02]  /*120e0*/  FMNMX.FTZ R135, R201, R135, !PT ;  /* 0x00000087c9877209 */ /* 0x000fe40007810000 */
[----:B------:R-:W-:Y:S02]  /*120f0*/  ISETP.GE.OR P1, PT, R4, R233, !P1 ;  /* 0x000000e90400720c */ /* 0x000fe40004f26670 */
[----:B-1----:R-:W-:Y:S02]  /*12100*/  FMNMX.FTZ R136, R136, R13, !PT ;  /* 0x0000000d88887209 */ /* 0x002fe40007810000 */
[----:B------:R-:W-:Y:S01]  /*12110*/  FSEL R15, R180, -INF , !P2 ;  /* 0xff800000b40f7808 */ /* 0x000fe20005000000 */
[----:B------:R-:W1:Y:S01]  /*12120*/  SHFL.BFLY PT, R13, R135, 0x2, 0x1f ;  /* 0x0c401f00870d7f89 */ /* 0x000e6200000e0000 */
[----:B------:R-:W-:Y:S02]  /*12130*/  FMNMX.FTZ R0, R16, R0, !PT ;  /* 0x0000000010007209 */ /* 0x000fe40007810000 */
[-C--:B------:R-:W-:Y:S02]  /*12140*/  ISETP.GE.AND P6, PT, R2, R229.reuse, PT ;  /* 0x000000e50200720c */ /* 0x080fe40003fc6270 */
[----:B------:R-:W-:Y:S02]  /*12150*/  FSEL R199, R140, -INF , !P1 ;  /* 0xff8000008cc77808 */ /* 0x000fe40004800000 */
[----:B------:R-:W-:Y:S01]  /*12160*/  ISETP.GE.AND P1, PT, R9, R229, PT ;  /* 0x000000e50900720c */ /* 0x000fe20003f26270 */
[----:B------:R-:W-:Y:S01]  /*12170*/  SHFL.BFLY PT, R22, R136, 0x1, 0x1f ;  /* 0x0c201f0088167f89 */ /* 0x000fe200000e0000 */
[-C--:B------:R-:W-:Y:S02]  /*12180*/  ISETP.GE.OR P6, PT, R2, R233.reuse, !P6 ;  /* 0x000000e90200720c */ /* 0x080fe400077c6670 */
[----:B------:R-:W-:Y:S02]  /*12190*/  FMNMX.FTZ R0, R15, R0, !PT ;  /* 0x000000000f007209 */ /* 0x000fe40007810000 */
[----:B------:R-:W-:Y:S02]  /*121a0*/  ISETP.GE.OR P1, PT, R9, R233, !P1 ;  /* 0x000000e90900720c */ /* 0x000fe40004f26670 */
[----:B------:R-:W-:Y:S02]  /*121b0*/  FSEL R200, R25, -INF , !P6 ;  /* 0xff80000019c87808 */ /* 0x000fe40007000000 */
[----:B------:R-:W-:Y:S02]  /*121c0*/  ISETP.GE.AND P6, PT, R8, R229, PT ;  /* 0x000000e50800720c */ /* 0x000fe40003fc6270 */
[----:B------:R-:W-:Y:S02]  /*121d0*/  FMNMX.FTZ R0, R199, R0, !PT ;  /* 0x00000000c7007209 */ /* 0x000fe40007810000 */
[CC--:B------:R-:W-:Y:S02]  /*121e0*/  ISETP.GE.AND P5, PT, R5.reuse, R228.reuse, PT ;  /* 0x000000e40500720c */ /* 0x0c0fe40003fa6270 */
[----:B------:R-:W-:Y:S02]  /*121f0*/  ISETP.GE.AND P2, PT, R2, R228, PT ;  /* 0x000000e40200720c */ /* 0x000fe40003f46270 */
[----:B------:R-:W-:Y:S02]  /*12200*/  ISETP.GE.OR P6, PT, R8, R233, !P6 ;  /* 0x000000e90800720c */ /* 0x000fe400077c6670 */
[----:B------:R-:W-:Y:S02]  /*12210*/  FSEL R204, R24, -INF , !P1 ;  /* 0xff80000018cc7808 */ /* 0x000fe40004800000 */
[----:B------:R-:W-:Y:S02]  /*12220*/  FMNMX.FTZ R0, R200, R0, !PT ;  /* 0x00000000c8007209 */ /* 0x000fe40007810000 */
[----:B------:R-:W-:Y:S02]  /*12230*/  ISETP.GE.OR P5, PT, R5, R232, !P5 ;  /* 0x000000e80500720c */ /* 0x000fe40006fa6670 */
[----:B------:R-:W-:Y:S02]  /*12240*/  FSEL R5, R187, -INF , !P0 ;  /* 0xff800000bb057808 */ /* 0x000fe40004000000 */
[----:B------:R-:W-:Y:S02]  /*12250*/  ISETP.GE.AND P4, PT, R4, R228, PT ;  /* 0x000000e40400720c */ /* 0x000fe40003f86270 */
[----:B------:R-:W-:Y:S02]  /*12260*/  ISETP.GE.OR P2, PT, R2, R232, !P2 ;  /* 0x000000e80200720c */ /* 0x000fe40005746670 */
[----:B------:R-:W-:Y:S02]  /*12270*/  FMNMX.FTZ R2, R6, R139, !PT ;  /* 0x0000008b06027209 */ /* 0x000fe40007810000 */
[----:B------:R-:W-:Y:S02]  /*12280*/  FSEL R203, R23, -INF , !P6 ;  /* 0xff80000017cb7808 */ /* 0x000fe40007000000 */
[----:B------:R-:W-:Y:S02]  /*12290*/  FMNMX.FTZ R0, R204, R0, !PT ;  /* 0x00000000cc007209 */ /* 0x000fe40007810000 */
[----:B------:R-:W-:Y:S02]  /*122a0*/  ISETP.GE.OR P4, PT, R4, R232, !P4 ;  /* 0x000000e80400720c */ /* 0x000fe40006786670 */
[----:B------:R-:W-:Y:S02]  /*122b0*/  FSEL R4, R185, -INF , !P3 ;  /* 0xff800000b9047808 */ /* 0x000fe40005800000 */
[----:B------:R-:W-:Y:S02]  /*122c0*/  FMNMX.FTZ R2, R5, R2, !PT ;  /* 0x0000000205027209 */ /* 0x000fe40007810000 */
[----:B------:R-:W-:Y:S02]  /*122d0*/  FMNMX.FTZ R134, R203, R0, !PT ;  /* 0x00000000cb867209 */ /* 0x000fe40007810000 */
[----:B------:R-:W-:Y:S02]  /*122e0*/  FMNMX.FTZ R0, R4, R2, !PT ;  /* 0x0000000204007209 */ /* 0x000fe40007810000 */
[----:B-1----:R-:W-:Y:S01]  /*122f0*/  FMNMX.FTZ R135, R135, R13, !PT ;  /* 0x0000000d87877209 */ /* 0x002fe20007810000 */
[----:B------:R-:W1:Y:S01]  /*12300*/  SHFL.BFLY PT, R2, R134, 0x2, 0x1f ;  /* 0x0c401f0086027f89 */ /* 0x000e6200000e0000 */
[----:B------:R-:W-:Y:S02]  /*12310*/  FSEL R13, R186, -INF , !P5 ;  /* 0xff800000ba0d7808 */ /* 0x000fe40006800000 */
[----:B------:R-:W-:Y:S02]  /*12320*/  ISETP.GE.AND P1, PT, R9, R228, PT ;  /* 0x000000e40900720c */ /* 0x000fe40003f26270 */
[----:B------:R-:W-:Y:S02]  /*12330*/  FSEL R205, R142, -INF , !P4 ;  /* 0xff8000008ecd7808 */ /* 0x000fe40006000000 */
[----:B------:R-:W-:Y:S01]  /*12340*/  FMNMX.FTZ R0, R13, R0, !PT ;  /* 0x000000000d007209 */ /* 0x000fe20007810000 */
[----:B------:R-:W-:Y:S01]  /*12350*/  LDSM.16.MT88.4 R184, [R215+0xa000] ;  /* 0x00a00000d7b8783b */ /* 0x000fe20000004200 */
[----:B------:R-:W-:Y:S02]  /*12360*/  ISETP.GE.OR P1, PT, R9, R232, !P1 ;  /* 0x000000e80900720c */ /* 0x000fe40004f26670 */
[C---:B------:R-:W-:Y:S02]  /*12370*/  ISETP.GE.AND P0, PT, R8.reuse, R228, PT ;  /* 0x000000e40800720c */ /* 0x040fe40003f06270 */
[----:B------:R-:W-:Y:S02]  /*12380*/  FSEL R206, R143, -INF , !P2 ;  /* 0xff8000008fce7808 */ /* 0x000fe40005000000 */
[----:B------:R-:W-:Y:S02]  /*12390*/  FMNMX.FTZ R0, R205, R0, !PT ;  /* 0x00000000cd007209 */ /* 0x000fe40007810000 */
[----:B------:R-:W-:Y:S02]  /*123a0*/  ISETP.GE.OR P0, PT, R8, R232, !P0 ;  /* 0x000000e80800720c */ /* 0x000fe40004706670 */
[----:B------:R-:W-:Y:S02]  /*123b0*/  FSEL R207, R27, -INF , !P1 ;  /* 0xff8000001bcf7808 */ /* 0x000fe40004800000 */
[----:B------:R-:W-:Y:S02]  /*123c0*/  FMNMX.FTZ R0, R206, R0, !PT ;  /* 0x00000000ce007209 */ /* 0x000fe40007810000 */
[----:B------:R-:W-:Y:S02]  /*123d0*/  FSEL R140, R26, -INF , !P0 ;  /* 0xff8000001a8c7808 */ /* 0x000fe40004000000 */
[----:B------:R-:W-:Y:S02]  /*123e0*/  FMNMX.FTZ R0, R207, R0, !PT ;  /* 0x00000000cf007209 */ /* 0x000fe40007810000 */
[----:B-1----:R-:W-:Y:S02]  /*123f0*/  FMNMX.FTZ R134, R134, R2, !PT ;  /* 0x0000000286867209 */ /* 0x002fe40007810000 */
[----:B------:R-:W-:Y:S02]  /*12400*/  FMNMX.FTZ R0, R140, R0, !PT ;  /* 0x000000008c007209 */ /* 0x000fe40007810000 */
[----:B------:R-:W-:Y:S01]  /*12410*/  FMNMX.FTZ R136, R136, R22, !PT ;  /* 0x0000001688887209 */ /* 0x000fe20007810000 */
[----:B------:R-:W1:Y:S03]  /*12420*/  SHFL.BFLY PT, R8, R134, 0x1, 0x1f ;  /* 0x0c201f0086087f89 */ /* 0x000e6600000e0000 */
[C---:B------:R-:W-:Y:S01]  /*12430*/  FSETP.NEU.FTZ.AND P3, PT, R136.reuse, -INF , PT ;  /* 0xff8000008800780b */ /* 0x040fe20003f7d000 */
[----:B------:R-:W-:Y:S04]  /*12440*/  FMUL.FTZ R141, R136, c[0x0][0x23c] ;  /* 0x00008f00888d7a20 */ /* 0x000fe80000410000 */
[----:B------:R-:W2:Y:S01]  /*12450*/  SHFL.BFLY PT, R2, R0, 0x2, 0x1f ;  /* 0x0c401f0000027f89 */ /* 0x000ea200000e0000 */
[----:B------:R-:W-:Y:S05]  /*12460*/  FSEL R141, R141, RZ, P3 ;  /* 0x000000ff8d8d7208 */ /* 0x000fea0001800000 */
[--C-:B------:R-:W-:Y:S02]  /*12470*/  FFMA.FTZ R10, R10, c[0x0][0x23c], -R141.reuse ;  /* 0x00008f000a0a7a23 */ /* 0x100fe4000001088d */
[----:B------:R-:W3:Y:S01]  /*12480*/  SHFL.BFLY PT, R22, R135, 0x1, 0x1f ;  /* 0x0c201f0087167f89 */ /* 0x000ee200000e0000 */
[--C-:B------:R-:W-:Y:S01]  /*12490*/  FFMA.FTZ R11, R11, c[0x0][0x23c], -R141.reuse ;  /* 0x00008f000b0b7a23 */ /* 0x100fe2000001088d */
[----:B------:R-:W-:Y:S01]  /*124a0*/  MUFU.EX2 R247, R10 ;  /* 0x0000000a00f77308 */ /* 0x000fe20000000800 */
[--C-:B------:R-:W-:Y:S02]  /*124b0*/  FFMA.FTZ R19, R19, c[0x0][0x23c], -R141.reuse ;  /* 0x00008f0013137a23 */ /* 0x100fe4000001088d */
[----:B------:R-:W-:Y:S01]  /*124c0*/  FFMA.FTZ R18, R18, c[0x0][0x23c], -R141 ;  /* 0x00008f0012127a23 */ /* 0x000fe2000001088d */
[----:B-1----:R-:W-:Y:S04]  /*124d0*/  FMNMX.FTZ R134, R134, R8, !PT ;  /* 0x0000000886867209 */ /* 0x002fe80007810000 */
[C---:B------:R-:W-:Y:S01]  /*124e0*/  FSETP.NEU.FTZ.AND P1, PT, R134.reuse, -INF , PT ;  /* 0xff8000008600780b */ /* 0x040fe20003f3d000 */
[----:B------:R-:W-:Y:S01]  /*124f0*/  FMUL.FTZ R143, R134, c[0x0][0x23c] ;  /* 0x00008f00868f7a20 */ /* 0x000fe20000410000 */
[----:B------:R-:W1:Y:S01]  /*12500*/  MUFU.EX2 R246, R11 ;  /* 0x0000000b00f67308 */ /* 0x000e620000000800 */
[----:B--2---:R-:W-:Y:S03]  /*12510*/  FMNMX.FTZ R0, R0, R2, !PT ;  /* 0x0000000200007209 */ /* 0x004fe60007810000 */
[----:B------:R-:W-:Y:S02]  /*12520*/  FSEL R143, R143, RZ, P1 ;  /* 0x000000ff8f8f7208 */ /* 0x000fe40000800000 */
[----:B------:R-:W2:Y:S03]  /*12530*/  SHFL.BFLY PT, R2, R0, 0x1, 0x1f ;  /* 0x0c201f0000027f89 */ /* 0x000ea600000e0000 */
[--C-:B------:R-:W-:Y:S01]  /*12540*/  FFMA.FTZ R7, R7, c[0x0][0x23c], -R143.reuse ;  /* 0x00008f0007077a23 */ /* 0x100fe2000001088f */
[----:B---3--:R-:W-:Y:S01]  /*12550*/  FMNMX.FTZ R135, R135, R22, !PT ;  /* 0x0000001687877209 */ /* 0x008fe20007810000 */
[----:B------:R-:W-:Y:S01]  /*12560*/  MUFU.EX2 R244, R19 ;  /* 0x0000001300f47308 */ /* 0x000fe20000000800 */
[--C-:B------:R-:W-:Y:S02]  /*12570*/  FFMA.FTZ R16, R16, c[0x0][0x23c], -R143.reuse ;  /* 0x00008f0010107a23 */ /* 0x100fe4000001088f */
[C---:B------:R-:W-:Y:S01]  /*12580*/  FSETP.NEU.FTZ.AND P2, PT, R135.reuse, -INF , PT ;  /* 0xff8000008700780b */ /* 0x040fe20003f5d000 */
[----:B------:R-:W-:Y:S02]  /*12590*/  FMUL.FTZ R142, R135, c[0x0][0x23c] ;  /* 0x00008f00878e7a20 */ /* 0x000fe40000410000 */
[--C-:B------:R-:W-:Y:S02]  /*125a0*/  FFMA.FTZ R14, R14, c[0x0][0x23c], -R143.reuse ;  /* 0x00008f000e0e7a23 */ /* 0x100fe4000001088f */
[----:B------:R-:W-:Y:S01]  /*125b0*/  FFMA.FTZ R15, R15, c[0x0][0x23c], -R143 ;  /* 0x00008f000f0f7a23 */ /* 0x000fe2000001088f */
[----:B------:R-:W-:Y:S01]  /*125c0*/  FSEL R142, R142, RZ, P2 ;  /* 0x000000ff8e8e7208 */ /* 0x000fe20001000000 */
[----:B------:R-:W3:Y:S01]  /*125d0*/  MUFU.EX2 R245, R18 ;  /* 0x0000001200f57308 */ /* 0x000ee20000000800 */
[----:B-1----:R-:W-:Y:S03]  /*125e0*/  F2FP.PACK_AB R176, R246, R247 ;  /* 0x000000f7f6b0723e */ /* 0x002fe600000000ff */
[--C-:B------:R-:W-:Y:S02]  /*125f0*/  FFMA.FTZ R20, R20, c[0x0][0x23c], -R142.reuse ;  /* 0x00008f0014147a23 */ /* 0x100fe4000001088e */
[--C-:B------:R-:W-:Y:S02]  /*12600*/  FFMA.FTZ R21, R21, c[0x0][0x23c], -R142.reuse ;  /* 0x00008f0015157a23 */ /* 0x100fe4000001088e */
[--C-:B------:R-:W-:Y:S01]  /*12610*/  FFMA.FTZ R17, R17, c[0x0][0x23c], -R142.reuse ;  /* 0x00008f0011117a23 */ /* 0x100fe2000001088e */
[----:B--2---:R-:W-:Y:S01]  /*12620*/  FMNMX.FTZ R137, R0, R2, !PT ;  /* 0x0000000200897209 */ /* 0x004fe20007810000 */
[----:B------:R-:W-:Y:S01]  /*12630*/  MUFU.EX2 R240, R20 ;  /* 0x0000001400f07308 */ /* 0x000fe20000000800 */
[----:B------:R-:W-:Y:S01]  /*12640*/  FSEL R0, R136, RZ, P3 ;  /* 0x000000ff88007208 */ /* 0x000fe20001800000 */
[----:B------:R-:W-:Y:S01]  /*12650*/  FFMA.FTZ R12, R12, c[0x0][0x23c], -R142 ;  /* 0x00008f000c0c7a23 */ /* 0x000fe2000001088e */
[----:B------:R-:W-:Y:S01]  /*12660*/  FSEL R2, R135, RZ, P2 ;  /* 0x000000ff87027208 */ /* 0x000fe20001000000 */
[C---:B------:R-:W-:Y:S01]  /*12670*/  FMUL.FTZ R188, R137.reuse, c[0x0][0x23c] ;  /* 0x00008f0089bc7a20 */ /* 0x040fe20000410000 */
[----:B------:R-:W-:Y:S01]  /*12680*/  FSETP.NEU.FTZ.AND P0, PT, R137, -INF , PT ;  /* 0xff8000008900780b */ /* 0x000fe20003f1d000 */
[----:B------:R-:W-:Y:S03]  /*12690*/  FADD.FTZ R0, -R0, R3 ;  /* 0x0000000300007221 */ /* 0x000fe60000010100 */
[----:B------:R-:W-:Y:S01]  /*126a0*/  FSEL R188, R188, RZ, P0 ;  /* 0x000000ffbcbc7208 */ /* 0x000fe20000000000 */
[----:B------:R-:W-:Y:S01]  /*126b0*/  FMUL.FTZ R0, R0, c[0x0][0x23c] ;  /* 0x00008f0000007a20 */ /* 0x000fe20000410000 */
[----:B------:R1:W2:Y:S01]  /*126c0*/  MUFU.EX2 R241, R21 ;  /* 0x0000001500f17308 */ /* 0x0002a20000000800 */
[----:B---3--:R-:W-:Y:S02]  /*126d0*/  F2FP.PACK_AB R178, R245, R244 ;  /* 0x000000f4f5b2723e */ /* 0x008fe400000000ff */
[--C-:B------:R-:W-:Y:S02]  /*126e0*/  FFMA.FTZ R6, R6, c[0x0][0x23c], -R188.reuse ;  /* 0x00008f0006067a23 */ /* 0x100fe400000108bc */
[--C-:B------:R-:W-:Y:S02]  /*126f0*/  FFMA.FTZ R5, R5, c[0x0][0x23c], -R188.reuse ;  /* 0x00008f0005057a23 */ /* 0x100fe400000108bc */
[--C-:B------:R-:W-:Y:S02]  /*12700*/  FFMA.FTZ R4, R4, c[0x0][0x23c], -R188.reuse ;  /* 0x00008f0004047a23 */ /* 0x100fe400000108bc */
[----:B------:R-:W-:Y:S01]  /*12710*/  FFMA.FTZ R13, R13, c[0x0][0x23c], -R188 ;  /* 0x00008f000d0d7a23 */ /* 0x000fe200000108bc */
[----:B------:R3:W4:Y:S10]  /*12720*/  MUFU.EX2 R133, R0 ;  /* 0x0000000000857308 */ /* 0x0007340000000800 */
[----:B------:R5:W-:Y:S01]  /*12730*/  MUFU.EX2 R243, R17 ;  /* 0x0000001100f37308 */ /* 0x000be20000000800 */
[----:B-1----:R-:W1:Y:S01]  /*12740*/  LDSM.16.MT88.4 R20, [R213+0xa000] ;  /* 0x00a00000d514783b */ /* 0x002e620000004200 */
[----:B--2---:R-:W-:Y:S08]  /*12750*/  F2FP.PACK_AB R179, R241, R240 ;  /* 0x000000f0f1b3723e */ /* 0x004ff000000000ff */
[----:B------:R-:W-:Y:S01]  /*12760*/  MUFU.EX2 R236, R7 ;  /* 0x0000000700ec7308 */ /* 0x000fe20000000800 */
[----:B---3--:R-:W-:Y:S01]  /*12770*/  FADD.FTZ R0, -R2, R132 ;  /* 0x0000008402007221 */ /* 0x008fe20000010100 */
[----:B------:R-:W-:Y:S01]  /*12780*/  FSEL R2, R134, RZ, P1 ;  /* 0x000000ff86027208 */ /* 0x000fe20000800000 */
[C---:B----4-:R-:W-:Y:S02]  /*12790*/  FMUL.FTZ R32, R133.reuse, R172 ;  /* 0x000000ac85207220 */ /* 0x050fe40000410000 */
[----:B------:R-:W-:Y:S05]  /*127a0*/  FMUL.FTZ R0, R0, c[0x0][0x23c] ;  /* 0x00008f0000007a20 */ /* 0x000fea0000410000 */
[----:B------:R-:W-:Y:S01]  /*127b0*/  MUFU.EX2 R208, R6 ;  /* 0x0000000600d07308 */ /* 0x000fe20000000800 */
[C---:B------:R-:W-:Y:S02]  /*127c0*/  FMUL.FTZ R33, R133.reuse, R173 ;  /* 0x000000ad85217220 */ /* 0x040fe40000410000 */
[C---:B------:R-:W-:Y:S02]  /*127d0*/  FMUL.FTZ R36, R133.reuse, R36 ;  /* 0x0000002485247220 */ /* 0x040fe40000410000 */
[C---:B-----5:R-:W-:Y:S02]  /*127e0*/  FMUL.FTZ R17, R133.reuse, R157 ;  /* 0x0000009d85117220 */ /* 0x060fe40000410000 */
[C---:B------:R-:W-:Y:S02]  /*127f0*/  FMUL.FTZ R37, R133.reuse, R37 ;  /* 0x0000002585257220 */ /* 0x040fe40000410000 */
[C---:B------:R-:W-:Y:S01]  /*12800*/  FMUL.FTZ R48, R133.reuse, R48 ;  /* 0x0000003085307220 */ /* 0x040fe20000410000 */
[----:B------:R2:W3:Y:S01]  /*12810*/  MUFU.EX2 R132, R0 ;  /* 0x0000000000847308 */ /* 0x0004e20000000800 */
[C---:B------:R-:W-:Y:S02]  /*12820*/  FMUL.FTZ R49, R133.reuse, R49 ;  /* 0x0000003185317220 */ /* 0x040fe40000410000 */
[C---:B------:R-:W-:Y:S02]  /*12830*/  FMUL.FTZ R52, R133.reuse, R52 ;  /* 0x0000003485347220 */ /* 0x040fe40000410000 */
        /* <DEDUP_REMOVED lines=12> */
[----:B--2---:R-:W-:Y:S01]  /*12900*/  FADD.FTZ R0, -R2, R138 ;  /* 0x0000008a02007221 */ /* 0x004fe20000010100 */
[----:B------:R-:W-:Y:S01]  /*12910*/  FSEL R2, R137, RZ, P0 ;  /* 0x000000ff89027208 */ /* 0x000fe20000000000 */
[----:B---3--:R-:W-:Y:S01]  /*12920*/  FMUL.FTZ R6, R132, R146 ;  /* 0x0000009284067220 */ /* 0x008fe20000410000 */
[----:B------:R-:W-:Y:S01]  /*12930*/  PLOP3.LUT P0, PT, PT, PT, UP0, 0x80, 0x0 ;  /* 0x000000000000781c */ /* 0x000fe20003f0f008 */
[----:B------:R-:W-:Y:S01]  /*12940*/  FMUL.FTZ R0, R0, c[0x0][0x23c] ;  /* 0x00008f0000007a20 */ /* 0x000fe20000410000 */
[----:B------:R-:W2:Y:S01]  /*12950*/  MUFU.EX2 R242, R12 ;  /* 0x0000000c00f27308 */ /* 0x000ea20000000800 */
[C---:B------:R-:W-:Y:S02]  /*12960*/  FMUL.FTZ R7, R132.reuse, R147 ;  /* 0x0000009384077220 */ /* 0x040fe40000410000 */
[C---:B------:R-:W-:Y:S01]  /*12970*/  FMUL.FTZ R18, R132.reuse, R158 ;  /* 0x0000009e84127220 */ /* 0x040fe20000410000 */
[----:B----4-:R-:W-:Y:S01]  /*12980*/  F2FP.PACK_AB R181, R209, R208 ;  /* 0x000000d0d1b5723e */ /* 0x010fe200000000ff */
[C---:B------:R-:W-:Y:S02]  /*12990*/  FMUL.FTZ R5, R133.reuse, R145 ;  /* 0x0000009185057220 */ /* 0x040fe40000410000 */
[C---:B------:R-:W-:Y:S02]  /*129a0*/  FMUL.FTZ R19, R132.reuse, R159 ;  /* 0x0000009f84137220 */ /* 0x040fe40000410000 */
[C---:B------:R-:W-:Y:S01]  /*129b0*/  FMUL.FTZ R34, R132.reuse, R174 ;  /* 0x000000ae84227220 */ /* 0x040fe20000410000 */
[----:B------:R3:W4:Y:S01]  /*129c0*/  MUFU.EX2 R3, R0 ;  /* 0x0000000000037308 */ /* 0x0007220000000800 */
[C---:B------:R-:W-:Y:S02]  /*129d0*/  FMUL.FTZ R35, R132.reuse, R175 ;  /* 0x000000af84237220 */ /* 0x040fe40000410000 */
[----:B------:R-:W-:Y:S01]  /*129e0*/  LDSM.16.MT88.4 R172, [R215+0xa800] ;  /* 0x00a80000d7ac783b */ /* 0x000fe20000004200 */
[----:B-----5:R-:W-:Y:S02]  /*129f0*/  FMUL.FTZ R4, R133, R144 ;  /* 0x0000009085047220 */ /* 0x020fe40000410000 */
[C---:B------:R-:W-:Y:S02]  /*12a00*/  FMUL.FTZ R38, R132.reuse, R38 ;  /* 0x0000002684267220 */ /* 0x040fe40000410000 */
[C---:B------:R-:W-:Y:S02]  /*12a10*/  FMUL.FTZ R39, R132.reuse, R39 ;  /* 0x0000002784277220 */ /* 0x040fe40000410000 */
[----:B------:R5:W-:Y:S01]  /*12a20*/  MUFU.EX2 R237, R16 ;  /* 0x0000001000ed7308 */ /* 0x000be20000000800 */
[----:B------:R-:W5:Y:S01]  /*12a30*/  LDSM.16.MT88.4 R144, [R218+0xa000] ;  /* 0x00a00000da90783b */ /* 0x000f620000004200 */
[C---:B------:R-:W-:Y:S01]  /*12a40*/  FMUL.FTZ R50, R132.reuse, R50 ;  /* 0x0000003284327220 */ /* 0x040fe20000410000 */
[----:B--2---:R-:W-:Y:S01]  /*12a50*/  F2FP.PACK_AB R177, R243, R242 ;  /* 0x000000f2f3b1723e */ /* 0x004fe200000000ff */
[C---:B------:R-:W-:Y:S02]  /*12a60*/  FMUL.FTZ R51, R132.reuse, R51 ;  /* 0x0000003384337220 */ /* 0x040fe40000410000 */
[C---:B------:R-:W-:Y:S02]  /*12a70*/  FMUL.FTZ R54, R132.reuse, R54 ;  /* 0x0000003684367220 */ /* 0x040fe40000410000 */
[C---:B------:R-:W-:Y:S02]  /*12a80*/  FMUL.FTZ R55, R132.reuse, R55 ;  /* 0x0000003784377220 */ /* 0x040fe40000410000 */
[----:B------:R-:W2:Y:S01]  /*12a90*/  MUFU.EX2 R238, R14 ;  /* 0x0000000e00ee7308 */ /* 0x000ea20000000800 */
[-C--:B-1----:R-:W-:Y:S01]  /*12aa0*/  HMMA.16816.F32 R4, R176, R20.reuse, R4 ;  /* 0x00000014b004723c */ /* 0x082fe20000001804 */
[----:B------:R-:W-:Y:S02]  /*12ab0*/  FMUL.FTZ R66, R132, R66 ;  /* 0x0000004284427220 */ /* 0x000fe40000410000 */
[----:B---3--:R-:W-:Y:S02]  /*12ac0*/  FADD.FTZ R0, -R2, R139 ;  /* 0x0000008b02007221 */ /* 0x008fe40000010100 */
[--C-:B------:R-:W-:Y:S02]  /*12ad0*/  FFMA.FTZ R2, R189, c[0x0][0x23c], -R141.reuse ;  /* 0x00008f00bd027a23 */ /* 0x100fe4000001088d */
[----:B------:R-:W-:Y:S02]  /*12ae0*/  FMUL.FTZ R0, R0, c[0x0][0x23c] ;  /* 0x00008f0000007a20 */ /* 0x000fe40000410000 */
[----:B------:R1:W-:Y:S03]  /*12af0*/  MUFU.EX2 R197, R2 ;  /* 0x0000000200c57308 */ /* 0x0003e60000000800 */
[C---:B----4-:R-:W-:Y:S02]  /*12b00*/  FMUL.FTZ R8, R3.reuse, R148 ;  /* 0x0000009403087220 */ /* 0x050fe40000410000 */
[C---:B------:R-:W-:Y:S02]  /*12b10*/  FMUL.FTZ R9, R3.reuse, R149 ;  /* 0x0000009503097220 */ /* 0x040fe40000410000 */
[----:B------:R-:W-:Y:S02]  /*12b20*/  FMUL.FTZ R12, R3, R152 ;  /* 0x00000098030c7220 */ /* 0x000fe40000410000 */
[----:B-----5:R-:W-:Y:S01]  /*12b30*/  FMUL.FTZ R16, R133, R156 ;  /* 0x0000009c85107220 */ /* 0x020fe20000410000 */
[----:B------:R-:W3:Y:S01]  /*12b40*/  MUFU.EX2 R0, R0 ;  /* 0x0000000000007308 */ /* 0x000ee20000000800 */
[----:B------:R-:W-:Y:S01]  /*12b50*/  LDSM.16.MT88.4 R156, [R213+0xa800] ;  /* 0x00a80000d59c783b */ /* 0x000fe20000004200 */
[C---:B------:R-:W-:Y:S01]  /*12b60*/  FMUL.FTZ R24, R3.reuse, R164 ;  /* 0x000000a403187220 */ /* 0x040fe20000410000 */
[----:B--2---:R-:W-:Y:S01]  /*12b70*/  F2FP.PACK_AB R180, R238, R236 ;  /* 0x000000eceeb4723e */ /* 0x004fe200000000ff */
[C---:B------:R-:W-:Y:S02]  /*12b80*/  FMUL.FTZ R25, R3.reuse, R165 ;  /* 0x000000a503197220 */ /* 0x040fe40000410000 */
[C---:B------:R-:W-:Y:S02]  /*12b90*/  FMUL.FTZ R40, R3.reuse, R40 ;  /* 0x0000002803287220 */ /* 0x040fe40000410000 */
[C---:B------:R-:W-:Y:S02]  /*12ba0*/  FMUL.FTZ R41, R3.reuse, R41 ;  /* 0x0000002903297220 */ /* 0x040fe40000410000 */
[----:B------:R-:W2:Y:S01]  /*12bb0*/  MUFU.EX2 R239, R15 ;  /* 0x0000000f00ef7308 */ /* 0x000ea20000000800 */
[C---:B------:R-:W-:Y:S02]  /*12bc0*/  FMUL.FTZ R44, R3.reuse, R44 ;  /* 0x0000002c032c7220 */ /* 0x040fe40000410000 */
[C---:B------:R-:W-:Y:S02]  /*12bd0*/  FMUL.FTZ R45, R3.reuse, R45 ;  /* 0x0000002d032d7220 */ /* 0x040fe40000410000 */
[--C-:B-1----:R-:W-:Y:S02]  /*12be0*/  FFMA.FTZ R2, R190, c[0x0][0x23c], -R141.reuse ;  /* 0x00008f00be027a23 */ /* 0x102fe4000001088d */
[C---:B------:R-:W-:Y:S02]  /*12bf0*/  FMUL.FTZ R56, R3.reuse, R56 ;  /* 0x0000003803387220 */ /* 0x040fe40000410000 */
[C---:B------:R-:W-:Y:S01]  /*12c00*/  FMUL.FTZ R57, R3.reuse, R57 ;  /* 0x0000003903397220 */ /* 0x040fe20000410000 */
[----:B------:R1:W-:Y:S01]  /*12c10*/  MUFU.EX2 R196, R2 ;  /* 0x0000000200c47308 */ /* 0x0003e20000000800 */
[C---:B------:R-:W-:Y:S02]  /*12c20*/  FMUL.FTZ R60, R3.reuse, R60 ;  /* 0x0000003c033c7220 */ /* 0x040fe40000410000 */
[----:B------:R-:W-:Y:S02]  /*12c30*/  FMUL.FTZ R61, R3, R61 ;  /* 0x0000003d033d7220 */ /* 0x000fe40000410000 */
[C---:B---3--:R-:W-:Y:S02]  /*12c40*/  FMUL.FTZ R10, R0.reuse, R150 ;  /* 0x00000096000a7220 */ /* 0x048fe40000410000 */
[C---:B------:R-:W-:Y:S02]  /*12c50*/  FMUL.FTZ R11, R0.reuse, R151 ;  /* 0x00000097000b7220 */ /* 0x040fe40000410000 */
[C---:B------:R-:W-:Y:S01]  /*12c60*/  FMUL.FTZ R14, R0.reuse, R154 ;  /* 0x0000009a000e7220 */ /* 0x040fe20000410000 */
[----:B------:R-:W3:Y:S01]  /*12c70*/  MUFU.EX2 R211, R13 ;  /* 0x0000000d00d37308 */ /* 0x000ee20000000800 */
[----:B------:R-:W4:Y:S01]  /*12c80*/  LDSM.16.MT88.4 R148, [R217+0xa000] ;  /* 0x00a00000d994783b */ /* 0x000f220000004200 */
[C---:B------:R-:W-:Y:S01]  /*12c90*/  FMUL.FTZ R26, R0.reuse, R166 ;  /* 0x000000a6001a7220 */ /* 0x040fe20000410000 */
[----:B--2---:R-:W-:Y:S01]  /*12ca0*/  F2FP.PACK_AB R182, R239, R237 ;  /* 0x000000edefb6723e */ /* 0x004fe200000000ff */
[C---:B------:R-:W-:Y:S02]  /*12cb0*/  FMUL.FTZ R15, R0.reuse, R155 ;  /* 0x0000009b000f7220 */ /* 0x040fe40000410000 */
[C---:B------:R-:W-:Y:S02]  /*12cc0*/  FMUL.FTZ R27, R0.reuse, R167 ;  /* 0x000000a7001b7220 */ /* 0x040fe40000410000 */
[C---:B------:R-:W-:Y:S02]  /*12cd0*/  FMUL.FTZ R42, R0.reuse, R42 ;  /* 0x0000002a002a7220 */ /* 0x040fe40000410000 */
[C---:B------:R-:W-:Y:S02]  /*12ce0*/  FMUL.FTZ R43, R0.reuse, R43 ;  /* 0x0000002b002b7220 */ /* 0x040fe40000410000 */
[C---:B------:R-:W-:Y:S02]  /*12cf0*/  FMUL.FTZ R46, R0.reuse, R46 ;  /* 0x0000002e002e7220 */ /* 0x040fe40000410000 */
[--C-:B-1----:R-:W-:Y:S02]  /*12d00*/  FFMA.FTZ R2, R191, c[0x0][0x23c], -R142.reuse ;  /* 0x00008f00bf027a23 */ /* 0x102fe4000001088e */
[C---:B------:R-:W-:Y:S02]  /*12d10*/  FMUL.FTZ R47, R0.reuse, R47 ;  /* 0x0000002f002f7220 */ /* 0x040fe40000410000 */
[----:B------:R1:W-:Y:S01]  /*12d20*/  MUFU.EX2 R195, R2 ;  /* 0x0000000200c37308 */ /* 0x0003e20000000800 */
[C---:B------:R-:W-:Y:S02]  /*12d30*/  FMUL.FTZ R58, R0.reuse, R58 ;  /* 0x0000003a003a7220 */ /* 0x040fe40000410000 */
[C---:B------:R-:W-:Y:S01]  /*12d40*/  FMUL.FTZ R59, R0.reuse, R59 ;  /* 0x0000003b003b7220 */ /* 0x040fe20000410000 */
[----:B---3--:R-:W-:Y:S01]  /*12d50*/  F2FP.PACK_AB R183, R211, R210 ;  /* 0x000000d2d3b7723e */ /* 0x008fe200000000ff */
[----:B------:R-:W-:Y:S02]  /*12d60*/  FMUL.FTZ R13, R3, R153 ;  /* 0x00000099030d7220 */ /* 0x000fe40000410000 */
[C---:B------:R-:W-:Y:S02]  /*12d70*/  FMUL.FTZ R62, R0.reuse, R62 ;  /* 0x0000003e003e7220 */ /* 0x040fe40000410000 */
[----:B------:R-:W-:Y:S02]  /*12d80*/  FMUL.FTZ R63, R0, R63 ;  /* 0x0000003f003f7220 */ /* 0x000fe40000410000 */
[C---:B------:R-:W-:Y:S01]  /*12d90*/  HMMA.16816.F32 R8, R180.reuse, R20, R8 ;  /* 0x00000014b408723c */ /* 0x040fe20000001808 */
[C---:B------:R-:W-:Y:S02]  /*12da0*/  FMUL.FTZ R67, R132.reuse, R67 ;  /* 0x0000004384437220 */ /* 0x040fe40000410000 */
[C---:B------:R-:W-:Y:S02]  /*12db0*/  FMUL.FTZ R70, R132.reuse, R70 ;  /* 0x0000004684467220 */ /* 0x040fe40000410000 */
[----:B------:R-:W-:Y:S02]  /*12dc0*/  FMUL.FTZ R71, R132, R71 ;  /* 0x0000004784477220 */ /* 0x000fe40000410000 */
[C---:B------:R-:W-:Y:S01]  /*12dd0*/  FMUL.FTZ R20, R133.reuse, R160 ;  /* 0x000000a085147220 */ /* 0x040fe20000410000 */
[-C--:B------:R-:W-:Y:S01]  /*12de0*/  HMMA.16816.F32 R12, R180, R22.reuse, R12 ;  /* 0x00000016b40c723c */ /* 0x080fe2000000180c */
[----:B------:R-:W-:Y:S03]  /*12df0*/  FMUL.FTZ R21, R133, R161 ;  /* 0x000000a185157220 */ /* 0x000fe60000410000 */
[--C-:B-1----:R-:W-:Y:S02]  /*12e00*/  FFMA.FTZ R2, R192, c[0x0][0x23c], -R142.reuse ;  /* 0x00008f00c0027a23 */ /* 0x102fe4000001088e */
[C---:B------:R-:W-:Y:S02]  /*12e10*/  FMUL.FTZ R72, R3.reuse, R72 ;  /* 0x0000004803487220 */ /* 0x040fe40000410000 */
[C---:B------:R-:W-:Y:S01]  /*12e20*/  HMMA.16816.F32 R16, R176.reuse, R22, R16 ;  /* 0x00000016b010723c */ /* 0x040fe20000001810 */
[----:B------:R1:W2:Y:S03]  /*12e30*/  MUFU.EX2 R194, R2 ;  /* 0x0000000200c27308 */ /* 0x0002a60000000800 */
[C---:B------:R-:W-:Y:S02]  /*12e40*/  FMUL.FTZ R28, R3.reuse, R168 ;  /* 0x000000a8031c7220 */ /* 0x040fe40000410000 */
[C---:B------:R-:W-:Y:S02]  /*12e50*/  FMUL.FTZ R29, R3.reuse, R169 ;  /* 0x000000a9031d7220 */ /* 0x040fe40000410000 */
[C---:B------:R-:W-:Y:S04]  /*12e60*/  FMUL.FTZ R22, R132.reuse, R162 ;  /* 0x000000a284167220 */ /* 0x040fe80000410000 */
[----:B------:R-:W-:Y:S02]  /*12e70*/  FMUL.FTZ R23, R132, R163 ;  /* 0x000000a384177220 */ /* 0x000fe40000410000 */
[C---:B------:R-:W-:Y:S02]  /*12e80*/  FMUL.FTZ R73, R3.reuse, R73 ;  /* 0x0000004903497220 */ /* 0x040fe40000410000 */
[C---:B------:R-:W-:Y:S02]  /*12e90*/  FMUL.FTZ R74, R0.reuse, R74 ;  /* 0x0000004a004a7220 */ /* 0x040fe40000410000 */
[C---:B------:R-:W-:Y:S01]  /*12ea0*/  FMUL.FTZ R75, R0.reuse, R75 ;  /* 0x0000004b004b7220 */ /* 0x040fe20000410000 */
[-C--:B------:R-:W-:Y:S01]  /*12eb0*/  HMMA.16816.F32 R20, R176, R184.reuse, R20 ;  /* 0x000000b8b014723c */ /* 0x080fe20000001814 */
[C---:B------:R-:W-:Y:S02]  /*12ec0*/  FMUL.FTZ R76, R3.reuse, R76 ;  /* 0x0000004c034c7220 */ /* 0x040fe40000410000 */
[----:B------:R-:W-:Y:S02]  /*12ed0*/  FMUL.FTZ R77, R3, R77 ;  /* 0x0000004d034d7220 */ /* 0x000fe40000410000 */
[C---:B------:R-:W-:Y:S02]  /*12ee0*/  FMUL.FTZ R78, R0.reuse, R78 ;  /* 0x0000004e004e7220 */ /* 0x040fe40000410000 */
[----:B-1----:R-:W-:Y:S01]  /*12ef0*/  FFMA.FTZ R2, R193, c[0x0][0x23c], -R141 ;  /* 0x00008f00c1027a23 */ /* 0x002fe2000001088d */
[C---:B------:R-:W-:Y:S01]  /*12f00*/  HMMA.16816.F32 R24, R180.reuse, R184, R24 ;  /* 0x000000b8b418723c */ /* 0x040fe20000001818 */
[C---:B------:R-:W-:Y:S02]  /*12f10*/  FMUL.FTZ R30, R0.reuse, R170 ;  /* 0x000000aa001e7220 */ /* 0x040fe40000410000 */
[----:B------:R1:W-:Y:S01]  /*12f20*/  MUFU.EX2 R193, R2 ;  /* 0x0000000200c17308 */ /* 0x0003e20000000800 */
[C---:B------:R-:W-:Y:S02]  /*12f30*/  FMUL.FTZ R31, R0.reuse, R171 ;  /* 0x000000ab001f7220 */ /* 0x040fe40000410000 */
[----:B------:R-:W-:Y:S02]  /*12f40*/  FMUL.FTZ R79, R0, R79 ;  /* 0x0000004f004f7220 */ /* 0x000fe40000410000 */
[C---:B------:R-:W-:Y:S03]  /*12f50*/  FMUL.FTZ R82, R132.reuse, R82 ;  /* 0x0000005284527220 */ /* 0x040fe60000410000 */
        /* <DEDUP_REMOVED lines=8> */
[----:B------:R-:W-:Y:S02]  /*12fe0*/  FMUL.FTZ R91, R0, R91 ;  /* 0x0000005b005b7220 */ /* 0x000fe40000410000 */
[-C--:B------:R-:W-:Y:S01]  /*12ff0*/  HMMA.16816.F32 R36, R176, R144.reuse, R36 ;  /* 0x00000090b024723c */ /* 0x080fe20000001824 */
[--C-:B-1----:R-:W-:Y:S03]  /*13000*/  FFMA.FTZ R2, R202, c[0x0][0x23c], -R142.reuse ;  /* 0x00008f00ca027a23 */ /* 0x102fe6000001088e */
[C---:B------:R-:W-:Y:S01]  /*13010*/  FMUL.FTZ R92, R3.reuse, R92 ;  /* 0x0000005c035c7220 */ /* 0x040fe20000410000 */
[----:B------:R1:W-:Y:S01]  /*13020*/  MUFU.EX2 R191, R2 ;  /* 0x0000000200bf7308 */ /* 0x0003e20000000800 */
[----:B------:R-:W-:Y:S02]  /*13030*/  FMUL.FTZ R93, R3, R93 ;  /* 0x0000005d035d7220 */ /* 0x000fe40000410000 */
[C---:B------:R-:W-:Y:S01]  /*13040*/  HMMA.16816.F32 R40, R180.reuse, R144, R40 ;  /* 0x00000090b428723c */ /* 0x040fe20000001828 */
[C---:B------:R-:W-:Y:S03]  /*13050*/  FMUL.FTZ R94, R0.reuse, R94 ;  /* 0x0000005e005e7220 */ /* 0x040fe60000410000 */
[----:B------:R-:W-:Y:S02]  /*13060*/  FMUL.FTZ R95, R0, R95 ;  /* 0x0000005f005f7220 */ /* 0x000fe40000410000 */
[C---:B------:R-:W-:Y:S02]  /*13070*/  FMUL.FTZ R97, R133.reuse, R97 ;  /* 0x0000006185617220 */ /* 0x040fe40000410000 */
[-C--:B------:R-:W-:Y:S01]  /*13080*/  HMMA.16816.F32 R44, R180, R146.reuse, R44 ;  /* 0x00000092b42c723c */ /* 0x080fe2000000182c */
[C---:B------:R-:W-:Y:S03]  /*13090*/  FMUL.FTZ R98, R132.reuse, R98 ;  /* 0x0000006284627220 */ /* 0x040fe60000410000 */
[C---:B------:R-:W-:Y:S02]  /*130a0*/  FMUL.FTZ R99, R132.reuse, R99 ;  /* 0x0000006384637220 */ /* 0x040fe40000410000 */
[C---:B------:R-:W-:Y:S02]  /*130b0*/  FMUL.FTZ R100, R133.reuse, R100 ;  /* 0x0000006485647220 */ /* 0x040fe40000410000 */
[C---:B------:R-:W-:Y:S01]  /*130c0*/  HMMA.16816.F32 R48, R176.reuse, R146, R48 ;  /* 0x00000092b030723c */ /* 0x040fe20000001830 */
[----:B------:R-:W3:Y:S03]  /*130d0*/  LDSM.16.MT88.4 R144, [R213+0xb000] ;  /* 0x00b00000d590783b */ /* 0x000ee60000004200 */
[----:B------:R-:W-:Y:S02]  /*130e0*/  FMUL.FTZ R101, R133, R101 ;  /* 0x0000006585657220 */ /* 0x000fe40000410000 */
[--C-:B-1----:R-:W-:Y:S02]  /*130f0*/  FFMA.FTZ R2, R199, c[0x0][0x23c], -R143.reuse ;  /* 0x00008f00c7027a23 */ /* 0x102fe4000001088f */
[-C--:B----4-:R-:W-:Y:S01]  /*13100*/  HMMA.16816.F32 R52, R176, R148.reuse, R52 ;  /* 0x00000094b034723c */ /* 0x090fe20000001834 */
[C---:B------:R-:W-:Y:S01]  /*13110*/  FMUL.FTZ R102, R132.reuse, R102 ;  /* 0x0000006684667220 */ /* 0x040fe20000410000 */
[----:B------:R1:W-:Y:S02]  /*13120*/  MUFU.EX2 R189, R2 ;  /* 0x0000000200bd7308 */ /* 0x0003e40000000800 */
        /* <DEDUP_REMOVED lines=11> */
[----:B------:R-:W4:Y:S03]  /*131e0*/  LDSM.16.MT88.4 R148, [R215+0xb000] ;  /* 0x00b00000d794783b */ /* 0x000f260000004200 */
[----:B-1----:R-:W-:Y:S02]  /*131f0*/  FFMA.FTZ R2, R200, c[0x0][0x23c], -R143 ;  /* 0x00008f00c8027a23 */ /* 0x002fe4000001088f */
[----:B------:R-:W-:Y:S02]  /*13200*/  FMUL.FTZ R111, R0, R111 ;  /* 0x0000006f006f7220 */ /* 0x000fe40000410000 */
[----:B------:R1:W-:Y:S01]  /*13210*/  MUFU.EX2 R187, R2 ;  /* 0x0000000200bb7308 */ /* 0x0003e20000000800 */
[-C--:B---3--:R-:W-:Y:S03]  /*13220*/  HMMA.16816.F32 R68, R176, R144.reuse, R68 ;  /* 0x00000090b044723c */ /* 0x088fe60000001844 */
        /* <DEDUP_REMOVED lines=8> */
[C---:B------:R-:W-:Y:S03]  /*132b0*/  FMUL.FTZ R118, R132.reuse, R118 ;  /* 0x0000007684767220 */ /* 0x040fe60000410000 */
[----:B------:R-:W-:Y:S02]  /*132c0*/  FMUL.FTZ R119, R132, R119 ;  /* 0x0000007784777220 */ /* 0x000fe40000410000 */
[----:B------:R-:W-:Y:S02]  /*132d0*/  FFMA.FTZ R141, R198, c[0x0][0x23c], -R141 ;  /* 0x00008f00c68d7a23 */ /* 0x000fe4000001088d */
[C---:B------:R-:W-:Y:S01]  /*132e0*/  HMMA.16816.F32 R80, R176.reuse, R146, R80 ;  /* 0x00000092b050723c */ /* 0x040fe20000001850 */
[--C-:B-1----:R-:W-:Y:S01]  /*132f0*/  FFMA.FTZ R2, R204, c[0x0][0x23c], -R143.reuse ;  /* 0x00008f00cc027a23 */ /* 0x102fe2000001088f */
[----:B------:R-:W1:Y:S01]  /*13300*/  LDSM.16.MT88.4 R144, [R218+0xb000] ;  /* 0x00b00000da90783b */ /* 0x000e620000004200 */
[----:B------:R2:W3:Y:S01]  /*13310*/  MUFU.EX2 R192, R141 ;  /* 0x0000008d00c07308 */ /* 0x0004e20000000800 */
[----:B------:R-:W-:Y:S02]  /*13320*/  FFMA.FTZ R142, R201, c[0x0][0x23c], -R142 ;  /* 0x00008f00c98e7a23 */ /* 0x000fe4000001088e */
[----:B------:R-:W-:Y:S02]  /*13330*/  FFMA.FTZ R143, R203, c[0x0][0x23c], -R143 ;  /* 0x00008f00cb8f7a23 */ /* 0x000fe4000001088f */
[-C--:B----4-:R-:W-:Y:S01]  /*13340*/  HMMA.16816.F32 R84, R176, R148.reuse, R84 ;  /* 0x00000094b054723c */ /* 0x090fe20000001854 */
[C---:B------:R-:W-:Y:S03]  /*13350*/  FMUL.FTZ R120, R3.reuse, R120 ;  /* 0x0000007803787220 */ /* 0x040fe60000410000 */
[C---:B------:R-:W-:Y:S01]  /*13360*/  FMUL.FTZ R121, R3.reuse, R121 ;  /* 0x0000007903797220 */ /* 0x040fe20000410000 */
[----:B------:R4:W-:Y:S01]  /*13370*/  MUFU.EX2 R186, R2 ;  /* 0x0000000200ba7308 */ /* 0x0009e20000000800 */
[C---:B------:R-:W-:Y:S02]  /*13380*/  FMUL.FTZ R122, R0.reuse, R122 ;  /* 0x0000007a007a7220 */ /* 0x040fe40000410000 */
[C---:B------:R-:W-:Y:S01]  /*13390*/  HMMA.16816.F32 R88, R180.reuse, R148, R88 ;  /* 0x00000094b458723c */ /* 0x040fe20000001858 */
[C---:B------:R-:W-:Y:S03]  /*133a0*/  FMUL.FTZ R123, R0.reuse, R123 ;  /* 0x0000007b007b7220 */ /* 0x040fe60000410000 */
[C---:B------:R-:W-:Y:S02]  /*133b0*/  FMUL.FTZ R124, R3.reuse, R124 ;  /* 0x0000007c037c7220 */ /* 0x040fe40000410000 */
[----:B------:R-:W-:Y:S01]  /*133c0*/  FMUL.FTZ R125, R3, R125 ;  /* 0x0000007d037d7220 */ /* 0x000fe20000410000 */
[----:B------:R3:W5:Y:S01]  /*133d0*/  MUFU.EX2 R190, R142 ;  /* 0x0000008e00be7308 */ /* 0x0007620000000800 */
[-C--:B------:R-:W-:Y:S01]  /*133e0*/  HMMA.16816.F32 R92, R180, R150.reuse, R92 ;  /* 0x00000096b45c723c */ /* 0x080fe2000000185c */
[----:B------:R-:W-:Y:S03]  /*133f0*/  FMUL.FTZ R126, R0, R126 ;  /* 0x0000007e007e7220 */ /* 0x000fe60000410000 */
[----:B--2---:R-:W-:Y:S01]  /*13400*/  F2FP.PACK_AB R141, R194, R195 ;  /* 0x000000c3c28d723e */ /* 0x004fe200000000ff */
[----:B------:R-:W-:Y:S02]  /*13410*/  FMUL.FTZ R127, R0, R127 ;  /* 0x0000007f007f7220 */ /* 0x000fe40000410000 */
[C---:B------:R-:W-:Y:S01]  /*13420*/  FMUL.FTZ R128, R133.reuse, R128 ;  /* 0x0000008085807220 */ /* 0x040fe20000410000 */
[C---:B------:R-:W-:Y:S01]  /*13430*/  HMMA.16816.F32 R96, R176.reuse, R150, R96 ;  /* 0x00000096b060723c */ /* 0x040fe20000001860 */
[----:B------:R-:W2:Y:S01]  /*13440*/  LDSM.16.MT88.4 R148, [R217+0xb000] ;  /* 0x00b00000d994783b */ /* 0x000ea20000004200 */
[----:B------:R5:W2:Y:S02]  /*13450*/  MUFU.EX2 R185, R143 ;  /* 0x0000008f00b97308 */ /* 0x000aa40000000800 */
[----:B------:R-:W-:Y:S02]  /*13460*/  FMUL.FTZ R129, R133, R129 ;  /* 0x0000008185817220 */ /* 0x000fe40000410000 */
[----:B----4-:R-:W-:Y:S02]  /*13470*/  FFMA.FTZ R2, R205, c[0x0][0x23c], -R188 ;  /* 0x00008f00cd027a23 */ /* 0x010fe400000108bc */
[C---:B------:R-:W-:Y:S01]  /*13480*/  FMUL.FTZ R130, R132.reuse, R130 ;  /* 0x0000008284827220 */ /* 0x040fe20000410000 */
[-C--:B-1----:R-:W-:Y:S03]  /*13490*/  HMMA.16816.F32 R100, R176, R144.reuse, R100 ;  /* 0x00000090b064723c */ /* 0x082fe60000001864 */
[----:B------:R1:W-:Y:S01]  /*134a0*/  MUFU.EX2 R184, R2 ;  /* 0x0000000200b87308 */ /* 0x0003e20000000800 */
[----:B------:R-:W-:Y:S01]  /*134b0*/  FMUL.FTZ R131, R132, R131 ;  /* 0x0000008384837220 */ /* 0x000fe20000410000 */
[----:B---3--:R-:W-:Y:S01]  /*134c0*/  F2FP.PACK_AB R142, R192, R193 ;  /* 0x000000c1c08e723e */ /* 0x008fe200000000ff */
[----:B------:R-:W-:Y:S02]  /*134d0*/  FFMA.FTZ R132, R132, R250, R242 ;  /* 0x000000fa84847223 */ /* 0x000fe400000100f2 */
[C---:B------:R-:W-:Y:S01]  /*134e0*/  HMMA.16816.F32 R104, R180.reuse, R144, R104 ;  /* 0x00000090b468723c */ /* 0x040fe20000001868 */
[----:B------:R-:W-:Y:S03]  /*134f0*/  FFMA.FTZ R3, R3, R249, R236 ;  /* 0x000000f903037223 */ /* 0x000fe600000100ec */
[----:B------:R-:W-:Y:S04]  /*13500*/  FFMA.FTZ R0, R0, R248, R208 ;  /* 0x000000f800007223 */ /* 0x000fe800000100d0 */
[-C--:B------:R-:W-:Y:S01]  /*13510*/  HMMA.16816.F32 R108, R180, R146.reuse, R108 ;  /* 0x00000092b46c723c */ /* 0x080fe2000000186c */
[----:B-----5:R-:W-:Y:S07]  /*13520*/  F2FP.PACK_AB R143, R190, R191 ;  /* 0x000000bfbe8f723e */ /* 0x020fee00000000ff */
[C---:B------:R-:W-:Y:S01]  /*13530*/  HMMA.16816.F32 R112, R176.reuse, R146, R112 ;  /* 0x00000092b070723c */ /* 0x040fe20000001870 */
[--C-:B-1----:R-:W-:Y:S07]  /*13540*/  FFMA.FTZ R2, R206, c[0x0][0x23c], -R188.reuse ;  /* 0x00008f00ce027a23 */ /* 0x102fee00000108bc */
[-C--:B--2---:R-:W-:Y:S01]  /*13550*/  HMMA.16816.F32 R116, R176, R148.reuse, R116 ;  /* 0x00000094b074723c */ /* 0x084fe20000001874 */
[----:B------:R1:W2:Y:S07]  /*13560*/  MUFU.EX2 R139, R2 ;  /* 0x00000002008b7308 */ /* 0x0002ae0000000800 */
[C---:B------:R-:W-:Y:S08]  /*13570*/  HMMA.16816.F32 R120, R180.reuse, R148, R120 ;  /* 0x00000094b478723c */ /* 0x040ff00000001878 */
[-C--:B------:R-:W-:Y:S08]  /*13580*/  HMMA.16816.F32 R124, R180, R150.reuse, R124 ;  /* 0x00000096b47c723c */ /* 0x080ff0000000187c */
[----:B------:R-:W-:Y:S01]  /*13590*/  HMMA.16816.F32 R128, R176, R150, R128 ;  /* 0x00000096b080723c */ /* 0x000fe20000001880 */
[--C-:B-1----:R-:W-:Y:S03]  /*135a0*/  FFMA.FTZ R2, R207, c[0x0][0x23c], -R188.reuse ;  /* 0x00008f00cf027a23 */ /* 0x102fe600000108bc */
[----:B------:R-:W-:Y:S01]  /*135b0*/  FFMA.FTZ R188, R140, c[0x0][0x23c], -R188 ;  /* 0x00008f008cbc7a23 */ /* 0x000fe200000108bc */
[----:B------:R1:W-:Y:S01]  /*135c0*/  MUFU.EX2 R138, R2 ;  /* 0x00000002008a7308 */ /* 0x0003e20000000800 */
[----:B------:R-:W-:Y:S02]  /*135d0*/  F2FP.PACK_AB R140, R196, R197 ;  /* 0x000000c5c48c723e */ /* 0x000fe400000000ff */
[----:B------:R-:W-:Y:S04]  /*135e0*/  F2FP.PACK_AB R176, R187, R189 ;  /* 0x000000bdbbb0723e */ /* 0x000fe800000000ff */
[----:B------:R-:W-:Y:S01]  /*135f0*/  F2FP.PACK_AB R178, R185, R186 ;  /* 0x000000bab9b2723e */ /* 0x000fe200000000ff */
[-C--:B------:R-:W-:Y:S01]  /*13600*/  HMMA.16816.F32 R144, R140, R156.reuse, R4 ;  /* 0x0000009c8c90723c */ /* 0x080fe20000001804 */
[----:B--2---:R-:W-:Y:S01]  /*13610*/  F2FP.PACK_AB R177, R139, R184 ;  /* 0x000000b88bb1723e */ /* 0x004fe200000000ff */
[----:B------:R-:W2:Y:S01]  /*13620*/  MUFU.EX2 R188, R188 ;  /* 0x000000bc00bc7308 */ /* 0x000ea20000000800 */
[----:B------:R-:W3:Y:S01]  /*13630*/  LDSM.16.MT88.4 R4, [R218+0xa800] ;  /* 0x00a80000da04783b */ /* 0x000ee20000004200 */
[----:B-1----:R-:W-:Y:S01]  /*13640*/  FADD.FTZ R2, R243, R132 ;  /* 0x00000084f3027221 */ /* 0x002fe20000010000 */
[----:B------:R-:W-:Y:S03]  /*13650*/  MOV R132, R135 ;  /* 0x0000008700847202 */ /* 0x000fe60000000f00 */
[----:B------:R-:W-:Y:S04]  /*13660*/  FADD.FTZ R2, R240, R2 ;  /* 0x00000002f0027221 */ /* 0x000fe80000010000 */
[----:B------:R-:W-:Y:S01]  /*13670*/  FADD.FTZ R2, R241, R2 ;  /* 0x00000002f1027221 */ /* 0x000fe20000010000 */
[----:B--2---:R-:W-:Y:S03]  /*13680*/  F2FP.PACK_AB R179, R188, R138 ;  /* 0x0000008abcb3723e */ /* 0x004fe600000000ff */
[----:B------:R-:W-:Y:S04]  /*13690*/  FADD.FTZ R2, R195, R2 ;  /* 0x00000002c3027221 */ /* 0x000fe80000010000 */
[C---:B------:R-:W-:Y:S01]  /*136a0*/  HMMA.16816.F32 R148, R176.reuse, R156, R8 ;  /* 0x0000009cb094723c */ /* 0x040fe20000001808 */
[----:B------:R-:W1:Y:S07]  /*136b0*/  LDSM.16.MT88.4 R8, [R217+0xa800] ;  /* 0x00a80000d908783b */ /* 0x000e6e0000004200 */
[-C--:B------:R-:W-:Y:S01]  /*136c0*/  HMMA.16816.F32 R152, R176, R158.reuse, R12 ;  /* 0x0000009eb098723c */ /* 0x080fe2000000180c */
[----:B------:R-:W2:Y:S07]  /*136d0*/  LDSM.16.MT88.4 R12, [R213+0xb800] ;  /* 0x00b80000d50c783b */ /* 0x000eae0000004200 */
        /* <DEDUP_REMOVED lines=61> */
.L_x_1912:
        /* <DEDUP_REMOVED lines=436> */
.L_x_1917:
[----:B---34-:R-:W-:Y:S05]  /*155f0*/  BSYNC B0 ;  /* 0x0000000000007941 */ /* 0x018fea0003800000 */
.L_x_1916:
        /* <DEDUP_REMOVED lines=24> */
.L_x_1919:
[----:B-1----:R-:W-:Y:S05]  /*15780*/  BSYNC B0 ;  /* 0x0000000000007941 */ /* 0x002fea0003800000 */
.L_x_1918:
        /* <DEDUP_REMOVED lines=16> */
.L_x_1921:
[----:B------:R-:W-:Y:S05]  /*15890*/  BSYNC B0 ;  /* 0x0000000000007941 */ /* 0x000fea0003800000 */
.L_x_1920:
        /* <DEDUP_REMOVED lines=16> */
.L_x_1923:
[----:B------:R-:W-:Y:S05]  /*159a0*/  BSYNC B0 ;  /* 0x0000000000007941 */ /* 0x000fea0003800000 */
.L_x_1922:
        /* <DEDUP_REMOVED lines=16> */
.L_x_1925:
[----:B------:R-:W-:Y:S05]  /*15ab0*/  BSYNC B0 ;  /* 0x0000000000007941 */ /* 0x000fea0003800000 */
.L_x_1924:
        /* <DEDUP_REMOVED lines=16> */
.L_x_1927:
[----:B------:R-:W-:Y:S05]  /*15bc0*/  BSYNC B0 ;  /* 0x0000000000007941 */ /* 0x000fea0003800000 */
.L_x_1926:
        /* <DEDUP_REMOVED lines=16> */
.L_x_1929:
[----:B------:R-:W-:Y:S05]  /*15cd0*/  BSYNC B0 ;  /* 0x0000000000007941 */ /* 0x000fea0003800000 */
.L_x_1928:
        /* <DEDUP_REMOVED lines=16> */
.L_x_1931:
[----:B------:R-:W-:Y:S05]  /*15de0*/  BSYNC B0 ;  /* 0x0000000000007941 */ /* 0x000fea0003800000 */
.L_x_1930:
        /* <DEDUP_REMOVED lines=16> */
.L_x_1932:
        /* <DEDUP_REMOVED lines=9> */
.L_x_2405:


//--------------------- .text._ZN5flash16flash_fwd_kernelI23Flash_fwd_kernel_traitsILi128ELi128ELi32ELi4ELb0ELb0EN7cutlass6half_tE19Flash_kernel_traitsILi128ELi128ELi32ELi4ES3_EELb1ELb0ELb1ELb1ELb0ELb0ELb0ELb0EEEvNS_16Flash_fwd_paramsE --------------------------
	.section	.text._ZN5flash16flash_fwd_kernelI23Flash_fwd_kernel_traitsILi128ELi128ELi32ELi4ELb0ELb0EN7cutlass6half_tE19Flash_kernel_traitsILi128ELi128ELi32ELi4ES3_EELb1ELb0ELb1ELb1ELb0ELb0ELb0ELb0EEEvNS_16Flash_fwd_paramsE,"ax",@progbits
	.sectioninfo	@"SHI_REGISTERS=255"
	.align	128
        .global         _ZN5flash16flash_fwd_kernelI23Flash_fwd_kernel_traitsILi128ELi128ELi32ELi4ELb0ELb0EN7cutlass6half_tE19Flash_kernel_traitsILi128ELi128ELi32ELi4ES3_EELb1ELb0ELb1ELb1ELb0ELb0ELb0ELb0EEEvNS_16Flash_fwd_paramsE
        .type           _ZN5flash16flash_fwd_kernelI23Flash_fwd_kernel_traitsILi128ELi128ELi32ELi4ELb0ELb0EN7cutlass6half_tE19Flash_kernel_traitsILi128ELi128ELi32ELi4ES3_EELb1ELb0ELb1ELb1ELb0ELb0ELb0ELb0EEEvNS_16Flash_fwd_paramsE,@function
        .size           _ZN5flash16flash_fwd_kernelI23Flash_fwd_kernel_traitsILi128ELi128ELi32ELi4ELb0ELb0EN7cutlass6half_tE19Flash_kernel_traitsILi128ELi128ELi32ELi4ES3_EELb1ELb0ELb1ELb1ELb0ELb0ELb0ELb0EEEvNS_16Flash_fwd_paramsE,(.L_x_2406 - _ZN5flash16flash_fwd_kernelI23Flash_fwd_kernel_traitsILi128ELi128ELi32ELi4ELb0ELb0EN7cutlass6half_tE19Flash_kernel_traitsILi128ELi128ELi32ELi4ES3_EELb1ELb0ELb1ELb1ELb0ELb0ELb0ELb0EEEvNS_16Flash_fwd_paramsE)
        .other          _ZN5flash16flash_fwd_kernelI23Flash_fwd_kernel_traitsILi128ELi128ELi32ELi4ELb0ELb0EN7cutlass6half_tE19Flash_kernel_traitsILi128ELi128ELi32ELi4ES3_EELb1ELb0ELb1ELb1ELb0ELb0ELb0ELb0EEEvNS_16Flash_fwd_paramsE,@"STO_CUDA_ENTRY STV_DEFAULT"
_ZN5flash16flash_fwd_kernelI23Flash_fwd_kernel_traitsILi128ELi128ELi32ELi4ELb0ELb0EN7cutlass6half_tE19Flash_kernel_traitsILi128ELi128ELi32ELi4ES3_EELb1ELb0ELb1ELb1ELb0ELb0ELb0ELb0EEEvNS_16Flash_fwd_paramsE:
.text._ZN5flash16flash_fwd_kernelI23Flash_fwd_kernel_traitsILi128ELi128ELi32ELi4ELb0ELb0EN7cutlass6half_tE19Flash_kernel_traitsILi128ELi128ELi32ELi4ES3_EELb1ELb0ELb1ELb1ELb0ELb0ELb0ELb0EEEvNS_16Flash_fwd_paramsE:
        /* <DEDUP_REMOVED lines=94> */
.L_x_1933:
[----:B------:R-:W-:Y:S02]  /*05e0*/  ULDC UR7, c[0x0][0x218] ;  /* 0x0000860000077ab9 */ /* 0x000fe40000000800 */
.L_x_1934:
        /* <DEDUP_REMOVED lines=63> */
[----:B------:R-:W-:Y:S01]  /*09e0*/  ULDC.U8 UR4, c[0x0][0x329] ;  /* 0x0000ca4000047ab9 */ /* 0x000fe20000000000 */
[----:B------:R-:W-:Y:S01]  /*09f0*/  IADD3 R23, R14, 0x40, RZ ;  /* 0x000000400e177810 */ /* 0x000fe20007ffe0ff */
        /* <DEDUP_REMOVED lines=54> */
.L_x_1937:
[----:B------:R-:W-:Y:S05]  /*0d60*/  BSYNC B0 ;  /* 0x0000000000007941 */ /* 0x000fea0003800000 */
.L_x_1936:
        /* <DEDUP_REMOVED lines=18> */
.L_x_1939:
[----:B------:R-:W-:Y:S05]  /*0e90*/  BSYNC B0 ;  /* 0x0000000000007941 */ /* 0x000fea0003800000 */
.L_x_1938:
        /* <DEDUP_REMOVED lines=18> */
.L_x_1941:
[----:B------:R-:W-:Y:S05]  /*0fc0*/  BSYNC B0 ;  /* 0x0000000000007941 */ /* 0x000fea0003800000 */
.L_x_1940:
        /* <DEDUP_REMOVED lines=18> */
.L_x_1943:
[----:B------:R-:W-:Y:S05]  /*10f0*/  BSYNC B0 ;  /* 0x0000000000007941 */ /* 0x000fea0003800000 */
.L_x_1942:
        /* <DEDUP_REMOVED lines=18> */
.L_x_1945:
[----:B------:R-:W-:Y:S05]  /*1220*/  BSYNC B0 ;  /* 0x0000000000007941 */ /* 0x000fea0003800000 */
.L_x_1944:
        /* <DEDUP_REMOVED lines=18> */
.L_x_1947:
[----:B------:R-:W-:Y:S05]  /*1350*/  BSYNC B0 ;  /* 0x0000000000007941 */ /* 0x000fea0003800000 */
.L_x_1946:
        /* <DEDUP_REMOVED lines=18> */
.L_x_1949:
[----:B------:R-:W-:Y:S05]  /*1480*/  BSYNC B0 ;  /* 0x0000000000007941 */ /* 0x000fea0003800000 */
.L_x_1948:
        /* <DEDUP_REMOVED lines=18> */
.L_x_1951:
[----:B------:R-:W-:Y:S05]  /*15b0*/  BSYNC B0 ;  /* 0x0000000000007941 */ /* 0x000fea0003800000 */
.L_x_1950:
        /* <DEDUP_REMOVED lines=67> */
.L_x_1935:
        /* <DEDUP_REMOVED lines=15> */
[----:B------:R-:W-:Y:S02]  /*1ae0*/  @UP1 UIMAD UR7, UR18, UR5, UR23 ;  /* 0x00000005120712a4 */ /* 0x000fe4000f8e0217 */
[----:B------:R-:W-:Y:S02]  /*1af0*/  @UP0 UMOV UR6, UR20 ;  /* 0x0000001400060c82 */ /* 0x000fe40008000000 */
        /* <DEDUP_REMOVED lines=8> */
[----:B------:R-:W-:-:S02]  /*1b80*/  USHF.R.S32.HI UR7, URZ, 0x1f, UR13 ;  /* 0x0000001f3f077899 */ /* 0x000fc4000801140d */
[----:B------:R-:W-:Y:S02]  /*1b90*/  UIMAD.WIDE.U32 UR20, UR15, UR4, URZ ;  /* 0x000000040f1472a5 */ /* 0x000fe4000f8e003f */
        /* <DEDUP_REMOVED lines=8> */
.L_x_1952:
        /* <DEDUP_REMOVED lines=46> */
.L_x_1953:
[CC--:B------:R-:W-:Y:S01]  /*1f00*/  LEA.HI R0, R5.reuse, R20.reuse, RZ, 0x3 ;  /* 0x0000001405007211 */ /* 0x0c0fe200078f18ff */
[----:B------:R-:W1:Y:S01]  /*1f10*/  S2R R14, SR_CTAID.Z ;  /* 0x00000000000e7919 */ /* 0x000e620000002700 */
[CC--:B------:R-:W-:Y:S01]  /*1f20*/  LEA.HI R17, R5.reuse, R20.reuse, RZ, 0x4 ;  /* 0x0000001405117211 */ /* 0x0c0fe200078f20ff */
[----:B------:R-:W-:Y:S01]  /*1f30*/  BSSY B0, `(.L_x_1954) ;  /* 0x0000059000007945 */ /* 0x000fe20003800000 */
[----:B------:R-:W-:Y:S01]  /*1f40*/  SHF.R.S32.HI R12, RZ, 0x3, R0 ;  /* 0x00000003ff0c7819 */ /* 0x000fe20000011400 */
[----:B------:R-:W2:Y:S01]  /*1f50*/  S2R R21, SR_CTAID.X ;  /* 0x0000000000157919 */ /* 0x000ea20000002500 */
[----:B------:R-:W-:Y:S02]  /*1f60*/  LOP3.LUT R0, R0, 0xfffffff8, RZ, 0xc0, !PT ;  /* 0xfffffff800007812 */ /* 0x000fe400078ec0ff */
        /* <DEDUP_REMOVED lines=40> */
[----:B------:R-:W-:Y:S01]  /*21f0*/  IMAD.WIDE.U32 R26, R4, c[0x0][0x1b0], R6 ;  /* 0x00006c00041a7a25 */ /* 0x000fe200078e0006 */
[----:B------:R-:W-:Y:S01]  /*2200*/  ISETP.GE.AND P0, PT, R12, UR6, PT ;  /* 0x000000060c007c0c */ /* 0x000fe2000bf06270 */
[----:B------:R-:W-:Y:S02]  /*2210*/  UIMAD UR4, UR17, UR4, URZ ;  /* 0x00000004110472a4 */ /* 0x000fe4000f8e023f */
[C---:B------:R-:W-:Y:S01]  /*2220*/  IMAD R0, R4.reuse, c[0x0][0x1bc], R0 ;  /* 0x00006f0004007a24 */ /* 0x040fe200078e0200 */
[----:B------:R2:W-:Y:S01]  /*2230*/  STL.64 [R1+0x68], R26 ;  /* 0x0000681a01007387 */ /* 0x0005e20000100a00 */
[----:B------:R-:W-:Y:S01]  /*2240*/  IMAD.WIDE.U32 R22, R4, c[0x0][0x1b8], R2 ;  /* 0x00006e0004167a25 */ /* 0x000fe200078e0002 */
[----:B------:R-:W-:Y:S01]  /*2250*/  UIMAD UR4, UR14, UR5, UR4 ;  /* 0x000000050e0472a4 */ /* 0x000fe2000f8e0204 */
[----:B------:R-:W-:-:S02]  /*2260*/  R2P PR, R18, 0x6 ;  /* 0x0000000612007804 */ /* 0x000fc40000000000 */
[----:B------:R-:W-:Y:S01]  /*2270*/  IMAD R8, R4, c[0x0][0x1b4], R8 ;  /* 0x00006d0004087a24 */ /* 0x000fe200078e0208 */
[----:B------:R2:W-:Y:S01]  /*2280*/  STL.64 [R1+0x88], R22 ;  /* 0x0000881601007387 */ /* 0x0005e20000100a00 */
[----:B------:R-:W-:Y:S01]  /*2290*/  IMAD.IADD R25, R23, 0x1, R0 ;  /* 0x0000000117197824 */ /* 0x000fe200078e0200 */
[----:B------:R-:W-:Y:S01]  /*22a0*/  IADD3 R11, R15, UR4, RZ ;  /* 0x000000040f0b7c10 */ /* 0x000fe2000fffe0ff */
[----:B------:R-:W-:Y:S01]  /*22b0*/  IMAD.IADD R31, R27, 0x1, R8 ;  /* 0x000000011b1f7824 */ /* 0x000fe200078e0208 */
[----:B------:R2:W-:Y:S01]  /*22c0*/  STL.64 [R1+0x50], R32 ;  /* 0x0000502001007387 */ /* 0x0005e20000100a00 */
[----:B------:R-:W-:Y:S02]  /*22d0*/  IMAD.MOV.U32 R4, RZ, RZ, 0x10 ;  /* 0x00000010ff047424 */ /* 0x000fe400078e00ff */
[----:B------:R-:W-:Y:S01]  /*22e0*/  IMAD.MOV.U32 R2, RZ, RZ, 0x20 ;  /* 0x00000020ff027424 */ /* 0x000fe200078e00ff */
[----:B------:R2:W-:Y:S01]  /*22f0*/  STL [R1+0x60], R100 ;  /* 0x0000606401007387 */ /* 0x0005e20000100800 */
[----:B------:R-:W-:Y:S01]  /*2300*/  IMAD.SHL.U32 R215, R215, 0x2, RZ ;  /* 0x00000002d7d77824 */ /* 0x000fe200078e00ff */
        /* <DEDUP_REMOVED lines=27> */
.L_x_1955:
[----:B------:R-:W-:Y:S05]  /*24c0*/  BSYNC B0 ;  /* 0x0000000000007941 */ /* 0x000fea0003800000 */
.L_x_1954:
        /* <DEDUP_REMOVED lines=29> */
.L_x_1957:
[----:B------:R-:W-:Y:S05]  /*26a0*/  BSYNC B0 ;  /* 0x0000000000007941 */ /* 0x000fea0003800000 */
.L_x_1956:
        /* <DEDUP_REMOVED lines=29> */
.L_x_1959:
[----:B------:R-:W-:Y:S05]  /*2880*/  BSYNC B0 ;  /* 0x0000000000007941 */ /* 0x000fea0003800000 */
.L_x_1958:
        /* <DEDUP_REMOVED lines=29> */
.L_x_1961:
[----:B------:R-:W-:Y:S05]  /*2a60*/  BSYNC B0 ;  /* 0x0000000000007941 */ /* 0x000fea0003800000 */
.L_x_1960:
[----:B------:R-:W-:Y:S01]  /*2a70*/  IADD3 R0, R12, 0x40, RZ ;  /* 0x000000400c007810 */ /* 0x000fe20007ffe0ff */
[----:B------:R-:W-:Y:S03]  /*2a80*/  BSSY B0, `(.L_x_1962) ;  /* 0x000001d000007945 */ /* 0x000fe60003800000 */
[----:B------:R-:W-:Y:S01]  /*2a90*/  ISETP.GE.AND P0, PT, R0, UR6, PT ;  /* 0x0000000600007c0c */ /* 0x000fe2000bf06270 */
[----:B------:R3:W-:-:S12]  /*2aa0*/  STL [R1+0xa4], R0 ;  /* 0x0000a40001007387 */ /* 0x0007d80000100800 */
        /* <DEDUP_REMOVED lines=26> */
.L_x_1963:
[----:B------:R-:W-:Y:S05]  /*2c50*/  BSYNC B0 ;  /* 0x0000000000007941 */ /* 0x000fea0003800000 */
.L_x_1962:
[----:B---3--:R-:W-:Y:S01]  /*2c60*/  IADD3 R0, R12, 0x50, RZ ;  /* 0x000000500c007810 */ /* 0x008fe20007ffe0ff */
        /* <DEDUP_REMOVED lines=29> */
.L_x_1965:
[----:B------:R-:W-:Y:S05]  /*2e40*/  BSYNC B0 ;  /* 0x0000000000007941 */ /* 0x000fea0003800000 */
.L_x_1964:
        /* <DEDUP_REMOVED lines=30> */
.L_x_1967:
[----:B------:R-:W-:Y:S05]  /*3030*/  BSYNC B0 ;  /* 0x0000000000007941 */ /* 0x000fea0003800000 */
.L_x_1966:
        /* <DEDUP_REMOVED lines=34> */
.L_x_1969:
[----:B------:R-:W-:Y:S05]  /*3260*/  BSYNC B0 ;  /* 0x0000000000007941 */ /* 0x000fea0003800000 */
.L_x_1968:
        /* <DEDUP_REMOVED lines=32> */
.L_x_1971:
[----:B------:R-:W-:Y:S05]  /*3470*/  BSYNC B0 ;  /* 0x0000000000007941 */ /* 0x000fea0003800000 */
.L_x_1970:
        /* <DEDUP_REMOVED lines=25> */
.L_x_1973:
[----:B------:R-:W-:Y:S05]  /*3610*/  BSYNC B0 ;  /* 0x0000000000007941 */ /* 0x000fea0003800000 */
.L_x_1972:
        /* <DEDUP_REMOVED lines=20> */
[----:B---3--:R-:W-:Y:S01]  /*3760*/  MOV R6, UR34 ;  /* 0x0000002200067c02 */ /* 0x008fe20008000f00 */
[----:B------:R-:W1:Y:S01]  /*3770*/  @P0 MUFU.RCP R3, c[0x0][0x238] ;  /* 0x00008e0000030b08 */ /* 0x000e620000001000 */
[----:B------:R-:W-:Y:S01]  /*3780*/  ISETP.GE.AND P1, PT, R12, UR15, PT ;  /* 0x0000000f0c007c0c */ /* 0x000fe2000bf26270 */
[----:B------:R-:W-:Y:S01]  /*3790*/  IMAD.MOV.U32 R8, RZ, RZ, R22 ;  /* 0x000000ffff087224 */ /* 0x000fe200078e0016 */
[----:B------:R-:W-:Y:S01]  /*37a0*/  LEA R120, R21, R88, 0x3 ;  /* 0x0000005815787211 */ /* 0x000fe200078e18ff */
[----:B------:R-:W-:Y:S01]  /*37b0*/  IMAD.U32 R7, RZ, RZ, UR35 ;  /* 0x00000023ff077e24 */ /* 0x000fe2000f8e00ff */
[----:B------:R-:W-:-:S04]  /*37c0*/  ULDC.64 UR24, c[0x0][0x1a0] ;  /* 0x0000680000187ab9 */ /* 0x000fc80000000a00 */
[----:B------:R3:W1:Y:S01]  /*37d0*/  @P0 LDG.E R0, [R6.64] ;  /* 0x0000001c06000981 */ /* 0x000662000c1e1900 */
[----:B------:R-:W-:Y:S01]  /*37e0*/  USHF.L.U64.HI UR22, UR24, UR22, UR25 ;  /* 0x0000001618167299 */ /* 0x000fe20008010219 */
[----:B------:R-:W-:Y:S01]  /*37f0*/  SHF.L.U32 R20, R20, 0x1, RZ ;  /* 0x0000000114147819 */ /* 0x000fe200000006ff */
[----:B------:R-:W-:Y:S01]  /*3800*/  USHF.L.U32 UR23, UR24, 0x5, URZ ;  /* 0x0000000518177899 */ /* 0x000fe2000800063f */
[----:B------:R-:W-:Y:S01]  /*3810*/  BAR.SYNC.DEFER_BLOCKING 0x0 ;  /* 0x0000000000007b1d */ /* 0x000fe20000010000 */
[----:B------:R-:W-:Y:S01]  /*3820*/  UIMAD UR14, UR22, UR33, URZ ;  /* 0x00000021160e72a4 */ /* 0x000fe2000f8e023f */
[----:B------:R-:W-:Y:S01]  /*3830*/  LOP3.LUT R89, R20, 0x6, RZ, 0xc0, !PT ;  /* 0x0000000614597812 */ /* 0x000fe200078ec0ff */
[----:B------:R-:W-:Y:S02]  /*3840*/  UIADD3 UR13, UR10, 0x1, -UR11 ;  /* 0x000000010a0d7890 */ /* 0x000fe4000fffe80b */
[----:B------:R-:W-:Y:S01]  /*3850*/  UIMAD UR14, UR16, UR23, UR14 ;  /* 0x00000017100e72a4 */ /* 0x000fe2000f8e020e */
[----:B------:R2:W-:Y:S01]  /*3860*/  STL.64 [R1+0x78], R8 ;  /* 0x0000780801007387 */ /* 0x0005e20000100a00 */
[----:B------:R-:W-:Y:S01]  /*3870*/  ULDC UR4, c[0x0][0x2e8] ;  /* 0x0000ba0000047ab9 */ /* 0x000fe20000000800 */
[----:B------:R-:W-:Y:S01]  /*3880*/  BSSY B0, `(.L_x_1974) ;  /* 0x0000022000007945 */ /* 0x000fe20003800000 */
[----:B------:R-:W-:Y:S01]  /*3890*/  UMOV UR27, URZ ;  /* 0x0000003f001b7c82 */ /* 0x000fe20008000000 */
[----:B------:R2:W-:Y:S01]  /*38a0*/  STL [R1+0x28], R120 ;  /* 0x0000287801007387 */ /* 0x0005e20000100800 */
[----:B------:R-:W-:Y:S01]  /*38b0*/  UIADD3 UR4, UR13, UR4, URZ ;  /* 0x000000040d047290 */ /* 0x000fe2000fffe03f */
[----:B---3--:R-:W-:-:S02]  /*38c0*/  IMAD.U32 R6, RZ, RZ, UR33 ;  /* 0x00000021ff067e24 */ /* 0x008fc4000f8e00ff */
[----:B------:R2:W-:Y:S02]  /*38d0*/  @P1 STS.128 [R215+0xa000], RZ ;  /* 0x00a000ffd7001388 */ /* 0x0005e40000000c00 */
[----:B------:R-:W-:Y:S02]  /*38e0*/  IMAD.WIDE.U32 R6, R6, UR23, R8 ;  /* 0x0000001706067c25 */ /* 0x000fe4000f8e0008 */
[----:B------:R2:W-:Y:S02]  /*38f0*/  @P1 STS.128 [R215+0xb000], RZ ;  /* 0x00b000ffd7001388 */ /* 0x0005e40000000c00 */
[----:B-1----:R-:W-:Y:S01]  /*3900*/  @P0 FMUL.FTZ R0, R0, R3 ;  /* 0x0000000300000220 */ /* 0x002fe20000410000 */
[----:B------:R-:W-:-:S03]  /*3910*/  IADD3 R3, R7, UR14, RZ ;  /* 0x0000000e07037c10 */ /* 0x000fc6000fffe0ff */
[----:B------:R1:W3:Y:S02]  /*3920*/  @P0 R2UR UR5, R0 ;  /* 0x00000000000503c2 */ /* 0x0002e400000e0000 */
[----:B-1----:R-:W-:Y:S01]  /*3930*/  SHF.R.S32.HI R0, RZ, 0x1f, R16 ;  /* 0x0000001fff007819 */ /* 0x002fe20000011410 */
[----:B---3--:R-:W-:-:S03]  /*3940*/  @UP1 UMOV UR27, UR5 ;  /* 0x00000005001b1c82 */ /* 0x008fc60008000000 */
[----:B------:R-:W-:-:S04]  /*3950*/  LEA.HI R0, R0, R16, RZ, 0x2 ;  /* 0x0000001000007211 */ /* 0x000fc800078f10ff */
[----:B------:R-:W-:-:S05]  /*3960*/  SHF.R.S32.HI R90, RZ, 0x2, R0 ;  /* 0x00000002ff5a7819 */ /* 0x000fca0000011400 */
[----:B------:R2:W-:Y:S01]  /*3970*/  STL [R1+0xa8], R90 ;  /* 0x0000a85a01007387 */ /* 0x0005e20000100800 */
        /* <DEDUP_REMOVED lines=18> */
.L_x_1975:
[----:B------:R-:W-:Y:S05]  /*3aa0*/  BSYNC B0 ;  /* 0x0000000000007941 */ /* 0x000fea0003800000 */
.L_x_1974:
        /* <DEDUP_REMOVED lines=27> */
.L_x_1977:
[----:B------:R-:W-:Y:S05]  /*3c60*/  BSYNC B0 ;  /* 0x0000000000007941 */ /* 0x000fea0003800000 */
.L_x_1976:
        /* <DEDUP_REMOVED lines=9> */
[----:B------:R-:W0:Y:S01]  /*3d00*/  LDGDEPBAR ;  /* 0x00000000000079af */ /* 0x000e220000000000 */
[----:B------:R-:W-:Y:S01]  /*3d10*/  LOP3.LUT R3, R3, 0x1c0, RZ, 0xc0, !PT ;  /* 0x000001c003037812 */ /* 0x000fe200078ec0ff */
[----:B------:R-:W-:Y:S01]  /*3d20*/  UISETP.GT.AND UP0, UPT, UR33, UR19, UPT ;  /* 0x000000132100728c */ /* 0x000fe2000bf04270 */
[----:B------:R-:W-:Y:S01]  /*3d30*/  LOP3.LUT R93, R6, 0xfffffe00, RZ, 0xc0, !PT ;  /* 0xfffffe00065d7812 */ /* 0x000fe200078ec0ff */
[----:B------:R-:W-:Y:S01]  /*3d40*/  IMAD.IADD R7, R7, 0x1, -R0 ;  /* 0x0000000107077824 */ /* 0x000fe200078e0a00 */
[----:B------:R-:W-:Y:S01]  /*3d50*/  LOP3.LUT R0, R5, 0x1c0, RZ, 0xc0, !PT ;  /* 0x000001c005007812 */ /* 0x000fe200078ec0ff */
[----:B------:R-:W-:-:S02]  /*3d60*/  UIADD3 UR18, UR31, 0x646e171e, URZ ;  /* 0x646e171e1f127890 */ /* 0x000fc4000fffe03f */
        /* <DEDUP_REMOVED lines=22> */
[C---:B------:R-:W-:Y:S01]  /*3ed0*/  IADD3 R214, R211.reuse, 0x800, RZ ;  /* 0x00000800d3d67810 */ /* 0x040fe20007ffe0ff */
        /* <DEDUP_REMOVED lines=9> */
[----:B------:R-:W3:Y:S01]  /*3f70*/  LDSM.16.M88.4 R12, [R204+0x2000] ;  /* 0x00200000cc0c783b */ /* 0x000ee20000000200 */
[----:B------:R-:W-:-:S02]  /*3f80*/  IMAD.IADD R207, R0, 0x1, R211 ;  /* 0x0000000100cf7824 */ /* 0x000fc400078e02d3 */
[----:B------:R-:W-:Y:S01]  /*3f90*/  IMAD.U32 R0, RZ, RZ, UR33 ;  /* 0x00000021ff007e24 */ /* 0x000fe2000f8e00ff */
[----:B------:R-:W4:Y:S03]  /*3fa0*/  LDSM.16.M88.4 R40, [R211+0x800] ;  /* 0x00080000d328783b */ /* 0x000f260000000200 */
[----:B------:R-:W-:Y:S01]  /*3fb0*/  IMAD R0, R0, 0x20, R89 ;  /* 0x0000002000007824 */ /* 0x000fe200078e0259 */
[----:B------:R-:W3:Y:S03]  /*3fc0*/  LDSM.16.M88.4 R28, [R204] ;  /* 0x00000000cc1c783b */ /* 0x000ee60000000200 */
[----:B------:R-:W-:Y:S01]  /*3fd0*/  IMAD.IADD R5, R218, 0x1, -R0 ;  /* 0x00000001da057824 */ /* 0x000fe200078e0a00 */
[----:B------:R-:W-:Y:S04]  /*3fe0*/  LDSM.16.M88.4 R36, [R209+0x8000] ;  /* 0x00800000d124783b */ /* 0x000fe80000000200 */
[----:B------:R-:W-:Y:S01]  /*3ff0*/  LDSM.16.M88.4 R60, [R209+0x8800] ;  /* 0x00880000d13c783b */ /* 0x000fe20000000200 */
[----:B------:R-:W-:-:S05]  /*4000*/  IABS R5, R5 ;  /* 0x0000000500057213 */ /* 0x000fca0000000000 */
[----:B------:R-:W-:Y:S01]  /*4010*/  IMAD.MOV.U32 R6, RZ, RZ, R5 ;  /* 0x000000ffff067224 */ /* 0x000fe200078e0005 */
[C---:B-1----:R-:W-:Y:S08]  /*4020*/  HMMA.16816.F32 R52, R8.reuse, R20, RZ ;  /* 0x000000140834723c */ /* 0x042ff000000018ff */
[C---:B------:R-:W-:Y:S08]  /*4030*/  HMMA.16816.F32 R48, R8.reuse, R22, RZ ;  /* 0x000000160830723c */ /* 0x040ff000000018ff */
[C---:B--2---:R-:W-:Y:S08]  /*4040*/  HMMA.16816.F32 R44, R8.reuse, R24, RZ ;  /* 0x00000018082c723c */ /* 0x044ff000000018ff */
[----:B------:R-:W-:Y:S08]  /*4050*/  HMMA.16816.F32 R8, R8, R26, RZ ;  /* 0x0000001a0808723c */ /* 0x000ff000000018ff */
[C---:B-----5:R-:W-:Y:S08]  /*4060*/  HMMA.16816.F32 R68, R16.reuse, R20, RZ ;  /* 0x000000141044723c */ /* 0x060ff000000018ff */
[C---:B------:R-:W-:Y:S01]  /*4070*/  HMMA.16816.F32 R64, R16.reuse, R22, RZ ;  /* 0x000000161040723c */ /* 0x040fe200000018ff */
[----:B------:R-:W1:Y:S07]  /*4080*/  LDSM.16.M88.4 R20, [R210+0x2000] ;  /* 0x00200000d214783b */ /* 0x000e6e0000000200 */
[C---:B------:R-:W-:Y:S08]  /*4090*/  HMMA.16816.F32 R56, R16.reuse, R24, RZ ;  /* 0x000000181038723c */ /* 0x040ff000000018ff */
[----:B------:R-:W-:Y:S01]  /*40a0*/  HMMA.16816.F32 R84, R16, R26, RZ ;  /* 0x0000001a1054723c */ /* 0x000fe200000018ff */
[----:B------:R-:W2:Y:S07]  /*40b0*/  LDSM.16.M88.4 R24, [R210] ;  /* 0x00000000d218783b */ /* 0x000eae0000000200 */
[C---:B---3--:R-:W-:Y:S08]  /*40c0*/  HMMA.16816.F32 R80, R12.reuse, R32, R52 ;  /* 0x000000200c50723c */ /* 0x048ff00000001834 */
[C---:B------:R-:W-:Y:S01]  /*40d0*/  HMMA.16816.F32 R72, R12.reuse, R34, R48 ;  /* 0x000000220c48723c */ /* 0x040fe20000001830 */
[----:B------:R-:W-:Y:S07]  /*40e0*/  LDSM.16.M88.4 R48, [R207+0x800] ;  /* 0x00080000cf30783b */ /* 0x000fee0000000200 */
[C---:B----4-:R-:W-:Y:S08]  /*40f0*/  HMMA.16816.F32 R76, R12.reuse, R40, R44 ;  /* 0x000000280c4c723c */ /* 0x050ff0000000182c */
[----:B------:R-:W-:Y:S01]  /*4100*/  HMMA.16816.F32 R52, R12, R42, R8 ;  /* 0x0000002a0c34723c */ /* 0x000fe20000001808 */
[----:B------:R-:W-:Y:S04]  /*4110*/  LDSM.16.M88.4 R8, [R208+0x2000] ;  /* 0x00200000d008783b */ /* 0x000fe80000000200 */
[----:B------:R-:W-:Y:S03]  /*4120*/  LDSM.16.M88.4 R12, [R208] ;  /* 0x00000000d00c783b */ /* 0x000fe60000000200 */
[C---:B------:R-:W-:Y:S08]  /*4130*/  HMMA.16816.F32 R44, R28.reuse, R32, R68 ;  /* 0x000000201c2c723c */ /* 0x040ff00000001844 */
[C---:B------:R-:W-:Y:S01]  /*4140*/  HMMA.16816.F32 R16, R28.reuse, R34, R64 ;  /* 0x000000221c10723c */ /* 0x040fe20000001840 */
[----:B------:R-:W3:Y:S07]  /*4150*/  LDSM.16.M88.4 R32, [R207] ;  /* 0x00000000cf20783b */ /* 0x000eee0000000200 */
[C---:B------:R-:W-:Y:S08]  /*4160*/  HMMA.16816.F32 R56, R28.reuse, R40, R56 ;  /* 0x000000281c38723c */ /* 0x040ff00000001838 */
[----:B------:R-:W-:Y:S01]  /*4170*/  HMMA.16816.F32 R68, R28, R42, R84 ;  /* 0x0000002a1c44723c */ /* 0x000fe20000001854 */
[----:B------:R-:W-:Y:S04]  /*4180*/  LDSM.16.M88.4 R40, [R200+0x9000] ;  /* 0x00900000c828783b */ /* 0x000fe80000000200 */
[----:B------:R-:W-:Y:S03]  /*4190*/  LDSM.16.M88.4 R28, [R202+0x4000] ;  /* 0x00400000ca1c783b */ /* 0x000fe60000000200 */
[C---:B-1----:R-:W-:Y:S08]  /*41a0*/  HMMA.16816.F32 R80, R20.reuse, R36, R80 ;  /* 0x000000241450723c */ /* 0x042ff00000001850 */
[C---:B------:R-:W-:Y:S08]  /*41b0*/  HMMA.16816.F32 R72, R20.reuse, R38, R72 ;  /* 0x000000261448723c */ /* 0x040ff00000001848 */
[C---:B------:R-:W-:Y:S08]  /*41c0*/  HMMA.16816.F32 R76, R20.reuse, R60, R76 ;  /* 0x0000003c144c723c */ /* 0x040ff0000000184c */
[----:B------:R-:W-:Y:S08]  /*41d0*/  HMMA.16816.F32 R64, R20, R62, R52 ;  /* 0x0000003e1440723c */ /* 0x000ff00000001834 */
        /* <DEDUP_REMOVED lines=11> */
[C---:B------:R-:W-:Y:S08]  /*4290*/  HMMA.16816.F32 R56, R12.reuse, R32, R52 ;  /* 0x000000200c38723c */ /* 0x040ff00000001834 */
        /* <DEDUP_REMOVED lines=15> */
[----:B------:R-:W1:Y:S07]  /*4390*/  LDSM.16.M88.4 R24, [R209+0x9000] ;  /* 0x00900000d118783b */ /* 0x000e6e0000000200 */
[----:B------:R-:W-:Y:S01]  /*43a0*/  HMMA.16816.F32 R28, R28, R46, R48 ;  /* 0x0000002e1c1c723c */ /* 0x000fe20000001830 */
[----:B------:R-:W-:Y:S07]  /*43b0*/  LDSM.16.M88.4 R48, [R208+0x4000] ;  /* 0x00400000d030783b */ /* 0x000fee0000000200 */
[C---:B--2---:R-:W-:Y:S08]  /*43c0*/  HMMA.16816.F32 R40, R20.reuse, R36, R68 ;  /* 0x000000241428723c */ /* 0x044ff00000001844 */
[C---:B------:R-:W-:Y:S08]  /*43d0*/  HMMA.16816.F32 R68, R20.reuse, R38, R72 ;  /* 0x000000261444723c */ /* 0x040ff00000001848 */
[C---:B------:R-:W-:Y:S08]  /*43e0*/  HMMA.16816.F32 R76, R20.reuse, R32, R76 ;  /* 0x00000020144c723c */ /* 0x040ff0000000184c */
[----:B------:R-:W-:Y:S08]  /*43f0*/  HMMA.16816.F32 R72, R20, R34, R64 ;  /* 0x000000221448723c */ /* 0x000ff00000001840 */
[C---:B------:R-:W-:Y:S08]  /*4400*/  HMMA.16816.F32 R20, R8.reuse, R36, R60 ;  /* 0x000000240814723c */ /* 0x040ff0000000183c */
[C---:B------:R-:W-:Y:S01]  /*4410*/  HMMA.16816.F32 R44, R8.reuse, R38, R56 ;  /* 0x00000026082c723c */ /* 0x040fe20000001838 */
[----:B------:R-:W-:Y:S07]  /*4420*/  LDSM.16.M88.4 R56, [R208+0x6000] ;  /* 0x00600000d038783b */ /* 0x000fee0000000200 */
[C---:B------:R-:W-:Y:S08]  /*4430*/  HMMA.16816.F32 R64, R8.reuse, R32, R52 ;  /* 0x000000200840723c */ /* 0x040ff00000001834 */
[----:B------:R-:W-:Y:S01]  /*4440*/  HMMA.16816.F32 R60, R8, R34, R28 ;  /* 0x00000022083c723c */ /* 0x000fe2000000181c */
[----:B------:R-:W2:Y:S06]  /*4450*/  LDSM.16.M88.4 R8, [R207+0x1000] ;  /* 0x00100000cf08783b */ /* 0x000eac0000000200 */
[----:B------:R-:W-:Y:S01]  /*4460*/  IADD3 R28, R3, 0x8, RZ ;  /* 0x00000008031c7810 */ /* 0x000fe20007ffe0ff */
[----:B-1----:R-:W-:Y:S03]  /*4470*/  HMMA.16816.F32 R32, R12, R24, R40 ;  /* 0x000000180c20723c */ /* 0x002fe60000001828 */
[----:B------:R-:W-:-:S05]  /*4480*/  IADD3 R217, R28, UR11, RZ ;  /* 0x0000000b1cd97c10 */ /* 0x000fca000fffe0ff */
[----:B------:R-:W-:Y:S01]  /*4490*/  HMMA.16816.F32 R36, R16, R24, R20 ;  /* 0x000000181024723c */ /* 0x000fe20000001814 */
[----:B------:R-:W1:Y:S01]  /*44a0*/  LDSM.16.M88.4 R20, [R209+0x9800] ;  /* 0x00980000d114783b */ /* 0x000e620000000200 */
[----:B------:R-:W-:-:S05]  /*44b0*/  IMAD.IADD R7, R217, 0x1, -R0 ;  /* 0x00000001d9077824 */ /* 0x000fca00078e0a00 */
[C---:B------:R-:W-:Y:S01]  /*44c0*/  IADD3 R25, R3.reuse, 0x40, RZ ;  /* 0x0000004003197810 */ /* 0x040fe20007ffe0ff */
[-C--:B------:R-:W-:Y:S01]  /*44d0*/  HMMA.16816.F32 R52, R12, R26.reuse, R68 ;  /* 0x0000001a0c34723c */ /* 0x080fe20000001844 */
[----:B------:R-:W-:Y:S02]  /*44e0*/  IADD3 R24, R3, 0x48, RZ ;  /* 0x0000004803187810 */ /* 0x000fe40007ffe0ff */
[----:B------:R-:W-:Y:S02]  /*44f0*/  IADD3 R216, R25, UR11, RZ ;  /* 0x0000000b19d87c10 */ /* 0x000fe4000fffe0ff */
[----:B------:R-:W-:Y:S02]  /*4500*/  IADD3 R223, R24, UR11, RZ ;  /* 0x0000000b18df7c10 */ /* 0x000fe4000fffe0ff */
[----:B------:R-:W-:Y:S01]  /*4510*/  IABS R5, R7 ;  /* 0x0000000700057213 */ /* 0x000fe20000000000 */
[----:B------:R-:W-:Y:S01]  /*4520*/  HMMA.16816.F32 R40, R16, R26, R44 ;  /* 0x0000001a1028723c */ /* 0x000fe2000000182c */
[----:B------:R3:W-:Y:S01]  /*4530*/  I2F R27, R6 ;  /* 0x00000006001b7306 */ /* 0x0007e20000201400 */
[----:B------:R-:W-:-:S05]  /*4540*/  IMAD.IADD R7, R216, 0x1, -R0 ;  /* 0x00000001d8077824 */ /* 0x000fca00078e0a00 */
[----:B------:R-:W-:Y:S02]  /*4550*/  IABS R7, R7 ;  /* 0x0000000700077213 */ /* 0x000fe40000000000 */
[----:B------:R4:W-:Y:S01]  /*4560*/  I2F R26, R5 ;  /* 0x00000005001a7306 */ /* 0x0009e20000201400 */
[----:B--2---:R-:W-:Y:S01]  /*4570*/  HMMA.16816.F32 R44, R56, R8, R32 ;  /* 0x00000008382c723c */ /* 0x004fe20000001820 */
[----:B---3--:R-:W-:-:S07]  /*4580*/  IMAD.IADD R6, R223, 0x1, -R0 ;  /* 0x00000001df067824 */ /* 0x008fce00078e0a00 */
[----:B------:R-:W-:Y:S01]  /*4590*/  HMMA.16816.F32 R36, R48, R8, R36 ;  /* 0x000000083024723c */ /* 0x000fe20000001824 */
[----:B------:R2:W3:Y:S01]  /*45a0*/  I2F R9, R7 ;  /* 0x0000000700097306 */ /* 0x0004e20000201400 */
[----:B------:R-:W-:Y:S02]  /*45b0*/  IABS R6, R6 ;  /* 0x0000000600067213 */ /* 0x000fe40000000000 */
[----:B----4-:R-:W-:-:S04]  /*45c0*/  IADD3 R5, R0, 0x1, RZ ;  /* 0x0000000100057810 */ /* 0x010fc80007ffe0ff */
[----:B-1----:R-:W-:Y:S01]  /*45d0*/  HMMA.16816.F32 R32, R16, R20, R64 ;  /* 0x000000141020723c */ /* 0x002fe20000001840 */
[----:B------:R-:W-:-:S07]  /*45e0*/  IMAD.IADD R8, R218, 0x1, -R5 ;  /* 0x00000001da087824 */ /* 0x000fce00078e0a05 */
[----:B------:R-:W-:Y:S01]  /*45f0*/  HMMA.16816.F32 R64, R16, R22, R60 ;  /* 0x000000161040723c */ /* 0x000fe2000000183c */
[----:B--2---:R-:W-:Y:S01]  /*4600*/  IMAD.MOV.U32 R7, RZ, RZ, R6 ;  /* 0x000000ffff077224 */ /* 0x004fe200078e0006 */
[----:B------:R-:W-:Y:S02]  /*4610*/  IABS R6, R8 ;  /* 0x0000000800067213 */ /* 0x000fe40000000000 */
[----:B------:R-:W-:Y:S02]  /*4620*/  IADD3 R8, R3, UR4, RZ ;  /* 0x0000000403087c10 */ /* 0x000fe4000fffe0ff */
[----:B------:R-:W-:Y:S01]  /*4630*/  IADD3 R3, R0, 0x8, RZ ;  /* 0x0000000800037810 */ /* 0x000fe20007ffe0ff */
[----:B---3--:R-:W-:Y:S01]  /*4640*/  FFMA.FTZ R19, R9, -UR27, R44 ;  /* 0x8000001b09137c23 */ /* 0x008fe2000801002c */
[----:B------:R-:W1:Y:S01]  /*4650*/  I2F R6, R6 ;  /* 0x0000000600067306 */ /* 0x000e620000201400 */
[----:B------:R-:W-:Y:S01]  /*4660*/  HMMA.16816.F32 R68, R12, R20, R76 ;  /* 0x000000140c44723c */ /* 0x000fe2000000184c */
[----:B------:R-:W-:Y:S01]  /*4670*/  IMNMX R227, R8, UR10, PT ;  /* 0x0000000a08e37c17 */ /* 0x000fe2000b800200 */
[----:B------:R-:W-:Y:S01]  /*4680*/  FFMA.FTZ R16, R26, -UR27, R38 ;  /* 0x8000001b1a107c23 */ /* 0x000fe20008010026 */
[----:B------:R-:W-:Y:S01]  /*4690*/  IADD3 R8, R218, -c[0x0][0x2e4], RZ ;  /* 0x8000b900da087a10 */ /* 0x000fe20007ffe0ff */
[----:B------:R-:W-:Y:S01]  /*46a0*/  FFMA.FTZ R17, R27, -UR27, R36 ;  /* 0x8000001b1b117c23 */ /* 0x000fe20008010024 */
[----:B------:R-:W-:-:S02]  /*46b0*/  IADD3 R9, R28, UR4, RZ ;  /* 0x000000041c097c10 */ /* 0x000fc4000fffe0ff */
[----:B------:R-:W-:Y:S01]  /*46c0*/  IMNMX R222, RZ, R8, !PT ;  /* 0x00000008ffde7217 */ /* 0x000fe20007800200 */
[----:B------:R-:W-:Y:S01]  /*46d0*/  HMMA.16816.F32 R72, R12, R22, R72 ;  /* 0x000000160c48723c */ /* 0x000fe20000001848 */
[----:B------:R-:W-:Y:S01]  /*46e0*/  IMNMX R226, R9, UR10, PT ;  /* 0x0000000a09e27c17 */ /* 0x000fe2000b800200 */
[----:B------:R-:W2:Y:S01]  /*46f0*/  LDSM.16.M88.4 R20, [R207+0x1800] ;  /* 0x00180000cf14783b */ /* 0x000ea20000000200 */
[----:B------:R-:W-:Y:S01]  /*4700*/  IADD3 R8, R217, -c[0x0][0x2e4], RZ ;  /* 0x8000b900d9087a10 */ /* 0x000fe20007ffe0ff */
[----:B------:R-:W3:Y:S01]  /*4710*/  I2F R7, R7 ;  /* 0x0000000700077306 */ /* 0x000ee20000201400 */
[----:B------:R-:W-:Y:S01]  /*4720*/  IADD3 R9, R216, -c[0x0][0x2e4], RZ ;  /* 0x8000b900d8097a10 */ /* 0x000fe20007ffe0ff */
[----:B------:R-:W-:-:S04]  /*4730*/  DEPBAR.LE SB0, 0x0 ;  /* 0x000080000000791a */ /* 0x000fc80000000000 */
[-C--:B------:R-:W-:Y:S01]  /*4740*/  HMMA.16816.F32 R60, R56, R10.reuse, R52 ;  /* 0x0000000a383c723c */ /* 0x080fe20000001834 */
[----:B------:R-:W-:Y:S01]  /*4750*/  IMAD.IADD R12, R218, 0x1, -R3 ;  /* 0x00000001da0c7824 */ /* 0x000fe200078e0a03 */
[----:B------:R-:W-:Y:S01]  /*4760*/  IMNMX R221, RZ, R8, !PT ;  /* 0x00000008ffdd7217 */ /* 0x000fe20007800200 */
[----:B------:R-:W-:Y:S01]  /*4770*/  IMAD.IADD R13, R216, 0x1, -R5 ;  /* 0x00000001d80d7824 */ /* 0x000fe200078e0a05 */
[----:B------:R-:W-:Y:S01]  /*4780*/  IMNMX R220, RZ, R9, !PT ;  /* 0x00000009ffdc7217 */ /* 0x000fe20007800200 */
[----:B-1----:R-:W-:Y:S01]  /*4790*/  FFMA.FTZ R26, R6, -UR27, R37 ;  /* 0x8000001b061a7c23 */ /* 0x002fe20008010025 */
[----:B------:R-:W-:Y:S02]  /*47a0*/  IADD3 R6, R0, 0x9, RZ ;  /* 0x0000000900067810 */ /* 0x000fe40007ffe0ff */
[----:B------:R-:W-:Y:S01]  /*47b0*/  HMMA.16816.F32 R40, R48, R10, R40 ;  /* 0x0000000a3028723c */ /* 0x000fe20000001828 */
[----:B------:R-:W-:Y:S01]  /*47c0*/  ISETP.GE.AND P0, PT, R5, R227, PT ;  /* 0x000000e30500720c */ /* 0x000fe20003f06270 */
[----:B---3--:R-:W-:Y:S01]  /*47d0*/  FFMA.FTZ R27, R7, -UR27, R46 ;  /* 0x8000001b071b7c23 */ /* 0x008fe2000801002e */
[----:B------:R-:W-:Y:S01]  /*47e0*/  ISETP.GE.AND P4, PT, R5, R226, PT ;  /* 0x000000e20500720c */ /* 0x000fe20003f86270 */
[----:B------:R-:W-:Y:S01]  /*47f0*/  IMAD.IADD R14, R218, 0x1, -R6 ;  /* 0x00000001da0e7824 */ /* 0x000fe200078e0a06 */
[----:B------:R-:W-:-:S02]  /*4800*/  IABS R9, R13 ;  /* 0x0000000d00097213 */ /* 0x000fc40000000000 */
[----:B------:R-:W-:Y:S02]  /*4810*/  IADD3 R10, R25, UR4, RZ ;  /* 0x00000004190a7c10 */ /* 0x000fe4000fffe0ff */
[----:B------:R-:W-:Y:S02]  /*4820*/  IADD3 R11, R24, UR4, RZ ;  /* 0x00000004180b7c10 */ /* 0x000fe4000fffe0ff */
[----:B------:R-:W-:Y:S02]  /*4830*/  IMNMX R225, R10, UR10, PT ;  /* 0x0000000a0ae17c17 */ /* 0x000fe4000b800200 */
[----:B------:R-:W-:Y:S01]  /*4840*/  IABS R10, R12 ;  /* 0x0000000c000a7213 */ /* 0x000fe20000000000 */
[----:B------:R-:W-:Y:S01]  /*4850*/  IMAD.IADD R12, R217, 0x1, -R5 ;  /* 0x00000001d90c7824 */ /* 0x000fe200078e0a05 */
[----:B------:R-:W-:Y:S02]  /*4860*/  IMNMX R224, R11, UR10, PT ;  /* 0x0000000a0be07c17 */ /* 0x000fe4000b800200 */
[----:B------:R-:W-:Y:S01]  /*4870*/  IADD3 R11, R223, -c[0x0][0x2e4], RZ ;  /* 0x8000b900df0b7a10 */ /* 0x000fe20007ffe0ff */
[----:B------:R1:W-:Y:S01]  /*4880*/  I2F R18, R10 ;  /* 0x0000000a00127306 */ /* 0x0003e20000201400 */
[----:B------:R-:W-:-:S02]  /*4890*/  IABS R8, R12 ;  /* 0x0000000c00087213 */ /* 0x000fc40000000000 */
[----:B------:R-:W-:Y:S02]  /*48a0*/  IMNMX R219, RZ, R11, !PT ;  /* 0x0000000bffdb7217 */ /* 0x000fe40007800200 */
[C---:B------:R-:W-:Y:S01]  /*48b0*/  ISETP.GE.AND P2, PT, R5.reuse, R225, PT ;  /* 0x000000e10500720c */ /* 0x040fe20003f46270 */
[-C--:B--2---:R-:W-:Y:S01]  /*48c0*/  HMMA.16816.F32 R32, R48, R20.reuse, R32 ;  /* 0x000000143020723c */ /* 0x084fe20000001820 */
[C---:B------:R-:W-:Y:S01]  /*48d0*/  ISETP.GE.AND P6, PT, R5.reuse, R224, PT ;  /* 0x000000e00500720c */ /* 0x040fe20003fc6270 */
[----:B------:R2:W3:Y:S01]  /*48e0*/  I2F R13, R8 ;  /* 0x00000008000d7306 */ /* 0x0004e20000201400 */
[C---:B------:R-:W-:Y:S02]  /*48f0*/  ISETP.LT.OR P0, PT, R5.reuse, R222, P0 ;  /* 0x000000de0500720c */ /* 0x040fe40000701670 */
[C---:B------:R-:W-:Y:S02]  /*4900*/  ISETP.LT.OR P4, PT, R5.reuse, R221, P4 ;  /* 0x000000dd0500720c */ /* 0x040fe40002781670 */
[C---:B------:R-:W-:Y:S01]  /*4910*/  ISETP.LT.OR P2, PT, R5.reuse, R220, P2 ;  /* 0x000000dc0500720c */ /* 0x040fe20001741670 */
[----:B------:R-:W-:Y:S01]  /*4920*/  HMMA.16816.F32 R52, R56, R20, R68 ;  /* 0x000000143834723c */ /* 0x000fe20000001844 */
[----:B------:R-:W-:Y:S01]  /*4930*/  ISETP.LT.OR P6, PT, R5, R219, P6 ;  /* 0x000000db0500720c */ /* 0x000fe200037c1670 */
[----:B-1----:R-:W-:Y:S01]  /*4940*/  IMAD.IADD R10, R223, 0x1, -R3 ;  /* 0x00000001df0a7824 */ /* 0x002fe200078e0a03 */
[----:B------:R-:W-:Y:S01]  /*4950*/  IABS R12, R14 ;  /* 0x0000000e000c7213 */ /* 0x000fe20000000000 */
[----:B------:R-:W-:Y:S01]  /*4960*/  BAR.SYNC.DEFER_BLOCKING 0x0 ;  /* 0x0000000000007b1d */ /* 0x000fe20000010000 */
[----:B------:R-:W-:-:S02]  /*4970*/  ISETP.GE.AND P3, PT, R0, R227, PT ;  /* 0x000000e30000720c */ /* 0x000fc40003f66270 */
[C---:B------:R-:W-:Y:S02]  /*4980*/  ISETP.GE.AND P1, PT, R0.reuse, R226, PT ;  /* 0x000000e20000720c */ /* 0x040fe40003f26270 */
[C---:B------:R-:W-:Y:S01]  /*4990*/  ISETP.LT.OR P3, PT, R0.reuse, R222, P3 ;  /* 0x000000de0000720c */ /* 0x040fe20001f61670 */
[----:B--2---:R-:W-:Y:S01]  /*49a0*/  IMAD.IADD R8, R223, 0x1, -R5 ;  /* 0x00000001df087824 */ /* 0x004fe200078e0a05 */
[----:B------:R-:W-:Y:S01]  /*49b0*/  ISETP.LT.OR P1, PT, R0, R221, P1 ;  /* 0x000000dd0000720c */ /* 0x000fe20000f21670 */
[----:B------:R-:W-:Y:S01]  /*49c0*/  IMAD.MOV.U32 R5, RZ, RZ, R9 ;  /* 0x000000ffff057224 */ /* 0x000fe200078e0009 */
[----:B------:R-:W-:Y:S01]  /*49d0*/  FSEL R44, R17, -INF , !P3 ;  /* 0xff800000112c7808 */ /* 0x000fe20005800000 */
[----:B------:R-:W-:Y:S01]  /*49e0*/  IMAD.IADD R9, R216, 0x1, -R3 ;  /* 0x00000001d8097824 */ /* 0x000fe200078e0a03 */
[----:B------:R-:W-:Y:S01]  /*49f0*/  IABS R8, R8 ;  /* 0x0000000800087213 */ /* 0x000fe20000000000 */
[----:B------:R1:W2:Y:S01]  /*4a00*/  I2F R14, R5 ;  /* 0x00000005000e7306 */ /* 0x0002a20000201400 */
[----:B------:R-:W-:Y:S01]  /*4a10*/  FSEL R46, R16, -INF , !P1 ;  /* 0xff800000102e7808 */ /* 0x000fe20004800000 */
[----:B---3--:R-:W-:Y:S01]  /*4a20*/  FFMA.FTZ R13, R13, -UR27, R39 ;  /* 0x8000001b0d0d7c23 */ /* 0x008fe20008010027 */
[----:B------:R-:W-:-:S02]  /*4a30*/  ISETP.GE.AND P3, PT, R0, R225, PT ;  /* 0x000000e10000720c */ /* 0x000fc40003f66270 */
[C---:B------:R-:W-:Y:S02]  /*4a40*/  ISETP.GE.AND P1, PT, R0.reuse, R224, PT ;  /* 0x000000e00000720c */ /* 0x040fe40003f26270 */
[C---:B------:R-:W-:Y:S01]  /*4a50*/  ISETP.LT.OR P3, PT, R0.reuse, R220, P3 ;  /* 0x000000dc0000720c */ /* 0x040fe20001f61670 */
[----:B------:R-:W3:Y:S01]  /*4a60*/  I2F R15, R8 ;  /* 0x00000008000f7306 */ /* 0x000ee20000201400 */
[----:B------:R-:W-:Y:S02]  /*4a70*/  ISETP.LT.OR P1, PT, R0, R219, P1 ;  /* 0x000000db0000720c */ /* 0x000fe40000f21670 */
[----:B------:R-:W-:Y:S02]  /*4a80*/  FSEL R91, R19, -INF , !P3 ;  /* 0xff800000135b7808 */ /* 0x000fe40005800000 */
[----:B------:R-:W-:Y:S02]  /*4a90*/  FSEL R107, R27, -INF , !P1 ;  /* 0xff8000001b6b7808 */ /* 0x000fe40004800000 */
[----:B------:R-:W-:Y:S01]  /*4aa0*/  FSEL R38, R26, -INF , !P0 ;  /* 0xff8000001a267808 */ /* 0x000fe20004000000 */
[----:B-1----:R-:W-:Y:S01]  /*4ab0*/  IMAD.IADD R5, R217, 0x1, -R3 ;  /* 0x00000001d9057824 */ /* 0x002fe200078e0a03 */
[----:B------:R-:W-:Y:S01]  /*4ac0*/  IADD3 R7, R0, 0x10, RZ ;  /* 0x0000001000077810 */ /* 0x000fe20007ffe0ff */
[----:B--2---:R-:W-:Y:S01]  /*4ad0*/  FFMA.FTZ R16, R14, -UR27, R45 ;  /* 0x8000001b0e107c23 */ /* 0x004fe2000801002d */
[----:B------:R-:W-:Y:S01]  /*4ae0*/  ISETP.GE.AND P5, PT, R3, R227, PT ;  /* 0x000000e30300720c */ /* 0x000fe20003fa6270 */
[----:B------:R-:W-:Y:S01]  /*4af0*/  HMMA.16816.F32 R24, R48, R22, R64 ;  /* 0x000000163018723c */ /* 0x000fe20000001840 */
[----:B------:R-:W-:-:S02]  /*4b00*/  IABS R5, R5 ;  /* 0x0000000500057213 */ /* 0x000fc40000000000 */
[----:B------:R-:W-:Y:S01]  /*4b10*/  ISETP.GE.AND P3, PT, R3, R226, PT ;  /* 0x000000e20300720c */ /* 0x000fe20003f66270 */
[----:B---3--:R-:W-:Y:S01]  /*4b20*/  FFMA.FTZ R14, R15, -UR27, R47 ;  /* 0x8000001b0f0e7c23 */ /* 0x008fe2000801002f */
[C---:B------:R-:W-:Y:S01]  /*4b30*/  ISETP.GE.AND P1, PT, R3.reuse, R225, PT ;  /* 0x000000e10300720c */ /* 0x040fe20003f26270 */
[----:B------:R-:W-:Y:S01]  /*4b40*/  IMAD.MOV.U32 R8, RZ, RZ, R5 ;  /* 0x000000ffff087224 */ /* 0x000fe200078e0005 */
[----:B------:R-:W-:Y:S01]  /*4b50*/  IABS R5, R9 ;  /* 0x0000000900057213 */ /* 0x000fe20000000000 */
[----:B------:R-:W-:Y:S01]  /*4b60*/  FFMA.FTZ R15, R18, -UR27, R40 ;  /* 0x8000001b120f7c23 */ /* 0x000fe20008010028 */
[C---:B------:R-:W-:Y:S01]  /*4b70*/  ISETP.GE.AND P0, PT, R3.reuse, R224, PT ;  /* 0x000000e00300720c */ /* 0x040fe20003f06270 */
[----:B------:R1:W2:Y:S01]  /*4b80*/  I2F R11, R8 ;  /* 0x00000008000b7306 */ /* 0x0002a20000201400 */
[C---:B------:R-:W-:Y:S02]  /*4b90*/  ISETP.LT.OR P5, PT, R3.reuse, R222, P5 ;  /* 0x000000de0300720c */ /* 0x040fe40002fa1670 */
[----:B------:R-:W-:-:S02]  /*4ba0*/  ISETP.LT.OR P3, PT, R3, R221, P3 ;  /* 0x000000dd0300720c */ /* 0x000fc40001f61670 */
[C---:B------:R-:W-:Y:S02]  /*4bb0*/  ISETP.LT.OR P1, PT, R3.reuse, R220, P1 ;  /* 0x000000dc0300720c */ /* 0x040fe40000f21670 */
[----:B------:R-:W-:Y:S01]  /*4bc0*/  ISETP.LT.OR P0, PT, R3, R219, P0 ;  /* 0x000000db0300720c */ /* 0x000fe20000701670 */
[----:B------:R-:W-:Y:S01]  /*4bd0*/  IMAD.IADD R3, R218, 0x1, -R7 ;  /* 0x00000001da037824 */ /* 0x000fe200078e0a07 */
[----:B------:R-:W-:Y:S02]  /*4be0*/  FSEL R37, R13, -INF , !P4 ;  /* 0xff8000000d257808 */ /* 0x000fe40006000000 */
[----:B------:R-:W-:Y:S02]  /*4bf0*/  FSEL R88, R16, -INF , !P2 ;  /* 0xff80000010587808 */ /* 0x000fe40005000000 */
[----:B------:R-:W-:Y:S02]  /*4c00*/  IABS R3, R3 ;  /* 0x0000000300037213 */ /* 0x000fe40000000000 */
[----:B------:R-:W-:Y:S01]  /*4c10*/  FSEL R106, R14, -INF , !P6 ;  /* 0xff8000000e6a7808 */ /* 0x000fe20007000000 */
[----:B-1----:R-:W-:Y:S01]  /*4c20*/  IMAD.MOV.U32 R8, RZ, RZ, R5 ;  /* 0x000000ffff087224 */ /* 0x002fe200078e0005 */
[----:B------:R-:W-:Y:S01]  /*4c30*/  IABS R5, R10 ;  /* 0x0000000a00057213 */ /* 0x000fe20000000000 */
[----:B------:R-:W-:Y:S01]  /*4c40*/  IMAD.IADD R10, R216, 0x1, -R6 ;  /* 0x00000001d80a7824 */ /* 0x000fe200078e0a06 */
[----:B------:R1:W-:Y:S01]  /*4c50*/  I2F R21, R3 ;  /* 0x0000000300157306 */ /* 0x0003e20000201400 */
[----:B--2---:R-:W-:Y:S01]  /*4c60*/  FFMA.FTZ R18, R11, -UR27, R42 ;  /* 0x8000001b0b127c23 */ /* 0x004fe2000801002a */
[----:B------:R-:W-:-:S02]  /*4c70*/  FSEL R31, R15, -INF , !P5 ;  /* 0xff8000000f1f7808 */ /* 0x000fc40006800000 */
[C---:B------:R-:W-:Y:S02]  /*4c80*/  ISETP.GE.AND P4, PT, R6.reuse, R227, PT ;  /* 0x000000e30600720c */ /* 0x040fe40003f86270 */
[C---:B------:R-:W-:Y:S02]  /*4c90*/  ISETP.GE.AND P2, PT, R6.reuse, R226, PT ;  /* 0x000000e20600720c */ /* 0x040fe40003f46270 */
[----:B------:R-:W2:Y:S01]  /*4ca0*/  I2F R8, R8 ;  /* 0x0000000800087306 */ /* 0x000ea20000201400 */
[C---:B------:R-:W-:Y:S02]  /*4cb0*/  ISETP.GE.AND P6, PT, R6.reuse, R225, PT ;  /* 0x000000e10600720c */ /* 0x040fe40003fc6270 */
[C---:B------:R-:W-:Y:S02]  /*4cc0*/  ISETP.GE.AND P5, PT, R6.reuse, R224, PT ;  /* 0x000000e00600720c */ /* 0x040fe40003fa6270 */
[C---:B------:R-:W-:Y:S02]  /*4cd0*/  ISETP.LT.OR P4, PT, R6.reuse, R222, P4 ;  /* 0x000000de0600720c */ /* 0x040fe40002781670 */
[----:B------:R-:W-:Y:S01]  /*4ce0*/  ISETP.LT.OR P2, PT, R6, R221, P2 ;  /* 0x000000dd0600720c */ /* 0x000fe20001741670 */
[----:B------:R3:W4:Y:S01]  /*4cf0*/  I2F R9, R5 ;  /* 0x0000000500097306 */ /* 0x0007220000201400 */
[----:B-1----:R-:W-:-:S02]  /*4d00*/  IADD3 R3, R0, 0x18, RZ ;  /* 0x0000001800037810 */ /* 0x002fc40007ffe0ff */
[C---:B------:R-:W-:Y:S02]  /*4d10*/  ISETP.LT.OR P6, PT, R6.reuse, R220, P6 ;  /* 0x000000dc0600720c */ /* 0x040fe400037c1670 */
[----:B------:R-:W-:Y:S02]  /*4d20*/  ISETP.LT.OR P5, PT, R6, R219, P5 ;  /* 0x000000db0600720c */ /* 0x000fe40002fa1670 */
[----:B------:R-:W-:Y:S01]  /*4d30*/  FSEL R36, R18, -INF , !P3 ;  /* 0xff80000012247808 */ /* 0x000fe20005800000 */
[----:B--2---:R-:W-:Y:S01]  /*4d40*/  FFMA.FTZ R20, R8, -UR27, R60 ;  /* 0x8000001b08147c23 */ /* 0x004fe2000801003c */
[----:B------:R-:W-:-:S04]  /*4d50*/  ISETP.GE.AND P3, PT, R7, R227, PT ;  /* 0x000000e30700720c */ /* 0x000fc80003f66270 */
[----:B------:R-:W-:Y:S02]  /*4d60*/  FSEL R89, R20, -INF , !P1 ;  /* 0xff80000014597808 */ /* 0x000fe40004800000 */
[C---:B------:R-:W-:Y:S01]  /*4d70*/  ISETP.GE.AND P1, PT, R7.reuse, R226, PT ;  /* 0x000000e20700720c */ /* 0x040fe20003f26270 */
[----:B---3--:R-:W-:Y:S01]  /*4d80*/  IMAD.MOV.U32 R5, RZ, RZ, R12 ;  /* 0x000000ffff057224 */ /* 0x008fe200078e000c */
[----:B------:R-:W-:Y:S01]  /*4d90*/  ISETP.LT.OR P3, PT, R7, R222, P3 ;  /* 0x000000de0700720c */ /* 0x000fe20001f61670 */
[----:B----4-:R-:W-:Y:S01]  /*4da0*/  FFMA.FTZ R19, R9, -UR27, R62 ;  /* 0x8000001b09137c23 */ /* 0x010fe2000801003e */
[----:B------:R-:W-:Y:S01]  /*4db0*/  ISETP.LT.OR P1, PT, R7, R221, P1 ;  /* 0x000000dd0700720c */ /* 0x000fe20000f21670 */
[----:B------:R1:W-:Y:S03]  /*4dc0*/  I2F R17, R5 ;  /* 0x0000000500117306 */ /* 0x0003e60000201400 */
[----:B------:R-:W-:-:S02]  /*4dd0*/  FSEL R105, R19, -INF , !P0 ;  /* 0xff80000013697808 */ /* 0x000fc40004000000 */
        /* <DEDUP_REMOVED lines=16> */
[----:B------:R1:W-:Y:S04]  /*4ee0*/  I2F R16, R8 ;  /* 0x0000000800107306 */ /* 0x0003e80000201400 */
[----:B------:R-:W-:Y:S02]  /*4ef0*/  FSEL R30, R11, -INF , !P4 ;  /* 0xff8000000b1e7808 */ /* 0x000fe40006000000 */
[C---:B------:R-:W-:Y:S02]  /*4f00*/  ISETP.GE.AND P4, PT, R7.reuse, R224, PT ;  /* 0x000000e00700720c */ /* 0x040fe40003f86270 */
[----:B------:R-:W2:Y:S02]  /*4f10*/  I2F R9, R9 ;  /* 0x0000000900097306 */ /* 0x000ea40000201400 */
[----:B------:R-:W-:Y:S01]  /*4f20*/  ISETP.LT.OR P4, PT, R7, R219, P4 ;  /* 0x000000db0700720c */ /* 0x000fe20002781670 */
[----:B-1----:R-:W-:-:S02]  /*4f30*/  IMAD.IADD R8, R223, 0x1, -R6 ;  /* 0x00000001df087824 */ /* 0x002fc400078e0a06 */
[----:B------:R-:W-:Y:S02]  /*4f40*/  IMAD.MOV.U32 R6, RZ, RZ, R10 ;  /* 0x000000ffff067224 */ /* 0x000fe400078e000a */
[----:B------:R-:W-:Y:S01]  /*4f50*/  IMAD.IADD R10, R216, 0x1, -R7 ;  /* 0x00000001d80a7824 */ /* 0x000fe200078e0a07 */
[----:B------:R-:W-:Y:S01]  /*4f60*/  IABS R8, R8 ;  /* 0x0000000800087213 */ /* 0x000fe20000000000 */
[----:B------:R1:W-:Y:S01]  /*4f70*/  I2F R29, R6 ;  /* 0x00000006001d7306 */ /* 0x0003e20000201400 */
[----:B--2---:R-:W-:Y:S02]  /*4f80*/  FFMA.FTZ R15, R9, -UR27, R61 ;  /* 0x8000001b090f7c23 */ /* 0x004fe4000801003d */
[--C-:B------:R-:W-:Y:S02]  /*4f90*/  IMAD.IADD R9, R217, 0x1, -R7.reuse ;  /* 0x00000001d9097824 */ /* 0x100fe400078e0a07 */
[----:B------:R-:W-:Y:S01]  /*4fa0*/  IMAD.IADD R7, R223, 0x1, -R7 ;  /* 0x00000001df077824 */ /* 0x000fe200078e0a07 */
[----:B------:R-:W-:-:S02]  /*4fb0*/  FSEL R47, R15, -INF , !P6 ;  /* 0xff8000000f2f7808 */ /* 0x000fc40007000000 */
[----:B------:R2:W3:Y:S01]  /*4fc0*/  I2F R12, R8 ;  /* 0x00000008000c7306 */ /* 0x0004e20000201400 */
[C---:B------:R-:W-:Y:S02]  /*4fd0*/  ISETP.GE.AND P6, PT, R5.reuse, R226, PT ;  /* 0x000000e20500720c */ /* 0x040fe40003fc6270 */
[----:B------:R-:W-:Y:S02]  /*4fe0*/  IABS R7, R7 ;  /* 0x0000000700077213 */ /* 0x000fe40000000000 */
[----:B------:R-:W-:Y:S01]  /*4ff0*/  ISETP.LT.OR P6, PT, R5, R221, P6 ;  /* 0x000000dd0500720c */ /* 0x000fe200037c1670 */
[----:B-1----:R-:W-:-:S05]  /*5000*/  IMAD.IADD R6, R218, 0x1, -R0 ;  /* 0x00000001da067824 */ /* 0x002fca00078e0a00 */
        /* <DEDUP_REMOVED lines=8> */
[----:B------:R-:W-:Y:S01]  /*5090*/  FFMA.FTZ R12, R21, -UR27, R32 ;  /* 0x8000001b150c7c23 */ /* 0x000fe20008010020 */
[----:B------:R-:W-:-:S03]  /*50a0*/  FSEL R32, R14, -INF , !P2 ;  /* 0xff8000000e207808 */ /* 0x000fc60005000000 */
[----:B------:R-:W-:Y:S01]  /*50b0*/  I2F R14, R7 ;  /* 0x00000007000e7306 */ /* 0x000fe20000201400 */
[----:B------:R-:W-:Y:S01]  /*50c0*/  FSEL R104, R10, -INF , !P5 ;  /* 0xff8000000a687808 */ /* 0x000fe20006800000 */
[----:B--2---:R-:W-:Y:S01]  /*50d0*/  IMAD.MOV.U32 R6, RZ, RZ, R8 ;  /* 0x000000ffff067224 */ /* 0x004fe200078e0008 */
[----:B------:R-:W-:Y:S01]  /*50e0*/  FSEL R40, R12, -INF , !P3 ;  /* 0xff8000000c287808 */ /* 0x000fe20005800000 */
[----:B------:R-:W-:Y:S01]  /*50f0*/  IMAD.IADD R8, R216, 0x1, -R5 ;  /* 0x00000001d8087824 */ /* 0x000fe200078e0a05 */
[C---:B------:R-:W-:Y:S01]  /*5100*/  ISETP.GE.AND P2, PT, R5.reuse, R227, PT ;  /* 0x000000e30500720c */ /* 0x040fe20003f46270 */
[----:B------:R-:W-:Y:S01]  /*5110*/  FFMA.FTZ R12, R16, -UR27, R33 ;  /* 0x8000001b100c7c23 */ /* 0x000fe20008010021 */
[C---:B------:R-:W-:Y:S01]  /*5120*/  ISETP.GE.AND P5, PT, R5.reuse, R225, PT ;  /* 0x000000e10500720c */ /* 0x040fe20003fa6270 */
[----:B------:R1:W2:Y:S01]  /*5130*/  I2F R11, R6 ;  /* 0x00000006000b7306 */ /* 0x0002a20000201400 */
[----:B------:R-:W-:Y:S01]  /*5140*/  ISETP.GE.AND P3, PT, R5, R224, PT ;  /* 0x000000e00500720c */ /* 0x000fe20003f66270 */
[----:B------:R-:W-:Y:S01]  /*5150*/  IMAD.IADD R10, R217, 0x1, -R0 ;  /* 0x00000001d90a7824 */ /* 0x000fe200078e0a00 */
[C---:B------:R-:W-:Y:S01]  /*5160*/  ISETP.LT.OR P2, PT, R5.reuse, R222, P2 ;  /* 0x000000de0500720c */ /* 0x040fe20001741670 */
[----:B------:R-:W-:Y:S01]  /*5170*/  HMMA.16816.F32 R16, R56, R22, R72 ;  /* 0x000000163810723c */ /* 0x000fe20000001848 */
[----:B------:R-:W-:-:S02]  /*5180*/  ISETP.LT.OR P5, PT, R5, R220, P5 ;  /* 0x000000dc0500720c */ /* 0x000fc40002fa1670 */
[----:B------:R-:W-:Y:S02]  /*5190*/  ISETP.LT.OR P3, PT, R5, R219, P3 ;  /* 0x000000db0500720c */ /* 0x000fe40001f61670 */
[----:B------:R-:W-:Y:S02]  /*51a0*/  FSEL R33, R12, -INF , !P2 ;  /* 0xff8000000c217808 */ /* 0x000fe40005000000 */
        /* <DEDUP_REMOVED lines=31> */
[----:B------:R-:W-:-:S04]  /*53a0*/  IABS R3, R10 ;  /* 0x0000000a00037213 */ /* 0x000fc80000000000 */
[----:B------:R-:W-:Y:S01]  /*53b0*/  FSEL R22, R7, -INF , !P6 ;  /* 0xff80000007167808 */ /* 0x000fe20007000000 */
[----:B------:R-:W-:Y:S01]  /*53c0*/  FFMA.FTZ R7, R29, -UR27, R24 ;  /* 0x8000001b1d077c23 */ /* 0x000fe20008010018 */
[----:B------:R-:W-:Y:S01]  /*53d0*/  FSEL R29, R9, -INF , !P5 ;  /* 0xff800000091d7808 */ /* 0x000fe20006800000 */
[----:B---3--:R-:W-:Y:S01]  /*53e0*/  IMAD.MOV.U32 R6, RZ, RZ, R5 ;  /* 0x000000ffff067224 */ /* 0x008fe200078e0005 */
[----:B------:R-:W-:Y:S01]  /*53f0*/  IABS R5, R8 ;  /* 0x0000000800057213 */ /* 0x000fe20000000000 */
[----:B--2---:R-:W-:Y:S01]  /*5400*/  FFMA.FTZ R8, R21, -UR27, R55 ;  /* 0x8000001b15087c23 */ /* 0x004fe20008010037 */
[----:B------:R-:W-:Y:S01]  /*5410*/  FSEL R21, R7, -INF , !P1 ;  /* 0xff80000007157808 */ /* 0x000fe20004800000 */
[----:B------:R1:W2:Y:S01]  /*5420*/  I2F R13, R6 ;  /* 0x00000006000d7306 */ /* 0x0002a20000201400 */
[----:B------:R-:W-:Y:S02]  /*5430*/  ISETP.GE.AND P6, PT, R0, R227, PT ;  /* 0x000000e30000720c */ /* 0x000fe40003fc6270 */
[----:B------:R-:W-:-:S02]  /*5440*/  FSEL R45, R8, -INF , !P3 ;  /* 0xff800000082d7808 */ /* 0x000fc40005800000 */
[C---:B------:R-:W-:Y:S02]  /*5450*/  ISETP.GE.AND P5, PT, R0.reuse, R226, PT ;  /* 0x000000e20000720c */ /* 0x040fe40003fa6270 */
[C---:B------:R-:W-:Y:S01]  /*5460*/  ISETP.GE.AND P3, PT, R0.reuse, R225, PT ;  /* 0x000000e10000720c */ /* 0x040fe20003f66270 */
[----:B------:R3:W4:Y:S01]  /*5470*/  I2F R10, R5 ;  /* 0x00000005000a7306 */ /* 0x0007220000201400 */
[C---:B------:R-:W-:Y:S02]  /*5480*/  ISETP.GE.AND P1, PT, R0.reuse, R224, PT ;  /* 0x000000e00000720c */ /* 0x040fe40003f26270 */
[C---:B------:R-:W-:Y:S02]  /*5490*/  ISETP.LT.OR P6, PT, R0.reuse, R222, P6 ;  /* 0x000000de0000720c */ /* 0x040fe400037c1670 */
[C---:B------:R-:W-:Y:S02]  /*54a0*/  ISETP.LT.OR P5, PT, R0.reuse, R221, P5 ;  /* 0x000000dd0000720c */ /* 0x040fe40002fa1670 */
[----:B------:R-:W-:Y:S01]  /*54b0*/  ISETP.LT.OR P3, PT, R0, R220, P3 ;  /* 0x000000dc0000720c */ /* 0x000fe20001f61670 */
[----:B-1----:R-:W-:Y:S01]  /*54c0*/  IMAD.IADD R6, R216, 0x1, -R0 ;  /* 0x00000001d8067824 */ /* 0x002fe200078e0a00 */
[----:B------:R-:W-:Y:S01]  /*54d0*/  ISETP.LT.OR P1, PT, R0, R219, P1 ;  /* 0x000000db0000720c */ /* 0x000fe20000f21670 */
[----:B--2---:R-:W-:-:S02]  /*54e0*/  FFMA.FTZ R8, R13, -UR27, R16 ;  /* 0x8000001b0d087c23 */ /* 0x004fc40008010010 */
        /* <DEDUP_REMOVED lines=9> */
[----:B------:R-:W-:Y:S01]  /*5580*/  FFMA.FTZ R10, R28, -UR27, R25 ;  /* 0x8000001b1c0a7c23 */ /* 0x000fe20008010019 */
[----:B------:R-:W-:Y:S01]  /*5590*/  FSEL R28, R8, -INF , !P4 ;  /* 0xff800000081c7808 */ /* 0x000fe20006000000 */
[----:B--2---:R-:W-:Y:S01]  /*55a0*/  FFMA.FTZ R9, R12, -UR27, R27 ;  /* 0x8000001b0c097c23 */ /* 0x004fe2000801001b */
[----:B------:R-:W-:Y:S02]  /*55b0*/  FSEL R42, R6, -INF , !P2 ;  /* 0xff800000062a7808 */ /* 0x000fe40005000000 */
[----:B------:R-:W-:Y:S02]  /*55c0*/  FSEL R18, R10, -INF , !P6 ;  /* 0xff8000000a127808 */ /* 0x000fe40007000000 */
[----:B------:R2:W3:Y:S01]  /*55d0*/  I2F R5, R3 ;  /* 0x0000000300057306 */ /* 0x0004e20000201400 */
[----:B-1----:R-:W-:-:S05]  /*55e0*/  FFMA.FTZ R7, R11, -UR27, R17 ;  /* 0x8000001b0b077c23 */ /* 0x002fca0008010011 */
[----:B------:R-:W-:Y:S01]  /*55f0*/  FSEL R23, R7, -INF , !P3 ;  /* 0xff80000007177808 */ /* 0x000fe20005800000 */
[----:B--2---:R-:W-:Y:S02]  /*5600*/  FFMA.FTZ R3, R14, -UR27, R26 ;  /* 0x8000001b0e037c23 */ /* 0x004fe4000801001a */
[----:B---3--:R-:W-:Y:S01]  /*5610*/  FFMA.FTZ R5, R5, -UR27, R19 ;  /* 0x8000001b05057c23 */ /* 0x008fe20008010013 */
[----:B------:R-:W-:Y:S02]  /*5620*/  FSEL R19, R9, -INF , !P5 ;  /* 0xff80000009137808 */ /* 0x000fe40006800000 */
        /* <DEDUP_REMOVED lines=44> */
.L_x_1980:
[----:B------:R-:W-:Y:S05]  /*58f0*/  BSYNC B0 ;  /* 0x0000000000007941 */ /* 0x000fea0003800000 */
.L_x_1979:
[----:B------:R-:W0:Y:S02]  /*5900*/  LDGDEPBAR ;  /* 0x00000000000079af */ /* 0x000e240000000000 */
.L_x_1978:
        /* <DEDUP_REMOVED lines=26> */
[----:B------:R-:W-:Y:S01]  /*5ab0*/  FMNMX.FTZ R3, R19, R3, !PT ;  /* 0x0000000313037209 */ /* 0x000fe20007810000 */
[--C-:B------:R-:W-:Y:S01]  /*5ac0*/  IMAD R203, R4, 0x2, R201.reuse ;  /* 0x0000000204cb7824 */ /* 0x100fe200078e02c9 */
[----:B------:R-:W-:Y:S01]  /*5ad0*/  LOP3.LUT R59, R95, UR30, RZ, 0x3c, !PT ;  /* 0x0000001e5f3b7c12 */ /* 0x000fe2000f8e3cff */
[----:B------:R-:W1:Y:S01]  /*5ae0*/  SHFL.BFLY PT, R5, R136, 0x2, 0x1f ;  /* 0x0c401f0088057f89 */ /* 0x000e6200000e0000 */
[C---:B------:R-:W-:Y:S01]  /*5af0*/  IMAD R206, R2.reuse, 0x2, R201 ;  /* 0x0000000202ce7824 */ /* 0x040fe200078e02c9 */
[----:B------:R-:W-:Y:S01]  /*5b00*/  UIADD3 UR8, UR30, 0x1715609d, URZ ;  /* 0x1715609d1e087890 */ /* 0x000fe2000fffe03f */
[----:B--2---:R-:W-:Y:S01]  /*5b10*/  LOP3.LUT R7, R11, R59, RZ, 0x3c, !PT ;  /* 0x0000003b0b077212 */ /* 0x004fe200078e3cff */
[----:B------:R-:W2:Y:S01]  /*5b20*/  SHFL.BFLY PT, R6, R3, 0x2, 0x1f ;  /* 0x0c401f0003067f89 */ /* 0x000ea200000e0000 */
[----:B------:R-:W-:-:S03]  /*5b30*/  IMAD R205, R2, 0x2, R203 ;  /* 0x0000000202cd7824 */ /* 0x000fc600078e02cb */
[----:B------:R-:W-:Y:S01]  /*5b40*/  IMAD.WIDE.U32 R12, R7, -0x2daee0ad, RZ ;  /* 0xd2511f53070c7825 */ /* 0x000fe200078e00ff */
[----:B------:R-:W-:Y:S04]  /*5b50*/  STL [R1+0x70], R59 ;  /* 0x0000703b01007387 */ /* 0x000fe80000100800 */
[----:B------:R-:W-:Y:S04]  /*5b60*/  STL.64 [R1+0x80], R12 ;  /* 0x0000800c01007387 */ /* 0x000fe80000100a00 */
[----:B------:R-:W-:Y:S04]  /*5b70*/  LDSM.16.MT88.4 R148, [R201+0xa000] ;  /* 0x00a00000c994783b */ /* 0x000fe80000004200 */
[----:B------:R-:W-:Y:S01]  /*5b80*/  LDSM.16.MT88.4 R164, [R203+0xa000] ;  /* 0x00a00000cba4783b */ /* 0x000fe20000004200 */
[----:B-1----:R-:W-:-:S03]  /*5b90*/  FMNMX.FTZ R136, R136, R5, !PT ;  /* 0x0000000588887209 */ /* 0x002fc60007810000 */
[----:B------:R-:W-:Y:S01]  /*5ba0*/  LDSM.16.MT88.4 R76, [R206+0xa000] ;  /* 0x00a00000ce4c783b */ /* 0x000fe20000004200 */
[----:B--2---:R-:W-:-:S03]  /*5bb0*/  FMNMX.FTZ R3, R6, R3, !PT ;  /* 0x0000000306037209 */ /* 0x004fc60007810000 */
        /* <DEDUP_REMOVED lines=9> */
[C---:B------:R-:W-:Y:S01]  /*5c50*/  FSETP.NEU.FTZ.AND P1, PT, R136.reuse, -INF , PT ;  /* 0xff8000008800780b */ /* 0x040fe20003f3d000 */
[----:B------:R-:W-:Y:S01]  /*5c60*/  FMUL.FTZ R8, R136, c[0x0][0x23c] ;  /* 0x00008f0088087a20 */ /* 0x000fe20000410000 */
[----:B------:R-:W-:Y:S01]  /*5c70*/  LOP3.LUT R6, R237, UR33, R5, 0x96, !PT ;  /* 0x00000021ed067c12 */ /* 0x000fe2000f8e9605 */
[----:B------:R-:W-:Y:S01]  /*5c80*/  LDSM.16.MT88.4 R192, [R206+0xa800] ;  /* 0x00a80000cec0783b */ /* 0x000fe20000004200 */
[----:B------:R-:W-:Y:S02]  /*5c90*/  LOP3.LUT R5, R13, UR15, R236, 0x96, !PT ;  /* 0x0000000f0d057c12 */ /* 0x000fe4000f8e96ec */
[----:B------:R-:W-:Y:S01]  /*5ca0*/  FSEL R8, R8, RZ, P1 ;  /* 0x000000ff08087208 */ /* 0x000fe20000800000 */
[----:B------:R-:W-:Y:S01]  /*5cb0*/  IMAD.WIDE.U32 R56, R6, -0x326172a9, RZ ;  /* 0xcd9e8d5706387825 */ /* 0x000fe200078e00ff */
[----:B--2---:R-:W-:Y:S01]  /*5cc0*/  FMNMX.FTZ R135, R3, R135, !PT ;  /* 0x0000008703877209 */ /* 0x004fe20007810000 */
[----:B------:R-:W-:Y:S02]  /*5cd0*/  LDSM.16.MT88.4 R184, [R205+0xa800] ;  /* 0x00a80000cdb8783b */ /* 0x000fe40000004200 */
[----:B------:R-:W-:Y:S01]  /*5ce0*/  IMAD.WIDE.U32 R16, R5, -0x326172a9, RZ ;  /* 0xcd9e8d5705107825 */ /* 0x000fe200078e00ff */
[----:B------:R-:W-:Y:S01]  /*5cf0*/  LOP3.LUT R5, R57, UR16, R10, 0x96, !PT ;  /* 0x0000001039057c12 */ /* 0x000fe2000f8e960a */
[----:B------:R-:W-:Y:S01]  /*5d00*/  LDSM.16.MT88.4 R188, [R201+0xb800] ;  /* 0x00b80000c9bc783b */ /* 0x000fe20000004200 */
[----:B------:R-:W-:Y:S01]  /*5d10*/  FSETP.NEU.FTZ.AND P1, PT, R135, -INF , PT ;  /* 0xff8000008700780b */ /* 0x000fe20003f3d000 */
[----:B------:R-:W-:Y:S01]  /*5d20*/  FFMA.FTZ R7, R44, c[0x0][0x23c], -R8 ;  /* 0x00008f002c077a23 */ /* 0x000fe20000010808 */
[----:B------:R-:W-:Y:S01]  /*5d30*/  LOP3.LUT R6, R17, UR14, R56, 0x96, !PT ;  /* 0x0000000e11067c12 */ /* 0x000fe2000f8e9638 */
[----:B------:R-:W-:Y:S01]  /*5d40*/  IMAD.WIDE.U32 R10, R5, -0x2daee0ad, RZ ;  /* 0xd2511f53050a7825 */ /* 0x000fe200078e00ff */
[----:B------:R1:W-:Y:S01]  /*5d50*/  STL.64 [R1], R16 ;  /* 0x0000001001007387 */ /* 0x0003e20000100a00 */
[----:B------:R2:W-:Y:S02]  /*5d60*/  MUFU.EX2 R58, R7 ;  /* 0x00000007003a7308 */ /* 0x0005e40000000800 */
[----:B------:R-:W-:Y:S01]  /*5d70*/  FFMA.FTZ R5, R38, c[0x0][0x23c], -R8 ;  /* 0x00008f0026057a23 */ /* 0x000fe20000010808 */
[----:B------:R-:W-:Y:S01]  /*5d80*/  LOP3.LUT R9, R11, UR13, R12, 0x96, !PT ;  /* 0x0000000d0b097c12 */ /* 0x000fe2000f8e960c */
[----:B------:R-:W-:Y:S01]  /*5d90*/  FMUL.FTZ R3, R135, c[0x0][0x23c] ;  /* 0x00008f0087037a20 */ /* 0x000fe20000410000 */
[----:B------:R-:W-:Y:S03]  /*5da0*/  LDSM.16.MT88.4 R196, [R203+0xb800] ;  /* 0x00b80000cbc4783b */ /* 0x000fe60000004200 */
[----:B------:R3:W-:Y:S01]  /*5db0*/  MUFU.EX2 R252, R5 ;  /* 0x0000000500fc7308 */ /* 0x0007e20000000800 */
[----:B------:R-:W-:Y:S01]  /*5dc0*/  IMAD.WIDE.U32 R12, R9, -0x326172a9, RZ ;  /* 0xcd9e8d57090c7825 */ /* 0x000fe200078e00ff */
[----:B------:R-:W-:Y:S01]  /*5dd0*/  FSEL R3, R3, RZ, P1 ;  /* 0x000000ff03037208 */ /* 0x000fe20000800000 */
[----:B------:R-:W-:Y:S04]  /*5de0*/  LDSM.16.MT88.4 R176, [R206+0xb800] ;  /* 0x00b80000ceb0783b */ /* 0x000fe80000004200 */
[----:B------:R-:W-:Y:S01]  /*5df0*/  FFMA.FTZ R4, R36, c[0x0][0x23c], -R3 ;  /* 0x00008f0024047a23 */ /* 0x000fe20000010803 */
[----:B------:R-:W-:Y:S01]  /*5e00*/  LDSM.16.MT88.4 R180, [R205+0xb800] ;  /* 0x00b80000cdb4783b */ /* 0x000fe20000004200 */
[----:B--2---:R-:W-:-:S02]  /*5e10*/  IMAD.WIDE.U32 R6, R6, -0x2daee0ad, RZ ;  /* 0xd2511f5306067825 */ /* 0x004fc400078e00ff */
[----:B------:R2:W-:Y:S03]  /*5e20*/  MUFU.EX2 R249, R4 ;  /* 0x0000000400f97308 */ /* 0x0005e60000000800 */
[----:B---3--:R-:W-:Y:S01]  /*5e30*/  LOP3.LUT R5, R7, UR11, R10, 0x96, !PT ;  /* 0x0000000b07057c12 */ /* 0x008fe2000f8e960a */
[----:B------:R-:W-:Y:S01]  /*5e40*/  FFMA.FTZ R7, R31, c[0x0][0x23c], -R8 ;  /* 0x00008f001f077a23 */ /* 0x000fe20000010808 */
[----:B------:R-:W-:Y:S02]  /*5e50*/  LOP3.LUT R10, R13, UR12, R16, 0x96, !PT ;  /* 0x0000000c0d0a7c12 */ /* 0x000fe4000f8e9610 */
[----:B------:R-:W-:Y:S01]  /*5e60*/  IADD3 R31, R120, 0x4, RZ ;  /* 0x00000004781f7810 */ /* 0x000fe20007ffe0ff */
[----:B------:R-:W-:Y:S01]  /*5e70*/  IMAD.WIDE.U32 R14, R5, -0x326172a9, RZ ;  /* 0xcd9e8d57050e7825 */ /* 0x000fe200078e00ff */
[----:B------:R3:W-:Y:S03]  /*5e80*/  MUFU.EX2 R44, R7 ;  /* 0x00000007002c7308 */ /* 0x0007e60000000800 */
[----:B------:R-:W-:Y:S01]  /*5e90*/  IMAD.WIDE.U32 R10, R10, -0x2daee0ad, RZ ;  /* 0xd2511f530a0a7825 */ /* 0x000fe200078e00ff */
[----:B------:R-:W-:Y:S03]  /*5ea0*/  STL [R1+0x94], R31 ;  /* 0x0000941f01007387 */ /* 0x000fe60000100800 */
[----:B------:R-:W-:-:S02]  /*5eb0*/  FFMA.FTZ R5, R30, c[0x0][0x23c], -R8 ;  /* 0x00008f001e057a23 */ /* 0x000fc40000010808 */
[----:B--2---:R-:W-:Y:S02]  /*5ec0*/  FFMA.FTZ R4, R32, c[0x0][0x23c], -R3 ;  /* 0x00008f0020047a23 */ /* 0x004fe40000010803 */
[----:B------:R2:W4:Y:S01]  /*5ed0*/  MUFU.EX2 R251, R5 ;  /* 0x0000000500fb7308 */ /* 0x0005220000000800 */
[----:B------:R-:W-:Y:S02]  /*5ee0*/  IMAD R30, R94, 0x10000, R94 ;  /* 0x000100005e1e7824 */ /* 0x000fe400078e025e */
[----:B------:R-:W-:Y:S01]  /*5ef0*/  LDSM.16.MT88.4 R92, [R203+0xb000] ;  /* 0x00b00000cb5c783b */ /* 0x000fe20000004200 */
[----:B------:R-:W-:Y:S01]  /*5f00*/  IMAD.WIDE.U32 R240, R31, -0x326172a9, RZ ;  /* 0xcd9e8d571ff07825 */ /* 0x000fe200078e00ff */
[----:B---3--:R-:W-:-:S03]  /*5f10*/  LOP3.LUT R7, R15, UR10, R12, 0x96, !PT ;  /* 0x0000000a0f077c12 */ /* 0x008fc6000f8e960c */
[----:B------:R-:W-:Y:S02]  /*5f20*/  MUFU.EX2 R248, R4 ;  /* 0x0000000400f87308 */ /* 0x000fe40000000800 */
[----:B------:R-:W-:-:S05]  /*5f30*/  IMAD.WIDE.U32 R12, R7, -0x2daee0ad, RZ ;  /* 0xd2511f53070c7825 */ /* 0x000fca00078e00ff */
[----:B------:R-:W-:Y:S01]  /*5f40*/  LOP3.LUT R7, R13, UR7, R10, 0x96, !PT ;  /* 0x000000070d077c12 */ /* 0x000fe2000f8e960a */
[----:B--2---:R-:W-:Y:S01]  /*5f50*/  FFMA.FTZ R5, R46, c[0x0][0x23c], -R3 ;  /* 0x00008f002e057a23 */ /* 0x004fe20000010803 */
[----:B------:R-:W-:Y:S02]  /*5f60*/  LOP3.LUT R10, R11, UR9, R6, 0x96, !PT ;  /* 0x000000090b0a7c12 */ /* 0x000fe4000f8e9606 */
[----:B----4-:R-:W-:Y:S01]  /*5f70*/  F2FP.PACK_AB R2, R251, R44 ;  /* 0x0000002cfb02723e */ /* 0x010fe200000000ff */
[----:B------:R-:W-:Y:S01]  /*5f80*/  IMAD.WIDE.U32 R6, R7, -0x326172a9, RZ ;  /* 0xcd9e8d5707067825 */ /* 0x000fe200078e00ff */
[----:B------:R2:W-:Y:S03]  /*5f90*/  MUFU.EX2 R250, R5 ;  /* 0x0000000500fa7308 */ /* 0x0005e60000000800 */
[----:B-1----:R-:W-:Y:S01]  /*5fa0*/  IMAD.WIDE.U32 R16, R10, -0x326172a9, RZ ;  /* 0xcd9e8d570a107825 */ /* 0x002fe200078e00ff */
[----:B------:R-:W-:-:S02]  /*5fb0*/  LOP3.LUT R0, R6, 0xffff, RZ, 0xc0, !PT ;  /* 0x0000ffff06007812 */ /* 0x000fc400078ec0ff */
[----:B------:R-:W-:Y:S02]  /*5fc0*/  LOP3.LUT R9, R6, 0xff, RZ, 0xc0, !PT ;  /* 0x000000ff06097812 */ /* 0x000fe400078ec0ff */
[----:B------:R-:W-:Y:S01]  /*5fd0*/  SHF.R.U32.HI R10, RZ, 0x18, R6 ;  /* 0x00000018ff0a7819 */ /* 0x000fe20000011606 */
[----:B--2---:R-:W-:-:S04]  /*5fe0*/  FFMA.FTZ R5, R37, c[0x0][0x23c], -R3 ;  /* 0x00008f0025057a23 */ /* 0x004fc80000010803 */
[----:B------:R1:W2:Y:S02]  /*5ff0*/  MUFU.EX2 R247, R5 ;  /* 0x0000000500f77308 */ /* 0x0002a40000000800 */
[----:B-1----:R-:W-:Y:S02]  /*6000*/  SHF.R.U32.HI R5, RZ, 0x8, R0 ;  /* 0x00000008ff057819 */ /* 0x002fe40000011600 */
[----:B------:R-:W-:Y:S02]  /*6010*/  LOP3.LUT R0, R7, UR17, R16, 0x96, !PT ;  /* 0x0000001107007c12 */ /* 0x000fe4000f8e9610 */
[----:B------:R-:W-:Y:S02]  /*6020*/  SHF.R.U32.HI R7, RZ, 0x10, R6 ;  /* 0x00000010ff077819 */ /* 0x000fe40000011606 */
[----:B------:R-:W-:Y:S02]  /*6030*/  PRMT R11, R9, 0x5410, R5 ;  /* 0x00005410090b7816 */ /* 0x000fe40000000005 */
[----:B------:R-:W-:-:S02]  /*6040*/  SHF.R.U32.HI R5, RZ, 0x10, R0 ;  /* 0x00000010ff057819 */ /* 0x000fc40000011600 */
[----:B------:R-:W-:Y:S02]  /*6050*/  LOP3.LUT R6, R7, 0xff, RZ, 0xc0, !PT ;  /* 0x000000ff07067812 */ /* 0x000fe400078ec0ff */
[C---:B------:R-:W-:Y:S02]  /*6060*/  LOP3.LUT R4, R0.reuse, 0xffff, RZ, 0xc0, !PT ;  /* 0x0000ffff00047812 */ /* 0x040fe400078ec0ff */
[----:B------:R-:W-:Y:S02]  /*6070*/  LOP3.LUT R9, R0, 0xff, RZ, 0xc0, !PT ;  /* 0x000000ff00097812 */ /* 0x000fe400078ec0ff */
[----:B------:R-:W-:Y:S02]  /*6080*/  SHF.R.U32.HI R7, RZ, 0x18, R0 ;  /* 0x00000018ff077819 */ /* 0x000fe40000011600 */
[----:B------:R-:W-:Y:S02]  /*6090*/  LOP3.LUT R0, R5, 0xff, RZ, 0xc0, !PT ;  /* 0x000000ff05007812 */ /* 0x000fe400078ec0ff */
[----:B------:R-:W-:-:S02]  /*60a0*/  PRMT R10, R6, 0x5410, R10 ;  /* 0x00005410060a7816 */ /* 0x000fc4000000000a */
        /* <DEDUP_REMOVED lines=8> */
[----:B------:R-:W-:Y:S02]  /*6130*/  FMNMX.FTZ R0, R91, R88, !PT ;  /* 0x000000585b007209 */ /* 0x000fe40007810000 */
[----:B------:R-:W-:Y:S01]  /*6140*/  PRMT R5, R9, 0x5410, R4 ;  /* 0x0000541009057816 */ /* 0x000fe20000000004 */
[----:B------:R1:W-:Y:S01]  /*6150*/  MUFU.EX2 R243, R2 ;  /* 0x0000000200f37308 */ /* 0x0003e20000000800 */
[----:B------:R-:W-:-:S02]  /*6160*/  FMNMX.FTZ R0, R89, R0, !PT ;  /* 0x0000000059007209 */ /* 0x000fc40007810000 */
[----:B------:R-:W-:Y:S01]  /*6170*/  F2FP.PACK_AB R9, R252, R58 ;  /* 0x0000003afc09723e */ /* 0x000fe200000000ff */
[----:B------:R-:W-:Y:S01]  /*6180*/  HSET2.LE.AND R5, R5, R30, PT ;  /* 0x0000001e05057233 */ /* 0x000fe20003803000 */
[----:B------:R-:W-:Y:S02]  /*6190*/  FMNMX.FTZ R0, R47, R0, !PT ;  /* 0x000000002f007209 */ /* 0x000fe40007810000 */
[----:B------:R-:W-:Y:S02]  /*61a0*/  F2FP.PACK_AB R4, R248, R249 ;  /* 0x000000f9f804723e */ /* 0x000fe400000000ff */
[----:B------:R-:W-:Y:S02]  /*61b0*/  FMNMX.FTZ R0, R43, R0, !PT ;  /* 0x000000002b007209 */ /* 0x000fe40007810000 */
[----:B------:R-:W-:Y:S02]  /*61c0*/  LOP3.LUT R7, R7, R4, RZ, 0xc0, !PT ;  /* 0x0000000407077212 */ /* 0x000fe400078ec0ff */
[----:B------:R-:W-:-:S02]  /*61d0*/  FMNMX.FTZ R0, R29, R0, !PT ;  /* 0x000000001d007209 */ /* 0x000fc40007810000 */
[----:B------:R-:W-:Y:S01]  /*61e0*/  LOP3.LUT R4, R5, R9, RZ, 0xc0, !PT ;  /* 0x0000000905047212 */ /* 0x000fe200078ec0ff */
[----:B-1----:R-:W-:Y:S01]  /*61f0*/  FFMA.FTZ R2, R33, c[0x0][0x23c], -R8 ;  /* 0x00008f0021027a23 */ /* 0x002fe20000010808 */
[----:B------:R-:W-:Y:S02]  /*6200*/  FMNMX.FTZ R0, R28, R0, !PT ;  /* 0x000000001c007209 */ /* 0x000fe40007810000 */
[----:B------:R-:W-:Y:S01]  /*6210*/  LOP3.LUT R5, R10, R11, RZ, 0xc0, !PT ;  /* 0x0000000b0a057212 */ /* 0x000fe200078ec0ff */
[----:B------:R1:W-:Y:S01]  /*6220*/  MUFU.EX2 R245, R2 ;  /* 0x0000000200f57308 */ /* 0x0003e20000000800 */
[----:B------:R-:W-:-:S05]  /*6230*/  FMNMX.FTZ R0, R23, R0, !PT ;  /* 0x0000000017007209 */ /* 0x000fca0007810000 */
[----:B------:R-:W2:Y:S01]  /*6240*/  SHFL.BFLY PT, R9, R0, 0x2, 0x1f ;  /* 0x0c401f0000097f89 */ /* 0x000ea200000e0000 */
[C---:B------:R-:W-:Y:S08]  /*6250*/  HMMA.16816.F32 R140, R4.reuse, R148, RZ ;  /* 0x00000094048c723c */ /* 0x040ff000000018ff */
[----:B------:R-:W-:Y:S01]  /*6260*/  HMMA.16816.F32 R156, R4, R164, RZ ;  /* 0x000000a4049c723c */ /* 0x000fe200000018ff */
[----:B-1----:R-:W-:-:S02]  /*6270*/  FFMA.FTZ R2, R21, c[0x0][0x23c], -R8 ;  /* 0x00008f0015027a23 */ /* 0x002fc40000010808 */
[----:B------:R-:W-:Y:S02]  /*6280*/  FFMA.FTZ R8, R18, c[0x0][0x23c], -R8 ;  /* 0x00008f0012087a23 */ /* 0x000fe40000010808 */
[----:B------:R1:W-:Y:S03]  /*6290*/  MUFU.EX2 R246, R2 ;  /* 0x0000000200f67308 */ /* 0x0003e60000000800 */
[C---:B------:R-:W-:Y:S05]  /*62a0*/  HMMA.16816.F32 R36, R4.reuse, R76, RZ ;  /* 0x0000004c0424723c */ /* 0x040fea00000018ff */
[----:B------:R3:W4:Y:S01]  /*62b0*/  MUFU.EX2 R244, R8 ;  /* 0x0000000800f47308 */ /* 0x0007220000000800 */
[----:B--2---:R-:W-:Y:S01]  /*62c0*/  FMNMX.FTZ R16, R9, R0, !PT ;  /* 0x0000000009107209 */ /* 0x004fe20007810000 */
[--C-:B------:R-:W-:Y:S01]  /*62d0*/  FFMA.FTZ R0, R20, c[0x0][0x23c], -R3.reuse ;  /* 0x00008f0014007a23 */ /* 0x100fe20000010803 */
[----:B------:R-:W-:Y:S01]  /*62e0*/  HMMA.16816.F32 R52, R4, R60, RZ ;  /* 0x0000003c0434723c */ /* 0x000fe200000018ff */
[----:B-1----:R-:W-:Y:S01]  /*62f0*/  LOP3.LUT R2, R17, UR8, R14, 0x96, !PT ;  /* 0x0000000811027c12 */ /* 0x002fe2000f8e960e */
[----:B------:R-:W-:-:S03]  /*6300*/  FFMA.FTZ R14, R34, c[0x0][0x23c], -R3 ;  /* 0x00008f00220e7a23 */ /* 0x000fc60000010803 */
[----:B------:R1:W-:Y:S01]  /*6310*/  MUFU.EX2 R242, R0 ;  /* 0x0000000000f27308 */ /* 0x0003e20000000800 */
[--C-:B------:R-:W-:Y:S02]  /*6320*/  FFMA.FTZ R17, R22, c[0x0][0x23c], -R3.reuse ;  /* 0x00008f0016117a23 */ /* 0x100fe40000010803 */
[C---:B------:R-:W-:Y:S01]  /*6330*/  HMMA.16816.F32 R68, R4.reuse, R232, RZ ;  /* 0x000000e80444723c */ /* 0x040fe200000018ff */
[----:B------:R-:W-:Y:S01]  /*6340*/  FFMA.FTZ R3, R19, c[0x0][0x23c], -R3 ;  /* 0x00008f0013037a23 */ /* 0x000fe20000010803 */
[----:B------:R-:W-:Y:S01]  /*6350*/  LDSM.16.MT88.4 R32, [R201+0xa800] ;  /* 0x00a80000c920783b */ /* 0x000fe20000004200 */
[----:B---3--:R-:W-:Y:S02]  /*6360*/  IMAD.WIDE.U32 R8, R2, -0x2daee0ad, RZ ;  /* 0xd2511f5302087825 */ /* 0x008fe400078e00ff */
[----:B------:R2:W3:Y:S03]  /*6370*/  MUFU.EX2 R239, R3 ;  /* 0x0000000300ef7308 */ /* 0x0004e60000000800 */
[----:B------:R-:W-:Y:S01]  /*6380*/  HMMA.16816.F32 R84, R4, R92, RZ ;  /* 0x0000005c0454723c */ /* 0x000fe200000018ff */
[----:B------:R-:W-:-:S02]  /*6390*/  LOP3.LUT R2, R8, 0xffff, RZ, 0xc0, !PT ;  /* 0x0000ffff08027812 */ /* 0x000fc400078ec0ff */
[----:B------:R-:W-:Y:S02]  /*63a0*/  LOP3.LUT R15, R8, 0xff, RZ, 0xc0, !PT ;  /* 0x000000ff080f7812 */ /* 0x000fe400078ec0ff */
[----:B------:R-:W-:Y:S01]  /*63b0*/  SHF.R.U32.HI R13, RZ, 0x18, R8 ;  /* 0x00000018ff0d7819 */ /* 0x000fe20000011608 */
[----:B------:R-:W-:Y:S01]  /*63c0*/  MUFU.EX2 R238, R14 ;  /* 0x0000000e00ee7308 */ /* 0x000fe20000000800 */
[----:B-1----:R-:W-:Y:S01]  /*63d0*/  LOP3.LUT R0, R9, UR18, R12, 0x96, !PT ;  /* 0x0000001209007c12 */ /* 0x002fe2000f8e960c */
[C---:B------:R-:W-:Y:S01]  /*63e0*/  HMMA.16816.F32 R100, R4.reuse, R108, RZ ;  /* 0x0000006c0464723c */ /* 0x040fe200000018ff */
[----:B------:R-:W-:Y:S02]  /*63f0*/  SHF.R.U32.HI R9, RZ, 0x10, R8 ;  /* 0x00000010ff097819 */ /* 0x000fe40000011608 */
[----:B------:R-:W-:Y:S02]  /*6400*/  SHF.R.U32.HI R12, RZ, 0x8, R2 ;  /* 0x00000008ff0c7819 */ /* 0x000fe40000011602 */
[----:B------:R-:W-:Y:S01]  /*6410*/  LOP3.LUT R2, R0, 0xffff, RZ, 0xc0, !PT ;  /* 0x0000ffff00027812 */ /* 0x000fe200078ec0ff */
[----:B------:R-:W1:Y:S01]  /*6420*/  MUFU.EX2 R139, R17 ;  /* 0x00000011008b7308 */ /* 0x000e620000000800 */
[----:B--2---:R-:W-:Y:S01]  /*6430*/  SHF.R.U32.HI R3, RZ, 0x10, R0 ;  /* 0x00000010ff037819 */ /* 0x004fe20000011600 */
[----:B------:R-:W-:Y:S01]  /*6440*/  HMMA.16816.F32 R116, R4, R228, RZ ;  /* 0x000000e40474723c */ /* 0x000fe200000018ff */
[----:B------:R-:W-:-:S02]  /*6450*/  LOP3.LUT R11, R9, 0xff, RZ, 0xc0, !PT ;  /* 0x000000ff090b7812 */ /* 0x000fc400078ec0ff */
[----:B------:R-:W-:Y:S02]  /*6460*/  LOP3.LUT R10, R0, 0xff, RZ, 0xc0, !PT ;  /* 0x000000ff000a7812 */ /* 0x000fe400078ec0ff */
[----:B------:R-:W-:Y:S02]  /*6470*/  SHF.R.U32.HI R9, RZ, 0x18, R0 ;  /* 0x00000018ff097819 */ /* 0x000fe40000011600 */
[----:B------:R-:W-:Y:S01]  /*6480*/  SHF.R.U32.HI R8, RZ, 0x8, R2 ;  /* 0x00000008ff087819 */ /* 0x000fe20000011602 */
[C---:B------:R-:W-:Y:S01]  /*6490*/  HMMA.16816.F32 R152, R4.reuse, R150, RZ ;  /* 0x000000960498723c */ /* 0x040fe200000018ff */
[----:B------:R-:W-:Y:S02]  /*64a0*/  LOP3.LUT R2, R3, 0xff, RZ, 0xc0, !PT ;  /* 0x000000ff03027812 */ /* 0x000fe400078ec0ff */
[----:B------:R-:W-:Y:S02]  /*64b0*/  PRMT R0, R15, 0x5410, R12 ;  /* 0x000054100f007816 */ /* 0x000fe4000000000c */
[----:B------:R-:W-:Y:S01]  /*64c0*/  PRMT R3, R11, 0x5410, R13 ;  /* 0x000054100b037816 */ /* 0x000fe2000000000d */
[----:B------:R-:W2:Y:S01]  /*64d0*/  SHFL.BFLY PT, R12, R16, 0x1, 0x1f ;  /* 0x0c201f00100c7f89 */ /* 0x000ea200000e0000 */
[----:B------:R-:W-:Y:S01]  /*64e0*/  PRMT R11, R10, 0x5410, R8 ;  /* 0x000054100a0b7816 */ /* 0x000fe20000000008 */
[--C-:B------:R-:W-:Y:S01]  /*64f0*/  HSET2.LE.AND R0, R0, R30.reuse, PT ;  /* 0x0000001e00007233 */ /* 0x100fe20003803000 */
[----:B------:R-:W-:Y:S01]  /*6500*/  PRMT R10, R2, 0x5410, R9 ;  /* 0x00005410020a7816 */ /* 0x000fe20000000009 */
[----:B------:R-:W-:Y:S01]  /*6510*/  HMMA.16816.F32 R168, R4, R166, RZ ;  /* 0x000000a604a8723c */ /* 0x000fe200000018ff */
[----:B------:R-:W-:Y:S01]  /*6520*/  FMNMX.FTZ R9, R107, R106, !PT ;  /* 0x0000006a6b097209 */ /* 0x000fe20007810000 */
[----:B------:R-:W-:Y:S01]  /*6530*/  HSET2.LE.AND R3, R3, R30, PT ;  /* 0x0000001e03037233 */ /* 0x000fe20003803000 */
[----:B----4-:R-:W-:-:S02]  /*6540*/  F2FP.PACK_AB R2, R244, R246 ;  /* 0x000000f6f402723e */ /* 0x010fc400000000ff */
[----:B------:R-:W-:Y:S02]  /*6550*/  FMNMX.FTZ R9, R105, R9, !PT ;  /* 0x0000000969097209 */ /* 0x000fe40007810000 */
[----:B------:R-:W-:Y:S01]  /*6560*/  LOP3.LUT R130, R0, R2, RZ, 0xc0, !PT ;  /* 0x0000000200827212 */ /* 0x000fe200078ec0ff */
[----:B------:R-:W-:Y:S01]  /*6570*/  HSET2.LE.AND R0, R11, R30, PT ;  /* 0x0000001e0b007233 */ /* 0x000fe20003803000 */
[----:B------:R-:W-:Y:S01]  /*6580*/  F2FP.PACK_AB R2, R245, R243 ;  /* 0x000000f3f502723e */ /* 0x000fe200000000ff */
[----:B------:R-:W-:Y:S01]  /*6590*/  HMMA.16816.F32 R48, R4, R78, RZ ;  /* 0x0000004e0430723c */ /* 0x000fe200000018ff */
[----:B------:R-:W-:Y:S02]  /*65a0*/  FMNMX.FTZ R9, R104, R9, !PT ;  /* 0x0000000968097209 */ /* 0x000fe40007810000 */
[----:B------:R-:W-:Y:S02]  /*65b0*/  LOP3.LUT R128, R0, R2, RZ, 0xc0, !PT ;  /* 0x0000000200807212 */ /* 0x000fe400078ec0ff */
[----:B------:R-:W-:-:S02]  /*65c0*/  FMNMX.FTZ R0, R90, R9, !PT ;  /* 0x000000095a007209 */ /* 0x000fc40007810000 */
[----:B---3--:R-:W-:Y:S01]  /*65d0*/  F2FP.PACK_AB R8, R239, R242 ;  /* 0x000000f2ef08723e */ /* 0x008fe200000000ff */
[C---:B------:R-:W-:Y:S01]  /*65e0*/  HMMA.16816.F32 R64, R4.reuse, R62, RZ ;  /* 0x0000003e0440723c */ /* 0x040fe200000018ff */
[----:B------:R-:W-:Y:S02]  /*65f0*/  FMNMX.FTZ R0, R45, R0, !PT ;  /* 0x000000002d007209 */ /* 0x000fe40007810000 */
[----:B--2---:R-:W-:Y:S02]  /*6600*/  FMNMX.FTZ R134, R16, R12, !PT ;  /* 0x0000000c10867209 */ /* 0x004fe40007810000 */
[----:B------:R-:W-:Y:S02]  /*6610*/  FMNMX.FTZ R0, R42, R0, !PT ;  /* 0x000000002a007209 */ /* 0x000fe40007810000 */
[C---:B------:R-:W-:Y:S01]  /*6620*/  FSETP.NEU.FTZ.AND P1, PT, R134.reuse, -INF , PT ;  /* 0xff8000008600780b */ /* 0x040fe20003f3d000 */
[----:B------:R-:W-:Y:S01]  /*6630*/  HMMA.16816.F32 R80, R4, R234, RZ ;  /* 0x000000ea0450723c */ /* 0x000fe200000018ff */
[----:B------:R-:W-:Y:S01]  /*6640*/  FMNMX.FTZ R2, R41, R0, !PT ;  /* 0x0000000029027209 */ /* 0x000fe20007810000 */
[----:B------:R-:W-:Y:S01]  /*6650*/  FMUL.FTZ R0, R134, c[0x0][0x23c] ;  /* 0x00008f0086007a20 */ /* 0x000fe20000410000 */
[----:B------:R-:W-:Y:S01]  /*6660*/  LOP3.LUT R131, R3, R8, RZ, 0xc0, !PT ;  /* 0x0000000803837212 */ /* 0x000fe200078ec0ff */
[----:B------:R-:W-:Y:S01]  /*6670*/  HSET2.LE.AND R3, R10, R30, PT ;  /* 0x0000001e0a037233 */ /* 0x000fe20003803000 */
[----:B-1----:R-:W-:-:S02]  /*6680*/  F2FP.PACK_AB R8, R139, R238 ;  /* 0x000000ee8b08723e */ /* 0x002fc400000000ff */
[----:B------:R-:W-:Y:S01]  /*6690*/  FSEL R0, R0, RZ, P1 ;  /* 0x000000ff00007208 */ /* 0x000fe20000800000 */
[----:B------:R-:W-:Y:S01]  /*66a0*/  HMMA.16816.F32 R96, R4, R94, RZ ;  /* 0x0000005e0460723c */ /* 0x000fe200000018ff */
[----:B------:R-:W-:-:S03]  /*66b0*/  LOP3.LUT R129, R3, R8, RZ, 0xc0, !PT ;  /* 0x0000000803817212 */ /* 0x000fc600078ec0ff */
[--C-:B------:R-:W-:Y:S02]  /*66c0*/  FFMA.FTZ R3, R91, c[0x0][0x23c], -R0.reuse ;  /* 0x00008f005b037a23 */ /* 0x100fe40000010800 */
[--C-:B------:R-:W-:Y:S02]  /*66d0*/  FFMA.FTZ R11, R29, c[0x0][0x23c], -R0.reuse ;  /* 0x00008f001d0b7a23 */ /* 0x100fe40000010800 */
[----:B------:R-:W-:Y:S01]  /*66e0*/  HMMA.16816.F32 R112, R4, R110, RZ ;  /* 0x0000006e0470723c */ /* 0x000fe200000018ff */
[----:B------:R1:W-:Y:S01]  /*66f0*/  MUFU.EX2 R138, R3 ;  /* 0x00000003008a7308 */ /* 0x0003e20000000800 */
[--C-:B------:R-:W-:Y:S02]  /*6700*/  FFMA.FTZ R13, R28, c[0x0][0x23c], -R0.reuse ;  /* 0x00008f001c0d7a23 */ /* 0x100fe40000010800 */
[----:B------:R-:W-:-:S04]  /*6710*/  FFMA.FTZ R14, R23, c[0x0][0x23c], -R0 ;  /* 0x00008f00170e7a23 */ /* 0x000fc80000010800 */
[----:B------:R-:W-:Y:S01]  /*6720*/  HMMA.16816.F32 R24, R4, R230, RZ ;  /* 0x000000e60418723c */ /* 0x000fe200000018ff */
[----:B------:R-:W2:Y:S01]  /*6730*/  SHFL.BFLY PT, R4, R2, 0x2, 0x1f ;  /* 0x0c401f0002047f89 */ /* 0x000ea200000e0000 */
[----:B------:R-:W-:Y:S05]  /*6740*/  MUFU.EX2 R28, R11 ;  /* 0x0000000b001c7308 */ /* 0x000fea0000000800 */
[----:B------:R-:W-:Y:S01]  /*6750*/  FFMA.FTZ R5, R88, c[0x0][0x23c], -R0 ;  /* 0x00008f0058057a23 */ /* 0x000fe20000010800 */
[----:B------:R-:W-:Y:S01]  /*6760*/  LOP3.LUT R6, R57, UR16, R240, 0x96, !PT ;  /* 0x0000001039067c12 */ /* 0x000fe2000f8e96f0 */
[C---:B------:R-:W-:Y:S01]  /*6770*/  HMMA.16816.F32 R140, R128.reuse, R32, R140 ;  /* 0x00000020808c723c */ /* 0x040fe2000000188c */
[----:B-1----:R-:W-:Y:S01]  /*6780*/  LOP3.LUT R3, R241, R59, RZ, 0x3c, !PT ;  /* 0x0000003bf1037212 */ /* 0x002fe200078e3cff */
[----:B------:R1:W-:Y:S06]  /*6790*/  MUFU.EX2 R133, R5 ;  /* 0x0000000500857308 */ /* 0x0003ec0000000800 */
[----:B------:R-:W-:Y:S02]  /*67a0*/  HMMA.16816.F32 R156, R128, R172, R156 ;  /* 0x000000ac809c723c */ /* 0x000fe4000000189c */
[----:B------:R-:W-:Y:S01]  /*67b0*/  MUFU.EX2 R23, R13 ;  /* 0x0000000d00177308 */ /* 0x000fe20000000800 */
[----:B--2---:R-:W-:Y:S01]  /*67c0*/  FMNMX.FTZ R10, R4, R2, !PT ;  /* 0x00000002040a7209 */ /* 0x004fe20007810000 */
[----:B------:R-:W-:-:S06]  /*67d0*/  IMAD.WIDE.U32 R2, R3, -0x2daee0ad, RZ ;  /* 0xd2511f5303027825 */ /* 0x000fcc00078e00ff */
[----:B------:R-:W-:Y:S01]  /*67e0*/  MUFU.EX2 R22, R14 ;  /* 0x0000000e00167308 */ /* 0x000fe20000000800 */
[C---:B------:R-:W-:Y:S01]  /*67f0*/  HMMA.16816.F32 R36, R128.reuse, R192, R36 ;  /* 0x000000c08024723c */ /* 0x040fe20000001824 */
[----:B-1----:R-:W-:Y:S01]  /*6800*/  IMAD.WIDE.U32 R4, R6, -0x2daee0ad, RZ ;  /* 0xd2511f5306047825 */ /* 0x002fe200078e00ff */
[----:B------:R-:W-:Y:S01]  /*6810*/  LOP3.LUT R3, R3, UR15, R236, 0x96, !PT ;  /* 0x0000000f03037c12 */ /* 0x000fe2000f8e96ec */
[----:B------:R-:W1:Y:S02]  /*6820*/  SHFL.BFLY PT, R12, R10, 0x1, 0x1f ;  /* 0x0c201f000a0c7f89 */ /* 0x000e6400000e0000 */
[----:B------:R-:W-:Y:S01]  /*6830*/  FFMA.FTZ R6, R89, c[0x0][0x23c], -R0 ;  /* 0x00008f0059067a23 */ /* 0x000fe20000010800 */
[----:B------:R-:W-:Y:S01]  /*6840*/  LOP3.LUT R7, R5, UR13, R2, 0x96, !PT ;  /* 0x0000000d05077c12 */ /* 0x000fe2000f8e9602 */
[----:B------:R-:W-:Y:S01]  /*6850*/  FFMA.FTZ R5, R47, c[0x0][0x23c], -R0 ;  /* 0x00008f002f057a23 */ /* 0x000fe20000010800 */
[C---:B------:R-:W-:Y:S01]  /*6860*/  HMMA.16816.F32 R52, R128.reuse, R184, R52 ;  /* 0x000000b88034723c */ /* 0x040fe20000001834 */
[----:B------:R-:W-:Y:S01]  /*6870*/  IMAD.WIDE.U32 R2, R3, -0x326172a9, RZ ;  /* 0xcd9e8d5703027825 */ /* 0x000fe200078e00ff */
[----:B------:R2:W-:Y:S06]  /*6880*/  MUFU.EX2 R132, R6 ;  /* 0x0000000600847308 */ /* 0x0005ec0000000800 */
[C---:B------:R-:W-:Y:S02]  /*6890*/  HMMA.16816.F32 R68, R128.reuse, R188, R68 ;  /* 0x000000bc8044723c */ /* 0x040fe40000001844 */
[----:B------:R3:W4:Y:S06]  /*68a0*/  MUFU.EX2 R31, R5 ;  /* 0x00000005001f7308 */ /* 0x00072c0000000800 */
[----:B------:R-:W-:Y:S01]  /*68b0*/  HMMA.16816.F32 R84, R128, R196, R84 ;  /* 0x000000c48054723c */ /* 0x000fe20000001854 */
[----:B--2---:R-:W-:Y:S01]  /*68c0*/  IMAD.WIDE.U32 R6, R7, -0x326172a9, RZ ;  /* 0xcd9e8d5707067825 */ /* 0x004fe200078e00ff */
[----:B-1----:R-:W-:-:S04]  /*68d0*/  FMNMX.FTZ R137, R10, R12, !PT ;  /* 0x0000000c0a897209 */ /* 0x002fc80007810000 */
[----:B------:R-:W-:Y:S02]  /*68e0*/  FSETP.NEU.FTZ.AND P1, PT, R137, -INF , PT ;  /* 0xff8000008900780b */ /* 0x000fe40003f3d000 */
[----:B------:R-:W-:Y:S01]  /*68f0*/  HMMA.16816.F32 R100, R128, R176, R100 ;  /* 0x000000b08064723c */ /* 0x000fe20000001864 */
[----:B---3--:R-:W-:Y:S01]  /*6900*/  LOP3.LUT R5, R3, UR14, R56, 0x96, !PT ;  /* 0x0000000e03057c12 */ /* 0x008fe2000f8e9638 */
[----:B------:R-:W-:-:S04]  /*6910*/  FFMA.FTZ R3, R43, c[0x0][0x23c], -R0 ;  /* 0x00008f002b037a23 */ /* 0x000fc80000010800 */
[----:B------:R1:W-:Y:S01]  /*6920*/  MUFU.EX2 R29, R3 ;  /* 0x00000003001d7308 */ /* 0x0003e20000000800 */
[----:B------:R-:W-:Y:S01]  /*6930*/  IMAD.WIDE.U32 R8, R5, -0x2daee0ad, RZ ;  /* 0xd2511f5305087825 */ /* 0x000fe200078e00ff */
[C---:B------:R-:W-:Y:S08]  /*6940*/  HMMA.16816.F32 R116, R128.reuse, R180, R116 ;  /* 0x000000b48074723c */ /* 0x040ff00000001874 */
[----:B------:R-:W-:Y:S01]  /*6950*/  HMMA.16816.F32 R152, R128, R34, R152 ;  /* 0x000000228098723c */ /* 0x000fe20000001898 */
[----:B-1----:R-:W-:-:S02]  /*6960*/  LOP3.LUT R3, R7, UR12, R2, 0x96, !PT ;  /* 0x0000000c07037c12 */ /* 0x002fc4000f8e9602 */
[----:B------:R-:W-:-:S05]  /*6970*/  LOP3.LUT R2, R9, UR11, R4, 0x96, !PT ;  /* 0x0000000b09027c12 */ /* 0x000fca000f8e9604 */
[----:B------:R-:W-:Y:S01]  /*6980*/  HMMA.16816.F32 R168, R128, R174, R168 ;  /* 0x000000ae80a8723c */ /* 0x000fe200000018a8 */
[----:B------:R-:W-:-:S04]  /*6990*/  IMAD.WIDE.U32 R4, R3, -0x2daee0ad, RZ ;  /* 0xd2511f5303047825 */ /* 0x000fc800078e00ff */
[----:B------:R-:W-:Y:S01]  /*69a0*/  IMAD.WIDE.U32 R2, R2, -0x326172a9, RZ ;  /* 0xcd9e8d5702027825 */ /* 0x000fe200078e00ff */
[----:B------:R-:W-:Y:S02]  /*69b0*/  LOP3.LUT R0, R5, UR9, R8, 0x96, !PT ;  /* 0x0000000905007c12 */ /* 0x000fe4000f8e9608 */
[----:B------:R-:W-:Y:S02]  /*69c0*/  HMMA.16816.F32 R48, R128, R194, R48 ;  /* 0x000000c28030723c */ /* 0x000fe40000001830 */
[----:B------:R-:W-:Y:S01]  /*69d0*/  LOP3.LUT R3, R3, UR10, R6, 0x96, !PT ;  /* 0x0000000a03037c12 */ /* 0x000fe2000f8e9606 */
[----:B------:R-:W-:-:S04]  /*69e0*/  IMAD.WIDE.U32 R10, R0, -0x326172a9, RZ ;  /* 0xcd9e8d57000a7825 */ /* 0x000fc800078e00ff */
[----:B------:R-:W-:Y:S01]  /*69f0*/  FMUL.FTZ R0, R137, c[0x0][0x23c] ;  /* 0x00008f0089007a20 */ /* 0x000fe20000410000 */
[----:B------:R-:W-:Y:S01]  /*6a00*/  LOP3.LUT R5, R11, UR8, R2, 0x96, !PT ;  /* 0x000000080b057c12 */ /* 0x000fe2000f8e9602 */
[----:B------:R-:W-:Y:S01]  /*6a10*/  IMAD.WIDE.U32 R6, R3, -0x2daee0ad, RZ ;  /* 0xd2511f5303067825 */ /* 0x000fe200078e00ff */
[----:B------:R-:W-:Y:S02]  /*6a20*/  HMMA.16816.F32 R64, R128, R186, R64 ;  /* 0x000000ba8040723c */ /* 0x000fe40000001840 */
[----:B------:R-:W-:Y:S02]  /*6a30*/  FSEL R0, R0, RZ, P1 ;  /* 0x000000ff00007208 */ /* 0x000fe40000800000 */
[----:B------:R-:W-:Y:S01]  /*6a40*/  LOP3.LUT R7, R7, UR7, R4, 0x96, !PT ;  /* 0x0000000707077c12 */ /* 0x000fe2000f8e9604 */
[----:B------:R-:W-:-:S03]  /*6a50*/  IMAD.WIDE.U32 R4, R5, -0x2daee0ad, RZ ;  /* 0xd2511f5305047825 */ /* 0x000fc600078e00ff */
[C---:B------:R-:W-:Y:S01]  /*6a60*/  HMMA.16816.F32 R80, R128.reuse, R190, R80 ;  /* 0x000000be8050723c */ /* 0x040fe20000001850 */
[----:B------:R-:W-:Y:S01]  /*6a70*/  FFMA.FTZ R2, R107, c[0x0][0x23c], -R0 ;  /* 0x00008f006b027a23 */ /* 0x000fe20000010800 */
[----:B------:R-:W-:Y:S01]  /*6a80*/  LOP3.LUT R8, R5, UR18, R6, 0x96, !PT ;  /* 0x0000001205087c12 */ /* 0x000fe2000f8e9606 */
[--C-:B------:R-:W-:Y:S01]  /*6a90*/  FFMA.FTZ R3, R106, c[0x0][0x23c], -R0.reuse ;  /* 0x00008f006a037a23 */ /* 0x100fe20000010800 */
[C---:B------:R-:W-:Y:S01]  /*6aa0*/  LOP3.LUT R5, R4.reuse, 0xffff, RZ, 0xc0, !PT ;  /* 0x0000ffff04057812 */ /* 0x040fe200078ec0ff */
[----:B------:R-:W-:Y:S01]  /*6ab0*/  MUFU.EX2 R21, R2 ;  /* 0x0000000200157308 */ /* 0x000fe20000000800 */
[--C-:B------:R-:W-:Y:S01]  /*6ac0*/  FFMA.FTZ R9, R105, c[0x0][0x23c], -R0.reuse ;  /* 0x00008f0069097a23 */ /* 0x100fe20000010800 */
[----:B------:R-:W-:Y:S01]  /*6ad0*/  LOP3.LUT R6, R4, 0xff, RZ, 0xc0, !PT ;  /* 0x000000ff04067812 */ /* 0x000fe200078ec0ff */
[----:B------:R-:W-:Y:S01]  /*6ae0*/  FFMA.FTZ R11, R104, c[0x0][0x23c], -R0 ;  /* 0x00008f00680b7a23 */ /* 0x000fe20000010800 */
[----:B------:R-:W-:Y:S01]  /*6af0*/  SHF.R.U32.HI R13, RZ, 0x18, R4 ;  /* 0x00000018ff0d7819 */ /* 0x000fe20000011604 */
[--C-:B------:R-:W-:Y:S01]  /*6b00*/  FFMA.FTZ R12, R90, c[0x0][0x23c], -R0.reuse ;  /* 0x00008f005a0c7a23 */ /* 0x100fe20000010800 */
[----:B------:R-:W-:Y:S01]  /*6b10*/  HMMA.16816.F32 R96, R128, R198, R96 ;  /* 0x000000c68060723c */ /* 0x000fe20000001860 */
[--C-:B------:R-:W-:Y:S01]  /*6b20*/  FFMA.FTZ R17, R45, c[0x0][0x23c], -R0.reuse ;  /* 0x00008f002d117a23 */ /* 0x100fe20000010800 */
[----:B------:R1:W-:Y:S01]  /*6b30*/  MUFU.EX2 R20, R3 ;  /* 0x0000000300147308 */ /* 0x0003e20000000800 */
[----:B------:R-:W-:-:S02]  /*6b40*/  FFMA.FTZ R15, R42, c[0x0][0x23c], -R0 ;  /* 0x00008f002a0f7a23 */ /* 0x000fc40000010800 */
[----:B------:R-:W-:-:S03]  /*6b50*/  FFMA.FTZ R16, R41, c[0x0][0x23c], -R0 ;  /* 0x00008f0029107a23 */ /* 0x000fc60000010800 */
[C---:B------:R-:W-:Y:S02]  /*6b60*/  HMMA.16816.F32 R112, R128.reuse, R178, R112 ;  /* 0x000000b28070723c */ /* 0x040fe40000001870 */
[----:B------:R2:W-:Y:S06]  /*6b70*/  MUFU.EX2 R19, R9 ;  /* 0x0000000900137308 */ /* 0x0005ec0000000800 */
[----:B------:R-:W-:Y:S01]  /*6b80*/  HMMA.16816.F32 R128, R128, R182, R24 ;  /* 0x000000b68080723c */ /* 0x000fe20000001818 */
[----:B-1----:R-:W-:Y:S01]  /*6b90*/  IMAD.WIDE.U32 R2, R7, -0x326172a9, RZ ;  /* 0xcd9e8d5707027825 */ /* 0x002fe200078e00ff */
[----:B------:R1:W3:Y:S04]  /*6ba0*/  MUFU.EX2 R18, R11 ;  /* 0x0000000b00127308 */ /* 0x0002e80000000800 */
[----:B------:R-:W-:Y:S01]  /*6bb0*/  LOP3.LUT R0, R3, UR17, R10, 0x96, !PT ;  /* 0x0000001103007c12 */ /* 0x000fe2000f8e960a */
[----:B------:R-:W-:Y:S01]  /*6bc0*/  IMAD.MOV.U32 R27, RZ, RZ, R44 ;  /* 0x000000ffff1b7224 */ /* 0x000fe200078e002c */
[C---:B------:R-:W-:Y:S01]  /*6bd0*/  LOP3.LUT R3, R2.reuse, 0xffff, RZ, 0xc0, !PT ;  /* 0x0000ffff02037812 */ /* 0x040fe200078ec0ff */
[----:B------:R-:W-:Y:S01]  /*6be0*/  IMAD.MOV.U32 R26, RZ, RZ, R58 ;  /* 0x000000ffff1a7224 */ /* 0x000fe200078e003a */
[----:B------:R-:W-:Y:S01]  /*6bf0*/  LOP3.LUT R10, R2, 0xff, RZ, 0xc0, !PT ;  /* 0x000000ff020a7812 */ /* 0x000fe200078ec0ff */
[----:B------:R-:W-:Y:S01]  /*6c00*/  MUFU.EX2 R15, R15 ;  /* 0x0000000f000f7308 */ /* 0x000fe20000000800 */
[----:B--2---:R-:W-:-:S02]  /*6c10*/  SHF.R.U32.HI R9, RZ, 0x10, R2 ;  /* 0x00000010ff097819 */ /* 0x004fc40000011602 */
[----:B------:R-:W-:Y:S02]  /*6c20*/  SHF.R.U32.HI R7, RZ, 0x18, R2 ;  /* 0x00000018ff077819 */ /* 0x000fe40000011602 */
[----:B------:R-:W-:Y:S02]  /*6c30*/  SHF.R.U32.HI R2, RZ, 0x8, R5 ;  /* 0x00000008ff027819 */ /* 0x000fe40000011605 */
[----:B------:R-:W-:Y:S01]  /*6c40*/  SHF.R.U32.HI R3, RZ, 0x8, R3 ;  /* 0x00000008ff037819 */ /* 0x000fe20000011603 */
[----:B------:R-:W2:Y:S01]  /*6c50*/  MUFU.EX2 R16, R16 ;  /* 0x0000001000107308 */ /* 0x000ea20000000800 */
[----:B------:R-:W-:Y:S02]  /*6c60*/  LOP3.LUT R5, R9, 0xff, RZ, 0xc0, !PT ;  /* 0x000000ff09057812 */ /* 0x000fe400078ec0ff */
[----:B-1----:R-:W-:Y:S02]  /*6c70*/  SHF.R.U32.HI R11, RZ, 0x10, R4 ;  /* 0x00000010ff0b7819 */ /* 0x002fe40000011604 */
[----:B------:R-:W-:-:S02]  /*6c80*/  PRMT R14, R6, 0x5410, R2 ;  /* 0x00005410060e7816 */ /* 0x000fc40000000002 */
[----:B------:R-:W-:Y:S01]  /*6c90*/  PRMT R4, R10, 0x5410, R3 ;  /* 0x000054100a047816 */ /* 0x000fe20000000003 */
[----:B------:R-:W-:Y:S01]  /*6ca0*/  MUFU.EX2 R12, R12 ;  /* 0x0000000c000c7308 */ /* 0x000fe20000000800 */
[C---:B------:R-:W-:Y:S02]  /*6cb0*/  LOP3.LUT R2, R0.reuse, 0xffff, RZ, 0xc0, !PT ;  /* 0x0000ffff00027812 */ /* 0x040fe400078ec0ff */
[----:B------:R-:W-:Y:S02]  /*6cc0*/  SHF.R.U32.HI R3, RZ, 0x10, R0 ;  /* 0x00000010ff037819 */ /* 0x000fe40000011600 */
[----:B------:R-:W-:Y:S02]  /*6cd0*/  PRMT R9, R5, 0x5410, R7 ;  /* 0x0000541005097816 */ /* 0x000fe40000000007 */
[----:B------:R-:W-:Y:S01]  /*6ce0*/  LOP3.LUT R7, R0, 0xff, RZ, 0xc0, !PT ;  /* 0x000000ff00077812 */ /* 0x000fe200078ec0ff */
[----:B------:R-:W1:Y:S01]  /*6cf0*/  MUFU.EX2 R17, R17 ;  /* 0x0000001100117308 */ /* 0x000e620000000800 */
[----:B------:R-:W-:-:S02]  /*6d00*/  SHF.R.U32.HI R5, RZ, 0x8, R2 ;  /* 0x00000008ff057819 */ /* 0x000fc40000011602 */
[----:B------:R-:W-:Y:S01]  /*6d10*/  SHF.R.U32.HI R6, RZ, 0x18, R0 ;  /* 0x00000018ff067819 */ /* 0x000fe20000011600 */
[--C-:B------:R-:W-:Y:S01]  /*6d20*/  HSET2.LE.AND R0, R4, R30.reuse, PT ;  /* 0x0000001e04007233 */ /* 0x100fe20003803000 */
[----:B------:R-:W-:Y:S02]  /*6d30*/  LOP3.LUT R3, R3, 0xff, RZ, 0xc0, !PT ;  /* 0x000000ff03037812 */ /* 0x000fe400078ec0ff */
[----:B----4-:R-:W-:Y:S02]  /*6d40*/  F2FP.PACK_AB R2, R31, R132 ;  /* 0x000000841f02723e */ /* 0x010fe400000000ff */
[----:B------:R-:W-:Y:S02]  /*6d50*/  PRMT R7, R7, 0x5410, R5 ;  /* 0x0000541007077816 */ /* 0x000fe40000000005 */
[----:B------:R-:W-:Y:S02]  /*6d60*/  PRMT R5, R3, 0x5410, R6 ;  /* 0x0000541003057816 */ /* 0x000fe40000000006 */
[----:B------:R-:W-:Y:S01]  /*6d70*/  LOP3.LUT R6, R0, R2, RZ, 0xc0, !PT ;  /* 0x0000000200067212 */ /* 0x000fe200078ec0ff */
[--C-:B------:R-:W-:Y:S01]  /*6d80*/  HSET2.LE.AND R0, R9, R30.reuse, PT ;  /* 0x0000001e09007233 */ /* 0x100fe20003803000 */
[----:B---3--:R-:W-:Y:S01]  /*6d90*/  F2FP.PACK_AB R2, R18, R19 ;  /* 0x000000131202723e */ /* 0x008fe200000000ff */
[--C-:B------:R-:W-:Y:S01]  /*6da0*/  HSET2.LE.AND R3, R7, R30.reuse, PT ;  /* 0x0000001e07037233 */ /* 0x100fe20003803000 */
[----:B------:R-:W-:Y:S01]  /*6db0*/  F2FP.PACK_AB R4, R133, R138 ;  /* 0x0000008a8504723e */ /* 0x000fe200000000ff */
[----:B------:R-:W-:Y:S01]  /*6dc0*/  HSET2.LE.AND R5, R5, R30, PT ;  /* 0x0000001e05057233 */ /* 0x000fe20003803000 */
[----:B------:R-:W-:-:S02]  /*6dd0*/  F2FP.PACK_AB R9, R20, R21 ;  /* 0x000000151409723e */ /* 0x000fc400000000ff */
[----:B------:R-:W-:Y:S02]  /*6de0*/  LOP3.LUT R7, R0, R2, RZ, 0xc0, !PT ;  /* 0x0000000200077212 */ /* 0x000fe400078ec0ff */
[C---:B------:R-:W-:Y:S02]  /*6df0*/  LOP3.LUT R0, R8.reuse, 0xffff, RZ, 0xc0, !PT ;  /* 0x0000ffff08007812 */ /* 0x040fe400078ec0ff */
[----:B------:R-:W-:Y:S02]  /*6e00*/  LOP3.LUT R4, R3, R4, RZ, 0xc0, !PT ;  /* 0x0000000403047212 */ /* 0x000fe400078ec0ff */
[----:B------:R-:W-:Y:S02]  /*6e10*/  LOP3.LUT R5, R5, R9, RZ, 0xc0, !PT ;  /* 0x0000000905057212 */ /* 0x000fe400078ec0ff */
[----:B------:R-:W-:Y:S02]  /*6e20*/  SHF.R.U32.HI R2, RZ, 0x10, R8 ;  /* 0x00000010ff027819 */ /* 0x000fe40000011608 */
[----:B------:R-:W-:-:S02]  /*6e30*/  LOP3.LUT R10, R8, 0xff, RZ, 0xc0, !PT ;  /* 0x000000ff080a7812 */ /* 0x000fc400078ec0ff */
[----:B------:R-:W-:Y:S01]  /*6e40*/  SHF.R.U32.HI R9, RZ, 0x18, R8 ;  /* 0x00000018ff097819 */ /* 0x000fe20000011608 */
[C---:B------:R-:W-:Y:S01]  /*6e50*/  HMMA.16816.F32 R144, R4.reuse, R148, RZ ;  /* 0x000000940490723c */ /* 0x040fe200000018ff */
[----:B------:R-:W-:Y:S02]  /*6e60*/  SHF.R.U32.HI R8, RZ, 0x8, R0 ;  /* 0x00000008ff087819 */ /* 0x000fe40000011600 */
[----:B------:R-:W-:Y:S02]  /*6e70*/  LOP3.LUT R0, R2, 0xff, RZ, 0xc0, !PT ;  /* 0x000000ff02007812 */ /* 0x000fe400078ec0ff */
[----:B------:R-:W-:Y:S02]  /*6e80*/  LOP3.LUT R3, R11, 0xff, RZ, 0xc0, !PT ;  /* 0x000000ff0b037812 */ /* 0x000fe400078ec0ff */
[----:B------:R-:W-:Y:S01]  /*6e90*/  PRMT R2, R0, 0x5410, R9 ;  /* 0x0000541000027816 */ /* 0x000fe20000000009 */
[----:B------:R-:W-:Y:S01]  /*6ea0*/  HMMA.16816.F32 R160, R4, R164, RZ ;  /* 0x000000a404a0723c */ /* 0x000fe200000018ff */
[----:B------:R-:W-:Y:S01]  /*6eb0*/  PRMT R3, R3, 0x5410, R13 ;  /* 0x0000541003037816 */ /* 0x000fe2000000000d */
[--C-:B------:R-:W-:Y:S01]  /*6ec0*/  HSET2.LE.AND R0, R14, R30.reuse, PT ;  /* 0x0000001e0e007233 */ /* 0x100fe20003803000 */
[----:B------:R-:W-:Y:S01]  /*6ed0*/  PRMT R8, R10, 0x5410, R8 ;  /* 0x000054100a087816 */ /* 0x000fe20000000008 */
[--C-:B------:R-:W-:Y:S01]  /*6ee0*/  HSET2.LE.AND R10, R2, R30.reuse, PT ;  /* 0x0000001e020a7233 */ /* 0x100fe20003803000 */
[----:B------:R-:W-:Y:S01]  /*6ef0*/  F2FP.PACK_AB R2, R22, R23 ;  /* 0x000000171602723e */ /* 0x000fe200000000ff */
[----:B------:R-:W-:-:S02]  /*6f00*/  HSET2.LE.AND R3, R3, R30, PT ;  /* 0x0000001e03037233 */ /* 0x000fc40003803000 */
[C---:B------:R-:W-:Y:S01]  /*6f10*/  HMMA.16816.F32 R40, R4.reuse, R76, RZ ;  /* 0x0000004c0428723c */ /* 0x040fe200000018ff */
[----:B------:R-:W-:Y:S01]  /*6f20*/  HSET2.LE.AND R9, R8, R30, PT ;  /* 0x0000001e08097233 */ /* 0x000fe20003803000 */
[----:B--2---:R-:W-:Y:S02]  /*6f30*/  F2FP.PACK_AB R8, R16, R15 ;  /* 0x0000000f1008723e */ /* 0x004fe400000000ff */
[----:B------:R-:W-:Y:S02]  /*6f40*/  LOP3.LUT R126, R0, R2, RZ, 0xc0, !PT ;  /* 0x00000002007e7212 */ /* 0x000fe400078ec0ff */
[----:B-1----:R-:W-:Y:S02]  /*6f50*/  F2FP.PACK_AB R2, R17, R12 ;  /* 0x0000000c1102723e */ /* 0x002fe400000000ff */
[C---:B------:R-:W-:Y:S01]  /*6f60*/  HMMA.16816.F32 R56, R4.reuse, R60, RZ ;  /* 0x0000003c0438723c */ /* 0x040fe200000018ff */
[----:B------:R-:W-:Y:S02]  /*6f70*/  F2FP.PACK_AB R0, R28, R29 ;  /* 0x0000001d1c00723e */ /* 0x000fe400000000ff */
[----:B------:R-:W-:Y:S01]  /*6f80*/  LOP3.LUT R127, R3, R8, RZ, 0xc0, !PT ;  /* 0x00000008037f7212 */ /* 0x000fe200078ec0ff */
[----:B------:R-:W-:Y:S01]  /*6f90*/  FADD.FTZ R3, R26, R252 ;  /* 0x000000fc1a037221 */ /* 0x000fe20000010000 */
[----:B------:R-:W-:Y:S01]  /*6fa0*/  LOP3.LUT R125, R10, R2, RZ, 0xc0, !PT ;  /* 0x000000020a7d7212 */ /* 0x000fe200078ec0ff */
[----:B------:R-:W-:Y:S01]  /*6fb0*/  FADD.FTZ R2, R250, R247 ;  /* 0x000000f7fa027221 */ /* 0x000fe20000010000 */
[----:B------:R-:W-:Y:S01]  /*6fc0*/  LOP3.LUT R124, R9, R0, RZ, 0xc0, !PT ;  /* 0x00000000097c7212 */ /* 0x000fe200078ec0ff */
        /* <DEDUP_REMOVED lines=60> */
[----:B------:R-:W-:-:S04]  /*7390*/  DEPBAR.LE SB0, 0x0 ;  /* 0x000080000000791a */ /* 0x000fc80000000000 */
[----:B------:R-:W3:Y:S04]  /*73a0*/  LDL R25, [R1+0x60] ;  /* 0x0000600001197983 */ /* 0x000ee80000100800 */
[----:B------:R-:W4:Y:S01]  /*73b0*/  LDL.64 R26, [R1+0x78] ;  /* 0x00007800011a7983 */ /* 0x000f220000100a00 */
[----:B------:R-:W-:-:S03]  /*73c0*/  UIADD3 UR33, UR32, -0x2, URZ ;  /* 0xfffffffe20217890 */ /* 0x000fc6000fffe03f */
[----:B------:R-:W5:Y:S01]  /*73d0*/  S2R R252, SR_TID.X ;  /* 0x0000000000fc7919 */ /* 0x000f620000002100 */
[----:B------:R-:W-:Y:S02]  /*73e0*/  USHF.R.S32.HI UR5, URZ, 0x1f, UR33 ;  /* 0x0000001f3f057899 */ /* 0x000fe40008011421 */
[----:B------:R-:W-:Y:S01]  /*73f0*/  UIMAD UR4, UR22, UR33, URZ ;  /* 0x00000021160472a4 */ /* 0x000fe2000f8e023f */
[----:B------:R-:W-:Y:S01]  /*7400*/  IMAD.U32 R2, RZ, RZ, UR33 ;  /* 0x00000021ff027e24 */ /* 0x000fe2000f8e00ff */
[----:B------:R-:W-:Y:S02]  /*7410*/  UISETP.GT.AND UP0, UPT, UR33, UR19, UPT ;  /* 0x000000132100728c */ /* 0x000fe4000bf04270 */
[----:B------:R-:W-:Y:S01]  /*7420*/  UIMAD UR4, UR5, UR23, UR4 ;  /* 0x00000017050472a4 */ /* 0x000fe2000f8e0204 */
[----:B-----5:R-:W-:-:S05]  /*7430*/  IMAD.SHL.U32 R252, R252, 0x2, RZ ;  /* 0x00000002fcfc7824 */ /* 0x020fca00078e00ff */
        /* <DEDUP_REMOVED lines=29> */
[----:B------:R-:W-:Y:S01]  /*7610*/  IMAD.IADD R2, R218, 0x1, -R0 ;  /* 0x00000001da027824 */ /* 0x000fe200078e0a00 */
        /* <DEDUP_REMOVED lines=8> */
[C---:B------:R-:W-:Y:S02]  /*76a0*/  ISETP.LT.OR P0, PT, R0.reuse, R222, P0 ;  /* 0x000000de0000720c */ /* 0x040fe40000701670 */
[----:B------:R-:W-:Y:S01]  /*76b0*/  ISETP.LT.OR P6, PT, R0, R221, P6 ;  /* 0x000000dd0000720c */ /* 0x000fe200037c1670 */
[----:B------:R-:W-:Y:S01]  /*76c0*/  @!PT LDS RZ, [RZ] ;  /* 0x00000000fffff984 */ /* 0x000fe20000000800 */
[----:B------:R-:W-:Y:S01]  /*76d0*/  @!PT LDS RZ, [RZ] ;  /* 0x00000000fffff984 */ /* 0x000fe20000000800 */
[----:B------:R-:W-:Y:S01]  /*76e0*/  @!PT LDS RZ, [RZ] ;  /* 0x00000000fffff984 */ /* 0x000fe20000000800 */
[----:B------:R3:W-:Y:S01]  /*76f0*/  @!P2 LDGSTS.E.BYPASS.LTC128B.128 [R215+0xb800], [R4.64+0x80] ;  /* 0x0b80008004d7afae */ /* 0x0007e2000b901d5c */
[----:B------:R-:W-:-:S03]  /*7700*/  IMAD.MOV.U32 R3, RZ, RZ, R2 ;  /* 0x000000ffff037224 */ /* 0x000fc600078e0002 */
[----:B------:R-:W-:Y:S04]  /*7710*/  LDSM.16.M88.4 R28, [R200+0x8000] ;  /* 0x00800000c81c783b */ /* 0x000fe80000000200 */
[----:B------:R-:W-:Y:S04]  /*7720*/  LDSM.16.M88.4 R24, [R200+0x8800] ;  /* 0x00880000c818783b */ /* 0x000fe80000000200 */
[----:B------:R-:W4:Y:S04]  /*7730*/  LDSM.16.M88.4 R12, [R202] ;  /* 0x00000000ca0c783b */ /* 0x000f280000000200 */
[----:B------:R-:W-:Y:S04]  /*7740*/  LDSM.16.M88.4 R20, [R211] ;  /* 0x00000000d314783b */ /* 0x000fe80000000200 */
[----:B--2---:R-:W2:Y:S04]  /*7750*/  LDSM.16.M88.4 R8, [R202+0x2000] ;  /* 0x00200000ca08783b */ /* 0x004ea80000000200 */
[----:B------:R-:W-:Y:S04]  /*7760*/  LDSM.16.M88.4 R32, [R214] ;  /* 0x00000000d620783b */ /* 0x000fe80000000200 */
[----:B---3--:R-:W3:Y:S04]  /*7770*/  LDSM.16.M88.4 R4, [R204+0x2000] ;  /* 0x00200000cc04783b */ /* 0x008ee80000000200 */
[----:B------:R-:W5:Y:S04]  /*7780*/  LDSM.16.M88.4 R16, [R204] ;  /* 0x00000000cc10783b */ /* 0x000f680000000200 */
[----:B------:R-:W0:Y:S01]  /*7790*/  LDGDEPBAR ;  /* 0x00000000000079af */ /* 0x000e220000000000 */
[----:B----4-:R-:W-:Y:S08]  /*77a0*/  HMMA.16816.F32 R184, R12, R28, RZ ;  /* 0x0000001c0cb8723c */ /* 0x010ff000000018ff */
[C---:B--2---:R-:W-:Y:S08]  /*77b0*/  HMMA.16816.F32 R172, R8.reuse, R24, RZ ;  /* 0x0000001808ac723c */ /* 0x044ff000000018ff */
[C---:B------:R-:W-:Y:S08]  /*77c0*/  HMMA.16816.F32 R176, R8.reuse, R30, RZ ;  /* 0x0000001e08b0723c */ /* 0x040ff000000018ff */
[C---:B------:R-:W-:Y:S08]  /*77d0*/  HMMA.16816.F32 R180, R8.reuse, R28, RZ ;  /* 0x0000001c08b4723c */ /* 0x040ff000000018ff */
[----:B------:R-:W-:Y:S08]  /*77e0*/  HMMA.16816.F32 R8, R8, R26, RZ ;  /* 0x0000001a0808723c */ /* 0x000ff000000018ff */
[----:B------:R-:W-:Y:S08]  /*77f0*/  HMMA.16816.F32 R28, R12, R30, RZ ;  /* 0x0000001e0c1c723c */ /* 0x000ff000000018ff */
[C---:B---3--:R-:W-:Y:S08]  /*7800*/  HMMA.16816.F32 R196, R4.reuse, R32, R172 ;  /* 0x0000002004c4723c */ /* 0x048ff000000018ac */
[----:B------:R-:W-:Y:S08]  /*7810*/  HMMA.16816.F32 R228, R4, R22, R176 ;  /* 0x0000001604e4723c */ /* 0x000ff000000018b0 */
[C---:B------:R-:W-:Y:S08]  /*7820*/  HMMA.16816.F32 R176, R12.reuse, R24, RZ ;  /* 0x000000180cb0723c */ /* 0x040ff000000018ff */
[----:B------:R-:W-:Y:S01]  /*7830*/  HMMA.16816.F32 R172, R12, R26, RZ ;  /* 0x0000001a0cac723c */ /* 0x000fe200000018ff */
[----:B------:R-:W-:Y:S07]  /*7840*/  LDSM.16.M88.4 R12, [R209+0x8000] ;  /* 0x00800000d10c783b */ /* 0x000fee0000000200 */
[C---:B------:R-:W-:Y:S08]  /*7850*/  HMMA.16816.F32 R232, R4.reuse, R20, R180 ;  /* 0x0000001404e8723c */ /* 0x040ff000000018b4 */
[----:B------:R-:W-:Y:S01]  /*7860*/  HMMA.16816.F32 R188, R4, R34, R8 ;  /* 0x0000002204bc723c */ /* 0x000fe20000001808 */
[----:B------:R-:W2:Y:S04]  /*7870*/  LDSM.16.M88.4 R4, [R210+0x2000] ;  /* 0x00200000d204783b */ /* 0x000ea80000000200 */
[----:B------:R-:W-:Y:S03]  /*7880*/  LDSM.16.M88.4 R8, [R210] ;  /* 0x00000000d208783b */ /* 0x000fe60000000200 */
[C---:B-----5:R-:W-:Y:S08]  /*7890*/  HMMA.16816.F32 R24, R16.reuse, R20, R184 ;  /* 0x000000141018723c */ /* 0x060ff000000018b8 */
[C---:B------:R-:W-:Y:S01]  /*78a0*/  HMMA.16816.F32 R28, R16.reuse, R22, R28 ;  /* 0x00000016101c723c */ /* 0x040fe2000000181c */
[----:B------:R-:W3:Y:S07]  /*78b0*/  LDSM.16.M88.4 R20, [R209+0x8800] ;  /* 0x00880000d114783b */ /* 0x000eee0000000200 */
[C---:B------:R-:W-:Y:S08]  /*78c0*/  HMMA.16816.F32 R192, R16.reuse, R32, R176 ;  /* 0x0000002010c0723c */ /* 0x040ff000000018b0 */
[----:B------:R-:W-:Y:S01]  /*78d0*/  HMMA.16816.F32 R180, R16, R34, R172 ;  /* 0x0000002210b4723c */ /* 0x000fe200000018ac */
[----:B------:R-:W-:Y:S07]  /*78e0*/  LDSM.16.M88.4 R16, [R207] ;  /* 0x00000000cf10783b */ /* 0x000fee0000000200 */
[C---:B--2---:R-:W-:Y:S08]  /*78f0*/  HMMA.16816.F32 R176, R4.reuse, R12, R232 ;  /* 0x0000000c04b0723c */ /* 0x044ff000000018e8 */
[C---:B------:R-:W-:Y:S08]  /*7900*/  HMMA.16816.F32 R184, R4.reuse, R14, R228 ;  /* 0x0000000e04b8723c */ /* 0x040ff000000018e4 */
[C---:B---3--:R-:W-:Y:S08]  /*7910*/  HMMA.16816.F32 R196, R4.reuse, R20, R196 ;  /* 0x0000001404c4723c */ /* 0x048ff000000018c4 */
[----:B------:R-:W-:Y:S01]  /*7920*/  HMMA.16816.F32 R172, R4, R22, R188 ;  /* 0x0000001604ac723c */ /* 0x000fe200000018bc */
[----:B------:R-:W2:Y:S07]  /*7930*/  LDSM.16.M88.4 R4, [R208+0x2000] ;  /* 0x00200000d004783b */ /* 0x000eae0000000200 */
[C---:B------:R-:W-:Y:S01]  /*7940*/  HMMA.16816.F32 R32, R8.reuse, R12, R24 ;  /* 0x0000000c0820723c */ /* 0x040fe20000001818 */
[----:B------:R-:W3:Y:S07]  /*7950*/  LDSM.16.M88.4 R24, [R207+0x800] ;  /* 0x00080000cf18783b */ /* 0x000eee0000000200 */
[C---:B------:R-:W-:Y:S01]  /*7960*/  HMMA.16816.F32 R28, R8.reuse, R14, R28 ;  /* 0x0000000e081c723c */ /* 0x040fe2000000181c */
[----:B------:R-:W4:Y:S07]  /*7970*/  LDSM.16.M88.4 R12, [R208] ;  /* 0x00000000d00c783b */ /* 0x000f2e0000000200 */
[C---:B------:R-:W-:Y:S08]  /*7980*/  HMMA.16816.F32 R188, R8.reuse, R20, R192 ;  /* 0x0000001408bc723c */ /* 0x040ff000000018c0 */
[----:B------:R-:W-:Y:S01]  /*7990*/  HMMA.16816.F32 R180, R8, R22, R180 ;  /* 0x0000001608b4723c */ /* 0x000fe200000018b4 */
[----:B------:R-:W-:Y:S04]  /*79a0*/  LDSM.16.M88.4 R20, [R200+0x9800] ;  /* 0x00980000c814783b */ /* 0x000fe80000000200 */
[----:B------:R-:W-:Y:S03]  /*79b0*/  LDSM.16.M88.4 R8, [R202+0x4000] ;  /* 0x00400000ca08783b */ /* 0x000fe60000000200 */
[C---:B--2---:R-:W-:Y:S08]  /*79c0*/  HMMA.16816.F32 R176, R4.reuse, R16, R176 ;  /* 0x0000001004b0723c */ /* 0x044ff000000018b0 */
[C---:B------:R-:W-:Y:S08]  /*79d0*/  HMMA.16816.F32 R184, R4.reuse, R18, R184 ;  /* 0x0000001204b8723c */ /* 0x040ff000000018b8 */
[C---:B---3--:R-:W-:Y:S08]  /*79e0*/  HMMA.16816.F32 R192, R4.reuse, R24, R196 ;  /* 0x0000001804c0723c */ /* 0x048ff000000018c4 */
[----:B------:R-:W-:Y:S01]  /*79f0*/  HMMA.16816.F32 R172, R4, R26, R172 ;  /* 0x0000001a04ac723c */ /* 0x000fe200000018ac */
[----:B------:R-:W2:Y:S07]  /*7a00*/  LDSM.16.M88.4 R4, [R202+0x6000] ;  /* 0x00600000ca04783b */ /* 0x000eae0000000200 */
[C---:B----4-:R-:W-:Y:S08]  /*7a10*/  HMMA.16816.F32 R32, R12.reuse, R16, R32 ;  /* 0x000000100c20723c */ /* 0x050ff00000001820 */
        /* <DEDUP_REMOVED lines=8> */
[-C--:B------:R-:W-:Y:S01]  /*7aa0*/  HMMA.16816.F32 R176, R4, R18.reuse, R184 ;  /* 0x0000001204b0723c */ /* 0x080fe200000018b8 */
[----:B------:R-:W2:Y:S07]  /*7ab0*/  LDSM.16.M88.4 R4, [R204+0x6000] ;  /* 0x00600000cc04783b */ /* 0x000eae0000000200 */
[C---:B------:R-:W-:Y:S01]  /*7ac0*/  HMMA.16816.F32 R24, R8.reuse, R18, R28 ;  /* 0x000000120818723c */ /* 0x040fe2000000181c */
[----:B------:R-:W3:Y:S07]  /*7ad0*/  LDSM.16.M88.4 R28, [R212] ;  /* 0x00000000d41c783b */ /* 0x000eee0000000200 */
[C---:B------:R-:W-:Y:S01]  /*7ae0*/  HMMA.16816.F32 R32, R8.reuse, R16, R32 ;  /* 0x000000100820723c */ /* 0x040fe20000001820 */
[----:B------:R-:W4:Y:S07]  /*7af0*/  LDSM.16.M88.4 R16, [R204+0x4000] ;  /* 0x00400000cc10783b */ /* 0x000f2e0000000200 */
[C---:B------:R-:W-:Y:S08]  /*7b00*/  HMMA.16816.F32 R196, R8.reuse, R20, R196 ;  /* 0x0000001408c4723c */ /* 0x040ff000000018c4 */
[----:B------:R-:W-:Y:S01]  /*7b10*/  HMMA.16816.F32 R188, R8, R22, R188 ;  /* 0x0000001608bc723c */ /* 0x000fe200000018bc */
[----:B------:R-:W-:Y:S07]  /*7b20*/  LDSM.16.M88.4 R8, [R209+0x9000] ;  /* 0x00900000d108783b */ /* 0x000fee0000000200 */
[C---:B--2---:R-:W-:Y:S08]  /*7b30*/  HMMA.16816.F32 R184, R4.reuse, R12, R180 ;  /* 0x0000000c04b8723c */ /* 0x044ff000000018b4 */
[C---:B------:R-:W-:Y:S08]  /*7b40*/  HMMA.16816.F32 R180, R4.reuse, R14, R176 ;  /* 0x0000000e04b4723c */ /* 0x040ff000000018b0 */
[C---:B---3--:R-:W-:Y:S08]  /*7b50*/  HMMA.16816.F32 R176, R4.reuse, R28, R192 ;  /* 0x0000001c04b0723c */ /* 0x048ff000000018c0 */
[----:B------:R-:W-:Y:S01]  /*7b60*/  HMMA.16816.F32 R172, R4, R30, R172 ;  /* 0x0000001e04ac723c */ /* 0x000fe200000018ac */
[----:B------:R-:W2:Y:S07]  /*7b70*/  LDSM.16.M88.4 R4, [R210+0x6000] ;  /* 0x00600000d204783b */ /* 0x000eae0000000200 */
[C---:B----4-:R-:W-:Y:S01]  /*7b80*/  HMMA.16816.F32 R20, R16.reuse, R14, R24 ;  /* 0x0000000e1014723c */ /* 0x050fe20000001818 */
[----:B------:R-:W3:Y:S07]  /*7b90*/  LDSM.16.M88.4 R24, [R209+0x9800] ;  /* 0x00980000d118783b */ /* 0x000eee0000000200 */
        /* <DEDUP_REMOVED lines=12> */
[----:B------:R-:W-:Y:S01]  /*7c60*/  HMMA.16816.F32 R172, R12, R8, R32 ;  /* 0x000000080cac723c */ /* 0x000fe20000001820 */
[----:B------:R-:W4:Y:S01]  /*7c70*/  LDSM.16.M88.4 R8, [R208+0x4000] ;  /* 0x00400000d008783b */ /* 0x000f220000000200 */
[----:B------:R-:W-:-:S06]  /*7c80*/  DEPBAR.LE SB0, 0x0 ;  /* 0x000080000000791a */ /* 0x000fcc0000000000 */
[C---:B------:R-:W-:Y:S08]  /*7c90*/  HMMA.16816.F32 R32, R12.reuse, R24, R196 ;  /* 0x000000180c20723c */ /* 0x040ff000000018c4 */
[----:B------:R-:W-:Y:S08]  /*7ca0*/  HMMA.16816.F32 R12, R12, R26, R192 ;  /* 0x0000001a0c0c723c */ /* 0x000ff000000018c0 */
[C---:B--2---:R-:W-:Y:S08]  /*7cb0*/  HMMA.16816.F32 R188, R4.reuse, R16, R188 ;  /* 0x0000001004bc723c */ /* 0x044ff000000018bc */
[C---:B------:R-:W-:Y:S08]  /*7cc0*/  HMMA.16816.F32 R184, R4.reuse, R18, R184 ;  /* 0x0000001204b8723c */ /* 0x040ff000000018b8 */
[C---:B---3--:R-:W-:Y:S08]  /*7cd0*/  HMMA.16816.F32 R180, R4.reuse, R20, R180 ;  /* 0x0000001404b4723c */ /* 0x048ff000000018b4 */
[----:B------:R-:W-:Y:S01]  /*7ce0*/  HMMA.16816.F32 R192, R4, R22, R176 ;  /* 0x0000001604c0723c */ /* 0x000fe200000018b0 */
[----:B------:R2:W3:Y:S06]  /*7cf0*/  I2F R6, R3 ;  /* 0x0000000300067306 */ /* 0x0004ec0000201400 */
[--C-:B------:R-:W-:Y:S01]  /*7d00*/  IMAD.IADD R4, R217, 0x1, -R0.reuse ;  /* 0x00000001d9047824 */ /* 0x100fe200078e0a00 */
[----:B----4-:R-:W-:Y:S04]  /*7d10*/  HMMA.16816.F32 R172, R8, R16, R172 ;  /* 0x0000001008ac723c */ /* 0x010fe800000018ac */
[----:B------:R-:W-:Y:S01]  /*7d20*/  IABS R2, R4 ;  /* 0x0000000400027213 */ /* 0x000fe20000000000 */
[----:B------:R-:W-:-:S03]  /*7d30*/  IMAD.IADD R4, R216, 0x1, -R0 ;  /* 0x00000001d8047824 */ /* 0x000fc600078e0a00 */
[C---:B------:R-:W-:Y:S01]  /*7d40*/  HMMA.16816.F32 R28, R8.reuse, R18, R28 ;  /* 0x00000012081c723c */ /* 0x040fe2000000181c */
[----:B--2---:R-:W-:Y:S01]  /*7d50*/  IMAD.MOV.U32 R3, RZ, RZ, R2 ;  /* 0x000000ffff037224 */ /* 0x004fe200078e0002 */
[----:B------:R-:W-:Y:S01]  /*7d60*/  IABS R2, R4 ;  /* 0x0000000400027213 */ /* 0x000fe20000000000 */
[----:B------:R-:W-:Y:S02]  /*7d70*/  IMAD.IADD R4, R223, 0x1, -R0 ;  /* 0x00000001df047824 */ /* 0x000fe400078e0a00 */
[----:B------:R2:W4:Y:S03]  /*7d80*/  I2F R7, R3 ;  /* 0x0000000300077306 */ /* 0x0005260000201400 */
[C---:B------:R-:W-:Y:S08]  /*7d90*/  HMMA.16816.F32 R16, R8.reuse, R20, R32 ;  /* 0x000000140810723c */ /* 0x040ff00000001820 */
[----:B------:R-:W-:Y:S01]  /*7da0*/  HMMA.16816.F32 R176, R8, R22, R12 ;  /* 0x0000001608b0723c */ /* 0x000fe2000000180c */
[----:B---3--:R-:W-:-:S02]  /*7db0*/  FFMA.FTZ R6, R6, -UR27, R172 ;  /* 0x8000001b06067c23 */ /* 0x008fc400080100ac */
[----:B--2---:R-:W-:Y:S01]  /*7dc0*/  IMAD.MOV.U32 R3, RZ, RZ, R2 ;  /* 0x000000ffff037224 */ /* 0x004fe200078e0002 */
[----:B------:R-:W-:-:S03]  /*7dd0*/  IABS R2, R4 ;  /* 0x0000000400027213 */ /* 0x000fc60000000000 */
[----:B----4-:R-:W-:Y:S01]  /*7de0*/  FFMA.FTZ R8, R7, -UR27, R174 ;  /* 0x8000001b07087c23 */ /* 0x010fe200080100ae */
[----:B------:R-:W-:Y:S01]  /*7df0*/  FSEL R133, R6, -INF , !P0 ;  /* 0xff80000006857808 */ /* 0x000fe20004000000 */
[----:B------:R-:W2:Y:S03]  /*7e00*/  I2F R5, R3 ;  /* 0x0000000300057306 */ /* 0x000ea60000201400 */
[----:B------:R-:W-:Y:S01]  /*7e10*/  FSEL R139, R8, -INF , !P6 ;  /* 0xff800000088b7808 */ /* 0x000fe20007000000 */
[----:B------:R-:W-:Y:S01]  /*7e20*/  BAR.SYNC.DEFER_BLOCKING 0x0 ;  /* 0x0000000000007b1d */ /* 0x000fe20000010000 */
[----:B------:R-:W-:-:S04]  /*7e30*/  ISETP.GE.AND P6, PT, R0, R225, PT ;  /* 0x000000e10000720c */ /* 0x000fc80003fc6270 */
[----:B------:R-:W-:Y:S01]  /*7e40*/  ISETP.LT.OR P6, PT, R0, R220, P6 ;  /* 0x000000dc0000720c */ /* 0x000fe200037c1670 */
[----:B------:R3:W4:Y:S01]  /*7e50*/  I2F R4, R2 ;  /* 0x0000000200047306 */ /* 0x0007220000201400 */
[----:B--2---:R-:W-:-:S05]  /*7e60*/  FFMA.FTZ R10, R5, -UR27, R188 ;  /* 0x8000001b050a7c23 */ /* 0x004fca00080100bc */
[----:B------:R-:W-:Y:S02]  /*7e70*/  FSEL R33, R10, -INF , !P6 ;  /* 0xff8000000a217808 */ /* 0x000fe40007000000 */
[C---:B------:R-:W-:Y:S02]  /*7e80*/  ISETP.GE.AND P6, PT, R0.reuse, R224, PT ;  /* 0x000000e00000720c */ /* 0x040fe40003fc6270 */
[----:B---3--:R-:W-:Y:S01]  /*7e90*/  IADD3 R2, R0, 0x1, RZ ;  /* 0x0000000100027810 */ /* 0x008fe20007ffe0ff */
[----:B----4-:R-:W-:Y:S01]  /*7ea0*/  FFMA.FTZ R12, R4, -UR27, R190 ;  /* 0x8000001b040c7c23 */ /* 0x010fe200080100be */
[----:B------:R-:W-:Y:S02]  /*7eb0*/  ISETP.LT.OR P6, PT, R0, R219, P6 ;  /* 0x000000db0000720c */ /* 0x000fe400037c1670 */
[----:B------:R-:W-:Y:S01]  /*7ec0*/  ISETP.GE.AND P5, PT, R2, R227, PT ;  /* 0x000000e30200720c */ /* 0x000fe20003fa6270 */
[--C-:B------:R-:W-:Y:S01]  /*7ed0*/  IMAD.IADD R3, R218, 0x1, -R2.reuse ;  /* 0x00000001da037824 */ /* 0x100fe200078e0a02 */
[C---:B------:R-:W-:Y:S01]  /*7ee0*/  ISETP.GE.AND P4, PT, R2.reuse, R226, PT ;  /* 0x000000e20200720c */ /* 0x040fe20003f86270 */
[----:B------:R-:W-:Y:S01]  /*7ef0*/  IMAD.IADD R5, R217, 0x1, -R2 ;  /* 0x00000001d9057824 */ /* 0x000fe200078e0a02 */
[----:B------:R-:W-:-:S02]  /*7f00*/  ISETP.GE.AND P1, PT, R2, R225, PT ;  /* 0x000000e10200720c */ /* 0x000fc40003f26270 */
[----:B------:R-:W-:Y:S02]  /*7f10*/  IABS R3, R3 ;  /* 0x0000000300037213 */ /* 0x000fe40000000000 */
[C---:B------:R-:W-:Y:S02]  /*7f20*/  ISETP.GE.AND P0, PT, R2.reuse, R224, PT ;  /* 0x000000e00200720c */ /* 0x040fe40003f06270 */
[----:B------:R-:W-:Y:S01]  /*7f30*/  ISETP.LT.OR P5, PT, R2, R222, P5 ;  /* 0x000000de0200720c */ /* 0x000fe20002fa1670 */
[----:B------:R-:W-:Y:S01]  /*7f40*/  IMAD.MOV.U32 R4, RZ, RZ, R3 ;  /* 0x000000ffff047224 */ /* 0x000fe200078e0003 */
[----:B------:R-:W-:Y:S01]  /*7f50*/  IABS R3, R5 ;  /* 0x0000000500037213 */ /* 0x000fe20000000000 */
[----:B------:R-:W-:Y:S01]  /*7f60*/  IMAD.IADD R5, R216, 0x1, -R2 ;  /* 0x00000001d8057824 */ /* 0x000fe200078e0a02 */
[C---:B------:R-:W-:Y:S01]  /*7f70*/  ISETP.LT.OR P4, PT, R2.reuse, R221, P4 ;  /* 0x000000dd0200720c */ /* 0x040fe20002781670 */
[----:B------:R2:W3:Y:S01]  /*7f80*/  I2F R7, R4 ;  /* 0x0000000400077306 */ /* 0x0004e20000201400 */
[----:B------:R-:W-:-:S02]  /*7f90*/  ISETP.LT.OR P1, PT, R2, R220, P1 ;  /* 0x000000dc0200720c */ /* 0x000fc40000f21670 */
[----:B------:R-:W-:Y:S02]  /*7fa0*/  ISETP.LT.OR P0, PT, R2, R219, P0 ;  /* 0x000000db0200720c */ /* 0x000fe40000701670 */
[----:B------:R-:W-:Y:S01]  /*7fb0*/  FSEL R34, R12, -INF , !P6 ;  /* 0xff8000000c227808 */ /* 0x000fe20007000000 */
[----:B--2---:R-:W-:Y:S01]  /*7fc0*/  IMAD.MOV.U32 R4, RZ, RZ, R3 ;  /* 0x000000ffff047224 */ /* 0x004fe200078e0003 */
[----:B------:R-:W-:Y:S01]  /*7fd0*/  IABS R3, R5 ;  /* 0x0000000500037213 */ /* 0x000fe20000000000 */
[----:B---3--:R-:W-:Y:S02]  /*7fe0*/  FFMA.FTZ R9, R7, -UR27, R173 ;  /* 0x8000001b07097c23 */ /* 0x008fe400080100ad */
[----:B------:R2:W3:Y:S03]  /*7ff0*/  I2F R6, R4 ;  /* 0x0000000400067306 */ /* 0x0004e60000201400 */
[----:B------:R-:W-:-:S05]  /*8000*/  FSEL R132, R9, -INF , !P5 ;  /* 0xff80000009847808 */ /* 0x000fca0006800000 */
[----:B------:R-:W4:Y:S01]  /*8010*/  I2F R5, R3 ;  /* 0x0000000300057306 */ /* 0x000f220000201400 */
[----:B--2---:R-:W-:Y:S01]  /*8020*/  IMAD.IADD R4, R223, 0x1, -R2 ;  /* 0x00000001df047824 */ /* 0x004fe200078e0a02 */
[----:B------:R-:W-:Y:S01]  /*8030*/  IADD3 R2, R0, 0x8, RZ ;  /* 0x0000000800027810 */ /* 0x000fe20007ffe0ff */
[----:B---3--:R-:W-:-:S03]  /*8040*/  FFMA.FTZ R8, R6, -UR27, R175 ;  /* 0x8000001b06087c23 */ /* 0x008fc600080100af */
[----:B------:R-:W-:Y:S01]  /*8050*/  IABS R4, R4 ;  /* 0x0000000400047213 */ /* 0x000fe20000000000 */
[--C-:B------:R-:W-:Y:S01]  /*8060*/  IMAD.IADD R6, R216, 0x1, -R2.reuse ;  /* 0x00000001d8067824 */ /* 0x100fe200078e0a02 */
[----:B------:R-:W-:Y:S01]  /*8070*/  FSEL R138, R8, -INF , !P4 ;  /* 0xff800000088a7808 */ /* 0x000fe20006000000 */
[----:B----4-:R-:W-:Y:S01]  /*8080*/  FFMA.FTZ R7, R5, -UR27, R189 ;  /* 0x8000001b05077c23 */ /* 0x010fe200080100bd */
[----:B------:R2:W3:Y:S01]  /*8090*/  I2F R14, R4 ;  /* 0x00000004000e7306 */ /* 0x0004e20000201400 */
[----:B------:R-:W-:Y:S01]  /*80a0*/  IMAD.IADD R3, R218, 0x1, -R2 ;  /* 0x00000001da037824 */ /* 0x000fe200078e0a02 */
[----:B------:R-:W-:Y:S02]  /*80b0*/  ISETP.GE.AND P6, PT, R2, R227, PT ;  /* 0x000000e30200720c */ /* 0x000fe40003fc6270 */
[----:B------:R-:W-:Y:S02]  /*80c0*/  FSEL R32, R7, -INF , !P1 ;  /* 0xff80000007207808 */ /* 0x000fe40004800000 */
[----:B------:R-:W-:-:S02]  /*80d0*/  IABS R3, R3 ;  /* 0x0000000300037213 */ /* 0x000fc40000000000 */
[C---:B------:R-:W-:Y:S02]  /*80e0*/  ISETP.GE.AND P5, PT, R2.reuse, R226, PT ;  /* 0x000000e20200720c */ /* 0x040fe40003fa6270 */
[----:B------:R4:W5:Y:S01]  /*80f0*/  I2F R11, R3 ;  /* 0x00000003000b7306 */ /* 0x0009620000201400 */
[C---:B------:R-:W-:Y:S02]  /*8100*/  ISETP.GE.AND P4, PT, R2.reuse, R225, PT ;  /* 0x000000e10200720c */ /* 0x040fe40003f86270 */
[C---:B------:R-:W-:Y:S02]  /*8110*/  ISETP.GE.AND P1, PT, R2.reuse, R224, PT ;  /* 0x000000e00200720c */ /* 0x040fe40003f26270 */
[C---:B------:R-:W-:Y:S01]  /*8120*/  ISETP.LT.OR P6, PT, R2.reuse, R222, P6 ;  /* 0x000000de0200720c */ /* 0x040fe200037c1670 */
[----:B--2---:R-:W-:Y:S01]  /*8130*/  IMAD.IADD R4, R217, 0x1, -R2 ;  /* 0x00000001d9047824 */ /* 0x004fe200078e0a02 */
[----:B------:R-:W-:Y:S01]  /*8140*/  ISETP.LT.OR P5, PT, R2, R221, P5 ;  /* 0x000000dd0200720c */ /* 0x000fe20002fa1670 */
[----:B---3--:R-:W-:Y:S01]  /*8150*/  FFMA.FTZ R7, R14, -UR27, R191 ;  /* 0x8000001b0e077c23 */ /* 0x008fe200080100bf */
[----:B------:R-:W-:-:S02]  /*8160*/  ISETP.LT.OR P4, PT, R2, R220, P4 ;  /* 0x000000dc0200720c */ /* 0x000fc40002781670 */
[----:B------:R-:W-:Y:S02]  /*8170*/  IABS R4, R4 ;  /* 0x0000000400047213 */ /* 0x000fe40000000000 */
[----:B------:R-:W-:Y:S02]  /*8180*/  ISETP.LT.OR P1, PT, R2, R219, P1 ;  /* 0x000000db0200720c */ /* 0x000fe40000f21670 */
[----:B------:R-:W-:Y:S01]  /*8190*/  FSEL R27, R7, -INF , !P0 ;  /* 0xff800000071b7808 */ /* 0x000fe20004000000 */
[----:B------:R-:W-:Y:S01]  /*81a0*/  IMAD.MOV.U32 R5, RZ, RZ, R4 ;  /* 0x000000ffff057224 */ /* 0x000fe200078e0004 */
[----:B------:R-:W-:Y:S01]  /*81b0*/  IABS R4, R6 ;  /* 0x0000000600047213 */ /* 0x000fe20000000000 */
[----:B------:R-:W-:Y:S01]  /*81c0*/  IMAD.IADD R6, R223, 0x1, -R2 ;  /* 0x00000001df067824 */ /* 0x000fe200078e0a02 */
[----:B----4-:R-:W-:Y:S01]  /*81d0*/  IADD3 R3, R0, 0x9, RZ ;  /* 0x0000000900037810 */ /* 0x010fe20007ffe0ff */
[----:B------:R2:W3:Y:S01]  /*81e0*/  I2F R10, R5 ;  /* 0x00000005000a7306 */ /* 0x0004e20000201400 */
[----:B-----5:R-:W-:-:S02]  /*81f0*/  FFMA.FTZ R8, R11, -UR27, R28 ;  /* 0x8000001b0b087c23 */ /* 0x020fc4000801001c */
[----:B------:R-:W-:Y:S01]  /*8200*/  ISETP.GE.AND P0, PT, R3, R227, PT ;  /* 0x000000e30300720c */ /* 0x000fe20003f06270 */
[----:B------:R-:W-:-:S03]  /*8210*/  IMAD.IADD R2, R217, 0x1, -R3 ;  /* 0x00000001d9027824 */ /* 0x000fc600078e0a03 */
[C---:B------:R-:W-:Y:S01]  /*8220*/  ISETP.LT.OR P0, PT, R3.reuse, R222, P0 ;  /* 0x000000de0300720c */ /* 0x040fe20000701670 */
[----:B--2---:R-:W-:Y:S01]  /*8230*/  IMAD.MOV.U32 R5, RZ, RZ, R4 ;  /* 0x000000ffff057224 */ /* 0x004fe200078e0004 */
[----:B------:R-:W-:Y:S01]  /*8240*/  IABS R4, R6 ;  /* 0x0000000600047213 */ /* 0x000fe20000000000 */
[----:B---3--:R-:W-:Y:S01]  /*8250*/  FFMA.FTZ R10, R10, -UR27, R30 ;  /* 0x8000001b0a0a7c23 */ /* 0x008fe2000801001e */
[----:B------:R-:W-:Y:S01]  /*8260*/  FSEL R30, R8, -INF , !P6 ;  /* 0xff800000081e7808 */ /* 0x000fe20007000000 */
[----:B------:R2:W3:Y:S01]  /*8270*/  I2F R6, R5 ;  /* 0x0000000500067306 */ /* 0x0004e20000201400 */
[C---:B------:R-:W-:Y:S02]  /*8280*/  ISETP.GE.AND P6, PT, R3.reuse, R226, PT ;  /* 0x000000e20300720c */ /* 0x040fe40003fc6270 */
[----:B------:R-:W-:Y:S02]  /*8290*/  FSEL R35, R10, -INF , !P5 ;  /* 0xff8000000a237808 */ /* 0x000fe40006800000 */
[----:B------:R-:W-:-:S02]  /*82a0*/  ISETP.GE.AND P5, PT, R3, R225, PT ;  /* 0x000000e10300720c */ /* 0x000fc40003fa6270 */
[C---:B------:R-:W-:Y:S01]  /*82b0*/  ISETP.LT.OR P6, PT, R3.reuse, R221, P6 ;  /* 0x000000dd0300720c */ /* 0x040fe200037c1670 */
[----:B------:R-:W4:Y:S01]  /*82c0*/  I2F R13, R4 ;  /* 0x00000004000d7306 */ /* 0x000f220000201400 */
[----:B------:R-:W-:Y:S01]  /*82d0*/  ISETP.LT.OR P5, PT, R3, R220, P5 ;  /* 0x000000dc0300720c */ /* 0x000fe20002fa1670 */
[--C-:B--2---:R-:W-:Y:S02]  /*82e0*/  IMAD.IADD R5, R218, 0x1, -R3.reuse ;  /* 0x00000001da057824 */ /* 0x104fe400078e0a03 */
[----:B---3--:R-:W-:Y:S02]  /*82f0*/  FFMA.FTZ R9, R6, -UR27, R184 ;  /* 0x8000001b06097c23 */ /* 0x008fe400080100b8 */
[----:B------:R-:W-:Y:S01]  /*8300*/  IMAD.IADD R6, R216, 0x1, -R3 ;  /* 0x00000001d8067824 */ /* 0x000fe200078e0a03 */
[----:B------:R-:W-:Y:S02]  /*8310*/  IABS R5, R5 ;  /* 0x0000000500057213 */ /* 0x000fe40000000000 */
[----:B------:R-:W-:Y:S01]  /*8320*/  FSEL R23, R9, -INF , !P4 ;  /* 0xff80000009177808 */ /* 0x000fe20006000000 */
[----:B----4-:R-:W-:Y:S01]  /*8330*/  FFMA.FTZ R7, R13, -UR27, R186 ;  /* 0x8000001b0d077c23 */ /* 0x010fe200080100ba */
[----:B------:R-:W-:Y:S01]  /*8340*/  IABS R4, R2 ;  /* 0x0000000200047213 */ /* 0x000fe20000000000 */
[----:B------:R2:W3:Y:S01]  /*8350*/  I2F R12, R5 ;  /* 0x00000005000c7306 */ /* 0x0004e20000201400 */
[----:B------:R-:W-:-:S02]  /*8360*/  IADD3 R2, R0, 0x10, RZ ;  /* 0x0000001000027810 */ /* 0x000fc40007ffe0ff */
[----:B------:R-:W-:Y:S02]  /*8370*/  ISETP.GE.AND P4, PT, R3, R224, PT ;  /* 0x000000e00300720c */ /* 0x000fe40003f86270 */
[----:B------:R-:W-:Y:S02]  /*8380*/  FSEL R24, R7, -INF , !P1 ;  /* 0xff80000007187808 */ /* 0x000fe40004800000 */
[----:B------:R-:W-:Y:S02]  /*8390*/  ISETP.LT.OR P4, PT, R3, R219, P4 ;  /* 0x000000db0300720c */ /* 0x000fe40002781670 */
[----:B------:R-:W-:-:S04]  /*83a0*/  ISETP.GE.AND P1, PT, R2, R227, PT ;  /* 0x000000e30200720c */ /* 0x000fc80003f26270 */
[----:B------:R-:W-:Y:S01]  /*83b0*/  ISETP.LT.OR P1, PT, R2, R222, P1 ;  /* 0x000000de0200720c */ /* 0x000fe20000f21670 */
[----:B--2---:R-:W-:Y:S01]  /*83c0*/  IMAD.MOV.U32 R5, RZ, RZ, R4 ;  /* 0x000000ffff057224 */ /* 0x004fe200078e0004 */
[----:B------:R-:W-:Y:S01]  /*83d0*/  IABS R4, R6 ;  /* 0x0000000600047213 */ /* 0x000fe20000000000 */
[----:B------:R-:W-:Y:S02]  /*83e0*/  IMAD.IADD R6, R223, 0x1, -R3 ;  /* 0x00000001df067824 */ /* 0x000fe400078e0a03 */
[----:B------:R2:W4:Y:S01]  /*83f0*/  I2F R11, R5 ;  /* 0x00000005000b7306 */ /* 0x0005220000201400 */
[----:B------:R-:W-:Y:S02]  /*8400*/  IMAD.IADD R3, R217, 0x1, -R2 ;  /* 0x00000001d9037824 */ /* 0x000fe400078e0a02 */
[----:B---3--:R-:W-:-:S05]  /*8410*/  FFMA.FTZ R9, R12, -UR27, R29 ;  /* 0x8000001b0c097c23 */ /* 0x008fca000801001d */
[----:B------:R-:W-:Y:S02]  /*8420*/  FSEL R26, R9, -INF , !P0 ;  /* 0xff800000091a7808 */ /* 0x000fe40004000000 */
[----:B------:R-:W-:-:S04]  /*8430*/  ISETP.GE.AND P0, PT, R2, R226, PT ;  /* 0x000000e20200720c */ /* 0x000fc80003f06270 */
[----:B------:R-:W-:Y:S01]  /*8440*/  ISETP.LT.OR P0, PT, R2, R221, P0 ;  /* 0x000000dd0200720c */ /* 0x000fe20000701670 */
[----:B--2---:R-:W-:Y:S01]  /*8450*/  IMAD.MOV.U32 R5, RZ, RZ, R4 ;  /* 0x000000ffff057224 */ /* 0x004fe200078e0004 */
[----:B------:R-:W-:Y:S01]  /*8460*/  IABS R4, R6 ;  /* 0x0000000600047213 */ /* 0x000fe20000000000 */
[----:B----4-:R-:W-:Y:S02]  /*8470*/  FFMA.FTZ R10, R11, -UR27, R31 ;  /* 0x8000001b0b0a7c23 */ /* 0x010fe4000801001f */
[----:B------:R2:W3:Y:S03]  /*8480*/  I2F R6, R5 ;  /* 0x0000000500067306 */ /* 0x0004e60000201400 */
[----:B------:R-:W-:Y:S02]  /*8490*/  FSEL R28, R10, -INF , !P6 ;  /* 0xff8000000a1c7808 */ /* 0x000fe40007000000 */
[----:B------:R-:W-:-:S03]  /*84a0*/  ISETP.GE.AND P6, PT, R2, R225, PT ;  /* 0x000000e10200720c */ /* 0x000fc60003fc6270 */
[----:B------:R4:W-:Y:S01]  /*84b0*/  I2F R14, R4 ;  /* 0x00000004000e7306 */ /* 0x0009e20000201400 */
[----:B------:R-:W-:Y:S01]  /*84c0*/  ISETP.LT.OR P6, PT, R2, R220, P6 ;  /* 0x000000dc0200720c */ /* 0x000fe200037c1670 */
[--C-:B--2---:R-:W-:Y:S02]  /*84d0*/  IMAD.IADD R5, R218, 0x1, -R2.reuse ;  /* 0x00000001da057824 */ /* 0x104fe400078e0a02 */
[----:B---3--:R-:W-:Y:S02]  /*84e0*/  FFMA.FTZ R8, R6, -UR27, R185 ;  /* 0x8000001b06087c23 */ /* 0x008fe400080100b9 */
[----:B------:R-:W-:Y:S01]  /*84f0*/  IMAD.IADD R6, R216, 0x1, -R2 ;  /* 0x00000001d8067824 */ /* 0x000fe200078e0a02 */
[----:B------:R-:W-:Y:S02]  /*8500*/  IABS R5, R5 ;  /* 0x0000000500057213 */ /* 0x000fe40000000000 */
[----:B------:R-:W-:Y:S02]  /*8510*/  FSEL R20, R8, -INF , !P5 ;  /* 0xff80000008147808 */ /* 0x000fe40006800000 */
[----:B----4-:R-:W-:Y:S01]  /*8520*/  IABS R4, R3 ;  /* 0x0000000300047213 */ /* 0x010fe20000000000 */
[----:B------:R2:W3:Y:S01]  /*8530*/  I2F R12, R5 ;  /* 0x00000005000c7306 */ /* 0x0004e20000201400 */
[----:B------:R-:W-:-:S02]  /*8540*/  IADD3 R3, R0, 0x11, RZ ;  /* 0x0000001100037810 */ /* 0x000fc40007ffe0ff */
[----:B------:R-:W-:-:S04]  /*8550*/  ISETP.GE.AND P5, PT, R2, R224, PT ;  /* 0x000000e00200720c */ /* 0x000fc80003fa6270 */
[----:B------:R-:W-:Y:S01]  /*8560*/  ISETP.LT.OR P5, PT, R2, R219, P5 ;  /* 0x000000db0200720c */ /* 0x000fe20002fa1670 */
[----:B--2---:R-:W-:Y:S01]  /*8570*/  IMAD.MOV.U32 R5, RZ, RZ, R4 ;  /* 0x000000ffff057224 */ /* 0x004fe200078e0004 */
[----:B------:R-:W-:Y:S01]  /*8580*/  IABS R4, R6 ;  /* 0x0000000600047213 */ /* 0x000fe20000000000 */
[----:B------:R-:W-:Y:S02]  /*8590*/  IMAD.IADD R6, R223, 0x1, -R2 ;  /* 0x00000001df067824 */ /* 0x000fe400078e0a02 */
[----:B------:R2:W4:Y:S01]  /*85a0*/  I2F R11, R5 ;  /* 0x00000005000b7306 */ /* 0x0005220000201400 */
[----:B------:R-:W-:Y:S02]  /*85b0*/  IMAD.IADD R2, R217, 0x1, -R3 ;  /* 0x00000001d9027824 */ /* 0x000fe400078e0a03 */
[----:B---3--:R-:W-:-:S03]  /*85c0*/  FFMA.FTZ R7, R12, -UR27, R16 ;  /* 0x8000001b0c077c23 */ /* 0x008fc60008010010 */
[----:B------:R-:W-:Y:S02]  /*85d0*/  IABS R2, R2 ;  /* 0x0000000200027213 */ /* 0x000fe40000000000 */
[----:B------:R-:W-:Y:S02]  /*85e0*/  FSEL R198, R7, -INF , !P1 ;  /* 0xff80000007c67808 */ /* 0x000fe40004800000 */
[----:B------:R-:W-:-:S04]  /*85f0*/  ISETP.GE.AND P1, PT, R3, R226, PT ;  /* 0x000000e20300720c */ /* 0x000fc80003f26270 */
[----:B------:R-:W-:Y:S01]  /*8600*/  ISETP.LT.OR P1, PT, R3, R221, P1 ;  /* 0x000000dd0300720c */ /* 0x000fe20000f21670 */
[----:B--2---:R-:W-:Y:S01]  /*8610*/  IMAD.MOV.U32 R5, RZ, RZ, R4 ;  /* 0x000000ffff057224 */ /* 0x004fe200078e0004 */
[----:B------:R-:W-:Y:S01]  /*8620*/  IABS R4, R6 ;  /* 0x0000000600047213 */ /* 0x000fe20000000000 */
[----:B------:R-:W-:Y:S02]  /*8630*/  FFMA.FTZ R6, R14, -UR27, R187 ;  /* 0x8000001b0e067c23 */ /* 0x000fe400080100bb */
[----:B------:R2:W3:Y:S01]  /*8640*/  I2F R9, R5 ;  /* 0x0000000500097306 */ /* 0x0004e20000201400 */
[----:B----4-:R-:W-:Y:S02]  /*8650*/  FFMA.FTZ R8, R11, -UR27, R18 ;  /* 0x8000001b0b087c23 */ /* 0x010fe40008010012 */
[----:B------:R-:W-:Y:S01]  /*8660*/  FSEL R22, R6, -INF , !P4 ;  /* 0xff80000006167808 */ /* 0x000fe20006000000 */
[----:B------:R-:W-:Y:S01]  /*8670*/  IMAD.IADD R6, R223, 0x1, -R3 ;  /* 0x00000001df067824 */ /* 0x000fe200078e0a03 */
[----:B------:R-:W-:-:S02]  /*8680*/  ISETP.GE.AND P4, PT, R3, R227, PT ;  /* 0x000000e30300720c */ /* 0x000fc40003f86270 */
[----:B------:R-:W-:Y:S01]  /*8690*/  FSEL R199, R8, -INF , !P0 ;  /* 0xff80000008c77808 */ /* 0x000fe20004000000 */
[----:B------:R4:W-:Y:S01]  /*86a0*/  I2F R15, R4 ;  /* 0x00000004000f7306 */ /* 0x0009e20000201400 */
[C---:B------:R-:W-:Y:S02]  /*86b0*/  ISETP.GE.AND P0, PT, R3.reuse, R225, PT ;  /* 0x000000e10300720c */ /* 0x040fe40003f06270 */
[C---:B------:R-:W-:Y:S02]  /*86c0*/  ISETP.LT.OR P4, PT, R3.reuse, R222, P4 ;  /* 0x000000de0300720c */ /* 0x040fe40002781670 */
[----:B------:R-:W-:Y:S01]  /*86d0*/  ISETP.LT.OR P0, PT, R3, R220, P0 ;  /* 0x000000dc0300720c */ /* 0x000fe20000701670 */
[----:B--2---:R-:W-:Y:S02]  /*86e0*/  IMAD.IADD R5, R218, 0x1, -R3 ;  /* 0x00000001da057824 */ /* 0x004fe400078e0a03 */
[----:B---3--:R-:W-:-:S03]  /*86f0*/  FFMA.FTZ R9, R9, -UR27, R180 ;  /* 0x8000001b09097c23 */ /* 0x008fc600080100b4 */
[----:B------:R-:W-:Y:S02]  /*8700*/  IABS R5, R5 ;  /* 0x0000000500057213 */ /* 0x000fe40000000000 */
[----:B------:R-:W-:Y:S02]  /*8710*/  FSEL R239, R9, -INF , !P6 ;  /* 0xff80000009ef7808 */ /* 0x000fe40007000000 */
[C---:B------:R-:W-:Y:S01]  /*8720*/  ISETP.GE.AND P6, PT, R3.reuse, R224, PT ;  /* 0x000000e00300720c */ /* 0x040fe20003fc6270 */
[----:B----4-:R-:W-:Y:S02]  /*8730*/  IMAD.MOV.U32 R4, RZ, RZ, R5 ;  /* 0x000000ffff047224 */ /* 0x010fe400078e0005 */
[----:B------:R-:W-:Y:S01]  /*8740*/  IMAD.MOV.U32 R5, RZ, RZ, R2 ;  /* 0x000000ffff057224 */ /* 0x000fe200078e0002 */
[----:B------:R-:W-:Y:S01]  /*8750*/  IADD3 R2, R0, 0x18, RZ ;  /* 0x0000001800027810 */ /* 0x000fe20007ffe0ff */
[----:B------:R2:W-:Y:S01]  /*8760*/  I2F R13, R4 ;  /* 0x00000004000d7306 */ /* 0x0005e20000201400 */
[----:B------:R-:W-:-:S02]  /*8770*/  ISETP.LT.OR P6, PT, R3, R219, P6 ;  /* 0x000000db0300720c */ /* 0x000fc400037c1670 */
[----:B------:R-:W-:-:S05]  /*8780*/  IADD3 R0, R0, 0x19, RZ ;  /* 0x0000001900007810 */ /* 0x000fca0007ffe0ff */
[----:B------:R-:W3:Y:S01]  /*8790*/  I2F R10, R5 ;  /* 0x00000005000a7306 */ /* 0x000ee20000201400 */
[----:B--2---:R-:W-:-:S05]  /*87a0*/  IMAD.IADD R4, R216, 0x1, -R3 ;  /* 0x00000001d8047824 */ /* 0x004fca00078e0a03 */
[----:B------:R-:W-:Y:S01]  /*87b0*/  IABS R4, R4 ;  /* 0x0000000400047213 */ /* 0x000fe20000000000 */
[----:B---3--:R-:W-:-:S04]  /*87c0*/  FFMA.FTZ R8, R10, -UR27, R19 ;  /* 0x8000001b0a087c23 */ /* 0x008fc80008010013 */
[----:B------:R-:W-:Y:S01]  /*87d0*/  IMAD.MOV.U32 R5, RZ, RZ, R4 ;  /* 0x000000ffff057224 */ /* 0x000fe200078e0004 */
[----:B------:R-:W-:Y:S01]  /*87e0*/  IABS R4, R6 ;  /* 0x0000000600047213 */ /* 0x000fe20000000000 */
[----:B------:R-:W-:Y:S01]  /*87f0*/  IMAD.IADD R6, R218, 0x1, -R2 ;  /* 0x00000001da067824 */ /* 0x000fe200078e0a02 */
[----:B------:R-:W-:Y:S01]  /*8800*/  FSEL R196, R8, -INF , !P1 ;  /* 0xff80000008c47808 */ /* 0x000fe20004800000 */
[----:B------:R2:W3:Y:S01]  /*8810*/  I2F R7, R5 ;  /* 0x0000000500077306 */ /* 0x0004e20000201400 */
[----:B------:R-:W-:-:S04]  /*8820*/  ISETP.GE.AND P1, PT, R2, R225, PT ;  /* 0x000000e10200720c */ /* 0x000fc80003f26270 */
[----:B------:R-:W-:Y:S01]  /*8830*/  ISETP.LT.OR P1, PT, R2, R220, P1 ;  /* 0x000000dc0200720c */ /* 0x000fe20000f21670 */
[----:B--2---:R-:W-:Y:S01]  /*8840*/  IMAD.MOV.U32 R5, RZ, RZ, R4 ;  /* 0x000000ffff057224 */ /* 0x004fe200078e0004 */
[----:B------:R-:W-:Y:S01]  /*8850*/  IABS R4, R6 ;  /* 0x0000000600047213 */ /* 0x000fe20000000000 */
[----:B------:R-:W-:Y:S02]  /*8860*/  FFMA.FTZ R6, R13, -UR27, R17 ;  /* 0x8000001b0d067c23 */ /* 0x000fe40008010011 */
[----:B------:R2:W4:Y:S01]  /*8870*/  I2F R14, R5 ;  /* 0x00000005000e7306 */ /* 0x0005220000201400 */
[----:B---3--:R-:W-:Y:S02]  /*8880*/  FFMA.FTZ R7, R7, -UR27, R181 ;  /* 0x8000001b07077c23 */ /* 0x008fe400080100b5 */
[----:B------:R-:W-:Y:S02]  /*8890*/  FSEL R190, R6, -INF , !P4 ;  /* 0xff80000006be7808 */ /* 0x000fe40006000000 */
[----:B------:R-:W-:-:S02]  /*88a0*/  ISETP.GE.AND P4, PT, R2, R226, PT ;  /* 0x000000e20200720c */ /* 0x000fc40003f86270 */
[----:B------:R-:W-:Y:S01]  /*88b0*/  FSEL R197, R7, -INF , !P0 ;  /* 0xff80000007c57808 */ /* 0x000fe20004000000 */
[----:B------:R3:W5:Y:S01]  /*88c0*/  I2F R9, R4 ;  /* 0x0000000400097306 */ /* 0x0007620000201400 */
[C---:B------:R-:W-:Y:S02]  /*88d0*/  ISETP.GE.AND P0, PT, R2.reuse, R224, PT ;  /* 0x000000e00200720c */ /* 0x040fe40003f06270 */
[C---:B------:R-:W-:Y:S02]  /*88e0*/  ISETP.LT.OR P4, PT, R2.reuse, R221, P4 ;  /* 0x000000dd0200720c */ /* 0x040fe40002781670 */
[----:B------:R-:W-:Y:S01]  /*88f0*/  ISETP.LT.OR P0, PT, R2, R219, P0 ;  /* 0x000000db0200720c */ /* 0x000fe20000701670 */
[----:B--2---:R-:W-:Y:S02]  /*8900*/  IMAD.IADD R5, R217, 0x1, -R2 ;  /* 0x00000001d9057824 */ /* 0x004fe400078e0a02 */
[----:B----4-:R-:W-:-:S03]  /*8910*/  FFMA.FTZ R6, R14, -UR27, R183 ;  /* 0x8000001b0e067c23 */ /* 0x010fc600080100b7 */
[----:B------:R-:W-:Y:S01]  /*8920*/  IABS R3, R5 ;  /* 0x0000000500037213 */ /* 0x000fe20000000000 */
[----:B------:R-:W-:Y:S01]  /*8930*/  FFMA.FTZ R5, R15, -UR27, R182 ;  /* 0x8000001b0f057c23 */ /* 0x000fe200080100b6 */
[----:B------:R-:W-:Y:S01]  /*8940*/  FSEL R191, R6, -INF , !P6 ;  /* 0xff80000006bf7808 */ /* 0x000fe20007000000 */
[----:B---3--:R-:W-:Y:S01]  /*8950*/  IMAD.IADD R4, R216, 0x1, -R2 ;  /* 0x00000001d8047824 */ /* 0x008fe200078e0a02 */
[----:B------:R2:W-:Y:S01]  /*8960*/  I2F R13, R3 ;  /* 0x00000003000d7306 */ /* 0x0005e20000201400 */
[----:B-----5:R-:W-:Y:S01]  /*8970*/  FFMA.FTZ R9, R9, -UR27, R176 ;  /* 0x8000001b09097c23 */ /* 0x020fe200080100b0 */
[----:B------:R-:W-:Y:S01]  /*8980*/  FSEL R238, R5, -INF , !P5 ;  /* 0xff80000005ee7808 */ /* 0x000fe20006800000 */
[----:B------:R-:W-:Y:S01]  /*8990*/  IMAD.IADD R5, R218, 0x1, -R0 ;  /* 0x00000001da057824 */ /* 0x000fe200078e0a00 */
[----:B------:R-:W-:Y:S02]  /*89a0*/  IABS R4, R4 ;  /* 0x0000000400047213 */ /* 0x000fe40000000000 */
[----:B------:R-:W-:-:S02]  /*89b0*/  ISETP.GE.AND P5, PT, R2, R227, PT ;  /* 0x000000e30200720c */ /* 0x000fc40003fa6270 */
[----:B------:R-:W3:Y:S01]  /*89c0*/  I2F R12, R4 ;  /* 0x00000004000c7306 */ /* 0x000ee20000201400 */
[----:B------:R-:W-:Y:S02]  /*89d0*/  ISETP.GE.AND P6, PT, R0, R227, PT ;  /* 0x000000e30000720c */ /* 0x000fe40003fc6270 */
[-C--:B------:R-:W-:Y:S02]  /*89e0*/  ISETP.LT.OR P5, PT, R2, R222.reuse, P5 ;  /* 0x000000de0200720c */ /* 0x080fe40002fa1670 */
[C---:B------:R-:W-:Y:S02]  /*89f0*/  ISETP.LT.OR P6, PT, R0.reuse, R222, P6 ;  /* 0x000000de0000720c */ /* 0x040fe400037c1670 */
[----:B------:R-:W-:Y:S01]  /*8a00*/  FSEL R184, R9, -INF , !P5 ;  /* 0xff80000009b87808 */ /* 0x000fe20006800000 */
[----:B--2---:R-:W-:Y:S01]  /*8a10*/  IMAD.IADD R3, R223, 0x1, -R2 ;  /* 0x00000001df037824 */ /* 0x004fe200078e0a02 */
[----:B------:R-:W-:Y:S01]  /*8a20*/  ISETP.GE.AND P5, PT, R0, R226, PT ;  /* 0x000000e20000720c */ /* 0x000fe20003fa6270 */
[----:B------:R-:W-:-:S03]  /*8a30*/  IMAD.IADD R2, R216, 0x1, -R0 ;  /* 0x00000001d8027824 */ /* 0x000fc600078e0a00 */
[----:B------:R-:W-:Y:S02]  /*8a40*/  IABS R3, R3 ;  /* 0x0000000300037213 */ /* 0x000fe40000000000 */
[----:B------:R-:W-:Y:S01]  /*8a50*/  IABS R2, R2 ;  /* 0x0000000200027213 */ /* 0x000fe20000000000 */
[----:B---3--:R-:W-:Y:S01]  /*8a60*/  FFMA.FTZ R7, R12, -UR27, R192 ;  /* 0x8000001b0c077c23 */ /* 0x008fe200080100c0 */
[C---:B------:R-:W-:Y:S01]  /*8a70*/  ISETP.LT.OR P5, PT, R0.reuse, R221, P5 ;  /* 0x000000dd0000720c */ /* 0x040fe20002fa1670 */
[----:B------:R-:W-:Y:S01]  /*8a80*/  IMAD.MOV.U32 R4, RZ, RZ, R3 ;  /* 0x000000ffff047224 */ /* 0x000fe200078e0003 */
[----:B------:R-:W-:Y:S01]  /*8a90*/  IABS R3, R5 ;  /* 0x0000000500037213 */ /* 0x000fe20000000000 */
[----:B------:R-:W-:Y:S01]  /*8aa0*/  FFMA.FTZ R5, R13, -UR27, R178 ;  /* 0x8000001b0d057c23 */ /* 0x000fe200080100b2 */
[----:B------:R-:W-:Y:S01]  /*8ab0*/  FSEL R189, R7, -INF , !P1 ;  /* 0xff80000007bd7808 */ /* 0x000fe20004800000 */
[----:B------:R2:W3:Y:S01]  /*8ac0*/  I2F R10, R4 ;  /* 0x00000004000a7306 */ /* 0x0004e20000201400 */
[----:B------:R-:W-:-:S02]  /*8ad0*/  ISETP.GE.AND P1, PT, R0, R224, PT ;  /* 0x000000e00000720c */ /* 0x000fc40003f26270 */
[----:B------:R-:W-:Y:S02]  /*8ae0*/  FSEL R185, R5, -INF , !P4 ;  /* 0xff80000005b97808 */ /* 0x000fe40006000000 */
[C---:B------:R-:W-:Y:S02]  /*8af0*/  ISETP.GE.AND P4, PT, R0.reuse, R225, PT ;  /* 0x000000e10000720c */ /* 0x040fe40003f86270 */
[C---:B------:R-:W-:Y:S01]  /*8b00*/  ISETP.LT.OR P1, PT, R0.reuse, R219, P1 ;  /* 0x000000db0000720c */ /* 0x040fe20000f21670 */
[----:B------:R-:W4:Y:S01]  /*8b10*/  I2F R11, R3 ;  /* 0x00000003000b7306 */ /* 0x000f220000201400 */
[----:B------:R-:W-:Y:S01]  /*8b20*/  ISETP.LT.OR P4, PT, R0, R220, P4 ;  /* 0x000000dc0000720c */ /* 0x000fe20002781670 */
[----:B--2---:R-:W-:Y:S02]  /*8b30*/  IMAD.IADD R4, R217, 0x1, -R0 ;  /* 0x00000001d9047824 */ /* 0x004fe400078e0a00 */
[----:B---3--:R-:W-:-:S03]  /*8b40*/  FFMA.FTZ R10, R10, -UR27, R194 ;  /* 0x8000001b0a0a7c23 */ /* 0x008fc600080100c2 */
[----:B------:R-:W-:Y:S02]  /*8b50*/  IABS R4, R4 ;  /* 0x0000000400047213 */ /* 0x000fe40000000000 */
[----:B------:R-:W-:Y:S01]  /*8b60*/  FSEL R188, R10, -INF , !P0 ;  /* 0xff8000000abc7808 */ /* 0x000fe20004000000 */
[----:B----4-:R-:W-:Y:S01]  /*8b70*/  FFMA.FTZ R5, R11, -UR27, R177 ;  /* 0x8000001b0b057c23 */ /* 0x010fe200080100b1 */
[----:B------:R-:W-:Y:S01]  /*8b80*/  PLOP3.LUT P0, PT, PT, PT, UP0, 0x80, 0x0 ;  /* 0x000000000000781c */ /* 0x000fe20003f0f008 */
[----:B------:R-:W-:Y:S02]  /*8b90*/  IMAD.MOV.U32 R3, RZ, RZ, R4 ;  /* 0x000000ffff037224 */ /* 0x000fe400078e0004 */
[----:B------:R-:W-:Y:S01]  /*8ba0*/  IMAD.IADD R4, R223, 0x1, -R0 ;  /* 0x00000001df047824 */ /* 0x000fe200078e0a00 */
[----:B------:R-:W-:Y:S01]  /*8bb0*/  FSEL R178, R5, -INF , !P6 ;  /* 0xff80000005b27808 */ /* 0x000fe20007000000 */
[----:B------:R2:W3:Y:S02]  /*8bc0*/  I2F R8, R3 ;  /* 0x0000000300087306 */ /* 0x0004e40000201400 */
[----:B--2---:R-:W-:Y:S01]  /*8bd0*/  IMAD.MOV.U32 R3, RZ, RZ, R2 ;  /* 0x000000ffff037224 */ /* 0x004fe200078e0002 */
[----:B------:R-:W-:Y:S01]  /*8be0*/  IABS R2, R4 ;  /* 0x0000000400027213 */ /* 0x000fe20000000000 */
[----:B---3--:R-:W-:-:S04]  /*8bf0*/  FFMA.FTZ R4, R8, -UR27, R179 ;  /* 0x8000001b08047c23 */ /* 0x008fc800080100b3 */
[----:B------:R-:W2:Y:S01]  /*8c00*/  I2F R3, R3 ;  /* 0x0000000300037306 */ /* 0x000ea20000201400 */
[----:B------:R-:W-:-:S07]  /*8c10*/  FSEL R179, R4, -INF , !P5 ;  /* 0xff80000004b37808 */ /* 0x000fce0006800000 */
[----:B------:R-:W3:Y:S01]  /*8c20*/  I2F R2, R2 ;  /* 0x0000000200027306 */ /* 0x000ee20000201400 */
[----:B--2---:R-:W-:-:S05]  /*8c30*/  FFMA.FTZ R3, R3, -UR27, R193 ;  /* 0x8000001b03037c23 */ /* 0x004fca00080100c1 */
[----:B------:R-:W-:Y:S01]  /*8c40*/  FSEL R186, R3, -INF , !P4 ;  /* 0xff80000003ba7808 */ /* 0x000fe20006000000 */
[----:B---3--:R-:W-:-:S05]  /*8c50*/  FFMA.FTZ R0, R2, -UR27, R195 ;  /* 0x8000001b02007c23 */ /* 0x008fca00080100c3 */
        /* <DEDUP_REMOVED lines=48> */
.L_x_1984:
[----:B------:R-:W-:Y:S05]  /*8f60*/  BSYNC B0 ;  /* 0x0000000000007941 */ /* 0x000fea0003800000 */
.L_x_1983:
[----:B------:R-:W0:Y:S02]  /*8f70*/  LDGDEPBAR ;  /* 0x00000000000079af */ /* 0x000e240000000000 */
.L_x_1982:
[----:B--2-4-:R-:W2:Y:S04]  /*8f80*/  LDL R4, [R1+0x70] ;  /* 0x0000700001047983 */ /* 0x014ea80000100800 */
[----:B------:R-:W3:Y:S04]  /*8f90*/  LDL R0, [R1+0x28] ;  /* 0x0000280001007983 */ /* 0x000ee80000100800 */
[----:B------:R-:W4:Y:S04]  /*8fa0*/  LDL.64 R2, [R1+0x80] ;  /* 0x0000800001027983 */ /* 0x000f280000100a00 */
[----:B------:R-:W5:Y:S01]  /*8fb0*/  LDL.64 R6, [R1] ;  /* 0x0000000001067983 */ /* 0x000f620000100a00 */
[----:B------:R-:W-:-:S02]  /*8fc0*/  MOV R31, R247 ;  /* 0x000000f7001f7202 */ /* 0x000fc40000000f00 */
[----:B--2---:R-:W-:Y:S02]  /*8fd0*/  LOP3.LUT R4, R241, R4, RZ, 0x3c, !PT ;  /* 0x00000004f1047212 */ /* 0x004fe400078e3cff */
[----:B---3--:R-:W-:-:S03]  /*8fe0*/  MOV R16, R0 ;  /* 0x0000000000107202 */ /* 0x008fc60000000f00 */
[----:B------:R-:W-:Y:S01]  /*8ff0*/  IMAD.WIDE.U32 R4, R4, -0x2daee0ad, RZ ;  /* 0xd2511f5304047825 */ /* 0x000fe200078e00ff */
[----:B------:R-:W-:Y:S02]  /*9000*/  MOV R0, UR31 ;  /* 0x0000001f00007c02 */ /* 0x000fe40008000f00 */
[----:B----4-:R-:W-:Y:S02]  /*9010*/  MOV R15, R3 ;  /* 0x00000003000f7202 */ /* 0x010fe40000000f00 */
[----:B------:R-:W-:Y:S02]  /*9020*/  FMNMX.FTZ R3, R134, R33, !PT ;  /* 0x0000002186037209 */ /* 0x000fe40007810000 */
[----:B------:R-:W-:Y:S02]  /*9030*/  LOP3.LUT R0, R237, UR33, R0, 0x96, !PT ;  /* 0x00000021ed007c12 */ /* 0x000fe4000f8e9600 */
[----:B------:R-:W-:Y:S02]  /*9040*/  MOV R14, R2 ;  /* 0x00000002000e7202 */ /* 0x000fe40000000f00 */
[----:B------:R-:W-:-:S02]  /*9050*/  FMNMX.FTZ R3, R32, R3, !PT ;  /* 0x0000000320037209 */ /* 0x000fc40007810000 */
[----:B------:R-:W-:Y:S01]  /*9060*/  LOP3.LUT R2, R5, UR15, R236, 0x96, !PT ;  /* 0x0000000f05027c12 */ /* 0x000fe2000f8e96ec */
[----:B------:R-:W-:Y:S01]  /*9070*/  IMAD.WIDE.U32 R12, R0, -0x326172a9, RZ ;  /* 0xcd9e8d57000c7825 */ /* 0x000fe200078e00ff */
[----:B------:R-:W-:-:S03]  /*9080*/  FMNMX.FTZ R0, R23, R3, !PT ;  /* 0x0000000317007209 */ /* 0x000fc60007810000 */
[----:B------:R-:W-:Y:S01]  /*9090*/  IMAD.WIDE.U32 R2, R2, -0x326172a9, RZ ;  /* 0xcd9e8d5702027825 */ /* 0x000fe200078e00ff */
[----:B------:R-:W-:Y:S02]  /*90a0*/  LOP3.LUT R5, R13, UR16, R240, 0x96, !PT ;  /* 0x000000100d057c12 */ /* 0x000fe4000f8e96f0 */
[----:B-----5:R-:W-:Y:S02]  /*90b0*/  MOV R180, R6 ;  /* 0x0000000600b47202 */ /* 0x020fe40000000f00 */
[----:B------:R-:W-:Y:S02]  /*90c0*/  LOP3.LUT R6, R3, UR14, R12, 0x96, !PT ;  /* 0x0000000e03067c12 */ /* 0x000fe4000f8e960c */
[----:B------:R-:W-:Y:S01]  /*90d0*/  FMNMX.FTZ R0, R20, R0, !PT ;  /* 0x0000000014007209 */ /* 0x000fe20007810000 */
[----:B------:R-:W-:Y:S01]  /*90e0*/  IMAD.WIDE.U32 R8, R5, -0x2daee0ad, RZ ;  /* 0xd2511f5305087825 */ /* 0x000fe200078e00ff */
[----:B------:R-:W-:Y:S02]  /*90f0*/  MOV R181, R7 ;  /* 0x0000000700b57202 */ /* 0x000fe40000000f00 */
[----:B------:R-:W-:Y:S01]  /*9100*/  FMNMX.FTZ R0, R239, R0, !PT ;  /* 0x00000000ef007209 */ /* 0x000fe20007810000 */
[----:B------:R-:W-:Y:S01]  /*9110*/  IMAD.WIDE.U32 R6, R6, -0x2daee0ad, RZ ;  /* 0xd2511f5306067825 */ /* 0x000fe200078e00ff */
[----:B------:R-:W-:-:S02]  /*9120*/  LOP3.LUT R5, R9, UR13, R4, 0x96, !PT ;  /* 0x0000000d09057c12 */ /* 0x000fc4000f8e9604 */
[----:B------:R-:W-:Y:S02]  /*9130*/  FMNMX.FTZ R4, R197, R0, !PT ;  /* 0x00000000c5047209 */ /* 0x000fe40007810000 */
[----:B------:R-:W-:Y:S01]  /*9140*/  LOP3.LUT R0, R7, UR11, R8, 0x96, !PT ;  /* 0x0000000b07007c12 */ /* 0x000fe2000f8e9608 */
[----:B------:R-:W-:-:S04]  /*9150*/  IMAD.WIDE.U32 R10, R5, -0x326172a9, RZ ;  /* 0xcd9e8d57050a7825 */ /* 0x000fc800078e00ff */
[----:B------:R-:W-:Y:S01]  /*9160*/  IMAD.WIDE.U32 R174, R0, -0x326172a9, RZ ;  /* 0xcd9e8d5700ae7825 */ /* 0x000fe200078e00ff */
[----:B------:R-:W-:Y:S02]  /*9170*/  FMNMX.FTZ R4, R189, R4, !PT ;  /* 0x00000004bd047209 */ /* 0x000fe40007810000 */
[----:B------:R-:W-:Y:S02]  /*9180*/  LOP3.LUT R8, R11, UR12, R2, 0x96, !PT ;  /* 0x0000000c0b087c12 */ /* 0x000fe4000f8e9602 */
[----:B------:R-:W-:Y:S02]  /*9190*/  LOP3.LUT R0, R175, UR10, R10, 0x96, !PT ;  /* 0x0000000aaf007c12 */ /* 0x000fe4000f8e960a */
[----:B------:R-:W-:Y:S01]  /*91a0*/  FMNMX.FTZ R4, R186, R4, !PT ;  /* 0x00000004ba047209 */ /* 0x000fe20007810000 */
[----:B------:R-:W-:-:S04]  /*91b0*/  IMAD.WIDE.U32 R8, R8, -0x2daee0ad, RZ ;  /* 0xd2511f5308087825 */ /* 0x000fc800078e00ff */
[----:B------:R-:W-:Y:S01]  /*91c0*/  IMAD.WIDE.U32 R176, R0, -0x2daee0ad, RZ ;  /* 0xd2511f5300b07825 */ /* 0x000fe200078e00ff */
[----:B------:R-:W2:Y:S04]  /*91d0*/  SHFL.BFLY PT, R7, R4, 0x2, 0x1f ;  /* 0x0c401f0004077f89 */ /* 0x000ea800000e0000 */
[----:B------:R-:W-:Y:S02]  /*91e0*/  LOP3.LUT R2, R177, UR7, R8, 0x96, !PT ;  /* 0x00000007b1027c12 */ /* 0x000fe4000f8e9608 */
[----:B------:R-:W-:-:S03]  /*91f0*/  LOP3.LUT R6, R9, UR9, R6, 0x96, !PT ;  /* 0x0000000909067c12 */ /* 0x000fc6000f8e9606 */
[----:B------:R-:W-:-:S05]  /*9200*/  IMAD.WIDE.U32 R2, R2, -0x326172a9, RZ ;  /* 0xcd9e8d5702027825 */ /* 0x000fca00078e00ff */
[----:B------:R-:W-:Y:S01]  /*9210*/  LOP3.LUT R0, R2, 0xffff, RZ, 0xc0, !PT ;  /* 0x0000ffff02007812 */ /* 0x000fe200078ec0ff */
[----:B------:R-:W-:Y:S01]  /*9220*/  IMAD.WIDE.U32 R236, R6, -0x326172a9, RZ ;  /* 0xcd9e8d5706ec7825 */ /* 0x000fe200078e00ff */
[----:B------:R-:W-:Y:S02]  /*9230*/  MOV R183, R15 ;  /* 0x0000000f00b77202 */ /* 0x000fe40000000f00 */
[----:B------:R-:W-:Y:S01]  /*9240*/  SHF.R.U32.HI R5, RZ, 0x8, R0 ;  /* 0x00000008ff057819 */ /* 0x000fe20000011600 */
[----:B------:R-:W-:Y:S01]  /*9250*/  IMAD R18, R16, -0x326172a9, RZ ;  /* 0xcd9e8d5710127824 */ /* 0x000fe200078e02ff */
[----:B------:R-:W-:Y:S02]  /*9260*/  LOP3.LUT R0, R2, 0xff, RZ, 0xc0, !PT ;  /* 0x000000ff02007812 */ /* 0x000fe400078ec0ff */
[--C-:B------:R-:W-:Y:S02]  /*9270*/  SHF.R.U32.HI R15, RZ, 0x10, R2.reuse ;  /* 0x00000010ff0f7819 */ /* 0x100fe40000011602 */
[----:B------:R-:W-:-:S02]  /*9280*/  SHF.R.U32.HI R16, RZ, 0x18, R2 ;  /* 0x00000018ff107819 */ /* 0x000fc40000011602 */
[----:B------:R-:W-:Y:S02]  /*9290*/  LOP3.LUT R2, R3, UR17, R236, 0x96, !PT ;  /* 0x0000001103027c12 */ /* 0x000fe4000f8e96ec */
[----:B------:R-:W-:Y:S02]  /*92a0*/  PRMT R25, R0, 0x5410, R5 ;  /* 0x0000541000197816 */ /* 0x000fe40000000005 */
[----:B------:R-:W-:Y:S02]  /*92b0*/  FMNMX.FTZ R3, R136, R133, !PT ;  /* 0x0000008588037209 */ /* 0x000fe40007810000 */
[----:B------:R-:W-:Y:S02]  /*92c0*/  FMNMX.FTZ R0, R135, R139, !PT ;  /* 0x0000008b87007209 */ /* 0x000fe40007810000 */
        /* <DEDUP_REMOVED lines=20> */
[----:B------:R-:W-:Y:S02]  /*9410*/  LOP3.LUT R18, R13, UR16, R18, 0x96, !PT ;  /* 0x000000100d127c12 */ /* 0x000fe4000f8e9612 */
[----:B------:R-:W-:Y:S01]  /*9420*/  FMNMX.FTZ R7, R190, R7, !PT ;  /* 0x00000007be077209 */ /* 0x000fe20007810000 */
[----:B------:R-:W2:Y:S01]  /*9430*/  SHFL.BFLY PT, R13, R0, 0x2, 0x1f ;  /* 0x0c401f00000d7f89 */ /* 0x000ea200000e0000 */
[----:B------:R-:W-:-:S03]  /*9440*/  MOV R182, R14 ;  /* 0x0000000e00b67202 */ /* 0x000fc60000000f00 */
[----:B------:R-:W3:Y:S01]  /*9450*/  SHFL.BFLY PT, R14, R5, 0x2, 0x1f ;  /* 0x0c401f00050e7f89 */ /* 0x000ee200000e0000 */
[----:B------:R-:W-:-:S04]  /*9460*/  FMNMX.FTZ R7, R184, R7, !PT ;  /* 0x00000007b8077209 */ /* 0x000fc80007810000 */
[----:B------:R-:W-:Y:S02]  /*9470*/  FMNMX.FTZ R3, R178, R7, !PT ;  /* 0x00000007b2037209 */ /* 0x000fe40007810000 */
[----:B------:R-:W-:-:S03]  /*9480*/  LOP3.LUT R17, R181, UR14, R12, 0x96, !PT ;  /* 0x0000000eb5117c12 */ /* 0x000fc6000f8e960c */
[----:B------:R-:W4:Y:S01]  /*9490*/  SHFL.BFLY PT, R12, R3, 0x2, 0x1f ;  /* 0x0c401f00030c7f89 */ /* 0x000f2200000e0000 */
[--C-:B------:R-:W-:Y:S02]  /*94a0*/  SHF.R.U32.HI R9, RZ, 0x10, R2.reuse ;  /* 0x00000010ff097819 */ /* 0x100fe40000011602 */
[C---:B------:R-:W-:Y:S01]  /*94b0*/  LOP3.LUT R6, R2.reuse, 0xffff, RZ, 0xc0, !PT ;  /* 0x0000ffff02067812 */ /* 0x040fe200078ec0ff */
[----:B------:R-:W5:Y:S01]  /*94c0*/  SHFL.BFLY PT, R11, R4, 0x1, 0x1f ;  /* 0x0c201f00040b7f89 */ /* 0x000f6200000e0000 */
[----:B------:R-:W-:Y:S02]  /*94d0*/  LOP3.LUT R10, R2, 0xff, RZ, 0xc0, !PT ;  /* 0x000000ff020a7812 */ /* 0x000fe400078ec0ff */
[----:B------:R-:W-:Y:S02]  /*94e0*/  SHF.R.U32.HI R8, RZ, 0x18, R2 ;  /* 0x00000018ff087819 */ /* 0x000fe40000011602 */
[----:B------:R-:W-:Y:S02]  /*94f0*/  LOP3.LUT R7, R15, 0xff, RZ, 0xc0, !PT ;  /* 0x000000ff0f077812 */ /* 0x000fe400078ec0ff */
[----:B------:R-:W-:-:S02]  /*9500*/  LOP3.LUT R2, R9, 0xff, RZ, 0xc0, !PT ;  /* 0x000000ff09027812 */ /* 0x000fc400078ec0ff */
[----:B------:R-:W-:Y:S02]  /*9510*/  PRMT R21, R7, 0x5410, R16 ;  /* 0x0000541007157816 */ /* 0x000fe40000000010 */
[----:B------:R-:W-:Y:S02]  /*9520*/  PRMT R16, R2, 0x5410, R8 ;  /* 0x0000541002107816 */ /* 0x000fe40000000008 */
[----:B--2---:R-:W-:Y:S02]  /*9530*/  FMNMX.FTZ R2, R0, R13, !PT ;  /* 0x0000000d00027209 */ /* 0x004fe40007810000 */
[----:B---3--:R-:W-:Y:S01]  /*9540*/  FMNMX.FTZ R0, R5, R14, !PT ;  /* 0x0000000e05007209 */ /* 0x008fe20007810000 */
[----:B------:R-:W-:Y:S01]  /*9550*/  IMAD.WIDE.U32 R18, R18, -0x2daee0ad, RZ ;  /* 0xd2511f5312127825 */ /* 0x000fe200078e00ff */
[----:B------:R-:W-:-:S03]  /*9560*/  SHF.R.U32.HI R6, RZ, 0x8, R6 ;  /* 0x00000008ff067819 */ /* 0x000fc60000011606 */
[----:B------:R-:W2:Y:S01]  /*9570*/  SHFL.BFLY PT, R8, R0, 0x1, 0x1f ;  /* 0x0c201f0000087f89 */ /* 0x000ea200000e0000 */
[----:B------:R-:W-:Y:S01]  /*9580*/  PRMT R15, R10, 0x5410, R6 ;  /* 0x000054100a0f7816 */ /* 0x000fe20000000006 */
[----:B------:R-:W-:Y:S01]  /*9590*/  IMAD.WIDE.U32 R172, R17, -0x2daee0ad, RZ ;  /* 0xd2511f5311ac7825 */ /* 0x000fe200078e00ff */
[----:B------:R-:W-:Y:S02]  /*95a0*/  LOP3.LUT R6, R19, UR13, R182, 0x96, !PT ;  /* 0x0000000d13067c12 */ /* 0x000fe4000f8e96b6 */
[----:B----4-:R-:W-:Y:S02]  /*95b0*/  FMNMX.FTZ R3, R3, R12, !PT ;  /* 0x0000000c03037209 */ /* 0x010fe40007810000 */
[----:B------:R-:W-:Y:S01]  /*95c0*/  LOP3.LUT R7, R173, UR11, R18, 0x96, !PT ;  /* 0x0000000bad077c12 */ /* 0x000fe2000f8e9612 */
[----:B------:R-:W-:Y:S01]  /*95d0*/  IMAD.WIDE.U32 R12, R6, -0x326172a9, RZ ;  /* 0xcd9e8d57060c7825 */ /* 0x000fe200078e00ff */
[----:B------:R-:W3:Y:S01]  /*95e0*/  SHFL.BFLY PT, R9, R2, 0x1, 0x1f ;  /* 0x0c201f0002097f89 */ /* 0x000ee200000e0000 */
[----:B-----5:R-:W-:-:S02]  /*95f0*/  FMNMX.FTZ R235, R4, R11, !PT ;  /* 0x0000000b04eb7209 */ /* 0x020fc40007810000 */
[----:B------:R-:W-:Y:S01]  /*9600*/  IMAD.WIDE.U32 R248, R7, -0x326172a9, RZ ;  /* 0xcd9e8d5707f87825 */ /* 0x000fe200078e00ff */
[----:B------:R-:W-:Y:S01]  /*9610*/  LOP3.LUT R4, R13, UR12, R180, 0x96, !PT ;  /* 0x0000000c0d047c12 */ /* 0x000fe2000f8e96b4 */
[----:B------:R-:W4:Y:S01]  /*9620*/  SHFL.BFLY PT, R10, R3, 0x1, 0x1f ;  /* 0x0c201f00030a7f89 */ /* 0x000f2200000e0000 */
[C---:B------:R-:W-:Y:S01]  /*9630*/  FSETP.NEU.FTZ.AND P4, PT, R235.reuse, -INF , PT ;  /* 0xff800000eb00780b */ /* 0x040fe20003f9d000 */
[----:B------:R-:W-:Y:S01]  /*9640*/  FMUL.FTZ R17, R235, c[0x0][0x23c] ;  /* 0x00008f00eb117a20 */ /* 0x000fe20000410000 */
[----:B------:R-:W-:Y:S01]  /*9650*/  LOP3.LUT R7, R249, UR10, R12, 0x96, !PT ;  /* 0x0000000af9077c12 */ /* 0x000fe2000f8e960c */
[----:B------:R-:W-:-:S03]  /*9660*/  IMAD.WIDE.U32 R4, R4, -0x2daee0ad, RZ ;  /* 0xd2511f5304047825 */ /* 0x000fc600078e00ff */
[----:B------:R-:W-:Y:S02]  /*9670*/  FSEL R17, R17, RZ, P4 ;  /* 0x000000ff11117208 */ /* 0x000fe40002000000 */
[----:B------:R-:W-:Y:S01]  /*9680*/  LOP3.LUT R11, R5, UR9, R172, 0x96, !PT ;  /* 0x00000009050b7c12 */ /* 0x000fe2000f8e96ac */
[----:B------:R-:W-:Y:S01]  /*9690*/  IMAD.WIDE.U32 R172, R7, -0x2daee0ad, RZ ;  /* 0xd2511f5307ac7825 */ /* 0x000fe200078e00ff */
[----:B--2---:R-:W-:-:S03]  /*96a0*/  FMNMX.FTZ R234, R0, R8, !PT ;  /* 0x0000000800ea7209 */ /* 0x004fc60007810000 */
[--C-:B------:R-:W-:Y:S01]  /*96b0*/  FFMA.FTZ R0, R23, c[0x0][0x23c], -R17.reuse ;  /* 0x00008f0017007a23 */ /* 0x100fe20000010811 */
[----:B------:R-:W-:Y:S01]  /*96c0*/  LOP3.LUT R12, R173, UR7, R4, 0x96, !PT ;  /* 0x00000007ad0c7c12 */ /* 0x000fe2000f8e9604 */
[C---:B------:R-:W-:Y:S01]  /*96d0*/  FMUL.FTZ R18, R234.reuse, c[0x0][0x23c] ;  /* 0x00008f00ea127a20 */ /* 0x040fe20000410000 */
[----:B------:R-:W2:Y:S01]  /*96e0*/  LDC.U8 R4, c[0x0][0x2d8] ;  /* 0x0000b600ff047b82 */ /* 0x000ea20000000000 */
[----:B------:R-:W-:Y:S01]  /*96f0*/  FSETP.NEU.FTZ.AND P1, PT, R234, -INF , PT ;  /* 0xff800000ea00780b */ /* 0x000fe20003f3d000 */
[----:B------:R5:W-:Y:S01]  /*9700*/  MUFU.EX2 R228, R0 ;  /* 0x0000000000e47308 */ /* 0x000be20000000800 */
[----:B---3--:R-:W-:Y:S02]  /*9710*/  FMNMX.FTZ R233, R2, R9, !PT ;  /* 0x0000000902e97209 */ /* 0x008fe40007810000 */
[----:B------:R-:W-:Y:S01]  /*9720*/  FSEL R18, R18, RZ, P1 ;  /* 0x000000ff12127208 */ /* 0x000fe20000800000 */
[--C-:B------:R-:W-:Y:S01]  /*9730*/  FFMA.FTZ R6, R33, c[0x0][0x23c], -R17.reuse ;  /* 0x00008f0021067a23 */ /* 0x100fe20000010811 */
[----:B------:R-:W-:Y:S01]  /*9740*/  FSETP.NEU.FTZ.AND P5, PT, R233, -INF , PT ;  /* 0xff800000e900780b */ /* 0x000fe20003fbd000 */
[--C-:B------:R-:W-:Y:S01]  /*9750*/  FFMA.FTZ R5, R32, c[0x0][0x23c], -R17.reuse ;  /* 0x00008f0020057a23 */ /* 0x100fe20000010811 */
[----:B----4-:R-:W-:Y:S01]  /*9760*/  FMNMX.FTZ R232, R3, R10, !PT ;  /* 0x0000000a03e87209 */ /* 0x010fe20007810000 */
[----:B-----5:R-:W-:-:S04]  /*9770*/  FFMA.FTZ R0, R20, c[0x0][0x23c], -R17 ;  /* 0x00008f0014007a23 */ /* 0x020fc80000010811 */
[----:B------:R3:W-:Y:S01]  /*9780*/  MUFU.EX2 R229, R0 ;  /* 0x0000000000e57308 */ /* 0x0007e20000000800 */
[----:B------:R-:W-:Y:S02]  /*9790*/  FSEL R2, R233, RZ, P5 ;  /* 0x000000ffe9027208 */ /* 0x000fe40002800000 */
[----:B------:R-:W-:-:S05]  /*97a0*/  FSETP.NEU.FTZ.AND P6, PT, R232, -INF , PT ;  /* 0xff800000e800780b */ /* 0x000fca0003fdd000 */
[----:B------:R-:W-:Y:S01]  /*97b0*/  MUFU.EX2 R177, R6 ;  /* 0x0000000600b17308 */ /* 0x000fe20000000800 */
[----:B---3--:R-:W-:-:S07]  /*97c0*/  FFMA.FTZ R0, R34, c[0x0][0x23c], -R18 ;  /* 0x00008f0022007a23 */ /* 0x008fce0000010812 */
[----:B------:R-:W3:Y:S01]  /*97d0*/  MUFU.EX2 R193, R5 ;  /* 0x0000000500c17308 */ /* 0x000ee20000000800 */
[----:B------:R-:W-:Y:S01]  /*97e0*/  FADD.FTZ R20, R135, -R2 ;  /* 0x8000000287147221 */ /* 0x000fe20000010000 */
[----:B------:R-:W-:-:S06]  /*97f0*/  FSEL R2, R234, RZ, P1 ;  /* 0x000000ffea027208 */ /* 0x000fcc0000800000 */
[----:B------:R4:W-:Y:S01]  /*9800*/  MUFU.EX2 R182, R0 ;  /* 0x0000000000b67308 */ /* 0x0009e20000000800 */
[----:B------:R-:W-:Y:S01]  /*9810*/  FSEL R3, R232, RZ, P6 ;  /* 0x000000ffe8037208 */ /* 0x000fe20003000000 */
[----:B------:R-:W-:Y:S01]  /*9820*/  FADD.FTZ R23, R137, -R2 ;  /* 0x8000000289177221 */ /* 0x000fe20000010000 */
[----:B--2---:R-:W-:Y:S01]  /*9830*/  PRMT R180, R4, 0x7054, R4 ;  /* 0x0000705404b47816 */ /* 0x004fe20000000004 */
[--C-:B------:R-:W-:Y:S02]  /*9840*/  FFMA.FTZ R2, R22, c[0x0][0x23c], -R18.reuse ;  /* 0x00008f0016027a23 */ /* 0x100fe40000010812 */
[----:B----4-:R-:W-:-:S04]  /*9850*/  FFMA.FTZ R0, R27, c[0x0][0x23c], -R18 ;  /* 0x00008f001b007a23 */ /* 0x010fc80000010812 */
[----:B------:R2:W4:Y:S01]  /*9860*/  MUFU.EX2 R194, R0 ;  /* 0x0000000000c27308 */ /* 0x0005220000000800 */
[----:B------:R-:W-:Y:S01]  /*9870*/  FADD.FTZ R10, R136, -R3 ;  /* 0x80000003880a7221 */ /* 0x000fe20000010000 */
[----:B------:R-:W-:Y:S01]  /*9880*/  FSEL R3, R235, RZ, P4 ;  /* 0x000000ffeb037208 */ /* 0x000fe20002000000 */
[----:B------:R-:W-:-:S05]  /*9890*/  HSET2.LE.AND R4, R15, R180, PT ;  /* 0x000000b40f047233 */ /* 0x000fca0003803000 */
[----:B------:R-:W-:Y:S01]  /*98a0*/  MUFU.EX2 R230, R2 ;  /* 0x0000000200e67308 */ /* 0x000fe20000000800 */
[----:B--2---:R-:W-:-:S07]  /*98b0*/  FFMA.FTZ R0, R24, c[0x0][0x23c], -R18 ;  /* 0x00008f0018007a23 */ /* 0x004fce0000010812 */
[----:B------:R3:W2:Y:S01]  /*98c0*/  MUFU.EX2 R181, R0 ;  /* 0x0000000000b57308 */ /* 0x0006a20000000800 */
[----:B------:R-:W-:Y:S01]  /*98d0*/  FADD.FTZ R14, R134, -R3 ;  /* 0x80000003860e7221 */ /* 0x000fe20000010000 */
[--C-:B------:R-:W-:Y:S01]  /*98e0*/  HSET2.LE.AND R5, R16, R180.reuse, PT ;  /* 0x000000b410057233 */ /* 0x100fe20003803000 */
[----:B------:R-:W-:Y:S01]  /*98f0*/  FMUL.FTZ R3, R232, c[0x0][0x23c] ;  /* 0x00008f00e8037a20 */ /* 0x000fe20000410000 */
[----:B------:R-:W-:Y:S01]  /*9900*/  HSET2.LE.AND R6, R25, R180, PT ;  /* 0x000000b419067233 */ /* 0x000fe20003803000 */
[----:B---3--:R-:W-:-:S04]  /*9910*/  F2FP.PACK_AB R0, R193, R177 ;  /* 0x000000b1c100723e */ /* 0x008fc800000000ff */
[----:B------:R-:W-:Y:S02]  /*9920*/  LOP3.LUT R4, R4, R0, RZ, 0xc0, !PT ;  /* 0x0000000004047212 */ /* 0x000fe400078ec0ff */
[----:B----4-:R-:W-:Y:S02]  /*9930*/  F2FP.PACK_AB R0, R194, R182 ;  /* 0x000000b6c200723e */ /* 0x010fe400000000ff */
[----:B------:R-:W-:Y:S02]  /*9940*/  FSEL R3, R3, RZ, P6 ;  /* 0x000000ff03037208 */ /* 0x000fe40003000000 */
[----:B------:R-:W-:Y:S02]  /*9950*/  LOP3.LUT R5, R5, R0, RZ, 0xc0, !PT ;  /* 0x0000000005057212 */ /* 0x000fe400078ec0ff */
[----:B------:R-:W-:Y:S01]  /*9960*/  F2FP.PACK_AB R0, R229, R228 ;  /* 0x000000e4e500723e */ /* 0x000fe200000000ff */
[----:B------:R-:W-:Y:S01]  /*9970*/  FMUL.FTZ R16, R233, c[0x0][0x23c] ;  /* 0x00008f00e9107a20 */ /* 0x000fe20000410000 */
[----:B------:R-:W-:Y:S01]  /*9980*/  HSET2.LE.AND R7, R21, R180, PT ;  /* 0x000000b415077233 */ /* 0x000fe20003803000 */
[----:B------:R-:W-:Y:S01]  /*9990*/  FFMA.FTZ R2, R133, c[0x0][0x23c], -R3 ;  /* 0x00008f0085027a23 */ /* 0x000fe20000010803 */
[----:B------:R-:W-:-:S02]  /*99a0*/  LOP3.LUT R6, R6, R0, RZ, 0xc0, !PT ;  /* 0x0000000006067212 */ /* 0x000fc400078ec0ff */
[----:B--2---:R-:W-:Y:S01]  /*99b0*/  F2FP.PACK_AB R0, R230, R181 ;  /* 0x000000b5e600723e */ /* 0x004fe200000000ff */
[----:B------:R2:W-:Y:S01]  /*99c0*/  MUFU.EX2 R236, R2 ;  /* 0x0000000200ec7308 */ /* 0x0005e20000000800 */
[----:B------:R-:W-:Y:S01]  /*99d0*/  FSEL R16, R16, RZ, P5 ;  /* 0x000000ff10107208 */ /* 0x000fe20002800000 */
[----:B------:R-:W-:Y:S01]  /*99e0*/  IMAD.WIDE.U32 R12, R12, -0x326172a9, RZ ;  /* 0xcd9e8d570c0c7825 */ /* 0x000fe200078e00ff */
[----:B------:R-:W-:-:S03]  /*99f0*/  LOP3.LUT R7, R7, R0, RZ, 0xc0, !PT ;  /* 0x0000000007077212 */ /* 0x000fc600078ec0ff */
[--C-:B------:R-:W-:Y:S02]  /*9a00*/  FFMA.FTZ R0, R26, c[0x0][0x23c], -R3.reuse ;  /* 0x00008f001a007a23 */ /* 0x100fe40000010803 */
[--C-:B------:R-:W-:Y:S02]  /*9a10*/  FFMA.FTZ R8, R139, c[0x0][0x23c], -R16.reuse ;  /* 0x00008f008b087a23 */ /* 0x100fe40000010810 */
[----:B------:R-:W-:Y:S01]  /*9a20*/  FFMA.FTZ R9, R138, c[0x0][0x23c], -R16 ;  /* 0x00008f008a097a23 */ /* 0x000fe20000010810 */
[----:B------:R3:W-:Y:S01]  /*9a30*/  MUFU.EX2 R183, R0 ;  /* 0x0000000000b77308 */ /* 0x0007e20000000800 */
[----:B--2---:R-:W-:Y:S02]  /*9a40*/  FFMA.FTZ R2, R132, c[0x0][0x23c], -R3 ;  /* 0x00008f0084027a23 */ /* 0x004fe40000010803 */
[----:B------:R-:W-:-:S05]  /*9a50*/  IMAD.WIDE.U32 R132, R11, -0x326172a9, RZ ;  /* 0xcd9e8d570b847825 */ /* 0x000fca00078e00ff */
[----:B------:R2:W-:Y:S01]  /*9a60*/  MUFU.EX2 R252, R8 ;  /* 0x0000000800fc7308 */ /* 0x0005e20000000800 */
[----:B---3--:R-:W-:-:S07]  /*9a70*/  LOP3.LUT R0, R13, UR17, R132, 0x96, !PT ;  /* 0x000000110d007c12 */ /* 0x008fce000f8e9684 */
[----:B------:R3:W-:Y:S08]  /*9a80*/  MUFU.EX2 R192, R2 ;  /* 0x0000000200c07308 */ /* 0x0007f00000000800 */
[----:B------:R4:W5:Y:S01]  /*9a90*/  MUFU.EX2 R251, R9 ;  /* 0x0000000900fb7308 */ /* 0x0009620000000800 */
[----:B--2---:R-:W-:Y:S01]  /*9aa0*/  LOP3.LUT R8, R0, 0xff, RZ, 0xc0, !PT ;  /* 0x000000ff00087812 */ /* 0x004fe200078ec0ff */
[----:B---3--:R-:W-:-:S06]  /*9ab0*/  FFMA.FTZ R2, R30, c[0x0][0x23c], -R3 ;  /* 0x00008f001e027a23 */ /* 0x008fcc0000010803 */
[----:B------:R2:W3:Y:S01]  /*9ac0*/  MUFU.EX2 R195, R2 ;  /* 0x0000000200c37308 */ /* 0x0004e20000000800 */
[----:B----4-:R-:W-:-:S04]  /*9ad0*/  SHF.R.U32.HI R9, RZ, 0x10, R0 ;  /* 0x00000010ff097819 */ /* 0x010fc80000011600 */
[----:B------:R-:W-:Y:S02]  /*9ae0*/  LOP3.LUT R9, R9, 0xff, RZ, 0xc0, !PT ;  /* 0x000000ff09097812 */ /* 0x000fe400078ec0ff */
[----:B--2---:R-:W-:Y:S02]  /*9af0*/  LOP3.LUT R2, R0, 0xffff, RZ, 0xc0, !PT ;  /* 0x0000ffff00027812 */ /* 0x004fe400078ec0ff */
[----:B------:R-:W-:-:S04]  /*9b00*/  SHF.R.U32.HI R0, RZ, 0x18, R0 ;  /* 0x00000018ff007819 */ /* 0x000fc80000011600 */
[----:B------:R-:W-:Y:S02]  /*9b10*/  PRMT R9, R9, 0x5410, R0 ;  /* 0x0000541009097816 */ /* 0x000fe40000000000 */
[----:B-----5:R-:W-:-:S03]  /*9b20*/  F2FP.PACK_AB R0, R251, R252 ;  /* 0x000000fcfb00723e */ /* 0x020fc600000000ff */
[----:B------:R-:W-:Y:S01]  /*9b30*/  HSET2.LE.AND R9, R9, R180, PT ;  /* 0x000000b409097233 */ /* 0x000fe20003803000 */
[----:B------:R-:W-:Y:S01]  /*9b40*/  SHF.R.U32.HI R2, RZ, 0x8, R2 ;  /* 0x00000008ff027819 */ /* 0x000fe20000011602 */
[----:B------:R-:W-:Y:S01]  /*9b50*/  FMUL.FTZ R19, R10, c[0x0][0x23c] ;  /* 0x00008f000a137a20 */ /* 0x000fe20000410000 */
[----:B------:R-:W-:Y:S02]  /*9b60*/  SHF.R.U32.HI R11, RZ, 0x10, R12 ;  /* 0x00000010ff0b7819 */ /* 0x000fe4000001160c */
[----:B------:R-:W-:Y:S01]  /*9b70*/  LOP3.LUT R9, R9, R0, RZ, 0xc0, !PT ;  /* 0x0000000009097212 */ /* 0x000fe200078ec0ff */
[----:B------:R-:W-:Y:S01]  /*9b80*/  FMUL.FTZ R14, R14, c[0x0][0x23c] ;  /* 0x00008f000e0e7a20 */ /* 0x000fe20000410000 */
[----:B------:R-:W-:Y:S02]  /*9b90*/  PRMT R8, R8, 0x5410, R2 ;  /* 0x0000541008087816 */ /* 0x000fe40000000002 */
[C---:B------:R-:W-:Y:S02]  /*9ba0*/  LOP3.LUT R10, R12.reuse, 0xffff, RZ, 0xc0, !PT ;  /* 0x0000ffff0c0a7812 */ /* 0x040fe400078ec0ff */
[----:B------:R-:W-:-:S02]  /*9bb0*/  LOP3.LUT R0, R12, 0xff, RZ, 0xc0, !PT ;  /* 0x000000ff0c007812 */ /* 0x000fc400078ec0ff */
[----:B------:R-:W-:Y:S02]  /*9bc0*/  SHF.R.U32.HI R12, RZ, 0x18, R12 ;  /* 0x00000018ff0c7819 */ /* 0x000fe4000001160c */
[----:B------:R-:W-:Y:S01]  /*9bd0*/  LOP3.LUT R11, R11, 0xff, RZ, 0xc0, !PT ;  /* 0x000000ff0b0b7812 */ /* 0x000fe200078ec0ff */
[----:B------:R-:W-:Y:S01]  /*9be0*/  HSET2.LE.AND R8, R8, R180, PT ;  /* 0x000000b408087233 */ /* 0x000fe20003803000 */
[----:B------:R-:W-:Y:S01]  /*9bf0*/  F2FP.PACK_AB R2, R192, R236 ;  /* 0x000000ecc002723e */ /* 0x000fe200000000ff */
[----:B------:R2:W-:Y:S01]  /*9c00*/  MUFU.EX2 R21, R14 ;  /* 0x0000000e00157308 */ /* 0x0005e20000000800 */
[----:B------:R-:W-:Y:S02]  /*9c10*/  PRMT R11, R11, 0x5410, R12 ;  /* 0x000054100b0b7816 */ /* 0x000fe4000000000c */
[----:B------:R-:W-:Y:S01]  /*9c20*/  LOP3.LUT R8, R8, R2, RZ, 0xc0, !PT ;  /* 0x0000000208087212 */ /* 0x000fe200078ec0ff */
[----:B------:R-:W-:Y:S02]  /*9c30*/  FFMA.FTZ R2, R35, c[0x0][0x23c], -R16 ;  /* 0x00008f0023027a23 */ /* 0x000fe40000010810 */
[----:B------:R-:W-:-:S02]  /*9c40*/  FMUL.FTZ R20, R20, c[0x0][0x23c] ;  /* 0x00008f0014147a20 */ /* 0x000fc40000410000 */
[----:B------:R4:W-:Y:S01]  /*9c50*/  MUFU.EX2 R250, R2 ;  /* 0x0000000200fa7308 */ /* 0x0009e20000000800 */
[----:B--2---:R-:W2:Y:S07]  /*9c60*/  LDSM.16.MT88.4 R12, [R201+0xa000] ;  /* 0x00a00000c90c783b */ /* 0x004eae0000004200 */
[----:B------:R5:W-:Y:S01]  /*9c70*/  MUFU.EX2 R22, R20 ;  /* 0x0000001400167308 */ /* 0x000be20000000800 */
[----:B------:R-:W-:Y:S01]  /*9c80*/  SHF.R.U32.HI R10, RZ, 0x8, R10 ;  /* 0x00000008ff0a7819 */ /* 0x000fe2000001160a */
[----:B----4-:R-:W-:-:S06]  /*9c90*/  FFMA.FTZ R2, R28, c[0x0][0x23c], -R16 ;  /* 0x00008f001c027a23 */ /* 0x010fcc0000010810 */
[----:B------:R-:W4:Y:S01]  /*9ca0*/  MUFU.EX2 R249, R2 ;  /* 0x0000000200f97308 */ /* 0x000f220000000800 */
[----:B-----5:R-:W-:Y:S01]  /*9cb0*/  FMUL.FTZ R20, R23, c[0x0][0x23c] ;  /* 0x00008f0017147a20 */ /* 0x020fe20000410000 */
[----:B------:R-:W-:-:S06]  /*9cc0*/  PRMT R10, R0, 0x5410, R10 ;  /* 0x00005410000a7816 */ /* 0x000fcc000000000a */
[----:B------:R-:W5:Y:S01]  /*9cd0*/  MUFU.EX2 R19, R19 ;  /* 0x0000001300137308 */ /* 0x000f620000000800 */
[----:B---3--:R-:W-:-:S07]  /*9ce0*/  F2FP.PACK_AB R0, R183, R195 ;  /* 0x000000c3b700723e */ /* 0x008fce00000000ff */
[----:B------:R-:W3:Y:S01]  /*9cf0*/  MUFU.EX2 R20, R20 ;  /* 0x0000001400147308 */ /* 0x000ee20000000800 */
[--C-:B------:R-:W-:Y:S02]  /*9d00*/  HSET2.LE.AND R10, R10, R180.reuse, PT ;  /* 0x000000b40a0a7233 */ /* 0x100fe40003803000 */
[----:B------:R-:W-:-:S03]  /*9d10*/  HSET2.LE.AND R11, R11, R180, PT ;  /* 0x000000b40b0b7233 */ /* 0x000fc60003803000 */
[----:B------:R-:W-:Y:S02]  /*9d20*/  LOP3.LUT R10, R10, R0, RZ, 0xc0, !PT ;  /* 0x000000000a0a7212 */ /* 0x000fe400078ec0ff */
[----:B----4-:R-:W-:Y:S01]  /*9d30*/  F2FP.PACK_AB R0, R249, R250 ;  /* 0x000000faf900723e */ /* 0x010fe200000000ff */
[-C--:B-----5:R-:W-:Y:S02]  /*9d40*/  FMUL.FTZ R140, R140, R19.reuse ;  /* 0x000000138c8c7220 */ /* 0x0a0fe40000410000 */
[----:B------:R-:W-:Y:S01]  /*9d50*/  FMUL.FTZ R141, R141, R19 ;  /* 0x000000138d8d7220 */ /* 0x000fe20000410000 */
[----:B------:R-:W-:Y:S01]  /*9d60*/  LOP3.LUT R11, R11, R0, RZ, 0xc0, !PT ;  /* 0x000000000b0b7212 */ /* 0x000fe200078ec0ff */
[-C--:B------:R-:W-:Y:S02]  /*9d70*/  FMUL.FTZ R142, R142, R22.reuse ;  /* 0x000000168e8e7220 */ /* 0x080fe40000410000 */
[----:B------:R-:W-:Y:S02]  /*9d80*/  FMUL.FTZ R143, R143, R22 ;  /* 0x000000168f8f7220 */ /* 0x000fe40000410000 */
[----:B------:R-:W-:-:S02]  /*9d90*/  FMUL.FTZ R144, R144, R21 ;  /* 0x0000001590907220 */ /* 0x000fc40000410000 */
[-C--:B------:R-:W-:Y:S02]  /*9da0*/  FMUL.FTZ R145, R145, R21.reuse ;  /* 0x0000001591917220 */ /* 0x080fe40000410000 */
[-C--:B---3--:R-:W-:Y:S02]  /*9db0*/  FMUL.FTZ R146, R146, R20.reuse ;  /* 0x0000001492927220 */ /* 0x088fe40000410000 */
        /* <DEDUP_REMOVED lines=9> */
[----:B------:R-:W-:Y:S01]  /*9e50*/  MOV R29, R244 ;  /* 0x000000f4001d7202 */ /* 0x000fe20000000f00 */
[-C--:B--2---:R-:W-:Y:S08]  /*9e60*/  HMMA.16816.F32 R140, R8, R12.reuse, R140 ;  /* 0x0000000c088c723c */ /* 0x084ff0000000188c */
[C---:B------:R-:W-:Y:S08]  /*9e70*/  HMMA.16816.F32 R144, R4.reuse, R12, R144 ;  /* 0x0000000c0490723c */ /* 0x040ff00000001890 */
[-C--:B------:R-:W-:Y:S08]  /*9e80*/  HMMA.16816.F32 R148, R4, R14.reuse, R148 ;  /* 0x0000000e0494723c */ /* 0x080ff00000001894 */
[----:B-1----:R-:W-:Y:S01]  /*9e90*/  HMMA.16816.F32 R244, R8, R14, R152 ;  /* 0x0000000e08f4723c */ /* 0x002fe20000001898 */
        /* <DEDUP_REMOVED lines=17> */
[----:B------:R-:W-:Y:S02]  /*9fb0*/  MOV R153, R183 ;  /* 0x000000b700997202 */ /* 0x000fe40000000f00 */
        /* <DEDUP_REMOVED lines=124> */
[----:B------:R-:W-:-:S02]  /*a780*/  FFMA.FTZ R0, R198, c[0x0][0x23c], -R3 ;  /* 0x00008f00c6007a23 */ /* 0x000fc40000010803 */
[----:B------:R-:W-:Y:S02]  /*a790*/  IMAD.MOV.U32 R66, RZ, RZ, R177 ;  /* 0x000000ffff427224 */ /* 0x000fe400078e00b1 */
[----:B------:R2:W-:Y:S01]  /*a7a0*/  MUFU.EX2 R177, R0 ;  /* 0x0000000000b17308 */ /* 0x0005e20000000800 */
[-C--:B------:R-:W-:Y:S02]  /*a7b0*/  FMUL.FTZ R120, R120, R21.reuse ;  /* 0x0000001578787220 */ /* 0x080fe40000410000 */
[----:B------:R-:W-:Y:S02]  /*a7c0*/  FMUL.FTZ R121, R121, R21 ;  /* 0x0000001579797220 */ /* 0x000fe40000410000 */
[----:B--2---:R-:W-:-:S04]  /*a7d0*/  FFMA.FTZ R0, R190, c[0x0][0x23c], -R3 ;  /* 0x00008f00be007a23 */ /* 0x004fc80000010803 */
[----:B------:R2:W-:Y:S01]  /*a7e0*/  MUFU.EX2 R190, R0 ;  /* 0x0000000000be7308 */ /* 0x0005e20000000800 */
[-C--:B------:R-:W-:Y:S02]  /*a7f0*/  FMUL.FTZ R124, R124, R21.reuse ;  /* 0x000000157c7c7220 */ /* 0x080fe40000410000 */
[----:B------:R-:W-:Y:S02]  /*a800*/  FMUL.FTZ R125, R125, R21 ;  /* 0x000000157d7d7220 */ /* 0x000fe40000410000 */
[-C--:B------:R-:W-:Y:S02]  /*a810*/  FMUL.FTZ R122, R122, R20.reuse ;  /* 0x000000147a7a7220 */ /* 0x080fe40000410000 */
[-C--:B------:R-:W-:Y:S02]  /*a820*/  FMUL.FTZ R123, R123, R20.reuse ;  /* 0x000000147b7b7220 */ /* 0x080fe40000410000 */
[----:B------:R-:W-:Y:S02]  /*a830*/  FMUL.FTZ R126, R126, R20 ;  /* 0x000000147e7e7220 */ /* 0x000fe40000410000 */
[----:B--2---:R-:W-:-:S04]  /*a840*/  FFMA.FTZ R0, R184, c[0x0][0x23c], -R3 ;  /* 0x00008f00b8007a23 */ /* 0x004fc80000010803 */
[----:B------:R2:W-:Y:S01]  /*a850*/  MUFU.EX2 R184, R0 ;  /* 0x0000000000b87308 */ /* 0x0005e20000000800 */
[----:B------:R-:W-:Y:S01]  /*a860*/  FMUL.FTZ R127, R127, R20 ;  /* 0x000000147f7f7220 */ /* 0x000fe20000410000 */
[----:B------:R-:W-:Y:S01]  /*a870*/  LOP3.LUT R2, R237, UR8, R174, 0x96, !PT ;  /* 0x00000008ed027c12 */ /* 0x000fe2000f8e96ae */
[-C--:B------:R-:W-:Y:S02]  /*a880*/  FMUL.FTZ R116, R116, R19.reuse ;  /* 0x0000001374747220 */ /* 0x080fe40000410000 */
[----:B------:R-:W-:Y:S02]  /*a890*/  FMUL.FTZ R117, R117, R19 ;  /* 0x0000001375757220 */ /* 0x000fe40000410000 */
[-C--:B------:R-:W-:Y:S02]  /*a8a0*/  FMUL.FTZ R118, R118, R22.reuse ;  /* 0x0000001676767220 */ /* 0x080fe40000410000 */
[----:B------:R-:W-:Y:S02]  /*a8b0*/  FMUL.FTZ R119, R119, R22 ;  /* 0x0000001677777220 */ /* 0x000fe40000410000 */
[----:B--2---:R-:W-:-:S02]  /*a8c0*/  FFMA.FTZ R0, R178, c[0x0][0x23c], -R3 ;  /* 0x00008f00b2007a23 */ /* 0x004fc40000010803 */
[-C--:B------:R-:W-:Y:S02]  /*a8d0*/  FMUL.FTZ R128, R128, R19.reuse ;  /* 0x0000001380807220 */ /* 0x080fe40000410000 */
[----:B------:R2:W-:Y:S01]  /*a8e0*/  MUFU.EX2 R178, R0 ;  /* 0x0000000000b27308 */ /* 0x0005e20000000800 */
[----:B------:R-:W-:Y:S02]  /*a8f0*/  FMUL.FTZ R129, R129, R19 ;  /* 0x0000001381817220 */ /* 0x000fe40000410000 */
[-C--:B------:R-:W-:Y:S02]  /*a900*/  FMUL.FTZ R130, R130, R22.reuse ;  /* 0x0000001682827220 */ /* 0x080fe40000410000 */
[----:B------:R-:W-:Y:S01]  /*a910*/  FMUL.FTZ R131, R131, R22 ;  /* 0x0000001683837220 */ /* 0x000fe20000410000 */
[----:B-1----:R-:W-:Y:S01]  /*a920*/  HMMA.16816.F32 R120, R4, R12, R120 ;  /* 0x0000000c0478723c */ /* 0x002fe20000001878 */
[----:B------:R-:W-:Y:S01]  /*a930*/  IMAD.WIDE.U32 R2, R2, -0x2daee0ad, RZ ;  /* 0xd2511f5302027825 */ /* 0x000fe200078e00ff */
[----:B------:R-:W-:-:S03]  /*a940*/  MOV R65, R31 ;  /* 0x0000001f00417202 */ /* 0x000fc60000000f00 */
[----:B--2---:R-:W-:-:S03]  /*a950*/  FFMA.FTZ R0, R199, c[0x0][0x23c], -R16 ;  /* 0x00008f00c7007a23 */ /* 0x004fc60000010810 */
[----:B------:R-:W-:Y:S01]  /*a960*/  HMMA.16816.F32 R24, R4, R14, R124 ;  /* 0x0000000e0418723c */ /* 0x000fe2000000187c */
[----:B------:R1:W-:Y:S01]  /*a970*/  MUFU.EX2 R135, R0 ;  /* 0x0000000000877308 */ /* 0x0003e20000000800 */
[----:B------:R-:W-:-:S05]  /*a980*/  MOV R64, R29 ;  /* 0x0000001d00407202 */ /* 0x000fca0000000f00 */
[----:B------:R-:W-:Y:S01]  /*a990*/  LOP3.LUT R6, R133, UR8, R248, 0x96, !PT ;  /* 0x0000000885067c12 */ /* 0x000fe2000f8e96f8 */
[----:B------:R-:W-:Y:S01]  /*a9a0*/  FFMA.FTZ R5, R179, c[0x0][0x23c], -R16 ;  /* 0x00008f00b3057a23 */ /* 0x000fe20000010810 */
[----:B------:R-:W-:Y:S01]  /*a9b0*/  HMMA.16816.F32 R116, R8, R12, R116 ;  /* 0x0000000c0874723c */ /* 0x000fe20000001874 */
[----:B------:R-:W-:Y:S02]  /*a9c0*/  LOP3.LUT R4, R3, UR18, R176, 0x96, !PT ;  /* 0x0000001203047c12 */ /* 0x000fe4000f8e96b0 */
[----:B------:R2:W-:Y:S01]  /*a9d0*/  MUFU.EX2 R173, R5 ;  /* 0x0000000500ad7308 */ /* 0x0005e20000000800 */
[----:B-1----:R-:W-:-:S04]  /*a9e0*/  FFMA.FTZ R0, R196, c[0x0][0x23c], -R16 ;  /* 0x00008f00c4007a23 */ /* 0x002fc80000010810 */
[----:B------:R-:W-:Y:S01]  /*a9f0*/  HMMA.16816.F32 R28, R8, R14, R128 ;  /* 0x0000000e081c723c */ /* 0x000fe20000001880 */
[----:B------:R-:W-:Y:S02]  /*aa00*/  LOP3.LUT R13, R2, 0xff, RZ, 0xc0, !PT ;  /* 0x000000ff020d7812 */ /* 0x000fe400078ec0ff */
[----:B------:R1:W-:Y:S01]  /*aa10*/  MUFU.EX2 R175, R0 ;  /* 0x0000000000af7308 */ /* 0x0003e20000000800 */
[----:B------:R-:W-:-:S03]  /*aa20*/  SHF.R.U32.HI R12, RZ, 0x10, R2 ;  /* 0x00000010ff0c7819 */ /* 0x000fc60000011602 */
[----:B------:R-:W-:Y:S01]  /*aa30*/  LOP3.LUT R8, R2, 0xffff, RZ, 0xc0, !PT ;  /* 0x0000ffff02087812 */ /* 0x000fe200078ec0ff */
[----:B--2---:R-:W-:Y:S01]  /*aa40*/  FFMA.FTZ R5, R239, c[0x0][0x23c], -R17 ;  /* 0x00008f00ef057a23 */ /* 0x004fe20000010811 */
[----:B------:R-:W-:Y:S01]  /*aa50*/  SHF.R.U32.HI R14, RZ, 0x18, R2 ;  /* 0x00000018ff0e7819 */ /* 0x000fe20000011602 */
[----:B------:R-:W-:Y:S02]  /*aa60*/  IMAD.WIDE.U32 R2, R6, -0x2daee0ad, RZ ;  /* 0xd2511f5306027825 */ /* 0x000fe400078e00ff */
[----:B------:R2:W-:Y:S02]  /*aa70*/  MUFU.EX2 R133, R5 ;  /* 0x0000000500857308 */ /* 0x0005e40000000800 */
[----:B-1----:R-:W-:Y:S01]  /*aa80*/  FFMA.FTZ R0, R185, c[0x0][0x23c], -R16 ;  /* 0x00008f00b9007a23 */ /* 0x002fe20000010810 */
[----:B------:R-:W-:-:S05]  /*aa90*/  LOP3.LUT R11, R2, 0xff, RZ, 0xc0, !PT ;  /* 0x000000ff020b7812 */ /* 0x000fca00078ec0ff */
[----:B------:R1:W-:Y:S01]  /*aaa0*/  MUFU.EX2 R174, R0 ;  /* 0x0000000000ae7308 */ /* 0x0003e20000000800 */
[--C-:B------:R-:W-:Y:S02]  /*aab0*/  SHF.R.U32.HI R10, RZ, 0x10, R2.reuse ;  /* 0x00000010ff0a7819 */ /* 0x100fe40000011602 */
[----:B------:R-:W-:Y:S02]  /*aac0*/  SHF.R.U32.HI R7, RZ, 0x18, R2 ;  /* 0x00000018ff077819 */ /* 0x000fe40000011602 */
[----:B--2---:R-:W-:Y:S01]  /*aad0*/  LOP3.LUT R5, R2, 0xffff, RZ, 0xc0, !PT ;  /* 0x0000ffff02057812 */ /* 0x004fe200078ec0ff */
[--C-:B------:R-:W-:Y:S01]  /*aae0*/  FFMA.FTZ R2, R186, c[0x0][0x23c], -R17.reuse ;  /* 0x00008f00ba027a23 */ /* 0x100fe20000010811 */
[----:B-1----:R-:W-:Y:S01]  /*aaf0*/  LOP3.LUT R0, R3, UR18, R172, 0x96, !PT ;  /* 0x0000001203007c12 */ /* 0x002fe2000f8e96ac */
[----:B------:R-:W-:Y:S02]  /*ab00*/  FFMA.FTZ R3, R189, c[0x0][0x23c], -R17 ;  /* 0x00008f00bd037a23 */ /* 0x000fe40000010811 */
[----:B------:R1:W-:Y:S01]  /*ab10*/  MUFU.EX2 R132, R2 ;  /* 0x0000000200847308 */ /* 0x0003e20000000800 */
[--C-:B------:R-:W-:Y:S01]  /*ab20*/  FFMA.FTZ R6, R188, c[0x0][0x23c], -R18.reuse ;  /* 0x00008f00bc067a23 */ /* 0x100fe20000010812 */
[----:B------:R-:W-:Y:S01]  /*ab30*/  SHF.R.U32.HI R5, RZ, 0x8, R5 ;  /* 0x00000008ff057819 */ /* 0x000fe20000011605 */
[----:B------:R-:W-:-:S05]  /*ab40*/  FFMA.FTZ R9, R187, c[0x0][0x23c], -R18 ;  /* 0x00008f00bb097a23 */ /* 0x000fca0000010812 */
[----:B------:R2:W3:Y:S01]  /*ab50*/  MUFU.EX2 R134, R3 ;  /* 0x0000000300867308 */ /* 0x0004e20000000800 */
[----:B------:R-:W-:Y:S02]  /*ab60*/  FFMA.FTZ R15, R197, c[0x0][0x23c], -R17 ;  /* 0x00008f00c50f7a23 */ /* 0x000fe40000010811 */
[--C-:B------:R-:W-:Y:S01]  /*ab70*/  FFMA.FTZ R16, R238, c[0x0][0x23c], -R18.reuse ;  /* 0x00008f00ee107a23 */ /* 0x100fe20000010812 */
[----:B-1----:R-:W-:Y:S01]  /*ab80*/  LOP3.LUT R2, R12, 0xff, RZ, 0xc0, !PT ;  /* 0x000000ff0c027812 */ /* 0x002fe200078ec0ff */
[----:B------:R-:W-:Y:S01]  /*ab90*/  FFMA.FTZ R17, R191, c[0x0][0x23c], -R18 ;  /* 0x00008f00bf117a23 */ /* 0x000fe20000010812 */
[----:B--2---:R-:W-:Y:S02]  /*aba0*/  SHF.R.U32.HI R3, RZ, 0x8, R8 ;  /* 0x00000008ff037819 */ /* 0x004fe40000011608 */
[----:B------:R1:W-:Y:S02]  /*abb0*/  MUFU.EX2 R23, R6 ;  /* 0x0000000600177308 */ /* 0x0003e40000000800 */
[----:B------:R-:W-:-:S02]  /*abc0*/  PRMT R13, R13, 0x5410, R3 ;  /* 0x000054100d0d7816 */ /* 0x000fc40000000003 */
[----:B------:R-:W-:Y:S02]  /*abd0*/  LOP3.LUT R3, R10, 0xff, RZ, 0xc0, !PT ;  /* 0x000000ff0a037812 */ /* 0x000fe400078ec0ff */
[----:B------:R-:W-:Y:S02]  /*abe0*/  PRMT R10, R2, 0x5410, R14 ;  /* 0x00005410020a7816 */ /* 0x000fe4000000000e */
[----:B------:R-:W2:Y:S01]  /*abf0*/  MUFU.EX2 R18, R9 ;  /* 0x0000000900127308 */ /* 0x000ea20000000800 */
[----:B------:R-:W-:Y:S02]  /*ac00*/  PRMT R12, R11, 0x5410, R5 ;  /* 0x000054100b0c7816 */ /* 0x000fe40000000005 */
[----:B------:R-:W-:Y:S02]  /*ac10*/  LOP3.LUT R2, R4, 0xffff, RZ, 0xc0, !PT ;  /* 0x0000ffff04027812 */ /* 0x000fe400078ec0ff */
[----:B------:R-:W-:Y:S02]  /*ac20*/  SHF.R.U32.HI R5, RZ, 0x10, R4 ;  /* 0x00000010ff057819 */ /* 0x000fe40000011604 */
[----:B------:R-:W-:Y:S01]  /*ac30*/  PRMT R11, R3, 0x5410, R7 ;  /* 0x00005410030b7816 */ /* 0x000fe20000000007 */
[----:B------:R-:W4:Y:S01]  /*ac40*/  MUFU.EX2 R15, R15 ;  /* 0x0000000f000f7308 */ /* 0x000f220000000800 */
[----:B-1----:R-:W-:-:S02]  /*ac50*/  SHF.R.U32.HI R6, RZ, 0x8, R2 ;  /* 0x00000008ff067819 */ /* 0x002fc40000011602 */
[----:B------:R-:W-:Y:S02]  /*ac60*/  SHF.R.U32.HI R7, RZ, 0x18, R4 ;  /* 0x00000018ff077819 */ /* 0x000fe40000011604 */
[----:B------:R-:W-:Y:S02]  /*ac70*/  LOP3.LUT R3, R0, 0xffff, RZ, 0xc0, !PT ;  /* 0x0000ffff00037812 */ /* 0x000fe400078ec0ff */
[----:B------:R-:W-:Y:S02]  /*ac80*/  LOP3.LUT R2, R5, 0xff, RZ, 0xc0, !PT ;  /* 0x000000ff05027812 */ /* 0x000fe400078ec0ff */
[----:B------:R-:W-:Y:S02]  /*ac90*/  LOP3.LUT R8, R4, 0xff, RZ, 0xc0, !PT ;  /* 0x000000ff04087812 */ /* 0x000fe400078ec0ff */
[----:B------:R-:W-:Y:S02]  /*aca0*/  MOV R248, R67 ;  /* 0x0000004300f87202 */ /* 0x000fe40000000f00 */
[----:B------:R-:W-:-:S02]  /*acb0*/  SHF.R.U32.HI R4, RZ, 0x8, R3 ;  /* 0x00000008ff047819 */ /* 0x000fc40000011603 */
[----:B------:R-:W-:Y:S02]  /*acc0*/  PRMT R14, R2, 0x5410, R7 ;  /* 0x00005410020e7816 */ /* 0x000fe40000000007 */
[----:B------:R-:W-:Y:S02]  /*acd0*/  LOP3.LUT R3, R0, 0xff, RZ, 0xc0, !PT ;  /* 0x000000ff00037812 */ /* 0x000fe400078ec0ff */
[----:B------:R-:W-:Y:S02]  /*ace0*/  SHF.R.U32.HI R2, RZ, 0x10, R0 ;  /* 0x00000010ff027819 */ /* 0x000fe40000011600 */
[----:B------:R-:W-:Y:S02]  /*acf0*/  PRMT R8, R8, 0x5410, R6 ;  /* 0x0000541008087816 */ /* 0x000fe40000000006 */
[----:B------:R-:W-:Y:S01]  /*ad00*/  SHF.R.U32.HI R6, RZ, 0x18, R0 ;  /* 0x00000018ff067819 */ /* 0x000fe20000011600 */
[--C-:B------:R-:W-:Y:S01]  /*ad10*/  HSET2.LE.AND R0, R13, R248.reuse, PT ;  /* 0x000000f80d007233 */ /* 0x100fe20003803000 */
[----:B------:R-:W-:Y:S01]  /*ad20*/  PRMT R7, R3, 0x5410, R4 ;  /* 0x0000541003077816 */ /* 0x000fe20000000004 */
[----:B------:R-:W-:Y:S01]  /*ad30*/  HSET2.LE.AND R3, R10, R248, PT ;  /* 0x000000f80a037233 */ /* 0x000fe20003803000 */
[----:B------:R-:W-:-:S02]  /*ad40*/  LOP3.LUT R5, R2, 0xff, RZ, 0xc0, !PT ;  /* 0x000000ff02057812 */ /* 0x000fc400078ec0ff */
[----:B---3--:R-:W-:Y:S02]  /*ad50*/  F2FP.PACK_AB R2, R132, R134 ;  /* 0x000000868402723e */ /* 0x008fe400000000ff */
[----:B--2---:R-:W-:Y:S02]  /*ad60*/  F2FP.PACK_AB R4, R18, R23 ;  /* 0x000000171204723e */ /* 0x004fe400000000ff */
[----:B------:R-:W-:Y:S01]  /*ad70*/  LOP3.LUT R126, R0, R2, RZ, 0xc0, !PT ;  /* 0x00000002007e7212 */ /* 0x000fe200078ec0ff */
[--C-:B------:R-:W-:Y:S01]  /*ad80*/  HSET2.LE.AND R0, R12, R248.reuse, PT ;  /* 0x000000f80c007233 */ /* 0x100fe20003803000 */
[----:B------:R-:W-:Y:S01]  /*ad90*/  PRMT R9, R5, 0x5410, R6 ;  /* 0x0000541005097816 */ /* 0x000fe20000000006 */
[--C-:B------:R-:W-:Y:S01]  /*ada0*/  HSET2.LE.AND R5, R8, R248.reuse, PT ;  /* 0x000000f808057233 */ /* 0x100fe20003803000 */
[----:B------:R-:W-:Y:S01]  /*adb0*/  LOP3.LUT R127, R3, R4, RZ, 0xc0, !PT ;  /* 0x00000004037f7212 */ /* 0x000fe200078ec0ff */
[----:B------:R-:W-:Y:S01]  /*adc0*/  HSET2.LE.AND R3, R11, R248, PT ;  /* 0x000000f80b037233 */ /* 0x000fe20003803000 */
[----:B------:R-:W-:-:S02]  /*add0*/  F2FP.PACK_AB R2, R178, R184 ;  /* 0x000000b8b202723e */ /* 0x000fc400000000ff */
[----:B------:R-:W-:Y:S02]  /*ade0*/  F2FP.PACK_AB R4, R173, R174 ;  /* 0x000000aead04723e */ /* 0x000fe400000000ff */
[----:B----4-:R-:W-:Y:S02]  /*adf0*/  F2FP.PACK_AB R6, R15, R133 ;  /* 0x000000850f06723e */ /* 0x010fe400000000ff */
[----:B------:R-:W-:Y:S01]  /*ae00*/  LOP3.LUT R130, R0, R2, RZ, 0xc0, !PT ;  /* 0x0000000200827212 */ /* 0x000fe200078ec0ff */
[----:B------:R-:W-:Y:S01]  /*ae10*/  HSET2.LE.AND R0, R7, R248, PT ;  /* 0x000000f807007233 */ /* 0x000fe20003803000 */
[----:B------:R-:W-:Y:S02]  /*ae20*/  LOP3.LUT R131, R3, R4, RZ, 0xc0, !PT ;  /* 0x0000000403837212 */ /* 0x000fe400078ec0ff */
[----:B------:R-:W-:Y:S02]  /*ae30*/  LOP3.LUT R124, R5, R6, RZ, 0xc0, !PT ;  /* 0x00000006057c7212 */ /* 0x000fe400078ec0ff */
[----:B------:R-:W1:Y:S01]  /*ae40*/  LDSM.16.MT88.4 R4, [R205+0xb800] ;  /* 0x00b80000cd04783b */ /* 0x000e620000004200 */
[----:B------:R-:W-:Y:S01]  /*ae50*/  MUFU.EX2 R16, R16 ;  /* 0x0000001000107308 */ /* 0x000fe20000000800 */
[----:B------:R-:W-:Y:S01]  /*ae60*/  MOV R97, R168 ;  /* 0x000000a800617202 */ /* 0x000fe20000000f00 */
[----:B------:R-:W-:Y:S01]  /*ae70*/  IMAD.MOV.U32 R96, RZ, RZ, R169 ;  /* 0x000000ffff607224 */ /* 0x000fe200078e00a9 */
[----:B------:R-:W-:-:S05]  /*ae80*/  MOV R115, R170 ;  /* 0x000000aa00737202 */ /* 0x000fca0000000f00 */
[----:B------:R-:W2:Y:S01]  /*ae90*/  MUFU.EX2 R17, R17 ;  /* 0x0000001100117308 */ /* 0x000ea20000000800 */
[----:B------:R-:W-:Y:S02]  /*aea0*/  MOV R114, R171 ;  /* 0x000000ab00727202 */ /* 0x000fe40000000f00 */
[----:B------:R-:W-:Y:S01]  /*aeb0*/  F2FP.PACK_AB R2, R190, R177 ;  /* 0x000000b1be02723e */ /* 0x000fe200000000ff */
[----:B------:R-:W3:Y:S03]  /*aec0*/  LDSM.16.MT88.4 R168, [R203+0xa800] ;  /* 0x00a80000cba8783b */ /* 0x000ee60000004200 */
[----:B------:R-:W-:Y:S01]  /*aed0*/  LOP3.LUT R128, R0, R2, RZ, 0xc0, !PT ;  /* 0x0000000200807212 */ /* 0x000fe200078ec0ff */
[----:B------:R-:W-:Y:S01]  /*aee0*/  HSET2.LE.AND R0, R9, R248, PT ;  /* 0x000000f809007233 */ /* 0x000fe20003803000 */
[----:B------:R-:W-:Y:S02]  /*aef0*/  F2FP.PACK_AB R2, R175, R135 ;  /* 0x00000087af02723e */ /* 0x000fe400000000ff */
[----:B------:R-:W-:-:S02]  /*af00*/  MOV R83, R65 ;  /* 0x0000004100537202 */ /* 0x000fc40000000f00 */
[----:B------:R-:W-:Y:S02]  /*af10*/  MOV R82, R66 ;  /* 0x0000004200527202 */ /* 0x000fe40000000f00 */
[----:B------:R-:W-:Y:S02]  /*af20*/  MOV R81, R48 ;  /* 0x0000003000517202 */ /* 0x000fe40000000f00 */
[----:B------:R-:W-:Y:S02]  /*af30*/  MOV R80, R49 ;  /* 0x0000003100507202 */ /* 0x000fe40000000f00 */
[----:B------:R-:W-:Y:S02]  /*af40*/  MOV R99, R50 ;  /* 0x0000003200637202 */ /* 0x000fe40000000f00 */
[----:B------:R-:W-:Y:S02]  /*af50*/  MOV R98, R51 ;  /* 0x0000003300627202 */ /* 0x000fe40000000f00 */
[----:B------:R-:W-:Y:S01]  /*af60*/  LOP3.LUT R129, R0, R2, RZ, 0xc0, !PT ;  /* 0x0000000200817212 */ /* 0x000fe200078ec0ff */
[----:B------:R-:W-:Y:S01]  /*af70*/  HSET2.LE.AND R0, R14, R248, PT ;  /* 0x000000f80e007233 */ /* 0x000fe20003803000 */
[----:B------:R-:W-:Y:S01]  /*af80*/  MOV R125, R154 ;  /* 0x0000009a007d7202 */ /* 0x000fe20000000f00 */
[----:B------:R-:W-:Y:S01]  /*af90*/  FFMA.FTZ R19, R64, R19, R236 ;  /* 0x0000001340137223 */ /* 0x000fe200000100ec */
[----:B------:R-:W-:-:S02]  /*afa0*/  MOV R238, R83 ;  /* 0x0000005300ee7202 */ /* 0x000fc40000000f00 */
[----:B------:R-:W-:Y:S01]  /*afb0*/  MOV R176, R97 ;  /* 0x0000006100b07202 */ /* 0x000fe20000000f00 */
[----:B------:R-:W-:Y:S01]  /*afc0*/  IMAD.MOV.U32 R179, RZ, RZ, R96 ;  /* 0x000000ffffb37224 */ /* 0x000fe200078e0060 */
[----:B------:R-:W-:Y:S01]  /*afd0*/  MOV R197, R81 ;  /* 0x0000005100c57202 */ /* 0x000fe20000000f00 */
[----:B------:R-:W-:Y:S01]  /*afe0*/  LDSM.16.MT88.4 R48, [R206+0xa800] ;  /* 0x00a80000ce30783b */ /* 0x000fe20000004200 */
[----:B------:R-:W-:Y:S02]  /*aff0*/  MOV R186, R82 ;  /* 0x0000005200ba7202 */ /* 0x000fe40000000f00 */
[----:B--2---:R-:W-:Y:S02]  /*b000*/  F2FP.PACK_AB R2, R17, R16 ;  /* 0x000000101102723e */ /* 0x004fe400000000ff */
[----:B------:R-:W-:Y:S02]  /*b010*/  MOV R172, R99 ;  /* 0x0000006300ac7202 */ /* 0x000fe40000000f00 */
[----:B------:R-:W-:-:S02]  /*b020*/  MOV R189, R80 ;  /* 0x0000005000bd7202 */ /* 0x000fc40000000f00 */
[----:B------:R-:W-:Y:S01]  /*b030*/  MOV R239, R98 ;  /* 0x0000006200ef7202 */ /* 0x000fe20000000f00 */
[----:B------:R-:W-:Y:S01]  /*b040*/  FFMA.FTZ R3, R238, R22, R252 ;  /* 0x00000016ee037223 */ /* 0x000fe200000100fc */
[----:B------:R-:W-:Y:S01]  /*b050*/  MOV R248, R125 ;  /* 0x0000007d00f87202 */ /* 0x000fe20000000f00 */
[----:B------:R-:W-:Y:S01]  /*b060*/  LDSM.16.MT88.4 R64, [R205+0xa800] ;  /* 0x00a80000cd40783b */ /* 0x000fe20000004200 */
[----:B------:R-:W-:Y:S01]  /*b070*/  LOP3.LUT R125, R0, R2, RZ, 0xc0, !PT ;  /* 0x00000002007d7212 */ /* 0x000fe200078ec0ff */
[----:B------:R-:W-:Y:S01]  /*b080*/  FFMA.FTZ R2, R197, R21, R186 ;  /* 0x00000015c5027223 */ /* 0x000fe200000100ba */
[----:B------:R-:W-:Y:S01]  /*b090*/  MOV R113, R152 ;  /* 0x0000009800717202 */ /* 0x000fe20000000f00 */
[----:B------:R-:W-:Y:S01]  /*b0a0*/  FFMA.FTZ R0, R172, R20, R189 ;  /* 0x00000014ac007223 */ /* 0x000fe200000100bd */
        /* <DEDUP_REMOVED lines=12> */
[----:B------:R-:W2:Y:S01]  /*b170*/  LDSM.16.MT88.4 R152, [R201+0xa800] ;  /* 0x00a80000c998783b */ /* 0x000ea20000004200 */
[----:B------:R-:W-:-:S02]  /*b180*/  FADD.FTZ R0, R196, R9 ;  /* 0x00000009c4007221 */ /* 0x000fc40000010000 */
[----:B------:R-:W-:Y:S01]  /*b190*/  FADD.FTZ R8, R199, R8 ;  /* 0x00000008c7087221 */ /* 0x000fe20000010000 */
[----:B------:R-:W4:Y:S01]  /*b1a0*/  LDSM.16.MT88.4 R80, [R201+0xb800] ;  /* 0x00b80000c950783b */ /* 0x000f220000004200 */
[----:B------:R-:W-:-:S03]  /*b1b0*/  FADD.FTZ R3, R198, R3 ;  /* 0x00000003c6037221 */ /* 0x000fc60000010000 */
[----:B------:R-:W5:Y:S01]  /*b1c0*/  LDSM.16.MT88.4 R96, [R203+0xb800] ;  /* 0x00b80000cb60783b */ /* 0x000f620000004200 */
[----:B------:R-:W-:-:S03]  /*b1d0*/  FADD.FTZ R2, R249, R2 ;  /* 0x00000002f9027221 */ /* 0x000fc60000010000 */
[----:B------:R-:W2:Y:S01]  /*b1e0*/  LDSM.16.MT88.4 R112, [R206+0xb800] ;  /* 0x00b80000ce70783b */ /* 0x000ea20000004200 */
[----:B-1----:R-:W-:Y:S01]  /*b1f0*/  HMMA.16816.F32 R120, R124, R4, R120 ;  /* 0x000000047c78723c */ /* 0x002fe20000001878 */
[----:B------:R-:W-:Y:S02]  /*b200*/  FADD.FTZ R0, R248, R0 ;  /* 0x00000000f8007221 */ /* 0x000fe40000010000 */
[----:B------:R-:W-:Y:S02]  /*b210*/  FADD.FTZ R3, R177, R3 ;  /* 0x00000003b1037221 */ /* 0x000fe40000010000 */
[----:B------:R-:W-:-:S03]  /*b220*/  FADD.FTZ R2, R135, R2 ;  /* 0x0000000287027221 */ /* 0x000fc60000010000 */
[----:B------:R-:W-:Y:S01]  /*b230*/  HMMA.16816.F32 R116, R128, R4, R116 ;  /* 0x000000048074723c */ /* 0x000fe20000001874 */
[----:B------:R-:W-:-:S06]  /*b240*/  FADD.FTZ R0, R133, R0 ;  /* 0x0000000085007221 */ /* 0x000fcc0000010000 */
[----:B------:R-:W-:Y:S02]  /*b250*/  FADD.FTZ R4, R237, R8 ;  /* 0x00000008ed047221 */ /* 0x000fe40000010000 */
[----:B------:R-:W-:Y:S02]  /*b260*/  FADD.FTZ R3, R190, R3 ;  /* 0x00000003be037221 */ /* 0x000fe40000010000 */
[----:B------:R-:W-:Y:S02]  /*b270*/  FADD.FTZ R4, R16, R4 ;  /* 0x0000000410047221 */ /* 0x000fe40000010000 */
[----:B------:R-:W-:Y:S02]  /*b280*/  FADD.FTZ R2, R175, R2 ;  /* 0x00000002af027221 */ /* 0x000fe40000010000 */
[----:B------:R-:W-:Y:S02]  /*b290*/  FADD.FTZ R0, R15, R0 ;  /* 0x000000000f007221 */ /* 0x000fe40000010000 */
[----:B------:R-:W-:-:S02]  /*b2a0*/  FADD.FTZ R4, R17, R4 ;  /* 0x0000000411047221 */ /* 0x000fc40000010000 */
[----:B------:R-:W-:Y:S01]  /*b2b0*/  FADD.FTZ R5, R184, R3 ;  /* 0x00000003b8057221 */ /* 0x000fe20000010000 */
[----:B---3--:R-:W-:Y:S01]  /*b2c0*/  HMMA.16816.F32 R156, R128, R168, R156 ;  /* 0x000000a8809c723c */ /* 0x008fe2000000189c */
[----:B------:R-:W-:Y:S02]  /*b2d0*/  FADD.FTZ R3, R174, R2 ;  /* 0x00000002ae037221 */ /* 0x000fe40000010000 */
[----:B------:R-:W-:Y:S02]  /*b2e0*/  FADD.FTZ R2, R134, R0 ;  /* 0x0000000086027221 */ /* 0x000fe40000010000 */
[----:B------:R-:W-:-:S03]  /*b2f0*/  FADD.FTZ R0, R23, R4 ;  /* 0x0000000417007221 */ /* 0x000fc60000010000 */
[----:B------:R-:W-:Y:S01]  /*b300*/  HMMA.16816.F32 R160, R124, R168, R160 ;  /* 0x000000a87ca0723c */ /* 0x000fe200000018a0 */
[----:B------:R-:W-:-:S07]  /*b310*/  FADD.FTZ R239, R18, R0 ;  /* 0x0000000012ef7221 */ /* 0x000fce0000010000 */
[-C--:B------:R-:W-:Y:S08]  /*b320*/  HMMA.16816.F32 R164, R124, R170.reuse, R164 ;  /* 0x000000aa7ca4723c */ /* 0x080ff000000018a4 */
[----:B------:R-:W-:Y:S07]  /*b330*/  HMMA.16816.F32 R168, R128, R170, R240 ;  /* 0x000000aa80a8723c */ /* 0x000fee00000018f0 */
[----:B------:R-:W-:-:S02]  /*b340*/  FADD.FTZ R242, R178, R5 ;  /* 0x00000005b2f27221 */ /* 0x000fc40000010000 */
[----:B------:R-:W-:Y:S02]  /*b350*/  FADD.FTZ R241, R173, R3 ;  /* 0x00000003adf17221 */ /* 0x000fe40000010000 */
[----:B------:R-:W-:Y:S01]  /*b360*/  FADD.FTZ R240, R132, R2 ;  /* 0x0000000284f07221 */ /* 0x000fe20000010000 */
[----:B------:R1:W-:Y:S04]  /*b370*/  STL [R1+0x38], R242 ;  /* 0x000038f201007387 */ /* 0x0003e80000100800 */
[----:B------:R1:W-:Y:S04]  /*b380*/  STL [R1+0x3c], R241 ;  /* 0x00003cf101007387 */ /* 0x0003e80000100800 */
[----:B------:R1:W-:Y:S04]  /*b390*/  STL [R1+0x44], R240 ;  /* 0x000044f001007387 */ /* 0x0003e80000100800 */
[----:B------:R1:W-:Y:S01]  /*b3a0*/  STL [R1+0x40], R239 ;  /* 0x000040ef01007387 */ /* 0x0003e20000100800 */
[----:B--2---:R-:W-:Y:S01]  /*b3b0*/  HMMA.16816.F32 R140, R128, R152, R140 ;  /* 0x00000098808c723c */ /* 0x004fe2000000188c */
[----:B------:R-:W-:-:S02]  /*b3c0*/  MOV R135, R233 ;  /* 0x000000e900877202 */ /* 0x000fc40000000f00 */
[----:B------:R-:W-:-:S05]  /*b3d0*/  MOV R134, R235 ;  /* 0x000000eb00867202 */ /* 0x000fca0000000f00 */
        /* <DEDUP_REMOVED lines=8> */
[C---:B----4-:R-:W-:Y:S08]  /*b460*/  HMMA.16816.F32 R72, R124.reuse, R80, R72 ;  /* 0x000000507c48723c */ /* 0x050ff00000001848 */
[C---:B------:R-:W-:Y:S08]  /*b470*/  HMMA.16816.F32 R76, R124.reuse, R82, R76 ;  /* 0x000000527c4c723c */ /* 0x040ff0000000184c */
[C---:B-----5:R-:W-:Y:S08]  /*b480*/  HMMA.16816.F32 R88, R124.reuse, R96, R88 ;  /* 0x000000607c58723c */ /* 0x060ff00000001858 */
        /* <DEDUP_REMOVED lines=62> */
[----:B------:R-:W-:Y:S02]  /*b870*/  IMAD.IADD R3, R217, 0x1, -R0 ;  /* 0x00000001d9037824 */ /* 0x000fe400078e0a00 */
[----:B------:R-:W-:Y:S01]  /*b880*/  IABS R2, R2 ;  /* 0x0000000200027213 */ /* 0x000fe20000000000 */
[----:B------:R-:W-:Y:S01]  /*b890*/  @!PT LDS RZ, [RZ] ;  /* 0x00000000fffff984 */ /* 0x000fe20000000800 */
[----:B------:R-:W-:Y:S01]  /*b8a0*/  @!PT LDS RZ, [RZ] ;  /* 0x00000000fffff984 */ /* 0x000fe20000000800 */
[----:B------:R-:W-:Y:S01]  /*b8b0*/  @!PT LDS RZ, [RZ] ;  /* 0x00000000fffff984 */ /* 0x000fe20000000800 */
[----:B------:R1:W-:Y:S01]  /*b8c0*/  @!P3 LDGSTS.E.BYPASS.LTC128B.128 [R215+0xa800], [R8.64] ;  /* 0x0a80000008d7bfae */ /* 0x0003e2000b901d5c */
[----:B------:R-:W-:-:S03]  /*b8d0*/  ISETP.LT.OR P6, PT, R0, R222, P6 ;  /* 0x000000de0000720c */ /* 0x000fc600037c1670 */
[----:B------:R-:W-:Y:S04]  /*b8e0*/  @P2 STS.128 [R215+0xb800], RZ ;  /* 0x00b800ffd7002388 */ /* 0x000fe80000000c00 */
[----:B------:R-:W-:Y:S01]  /*b8f0*/  @!PT LDS RZ, [RZ] ;  /* 0x00000000fffff984 */ /* 0x000fe20000000800 */
[----:B------:R-:W-:Y:S01]  /*b900*/  @!PT LDS RZ, [RZ] ;  /* 0x00000000fffff984 */ /* 0x000fe20000000800 */
[----:B------:R-:W-:Y:S01]  /*b910*/  @!PT LDS RZ, [RZ] ;  /* 0x00000000fffff984 */ /* 0x000fe20000000800 */
[----:B------:R2:W-:Y:S04]  /*b920*/  @!P2 LDGSTS.E.BYPASS.LTC128B.128 [R215+0xb800], [R4.64+0x80] ;  /* 0x0b80008004d7afae */ /* 0x0005e8000b901d5c */
[----:B------:R-:W-:Y:S04]  /*b930*/  LDSM.16.M88.4 R20, [R200+0x8000] ;  /* 0x00800000c814783b */ /* 0x000fe80000000200 */
[----:B------:R-:W-:Y:S04]  /*b940*/  LDSM.16.M88.4 R16, [R200+0x8800] ;  /* 0x00880000c810783b */ /* 0x000fe80000000200 */
[----:B------:R-:W-:Y:S04]  /*b950*/  LDSM.16.M88.4 R28, [R211] ;  /* 0x00000000d31c783b */ /* 0x000fe80000000200 */
        /* <DEDUP_REMOVED lines=11> */
[C---:B------:R-:W-:Y:S08]  /*ba10*/  HMMA.16816.F32 R188, R4.reuse, R30, R136 ;  /* 0x0000001e04bc723c */ /* 0x040ff00000001888 */
[----:B------:R-:W-:Y:S08]  /*ba20*/  HMMA.16816.F32 R180, R4, R26, R32 ;  /* 0x0000001a04b4723c */ /* 0x000ff00000001820 */
[C---:B------:R-:W-:Y:S08]  /*ba30*/  HMMA.16816.F32 R136, R12.reuse, R20, RZ ;  /* 0x000000140c88723c */ /* 0x040ff000000018ff */
[C---:B------:R-:W-:Y:S08]  /*ba40*/  HMMA.16816.F32 R132, R12.reuse, R22, RZ ;  /* 0x000000160c84723c */ /* 0x040ff000000018ff */
[C---:B------:R-:W-:Y:S08]  /*ba50*/  HMMA.16816.F32 R32, R12.reuse, R16, RZ ;  /* 0x000000100c20723c */ /* 0x040ff000000018ff */
[----:B------:R-:W-:Y:S01]  /*ba60*/  HMMA.16816.F32 R20, R12, R18, RZ ;  /* 0x000000120c14723c */ /* 0x000fe200000018ff */
[----:B------:R-:W-:Y:S04]  /*ba70*/  LDSM.16.M88.4 R16, [R209+0x8000] ;  /* 0x00800000d110783b */ /* 0x000fe80000000200 */
[----:B------:R-:W-:Y:S03]  /*ba80*/  LDSM.16.M88.4 R12, [R209+0x8800] ;  /* 0x00880000d10c783b */ /* 0x000fe60000000200 */
[-C--:B------:R-:W-:Y:S01]  /*ba90*/  HMMA.16816.F32 R192, R4, R28.reuse, R172 ;  /* 0x0000001c04c0723c */ /* 0x080fe200000018ac */
[----:B------:R-:W2:Y:S07]  /*baa0*/  LDSM.16.M88.4 R4, [R210+0x2000] ;  /* 0x00200000d204783b */ /* 0x000eae0000000200 */
[C---:B-1----:R-:W-:Y:S08]  /*bab0*/  HMMA.16816.F32 R176, R8.reuse, R28, R136 ;  /* 0x0000001c08b0723c */ /* 0x042ff00000001888 */
[C---:B------:R-:W-:Y:S01]  /*bac0*/  HMMA.16816.F32 R172, R8.reuse, R24, R32 ;  /* 0x0000001808ac723c */ /* 0x040fe20000001820 */
[----:B------:R-:W-:Y:S07]  /*bad0*/  LDSM.16.M88.4 R32, [R207] ;  /* 0x00000000cf20783b */ /* 0x000fee0000000200 */
        /* <DEDUP_REMOVED lines=14> */
[----:B------:R-:W1:Y:S04]  /*bbc0*/  LDSM.16.M88.4 R8, [R208] ;  /* 0x00000000d008783b */ /* 0x000e680000000200 */
[----:B------:R-:W3:Y:S03]  /*bbd0*/  LDSM.16.M88.4 R20, [R200+0x9000] ;  /* 0x00900000c814783b */ /* 0x000ee60000000200 */
[C---:B--2---:R-:W-:Y:S08]  /*bbe0*/  HMMA.16816.F32 R176, R4.reuse, R32, R132 ;  /* 0x0000002004b0723c */ /* 0x044ff00000001884 */
[C---:B------:R-:W-:Y:S01]  /*bbf0*/  HMMA.16816.F32 R172, R4.reuse, R34, R24 ;  /* 0x0000002204ac723c */ /* 0x040fe20000001818 */
[----:B------:R-:W-:Y:S07]  /*bc00*/  LDSM.16.M88.4 R24, [R200+0x9800] ;  /* 0x00980000c818783b */ /* 0x000fee0000000200 */
[C---:B------:R-:W-:Y:S08]  /*bc10*/  HMMA.16816.F32 R136, R4.reuse, R28, R184 ;  /* 0x0000001c0488723c */ /* 0x040ff000000018b8 */
[----:B------:R-:W-:Y:S01]  /*bc20*/  HMMA.16816.F32 R132, R4, R30, R180 ;  /* 0x0000001e0484723c */ /* 0x000fe200000018b4 */
[----:B------:R-:W2:Y:S07]  /*bc30*/  LDSM.16.M88.4 R4, [R202+0x6000] ;  /* 0x00600000ca04783b */ /* 0x000eae0000000200 */
[C---:B-1----:R-:W-:Y:S08]  /*bc40*/  HMMA.16816.F32 R12, R8.reuse, R32, R228 ;  /* 0x00000020080c723c */ /* 0x042ff000000018e4 */
[C---:B------:R-:W-:Y:S08]  /*bc50*/  HMMA.16816.F32 R196, R8.reuse, R34, R196 ;  /* 0x0000002208c4723c */ /* 0x040ff000000018c4 */
[C---:B------:R-:W-:Y:S08]  /*bc60*/  HMMA.16816.F32 R192, R8.reuse, R28, R192 ;  /* 0x0000001c08c0723c */ /* 0x040ff000000018c0 */
[----:B------:R-:W-:Y:S01]  /*bc70*/  HMMA.16816.F32 R188, R8, R30, R188 ;  /* 0x0000001e08bc723c */ /* 0x000fe200000018bc */
[----:B------:R-:W-:Y:S04]  /*bc80*/  LDSM.16.M88.4 R8, [R213] ;  /* 0x00000000d508783b */ /* 0x000fe80000000200 */
[----:B------:R-:W-:Y:S03]  /*bc90*/  LDSM.16.M88.4 R28, [R212] ;  /* 0x00000000d41c783b */ /* 0x000fe60000000200 */
[-C--:B---3--:R-:W-:Y:S01]  /*bca0*/  HMMA.16816.F32 R32, R16, R20.reuse, R12 ;  /* 0x000000141020723c */ /* 0x088fe2000000180c */
[----:B------:R-:W1:Y:S07]  /*bcb0*/  LDSM.16.M88.4 R12, [R204+0x4000] ;  /* 0x00400000cc0c783b */ /* 0x000e6e0000000200 */
[C---:B--2---:R-:W-:Y:S08]  /*bcc0*/  HMMA.16816.F32 R176, R4.reuse, R20, R176 ;  /* 0x0000001404b0723c */ /* 0x044ff000000018b0 */
[C---:B------:R-:W-:Y:S08]  /*bcd0*/  HMMA.16816.F32 R172, R4.reuse, R22, R172 ;  /* 0x0000001604ac723c */ /* 0x040ff000000018ac */
[C---:B------:R-:W-:Y:S08]  /*bce0*/  HMMA.16816.F32 R136, R4.reuse, R24, R136 ;  /* 0x000000180488723c */ /* 0x040ff00000001888 */
[----:B------:R-:W-:Y:S01]  /*bcf0*/  HMMA.16816.F32 R132, R4, R26, R132 ;  /* 0x0000001a0484723c */ /* 0x000fe20000001884 */
[----:B------:R-:W2:Y:S07]  /*bd00*/  LDSM.16.M88.4 R4, [R204+0x6000] ;  /* 0x00600000cc04783b */ /* 0x000eae0000000200 */
[C---:B------:R-:W-:Y:S08]  /*bd10*/  HMMA.16816.F32 R20, R16.reuse, R22, R196 ;  /* 0x000000161014723c */ /* 0x040ff000000018c4 */
[C---:B------:R-:W-:Y:S08]  /*bd20*/  HMMA.16816.F32 R192, R16.reuse, R24, R192 ;  /* 0x0000001810c0723c */ /* 0x040ff000000018c0 */
[----:B------:R-:W-:Y:S01]  /*bd30*/  HMMA.16816.F32 R188, R16, R26, R188 ;  /* 0x0000001a10bc723c */ /* 0x000fe200000018bc */
[----:B------:R-:W-:Y:S11]  /*bd40*/  LDSM.16.M88.4 R16, [R209+0x9000] ;  /* 0x00900000d110783b */ /* 0x000ff60000000200 */
[----:B------:R-:W-:Y:S04]  /*bd50*/  @!UPT UIADD3 URZ, URZ, URZ, URZ ;  /* 0x0000003f3f3ff290 */ /* 0x000fe8000fffe03f */
[----:B-1----:R-:W-:Y:S08]  /*bd60*/  HMMA.16816.F32 R24, R12, R28, R192 ;  /* 0x0000001c0c18723c */ /* 0x002ff000000018c0 */
[C---:B--2---:R-:W-:Y:S08]  /*bd70*/  HMMA.16816.F32 R180, R4.reuse, R8, R176 ;  /* 0x0000000804b4723c */ /* 0x044ff000000018b0 */
[C---:B------:R-:W-:Y:S08]  /*bd80*/  HMMA.16816.F32 R176, R4.reuse, R10, R172 ;  /* 0x0000000a04b0723c */ /* 0x040ff000000018ac */
[C---:B------:R-:W-:Y:S08]  /*bd90*/  HMMA.16816.F32 R172, R4.reuse, R28, R136 ;  /* 0x0000001c04ac723c */ /* 0x040ff00000001888 */
[----:B------:R-:W-:Y:S01]  /*bda0*/  HMMA.16816.F32 R136, R4, R30, R132 ;  /* 0x0000001e0488723c */ /* 0x000fe20000001884 */
[----:B------:R-:W1:Y:S07]  /*bdb0*/  LDSM.16.M88.4 R4, [R210+0x6000] ;  /* 0x00600000d204783b */ /* 0x000e6e0000000200 */
[C---:B------:R-:W-:Y:S08]  /*bdc0*/  HMMA.16816.F32 R132, R12.reuse, R8, R32 ;  /* 0x000000080c84723c */ /* 0x040ff00000001820 */
[C---:B------:R-:W-:Y:S01]  /*bdd0*/  HMMA.16816.F32 R32, R12.reuse, R10, R20 ;  /* 0x0000000a0c20723c */ /* 0x040fe20000001814 */
[----:B------:R-:W2:Y:S04]  /*bde0*/  LDSM.16.M88.4 R20, [R209+0x9800] ;  /* 0x00980000d114783b */ /* 0x000ea80000000200 */
[----:B------:R-:W3:Y:S03]  /*bdf0*/  LDSM.16.M88.4 R8, [R210+0x4000] ;  /* 0x00400000d208783b */ /* 0x000ee60000000200 */
[----:B------:R-:W-:Y:S01]  /*be00*/  HMMA.16816.F32 R28, R12, R30, R188 ;  /* 0x0000001e0c1c723c */ /* 0x000fe200000018bc */
[----:B------:R-:W-:Y:S07]  /*be10*/  LDSM.16.M88.4 R12, [R207+0x1000] ;  /* 0x00100000cf0c783b */ /* 0x000fee0000000200 */
[C---:B-1----:R-:W-:Y:S08]  /*be20*/  HMMA.16816.F32 R180, R4.reuse, R16, R180 ;  /* 0x0000001004b4723c */ /* 0x042ff000000018b4 */
[C---:B------:R-:W-:Y:S08]  /*be30*/  HMMA.16816.F32 R176, R4.reuse, R18, R176 ;  /* 0x0000001204b0723c */ /* 0x040ff000000018b0 */
[C---:B--2---:R-:W-:Y:S08]  /*be40*/  HMMA.16816.F32 R172, R4.reuse, R20, R172 ;  /* 0x0000001404ac723c */ /* 0x044ff000000018ac */
[----:B------:R-:W-:Y:S01]  /*be50*/  HMMA.16816.F32 R136, R4, R22, R136 ;  /* 0x000000160488723c */ /* 0x000fe20000001888 */
[----:B------:R-:W1:Y:S07]  /*be60*/  LDSM.16.M88.4 R4, [R208+0x6000] ;  /* 0x00600000d004783b */ /* 0x000e6e0000000200 */
[C---:B---3--:R-:W-:Y:S08]  /*be70*/  HMMA.16816.F32 R132, R8.reuse, R16, R132 ;  /* 0x000000100884723c */ /* 0x048ff00000001884 */
[C---:B------:R-:W-:Y:S01]  /*be80*/  HMMA.16816.F32 R32, R8.reuse, R18, R32 ;  /* 0x000000120820723c */ /* 0x040fe20000001820 */
[----:B------:R-:W2:Y:S07]  /*be90*/  LDSM.16.M88.4 R16, [R207+0x1800] ;  /* 0x00180000cf10783b */ /* 0x000eae0000000200 */
[C---:B------:R-:W-:Y:S08]  /*bea0*/  HMMA.16816.F32 R24, R8.reuse, R20, R24 ;  /* 0x000000140818723c */ /* 0x040ff00000001818 */
[----:B------:R-:W-:Y:S01]  /*beb0*/  HMMA.16816.F32 R20, R8, R22, R28 ;  /* 0x000000160814723c */ /* 0x000fe2000000181c */
[----:B------:R-:W3:Y:S01]  /*bec0*/  LDSM.16.M88.4 R8, [R208+0x4000] ;  /* 0x00400000d008783b */ /* 0x000ee20000000200 */
[----:B------:R-:W-:-:S06]  /*bed0*/  DEPBAR.LE SB0, 0x0 ;  /* 0x000080000000791a */ /* 0x000fcc0000000000 */
[C---:B-1----:R-:W-:Y:S08]  /*bee0*/  HMMA.16816.F32 R180, R4.reuse, R12, R180 ;  /* 0x0000000c04b4723c */ /* 0x042ff000000018b4 */
[C---:B------:R-:W-:Y:S08]  /*bef0*/  HMMA.16816.F32 R176, R4.reuse, R14, R176 ;  /* 0x0000000e04b0723c */ /* 0x040ff000000018b0 */
[C---:B--2---:R-:W-:Y:S08]  /*bf00*/  HMMA.16816.F32 R184, R4.reuse, R16, R172 ;  /* 0x0000001004b8723c */ /* 0x044ff000000018ac */
[----:B------:R-:W-:Y:S01]  /*bf10*/  HMMA.16816.F32 R188, R4, R18, R136 ;  /* 0x0000001204bc723c */ /* 0x000fe20000001888 */
[----:B------:R1:W2:Y:S06]  /*bf20*/  I2F R7, R2 ;  /* 0x0000000200077306 */ /* 0x0002ac0000201400 */
[----:B------:R-:W-:Y:S01]  /*bf30*/  IABS R4, R3 ;  /* 0x0000000300047213 */ /* 0x000fe20000000000 */
[----:B---3--:R-:W-:Y:S01]  /*bf40*/  HMMA.16816.F32 R132, R8, R12, R132 ;  /* 0x0000000c0884723c */ /* 0x008fe20000001884 */
[----:B------:R-:W-:-:S05]  /*bf50*/  IMAD.IADD R3, R216, 0x1, -R0 ;  /* 0x00000001d8037824 */ /* 0x000fca00078e0a00 */
[----:B------:R-:W-:Y:S02]  /*bf60*/  IABS R3, R3 ;  /* 0x0000000300037213 */ /* 0x000fe40000000000 */
[----:B------:R-:W-:Y:S01]  /*bf70*/  HMMA.16816.F32 R32, R8, R14, R32 ;  /* 0x0000000e0820723c */ /* 0x000fe20000001820 */
[----:B-1----:R-:W-:Y:S01]  /*bf80*/  IMAD.MOV.U32 R2, RZ, RZ, R4 ;  /* 0x000000ffff027224 */ /* 0x002fe200078e0004 */
[----:B------:R-:W1:Y:S01]  /*bf90*/  I2F R13, R3 ;  /* 0x00000003000d7306 */ /* 0x000e620000201400 */
[----:B------:R-:W-:-:S05]  /*bfa0*/  IMAD.IADD R4, R223, 0x1, -R0 ;  /* 0x00000001df047824 */ /* 0x000fca00078e0a00 */
[----:B------:R-:W-:Y:S01]  /*bfb0*/  IABS R4, R4 ;  /* 0x0000000400047213 */ /* 0x000fe20000000000 */
[C---:B------:R-:W-:Y:S01]  /*bfc0*/  HMMA.16816.F32 R136, R8.reuse, R16, R24 ;  /* 0x000000100888723c */ /* 0x040fe20000001818 */
[----:B------:R3:W4:Y:S06]  /*bfd0*/  I2F R5, R2 ;  /* 0x0000000200057306 */ /* 0x00072c0000201400 */
[----:B--2---:R-:W-:Y:S01]  /*bfe0*/  FFMA.FTZ R7, R7, -UR27, R132 ;  /* 0x8000001b07077c23 */ /* 0x004fe20008010084 */
[----:B------:R-:W-:Y:S01]  /*bff0*/  HMMA.16816.F32 R172, R8, R18, R20 ;  /* 0x0000001208ac723c */ /* 0x000fe20000001814 */
[----:B------:R-:W2:Y:S03]  /*c000*/  I2F R9, R4 ;  /* 0x0000000400097306 */ /* 0x000ea60000201400 */
[----:B------:R-:W-:Y:S01]  /*c010*/  FSEL R30, R7, -INF , !P6 ;  /* 0xff800000071e7808 */ /* 0x000fe20007000000 */
[----:B-1----:R-:W-:Y:S01]  /*c020*/  FFMA.FTZ R7, R13, -UR27, R180 ;  /* 0x8000001b0d077c23 */ /* 0x002fe200080100b4 */
[----:B------:R-:W-:Y:S01]  /*c030*/  BAR.SYNC.DEFER_BLOCKING 0x0 ;  /* 0x0000000000007b1d */ /* 0x000fe20000010000 */
[----:B------:R-:W-:-:S02]  /*c040*/  ISETP.GE.AND P6, PT, R0, R226, PT ;  /* 0x000000e20000720c */ /* 0x000fc40003fc6270 */
[C---:B---3--:R-:W-:Y:S01]  /*c050*/  IADD3 R2, R0.reuse, 0x1, RZ ;  /* 0x0000000100027810 */ /* 0x048fe20007ffe0ff */
[----:B----4-:R-:W-:Y:S01]  /*c060*/  FFMA.FTZ R12, R5, -UR27, R134 ;  /* 0x8000001b050c7c23 */ /* 0x010fe20008010086 */
[----:B------:R-:W-:Y:S02]  /*c070*/  ISETP.LT.OR P6, PT, R0, R221, P6 ;  /* 0x000000dd0000720c */ /* 0x000fe400037c1670 */
[----:B------:R-:W-:Y:S01]  /*c080*/  ISETP.GE.AND P5, PT, R2, R227, PT ;  /* 0x000000e30200720c */ /* 0x000fe20003fa6270 */
[--C-:B------:R-:W-:Y:S01]  /*c090*/  IMAD.IADD R3, R218, 0x1, -R2.reuse ;  /* 0x00000001da037824 */ /* 0x100fe200078e0a02 */
[C---:B------:R-:W-:Y:S01]  /*c0a0*/  ISETP.GE.AND P4, PT, R2.reuse, R226, PT ;  /* 0x000000e20200720c */ /* 0x040fe20003f86270 */
[----:B------:R-:W-:Y:S01]  /*c0b0*/  IMAD.IADD R5, R217, 0x1, -R2 ;  /* 0x00000001d9057824 */ /* 0x000fe200078e0a02 */
[----:B------:R-:W-:Y:S01]  /*c0c0*/  ISETP.GE.AND P1, PT, R2, R225, PT ;  /* 0x000000e10200720c */ /* 0x000fe20003f26270 */
[----:B--2---:R-:W-:Y:S01]  /*c0d0*/  FFMA.FTZ R11, R9, -UR27, R182 ;  /* 0x8000001b090b7c23 */ /* 0x004fe200080100b6 */
[----:B------:R-:W-:-:S02]  /*c0e0*/  IABS R3, R3 ;  /* 0x0000000300037213 */ /* 0x000fc40000000000 */
[C---:B------:R-:W-:Y:S02]  /*c0f0*/  ISETP.GE.AND P0, PT, R2.reuse, R224, PT ;  /* 0x000000e00200720c */ /* 0x040fe40003f06270 */
[----:B------:R-:W-:Y:S01]  /*c100*/  ISETP.LT.OR P5, PT, R2, R222, P5 ;  /* 0x000000de0200720c */ /* 0x000fe20002fa1670 */
[----:B------:R-:W-:Y:S01]  /*c110*/  IMAD.MOV.U32 R4, RZ, RZ, R3 ;  /* 0x000000ffff047224 */ /* 0x000fe200078e0003 */
[----:B------:R-:W-:Y:S01]  /*c120*/  IABS R3, R5 ;  /* 0x0000000500037213 */ /* 0x000fe20000000000 */
[----:B------:R-:W-:Y:S01]  /*c130*/  IMAD.IADD R5, R216, 0x1, -R2 ;  /* 0x00000001d8057824 */ /* 0x000fe200078e0a02 */
[C---:B------:R-:W-:Y:S01]  /*c140*/  ISETP.LT.OR P4, PT, R2.reuse, R221, P4 ;  /* 0x000000dd0200720c */ /* 0x040fe20002781670 */
[----:B------:R1:W2:Y:S01]  /*c150*/  I2F R10, R4 ;  /* 0x00000004000a7306 */ /* 0x0002a20000201400 */
[C---:B------:R-:W-:Y:S02]  /*c160*/  ISETP.LT.OR P1, PT, R2.reuse, R220, P1 ;  /* 0x000000dc0200720c */ /* 0x040fe40000f21670 */
[----:B------:R-:W-:-:S02]  /*c170*/  ISETP.LT.OR P0, PT, R2, R219, P0 ;  /* 0x000000db0200720c */ /* 0x000fc40000701670 */
[----:B------:R-:W-:Y:S02]  /*c180*/  FSEL R132, R12, -INF , !P6 ;  /* 0xff8000000c847808 */ /* 0x000fe40007000000 */
[----:B------:R-:W-:-:S04]  /*c190*/  ISETP.GE.AND P6, PT, R0, R225, PT ;  /* 0x000000e10000720c */ /* 0x000fc80003fc6270 */
[----:B------:R-:W-:-:S04]  /*c1a0*/  ISETP.LT.OR P6, PT, R0, R220, P6 ;  /* 0x000000dc0000720c */ /* 0x000fc800037c1670 */
[----:B------:R-:W-:Y:S01]  /*c1b0*/  FSEL R23, R7, -INF , !P6 ;  /* 0xff80000007177808 */ /* 0x000fe20007000000 */
[----:B-1----:R-:W-:Y:S01]  /*c1c0*/  IMAD.MOV.U32 R4, RZ, RZ, R3 ;  /* 0x000000ffff047224 */ /* 0x002fe200078e0003 */
[----:B------:R-:W-:Y:S01]  /*c1d0*/  IABS R3, R5 ;  /* 0x0000000500037213 */ /* 0x000fe20000000000 */
[----:B--2---:R-:W-:Y:S01]  /*c1e0*/  FFMA.FTZ R9, R10, -UR27, R133 ;  /* 0x8000001b0a097c23 */ /* 0x004fe20008010085 */
[C---:B------:R-:W-:Y:S01]  /*c1f0*/  ISETP.GE.AND P6, PT, R0.reuse, R224, PT ;  /* 0x000000e00000720c */ /* 0x040fe20003fc6270 */
[----:B------:R1:W2:Y:S03]  /*c200*/  I2F R8, R4 ;  /* 0x0000000400087306 */ /* 0x0002a60000201400 */
[----:B------:R-:W-:Y:S02]  /*c210*/  ISETP.LT.OR P6, PT, R0, R219, P6 ;  /* 0x000000db0000720c */ /* 0x000fe400037c1670 */
[----:B------:R-:W-:-:S02]  /*c220*/  FSEL R29, R9, -INF , !P5 ;  /* 0xff800000091d7808 */ /* 0x000fc40006800000 */
[----:B------:R-:W-:Y:S01]  /*c230*/  FSEL R27, R11, -INF , !P6 ;  /* 0xff8000000b1b7808 */ /* 0x000fe20007000000 */
        /* <DEDUP_REMOVED lines=14> */
[C---:B------:R-:W-:Y:S02]  /*c320*/  ISETP.GE.AND P5, PT, R2.reuse, R226, PT ;  /* 0x000000e20200720c */ /* 0x040fe40003fa6270 */
[C---:B------:R-:W-:Y:S02]  /*c330*/  ISETP.GE.AND P4, PT, R2.reuse, R225, PT ;  /* 0x000000e10200720c */ /* 0x040fe40003f86270 */
[C---:B------:R-:W-:Y:S02]  /*c340*/  ISETP.GE.AND P1, PT, R2.reuse, R224, PT ;  /* 0x000000e00200720c */ /* 0x040fe40003f26270 */
[C---:B------:R-:W-:Y:S01]  /*c350*/  ISETP.LT.OR P6, PT, R2.reuse, R222, P6 ;  /* 0x000000de0200720c */ /* 0x040fe200037c1670 */
[----:B-1----:R-:W-:Y:S01]  /*c360*/  IMAD.MOV.U32 R4, RZ, RZ, R3 ;  /* 0x000000ffff047224 */ /* 0x002fe200078e0003 */
[----:B------:R-:W-:Y:S01]  /*c370*/  IABS R3, R5 ;  /* 0x0000000500037213 */ /* 0x000fe20000000000 */
[----:B--2---:R-:W-:Y:S01]  /*c380*/  FFMA.FTZ R7, R15, -UR27, R183 ;  /* 0x8000001b0f077c23 */ /* 0x004fe200080100b7 */
[C---:B------:R-:W-:Y:S01]  /*c390*/  ISETP.LT.OR P5, PT, R2.reuse, R221, P5 ;  /* 0x000000dd0200720c */ /* 0x040fe20002fa1670 */
[----:B------:R1:W2:Y:S01]  /*c3a0*/  I2F R12, R4 ;  /* 0x00000004000c7306 */ /* 0x0002a20000201400 */
[----:B------:R-:W-:-:S02]  /*c3b0*/  ISETP.LT.OR P4, PT, R2, R220, P4 ;  /* 0x000000dc0200720c */ /* 0x000fc40002781670 */
[----:B------:R-:W-:Y:S02]  /*c3c0*/  ISETP.LT.OR P1, PT, R2, R219, P1 ;  /* 0x000000db0200720c */ /* 0x000fe40000f21670 */
[----:B------:R-:W-:-:S03]  /*c3d0*/  FSEL R24, R7, -INF , !P0 ;  /* 0xff80000007187808 */ /* 0x000fc60004000000 */
[----:B------:R-:W3:Y:S01]  /*c3e0*/  I2F R10, R3 ;  /* 0x00000003000a7306 */ /* 0x000ee20000201400 */
[----:B-1----:R-:W-:Y:S02]  /*c3f0*/  IMAD.IADD R4, R216, 0x1, -R2 ;  /* 0x00000001d8047824 */ /* 0x002fe400078e0a02 */
[----:B--2---:R-:W-:-:S03]  /*c400*/  FFMA.FTZ R8, R12, -UR27, R32 ;  /* 0x8000001b0c087c23 */ /* 0x004fc60008010020 */
[----:B------:R-:W-:Y:S02]  /*c410*/  IABS R4, R4 ;  /* 0x0000000400047213 */ /* 0x000fe40000000000 */
[----:B------:R-:W-:Y:S01]  /*c420*/  FSEL R25, R8, -INF , !P6 ;  /* 0xff80000008197808 */ /* 0x000fe20007000000 */
[----:B---3--:R-:W-:Y:S01]  /*c430*/  FFMA.FTZ R10, R10, -UR27, R34 ;  /* 0x8000001b0a0a7c23 */ /* 0x008fe20008010022 */
[----:B------:R-:W-:Y:S01]  /*c440*/  IADD3 R3, R0, 0x9, RZ ;  /* 0x0000000900037810 */ /* 0x000fe20007ffe0ff */
[----:B------:R-:W-:Y:S01]  /*c450*/  IMAD.MOV.U32 R5, RZ, RZ, R4 ;  /* 0x000000ffff057224 */ /* 0x000fe200078e0004 */
[----:B------:R-:W-:Y:S02]  /*c460*/  IABS R4, R6 ;  /* 0x0000000600047213 */ /* 0x000fe40000000000 */
[----:B------:R-:W-:Y:S01]  /*c470*/  FSEL R28, R10, -INF , !P5 ;  /* 0xff8000000a1c7808 */ /* 0x000fe20006800000 */
[----:B------:R1:W2:Y:S01]  /*c480*/  I2F R11, R5 ;  /* 0x00000005000b7306 */ /* 0x0002a20000201400 */
[--C-:B------:R-:W-:Y:S01]  /*c490*/  IMAD.IADD R6, R218, 0x1, -R3.reuse ;  /* 0x00000001da067824 */ /* 0x100fe200078e0a03 */
[C---:B------:R-:W-:Y:S01]  /*c4a0*/  ISETP.GE.AND P0, PT, R3.reuse, R227, PT ;  /* 0x000000e30300720c */ /* 0x040fe20003f06270 */
[----:B------:R-:W-:Y:S01]  /*c4b0*/  IMAD.IADD R2, R216, 0x1, -R3 ;  /* 0x00000001d8027824 */ /* 0x000fe200078e0a03 */
[----:B------:R-:W-:-:S02]  /*c4c0*/  ISETP.GE.AND P6, PT, R3, R226, PT ;  /* 0x000000e20300720c */ /* 0x000fc40003fc6270 */
[C---:B------:R-:W-:Y:S02]  /*c4d0*/  ISETP.GE.AND P5, PT, R3.reuse, R225, PT ;  /* 0x000000e10300720c */ /* 0x040fe40003fa6270 */
[C---:B------:R-:W-:Y:S02]  /*c4e0*/  ISETP.LT.OR P0, PT, R3.reuse, R222, P0 ;  /* 0x000000de0300720c */ /* 0x040fe40000701670 */
[C---:B------:R-:W-:Y:S02]  /*c4f0*/  ISETP.LT.OR P6, PT, R3.reuse, R221, P6 ;  /* 0x000000dd0300720c */ /* 0x040fe400037c1670 */
[----:B------:R-:W-:Y:S01]  /*c500*/  ISETP.LT.OR P5, PT, R3, R220, P5 ;  /* 0x000000dc0300720c */ /* 0x000fe20002fa1670 */
[----:B-1----:R-:W-:Y:S01]  /*c510*/  IMAD.MOV.U32 R5, RZ, RZ, R4 ;  /* 0x000000ffff057224 */ /* 0x002fe200078e0004 */
[----:B------:R-:W-:Y:S01]  /*c520*/  IABS R4, R6 ;  /* 0x0000000600047213 */ /* 0x000fe20000000000 */
[----:B------:R-:W-:Y:S02]  /*c530*/  IMAD.IADD R6, R223, 0x1, -R3 ;  /* 0x00000001df067824 */ /* 0x000fe400078e0a03 */
[----:B------:R1:W3:Y:S01]  /*c540*/  I2F R14, R5 ;  /* 0x00000005000e7306 */ /* 0x0002e20000201400 */
[----:B--2---:R-:W-:-:S05]  /*c550*/  FFMA.FTZ R9, R11, -UR27, R176 ;  /* 0x8000001b0b097c23 */ /* 0x004fca00080100b0 */
[----:B------:R-:W-:Y:S02]  /*c560*/  FSEL R18, R9, -INF , !P4 ;  /* 0xff80000009127808 */ /* 0x000fe40006000000 */
[----:B------:R-:W2:Y:S01]  /*c570*/  I2F R13, R4 ;  /* 0x00000004000d7306 */ /* 0x000ea20000201400 */
[----:B------:R-:W-:-:S04]  /*c580*/  ISETP.GE.AND P4, PT, R3, R224, PT ;  /* 0x000000e00300720c */ /* 0x000fc80003f86270 */
[----:B------:R-:W-:Y:S01]  /*c590*/  ISETP.LT.OR P4, PT, R3, R219, P4 ;  /* 0x000000db0300720c */ /* 0x000fe20002781670 */
[----:B-1----:R-:W-:Y:S02]  /*c5a0*/  IMAD.IADD R5, R217, 0x1, -R3 ;  /* 0x00000001d9057824 */ /* 0x002fe400078e0a03 */
[----:B---3--:R-:W-:-:S03]  /*c5b0*/  FFMA.FTZ R7, R14, -UR27, R178 ;  /* 0x8000001b0e077c23 */ /* 0x008fc600080100b2 */
[----:B------:R-:W-:Y:S02]  /*c5c0*/  IABS R5, R5 ;  /* 0x0000000500057213 */ /* 0x000fe40000000000 */
[----:B------:R-:W-:Y:S01]  /*c5d0*/  FSEL R20, R7, -INF , !P1 ;  /* 0xff80000007147808 */ /* 0x000fe20004800000 */
[----:B--2---:R-:W-:Y:S01]  /*c5e0*/  FFMA.FTZ R8, R13, -UR27, R33 ;  /* 0x8000001b0d087c23 */ /* 0x004fe20008010021 */
[----:B------:R-:W-:Y:S01]  /*c5f0*/  IABS R4, R2 ;  /* 0x0000000200047213 */ /* 0x000fe20000000000 */
[----:B------:R1:W2:Y:S01]  /*c600*/  I2F R12, R5 ;  /* 0x00000005000c7306 */ /* 0x0002a20000201400 */
[----:B------:R-:W-:Y:S02]  /*c610*/  IADD3 R2, R0, 0x10, RZ ;  /* 0x0000001000027810 */ /* 0x000fe40007ffe0ff */
[----:B------:R-:W-:Y:S02]  /*c620*/  FSEL R21, R8, -INF , !P0 ;  /* 0xff80000008157808 */ /* 0x000fe40004000000 */
[----:B------:R-:W-:Y:S01]  /*c630*/  ISETP.GE.AND P1, PT, R2, R227, PT ;  /* 0x000000e30200720c */ /* 0x000fe20003f26270 */
[----:B------:R-:W-:Y:S01]  /*c640*/  IMAD.IADD R3, R216, 0x1, -R2 ;  /* 0x00000001d8037824 */ /* 0x000fe200078e0a02 */
[----:B------:R-:W-:-:S02]  /*c650*/  ISETP.GE.AND P0, PT, R2, R226, PT ;  /* 0x000000e20200720c */ /* 0x000fc40003f06270 */
        /* <DEDUP_REMOVED lines=15> */
[----:B------:R-:W-:Y:S02]  /*c750*/  FSEL R19, R9, -INF , !P5 ;  /* 0xff80000009137808 */ /* 0x000fe40006800000 */
[----:B------:R-:W3:Y:S01]  /*c760*/  I2F R15, R4 ;  /* 0x00000004000f7306 */ /* 0x000ee20000201400 */
[----:B------:R-:W-:-:S04]  /*c770*/  ISETP.GE.AND P5, PT, R2, R224, PT ;  /* 0x000000e00200720c */ /* 0x000fc80003fa6270 */
[----:B------:R-:W-:Y:S01]  /*c780*/  ISETP.LT.OR P5, PT, R2, R219, P5 ;  /* 0x000000db0200720c */ /* 0x000fe20002fa1670 */
[----:B-1----:R-:W-:Y:S02]  /*c790*/  IMAD.IADD R5, R217, 0x1, -R2 ;  /* 0x00000001d9057824 */ /* 0x002fe400078e0a02 */
[----:B--2---:R-:W-:-:S03]  /*c7a0*/  FFMA.FTZ R7, R16, -UR27, R179 ;  /* 0x8000001b10077c23 */ /* 0x004fc600080100b3 */
[----:B------:R-:W-:Y:S02]  /*c7b0*/  IABS R5, R5 ;  /* 0x0000000500057213 */ /* 0x000fe40000000000 */
[----:B------:R-:W-:Y:S01]  /*c7c0*/  FSEL R16, R7, -INF , !P4 ;  /* 0xff80000007107808 */ /* 0x000fe20006000000 */
[----:B---3--:R-:W-:Y:S01]  /*c7d0*/  FFMA.FTZ R8, R15, -UR27, R136 ;  /* 0x8000001b0f087c23 */ /* 0x008fe20008010088 */
[----:B------:R-:W-:Y:S01]  /*c7e0*/  IABS R4, R3 ;  /* 0x0000000300047213 */ /* 0x000fe20000000000 */
[----:B------:R1:W2:Y:S01]  /*c7f0*/  I2F R12, R5 ;  /* 0x00000005000c7306 */ /* 0x0002a20000201400 */
[----:B------:R-:W-:Y:S02]  /*c800*/  IADD3 R3, R0, 0x11, RZ ;  /* 0x0000001100037810 */ /* 0x000fe40007ffe0ff */
[----:B------:R-:W-:Y:S02]  /*c810*/  FSEL R199, R8, -INF , !P1 ;  /* 0xff80000008c77808 */ /* 0x000fe40004800000 */
[C---:B------:R-:W-:Y:S01]  /*c820*/  ISETP.GE.AND P4, PT, R3.reuse, R227, PT ;  /* 0x000000e30300720c */ /* 0x040fe20003f86270 */
        /* <DEDUP_REMOVED lines=15> */
[----:B------:R1:W-:Y:S01]  /*c920*/  I2F R14, R5 ;  /* 0x00000005000e7306 */ /* 0x0003e20000201400 */
[----:B---3--:R-:W-:-:S05]  /*c930*/  FFMA.FTZ R9, R11, -UR27, R184 ;  /* 0x8000001b0b097c23 */ /* 0x008fca00080100b8 */
[----:B------:R-:W-:Y:S02]  /*c940*/  FSEL R238, R9, -INF , !P6 ;  /* 0xff80000009ee7808 */ /* 0x000fe40007000000 */
[----:B------:R2:W-:Y:S01]  /*c950*/  I2F R13, R4 ;  /* 0x00000004000d7306 */ /* 0x0005e20000201400 */
[----:B------:R-:W-:-:S04]  /*c960*/  ISETP.GE.AND P6, PT, R3, R224, PT ;  /* 0x000000e00300720c */ /* 0x000fc80003fc6270 */
[----:B------:R-:W-:Y:S01]  /*c970*/  ISETP.LT.OR P6, PT, R3, R219, P6 ;  /* 0x000000db0300720c */ /* 0x000fe200037c1670 */
[----:B-1----:R-:W-:-:S05]  /*c980*/  IMAD.IADD R5, R217, 0x1, -R3 ;  /* 0x00000001d9057824 */ /* 0x002fca00078e0a03 */
[----:B------:R-:W-:Y:S02]  /*c990*/  IABS R5, R5 ;  /* 0x0000000500057213 */ /* 0x000fe40000000000 */
[----:B--2---:R-:W-:Y:S02]  /*c9a0*/  IABS R4, R2 ;  /* 0x0000000200047213 */ /* 0x004fe40000000000 */
[----:B------:R1:W2:Y:S01]  /*c9b0*/  I2F R12, R5 ;  /* 0x00000005000c7306 */ /* 0x0002a20000201400 */
[C---:B------:R-:W-:Y:S02]  /*c9c0*/  IADD3 R2, R0.reuse, 0x18, RZ ;  /* 0x0000001800027810 */ /* 0x040fe40007ffe0ff */
[----:B------:R-:W-:Y:S01]  /*c9d0*/  IADD3 R0, R0, 0x19, RZ ;  /* 0x0000001900007810 */ /* 0x000fe20007ffe0ff */
[----:B-1----:R-:W-:Y:S01]  /*c9e0*/  IMAD.MOV.U32 R5, RZ, RZ, R4 ;  /* 0x000000ffff057224 */ /* 0x002fe200078e0004 */
[----:B------:R-:W-:Y:S01]  /*c9f0*/  IABS R4, R6 ;  /* 0x0000000600047213 */ /* 0x000fe20000000000 */
[----:B------:R-:W-:-:S02]  /*ca00*/  IMAD.IADD R6, R218, 0x1, -R2 ;  /* 0x00000001da067824 */ /* 0x000fc400078e0a02 */
[----:B------:R1:W3:Y:S01]  /*ca10*/  I2F R7, R5 ;  /* 0x0000000500077306 */ /* 0x0002e20000201400 */
[----:B--2---:R-:W-:-:S05]  /*ca20*/  FFMA.FTZ R8, R12, -UR27, R139 ;  /* 0x8000001b0c087c23 */ /* 0x004fca000801008b */
[----:B------:R-:W-:Y:S02]  /*ca30*/  FSEL R197, R8, -INF , !P1 ;  /* 0xff80000008c57808 */ /* 0x000fe40004800000 */
[----:B------:R-:W-:-:S04]  /*ca40*/  ISETP.GE.AND P1, PT, R2, R225, PT ;  /* 0x000000e10200720c */ /* 0x000fc80003f26270 */
[----:B------:R-:W-:Y:S01]  /*ca50*/  ISETP.LT.OR P1, PT, R2, R220, P1 ;  /* 0x000000dc0200720c */ /* 0x000fe20000f21670 */
[----:B-1----:R-:W-:Y:S01]  /*ca60*/  IMAD.MOV.U32 R5, RZ, RZ, R4 ;  /* 0x000000ffff057224 */ /* 0x002fe200078e0004 */
[----:B------:R-:W-:Y:S01]  /*ca70*/  IABS R4, R6 ;  /* 0x0000000600047213 */ /* 0x000fe20000000000 */
[----:B------:R-:W-:Y:S02]  /*ca80*/  FFMA.FTZ R6, R14, -UR27, R186 ;  /* 0x8000001b0e067c23 */ /* 0x000fe400080100ba */
[----:B------:R1:W2:Y:S01]  /*ca90*/  I2F R15, R5 ;  /* 0x00000005000f7306 */ /* 0x0002a20000201400 */
[----:B---3--:R-:W-:Y:S02]  /*caa0*/  FFMA.FTZ R7, R7, -UR27, R185 ;  /* 0x8000001b07077c23 */ /* 0x008fe400080100b9 */
[----:B------:R-:W-:Y:S02]  /*cab0*/  FSEL R237, R6, -INF , !P5 ;  /* 0xff80000006ed7808 */ /* 0x000fe40006800000 */
[----:B------:R-:W-:-:S02]  /*cac0*/  ISETP.GE.AND P5, PT, R2, R227, PT ;  /* 0x000000e30200720c */ /* 0x000fc40003fa6270 */
[----:B------:R-:W-:Y:S01]  /*cad0*/  FSEL R198, R7, -INF , !P0 ;  /* 0xff80000007c67808 */ /* 0x000fe20004000000 */
[----:B------:R3:W4:Y:S01]  /*cae0*/  I2F R9, R4 ;  /* 0x0000000400097306 */ /* 0x0007220000201400 */
[C---:B------:R-:W-:Y:S02]  /*caf0*/  ISETP.GE.AND P0, PT, R2.reuse, R224, PT ;  /* 0x000000e00200720c */ /* 0x040fe40003f06270 */
[C---:B------:R-:W-:Y:S02]  /*cb00*/  ISETP.LT.OR P5, PT, R2.reuse, R222, P5 ;  /* 0x000000de0200720c */ /* 0x040fe40002fa1670 */
[----:B------:R-:W-:Y:S01]  /*cb10*/  ISETP.LT.OR P0, PT, R2, R219, P0 ;  /* 0x000000db0200720c */ /* 0x000fe20000701670 */
[----:B-1----:R-:W-:Y:S02]  /*cb20*/  IMAD.IADD R5, R217, 0x1, -R2 ;  /* 0x00000001d9057824 */ /* 0x002fe400078e0a02 */
[----:B--2---:R-:W-:-:S03]  /*cb30*/  FFMA.FTZ R6, R15, -UR27, R187 ;  /* 0x8000001b0f067c23 */ /* 0x004fc600080100bb */
[----:B------:R-:W-:Y:S02]  /*cb40*/  IABS R5, R5 ;  /* 0x0000000500057213 */ /* 0x000fe40000000000 */
[----:B------:R-:W-:Y:S01]  /*cb50*/  FSEL R195, R6, -INF , !P6 ;  /* 0xff80000006c37808 */ /* 0x000fe20007000000 */
[----:B---3--:R-:W-:Y:S01]  /*cb60*/  IMAD.IADD R4, R216, 0x1, -R2 ;  /* 0x00000001d8047824 */ /* 0x008fe200078e0a02 */
[C---:B------:R-:W-:Y:S01]  /*cb70*/  ISETP.GE.AND P6, PT, R0.reuse, R227, PT ;  /* 0x000000e30000720c */ /* 0x040fe20003fc6270 */
[----:B------:R-:W-:Y:S02]  /*cb80*/  IMAD.MOV.U32 R3, RZ, RZ, R5 ;  /* 0x000000ffff037224 */ /* 0x000fe400078e0005 */
[----:B------:R-:W-:Y:S01]  /*cb90*/  FFMA.FTZ R5, R13, -UR27, R137 ;  /* 0x8000001b0d057c23 */ /* 0x000fe20008010089 */
[----:B------:R-:W-:Y:S01]  /*cba0*/  IABS R4, R4 ;  /* 0x0000000400047213 */ /* 0x000fe20000000000 */
[----:B------:R1:W-:Y:S01]  /*cbb0*/  I2F R13, R3 ;  /* 0x00000003000d7306 */ /* 0x0003e20000201400 */
[----:B----4-:R-:W-:Y:S01]  /*cbc0*/  FFMA.FTZ R9, R9, -UR27, R172 ;  /* 0x8000001b09097c23 */ /* 0x010fe200080100ac */
[----:B------:R-:W-:-:S02]  /*cbd0*/  ISETP.LT.OR P6, PT, R0, R222, P6 ;  /* 0x000000de0000720c */ /* 0x000fc400037c1670 */
[----:B------:R-:W-:Y:S01]  /*cbe0*/  FSEL R196, R5, -INF , !P4 ;  /* 0xff80000005c47808 */ /* 0x000fe20006000000 */
[----:B------:R-:W-:Y:S01]  /*cbf0*/  IMAD.IADD R5, R218, 0x1, -R0 ;  /* 0x00000001da057824 */ /* 0x000fe200078e0a00 */
[CC--:B------:R-:W-:Y:S02]  /*cc00*/  ISETP.GE.AND P4, PT, R2.reuse, R226.reuse, PT ;  /* 0x000000e20200720c */ /* 0x0c0fe40003f86270 */
[----:B------:R-:W2:Y:S01]  /*cc10*/  I2F R12, R4 ;  /* 0x00000004000c7306 */ /* 0x000ea20000201400 */
[----:B------:R-:W-:Y:S02]  /*cc20*/  FSEL R185, R9, -INF , !P5 ;  /* 0xff80000009b97808 */ /* 0x000fe40006800000 */
[----:B------:R-:W-:Y:S02]  /*cc30*/  ISETP.LT.OR P4, PT, R2, R221, P4 ;  /* 0x000000dd0200720c */ /* 0x000fe40002781670 */
[----:B------:R-:W-:Y:S01]  /*cc40*/  ISETP.GE.AND P5, PT, R0, R226, PT ;  /* 0x000000e20000720c */ /* 0x000fe20003fa6270 */
[----:B-1----:R-:W-:-:S03]  /*cc50*/  IMAD.IADD R3, R223, 0x1, -R2 ;  /* 0x00000001df037824 */ /* 0x002fc600078e0a02 */
[----:B------:R-:W-:Y:S01]  /*cc60*/  ISETP.LT.OR P5, PT, R0, R221, P5 ;  /* 0x000000dd0000720c */ /* 0x000fe20002fa1670 */
[----:B------:R-:W-:Y:S01]  /*cc70*/  IMAD.IADD R2, R216, 0x1, -R0 ;  /* 0x00000001d8027824 */ /* 0x000fe200078e0a00 */
[----:B------:R-:W-:-:S04]  /*cc80*/  IABS R3, R3 ;  /* 0x0000000300037213 */ /* 0x000fc80000000000 */
[----:B------:R-:W-:Y:S01]  /*cc90*/  IABS R2, R2 ;  /* 0x0000000200027213 */ /* 0x000fe20000000000 */
[----:B--2---:R-:W-:Y:S02]  /*cca0*/  FFMA.FTZ R7, R12, -UR27, R188 ;  /* 0x8000001b0c077c23 */ /* 0x004fe400080100bc */
[----:B------:R-:W-:Y:S01]  /*ccb0*/  IMAD.MOV.U32 R4, RZ, RZ, R3 ;  /* 0x000000ffff047224 */ /* 0x000fe200078e0003 */
[----:B------:R-:W-:Y:S01]  /*ccc0*/  IABS R3, R5 ;  /* 0x0000000500037213 */ /* 0x000fe20000000000 */
[----:B------:R-:W-:Y:S01]  /*ccd0*/  FFMA.FTZ R5, R13, -UR27, R174 ;  /* 0x8000001b0d057c23 */ /* 0x000fe200080100ae */
[----:B------:R-:W-:Y:S01]  /*cce0*/  FSEL R194, R7, -INF , !P1 ;  /* 0xff80000007c27808 */ /* 0x000fe20004800000 */
[----:B------:R1:W2:Y:S01]  /*ccf0*/  I2F R10, R4 ;  /* 0x00000004000a7306 */ /* 0x0002a20000201400 */
[----:B------:R-:W-:Y:S02]  /*cd00*/  ISETP.GE.AND P1, PT, R0, R224, PT ;  /* 0x000000e00000720c */ /* 0x000fe40003f26270 */
[----:B------:R-:W-:-:S02]  /*cd10*/  FSEL R192, R5, -INF , !P4 ;  /* 0xff80000005c07808 */ /* 0x000fc40006000000 */
        /* <DEDUP_REMOVED lines=71> */
.L_x_1987:
[----:B------:R-:W-:Y:S05]  /*d190*/  BSYNC B0 ;  /* 0x0000000000007941 */ /* 0x000fea0003800000 */
.L_x_1986:
[----:B------:R-:W0:Y:S02]  /*d1a0*/  LDGDEPBAR ;  /* 0x00000000000079af */ /* 0x000e240000000000 */
.L_x_1985:
[----:B------:R-:W2:Y:S04]  /*d1b0*/  LDL R2, [R1+0x94] ;  /* 0x0000940001027983 */ /* 0x000ea80000100800 */
[----:B-1----:R-:W3:Y:S04]  /*d1c0*/  LDL.64 R6, [R1+0x80] ;  /* 0x0000800001067983 */ /* 0x002ee80000100a00 */
[----:B------:R-:W4:Y:S04]  /*d1d0*/  LDL R3, [R1+0x70] ;  /* 0x0000700001037983 */ /* 0x000f280000100800 */
[----:B------:R-:W5:Y:S04]  /*d1e0*/  LDL R4, [R1+0x90] ;  /* 0x0000900001047983 */ /* 0x000f680000100800 */
[----:B------:R-:W5:Y:S04]  /*d1f0*/  LDL R17, [R1+0x28] ;  /* 0x0000280001117983 */ /* 0x000f680000100800 */
[----:B------:R-:W5:Y:S01]  /*d200*/  LDL.64 R14, [R1] ;  /* 0x00000000010e7983 */ /* 0x000f620000100a00 */
[----:B------:R-:W-:-:S04]  /*d210*/  FMNMX.FTZ R0, R235, R23, !PT ;  /* 0x00000017eb007209 */ /* 0x000fc80007810000 */
[----:B------:R-:W-:-:S04]  /*d220*/  FMNMX.FTZ R0, R22, R0, !PT ;  /* 0x0000000016007209 */ /* 0x000fc80007810000 */
[----:B------:R-:W-:-:S04]  /*d230*/  FMNMX.FTZ R0, R18, R0, !PT ;  /* 0x0000000012007209 */ /* 0x000fc80007810000 */
[----:B------:R-:W-:-:S04]  /*d240*/  FMNMX.FTZ R0, R19, R0, !PT ;  /* 0x0000000013007209 */ /* 0x000fc80007810000 */
[----:B------:R-:W-:-:S04]  /*d250*/  FMNMX.FTZ R0, R238, R0, !PT ;  /* 0x00000000ee007209 */ /* 0x000fc80007810000 */
[----:B------:R-:W-:-:S04]  /*d260*/  FMNMX.FTZ R0, R198, R0, !PT ;  /* 0x00000000c6007209 */ /* 0x000fc80007810000 */
[----:B------:R-:W-:-:S04]  /*d270*/  FMNMX.FTZ R134, R194, R0, !PT ;  /* 0x00000000c2867209 */ /* 0x000fc80007810000 */
[----:B------:R-:W-:Y:S01]  /*d280*/  FMNMX.FTZ R134, R186, R134, !PT ;  /* 0x00000086ba867209 */ /* 0x000fe20007810000 */
[----:B------:R-:W1:Y:S08]  /*d290*/  LDC.U8 R177, c[0x0][0x2d8] ;  /* 0x0000b600ffb17b82 */ /* 0x000e700000000000 */
[----:B------:R-:W1:Y:S02]  /*d2a0*/  LDC.U8 R176, c[0x0][0x2d8] ;  /* 0x0000b600ffb07b82 */ /* 0x000e640000000000 */
[----:B-1----:R-:W-:Y:S01]  /*d2b0*/  PRMT R176, R176, 0x7054, R177 ;  /* 0x00007054b0b07816 */ /* 0x002fe200000000b1 */
[----:B--2---:R-:W-:Y:S01]  /*d2c0*/  IMAD.WIDE.U32 R8, R2, -0x326172a9, RZ ;  /* 0xcd9e8d5702087825 */ /* 0x004fe200078e00ff */
[----:B---3--:R-:W-:-:S04]  /*d2d0*/  MOV R12, R6 ;  /* 0x00000006000c7202 */ /* 0x008fc80000000f00 */
[----:B----4-:R-:W-:Y:S02]  /*d2e0*/  LOP3.LUT R6, R9, R3, RZ, 0x3c, !PT ;  /* 0x0000000309067212 */ /* 0x010fe400078e3cff */
[----:B------:R-:W-:Y:S01]  /*d2f0*/  MOV R13, R7 ;  /* 0x00000007000d7202 */ /* 0x000fe20000000f00 */
[----:B-----5:R-:W-:Y:S01]  /*d300*/  IMAD.WIDE.U32 R4, R4, -0x2daee0ad, RZ ;  /* 0xd2511f5304047825 */ /* 0x020fe200078e00ff */
[----:B------:R-:W-:-:S03]  /*d310*/  MOV R2, UR31 ;  /* 0x0000001f00027c02 */ /* 0x000fc60008000f00 */
[----:B------:R-:W-:Y:S01]  /*d320*/  IMAD.WIDE.U32 R6, R6, -0x2daee0ad, RZ ;  /* 0xd2511f5306067825 */ /* 0x000fe200078e00ff */
[----:B------:R-:W-:-:S04]  /*d330*/  LOP3.LUT R2, R5, UR33, R2, 0x96, !PT ;  /* 0x0000002105027c12 */ /* 0x000fc8000f8e9602 */
[----:B------:R-:W-:Y:S01]  /*d340*/  LOP3.LUT R4, R7, UR15, R4, 0x96, !PT ;  /* 0x0000000f07047c12 */ /* 0x000fe2000f8e9604 */
[----:B------:R-:W-:-:S04]  /*d350*/  IMAD.WIDE.U32 R2, R2, -0x326172a9, RZ ;  /* 0xcd9e8d5702027825 */ /* 0x000fc800078e00ff */
[----:B------:R-:W-:Y:S01]  /*d360*/  IMAD.WIDE.U32 R4, R4, -0x326172a9, RZ ;  /* 0xcd9e8d5704047825 */ /* 0x000fe200078e00ff */
[----:B------:R-:W-:-:S04]  /*d370*/  LOP3.LUT R8, R3, UR16, R8, 0x96, !PT ;  /* 0x0000001003087c12 */ /* 0x000fc8000f8e9608 */
[----:B------:R-:W-:Y:S01]  /*d380*/  LOP3.LUT R10, R5, UR14, R2, 0x96, !PT ;  /* 0x0000000e050a7c12 */ /* 0x000fe2000f8e9602 */
[----:B------:R-:W-:Y:S01]  /*d390*/  IMAD.WIDE.U32 R8, R8, -0x2daee0ad, RZ ;  /* 0xd2511f5308087825 */ /* 0x000fe200078e00ff */
[----:B------:R-:W1:Y:S03]  /*d3a0*/  SHFL.BFLY PT, R5, R134, 0x2, 0x1f ;  /* 0x0c401f0086057f89 */ /* 0x000e6600000e0000 */
[----:B------:R-:W-:Y:S01]  /*d3b0*/  IMAD.WIDE.U32 R10, R10, -0x2daee0ad, RZ ;  /* 0xd2511f530a0a7825 */ /* 0x000fe200078e00ff */
[----:B------:R-:W-:-:S03]  /*d3c0*/  LOP3.LUT R6, R9, UR13, R6, 0x96, !PT ;  /* 0x0000000d09067c12 */ /* 0x000fc6000f8e9606 */
[----:B------:R-:W-:Y:S01]  /*d3d0*/  IMAD R0, R17, -0x326172a9, RZ ;  /* 0xcd9e8d5711007824 */ /* 0x000fe200078e02ff */
[----:B------:R-:W-:Y:S01]  /*d3e0*/  LOP3.LUT R8, R11, UR11, R8, 0x96, !PT ;  /* 0x0000000b0b087c12 */ /* 0x000fe2000f8e9608 */
[----:B------:R-:W-:-:S03]  /*d3f0*/  IMAD.WIDE.U32 R6, R6, -0x326172a9, RZ ;  /* 0xcd9e8d5706067825 */ /* 0x000fc600078e00ff */
[----:B------:R-:W-:Y:S01]  /*d400*/  LOP3.LUT R3, R3, UR16, R0, 0x96, !PT ;  /* 0x0000001003037c12 */ /* 0x000fe2000f8e9600 */
[----:B------:R-:W-:Y:S01]  /*d410*/  IMAD.WIDE.U32 R138, R8, -0x326172a9, RZ ;  /* 0xcd9e8d57088a7825 */ /* 0x000fe200078e00ff */
[----:B------:R-:W-:Y:S02]  /*d420*/  LOP3.LUT R0, R15, UR14, R2, 0x96, !PT ;  /* 0x0000000e0f007c12 */ /* 0x000fe4000f8e9602 */
[----:B------:R-:W-:Y:S01]  /*d430*/  LOP3.LUT R4, R7, UR12, R4, 0x96, !PT ;  /* 0x0000000c07047c12 */ /* 0x000fe2000f8e9604 */
[----:B------:R-:W-:Y:S01]  /*d440*/  IMAD.WIDE.U32 R2, R3, -0x2daee0ad, RZ ;  /* 0xd2511f5303027825 */ /* 0x000fe200078e00ff */
[----:B------:R-:W-:-:S03]  /*d450*/  LOP3.LUT R6, R139, UR10, R6, 0x96, !PT ;  /* 0x0000000a8b067c12 */ /* 0x000fc6000f8e9606 */
[----:B------:R-:W-:Y:S01]  /*d460*/  IMAD.WIDE.U32 R172, R0, -0x2daee0ad, RZ ;  /* 0xd2511f5300ac7825 */ /* 0x000fe200078e00ff */
[----:B------:R-:W-:-:S03]  /*d470*/  LOP3.LUT R12, R3, UR13, R12, 0x96, !PT ;  /* 0x0000000d030c7c12 */ /* 0x000fc6000f8e960c */
[----:B------:R-:W-:Y:S01]  /*d480*/  IMAD.WIDE.U32 R34, R6, -0x2daee0ad, RZ ;  /* 0xd2511f5306227825 */ /* 0x000fe200078e00ff */
[----:B------:R-:W-:-:S03]  /*d490*/  LOP3.LUT R11, R173, UR11, R2, 0x96, !PT ;  /* 0x0000000bad0b7c12 */ /* 0x000fc6000f8e9602 */
[----:B------:R-:W-:Y:S01]  /*d4a0*/  IMAD.WIDE.U32 R2, R4, -0x2daee0ad, RZ ;  /* 0xd2511f5304027825 */ /* 0x000fe200078e00ff */
[----:B-1----:R-:W-:Y:S02]  /*d4b0*/  FMNMX.FTZ R134, R134, R5, !PT ;  /* 0x0000000586867209 */ /* 0x002fe40007810000 */
[----:B------:R-:W-:Y:S02]  /*d4c0*/  FMNMX.FTZ R0, R232, R30, !PT ;  /* 0x0000001ee8007209 */ /* 0x000fe40007810000 */
[----:B------:R-:W-:Y:S02]  /*d4d0*/  LOP3.LUT R5, R35, UR7, R2, 0x96, !PT ;  /* 0x0000000723057c12 */ /* 0x000fe4000f8e9602 */
[----:B------:R-:W-:Y:S02]  /*d4e0*/  FMNMX.FTZ R2, R233, R132, !PT ;  /* 0x00000084e9027209 */ /* 0x000fe40007810000 */
[----:B------:R-:W-:Y:S02]  /*d4f0*/  LOP3.LUT R13, R3, UR9, R10, 0x96, !PT ;  /* 0x00000009030d7c12 */ /* 0x000fe4000f8e960a */
        /* <DEDUP_REMOVED lines=18> */
[----:B------:R-:W-:Y:S01]  /*d620*/  IMAD.WIDE.U32 R2, R5, -0x326172a9, RZ ;  /* 0xcd9e8d5705027825 */ /* 0x000fe200078e00ff */
[----:B------:R-:W-:-:S04]  /*d630*/  FMNMX.FTZ R137, R193, R4, !PT ;  /* 0x00000004c1897209 */ /* 0x000fc80007810000 */
[----:B------:R-:W-:Y:S02]  /*d640*/  LOP3.LUT R4, R2, 0xffff, RZ, 0xc0, !PT ;  /* 0x0000ffff02047812 */ /* 0x000fe400078ec0ff */
[----:B------:R-:W-:Y:S02]  /*d650*/  FMNMX.FTZ R137, R187, R137, !PT ;  /* 0x00000089bb897209 */ /* 0x000fe40007810000 */
[----:B------:R-:W-:Y:S01]  /*d660*/  SHF.R.U32.HI R7, RZ, 0x8, R4 ;  /* 0x00000008ff077819 */ /* 0x000fe20000011604 */
[----:B------:R-:W-:Y:S01]  /*d670*/  IMAD.WIDE.U32 R4, R12, -0x326172a9, RZ ;  /* 0xcd9e8d570c047825 */ /* 0x000fe200078e00ff */
[----:B------:R-:W-:-:S04]  /*d680*/  FMNMX.FTZ R136, R133, R136, !PT ;  /* 0x0000008885887209 */ /* 0x000fc80007810000 */
[----:B------:R-:W-:Y:S02]  /*d690*/  LOP3.LUT R12, R5, UR12, R14, 0x96, !PT ;  /* 0x0000000c050c7c12 */ /* 0x000fe4000f8e960e */
[----:B------:R-:W1:Y:S01]  /*d6a0*/  SHFL.BFLY PT, R5, R137, 0x2, 0x1f ;  /* 0x0c401f0089057f89 */ /* 0x000e6200000e0000 */
[----:B------:R-:W-:-:S03]  /*d6b0*/  FMNMX.FTZ R0, R184, R0, !PT ;  /* 0x00000000b8007209 */ /* 0x000fc60007810000 */
[----:B------:R-:W2:Y:S04]  /*d6c0*/  SHFL.BFLY PT, R8, R136, 0x2, 0x1f ;  /* 0x0c401f0088087f89 */ /* 0x000ea800000e0000 */
[----:B------:R-:W3:Y:S01]  /*d6d0*/  SHFL.BFLY PT, R10, R134, 0x1, 0x1f ;  /* 0x0c201f00860a7f89 */ /* 0x000ee200000e0000 */
[----:B------:R-:W-:-:S03]  /*d6e0*/  IMAD.WIDE.U32 R250, R11, -0x326172a9, RZ ;  /* 0xcd9e8d570bfa7825 */ /* 0x000fc600078e00ff */
[----:B------:R-:W4:Y:S02]  /*d6f0*/  SHFL.BFLY PT, R9, R0, 0x2, 0x1f ;  /* 0x0c401f0000097f89 */ /* 0x000f2400000e0000 */
[----:B------:R-:W-:Y:S02]  /*d700*/  LOP3.LUT R11, R251, UR10, R4, 0x96, !PT ;  /* 0x0000000afb0b7c12 */ /* 0x000fe4000f8e9604 */
[--C-:B------:R-:W-:Y:S01]  /*d710*/  SHF.R.U32.HI R4, RZ, 0x10, R2.reuse ;  /* 0x00000010ff047819 */ /* 0x100fe20000011602 */
[----:B------:R-:W-:Y:S01]  /*d720*/  IMAD.WIDE.U32 R32, R13, -0x326172a9, RZ ;  /* 0xcd9e8d570d207825 */ /* 0x000fe200078e00ff */
[----:B------:R-:W-:Y:S02]  /*d730*/  LOP3.LUT R6, R2, 0xff, RZ, 0xc0, !PT ;  /* 0x000000ff02067812 */ /* 0x000fe400078ec0ff */
[----:B------:R-:W-:Y:S02]  /*d740*/  LOP3.LUT R4, R4, 0xff, RZ, 0xc0, !PT ;  /* 0x000000ff04047812 */ /* 0x000fe400078ec0ff */
[----:B------:R-:W-:-:S02]  /*d750*/  SHF.R.U32.HI R2, RZ, 0x18, R2 ;  /* 0x00000018ff027819 */ /* 0x000fc40000011602 */
[----:B-1----:R-:W-:Y:S02]  /*d760*/  FMNMX.FTZ R137, R5, R137, !PT ;  /* 0x0000008905897209 */ /* 0x002fe40007810000 */
[----:B------:R-:W-:Y:S02]  /*d770*/  PRMT R14, R6, 0x5410, R7 ;  /* 0x00005410060e7816 */ /* 0x000fe40000000007 */
[----:B------:R-:W-:Y:S02]  /*d780*/  PRMT R7, R4, 0x5410, R2 ;  /* 0x0000541004077816 */ /* 0x000fe40000000002 */
[----:B------:R-:W-:Y:S01]  /*d790*/  LOP3.LUT R2, R3, UR17, R32, 0x96, !PT ;  /* 0x0000001103027c12 */ /* 0x000fe2000f8e9620 */
[----:B------:R-:W1:Y:S01]  /*d7a0*/  SHFL.BFLY PT, R6, R137, 0x1, 0x1f ;  /* 0x0c201f0089067f89 */ /* 0x000e6200000e0000 */
[----:B--2---:R-:W-:Y:S02]  /*d7b0*/  FMNMX.FTZ R136, R136, R8, !PT ;  /* 0x0000000888887209 */ /* 0x004fe40007810000 */
[----:B---3--:R-:W-:-:S02]  /*d7c0*/  FMNMX.FTZ R134, R134, R10, !PT ;  /* 0x0000000a86867209 */ /* 0x008fc40007810000 */
[----:B------:R-:W-:Y:S01]  /*d7d0*/  LOP3.LUT R3, R2, 0xffff, RZ, 0xc0, !PT ;  /* 0x0000ffff02037812 */ /* 0x000fe200078ec0ff */
[----:B------:R-:W2:Y:S01]  /*d7e0*/  SHFL.BFLY PT, R5, R136, 0x1, 0x1f ;  /* 0x0c201f0088057f89 */ /* 0x000ea200000e0000 */
[----:B----4-:R-:W-:Y:S01]  /*d7f0*/  FMNMX.FTZ R0, R0, R9, !PT ;  /* 0x0000000900007209 */ /* 0x010fe20007810000 */
[----:B------:R-:W-:Y:S01]  /*d800*/  FMUL.FTZ R17, R134, c[0x0][0x23c] ;  /* 0x00008f0086117a20 */ /* 0x000fe20000410000 */
[----:B------:R-:W-:Y:S02]  /*d810*/  SHF.R.U32.HI R4, RZ, 0x8, R3 ;  /* 0x00000008ff047819 */ /* 0x000fe40000011603 */
[----:B------:R-:W-:Y:S01]  /*d820*/  LOP3.LUT R3, R2, 0xff, RZ, 0xc0, !PT ;  /* 0x000000ff02037812 */ /* 0x000fe200078ec0ff */
[----:B------:R-:W3:Y:S01]  /*d830*/  SHFL.BFLY PT, R135, R0, 0x1, 0x1f ;  /* 0x0c201f0000877f89 */ /* 0x000ee200000e0000 */
[----:B------:R-:W-:Y:S02]  /*d840*/  FSETP.NEU.FTZ.AND P4, PT, R134, -INF , PT ;  /* 0xff8000008600780b */ /* 0x000fe40003f9d000 */
[----:B------:R-:W-:-:S02]  /*d850*/  PRMT R9, R3, 0x5410, R4 ;  /* 0x0000541003097816 */ /* 0x000fc40000000004 */
[----:B------:R-:W-:Y:S02]  /*d860*/  FSEL R17, R17, RZ, P4 ;  /* 0x000000ff11117208 */ /* 0x000fe40002000000 */
[--C-:B------:R-:W-:Y:S02]  /*d870*/  SHF.R.U32.HI R3, RZ, 0x10, R2.reuse ;  /* 0x00000010ff037819 */ /* 0x100fe40000011602 */
[----:B------:R-:W-:Y:S02]  /*d880*/  SHF.R.U32.HI R4, RZ, 0x18, R2 ;  /* 0x00000018ff047819 */ /* 0x000fe40000011602 */
[----:B------:R-:W-:Y:S01]  /*d890*/  LOP3.LUT R2, R3, 0xff, RZ, 0xc0, !PT ;  /* 0x000000ff03027812 */ /* 0x000fe200078ec0ff */
[----:B------:R-:W-:Y:S02]  /*d8a0*/  FFMA.FTZ R3, R23, c[0x0][0x23c], -R17 ;  /* 0x00008f0017037a23 */ /* 0x000fe40000010811 */
[----:B------:R-:W-:Y:S01]  /*d8b0*/  IMAD.WIDE.U32 R248, R11, -0x2daee0ad, RZ ;  /* 0xd2511f530bf87825 */ /* 0x000fe200078e00ff */
[----:B------:R-:W-:Y:S01]  /*d8c0*/  PRMT R8, R2, 0x5410, R4 ;  /* 0x0000541002087816 */ /* 0x000fe20000000004 */
[----:B------:R4:W-:Y:S01]  /*d8d0*/  MUFU.EX2 R35, R3 ;  /* 0x0000000300237308 */ /* 0x0009e20000000800 */
[----:B-1----:R-:W-:-:S02]  /*d8e0*/  FMNMX.FTZ R137, R137, R6, !PT ;  /* 0x0000000689897209 */ /* 0x002fc40007810000 */
[----:B--2---:R-:W-:Y:S02]  /*d8f0*/  FMNMX.FTZ R136, R136, R5, !PT ;  /* 0x0000000588887209 */ /* 0x004fe40007810000 */
[----:B------:R-:W-:Y:S01]  /*d900*/  FSETP.NEU.FTZ.AND P1, PT, R137, -INF , PT ;  /* 0xff8000008900780b */ /* 0x000fe20003f3d000 */
[----:B----4-:R-:W-:-:S05]  /*d910*/  IMAD.WIDE.U32 R2, R12, -0x2daee0ad, RZ ;  /* 0xd2511f530c027825 */ /* 0x010fca00078e00ff */
[----:B------:R-:W-:Y:S01]  /*d920*/  LOP3.LUT R12, R249, UR7, R2, 0x96, !PT ;  /* 0x00000007f90c7c12 */ /* 0x000fe2000f8e9602 */
[--C-:B------:R-:W-:Y:S02]  /*d930*/  FFMA.FTZ R2, R18, c[0x0][0x23c], -R17.reuse ;  /* 0x00008f0012027a23 */ /* 0x100fe40000010811 */
[----:B------:R-:W-:Y:S01]  /*d940*/  FMUL.FTZ R18, R137, c[0x0][0x23c] ;  /* 0x00008f0089127a20 */ /* 0x000fe20000410000 */
[----:B---3--:R-:W-:Y:S01]  /*d950*/  FMNMX.FTZ R135, R0, R135, !PT ;  /* 0x0000008700877209 */ /* 0x008fe20007810000 */
[----:B------:R-:W-:Y:S01]  /*d960*/  FFMA.FTZ R0, R19, c[0x0][0x23c], -R17 ;  /* 0x00008f0013007a23 */ /* 0x000fe20000010811 */
[----:B------:R-:W-:Y:S02]  /*d970*/  FSETP.NEU.FTZ.AND P6, PT, R136, -INF , PT ;  /* 0xff8000008800780b */ /* 0x000fe40003fdd000 */
[----:B------:R-:W-:Y:S01]  /*d980*/  FSEL R18, R18, RZ, P1 ;  /* 0x000000ff12127208 */ /* 0x000fe20000800000 */
[----:B------:R1:W-:Y:S08]  /*d990*/  MUFU.EX2 R180, R2 ;  /* 0x0000000200b47308 */ /* 0x0003f00000000800 */
[----:B------:R2:W3:Y:S01]  /*d9a0*/  MUFU.EX2 R182, R0 ;  /* 0x0000000000b67308 */ /* 0x0004e20000000800 */
[----:B-1----:R-:W-:-:S05]  /*d9b0*/  FSEL R2, R136, RZ, P6 ;  /* 0x000000ff88027208 */ /* 0x002fca0003000000 */
[----:B------:R-:W-:Y:S02]  /*d9c0*/  FADD.FTZ R11, R232, -R2 ;  /* 0x80000002e80b7221 */ /* 0x000fe40000010000 */
[----:B--2---:R-:W-:Y:S01]  /*d9d0*/  FFMA.FTZ R0, R20, c[0x0][0x23c], -R18 ;  /* 0x00008f0014007a23 */ /* 0x004fe20000010812 */
[----:B------:R-:W-:-:S03]  /*d9e0*/  FSEL R2, R134, RZ, P4 ;  /* 0x000000ff86027208 */ /* 0x000fc60002000000 */
[----:B------:R1:W-:Y:S01]  /*d9f0*/  MUFU.EX2 R181, R0 ;  /* 0x0000000000b57308 */ /* 0x0003e20000000800 */
[----:B------:R-:W-:Y:S01]  /*da00*/  FSETP.NEU.FTZ.AND P5, PT, R135, -INF , PT ;  /* 0xff8000008700780b */ /* 0x000fe20003fbd000 */
[----:B------:R-:W-:Y:S02]  /*da10*/  FADD.FTZ R19, R235, -R2 ;  /* 0x80000002eb137221 */ /* 0x000fe40000010000 */
[----:B------:R-:W-:Y:S02]  /*da20*/  FFMA.FTZ R4, R22, c[0x0][0x23c], -R17 ;  /* 0x00008f0016047a23 */ /* 0x000fe40000010811 */
[----:B------:R-:W-:Y:S01]  /*da30*/  FFMA.FTZ R2, R27, c[0x0][0x23c], -R18 ;  /* 0x00008f001b027a23 */ /* 0x000fe20000010812 */
[----:B------:R-:W-:Y:S01]  /*da40*/  LOP3.LUT R10, R3, UR9, R172, 0x96, !PT ;  /* 0x00000009030a7c12 */ /* 0x000fe2000f8e96ac */
[----:B-1----:R-:W-:-:S04]  /*da50*/  FFMA.FTZ R0, R16, c[0x0][0x23c], -R18 ;  /* 0x00008f0010007a23 */ /* 0x002fc80000010812 */
[----:B------:R1:W2:Y:S01]  /*da60*/  MUFU.EX2 R183, R0 ;  /* 0x0000000000b77308 */ /* 0x0002a20000000800 */
[----:B------:R-:W-:Y:S01]  /*da70*/  FSEL R3, R135, RZ, P5 ;  /* 0x000000ff87037208 */ /* 0x000fe20002800000 */
[----:B------:R-:W-:-:S06]  /*da80*/  HSET2.LE.AND R6, R14, R176, PT ;  /* 0x000000b00e067233 */ /* 0x000fcc0003803000 */
[----:B------:R-:W4:Y:S01]  /*da90*/  MUFU.EX2 R178, R4 ;  /* 0x0000000400b27308 */ /* 0x000f220000000800 */
[----:B------:R-:W-:Y:S02]  /*daa0*/  FADD.FTZ R15, R233, -R3 ;  /* 0x80000003e90f7221 */ /* 0x000fe40000010000 */
[----:B------:R-:W-:Y:S01]  /*dab0*/  FMUL.FTZ R3, R136, c[0x0][0x23c] ;  /* 0x00008f0088037a20 */ /* 0x000fe20000410000 */
[----:B-1----:R-:W-:-:S04]  /*dac0*/  FSEL R0, R137, RZ, P1 ;  /* 0x000000ff89007208 */ /* 0x002fc80000800000 */
[----:B------:R1:W-:Y:S01]  /*dad0*/  MUFU.EX2 R172, R2 ;  /* 0x0000000200ac7308 */ /* 0x0003e20000000800 */
[----:B------:R-:W-:Y:S01]  /*dae0*/  FADD.FTZ R22, R234, -R0 ;  /* 0x80000000ea167221 */ /* 0x000fe20000010000 */
[----:B---3--:R-:W-:Y:S01]  /*daf0*/  F2FP.PACK_AB R0, R182, R180 ;  /* 0x000000b4b600723e */ /* 0x008fe200000000ff */
[----:B------:R-:W-:Y:S01]  /*db00*/  HSET2.LE.AND R7, R7, R176, PT ;  /* 0x000000b007077233 */ /* 0x000fe20003803000 */
[----:B------:R-:W-:Y:S01]  /*db10*/  FSEL R3, R3, RZ, P6 ;  /* 0x000000ff03037208 */ /* 0x000fe20003000000 */
[----:B-1----:R-:W-:-:S04]  /*db20*/  FFMA.FTZ R2, R24, c[0x0][0x23c], -R18 ;  /* 0x00008f0018027a23 */ /* 0x002fc80000010812 */
[----:B------:R1:W3:Y:S01]  /*db30*/  MUFU.EX2 R179, R2 ;  /* 0x0000000200b37308 */ /* 0x0002e20000000800 */
[----:B------:R-:W-:Y:S02]  /*db40*/  LOP3.LUT R6, R6, R0, RZ, 0xc0, !PT ;  /* 0x0000000006067212 */ /* 0x000fe400078ec0ff */
[----:B--2---:R-:W-:Y:S01]  /*db50*/  F2FP.PACK_AB R0, R183, R181 ;  /* 0x000000b5b700723e */ /* 0x004fe200000000ff */
[----:B------:R-:W-:-:S03]  /*db60*/  HSET2.LE.AND R4, R9, R176, PT ;  /* 0x000000b009047233 */ /* 0x000fc60003803000 */
[----:B------:R-:W-:Y:S02]  /*db70*/  LOP3.LUT R7, R7, R0, RZ, 0xc0, !PT ;  /* 0x0000000007077212 */ /* 0x000fe400078ec0ff */
[----:B----4-:R-:W-:Y:S01]  /*db80*/  F2FP.PACK_AB R0, R178, R35 ;  /* 0x00000023b200723e */ /* 0x010fe200000000ff */
[----:B------:R-:W-:Y:S01]  /*db90*/  HSET2.LE.AND R5, R8, R176, PT ;  /* 0x000000b008057233 */ /* 0x000fe20003803000 */
[----:B-1----:R-:W-:Y:S02]  /*dba0*/  FFMA.FTZ R2, R30, c[0x0][0x23c], -R3 ;  /* 0x00008f001e027a23 */ /* 0x002fe40000010803 */
[----:B------:R-:W-:Y:S02]  /*dbb0*/  LOP3.LUT R4, R4, R0, RZ, 0xc0, !PT ;  /* 0x0000000004047212 */ /* 0x000fe400078ec0ff */
[----:B------:R1:W-:Y:S01]  /*dbc0*/  MUFU.EX2 R249, R2 ;  /* 0x0000000200f97308 */ /* 0x0003e20000000800 */
[----:B---3--:R-:W-:Y:S01]  /*dbd0*/  F2FP.PACK_AB R0, R179, R172 ;  /* 0x000000acb300723e */ /* 0x008fe200000000ff */
[----:B------:R-:W-:-:S02]  /*dbe0*/  FMUL.FTZ R16, R135, c[0x0][0x23c] ;  /* 0x00008f0087107a20 */ /* 0x000fc40000410000 */
[----:B------:R-:W-:Y:S01]  /*dbf0*/  IMAD.WIDE.U32 R12, R12, -0x326172a9, RZ ;  /* 0xcd9e8d570c0c7825 */ /* 0x000fe200078e00ff */
[----:B------:R-:W-:-:S03]  /*dc00*/  LOP3.LUT R5, R5, R0, RZ, 0xc0, !PT ;  /* 0x0000000005057212 */ /* 0x000fc600078ec0ff */
[--C-:B------:R-:W-:Y:S02]  /*dc10*/  FFMA.FTZ R0, R21, c[0x0][0x23c], -R3.reuse ;  /* 0x00008f0015007a23 */ /* 0x100fe40000010803 */
[----:B-1----:R-:W-:-:S04]  /*dc20*/  FFMA.FTZ R2, R29, c[0x0][0x23c], -R3 ;  /* 0x00008f001d027a23 */ /* 0x002fc80000010803 */
[----:B------:R1:W2:Y:S01]  /*dc30*/  MUFU.EX2 R30, R2 ;  /* 0x00000002001e7308 */ /* 0x0002a20000000800 */
[----:B------:R-:W-:-:S07]  /*dc40*/  FSEL R16, R16, RZ, P5 ;  /* 0x000000ff10107208 */ /* 0x000fce0002800000 */
[----:B------:R3:W-:Y:S01]  /*dc50*/  MUFU.EX2 R20, R0 ;  /* 0x0000000000147308 */ /* 0x0007e20000000800 */
[----:B-1----:R-:W-:Y:S02]  /*dc60*/  FFMA.FTZ R2, R25, c[0x0][0x23c], -R3 ;  /* 0x00008f0019027a23 */ /* 0x002fe40000010803 */
[----:B------:R-:W-:-:S05]  /*dc70*/  IMAD.WIDE.U32 R24, R10, -0x326172a9, RZ ;  /* 0xcd9e8d570a187825 */ /* 0x000fca00078e00ff */
[----:B------:R1:W-:Y:S01]  /*dc80*/  MUFU.EX2 R23, R2 ;  /* 0x0000000200177308 */ /* 0x0003e20000000800 */
[----:B---3--:R-:W-:Y:S01]  /*dc90*/  LOP3.LUT R0, R13, UR17, R24, 0x96, !PT ;  /* 0x000000110d007c12 */ /* 0x008fe2000f8e9618 */
[--C-:B------:R-:W-:Y:S02]  /*dca0*/  FFMA.FTZ R8, R132, c[0x0][0x23c], -R16.reuse ;  /* 0x00008f0084087a23 */ /* 0x100fe40000010810 */
[----:B------:R-:W-:Y:S01]  /*dcb0*/  FFMA.FTZ R9, R31, c[0x0][0x23c], -R16 ;  /* 0x00008f001f097a23 */ /* 0x000fe20000010810 */
[----:B------:R-:W-:-:S03]  /*dcc0*/  MOV R27, R239 ;  /* 0x000000ef001b7202 */ /* 0x000fc60000000f00 */
[----:B------:R3:W-:Y:S01]  /*dcd0*/  MUFU.EX2 R239, R8 ;  /* 0x0000000800ef7308 */ /* 0x0007e20000000800 */
[----:B-1----:R-:W-:-:S07]  /*dce0*/  LOP3.LUT R2, R0, 0xffff, RZ, 0xc0, !PT ;  /* 0x0000ffff00027812 */ /* 0x002fce00078ec0ff */
[----:B------:R1:W4:Y:S01]  /*dcf0*/  MUFU.EX2 R29, R9 ;  /* 0x00000009001d7308 */ /* 0x0003220000000800 */
[----:B------:R-:W-:Y:S02]  /*dd00*/  SHF.R.U32.HI R2, RZ, 0x8, R2 ;  /* 0x00000008ff027819 */ /* 0x000fe40000011602 */
[----:B---3--:R-:W-:-:S04]  /*dd10*/  LOP3.LUT R8, R0, 0xff, RZ, 0xc0, !PT ;  /* 0x000000ff00087812 */ /* 0x008fc800078ec0ff */
[----:B------:R-:W-:Y:S02]  /*dd20*/  PRMT R8, R8, 0x5410, R2 ;  /* 0x0000541008087816 */ /* 0x000fe40000000002 */
[--C-:B-1----:R-:W-:Y:S02]  /*dd30*/  SHF.R.U32.HI R9, RZ, 0x10, R0.reuse ;  /* 0x00000010ff097819 */ /* 0x102fe40000011600 */
[----:B------:R-:W-:Y:S02]  /*dd40*/  SHF.R.U32.HI R0, RZ, 0x18, R0 ;  /* 0x00000018ff007819 */ /* 0x000fe40000011600 */
[----:B------:R-:W-:Y:S01]  /*dd50*/  LOP3.LUT R9, R9, 0xff, RZ, 0xc0, !PT ;  /* 0x000000ff09097812 */ /* 0x000fe200078ec0ff */
[--C-:B------:R-:W-:Y:S01]  /*dd60*/  HSET2.LE.AND R8, R8, R176.reuse, PT ;  /* 0x000000b008087233 */ /* 0x100fe20003803000 */
[----:B--2---:R-:W-:Y:S02]  /*dd70*/  F2FP.PACK_AB R2, R30, R249 ;  /* 0x000000f91e02723e */ /* 0x004fe400000000ff */
[----:B------:R-:W-:Y:S01]  /*dd80*/  PRMT R9, R9, 0x5410, R0 ;  /* 0x0000541009097816 */ /* 0x000fe20000000000 */
[----:B------:R-:W-:Y:S01]  /*dd90*/  FMUL.FTZ R11, R11, c[0x0][0x23c] ;  /* 0x00008f000b0b7a20 */ /* 0x000fe20000410000 */
[----:B------:R-:W-:Y:S01]  /*dda0*/  LOP3.LUT R8, R8, R2, RZ, 0xc0, !PT ;  /* 0x0000000208087212 */ /* 0x000fe200078ec0ff */
[----:B------:R-:W-:Y:S01]  /*ddb0*/  FFMA.FTZ R2, R28, c[0x0][0x23c], -R16 ;  /* 0x00008f001c027a23 */ /* 0x000fe20000010810 */
[----:B----4-:R-:W-:Y:S01]  /*ddc0*/  F2FP.PACK_AB R0, R29, R239 ;  /* 0x000000ef1d00723e */ /* 0x010fe200000000ff */
[----:B------:R-:W-:Y:S01]  /*ddd0*/  HSET2.LE.AND R9, R9, R176, PT ;  /* 0x000000b009097233 */ /* 0x000fe20003803000 */
[----:B------:R-:W-:-:S02]  /*dde0*/  MOV R28, R20 ;  /* 0x00000014001c7202 */ /* 0x000fc40000000f00 */
[----:B------:R1:W-:Y:S01]  /*ddf0*/  MUFU.EX2 R20, R11 ;  /* 0x0000000b00147308 */ /* 0x0003e20000000800 */
[C---:B------:R-:W-:Y:S02]  /*de00*/  LOP3.LUT R10, R12.reuse, 0xffff, RZ, 0xc0, !PT ;  /* 0x0000ffff0c0a7812 */ /* 0x040fe400078ec0ff */
[----:B------:R-:W-:Y:S01]  /*de10*/  LOP3.LUT R9, R9, R0, RZ, 0xc0, !PT ;  /* 0x0000000009097212 */ /* 0x000fe200078ec0ff */
[----:B------:R-:W-:Y:S01]  /*de20*/  FMUL.FTZ R15, R15, c[0x0][0x23c] ;  /* 0x00008f000f0f7a20 */ /* 0x000fe20000410000 */
[----:B------:R-:W-:-:S03]  /*de30*/  LOP3.LUT R0, R12, 0xff, RZ, 0xc0, !PT ;  /* 0x000000ff0c007812 */ /* 0x000fc600078ec0ff */
[----:B------:R2:W-:Y:S01]  /*de40*/  MUFU.EX2 R21, R15 ;  /* 0x0000000f00157308 */ /* 0x0005e20000000800 */
[--C-:B-1----:R-:W-:Y:S02]  /*de50*/  SHF.R.U32.HI R11, RZ, 0x10, R12.reuse ;  /* 0x00000010ff0b7819 */ /* 0x102fe4000001160c */
[----:B------:R-:W-:Y:S02]  /*de60*/  SHF.R.U32.HI R12, RZ, 0x18, R12 ;  /* 0x00000018ff0c7819 */ /* 0x000fe4000001160c */
[----:B------:R-:W-:-:S04]  /*de70*/  LOP3.LUT R11, R11, 0xff, RZ, 0xc0, !PT ;  /* 0x000000ff0b0b7812 */ /* 0x000fc800078ec0ff */
[----:B------:R-:W-:Y:S02]  /*de80*/  PRMT R11, R11, 0x5410, R12 ;  /* 0x000054100b0b7816 */ /* 0x000fe4000000000c */
[----:B--2---:R-:W1:Y:S01]  /*de90*/  LDSM.16.MT88.4 R12, [R201+0xa000] ;  /* 0x00a00000c90c783b */ /* 0x004e620000004200 */
[----:B------:R2:W-:Y:S01]  /*dea0*/  MUFU.EX2 R252, R2 ;  /* 0x0000000200fc7308 */ /* 0x0005e20000000800 */
[----:B------:R-:W-:Y:S01]  /*deb0*/  SHF.R.U32.HI R10, RZ, 0x8, R10 ;  /* 0x00000008ff0a7819 */ /* 0x000fe2000001160a */
[----:B------:R-:W-:Y:S02]  /*dec0*/  FMUL.FTZ R19, R19, c[0x0][0x23c] ;  /* 0x00008f0013137a20 */ /* 0x000fe40000410000 */
[----:B------:R-:W-:Y:S01]  /*ded0*/  FMUL.FTZ R22, R22, c[0x0][0x23c] ;  /* 0x00008f0016167a20 */ /* 0x000fe20000410000 */
[----:B------:R-:W-:Y:S02]  /*dee0*/  PRMT R10, R0, 0x5410, R10 ;  /* 0x00005410000a7816 */ /* 0x000fe4000000000a */
[----:B------:R-:W-:Y:S01]  /*def0*/  F2FP.PACK_AB R0, R28, R23 ;  /* 0x000000171c00723e */ /* 0x000fe200000000ff */
[----:B------:R3:W-:Y:S01]  /*df00*/  MUFU.EX2 R24, R19 ;  /* 0x0000001300187308 */ /* 0x0007e20000000800 */
[----:B--2---:R-:W-:-:S07]  /*df10*/  FFMA.FTZ R2, R26, c[0x0][0x23c], -R16 ;  /* 0x00008f001a027a23 */ /* 0x004fce0000010810 */
[----:B------:R-:W2:Y:S01]  /*df20*/  MUFU.EX2 R251, R2 ;  /* 0x0000000200fb7308 */ /* 0x000ea20000000800 */
[----:B---3--:R-:W-:-:S07]  /*df30*/  MOV R19, R23 ;  /* 0x0000001700137202 */ /* 0x008fce0000000f00 */
[----:B------:R-:W3:Y:S01]  /*df40*/  MUFU.EX2 R23, R22 ;  /* 0x0000001600177308 */ /* 0x000ee20000000800 */
[--C-:B------:R-:W-:Y:S02]  /*df50*/  HSET2.LE.AND R10, R10, R176.reuse, PT ;  /* 0x000000b00a0a7233 */ /* 0x100fe40003803000 */
[----:B------:R-:W-:-:S03]  /*df60*/  HSET2.LE.AND R11, R11, R176, PT ;  /* 0x000000b00b0b7233 */ /* 0x000fc60003803000 */
[----:B------:R-:W-:Y:S02]  /*df70*/  LOP3.LUT R10, R10, R0, RZ, 0xc0, !PT ;  /* 0x000000000a0a7212 */ /* 0x000fe400078ec0ff */
[----:B--2---:R-:W-:Y:S01]  /*df80*/  F2FP.PACK_AB R0, R251, R252 ;  /* 0x000000fcfb00723e */ /* 0x004fe200000000ff */
[-C--:B------:R-:W-:Y:S02]  /*df90*/  FMUL.FTZ R140, R140, R20.reuse ;  /* 0x000000148c8c7220 */ /* 0x080fe40000410000 */
        /* <DEDUP_REMOVED lines=158> */
[----:B------:R-:W-:Y:S01]  /*e980*/  MOV R151, R0 ;  /* 0x0000000000977202 */ /* 0x000fe20000000f00 */
[----:B------:R-:W-:Y:S01]  /*e990*/  FFMA.FTZ R0, R199, c[0x0][0x23c], -R3 ;  /* 0x00008f00c7007a23 */ /* 0x000fe20000010803 */
[----:B------:R-:W-:-:S03]  /*e9a0*/  MOV R164, R132 ;  /* 0x0000008400a47202 */ /* 0x000fc60000000f00 */
[----:B------:R2:W-:Y:S01]  /*e9b0*/  MUFU.EX2 R132, R0 ;  /* 0x0000000000847308 */ /* 0x0005e20000000800 */
[----:B------:R-:W-:Y:S01]  /*e9c0*/  MOV R148, R2 ;  /* 0x0000000200947202 */ /* 0x000fe20000000f00 */
[-C--:B------:R-:W-:Y:S01]  /*e9d0*/  FMUL.FTZ R120, R120, R24.reuse ;  /* 0x0000001878787220 */ /* 0x080fe20000410000 */
[----:B------:R-:W-:Y:S01]  /*e9e0*/  LOP3.LUT R2, R33, UR8, R138, 0x96, !PT ;  /* 0x0000000821027c12 */ /* 0x000fe2000f8e968a */
[-C--:B------:R-:W-:Y:S02]  /*e9f0*/  FMUL.FTZ R121, R121, R24.reuse ;  /* 0x0000001879797220 */ /* 0x080fe40000410000 */
[-C--:B------:R-:W-:Y:S02]  /*ea00*/  FMUL.FTZ R122, R122, R23.reuse ;  /* 0x000000177a7a7220 */ /* 0x080fe40000410000 */
[----:B------:R-:W-:Y:S02]  /*ea10*/  FMUL.FTZ R123, R123, R23 ;  /* 0x000000177b7b7220 */ /* 0x000fe40000410000 */
[----:B------:R-:W-:-:S02]  /*ea20*/  FMUL.FTZ R124, R124, R24 ;  /* 0x000000187c7c7220 */ /* 0x000fc40000410000 */
[----:B------:R-:W-:Y:S02]  /*ea30*/  FMUL.FTZ R125, R125, R24 ;  /* 0x000000187d7d7220 */ /* 0x000fe40000410000 */
[----:B--2---:R-:W-:Y:S02]  /*ea40*/  FFMA.FTZ R0, R196, c[0x0][0x23c], -R3 ;  /* 0x00008f00c4007a23 */ /* 0x004fe40000010803 */
[-C--:B------:R-:W-:Y:S02]  /*ea50*/  FMUL.FTZ R126, R126, R23.reuse ;  /* 0x000000177e7e7220 */ /* 0x080fe40000410000 */
[----:B------:R-:W-:Y:S01]  /*ea60*/  FMUL.FTZ R127, R127, R23 ;  /* 0x000000177f7f7220 */ /* 0x000fe20000410000 */
[----:B------:R2:W-:Y:S01]  /*ea70*/  MUFU.EX2 R138, R0 ;  /* 0x00000000008a7308 */ /* 0x0005e20000000800 */
[-C--:B------:R-:W-:Y:S02]  /*ea80*/  FMUL.FTZ R116, R116, R20.reuse ;  /* 0x0000001474747220 */ /* 0x080fe40000410000 */
[----:B------:R-:W-:-:S02]  /*ea90*/  FMUL.FTZ R117, R117, R20 ;  /* 0x0000001475757220 */ /* 0x000fc40000410000 */
[-C--:B------:R-:W-:Y:S02]  /*eaa0*/  FMUL.FTZ R128, R128, R20.reuse ;  /* 0x0000001480807220 */ /* 0x080fe40000410000 */
[----:B------:R-:W-:Y:S02]  /*eab0*/  FMUL.FTZ R129, R129, R20 ;  /* 0x0000001481817220 */ /* 0x000fe40000410000 */
[-C--:B------:R-:W-:Y:S02]  /*eac0*/  FMUL.FTZ R118, R118, R21.reuse ;  /* 0x0000001576767220 */ /* 0x080fe40000410000 */
[-C--:B------:R-:W-:Y:S02]  /*ead0*/  FMUL.FTZ R119, R119, R21.reuse ;  /* 0x0000001577777220 */ /* 0x080fe40000410000 */
[----:B------:R-:W-:Y:S02]  /*eae0*/  FMUL.FTZ R130, R130, R21 ;  /* 0x0000001582827220 */ /* 0x000fe40000410000 */
[----:B--2---:R-:W-:-:S02]  /*eaf0*/  FFMA.FTZ R0, R185, c[0x0][0x23c], -R3 ;  /* 0x00008f00b9007a23 */ /* 0x004fc40000010803 */
[----:B------:R-:W-:Y:S01]  /*eb00*/  FMUL.FTZ R131, R131, R21 ;  /* 0x0000001583837220 */ /* 0x000fe20000410000 */
[----:B------:R-:W-:Y:S01]  /*eb10*/  MOV R62, R173 ;  /* 0x000000ad003e7202 */ /* 0x000fe20000000f00 */
[----:B------:R2:W-:Y:S01]  /*eb20*/  MUFU.EX2 R139, R0 ;  /* 0x00000000008b7308 */ /* 0x0005e20000000800 */
[----:B------:R-:W-:Y:S01]  /*eb30*/  IMAD.MOV.U32 R44, RZ, RZ, R172 ;  /* 0x000000ffff2c7224 */ /* 0x000fe200078e00ac */
[----:B------:R-:W-:Y:S01]  /*eb40*/  MOV R61, R175 ;  /* 0x000000af003d7202 */ /* 0x000fe20000000f00 */
[----:B-1----:R-:W-:Y:S01]  /*eb50*/  HMMA.16816.F32 R120, R4, R12, R120 ;  /* 0x0000000c0478723c */ /* 0x002fe20000001878 */
[----:B------:R-:W-:Y:S02]  /*eb60*/  MOV R60, R174 ;  /* 0x000000ae003c7202 */ /* 0x000fe40000000f00 */
[----:B------:R-:W-:Y:S02]  /*eb70*/  MOV R166, R28 ;  /* 0x0000001c00a67202 */ /* 0x000fe40000000f00 */
[----:B------:R-:W-:-:S03]  /*eb80*/  MOV R165, R31 ;  /* 0x0000001f00a57202 */ /* 0x000fc60000000f00 */
[----:B------:R-:W-:Y:S01]  /*eb90*/  HMMA.16816.F32 R172, R4, R14, R124 ;  /* 0x0000000e04ac723c */ /* 0x000fe2000000187c */
[----:B------:R-:W-:Y:S01]  /*eba0*/  MOV R47, R29 ;  /* 0x0000001d002f7202 */ /* 0x000fe20000000f00 */
[----:B--2---:R-:W-:Y:S02]  /*ebb0*/  FFMA.FTZ R0, R133, c[0x0][0x23c], -R3 ;  /* 0x00008f0085007a23 */ /* 0x004fe40000010803 */
[----:B------:R-:W-:-:S03]  /*ebc0*/  IMAD.WIDE.U32 R2, R2, -0x2daee0ad, RZ ;  /* 0xd2511f5302027825 */ /* 0x000fc600078e00ff */
[----:B------:R-:W-:Y:S01]  /*ebd0*/  LOP3.LUT R6, R25, UR8, R250, 0x96, !PT ;  /* 0x0000000819067c12 */ /* 0x000fe2000f8e96fa */
[C---:B------:R-:W-:Y:S01]  /*ebe0*/  HMMA.16816.F32 R116, R8.reuse, R12, R116 ;  /* 0x0000000c0874723c */ /* 0x040fe20000001874 */
[----:B------:R-:W-:Y:S01]  /*ebf0*/  MOV R46, R30 ;  /* 0x0000001e002e7202 */ /* 0x000fe20000000f00 */
[----:B------:R1:W-:Y:S01]  /*ec00*/  MUFU.EX2 R133, R0 ;  /* 0x0000000000857308 */ /* 0x0003e20000000800 */
[----:B------:R-:W-:Y:S02]  /*ec10*/  MOV R149, R19 ;  /* 0x0000001300957202 */ /* 0x000fe40000000f00 */
[----:B------:R-:W-:Y:S02]  /*ec20*/  LOP3.LUT R4, R3, UR18, R34, 0x96, !PT ;  /* 0x0000001203047c12 */ /* 0x000fe4000f8e9622 */
[C---:B------:R-:W-:Y:S01]  /*ec30*/  LOP3.LUT R13, R2.reuse, 0xffff, RZ, 0xc0, !PT ;  /* 0x0000ffff020d7812 */ /* 0x040fe200078ec0ff */
[----:B------:R-:W-:Y:S01]  /*ec40*/  HMMA.16816.F32 R28, R8, R14, R128 ;  /* 0x0000000e081c723c */ /* 0x000fe20000001880 */
[----:B------:R-:W-:-:S02]  /*ec50*/  LOP3.LUT R19, R2, 0xff, RZ, 0xc0, !PT ;  /* 0x000000ff02137812 */ /* 0x000fc400078ec0ff */
[----:B------:R-:W-:-:S04]  /*ec60*/  MOV R63, R35 ;  /* 0x00000023003f7202 */ /* 0x000fc80000000f00 */
[--C-:B------:R-:W-:Y:S02]  /*ec70*/  SHF.R.U32.HI R15, RZ, 0x10, R2.reuse ;  /* 0x00000010ff0f7819 */ /* 0x100fe40000011602 */
[----:B------:R-:W-:Y:S01]  /*ec80*/  SHF.R.U32.HI R14, RZ, 0x18, R2 ;  /* 0x00000018ff0e7819 */ /* 0x000fe20000011602 */
[----:B-1----:R-:W-:Y:S02]  /*ec90*/  FFMA.FTZ R0, R236, c[0x0][0x23c], -R16 ;  /* 0x00008f00ec007a23 */ /* 0x002fe40000010810 */
[----:B------:R-:W-:Y:S02]  /*eca0*/  IMAD.WIDE.U32 R2, R6, -0x2daee0ad, RZ ;  /* 0xd2511f5306027825 */ /* 0x000fe400078e00ff */
[----:B------:R1:W-:Y:S03]  /*ecb0*/  MUFU.EX2 R35, R0 ;  /* 0x0000000000237308 */ /* 0x0003e60000000800 */
[----:B------:R-:W-:-:S02]  /*ecc0*/  LOP3.LUT R9, R2, 0xffff, RZ, 0xc0, !PT ;  /* 0x0000ffff02097812 */ /* 0x000fc400078ec0ff */
[----:B------:R-:W-:Y:S02]  /*ecd0*/  LOP3.LUT R10, R2, 0xff, RZ, 0xc0, !PT ;  /* 0x000000ff020a7812 */ /* 0x000fe400078ec0ff */
[--C-:B------:R-:W-:Y:S02]  /*ece0*/  SHF.R.U32.HI R11, RZ, 0x10, R2.reuse ;  /* 0x00000010ff0b7819 */ /* 0x100fe40000011602 */
[----:B------:R-:W-:Y:S01]  /*ecf0*/  SHF.R.U32.HI R12, RZ, 0x18, R2 ;  /* 0x00000018ff0c7819 */ /* 0x000fe20000011602 */
[----:B------:R-:W-:Y:S01]  /*ed00*/  FFMA.FTZ R2, R194, c[0x0][0x23c], -R17 ;  /* 0x00008f00c2027a23 */ /* 0x000fe20000010811 */
[----:B------:R-:W-:Y:S01]  /*ed10*/  MOV R167, R26 ;  /* 0x0000001a00a77202 */ /* 0x000fe20000000f00 */
[--C-:B-1----:R-:W-:Y:S02]  /*ed20*/  FFMA.FTZ R0, R197, c[0x0][0x23c], -R16.reuse ;  /* 0x00008f00c5007a23 */ /* 0x102fe40000010810 */
[----:B------:R1:W-:Y:S01]  /*ed30*/  MUFU.EX2 R26, R2 ;  /* 0x00000002001a7308 */ /* 0x0003e20000000800 */
[----:B------:R-:W-:Y:S01]  /*ed40*/  FFMA.FTZ R5, R184, c[0x0][0x23c], -R16 ;  /* 0x00008f00b8057a23 */ /* 0x000fe20000010810 */
[----:B------:R-:W-:-:S06]  /*ed50*/  MOV R45, R27 ;  /* 0x0000001b002d7202 */ /* 0x000fcc0000000f00 */
[----:B------:R2:W-:Y:S01]  /*ed60*/  MUFU.EX2 R33, R0 ;  /* 0x0000000000217308 */ /* 0x0005e20000000800 */
[----:B------:R-:W-:Y:S01]  /*ed70*/  FFMA.FTZ R7, R186, c[0x0][0x23c], -R17 ;  /* 0x00008f00ba077a23 */ /* 0x000fe20000010811 */
[----:B------:R-:W-:Y:S02]  /*ed80*/  MOV R150, R22 ;  /* 0x0000001600967202 */ /* 0x000fe40000000f00 */
[----:B-1----:R-:W-:-:S04]  /*ed90*/  LOP3.LUT R2, R15, 0xff, RZ, 0xc0, !PT ;  /* 0x000000ff0f027812 */ /* 0x002fc800078ec0ff */
[----:B------:R1:W-:Y:S01]  /*eda0*/  MUFU.EX2 R27, R5 ;  /* 0x00000005001b7308 */ /* 0x0003e20000000800 */
[----:B--2---:R-:W-:-:S07]  /*edb0*/  FFMA.FTZ R0, R192, c[0x0][0x23c], -R16 ;  /* 0x00008f00c0007a23 */ /* 0x004fce0000010810 */
[----:B------:R2:W-:Y:S01]  /*edc0*/  MUFU.EX2 R32, R0 ;  /* 0x0000000000207308 */ /* 0x0005e20000000800 */
[----:B------:R-:W-:Y:S01]  /*edd0*/  FFMA.FTZ R16, R238, c[0x0][0x23c], -R17 ;  /* 0x00008f00ee107a23 */ /* 0x000fe20000010811 */
[----:B-1----:R-:W-:Y:S02]  /*ede0*/  SHF.R.U32.HI R5, RZ, 0x8, R9 ;  /* 0x00000008ff057819 */ /* 0x002fe40000011609 */
[----:B------:R-:W-:Y:S01]  /*edf0*/  PRMT R9, R2, 0x5410, R14 ;  /* 0x0000541002097816 */ /* 0x000fe2000000000e */
[----:B------:R-:W-:Y:S01]  /*ee00*/  FFMA.FTZ R22, R198, c[0x0][0x23c], -R17 ;  /* 0x00008f00c6167a23 */ /* 0x000fe20000010811 */
[----:B------:R-:W-:Y:S01]  /*ee10*/  LOP3.LUT R2, R4, 0xffff, RZ, 0xc0, !PT ;  /* 0x0000ffff04027812 */ /* 0x000fe200078ec0ff */
[--C-:B------:R-:W-:Y:S01]  /*ee20*/  FFMA.FTZ R17, R237, c[0x0][0x23c], -R18.reuse ;  /* 0x00008f00ed117a23 */ /* 0x100fe20000010812 */
[----:B------:R-:W-:Y:S01]  /*ee30*/  PRMT R14, R10, 0x5410, R5 ;  /* 0x000054100a0e7816 */ /* 0x000fe20000000005 */
[----:B------:R-:W-:Y:S01]  /*ee40*/  FFMA.FTZ R25, R195, c[0x0][0x23c], -R18 ;  /* 0x00008f00c3197a23 */ /* 0x000fe20000010812 */
[----:B--2---:R-:W-:-:S02]  /*ee50*/  LOP3.LUT R0, R3, UR18, R248, 0x96, !PT ;  /* 0x0000001203007c12 */ /* 0x004fc4000f8e96f8 */
[----:B------:R-:W-:Y:S01]  /*ee60*/  SHF.R.U32.HI R3, RZ, 0x8, R13 ;  /* 0x00000008ff037819 */ /* 0x000fe2000001160d */
[--C-:B------:R-:W-:Y:S01]  /*ee70*/  FFMA.FTZ R6, R193, c[0x0][0x23c], -R18.reuse ;  /* 0x00008f00c1067a23 */ /* 0x100fe20000010812 */
[----:B------:R-:W-:Y:S01]  /*ee80*/  LOP3.LUT R5, R11, 0xff, RZ, 0xc0, !PT ;  /* 0x000000ff0b057812 */ /* 0x000fe200078ec0ff */
[----:B------:R-:W-:Y:S01]  /*ee90*/  FFMA.FTZ R8, R187, c[0x0][0x23c], -R18 ;  /* 0x00008f00bb087a23 */ /* 0x000fe20000010812 */
[----:B------:R-:W-:Y:S01]  /*eea0*/  PRMT R13, R19, 0x5410, R3 ;  /* 0x00005410130d7816 */ /* 0x000fe20000000003 */
[----:B------:R1:W2:Y:S01]  /*eeb0*/  MUFU.EX2 R18, R7 ;  /* 0x0000000700127308 */ /* 0x0002a20000000800 */
[----:B------:R-:W-:Y:S02]  /*eec0*/  SHF.R.U32.HI R3, RZ, 0x8, R2 ;  /* 0x00000008ff037819 */ /* 0x000fe40000011602 */
[----:B------:R-:W-:Y:S02]  /*eed0*/  LOP3.LUT R2, R4, 0xff, RZ, 0xc0, !PT ;  /* 0x000000ff04027812 */ /* 0x000fe400078ec0ff */
[----:B------:R-:W-:-:S02]  /*eee0*/  PRMT R10, R5, 0x5410, R12 ;  /* 0x00005410050a7816 */ /* 0x000fc4000000000c */
[----:B------:R-:W-:Y:S01]  /*eef0*/  SHF.R.U32.HI R5, RZ, 0x10, R0 ;  /* 0x00000010ff057819 */ /* 0x000fe20000011600 */
[----:B------:R3:W-:Y:S08]  /*ef00*/  MUFU.EX2 R12, R8 ;  /* 0x00000008000c7308 */ /* 0x0007f00000000800 */
[----:B------:R4:W-:Y:S01]  /*ef10*/  MUFU.EX2 R15, R6 ;  /* 0x00000006000f7308 */ /* 0x0009e20000000800 */
[----:B-1----:R-:W-:-:S02]  /*ef20*/  LOP3.LUT R7, R0, 0xff, RZ, 0xc0, !PT ;  /* 0x000000ff00077812 */ /* 0x002fc400078ec0ff */
[----:B---3--:R-:W-:Y:S02]  /*ef30*/  PRMT R8, R2, 0x5410, R3 ;  /* 0x0000541002087816 */ /* 0x008fe40000000003 */
[----:B------:R-:W-:Y:S02]  /*ef40*/  LOP3.LUT R2, R0, 0xffff, RZ, 0xc0, !PT ;  /* 0x0000ffff00027812 */ /* 0x000fe400078ec0ff */
[--C-:B------:R-:W-:Y:S02]  /*ef50*/  SHF.R.U32.HI R3, RZ, 0x10, R4.reuse ;  /* 0x00000010ff037819 */ /* 0x100fe40000011604 */
[----:B----4-:R-:W-:Y:S02]  /*ef60*/  SHF.R.U32.HI R6, RZ, 0x18, R4 ;  /* 0x00000018ff067819 */ /* 0x010fe40000011604 */
[----:B------:R-:W-:Y:S02]  /*ef70*/  SHF.R.U32.HI R4, RZ, 0x18, R0 ;  /* 0x00000018ff047819 */ /* 0x000fe40000011600 */
[----:B------:R-:W-:Y:S01]  /*ef80*/  LOP3.LUT R0, R5, 0xff, RZ, 0xc0, !PT ;  /* 0x000000ff05007812 */ /* 0x000fe200078ec0ff */
[----:B------:R-:W-:Y:S01]  /*ef90*/  MUFU.EX2 R16, R16 ;  /* 0x0000001000107308 */ /* 0x000fe20000000800 */
[----:B------:R-:W-:-:S02]  /*efa0*/  SHF.R.U32.HI R2, RZ, 0x8, R2 ;  /* 0x00000008ff027819 */ /* 0x000fc40000011602 */
[----:B------:R-:W-:Y:S01]  /*efb0*/  PRMT R5, R0, 0x5410, R4 ;  /* 0x0000541000057816 */ /* 0x000fe20000000004 */
[----:B------:R-:W-:Y:S01]  /*efc0*/  HSET2.LE.AND R0, R13, R109, PT ;  /* 0x0000006d0d007233 */ /* 0x000fe20003803000 */
[----:B------:R-:W-:-:S03]  /*efd0*/  PRMT R7, R7, 0x5410, R2 ;  /* 0x0000541007077816 */ /* 0x000fc60000000002 */
[----:B------:R-:W1:Y:S01]  /*efe0*/  MUFU.EX2 R22, R22 ;  /* 0x0000001600167308 */ /* 0x000e620000000800 */
[----:B--2---:R-:W-:-:S04]  /*eff0*/  F2FP.PACK_AB R2, R18, R26 ;  /* 0x0000001a1202723e */ /* 0x004fc800000000ff */
[----:B------:R-:W-:Y:S01]  /*f000*/  LOP3.LUT R126, R0, R2, RZ, 0xc0, !PT ;  /* 0x00000002007e7212 */ /* 0x000fe200078ec0ff */
[----:B------:R-:W-:Y:S01]  /*f010*/  HSET2.LE.AND R0, R14, R109, PT ;  /* 0x0000006d0e007233 */ /* 0x000fe20003803000 */
[----:B------:R-:W-:-:S04]  /*f020*/  F2FP.PACK_AB R2, R133, R139 ;  /* 0x0000008b8502723e */ /* 0x000fc800000000ff */
[----:B------:R-:W-:Y:S01]  /*f030*/  LOP3.LUT R130, R0, R2, RZ, 0xc0, !PT ;  /* 0x0000000200827212 */ /* 0x000fe200078ec0ff */
[--C-:B------:R-:W-:Y:S01]  /*f040*/  HSET2.LE.AND R0, R8, R109.reuse, PT ;  /* 0x0000006d08007233 */ /* 0x100fe20003803000 */
[----:B------:R-:W-:Y:S02]  /*f050*/  LOP3.LUT R3, R3, 0xff, RZ, 0xc0, !PT ;  /* 0x000000ff03037812 */ /* 0x000fe400078ec0ff */
[----:B-1----:R-:W-:Y:S02]  /*f060*/  F2FP.PACK_AB R2, R22, R16 ;  /* 0x000000101602723e */ /* 0x002fe400000000ff */
[----:B------:R-:W-:Y:S02]  /*f070*/  PRMT R6, R3, 0x5410, R6 ;  /* 0x0000541003067816 */ /* 0x000fe40000000006 */
[----:B------:R-:W-:Y:S01]  /*f080*/  LOP3.LUT R124, R0, R2, RZ, 0xc0, !PT ;  /* 0x00000002007c7212 */ /* 0x000fe200078ec0ff */
[--C-:B------:R-:W-:Y:S01]  /*f090*/  HSET2.LE.AND R0, R7, R109.reuse, PT ;  /* 0x0000006d07007233 */ /* 0x100fe20003803000 */
[----:B------:R-:W-:Y:S01]  /*f0a0*/  F2FP.PACK_AB R2, R138, R132 ;  /* 0x000000848a02723e */ /* 0x000fe200000000ff */
[----:B------:R-:W-:Y:S01]  /*f0b0*/  HSET2.LE.AND R3, R9, R109, PT ;  /* 0x0000006d09037233 */ /* 0x000fe20003803000 */
[----:B------:R-:W-:-:S02]  /*f0c0*/  F2FP.PACK_AB R4, R12, R15 ;  /* 0x0000000f0c04723e */ /* 0x000fc400000000ff */
[----:B------:R-:W-:Y:S01]  /*f0d0*/  LOP3.LUT R128, R0, R2, RZ, 0xc0, !PT ;  /* 0x0000000200807212 */ /* 0x000fe200078ec0ff */
[--C-:B------:R-:W-:Y:S01]  /*f0e0*/  HSET2.LE.AND R0, R5, R109.reuse, PT ;  /* 0x0000006d05007233 */ /* 0x100fe20003803000 */
[----:B------:R-:W-:Y:S01]  /*f0f0*/  LOP3.LUT R127, R3, R4, RZ, 0xc0, !PT ;  /* 0x00000004037f7212 */ /* 0x000fe200078ec0ff */
[--C-:B------:R-:W-:Y:S01]  /*f100*/  HSET2.LE.AND R3, R10, R109.reuse, PT ;  /* 0x0000006d0a037233 */ /* 0x100fe20003803000 */
[----:B------:R-:W-:Y:S02]  /*f110*/  F2FP.PACK_AB R4, R27, R32 ;  /* 0x000000201b04723e */ /* 0x000fe400000000ff */
[----:B------:R-:W-:Y:S02]  /*f120*/  F2FP.PACK_AB R2, R33, R35 ;  /* 0x000000232102723e */ /* 0x000fe400000000ff */
[----:B------:R-:W-:Y:S02]  /*f130*/  LOP3.LUT R131, R3, R4, RZ, 0xc0, !PT ;  /* 0x0000000403837212 */ /* 0x000fe400078ec0ff */
[----:B------:R-:W-:Y:S01]  /*f140*/  LOP3.LUT R129, R0, R2, RZ, 0xc0, !PT ;  /* 0x0000000200817212 */ /* 0x000fe200078ec0ff */
[----:B------:R-:W-:-:S02]  /*f150*/  HSET2.LE.AND R0, R6, R109, PT ;  /* 0x0000006d06007233 */ /* 0x000fc40003803000 */
[----:B------:R-:W1:Y:S01]  /*f160*/  LDSM.16.MT88.4 R4, [R205+0xb800] ;  /* 0x00b80000cd04783b */ /* 0x000e620000004200 */
[----:B------:R-:W-:Y:S08]  /*f170*/  MUFU.EX2 R17, R17 ;  /* 0x0000001100117308 */ /* 0x000ff00000000800 */
[----:B------:R-:W2:Y:S01]  /*f180*/  MUFU.EX2 R25, R25 ;  /* 0x0000001900197308 */ /* 0x000ea20000000800 */
[----:B------:R-:W-:Y:S01]  /*f190*/  MOV R110, R164 ;  /* 0x000000a4006e7202 */ /* 0x000fe20000000f00 */
[----:B------:R-:W-:Y:S01]  /*f1a0*/  IMAD.MOV.U32 R76, RZ, RZ, R150 ;  /* 0x000000ffff4c7224 */ /* 0x000fe200078e0096 */
[----:B------:R-:W-:-:S02]  /*f1b0*/  MOV R111, R165 ;  /* 0x000000a5006f7202 */ /* 0x000fc40000000f00 */
[----:B------:R-:W-:Y:S02]  /*f1c0*/  MOV R92, R166 ;  /* 0x000000a6005c7202 */ /* 0x000fe40000000f00 */
[----:B------:R-:W-:Y:S02]  /*f1d0*/  MOV R93, R167 ;  /* 0x000000a7005d7202 */ /* 0x000fe40000000f00 */
[----:B------:R-:W-:Y:S01]  /*f1e0*/  MOV R94, R148 ;  /* 0x00000094005e7202 */ /* 0x000fe20000000f00 */
[----:B------:R-:W3:Y:S01]  /*f1f0*/  LDSM.16.MT88.4 R164, [R203+0xa800] ;  /* 0x00a80000cba4783b */ /* 0x000ee20000004200 */
[----:B------:R-:W-:Y:S02]  /*f200*/  MOV R95, R149 ;  /* 0x00000095005f7202 */ /* 0x000fe40000000f00 */
[----:B------:R-:W-:Y:S02]  /*f210*/  MOV R77, R151 ;  /* 0x00000097004d7202 */ /* 0x000fe40000000f00 */
[----:B------:R-:W4:Y:S01]  /*f220*/  LDSM.16.MT88.4 R148, [R201+0xa800] ;  /* 0x00a80000c994783b */ /* 0x000f220000004200 */
[----:B------:R-:W-:Y:S01]  /*f230*/  FFMA.FTZ R11, R60, R20, R249 ;  /* 0x000000143c0b7223 */ /* 0x000fe200000100f9 */
[----:B------:R-:W-:Y:S01]  /*f240*/  MOV R60, R45 ;  /* 0x0000002d003c7202 */ /* 0x000fe20000000f00 */
[----:B------:R-:W-:Y:S01]  /*f250*/  FFMA.FTZ R9, R61, R21, R239 ;  /* 0x000000153d097223 */ /* 0x000fe200000100ef */
[----:B------:R-:W-:-:S02]  /*f260*/  MOV R61, R44 ;  /* 0x0000002c003d7202 */ /* 0x000fc40000000f00 */
[----:B--2---:R-:W-:Y:S02]  /*f270*/  F2FP.PACK_AB R2, R25, R17 ;  /* 0x000000111902723e */ /* 0x004fe400000000ff */
[----:B------:R-:W-:Y:S02]  /*f280*/  MOV R79, R46 ;  /* 0x0000002e004f7202 */ /* 0x000fe40000000f00 */
[----:B------:R-:W-:Y:S02]  /*f290*/  MOV R78, R47 ;  /* 0x0000002f004e7202 */ /* 0x000fe40000000f00 */
[----:B------:R-:W-:Y:S01]  /*f2a0*/  MOV R198, R62 ;  /* 0x0000003e00c67202 */ /* 0x000fe20000000f00 */
[----:B------:R-:W2:Y:S01]  /*f2b0*/  LDSM.16.MT88.4 R44, [R206+0xa800] ;  /* 0x00a80000ce2c783b */ /* 0x000ea20000004200 */
[----:B------:R-:W-:Y:S02]  /*f2c0*/  MOV R186, R63 ;  /* 0x0000003f00ba7202 */ /* 0x000fe40000000f00 */
[----:B------:R-:W-:-:S02]  /*f2d0*/  MOV R238, R60 ;  /* 0x0000003c00ee7202 */ /* 0x000fc40000000f00 */
[----:B------:R-:W-:Y:S02]  /*f2e0*/  MOV R194, R61 ;  /* 0x0000003d00c27202 */ /* 0x000fe40000000f00 */
[----:B------:R-:W-:Y:S02]  /*f2f0*/  LOP3.LUT R125, R0, R2, RZ, 0xc0, !PT ;  /* 0x00000002007d7212 */ /* 0x000fe400078ec0ff */
[----:B------:R-:W-:Y:S02]  /*f300*/  MOV R248, R79 ;  /* 0x0000004f00f87202 */ /* 0x000fe40000000f00 */
[----:B------:R-:W-:Y:S01]  /*f310*/  MOV R184, R78 ;  /* 0x0000004e00b87202 */ /* 0x000fe20000000f00 */
[----:B------:R-:W-:Y:S01]  /*f320*/  FFMA.FTZ R2, R198, R24, R186 ;  /* 0x00000018c6027223 */ /* 0x000fe200000100ba */
[----:B------:R-:W-:Y:S01]  /*f330*/  MOV R192, R77 ;  /* 0x0000004d00c07202 */ /* 0x000fe20000000f00 */
[----:B------:R-:W-:Y:S01]  /*f340*/  FFMA.FTZ R0, R238, R23, R194 ;  /* 0x00000017ee007223 */ /* 0x000fe200000100c2 */
[----:B------:R-:W-:Y:S01]  /*f350*/  MOV R197, R76 ;  /* 0x0000004c00c57202 */ /* 0x000fe20000000f00 */
[----:B------:R-:W-:Y:S01]  /*f360*/  FADD.FTZ R3, R248, R11 ;  /* 0x0000000bf8037221 */ /* 0x000fe20000010000 */
[----:B------:R-:W-:Y:S01]  /*f370*/  MOV R34, R95 ;  /* 0x0000005f00227202 */ /* 0x000fe20000000f00 */
[-C--:B-1----:R-:W-:Y:S01]  /*f380*/  HMMA.16816.F32 R116, R128, R4.reuse, R116 ;  /* 0x000000048074723c */ /* 0x082fe20000001874 */
[----:B------:R-:W-:Y:S01]  /*f390*/  MOV R236, R94 ;  /* 0x0000005e00ec7202 */ /* 0x000fe20000000f00 */
[----:B------:R-:W-:Y:S01]  /*f3a0*/  FADD.FTZ R9, R184, R9 ;  /* 0x00000009b8097221 */ /* 0x000fe20000010000 */
[----:B------:R-:W-:Y:S01]  /*f3b0*/  MOV R185, R93 ;  /* 0x0000005d00b97202 */ /* 0x000fe20000000f00 */
[----:B------:R-:W-:Y:S01]  /*f3c0*/  FADD.FTZ R3, R34, R3 ;  /* 0x0000000322037221 */ /* 0x000fe20000010000 */
[----:B------:R-:W-:Y:S01]  /*f3d0*/  MOV R196, R92 ;  /* 0x0000005c00c47202 */ /* 0x000fe20000000f00 */
[----:B------:R-:W1:Y:S02]  /*f3e0*/  LDSM.16.MT88.4 R60, [R205+0xa800] ;  /* 0x00a80000cd3c783b */ /* 0x000e640000004200 */
[----:B------:R-:W-:Y:S01]  /*f3f0*/  HMMA.16816.F32 R120, R124, R4, R120 ;  /* 0x000000047c78723c */ /* 0x000fe20000001878 */
[----:B------:R-:W-:Y:S01]  /*f400*/  MOV R199, R111 ;  /* 0x0000006f00c77202 */ /* 0x000fe20000000f00 */
[----:B------:R-:W5:Y:S01]  /*f410*/  LDSM.16.MT88.4 R76, [R201+0xb800] ;  /* 0x00b80000c94c783b */ /* 0x000f620000004200 */
[----:B------:R-:W-:Y:S01]  /*f420*/  MOV R250, R110 ;  /* 0x0000006e00fa7202 */ /* 0x000fe20000000f00 */
[----:B------:R-:W-:-:S02]  /*f430*/  FADD.FTZ R3, R196, R3 ;  /* 0x00000003c4037221 */ /* 0x000fc40000010000 */
[----:B------:R-:W1:Y:S01]  /*f440*/  LDSM.16.MT88.4 R92, [R203+0xb800] ;  /* 0x00b80000cb5c783b */ /* 0x000e620000004200 */
[----:B------:R-:W-:Y:S02]  /*f450*/  FADD.FTZ R5, R192, R2 ;  /* 0x00000002c0057221 */ /* 0x000fe40000010000 */
[----:B------:R-:W-:Y:S01]  /*f460*/  FADD.FTZ R4, R197, R0 ;  /* 0x00000000c5047221 */ /* 0x000fe20000010000 */
[----:B------:R-:W1:Y:S01]  /*f470*/  LDSM.16.MT88.4 R108, [R206+0xb800] ;  /* 0x00b80000ce6c783b */ /* 0x000e620000004200 */
        /* <DEDUP_REMOVED lines=16> */
[----:B---3--:R-:W-:Y:S01]  /*f580*/  HMMA.16816.F32 R156, R128, R164, R156 ;  /* 0x000000a4809c723c */ /* 0x008fe2000000189c */
[----:B------:R-:W-:-:S02]  /*f590*/  FADD.FTZ R2, R26, R0 ;  /* 0x000000001a027221 */ /* 0x000fc40000010000 */
[----:B------:R-:W-:-:S05]  /*f5a0*/  FADD.FTZ R0, R15, R4 ;  /* 0x000000040f007221 */ /* 0x000fca0000010000 */
[----:B------:R-:W-:Y:S08]  /*f5b0*/  HMMA.16816.F32 R160, R124, R164, R160 ;  /* 0x000000a47ca0723c */ /* 0x000ff000000018a0 */
[C---:B------:R-:W-:Y:S08]  /*f5c0*/  HMMA.16816.F32 R168, R128.reuse, R166, R168 ;  /* 0x000000a680a8723c */ /* 0x040ff000000018a8 */
[-C--:B----4-:R-:W-:Y:S08]  /*f5d0*/  HMMA.16816.F32 R140, R128, R148.reuse, R140 ;  /* 0x00000094808c723c */ /* 0x090ff0000000188c */
[----:B------:R-:W-:Y:S08]  /*f5e0*/  HMMA.16816.F32 R144, R124, R148, R144 ;  /* 0x000000947c90723c */ /* 0x000ff00000001890 */
[----:B------:R-:W-:Y:S08]  /*f5f0*/  HMMA.16816.F32 R152, R128, R150, R152 ;  /* 0x000000968098723c */ /* 0x000ff00000001898 */
[C---:B------:R-:W-:Y:S07]  /*f600*/  HMMA.16816.F32 R164, R124.reuse, R166, R240 ;  /* 0x000000a67ca4723c */ /* 0x040fee00000018f0 */
[----:B------:R-:W-:Y:S01]  /*f610*/  FADD.FTZ R242, R133, R5 ;  /* 0x0000000585f27221 */ /* 0x000fe20000010000 */
        /* <DEDUP_REMOVED lines=8> */
[-C--:B--2---:R-:W-:Y:S08]  /*f6a0*/  HMMA.16816.F32 R36, R128, R44.reuse, R36 ;  /* 0x0000002c8024723c */ /* 0x084ff00000001824 */
[----:B------:R-:W-:Y:S08]  /*f6b0*/  HMMA.16816.F32 R40, R124, R44, R40 ;  /* 0x0000002c7c28723c */ /* 0x000ff00000001828 */
[C---:B------:R-:W-:Y:S08]  /*f6c0*/  HMMA.16816.F32 R48, R128.reuse, R46, R48 ;  /* 0x0000002e8030723c */ /* 0x040ff00000001830 */
[C---:B-1----:R-:W-:Y:S08]  /*f6d0*/  HMMA.16816.F32 R52, R128.reuse, R60, R52 ;  /* 0x0000003c8034723c */ /* 0x042ff00000001834 */
[C---:B------:R-:W-:Y:S08]  /*f6e0*/  HMMA.16816.F32 R64, R128.reuse, R62, R64 ;  /* 0x0000003e8040723c */ /* 0x040ff00000001840 */
[C---:B-----5:R-:W-:Y:S08]  /*f6f0*/  HMMA.16816.F32 R68, R128.reuse, R76, R68 ;  /* 0x0000004c8044723c */ /* 0x060ff00000001844 */
        /* <DEDUP_REMOVED lines=464> */
.L_x_1990:
[----:B------:R-:W-:Y:S05]  /*11400*/  BSYNC B0 ;  /* 0x0000000000007941 */ /* 0x000fea0003800000 */
.L_x_1989:
[----:B------:R-:W0:Y:S02]  /*11410*/  LDGDEPBAR ;  /* 0x00000000000079af */ /* 0x000e240000000000 */
.L_x_1988:
        /* <DEDUP_REMOVED lines=14> */
[----:B------:R-:W1:Y:S01]  /*11500*/  SHFL.BFLY PT, R12, R0, 0x2, 0x1f ;  /* 0x0c401f00000c7f89 */ /* 0x000e6200000e0000 */
        /* <DEDUP_REMOVED lines=16> */
[----:B------:R-:W-:-:S04]  /*11610*/  IMAD.WIDE.U32 R8, R8, -0x2daee0ad, RZ ;  /* 0xd2511f5308087825 */ /* 0x000fc800078e00ff */
        /* <DEDUP_REMOVED lines=16> */
[----:B------:R-:W-:Y:S02]  /*11720*/  FMNMX.FTZ R8, R0, R12, !PT ;  /* 0x0000000c00087209 */ /* 0x000fe40007810000 */
        /* <DEDUP_REMOVED lines=23> */
[----:B------:R-:W-:-:S02]  /*118a0*/  FMNMX.FTZ R0, R173, R0, !PT ;  /* 0x00000000ad007209 */ /* 0x000fc40007810000 */
[----:B------:R-:W-:Y:S02]  /*118b0*/  FMNMX.FTZ R7, R191, R4, !PT ;  /* 0x00000004bf077209 */ /* 0x000fe40007810000 */
[----:B------:R-:W-:Y:S01]  /*118c0*/  LOP3.LUT R4, R2, 0xffff, RZ, 0xc0, !PT ;  /* 0x0000ffff02047812 */ /* 0x000fe200078ec0ff */
[----:B------:R-:W-:Y:S01]  /*118d0*/  IMAD.WIDE.U32 R34, R9, -0x326172a9, RZ ;  /* 0xcd9e8d5709227825 */ /* 0x000fe200078e00ff */
[----:B------:R-:W-:Y:S01]  /*118e0*/  FMNMX.FTZ R6, R178, R6, !PT ;  /* 0x00000006b2067209 */ /* 0x000fe20007810000 */
[----:B------:R-:W1:Y:S01]  /*118f0*/  SHFL.BFLY PT, R11, R0, 0x2, 0x1f ;  /* 0x0c401f00000b7f89 */ /* 0x000e6200000e0000 */
[----:B------:R-:W-:Y:S02]  /*11900*/  LOP3.LUT R9, R2, 0xff, RZ, 0xc0, !PT ;  /* 0x000000ff02097812 */ /* 0x000fe400078ec0ff */
[----:B------:R-:W-:Y:S02]  /*11910*/  FMNMX.FTZ R7, R189, R7, !PT ;  /* 0x00000007bd077209 */ /* 0x000fe40007810000 */
[----:B------:R-:W-:Y:S01]  /*11920*/  SHF.R.U32.HI R10, RZ, 0x8, R4 ;  /* 0x00000008ff0a7819 */ /* 0x000fe20000011604 */
[----:B------:R-:W2:Y:S01]  /*11930*/  SHFL.BFLY PT, R12, R6, 0x2, 0x1f ;  /* 0x0c401f00060c7f89 */ /* 0x000ea200000e0000 */
[----:B------:R-:W-:-:S02]  /*11940*/  IMAD.WIDE.U32 R4, R14, -0x326172a9, RZ ;  /* 0xcd9e8d570e047825 */ /* 0x000fc400078e00ff */
[----:B------:R-:W-:Y:S02]  /*11950*/  PRMT R19, R9, 0x5410, R10 ;  /* 0x0000541009137816 */ /* 0x000fe4000000000a */
[----:B------:R-:W3:Y:S01]  /*11960*/  SHFL.BFLY PT, R9, R7, 0x2, 0x1f ;  /* 0x0c401f0007097f89 */ /* 0x000ee200000e0000 */
[----:B------:R-:W-:Y:S02]  /*11970*/  LOP3.LUT R14, R35, UR10, R4, 0x96, !PT ;  /* 0x0000000a230e7c12 */ /* 0x000fe4000f8e9604 */
[----:B------:R-:W-:Y:S02]  /*11980*/  SHF.R.U32.HI R4, RZ, 0x10, R2 ;  /* 0x00000010ff047819 */ /* 0x000fe40000011602 */
[----:B------:R-:W-:Y:S01]  /*11990*/  LOP3.LUT R15, R5, UR12, R138, 0x96, !PT ;  /* 0x0000000c050f7c12 */ /* 0x000fe2000f8e968a */
[----:B------:R-:W-:Y:S01]  /*119a0*/  IMAD.WIDE.U32 R138, R16, -0x326172a9, RZ ;  /* 0xcd9e8d57108a7825 */ /* 0x000fe200078e00ff */
[----:B------:R-:W-:Y:S02]  /*119b0*/  LOP3.LUT R4, R4, 0xff, RZ, 0xc0, !PT ;  /* 0x000000ff04047812 */ /* 0x000fe400078ec0ff */
[----:B------:R-:W-:-:S04]  /*119c0*/  SHF.R.U32.HI R2, RZ, 0x18, R2 ;  /* 0x00000018ff027819 */ /* 0x000fc80000011602 */
[----:B------:R-:W-:Y:S02]  /*119d0*/  PRMT R16, R4, 0x5410, R2 ;  /* 0x0000541004107816 */ /* 0x000fe40000000002 */
[----:B------:R-:W-:Y:S01]  /*119e0*/  LOP3.LUT R2, R3, UR17, R138, 0x96, !PT ;  /* 0x0000001103027c12 */ /* 0x000fe2000f8e968a */
[----:B------:R-:W4:Y:S01]  /*119f0*/  SHFL.BFLY PT, R13, R8, 0x1, 0x1f ;  /* 0x0c201f00080d7f89 */ /* 0x000f2200000e0000 */
[----:B-1----:R-:W-:Y:S02]  /*11a00*/  FMNMX.FTZ R5, R0, R11, !PT ;  /* 0x0000000b00057209 */ /* 0x002fe40007810000 */
[----:B------:R-:W-:Y:S02]  /*11a10*/  LOP3.LUT R0, R2, 0xffff, RZ, 0xc0, !PT ;  /* 0x0000ffff02007812 */ /* 0x000fe400078ec0ff */
[----:B--2---:R-:W-:Y:S02]  /*11a20*/  FMNMX.FTZ R4, R6, R12, !PT ;  /* 0x0000000c06047209 */ /* 0x004fe40007810000 */
[----:B------:R-:W-:-:S02]  /*11a30*/  SHF.R.U32.HI R6, RZ, 0x8, R0 ;  /* 0x00000008ff067819 */ /* 0x000fc40000011600 */
[----:B---3--:R-:W-:-:S05]  /*11a40*/  FMNMX.FTZ R0, R7, R9, !PT ;  /* 0x0000000907007209 */ /* 0x008fca0007810000 */
[----:B------:R-:W1:Y:S04]  /*11a50*/  SHFL.BFLY PT, R7, R0, 0x1, 0x1f ;  /* 0x0c201f0000077f89 */ /* 0x000e6800000e0000 */
[----:B------:R-:W2:Y:S01]  /*11a60*/  SHFL.BFLY PT, R9, R5, 0x1, 0x1f ;  /* 0x0c201f0005097f89 */ /* 0x000ea200000e0000 */
[----:B------:R-:W-:Y:S02]  /*11a70*/  LOP3.LUT R3, R2, 0xff, RZ, 0xc0, !PT ;  /* 0x000000ff02037812 */ /* 0x000fe400078ec0ff */
[----:B----4-:R-:W-:-:S04]  /*11a80*/  FMNMX.FTZ R235, R8, R13, !PT ;  /* 0x0000000d08eb7209 */ /* 0x010fc80007810000 */
[C---:B------:R-:W-:Y:S01]  /*11a90*/  FSETP.NEU.FTZ.AND P4, PT, R235.reuse, -INF , PT ;  /* 0xff800000eb00780b */ /* 0x040fe20003f9d000 */
[----:B------:R-:W-:Y:S01]  /*11aa0*/  FMUL.FTZ R17, R235, c[0x0][0x23c] ;  /* 0x00008f00eb117a20 */ /* 0x000fe20000410000 */
[----:B------:R-:W-:Y:S02]  /*11ab0*/  PRMT R11, R3, 0x5410, R6 ;  /* 0x00005410030b7816 */ /* 0x000fe40000000006 */
[--C-:B------:R-:W-:Y:S02]  /*11ac0*/  SHF.R.U32.HI R3, RZ, 0x10, R2.reuse ;  /* 0x00000010ff037819 */ /* 0x100fe40000011602 */
[----:B------:R-:W-:Y:S02]  /*11ad0*/  FSEL R17, R17, RZ, P4 ;  /* 0x000000ff11117208 */ /* 0x000fe40002000000 */
[----:B------:R-:W-:Y:S02]  /*11ae0*/  SHF.R.U32.HI R6, RZ, 0x18, R2 ;  /* 0x00000018ff067819 */ /* 0x000fe40000011602 */
[----:B-1----:R-:W-:Y:S01]  /*11af0*/  FMNMX.FTZ R234, R0, R7, !PT ;  /* 0x0000000700ea7209 */ /* 0x002fe20007810000 */
[--C-:B------:R-:W-:Y:S01]  /*11b00*/  FFMA.FTZ R0, R18, c[0x0][0x23c], -R17.reuse ;  /* 0x00008f0012007a23 */ /* 0x100fe20000010811 */
[----:B------:R-:W-:Y:S01]  /*11b10*/  LOP3.LUT R2, R3, 0xff, RZ, 0xc0, !PT ;  /* 0x000000ff03027812 */ /* 0x000fe200078ec0ff */
[----:B------:R-:W-:Y:S01]  /*11b20*/  FFMA.FTZ R3, R25, c[0x0][0x23c], -R17 ;  /* 0x00008f0019037a23 */ /* 0x000fe20000010811 */
[C---:B------:R-:W-:Y:S01]  /*11b30*/  FSETP.NEU.FTZ.AND P1, PT, R234.reuse, -INF , PT ;  /* 0xff800000ea00780b */ /* 0x040fe20003f3d000 */
[----:B------:R-:W-:Y:S01]  /*11b40*/  FMUL.FTZ R18, R234, c[0x0][0x23c] ;  /* 0x00008f00ea127a20 */ /* 0x000fe20000410000 */
[----:B--2---:R-:W-:Y:S01]  /*11b50*/  FMNMX.FTZ R233, R5, R9, !PT ;  /* 0x0000000905e97209 */ /* 0x004fe20007810000 */
[----:B------:R1:W-:Y:S01]  /*11b60*/  MUFU.EX2 R177, R3 ;  /* 0x0000000300b17308 */ /* 0x0003e20000000800 */
[----:B------:R-:W-:Y:S01]  /*11b70*/  MOV R175, R242 ;  /* 0x000000f200af7202 */ /* 0x000fe20000000f00 */
[----:B------:R-:W-:Y:S01]  /*11b80*/  IMAD.WIDE.U32 R242, R14, -0x2daee0ad, RZ ;  /* 0xd2511f530ef27825 */ /* 0x000fe200078e00ff */
[----:B------:R-:W-:-:S02]  /*11b90*/  PRMT R10, R2, 0x5410, R6 ;  /* 0x00005410020a7816 */ /* 0x000fc40000000006 */
[----:B------:R-:W-:-:S03]  /*11ba0*/  FSEL R18, R18, RZ, P1 ;  /* 0x000000ff12127208 */ /* 0x000fc60000800000 */
[----:B------:R2:W-:Y:S01]  /*11bb0*/  MUFU.EX2 R183, R0 ;  /* 0x0000000000b77308 */ /* 0x0005e20000000800 */
[----:B------:R-:W-:Y:S01]  /*11bc0*/  FSETP.NEU.FTZ.AND P6, PT, R233, -INF , PT ;  /* 0xff800000e900780b */ /* 0x000fe20003fdd000 */
[----:B-1----:R-:W-:Y:S01]  /*11bd0*/  IMAD.WIDE.U32 R2, R15, -0x2daee0ad, RZ ;  /* 0xd2511f530f027825 */ /* 0x002fe200078e00ff */
[----:B------:R-:W1:Y:S03]  /*11be0*/  SHFL.BFLY PT, R8, R4, 0x1, 0x1f ;  /* 0x0c201f0004087f89 */ /* 0x000e6600000e0000 */
[----:B--2---:R-:W-:Y:S01]  /*11bf0*/  FFMA.FTZ R0, R21, c[0x0][0x23c], -R17 ;  /* 0x00008f0015007a23 */ /* 0x004fe20000010811 */
[----:B------:R-:W-:Y:S02]  /*11c00*/  LOP3.LUT R12, R243, UR7, R2, 0x96, !PT ;  /* 0x00000007f30c7c12 */ /* 0x000fe4000f8e9602 */
[----:B------:R-:W-:Y:S01]  /*11c10*/  FSEL R2, R233, RZ, P6 ;  /* 0x000000ffe9027208 */ /* 0x000fe20003000000 */
[----:B------:R2:W-:Y:S04]  /*11c20*/  MUFU.EX2 R184, R0 ;  /* 0x0000000000b87308 */ /* 0x0005e80000000800 */
[----:B------:R-:W-:Y:S01]  /*11c30*/  FADD.FTZ R14, R136, -R2 ;  /* 0x80000002880e7221 */ /* 0x000fe20000010000 */
[----:B------:R-:W-:Y:S01]  /*11c40*/  FSEL R2, R235, RZ, P4 ;  /* 0x000000ffeb027208 */ /* 0x000fe20002000000 */
[----:B--2---:R-:W-:-:S04]  /*11c50*/  FFMA.FTZ R0, R22, c[0x0][0x23c], -R18 ;  /* 0x00008f0016007a23 */ /* 0x004fc80000010812 */
[----:B------:R2:W-:Y:S01]  /*11c60*/  MUFU.EX2 R33, R0 ;  /* 0x0000000000217308 */ /* 0x0005e20000000800 */
[----:B------:R-:W-:Y:S02]  /*11c70*/  FADD.FTZ R22, R134, -R2 ;  /* 0x8000000286167221 */ /* 0x000fe40000010000 */
[--C-:B------:R-:W-:Y:S02]  /*11c80*/  FFMA.FTZ R2, R29, c[0x0][0x23c], -R18.reuse ;  /* 0x00008f001d027a23 */ /* 0x100fe40000010812 */
[----:B------:R-:W-:Y:S02]  /*11c90*/  FFMA.FTZ R6, R23, c[0x0][0x23c], -R17 ;  /* 0x00008f0017067a23 */ /* 0x000fe40000010811 */
[----:B--2---:R-:W-:-:S04]  /*11ca0*/  FFMA.FTZ R0, R20, c[0x0][0x23c], -R18 ;  /* 0x00008f0014007a23 */ /* 0x004fc80000010812 */
[----:B------:R2:W-:Y:S01]  /*11cb0*/  MUFU.EX2 R185, R0 ;  /* 0x0000000000b97308 */ /* 0x0005e20000000800 */
[----:B-1----:R-:W-:Y:S02]  /*11cc0*/  FMNMX.FTZ R232, R4, R8, !PT ;  /* 0x0000000804e87209 */ /* 0x002fe40007810000 */
[----:B--2---:R-:W-:-:S05]  /*11cd0*/  FSEL R0, R234, RZ, P1 ;  /* 0x000000ffea007208 */ /* 0x004fca0000800000 */
[----:B------:R-:W-:Y:S02]  /*11ce0*/  FADD.FTZ R23, R137, -R0 ;  /* 0x8000000089177221 */ /* 0x000fe40000010000 */
[----:B------:R1:W2:Y:S01]  /*11cf0*/  MUFU.EX2 R0, R2 ;  /* 0x0000000200007308 */ /* 0x0002a20000000800 */
[----:B------:R-:W-:Y:S02]  /*11d00*/  FSETP.NEU.FTZ.AND P5, PT, R232, -INF , PT ;  /* 0xff800000e800780b */ /* 0x000fe40003fbd000 */
[----:B------:R-:W-:-:S05]  /*11d10*/  LOP3.LUT R13, R3, UR9, R32, 0x96, !PT ;  /* 0x00000009030d7c12 */ /* 0x000fca000f8e9620 */
[----:B------:R3:W4:Y:S01]  /*11d20*/  MUFU.EX2 R182, R6 ;  /* 0x0000000600b67308 */ /* 0x0007220000000800 */
[----:B------:R-:W-:Y:S01]  /*11d30*/  FSEL R3, R232, RZ, P5 ;  /* 0x000000ffe8037208 */ /* 0x000fe20002800000 */
[----:B-1----:R-:W-:-:S06]  /*11d40*/  FFMA.FTZ R2, R26, c[0x0][0x23c], -R18 ;  /* 0x00008f001a027a23 */ /* 0x002fcc0000010812 */
[----:B------:R-:W1:Y:S01]  /*11d50*/  MUFU.EX2 R29, R2 ;  /* 0x00000002001d7308 */ /* 0x000e620000000800 */
[--C-:B---3--:R-:W-:Y:S01]  /*11d60*/  HSET2.LE.AND R6, R19, R180.reuse, PT ;  /* 0x000000b413067233 */ /* 0x108fe20003803000 */
[----:B--2---:R-:W-:Y:S02]  /*11d70*/  MOV R19, R0 ;  /* 0x0000000000137202 */ /* 0x004fe40000000f00 */
[----:B------:R-:W-:Y:S01]  /*11d80*/  F2FP.PACK_AB R0, R184, R183 ;  /* 0x000000b7b800723e */ /* 0x000fe200000000ff */
[----:B------:R-:W-:Y:S01]  /*11d90*/  HSET2.LE.AND R7, R16, R180, PT ;  /* 0x000000b410077233 */ /* 0x000fe20003803000 */
[----:B------:R-:W-:Y:S02]  /*11da0*/  FADD.FTZ R15, R135, -R3 ;  /* 0x80000003870f7221 */ /* 0x000fe40000010000 */
[----:B------:R-:W-:Y:S01]  /*11db0*/  LOP3.LUT R6, R6, R0, RZ, 0xc0, !PT ;  /* 0x0000000006067212 */ /* 0x000fe200078ec0ff */
[----:B------:R-:W-:Y:S01]  /*11dc0*/  FMUL.FTZ R3, R233, c[0x0][0x23c] ;  /* 0x00008f00e9037a20 */ /* 0x000fe20000410000 */
[----:B------:R-:W-:-:S02]  /*11dd0*/  F2FP.PACK_AB R0, R185, R33 ;  /* 0x00000021b900723e */ /* 0x000fc400000000ff */
[----:B------:R-:W-:Y:S01]  /*11de0*/  MOV R137, R177 ;  /* 0x000000b100897202 */ /* 0x000fe20000000f00 */
[--C-:B------:R-:W-:Y:S01]  /*11df0*/  HSET2.LE.AND R4, R11, R180.reuse, PT ;  /* 0x000000b40b047233 */ /* 0x100fe20003803000 */
[----:B------:R-:W-:Y:S02]  /*11e00*/  LOP3.LUT R7, R7, R0, RZ, 0xc0, !PT ;  /* 0x0000000007077212 */ /* 0x000fe400078ec0ff */
[----:B----4-:R-:W-:Y:S02]  /*11e10*/  F2FP.PACK_AB R0, R182, R137 ;  /* 0x00000089b600723e */ /* 0x010fe400000000ff */
[----:B------:R-:W-:Y:S01]  /*11e20*/  FSEL R3, R3, RZ, P6 ;  /* 0x000000ff03037208 */ /* 0x000fe20003000000 */
[----:B------:R-:W-:Y:S01]  /*11e30*/  HSET2.LE.AND R5, R10, R180, PT ;  /* 0x000000b40a057233 */ /* 0x000fe20003803000 */
[----:B------:R-:W-:Y:S01]  /*11e40*/  LOP3.LUT R4, R4, R0, RZ, 0xc0, !PT ;  /* 0x0000000004047212 */ /* 0x000fe200078ec0ff */
[----:B------:R-:W-:Y:S01]  /*11e50*/  FMUL.FTZ R16, R232, c[0x0][0x23c] ;  /* 0x00008f00e8107a20 */ /* 0x000fe20000410000 */
[----:B-1----:R-:W-:Y:S01]  /*11e60*/  F2FP.PACK_AB R0, R29, R19 ;  /* 0x000000131d00723e */ /* 0x002fe200000000ff */
[----:B------:R-:W-:-:S03]  /*11e70*/  FFMA.FTZ R2, R132, c[0x0][0x23c], -R3 ;  /* 0x00008f0084027a23 */ /* 0x000fc60000010803 */
[----:B------:R-:W-:Y:S01]  /*11e80*/  LOP3.LUT R5, R5, R0, RZ, 0xc0, !PT ;  /* 0x0000000005057212 */ /* 0x000fe200078ec0ff */
[----:B------:R1:W-:Y:S01]  /*11e90*/  MUFU.EX2 R195, R2 ;  /* 0x0000000200c37308 */ /* 0x0003e20000000800 */
[----:B------:R-:W-:Y:S01]  /*11ea0*/  FFMA.FTZ R0, R24, c[0x0][0x23c], -R3 ;  /* 0x00008f0018007a23 */ /* 0x000fe20000010803 */
[----:B------:R-:W-:Y:S01]  /*11eb0*/  FSEL R16, R16, RZ, P5 ;  /* 0x000000ff10107208 */ /* 0x000fe20002800000 */
[----:B------:R-:W-:-:S04]  /*11ec0*/  IMAD.WIDE.U32 R24, R13, -0x326172a9, RZ ;  /* 0xcd9e8d570d187825 */ /* 0x000fc800078e00ff */
[----:B------:R-:W-:Y:S01]  /*11ed0*/  IMAD.WIDE.U32 R12, R12, -0x326172a9, RZ ;  /* 0xcd9e8d570c0c7825 */ /* 0x000fe200078e00ff */
[----:B------:R2:W-:Y:S03]  /*11ee0*/  MUFU.EX2 R134, R0 ;  /* 0x0000000000867308 */ /* 0x0005e60000000800 */
[--C-:B------:R-:W-:Y:S02]  /*11ef0*/  FFMA.FTZ R8, R172, c[0x0][0x23c], -R16.reuse ;  /* 0x00008f00ac087a23 */ /* 0x100fe40000010810 */
[----:B-1----:R-:W-:Y:S02]  /*11f00*/  FFMA.FTZ R2, R31, c[0x0][0x23c], -R3 ;  /* 0x00008f001f027a23 */ /* 0x002fe40000010803 */
[----:B------:R-:W-:Y:S02]  /*11f10*/  FFMA.FTZ R9, R133, c[0x0][0x23c], -R16 ;  /* 0x00008f0085097a23 */ /* 0x000fe40000010810 */
[----:B------:R1:W3:Y:S01]  /*11f20*/  MUFU.EX2 R20, R2 ;  /* 0x0000000200147308 */ /* 0x0002e20000000800 */
[----:B--2---:R-:W-:-:S07]  /*11f30*/  LOP3.LUT R0, R13, UR17, R24, 0x96, !PT ;  /* 0x000000110d007c12 */ /* 0x004fce000f8e9618 */
[----:B------:R2:W-:Y:S01]  /*11f40*/  MUFU.EX2 R177, R8 ;  /* 0x0000000800b17308 */ /* 0x0005e20000000800 */
[----:B-1----:R-:W-:-:S07]  /*11f50*/  FFMA.FTZ R2, R28, c[0x0][0x23c], -R3 ;  /* 0x00008f001c027a23 */ /* 0x002fce0000010803 */
[----:B------:R1:W4:Y:S08]  /*11f60*/  MUFU.EX2 R11, R9 ;  /* 0x00000009000b7308 */ /* 0x0003300000000800 */
[----:B------:R5:W3:Y:S01]  /*11f70*/  MUFU.EX2 R32, R2 ;  /* 0x0000000200207308 */ /* 0x000ae20000000800 */
[----:B--2---:R-:W-:Y:S02]  /*11f80*/  LOP3.LUT R8, R0, 0xff, RZ, 0xc0, !PT ;  /* 0x000000ff00087812 */ /* 0x004fe400078ec0ff */
[----:B-1----:R-:W-:-:S02]  /*11f90*/  SHF.R.U32.HI R9, RZ, 0x10, R0 ;  /* 0x00000010ff097819 */ /* 0x002fc40000011600 */
[----:B-----5:R-:W-:Y:S02]  /*11fa0*/  LOP3.LUT R2, R0, 0xffff, RZ, 0xc0, !PT ;  /* 0x0000ffff00027812 */ /* 0x020fe400078ec0ff */
[----:B------:R-:W-:Y:S02]  /*11fb0*/  SHF.R.U32.HI R0, RZ, 0x18, R0 ;  /* 0x00000018ff007819 */ /* 0x000fe40000011600 */
[----:B------:R-:W-:Y:S02]  /*11fc0*/  SHF.R.U32.HI R2, RZ, 0x8, R2 ;  /* 0x00000008ff027819 */ /* 0x000fe40000011602 */
[----:B------:R-:W-:Y:S02]  /*11fd0*/  LOP3.LUT R9, R9, 0xff, RZ, 0xc0, !PT ;  /* 0x000000ff09097812 */ /* 0x000fe400078ec0ff */
[----:B------:R-:W-:Y:S02]  /*11fe0*/  PRMT R8, R8, 0x5410, R2 ;  /* 0x0000541008087816 */ /* 0x000fe40000000002 */
[----:B------:R-:W-:Y:S01]  /*11ff0*/  PRMT R9, R9, 0x5410, R0 ;  /* 0x0000541009097816 */ /* 0x000fe20000000000 */
[----:B------:R-:W-:Y:S01]  /*12000*/  FMUL.FTZ R22, R22, c[0x0][0x23c] ;  /* 0x00008f0016167a20 */ /* 0x000fe20000410000 */
[----:B---3--:R-:W-:Y:S01]  /*12010*/  F2FP.PACK_AB R2, R20, R195 ;  /* 0x000000c31402723e */ /* 0x008fe200000000ff */
[--C-:B------:R-:W-:Y:S01]  /*12020*/  HSET2.LE.AND R8, R8, R180.reuse, PT ;  /* 0x000000b408087233 */ /* 0x100fe20003803000 */
[----:B----4-:R-:W-:Y:S01]  /*12030*/  F2FP.PACK_AB R0, R11, R177 ;  /* 0x000000b10b00723e */ /* 0x010fe200000000ff */
[----:B------:R-:W-:Y:S01]  /*12040*/  HSET2.LE.AND R9, R9, R180, PT ;  /* 0x000000b409097233 */ /* 0x000fe20003803000 */
[----:B------:R1:W-:Y:S02]  /*12050*/  MUFU.EX2 R24, R22 ;  /* 0x0000001600187308 */ /* 0x0003e40000000800 */
[----:B------:R-:W-:Y:S01]  /*12060*/  LOP3.LUT R8, R8, R2, RZ, 0xc0, !PT ;  /* 0x0000000208087212 */ /* 0x000fe200078ec0ff */
[----:B------:R-:W-:Y:S01]  /*12070*/  FFMA.FTZ R2, R30, c[0x0][0x23c], -R16 ;  /* 0x00008f001e027a23 */ /* 0x000fe20000010810 */
[----:B------:R-:W-:Y:S01]  /*12080*/  LOP3.LUT R9, R9, R0, RZ, 0xc0, !PT ;  /* 0x0000000009097212 */ /* 0x000fe200078ec0ff */
[----:B------:R-:W-:Y:S01]  /*12090*/  FMUL.FTZ R14, R14, c[0x0][0x23c] ;  /* 0x00008f000e0e7a20 */ /* 0x000fe20000410000 */
[C---:B------:R-:W-:Y:S01]  /*120a0*/  LOP3.LUT R10, R12.reuse, 0xffff, RZ, 0xc0, !PT ;  /* 0x0000ffff0c0a7812 */ /* 0x040fe200078ec0ff */
[----:B------:R-:W-:Y:S01]  /*120b0*/  FMUL.FTZ R15, R15, c[0x0][0x23c] ;  /* 0x00008f000f0f7a20 */ /* 0x000fe20000410000 */
[----:B------:R-:W-:Y:S01]  /*120c0*/  LOP3.LUT R0, R12, 0xff, RZ, 0xc0, !PT ;  /* 0x000000ff0c007812 */ /* 0x000fe200078ec0ff */
[----:B------:R2:W-:Y:S01]  /*120d0*/  MUFU.EX2 R252, R2 ;  /* 0x0000000200fc7308 */ /* 0x0005e20000000800 */
[----:B-1----:R-:W-:-:S02]  /*120e0*/  MOV R22, R11 ;  /* 0x0000000b00167202 */ /* 0x002fc40000000f00 */
[--C-:B------:R-:W-:Y:S02]  /*120f0*/  SHF.R.U32.HI R11, RZ, 0x10, R12.reuse ;  /* 0x00000010ff0b7819 */ /* 0x100fe4000001160c */
[----:B------:R-:W-:Y:S02]  /*12100*/  SHF.R.U32.HI R12, RZ, 0x18, R12 ;  /* 0x00000018ff0c7819 */ /* 0x000fe4000001160c */
[----:B------:R-:W-:Y:S01]  /*12110*/  LOP3.LUT R11, R11, 0xff, RZ, 0xc0, !PT ;  /* 0x000000ff0b0b7812 */ /* 0x000fe200078ec0ff */
[----:B------:R-:W-:Y:S01]  /*12120*/  MUFU.EX2 R21, R15 ;  /* 0x0000000f00157308 */ /* 0x000fe20000000800 */
[----:B--2---:R-:W-:Y:S01]  /*12130*/  FFMA.FTZ R2, R27, c[0x0][0x23c], -R16 ;  /* 0x00008f001b027a23 */ /* 0x004fe20000010810 */
[----:B------:R-:W-:Y:S02]  /*12140*/  MOV R27, R20 ;  /* 0x00000014001b7202 */ /* 0x000fe40000000f00 */
[----:B------:R-:W-:-:S04]  /*12150*/  PRMT R11, R11, 0x5410, R12 ;  /* 0x000054100b0b7816 */ /* 0x000fc8000000000c */
[----:B------:R1:W-:Y:S01]  /*12160*/  MUFU.EX2 R20, R14 ;  /* 0x0000000e00147308 */ /* 0x0003e20000000800 */
[----:B------:R-:W-:Y:S01]  /*12170*/  FMUL.FTZ R23, R23, c[0x0][0x23c] ;  /* 0x00008f0017177a20 */ /* 0x000fe20000410000 */
[----:B------:R-:W-:Y:S01]  /*12180*/  SHF.R.U32.HI R10, RZ, 0x8, R10 ;  /* 0x00000008ff0a7819 */ /* 0x000fe2000001160a */
[----:B-1----:R-:W1:Y:S05]  /*12190*/  LDSM.16.MT88.4 R12, [R201+0xa000] ;  /* 0x00a00000c90c783b */ /* 0x002e6a0000004200 */
[----:B------:R-:W2:Y:S01]  /*121a0*/  MUFU.EX2 R243, R2 ;  /* 0x0000000200f37308 */ /* 0x000ea20000000800 */
[----:B------:R-:W-:-:S07]  /*121b0*/  PRMT R10, R0, 0x5410, R10 ;  /* 0x00005410000a7816 */ /* 0x000fce000000000a */
[----:B------:R-:W3:Y:S01]  /*121c0*/  MUFU.EX2 R23, R23 ;  /* 0x0000001700177308 */ /* 0x000ee20000000800 */
[--C-:B------:R-:W-:Y:S01]  /*121d0*/  HSET2.LE.AND R10, R10, R180.reuse, PT ;  /* 0x000000b40a0a7233 */ /* 0x100fe20003803000 */
[----:B------:R-:W-:Y:S01]  /*121e0*/  F2FP.PACK_AB R0, R134, R32 ;  /* 0x000000208600723e */ /* 0x000fe200000000ff */
        /* <DEDUP_REMOVED lines=163> */
[----:B------:R-:W-:-:S03]  /*12c20*/  LOP3.LUT R2, R139, UR8, R176, 0x96, !PT ;  /* 0x000000088b027c12 */ /* 0x000fc6000f8e96b0 */
[----:B------:R2:W-:Y:S01]  /*12c30*/  MUFU.EX2 R139, R0 ;  /* 0x00000000008b7308 */ /* 0x0005e20000000800 */
[----:B------:R-:W-:Y:S02]  /*12c40*/  IMAD.MOV.U32 R45, RZ, RZ, R172 ;  /* 0x000000ffff2d7224 */ /* 0x000fe400078e00ac */
[-C--:B------:R-:W-:Y:S02]  /*12c50*/  FMUL.FTZ R120, R120, R24.reuse ;  /* 0x0000001878787220 */ /* 0x080fe40000410000 */
[-C--:B------:R-:W-:Y:S02]  /*12c60*/  FMUL.FTZ R121, R121, R24.reuse ;  /* 0x0000001879797220 */ /* 0x080fe40000410000 */
[-C--:B------:R-:W-:Y:S02]  /*12c70*/  FMUL.FTZ R122, R122, R23.reuse ;  /* 0x000000177a7a7220 */ /* 0x080fe40000410000 */
[----:B------:R-:W-:Y:S02]  /*12c80*/  FMUL.FTZ R123, R123, R23 ;  /* 0x000000177b7b7220 */ /* 0x000fe40000410000 */
[----:B------:R-:W-:-:S02]  /*12c90*/  FMUL.FTZ R124, R124, R24 ;  /* 0x000000187c7c7220 */ /* 0x000fc40000410000 */
[----:B--2---:R-:W-:Y:S02]  /*12ca0*/  FFMA.FTZ R0, R194, c[0x0][0x23c], -R3 ;  /* 0x00008f00c2007a23 */ /* 0x004fe40000010803 */
[----:B------:R-:W-:Y:S02]  /*12cb0*/  FMUL.FTZ R125, R125, R24 ;  /* 0x000000187d7d7220 */ /* 0x000fe40000410000 */
[-C--:B------:R-:W-:Y:S01]  /*12cc0*/  FMUL.FTZ R126, R126, R23.reuse ;  /* 0x000000177e7e7220 */ /* 0x080fe20000410000 */
[----:B------:R2:W-:Y:S01]  /*12cd0*/  MUFU.EX2 R172, R0 ;  /* 0x0000000000ac7308 */ /* 0x0005e20000000800 */
[----:B------:R-:W-:Y:S01]  /*12ce0*/  FMUL.FTZ R127, R127, R23 ;  /* 0x000000177f7f7220 */ /* 0x000fe20000410000 */
[----:B------:R-:W-:Y:S01]  /*12cf0*/  MOV R46, R34 ;  /* 0x00000022002e7202 */ /* 0x000fe20000000f00 */
[-C--:B------:R-:W-:Y:S01]  /*12d00*/  FMUL.FTZ R116, R116, R20.reuse ;  /* 0x0000001474747220 */ /* 0x080fe20000410000 */
[----:B------:R-:W-:Y:S01]  /*12d10*/  MOV R60, R175 ;  /* 0x000000af003c7202 */ /* 0x000fe20000000f00 */
[----:B------:R-:W-:-:S02]  /*12d20*/  FMUL.FTZ R117, R117, R20 ;  /* 0x0000001475757220 */ /* 0x000fc40000410000 */
[-C--:B------:R-:W-:Y:S02]  /*12d30*/  FMUL.FTZ R128, R128, R20.reuse ;  /* 0x0000001480807220 */ /* 0x080fe40000410000 */
[----:B------:R-:W-:Y:S02]  /*12d40*/  FMUL.FTZ R129, R129, R20 ;  /* 0x0000001481817220 */ /* 0x000fe40000410000 */
[-C--:B------:R-:W-:Y:S02]  /*12d50*/  FMUL.FTZ R118, R118, R21.reuse ;  /* 0x0000001576767220 */ /* 0x080fe40000410000 */
[-C--:B------:R-:W-:Y:S02]  /*12d60*/  FMUL.FTZ R119, R119, R21.reuse ;  /* 0x0000001577777220 */ /* 0x080fe40000410000 */
[----:B--2---:R-:W-:Y:S02]  /*12d70*/  FFMA.FTZ R0, R179, c[0x0][0x23c], -R3 ;  /* 0x00008f00b3007a23 */ /* 0x004fe40000010803 */
[----:B------:R-:W-:-:S02]  /*12d80*/  FMUL.FTZ R130, R130, R21 ;  /* 0x0000001582827220 */ /* 0x000fc40000410000 */
[----:B------:R-:W-:Y:S01]  /*12d90*/  FMUL.FTZ R131, R131, R21 ;  /* 0x0000001583837220 */ /* 0x000fe20000410000 */
[----:B------:R2:W-:Y:S01]  /*12da0*/  MUFU.EX2 R175, R0 ;  /* 0x0000000000af7308 */ /* 0x0005e20000000800 */
[----:B------:R-:W-:Y:S01]  /*12db0*/  IMAD.MOV.U32 R167, RZ, RZ, R33 ;  /* 0x000000ffffa77224 */ /* 0x000fe200078e0021 */
[----:B------:R-:W-:Y:S01]  /*12dc0*/  MOV R149, R32 ;  /* 0x0000002000957202 */ /* 0x000fe20000000f00 */
[----:B-1----:R-:W-:Y:S01]  /*12dd0*/  HMMA.16816.F32 R120, R4, R12, R120 ;  /* 0x0000000c0478723c */ /* 0x002fe20000001878 */
[----:B------:R-:W-:Y:S02]  /*12de0*/  MOV R47, R35 ;  /* 0x00000023002f7202 */ /* 0x000fe40000000f00 */
[----:B------:R-:W-:-:S05]  /*12df0*/  MOV R150, R29 ;  /* 0x0000001d00967202 */ /* 0x000fca0000000f00 */
[----:B------:R-:W-:Y:S01]  /*12e00*/  HMMA.16816.F32 R32, R4, R14, R124 ;  /* 0x0000000e0420723c */ /* 0x000fe2000000187c */
[----:B--2---:R-:W-:Y:S02]  /*12e10*/  FFMA.FTZ R0, R173, c[0x0][0x23c], -R3 ;  /* 0x00008f00ad007a23 */ /* 0x004fe40000010803 */
[----:B------:R-:W-:-:S04]  /*12e20*/  IMAD.WIDE.U32 R2, R2, -0x2daee0ad, RZ ;  /* 0xd2511f5302027825 */ /* 0x000fc800078e00ff */
[----:B------:R-:W-:Y:S01]  /*12e30*/  LOP3.LUT R6, R25, UR8, R46, 0x96, !PT ;  /* 0x0000000819067c12 */ /* 0x000fe2000f8e962e */
[C---:B------:R-:W-:Y:S01]  /*12e40*/  HMMA.16816.F32 R116, R8.reuse, R12, R116 ;  /* 0x0000000c0874723c */ /* 0x040fe20000001874 */
[----:B------:R-:W-:Y:S01]  /*12e50*/  MOV R44, R19 ;  /* 0x00000013002c7202 */ /* 0x000fe20000000f00 */
[----:B------:R1:W-:Y:S01]  /*12e60*/  MUFU.EX2 R173, R0 ;  /* 0x0000000000ad7308 */ /* 0x0003e20000000800 */
[----:B------:R-:W-:Y:S02]  /*12e70*/  LOP3.LUT R4, R3, UR18, R174, 0x96, !PT ;  /* 0x0000001203047c12 */ /* 0x000fe4000f8e96ae */
[C---:B------:R-:W-:Y:S02]  /*12e80*/  LOP3.LUT R19, R2.reuse, 0xff, RZ, 0xc0, !PT ;  /* 0x000000ff02137812 */ /* 0x040fe400078ec0ff */
[----:B------:R-:W-:Y:S01]  /*12e90*/  LOP3.LUT R13, R2, 0xffff, RZ, 0xc0, !PT ;  /* 0x0000ffff020d7812 */ /* 0x000fe200078ec0ff */
[----:B------:R-:W-:Y:S07]  /*12ea0*/  HMMA.16816.F32 R28, R8, R14, R128 ;  /* 0x0000000e081c723c */ /* 0x000fee0000001880 */
[----:B------:R-:W-:-:S02]  /*12eb0*/  SHF.R.U32.HI R15, RZ, 0x10, R2 ;  /* 0x00000010ff0f7819 */ /* 0x000fc40000011602 */
[----:B------:R-:W-:Y:S01]  /*12ec0*/  SHF.R.U32.HI R14, RZ, 0x18, R2 ;  /* 0x00000018ff0e7819 */ /* 0x000fe20000011602 */
[----:B-1----:R-:W-:Y:S02]  /*12ed0*/  FFMA.FTZ R0, R231, c[0x0][0x23c], -R16 ;  /* 0x00008f00e7007a23 */ /* 0x002fe40000010810 */
[----:B------:R-:W-:Y:S02]  /*12ee0*/  IMAD.WIDE.U32 R2, R6, -0x2daee0ad, RZ ;  /* 0xd2511f5306027825 */ /* 0x000fe400078e00ff */
[----:B------:R1:W-:Y:S01]  /*12ef0*/  MUFU.EX2 R138, R0 ;  /* 0x00000000008a7308 */ /* 0x0003e20000000800 */
[----:B------:R-:W-:Y:S02]  /*12f00*/  MOV R63, R137 ;  /* 0x00000089003f7202 */ /* 0x000fe40000000f00 */
[C---:B------:R-:W-:Y:S02]  /*12f10*/  LOP3.LUT R8, R2.reuse, 0xffff, RZ, 0xc0, !PT ;  /* 0x0000ffff02087812 */ /* 0x040fe400078ec0ff */
[----:B------:R-:W-:-:S02]  /*12f20*/  LOP3.LUT R9, R2, 0xff, RZ, 0xc0, !PT ;  /* 0x000000ff02097812 */ /* 0x000fc400078ec0ff */
[--C-:B------:R-:W-:Y:S02]  /*12f30*/  SHF.R.U32.HI R11, RZ, 0x10, R2.reuse ;  /* 0x00000010ff0b7819 */ /* 0x100fe40000011602 */
[----:B------:R-:W-:Y:S01]  /*12f40*/  SHF.R.U32.HI R12, RZ, 0x18, R2 ;  /* 0x00000018ff0c7819 */ /* 0x000fe20000011602 */
[----:B------:R-:W-:Y:S01]  /*12f50*/  FFMA.FTZ R2, R192, c[0x0][0x23c], -R17 ;  /* 0x00008f00c0027a23 */ /* 0x000fe20000010811 */
[----:B------:R-:W-:Y:S01]  /*12f60*/  MOV R62, R26 ;  /* 0x0000001a003e7202 */ /* 0x000fe20000000f00 */
[--C-:B-1----:R-:W-:Y:S02]  /*12f70*/  FFMA.FTZ R0, R228, c[0x0][0x23c], -R16.reuse ;  /* 0x00008f00e4007a23 */ /* 0x102fe40000010810 */
[----:B------:R1:W-:Y:S01]  /*12f80*/  MUFU.EX2 R26, R2 ;  /* 0x00000002001a7308 */ /* 0x0003e20000000800 */
[----:B------:R-:W-:Y:S01]  /*12f90*/  FFMA.FTZ R5, R178, c[0x0][0x23c], -R16 ;  /* 0x00008f00b2057a23 */ /* 0x000fe20000010810 */
[----:B------:R-:W-:Y:S02]  /*12fa0*/  MOV R46, R27 ;  /* 0x0000001b002e7202 */ /* 0x000fe40000000f00 */
[----:B------:R-:W-:-:S04]  /*12fb0*/  MOV R61, R136 ;  /* 0x00000088003d7202 */ /* 0x000fc80000000f00 */
[----:B------:R2:W-:Y:S01]  /*12fc0*/  MUFU.EX2 R137, R0 ;  /* 0x0000000000897308 */ /* 0x0005e20000000800 */
[----:B------:R-:W-:Y:S01]  /*12fd0*/  FFMA.FTZ R7, R188, c[0x0][0x23c], -R17 ;  /* 0x00008f00bc077a23 */ /* 0x000fe20000010811 */
[----:B------:R-:W-:Y:S02]  /*12fe0*/  MOV R47, R22 ;  /* 0x00000016002f7202 */ /* 0x000fe40000000f00 */
[----:B-1----:R-:W-:-:S04]  /*12ff0*/  LOP3.LUT R2, R15, 0xff, RZ, 0xc0, !PT ;  /* 0x000000ff0f027812 */ /* 0x002fc800078ec0ff */
[----:B------:R1:W-:Y:S01]  /*13000*/  MUFU.EX2 R27, R5 ;  /* 0x00000005001b7308 */ /* 0x0003e20000000800 */
[----:B--2---:R-:W-:-:S07]  /*13010*/  FFMA.FTZ R0, R190, c[0x0][0x23c], -R16 ;  /* 0x00008f00be007a23 */ /* 0x004fce0000010810 */
[----:B------:R2:W-:Y:S01]  /*13020*/  MUFU.EX2 R136, R0 ;  /* 0x0000000000887308 */ /* 0x0005e20000000800 */
[--C-:B------:R-:W-:Y:S01]  /*13030*/  FFMA.FTZ R16, R241, c[0x0][0x23c], -R17.reuse ;  /* 0x00008f00f1107a23 */ /* 0x100fe20000010811 */
        /* <DEDUP_REMOVED lines=9> */
[--C-:B------:R-:W-:Y:S02]  /*130d0*/  FFMA.FTZ R6, R191, c[0x0][0x23c], -R18.reuse ;  /* 0x00008f00bf067a23 */ /* 0x100fe40000010812 */
[----:B------:R-:W-:Y:S01]  /*130e0*/  FFMA.FTZ R10, R189, c[0x0][0x23c], -R18 ;  /* 0x00008f00bd0a7a23 */ /* 0x000fe20000010812 */
[----:B------:R-:W-:Y:S01]  /*130f0*/  PRMT R13, R19, 0x5410, R3 ;  /* 0x00005410130d7816 */ /* 0x000fe20000000003 */
[----:B------:R1:W2:Y:S01]  /*13100*/  MUFU.EX2 R18, R7 ;  /* 0x0000000700127308 */ /* 0x0002a20000000800 */
[----:B------:R-:W-:Y:S02]  /*13110*/  LOP3.LUT R5, R11, 0xff, RZ, 0xc0, !PT ;  /* 0x000000ff0b057812 */ /* 0x000fe400078ec0ff */
[----:B------:R-:W-:Y:S02]  /*13120*/  SHF.R.U32.HI R3, RZ, 0x8, R2 ;  /* 0x00000008ff037819 */ /* 0x000fe40000011602 */
[----:B------:R-:W-:-:S02]  /*13130*/  LOP3.LUT R2, R4, 0xff, RZ, 0xc0, !PT ;  /* 0x000000ff04027812 */ /* 0x000fc400078ec0ff */
[----:B------:R-:W-:Y:S01]  /*13140*/  PRMT R11, R5, 0x5410, R12 ;  /* 0x00005410050b7816 */ /* 0x000fe2000000000c */
[----:B------:R3:W-:Y:S01]  /*13150*/  MUFU.EX2 R15, R6 ;  /* 0x00000006000f7308 */ /* 0x0007e20000000800 */
[----:B------:R-:W-:Y:S02]  /*13160*/  PRMT R9, R2, 0x5410, R3 ;  /* 0x0000541002097816 */ /* 0x000fe40000000003 */
[----:B------:R-:W-:Y:S02]  /*13170*/  SHF.R.U32.HI R5, RZ, 0x10, R0 ;  /* 0x00000010ff057819 */ /* 0x000fe40000011600 */
[C---:B------:R-:W-:Y:S02]  /*13180*/  LOP3.LUT R2, R0.reuse, 0xffff, RZ, 0xc0, !PT ;  /* 0x0000ffff00027812 */ /* 0x040fe400078ec0ff */
[----:B------:R-:W-:Y:S02]  /*13190*/  SHF.R.U32.HI R3, RZ, 0x10, R4 ;  /* 0x00000010ff037819 */ /* 0x000fe40000011604 */
[----:B-1----:R-:W-:Y:S01]  /*131a0*/  LOP3.LUT R7, R0, 0xff, RZ, 0xc0, !PT ;  /* 0x000000ff00077812 */ /* 0x002fe200078ec0ff */
[----:B------:R-:W-:Y:S01]  /*131b0*/  MUFU.EX2 R16, R16 ;  /* 0x0000001000107308 */ /* 0x000fe20000000800 */
[----:B------:R-:W-:-:S02]  /*131c0*/  SHF.R.U32.HI R2, RZ, 0x8, R2 ;  /* 0x00000008ff027819 */ /* 0x000fc40000011602 */
[----:B---3--:R-:W-:Y:S02]  /*131d0*/  SHF.R.U32.HI R6, RZ, 0x18, R4 ;  /* 0x00000018ff067819 */ /* 0x008fe40000011604 */
[----:B------:R-:W-:Y:S02]  /*131e0*/  SHF.R.U32.HI R4, RZ, 0x18, R0 ;  /* 0x00000018ff047819 */ /* 0x000fe40000011600 */
[----:B------:R-:W-:Y:S01]  /*131f0*/  LOP3.LUT R0, R5, 0xff, RZ, 0xc0, !PT ;  /* 0x000000ff05007812 */ /* 0x000fe200078ec0ff */
[----:B------:R-:W1:Y:S01]  /*13200*/  MUFU.EX2 R22, R22 ;  /* 0x0000001600167308 */ /* 0x000e620000000800 */
[----:B------:R-:W-:Y:S02]  /*13210*/  PRMT R7, R7, 0x5410, R2 ;  /* 0x0000541007077816 */ /* 0x000fe40000000002 */
[----:B------:R-:W-:Y:S01]  /*13220*/  PRMT R5, R0, 0x5410, R4 ;  /* 0x0000541000057816 */ /* 0x000fe20000000004 */
[----:B------:R-:W-:Y:S01]  /*13230*/  HSET2.LE.AND R0, R13, R109, PT ;  /* 0x0000006d0d007233 */ /* 0x000fe20003803000 */
[----:B--2---:R-:W-:-:S03]  /*13240*/  F2FP.PACK_AB R2, R18, R26 ;  /* 0x0000001a1202723e */ /* 0x004fc600000000ff */
[----:B------:R-:W2:Y:S01]  /*13250*/  MUFU.EX2 R12, R10 ;  /* 0x0000000a000c7308 */ /* 0x000ea20000000800 */
[----:B------:R-:W-:Y:S01]  /*13260*/  LOP3.LUT R126, R0, R2, RZ, 0xc0, !PT ;  /* 0x00000002007e7212 */ /* 0x000fe200078ec0ff */
[----:B------:R-:W-:Y:S01]  /*13270*/  HSET2.LE.AND R0, R14, R109, PT ;  /* 0x0000006d0e007233 */ /* 0x000fe20003803000 */
[----:B------:R-:W-:-:S04]  /*13280*/  F2FP.PACK_AB R2, R173, R175 ;  /* 0x000000afad02723e */ /* 0x000fc800000000ff */
[----:B------:R-:W-:Y:S01]  /*13290*/  LOP3.LUT R130, R0, R2, RZ, 0xc0, !PT ;  /* 0x0000000200827212 */ /* 0x000fe200078ec0ff */
[--C-:B------:R-:W-:Y:S01]  /*132a0*/  HSET2.LE.AND R0, R9, R109.reuse, PT ;  /* 0x0000006d09007233 */ /* 0x100fe20003803000 */
[----:B-1----:R-:W-:Y:S02]  /*132b0*/  F2FP.PACK_AB R2, R22, R16 ;  /* 0x000000101602723e */ /* 0x002fe400000000ff */
[----:B------:R-:W-:Y:S02]  /*132c0*/  LOP3.LUT R3, R3, 0xff, RZ, 0xc0, !PT ;  /* 0x000000ff03037812 */ /* 0x000fe400078ec0ff */
[----:B------:R-:W-:Y:S01]  /*132d0*/  LOP3.LUT R124, R0, R2, RZ, 0xc0, !PT ;  /* 0x00000002007c7212 */ /* 0x000fe200078ec0ff */
[--C-:B------:R-:W-:Y:S01]  /*132e0*/  HSET2.LE.AND R0, R7, R109.reuse, PT ;  /* 0x0000006d07007233 */ /* 0x100fe20003803000 */
[----:B------:R-:W-:Y:S01]  /*132f0*/  PRMT R6, R3, 0x5410, R6 ;  /* 0x0000541003067816 */ /* 0x000fe20000000006 */
[----:B------:R-:W-:Y:S01]  /*13300*/  HSET2.LE.AND R3, R8, R109, PT ;  /* 0x0000006d08037233 */ /* 0x000fe20003803000 */
[----:B------:R-:W-:-:S02]  /*13310*/  F2FP.PACK_AB R2, R172, R139 ;  /* 0x0000008bac02723e */ /* 0x000fc400000000ff */
[----:B--2---:R-:W-:Y:S02]  /*13320*/  F2FP.PACK_AB R4, R12, R15 ;  /* 0x0000000f0c04723e */ /* 0x004fe400000000ff */
[----:B------:R-:W-:Y:S01]  /*13330*/  LOP3.LUT R128, R0, R2, RZ, 0xc0, !PT ;  /* 0x0000000200807212 */ /* 0x000fe200078ec0ff */
[--C-:B------:R-:W-:Y:S01]  /*13340*/  HSET2.LE.AND R0, R5, R109.reuse, PT ;  /* 0x0000006d05007233 */ /* 0x100fe20003803000 */
[----:B------:R-:W-:Y:S01]  /*13350*/  LOP3.LUT R127, R3, R4, RZ, 0xc0, !PT ;  /* 0x00000004037f7212 */ /* 0x000fe200078ec0ff */
[----:B------:R-:W-:Y:S01]  /*13360*/  HSET2.LE.AND R3, R11, R109, PT ;  /* 0x0000006d0b037233 */ /* 0x000fe20003803000 */
[----:B------:R-:W-:Y:S02]  /*13370*/  F2FP.PACK_AB R4, R27, R136 ;  /* 0x000000881b04723e */ /* 0x000fe400000000ff */
[----:B------:R-:W-:Y:S02]  /*13380*/  F2FP.PACK_AB R2, R137, R138 ;  /* 0x0000008a8902723e */ /* 0x000fe400000000ff */
[----:B------:R-:W-:-:S02]  /*13390*/  LOP3.LUT R131, R3, R4, RZ, 0xc0, !PT ;  /* 0x0000000403837212 */ /* 0x000fc400078ec0ff */
[----:B------:R-:W-:Y:S01]  /*133a0*/  LOP3.LUT R129, R0, R2, RZ, 0xc0, !PT ;  /* 0x0000000200817212 */ /* 0x000fe200078ec0ff */
[----:B------:R-:W-:Y:S02]  /*133b0*/  HSET2.LE.AND R0, R6, R109, PT ;  /* 0x0000006d06007233 */ /* 0x000fe40003803000 */
[----:B------:R-:W1:Y:S01]  /*133c0*/  LDSM.16.MT88.4 R4, [R205+0xb800] ;  /* 0x00b80000cd04783b */ /* 0x000e620000004200 */
[----:B------:R-:W-:Y:S08]  /*133d0*/  MUFU.EX2 R17, R17 ;  /* 0x0000001100117308 */ /* 0x000ff00000000800 */
[----:B------:R-:W2:Y:S01]  /*133e0*/  MUFU.EX2 R25, R25 ;  /* 0x0000001900197308 */ /* 0x000ea20000000800 */
[----:B------:R-:W-:Y:S01]  /*133f0*/  FFMA.FTZ R10, R60, R20, R195 ;  /* 0x000000143c0a7223 */ /* 0x000fe200000100c3 */
[----:B------:R-:W-:Y:S01]  /*13400*/  MOV R60, R45 ;  /* 0x0000002d003c7202 */ /* 0x000fe20000000f00 */
[----:B------:R-:W-:Y:S01]  /*13410*/  FFMA.FTZ R8, R61, R21, R177 ;  /* 0x000000153d087223 */ /* 0x000fe200000100b1 */
[----:B------:R-:W-:-:S02]  /*13420*/  MOV R61, R44 ;  /* 0x0000002c003d7202 */ /* 0x000fc40000000f00 */
[----:B------:R-:W-:Y:S02]  /*13430*/  MOV R79, R46 ;  /* 0x0000002e004f7202 */ /* 0x000fe40000000f00 */
[----:B------:R-:W-:Y:S02]  /*13440*/  MOV R78, R47 ;  /* 0x0000002f004e7202 */ /* 0x000fe40000000f00 */
[----:B------:R-:W-:Y:S01]  /*13450*/  MOV R77, R151 ;  /* 0x00000097004d7202 */ /* 0x000fe20000000f00 */
[----:B------:R-:W-:Y:S01]  /*13460*/  IMAD.MOV.U32 R92, RZ, RZ, R166 ;  /* 0x000000ffff5c7224 */ /* 0x000fe200078e00a6 */
[----:B------:R-:W-:Y:S01]  /*13470*/  MOV R229, R62 ;  /* 0x0000003e00e57202 */ /* 0x000fe20000000f00 */
[----:B------:R-:W-:Y:S01]  /*13480*/  LDSM.16.MT88.4 R44, [R206+0xa800] ;  /* 0x00a80000ce2c783b */ /* 0x000fe20000004200 */
[----:B--2---:R-:W-:Y:S02]  /*13490*/  F2FP.PACK_AB R2, R25, R17 ;  /* 0x000000111902723e */ /* 0x004fe400000000ff */
[----:B------:R-:W-:-:S02]  /*134a0*/  MOV R188, R63 ;  /* 0x0000003f00bc7202 */ /* 0x000fc40000000f00 */
[----:B------:R-:W-:Y:S02]  /*134b0*/  MOV R76, R150 ;  /* 0x00000096004c7202 */ /* 0x000fe40000000f00 */
[----:B------:R-:W-:Y:S02]  /*134c0*/  MOV R241, R60 ;  /* 0x0000003c00f17202 */ /* 0x000fe40000000f00 */
[----:B------:R-:W-:Y:S02]  /*134d0*/  MOV R192, R61 ;  /* 0x0000003d00c07202 */ /* 0x000fe40000000f00 */
[----:B------:R-:W-:Y:S02]  /*134e0*/  LOP3.LUT R125, R0, R2, RZ, 0xc0, !PT ;  /* 0x00000002007d7212 */ /* 0x000fe400078ec0ff */
[----:B------:R-:W-:Y:S02]  /*134f0*/  MOV R95, R149 ;  /* 0x00000095005f7202 */ /* 0x000fe40000000f00 */
[----:B------:R-:W-:-:S02]  /*13500*/  MOV R242, R79 ;  /* 0x0000004f00f27202 */ /* 0x000fc40000000f00 */
[----:B------:R-:W-:Y:S01]  /*13510*/  MOV R178, R78 ;  /* 0x0000004e00b27202 */ /* 0x000fe20000000f00 */
[----:B------:R-:W-:Y:S01]  /*13520*/  FFMA.FTZ R2, R229, R24, R188 ;  /* 0x00000018e5027223 */ /* 0x000fe200000100bc */
[----:B------:R-:W-:Y:S02]  /*13530*/  MOV R94, R148 ;  /* 0x00000094005e7202 */ /* 0x000fe40000000f00 */
[----:B------:R-:W-:Y:S01]  /*13540*/  MOV R190, R77 ;  /* 0x0000004d00be7202 */ /* 0x000fe20000000f00 */
[----:B------:R-:W-:Y:S01]  /*13550*/  IMAD.MOV.U32 R228, RZ, RZ, R76 ;  /* 0x000000ffffe47224 */ /* 0x000fe200078e004c */
[----:B------:R-:W-:Y:S01]  /*13560*/  MOV R93, R167 ;  /* 0x000000a7005d7202 */ /* 0x000fe20000000f00 */
[----:B------:R-:W-:Y:S01]  /*13570*/  FFMA.FTZ R0, R241, R23, R192 ;  /* 0x00000017f1007223 */ /* 0x000fe200000100c0 */
[----:B------:R-:W-:Y:S01]  /*13580*/  MOV R174, R95 ;  /* 0x0000005f00ae7202 */ /* 0x000fe20000000f00 */
[----:B------:R-:W-:Y:S01]  /*13590*/  FADD.FTZ R3, R242, R10 ;  /* 0x0000000af2037221 */ /* 0x000fe20000010000 */
[----:B------:R-:W-:Y:S01]  /*135a0*/  MOV R110, R164 ;  /* 0x000000a4006e7202 */ /* 0x000fe20000000f00 */
[----:B-1----:R-:W-:Y:S01]  /*135b0*/  HMMA.16816.F32 R116, R128, R4, R116 ;  /* 0x000000048074723c */ /* 0x002fe20000001874 */
[----:B------:R-:W-:Y:S01]  /*135c0*/  MOV R111, R165 ;  /* 0x000000a5006f7202 */ /* 0x000fe20000000f00 */
[----:B------:R-:W-:Y:S01]  /*135d0*/  FADD.FTZ R8, R178, R8 ;  /* 0x00000008b2087221 */ /* 0x000fe20000010000 */
[----:B------:R-:W-:Y:S01]  /*135e0*/  MOV R231, R94 ;  /* 0x0000005e00e77202 */ /* 0x000fe20000000f00 */
[----:B------:R-:W1:Y:S01]  /*135f0*/  LDSM.16.MT88.4 R148, [R201+0xa800] ;  /* 0x00a80000c994783b */ /* 0x000e620000004200 */
[----:B------:R-:W-:-:S03]  /*13600*/  MOV R179, R93 ;  /* 0x0000005d00b37202 */ /* 0x000fc60000000f00 */
[----:B------:R-:W-:Y:S01]  /*13610*/  HMMA.16816.F32 R120, R124, R4, R120 ;  /* 0x000000047c78723c */ /* 0x000fe20000001878 */
[----:B------:R-:W-:Y:S01]  /*13620*/  MOV R194, R92 ;  /* 0x0000005c00c27202 */ /* 0x000fe20000000f00 */
[----:B------:R-:W-:Y:S01]  /*13630*/  FADD.FTZ R3, R174, R3 ;  /* 0x00000003ae037221 */ /* 0x000fe20000010000 */
[----:B------:R-:W-:Y:S01]  /*13640*/  MOV R230, R111 ;  /* 0x0000006f00e67202 */ /* 0x000fe20000000f00 */
[----:B------:R-:W2:Y:S03]  /*13650*/  LDSM.16.MT88.4 R164, [R203+0xa800] ;  /* 0x00a80000cba4783b */ /* 0x000ea60000004200 */
[----:B------:R-:W-:Y:S01]  /*13660*/  FADD.FTZ R5, R190, R2 ;  /* 0x00000002be057221 */ /* 0x000fe20000010000 */
[----:B------:R-:W-:Y:S01]  /*13670*/  MOV R176, R110 ;  /* 0x0000006e00b07202 */ /* 0x000fe20000000f00 */
[----:B------:R-:W-:Y:S01]  /*13680*/  FADD.FTZ R4, R228, R0 ;  /* 0x00000000e4047221 */ /* 0x000fe20000010000 */
[----:B------:R-:W3:Y:S01]  /*13690*/  LDSM.16.MT88.4 R60, [R205+0xa800] ;  /* 0x00a80000cd3c783b */ /* 0x000ee20000004200 */
[----:B------:R-:W-:-:S02]  /*136a0*/  FADD.FTZ R2, R252, R8 ;  /* 0x00000008fc027221 */ /* 0x000fc40000010000 */
[----:B------:R-:W-:Y:S01]  /*136b0*/  FADD.FTZ R0, R231, R5 ;  /* 0x00000005e7007221 */ /* 0x000fe20000010000 */
[----:B------:R-:W4:Y:S01]  /*136c0*/  LDSM.16.MT88.4 R76, [R201+0xb800] ;  /* 0x00b80000c94c783b */ /* 0x000f220000004200 */
[----:B------:R-:W-:Y:S02]  /*136d0*/  FADD.FTZ R4, R179, R4 ;  /* 0x00000004b3047221 */ /* 0x000fe40000010000 */
[----:B------:R-:W-:Y:S01]  /*136e0*/  FADD.FTZ R3, R194, R3 ;  /* 0x00000003c2037221 */ /* 0x000fe20000010000 */
[----:B------:R-:W5:Y:S01]  /*136f0*/  LDSM.16.MT88.4 R92, [R203+0xb800] ;  /* 0x00b80000cb5c783b */ /* 0x000f620000004200 */
[----:B------:R-:W-:-:S03]  /*13700*/  FADD.FTZ R2, R243, R2 ;  /* 0x00000002f3027221 */ /* 0x000fc60000010000 */
[----:B------:R-:W1:Y:S01]  /*13710*/  LDSM.16.MT88.4 R108, [R206+0xb800] ;  /* 0x00b80000ce6c783b */ /* 0x000e620000004200 */
        /* <DEDUP_REMOVED lines=22> */
[----:B-1----:R-:W-:Y:S01]  /*13880*/  HMMA.16816.F32 R140, R128, R148, R140 ;  /* 0x00000094808c723c */ /* 0x002fe2000000188c */
[----:B------:R-:W-:-:S02]  /*13890*/  MOV R136, R233 ;  /* 0x000000e900887202 */ /* 0x000fc40000000f00 */
[----:B------:R-:W-:-:S05]  /*138a0*/  MOV R137, R234 ;  /* 0x000000ea00897202 */ /* 0x000fca0000000f00 */
[----:B------:R-:W-:Y:S08]  /*138b0*/  HMMA.16816.F32 R144, R124, R148, R144 ;  /* 0x000000947c90723c */ /* 0x000ff00000001890 */
[C---:B------:R-:W-:Y:S08]  /*138c0*/  HMMA.16816.F32 R152, R128.reuse, R150, R152 ;  /* 0x000000968098723c */ /* 0x040ff00000001898 */
[-C--:B--2---:R-:W-:Y:S08]  /*138d0*/  HMMA.16816.F32 R156, R128, R164.reuse, R156 ;  /* 0x000000a4809c723c */ /* 0x084ff0000000189c */
[----:B------:R-:W-:Y:S08]  /*138e0*/  HMMA.16816.F32 R160, R124, R164, R160 ;  /* 0x000000a47ca0723c */ /* 0x000ff000000018a0 */
[C---:B------:R-:W-:Y:S08]  /*138f0*/  HMMA.16816.F32 R168, R128.reuse, R166, R168 ;  /* 0x000000a680a8723c */ /* 0x040ff000000018a8 */
[-C--:B------:R-:W-:Y:S08]  /*13900*/  HMMA.16816.F32 R36, R128, R44.reuse, R36 ;  /* 0x0000002c8024723c */ /* 0x080ff00000001824 */
[----:B------:R-:W-:Y:S08]  /*13910*/  HMMA.16816.F32 R40, R124, R44, R40 ;  /* 0x0000002c7c28723c */ /* 0x000ff00000001828 */
[C---:B------:R-:W-:Y:S08]  /*13920*/  HMMA.16816.F32 R48, R128.reuse, R46, R48 ;  /* 0x0000002e8030723c */ /* 0x040ff00000001830 */
[C---:B---3--:R-:W-:Y:S08]  /*13930*/  HMMA.16816.F32 R52, R128.reuse, R60, R52 ;  /* 0x0000003c8034723c */ /* 0x048ff00000001834 */
        /* <DEDUP_REMOVED lines=18> */
[----:B------:R-:W-:Y:S01]  /*13a60*/  HMMA.16816.F32 R128, R128, R6, R28 ;  /* 0x000000068080723c */ /* 0x000fe2000000181c */
[----:B------:R-:W-:-:S02]  /*13a70*/  MOV R135, R232 ;  /* 0x000000e800877202 */ /* 0x000fc40000000f00 */
[----:B------:R-:W-:-:S05]  /*13a80*/  MOV R134, R235 ;  /* 0x000000eb00867202 */ /* 0x000fca0000000f00 */
[----:B------:R-:W-:Y:S01]  /*13a90*/  HMMA.16816.F32 R124, R124, R6, R32 ;  /* 0x000000067c7c723c */ /* 0x000fe20000001820 */
[----:B------:R-:W-:Y:S07]  /*13aa0*/  @!P0 BRA `(.L_x_1981) ;  /* 0x000041a000008947 */ /* 0x000fee0003800000 */
[----:B------:R-:W2:Y:S04]  /*13ab0*/  LDL.64 R178, [R1+0x88] ;  /* 0x0000880001b27983 */ /* 0x000ea80000100a00 */
        /* <DEDUP_REMOVED lines=191> */
[----:B------:R-:W-:Y:S01]  /*146b0*/  ISETP.LT.OR P6, PT, R0, R220, P6 ;  /* 0x000000dc0000720c */ /* 0x000fe200037c1670 */
[----:B-1----:R-:W-:Y:S01]  /*146c0*/  IMAD.MOV.U32 R4, RZ, RZ, R3 ;  /* 0x000000ffff047224 */ /* 0x002fe200078e0003 */
[----:B------:R-:W-:Y:S01]  /*146d0*/  IABS R3, R5 ;  /* 0x0000000500037213 */ /* 0x000fe20000000000 */
[----:B--2---:R-:W-:Y:S01]  /*146e0*/  FFMA.FTZ R9, R10, -UR27, R133 ;  /* 0x8000001b0a097c23 */ /* 0x004fe20008010085 */
[----:B------:R-:W-:Y:S01]  /*146f0*/  FSEL R133, R7, -INF , !P6 ;  /* 0xff80000007857808 */ /* 0x000fe20007000000 */
[----:B------:R1:W2:Y:S01]  /*14700*/  I2F R8, R4 ;  /* 0x0000000400087306 */ /* 0x0002a20000201400 */
[C---:B------:R-:W-:Y:S02]  /*14710*/  ISETP.GE.AND P6, PT, R0.reuse, R224, PT ;  /* 0x000000e00000720c */ /* 0x040fe40003fc6270 */
[----:B------:R-:W-:Y:S02]  /*14720*/  FSEL R28, R9, -INF , !P5 ;  /* 0xff800000091c7808 */ /* 0x000fe40006800000 */
[----:B------:R-:W-:-:S03]  /*14730*/  ISETP.LT.OR P6, PT, R0, R219, P6 ;  /* 0x000000db0000720c */ /* 0x000fc600037c1670 */
[----:B------:R3:W4:Y:S01]  /*14740*/  I2F R6, R3 ;  /* 0x0000000300067306 */ /* 0x0007220000201400 */
[----:B------:R-:W-:Y:S01]  /*14750*/  FSEL R139, R11, -INF , !P6 ;  /* 0xff8000000b8b7808 */ /* 0x000fe20007000000 */
        /* <DEDUP_REMOVED lines=23> */
[----:B------:R-:W-:-:S05]  /*148d0*/  ISETP.LT.OR P1, PT, R2, R219, P1 ;  /* 0x000000db0200720c */ /* 0x000fca0000f21670 */
[----:B------:R-:W3:Y:S01]  /*148e0*/  I2F R10, R3 ;  /* 0x00000003000a7306 */ /* 0x000ee20000201400 */
[----:B-1----:R-:W-:Y:S02]  /*148f0*/  IMAD.IADD R4, R216, 0x1, -R2 ;  /* 0x00000001d8047824 */ /* 0x002fe400078e0a02 */
[----:B--2---:R-:W-:Y:S01]  /*14900*/  FFMA.FTZ R8, R12, -UR27, R32 ;  /* 0x8000001b0c087c23 */ /* 0x004fe20008010020 */
[----:B------:R-:W-:Y:S02]  /*14910*/  FSEL R32, R7, -INF , !P0 ;  /* 0xff80000007207808 */ /* 0x000fe40004000000 */
[----:B------:R-:W-:Y:S02]  /*14920*/  IABS R4, R4 ;  /* 0x0000000400047213 */ /* 0x000fe40000000000 */
[----:B------:R-:W-:Y:S01]  /*14930*/  FSEL R23, R8, -INF , !P6 ;  /* 0xff80000008177808 */ /* 0x000fe20007000000 */
[----:B---3--:R-:W-:Y:S01]  /*14940*/  FFMA.FTZ R10, R10, -UR27, R34 ;  /* 0x8000001b0a0a7c23 */ /* 0x008fe20008010022 */
[----:B------:R-:W-:Y:S01]  /*14950*/  IADD3 R3, R0, 0x9, RZ ;  /* 0x0000000900037810 */ /* 0x000fe20007ffe0ff */
[----:B------:R-:W-:Y:S01]  /*14960*/  IMAD.MOV.U32 R5, RZ, RZ, R4 ;  /* 0x000000ffff057224 */ /* 0x000fe200078e0004 */
[----:B------:R-:W-:-:S02]  /*14970*/  IABS R4, R6 ;  /* 0x0000000600047213 */ /* 0x000fc40000000000 */
[----:B------:R-:W-:Y:S01]  /*14980*/  FSEL R27, R10, -INF , !P5 ;  /* 0xff8000000a1b7808 */ /* 0x000fe20006800000 */
[----:B------:R1:W2:Y:S01]  /*14990*/  I2F R11, R5 ;  /* 0x00000005000b7306 */ /* 0x0002a20000201400 */
[--C-:B------:R-:W-:Y:S01]  /*149a0*/  IMAD.IADD R6, R218, 0x1, -R3.reuse ;  /* 0x00000001da067824 */ /* 0x100fe200078e0a03 */
[C---:B------:R-:W-:Y:S01]  /*149b0*/  ISETP.GE.AND P0, PT, R3.reuse, R227, PT ;  /* 0x000000e30300720c */ /* 0x040fe20003f06270 */
[----:B------:R-:W-:Y:S01]  /*149c0*/  IMAD.IADD R2, R216, 0x1, -R3 ;  /* 0x00000001d8027824 */ /* 0x000fe200078e0a03 */
[C---:B------:R-:W-:Y:S02]  /*149d0*/  ISETP.GE.AND P6, PT, R3.reuse, R226, PT ;  /* 0x000000e20300720c */ /* 0x040fe40003fc6270 */
[C---:B------:R-:W-:Y:S02]  /*149e0*/  ISETP.GE.AND P5, PT, R3.reuse, R225, PT ;  /* 0x000000e10300720c */ /* 0x040fe40003fa6270 */
[C---:B------:R-:W-:Y:S02]  /*149f0*/  ISETP.LT.OR P0, PT, R3.reuse, R222, P0 ;  /* 0x000000de0300720c */ /* 0x040fe40000701670 */
[----:B------:R-:W-:-:S02]  /*14a00*/  ISETP.LT.OR P6, PT, R3, R221, P6 ;  /* 0x000000dd0300720c */ /* 0x000fc400037c1670 */
        /* <DEDUP_REMOVED lines=112> */
[C---:B------:R-:W-:Y:S02]  /*15110*/  ISETP.GE.AND P4, PT, R2.reuse, R226, PT ;  /* 0x000000e20200720c */ /* 0x040fe40003f86270 */
[----:B------:R-:W2:Y:S02]  /*15120*/  I2F R12, R4 ;  /* 0x00000004000c7306 */ /* 0x000ea40000201400 */
[----:B------:R-:W-:Y:S01]  /*15130*/  ISETP.LT.OR P4, PT, R2, R221, P4 ;  /* 0x000000dd0200720c */ /* 0x000fe20002781670 */
[----:B-1----:R-:W-:Y:S02]  /*15140*/  IMAD.IADD R3, R223, 0x1, -R2 ;  /* 0x00000001df037824 */ /* 0x002fe400078e0a02 */
[----:B------:R-:W-:-:S03]  /*15150*/  IMAD.IADD R2, R216, 0x1, -R0 ;  /* 0x00000001d8027824 */ /* 0x000fc600078e0a00 */
[----:B------:R-:W-:Y:S02]  /*15160*/  IABS R3, R3 ;  /* 0x0000000300037213 */ /* 0x000fe40000000000 */
[----:B------:R-:W-:Y:S01]  /*15170*/  IABS R2, R2 ;  /* 0x0000000200027213 */ /* 0x000fe20000000000 */
[----:B--2---:R-:W-:Y:S02]  /*15180*/  FFMA.FTZ R7, R12, -UR27, R192 ;  /* 0x8000001b0c077c23 */ /* 0x004fe400080100c0 */
[----:B------:R-:W-:Y:S01]  /*15190*/  IMAD.MOV.U32 R4, RZ, RZ, R3 ;  /* 0x000000ffff047224 */ /* 0x000fe200078e0003 */
[----:B------:R-:W-:Y:S01]  /*151a0*/  IABS R3, R5 ;  /* 0x0000000500037213 */ /* 0x000fe20000000000 */
[----:B------:R-:W-:Y:S01]  /*151b0*/  FFMA.FTZ R5, R13, -UR27, R186 ;  /* 0x8000001b0d057c23 */ /* 0x000fe200080100ba */
[----:B------:R-:W-:Y:S01]  /*151c0*/  FSEL R186, R9, -INF , !P5 ;  /* 0xff80000009ba7808 */ /* 0x000fe20006800000 */
[----:B------:R1:W2:Y:S01]  /*151d0*/  I2F R10, R4 ;  /* 0x00000004000a7306 */ /* 0x0002a20000201400 */
[----:B------:R-:W-:-:S02]  /*151e0*/  FSEL R191, R7, -INF , !P1 ;  /* 0xff80000007bf7808 */ /* 0x000fc40004800000 */
[----:B------:R-:W-:Y:S02]  /*151f0*/  FSEL R188, R5, -INF , !P4 ;  /* 0xff80000005bc7808 */ /* 0x000fe40006000000 */
[C---:B------:R-:W-:Y:S02]  /*15200*/  ISETP.GE.AND P5, PT, R0.reuse, R226, PT ;  /* 0x000000e20000720c */ /* 0x040fe40003fa6270 */
[C---:B------:R-:W-:Y:S01]  /*15210*/  ISETP.GE.AND P4, PT, R0.reuse, R225, PT ;  /* 0x000000e10000720c */ /* 0x040fe20003f86270 */
[----:B------:R-:W3:Y:S01]  /*15220*/  I2F R11, R3 ;  /* 0x00000003000b7306 */ /* 0x000ee20000201400 */
[C---:B------:R-:W-:Y:S02]  /*15230*/  ISETP.GE.AND P1, PT, R0.reuse, R224, PT ;  /* 0x000000e00000720c */ /* 0x040fe40003f26270 */
[C---:B------:R-:W-:Y:S02]  /*15240*/  ISETP.LT.OR P5, PT, R0.reuse, R221, P5 ;  /* 0x000000dd0000720c */ /* 0x040fe40002fa1670 */
[----:B------:R-:W-:-:S02]  /*15250*/  ISETP.LT.OR P4, PT, R0, R220, P4 ;  /* 0x000000dc0000720c */ /* 0x000fc40002781670 */
        /* <DEDUP_REMOVED lines=68> */
.L_x_1993:
[----:B------:R-:W-:Y:S05]  /*156a0*/  BSYNC B0 ;  /* 0x0000000000007941 */ /* 0x000fea0003800000 */
.L_x_1992:
[----:B------:R-:W0:Y:S02]  /*156b0*/  LDGDEPBAR ;  /* 0x00000000000079af */ /* 0x000e240000000000 */
.L_x_1991:
[----:B------:R-:W2:Y:S04]  /*156c0*/  LDL R3, [R1+0x28] ;  /* 0x0000280001037983 */ /* 0x000ea80000100800 */
[----:B------:R-:W3:Y:S04]  /*156d0*/  LDL R2, [R1+0x94] ;  /* 0x0000940001027983 */ /* 0x000ee80000100800 */
[----:B-1----:R-:W4:Y:S04]  /*156e0*/  LDL R6, [R1+0x70] ;  /* 0x0000700001067983 */ /* 0x002f280000100800 */
[----:B------:R-:W5:Y:S04]  /*156f0*/  LDL.LU.64 R8, [R1+0x80] ;  /* 0x0000800001087983 */ /* 0x000f680000300a00 */
[----:B------:R-:W3:Y:S04]  /*15700*/  LDL.LU.64 R4, [R1] ;  /* 0x0000000001047983 */ /* 0x000ee80000300a00 */
[----:B------:R-:W3:Y:S01]  /*15710*/  LDL R0, [R1+0x90] ;  /* 0x0000900001007983 */ /* 0x000ee20000100800 */
[----:B------:R-:W1:Y:S08]  /*15720*/  LDC.U8 R173, c[0x0][0x2d8] ;  /* 0x0000b600ffad7b82 */ /* 0x000e700000000000 */
[----:B------:R-:W1:Y:S02]  /*15730*/  LDC.U8 R172, c[0x0][0x2d8] ;  /* 0x0000b600ffac7b82 */ /* 0x000e640000000000 */
[----:B-1----:R-:W-:-:S02]  /*15740*/  PRMT R172, R172, 0x7054, R173 ;  /* 0x00007054acac7816 */ /* 0x002fc400000000ad */
[----:B----4-:R-:W-:Y:S01]  /*15750*/  MOV R7, R6 ;  /* 0x0000000600077202 */ /* 0x010fe20000000f00 */
[----:B--2---:R-:W-:Y:S01]  /*15760*/  IMAD R6, R3, -0x326172a9, RZ ;  /* 0xcd9e8d5703067824 */ /* 0x004fe200078e02ff */
[----:B-----5:R-:W-:Y:S02]  /*15770*/  MOV R12, R8 ;  /* 0x00000008000c7202 */ /* 0x020fe40000000f00 */
[----:B------:R-:W-:Y:S01]  /*15780*/  MOV R13, R9 ;  /* 0x00000009000d7202 */ /* 0x000fe20000000f00 */
[----:B---3--:R-:W-:Y:S01]  /*15790*/  IMAD.WIDE.U32 R8, R2, -0x326172a9, RZ ;  /* 0xcd9e8d5702087825 */ /* 0x008fe200078e00ff */
[----:B------:R-:W-:Y:S02]  /*157a0*/  MOV R18, R4 ;  /* 0x0000000400127202 */ /* 0x000fe40000000f00 */
[----:B------:R-:W-:Y:S01]  /*157b0*/  MOV R19, R5 ;  /* 0x0000000500137202 */ /* 0x000fe20000000f00 */
[----:B------:R-:W-:Y:S01]  /*157c0*/  IMAD.WIDE.U32 R4, R0, -0x2daee0ad, RZ ;  /* 0xd2511f5300047825 */ /* 0x000fe200078e00ff */
[----:B------:R-:W-:-:S02]  /*157d0*/  MOV R0, UR31 ;  /* 0x0000001f00007c02 */ /* 0x000fc40008000f00 */
[----:B------:R-:W-:Y:S02]  /*157e0*/  LOP3.LUT R10, R9, R7, RZ, 0x3c, !PT ;  /* 0x00000007090a7212 */ /* 0x000fe400078e3cff */
[----:B------:R-:W-:-:S03]  /*157f0*/  LOP3.LUT R0, R5, UR33, R0, 0x96, !PT ;  /* 0x0000002105007c12 */ /* 0x000fc6000f8e9600 */
[----:B------:R-:W-:-:S04]  /*15800*/  IMAD.WIDE.U32 R10, R10, -0x2daee0ad, RZ ;  /* 0xd2511f530a0a7825 */ /* 0x000fc800078e00ff */
[----:B------:R-:W-:Y:S01]  /*15810*/  IMAD.WIDE.U32 R2, R0, -0x326172a9, RZ ;  /* 0xcd9e8d5700027825 */ /* 0x000fe200078e00ff */
[----:B------:R-:W-:Y:S02]  /*15820*/  LOP3.LUT R4, R11, UR15, R4, 0x96, !PT ;  /* 0x0000000f0b047c12 */ /* 0x000fe4000f8e9604 */
[----:B------:R-:W-:Y:S02]  /*15830*/  FMNMX.FTZ R0, R233, R132, !PT ;  /* 0x00000084e9007209 */ /* 0x000fe40007810000 */
[----:B------:R-:W-:Y:S02]  /*15840*/  LOP3.LUT R6, R3, UR16, R6, 0x96, !PT ;  /* 0x0000001003067c12 */ /* 0x000fe4000f8e9606 */
[----:B------:R-:W-:Y:S02]  /*15850*/  LOP3.LUT R14, R19, UR14, R2, 0x96, !PT ;  /* 0x0000000e130e7c12 */ /* 0x000fe4000f8e9602 */
[----:B------:R-:W-:Y:S01]  /*15860*/  LOP3.LUT R8, R3, UR16, R8, 0x96, !PT ;  /* 0x0000001003087c12 */ /* 0x000fe2000f8e9608 */
[----:B------:R-:W-:Y:S01]  /*15870*/  IMAD.WIDE.U32 R6, R6, -0x2daee0ad, RZ ;  /* 0xd2511f5306067825 */ /* 0x000fe200078e00ff */
[----:B------:R-:W-:-:S03]  /*15880*/  FMNMX.FTZ R0, R28, R0, !PT ;  /* 0x000000001c007209 */ /* 0x000fc60007810000 */
[----:B------:R-:W-:Y:S01]  /*15890*/  IMAD.WIDE.U32 R14, R14, -0x2daee0ad, RZ ;  /* 0xd2511f530e0e7825 */ /* 0x000fe200078e00ff */
[----:B------:R-:W-:Y:S02]  /*158a0*/  LOP3.LUT R5, R7, UR13, R12, 0x96, !PT ;  /* 0x0000000d07057c12 */ /* 0x000fe4000f8e960c */
[----:B------:R-:W-:Y:S01]  /*158b0*/  FMNMX.FTZ R0, R23, R0, !PT ;  /* 0x0000000017007209 */ /* 0x000fe20007810000 */
        /* <DEDUP_REMOVED lines=16> */
[----:B------:R-:W-:-:S03]  /*159c0*/  LOP3.LUT R8, R13, UR11, R8, 0x96, !PT ;  /* 0x0000000b0d087c12 */ /* 0x000fc6000f8e9608 */
        /* <DEDUP_REMOVED lines=9> */
[----:B------:R-:W-:Y:S02]  /*15a60*/  LOP3.LUT R0, R3, UR17, R4, 0x96, !PT ;  /* 0x0000001103007c12 */ /* 0x000fe4000f8e9604 */
[----:B------:R-:W-:Y:S01]  /*15a70*/  LOP3.LUT R4, R2, 0xffff, RZ, 0xc0, !PT ;  /* 0x0000ffff02047812 */ /* 0x000fe200078ec0ff */
[----:B------:R-:W-:Y:S01]  /*15a80*/  IMAD.WIDE.U32 R6, R6, -0x2daee0ad, RZ ;  /* 0xd2511f5306067825 */ /* 0x000fe200078e00ff */
[----:B------:R-:W-:Y:S02]  /*15a90*/  LOP3.LUT R10, R9, UR10, R10, 0x96, !PT ;  /* 0x0000000a090a7c12 */ /* 0x000fe4000f8e960a */
[----:B------:R-:W-:Y:S02]  /*15aa0*/  LOP3.LUT R9, R2, 0xff, RZ, 0xc0, !PT ;  /* 0x000000ff02097812 */ /* 0x000fe400078ec0ff */
[--C-:B------:R-:W-:Y:S01]  /*15ab0*/  SHF.R.U32.HI R3, RZ, 0x10, R2.reuse ;  /* 0x00000010ff037819 */ /* 0x100fe20000011602 */
[----:B------:R-:W-:Y:S01]  /*15ac0*/  IMAD.WIDE.U32 R176, R10, -0x2daee0ad, RZ ;  /* 0xd2511f530ab07825 */ /* 0x000fe200078e00ff */
[----:B------:R-:W-:Y:S01]  /*15ad0*/  SHF.R.U32.HI R5, RZ, 0x18, R2 ;  /* 0x00000018ff057819 */ /* 0x000fe20000011602 */
[----:B------:R-:W1:Y:S01]  /*15ae0*/  SHFL.BFLY PT, R10, R136, 0x2, 0x1f ;  /* 0x0c401f00880a7f89 */ /* 0x000e6200000e0000 */
[----:B------:R-:W-:-:S02]  /*15af0*/  FMNMX.FTZ R2, R232, R137, !PT ;  /* 0x00000089e8027209 */ /* 0x000fc40007810000 */
[----:B------:R-:W-:Y:S02]  /*15b00*/  LOP3.LUT R12, R7, UR9, R12, 0x96, !PT ;  /* 0x00000009070c7c12 */ /* 0x000fe4000f8e960c */
[----:B------:R-:W-:Y:S02]  /*15b10*/  FMNMX.FTZ R2, R31, R2, !PT ;  /* 0x000000021f027209 */ /* 0x000fe40007810000 */
[----:B------:R-:W-:Y:S02]  /*15b20*/  LOP3.LUT R7, R177, UR7, R6, 0x96, !PT ;  /* 0x00000007b1077c12 */ /* 0x000fe4000f8e9606 */
[----:B------:R-:W-:Y:S02]  /*15b30*/  FMNMX.FTZ R2, R27, R2, !PT ;  /* 0x000000021b027209 */ /* 0x000fe40007810000 */
[----:B------:R-:W-:Y:S02]  /*15b40*/  SHF.R.U32.HI R4, RZ, 0x8, R4 ;  /* 0x00000008ff047819 */ /* 0x000fe40000011604 */
[----:B------:R-:W-:-:S02]  /*15b50*/  LOP3.LUT R3, R3, 0xff, RZ, 0xc0, !PT ;  /* 0x000000ff03037812 */ /* 0x000fc400078ec0ff */
[----:B------:R-:W-:Y:S02]  /*15b60*/  FMNMX.FTZ R2, R21, R2, !PT ;  /* 0x0000000215027209 */ /* 0x000fe40007810000 */
[----:B------:R-:W-:Y:S02]  /*15b70*/  PRMT R22, R9, 0x5410, R4 ;  /* 0x0000541009167816 */ /* 0x000fe40000000004 */
[----:B------:R-:W-:Y:S01]  /*15b80*/  PRMT R25, R3, 0x5410, R5 ;  /* 0x0000541003197816 */ /* 0x000fe20000000005 */
[----:B------:R-:W-:Y:S01]  /*15b90*/  IMAD.WIDE.U32 R4, R12, -0x326172a9, RZ ;  /* 0xcd9e8d570c047825 */ /* 0x000fe200078e00ff */
[----:B------:R-:W-:-:S03]  /*15ba0*/  FMNMX.FTZ R6, R237, R2, !PT ;  /* 0x00000002ed067209 */ /* 0x000fc60007810000 */
[----:B------:R-:W-:Y:S01]  /*15bb0*/  IMAD.WIDE.U32 R2, R7, -0x326172a9, RZ ;  /* 0xcd9e8d5707027825 */ /* 0x000fe200078e00ff */
[----:B------:R-:W-:Y:S02]  /*15bc0*/  FMNMX.FTZ R6, R198, R6, !PT ;  /* 0x00000006c6067209 */ /* 0x000fe40007810000 */
[----:B------:R-:W-:Y:S02]  /*15bd0*/  LOP3.LUT R177, R5, UR8, R8, 0x96, !PT ;  /* 0x0000000805b17c12 */ /* 0x000fe4000f8e9608 */
[----:B------:R-:W-:Y:S02]  /*15be0*/  LOP3.LUT R4, R3, UR17, R4, 0x96, !PT ;  /* 0x0000001103047c12 */ /* 0x000fe4000f8e9604 */
[----:B------:R-:W-:Y:S02]  /*15bf0*/  LOP3.LUT R9, R2, 0xffff, RZ, 0xc0, !PT ;  /* 0x0000ffff02097812 */ /* 0x000fe400078ec0ff */
[----:B------:R-:W-:Y:S02]  /*15c00*/  LOP3.LUT R3, R0, 0xffff, RZ, 0xc0, !PT ;  /* 0x0000ffff00037812 */ /* 0x000fe400078ec0ff */
[----:B------:R-:W-:-:S02]  /*15c10*/  FMNMX.FTZ R5, R188, R6, !PT ;  /* 0x00000006bc057209 */ /* 0x000fc40007810000 */
[----:B------:R-:W-:Y:S02]  /*15c20*/  SHF.R.U32.HI R6, RZ, 0x8, R3 ;  /* 0x00000008ff067819 */ /* 0x000fe40000011603 */
[----:B------:R-:W-:Y:S02]  /*15c30*/  FMNMX.FTZ R3, R235, R133, !PT ;  /* 0x00000085eb037209 */ /* 0x000fe40007810000 */
[----:B------:R-:W-:Y:S02]  /*15c40*/  LOP3.LUT R11, R2, 0xff, RZ, 0xc0, !PT ;  /* 0x000000ff020b7812 */ /* 0x000fe400078ec0ff */
[--C-:B------:R-:W-:Y:S02]  /*15c50*/  SHF.R.U32.HI R13, RZ, 0x10, R2.reuse ;  /* 0x00000010ff0d7819 */ /* 0x100fe40000011602 */
[----:B------:R-:W-:Y:S02]  /*15c60*/  SHF.R.U32.HI R14, RZ, 0x18, R2 ;  /* 0x00000018ff0e7819 */ /* 0x000fe40000011602 */
[----:B------:R-:W-:-:S02]  /*15c70*/  FMNMX.FTZ R2, R185, R5, !PT ;  /* 0x00000005b9027209 */ /* 0x000fc40007810000 */
[----:B------:R-:W-:Y:S02]  /*15c80*/  FMNMX.FTZ R3, R138, R3, !PT ;  /* 0x000000038a037209 */ /* 0x000fe40007810000 */
[----:B------:R-:W-:Y:S01]  /*15c90*/  LOP3.LUT R5, R0, 0xff, RZ, 0xc0, !PT ;  /* 0x000000ff00057812 */ /* 0x000fe200078ec0ff */
[----:B------:R-:W2:Y:S01]  /*15ca0*/  SHFL.BFLY PT, R7, R2, 0x2, 0x1f ;  /* 0x0c401f0002077f89 */ /* 0x000ea200000e0000 */
[----:B------:R-:W-:Y:S02]  /*15cb0*/  FMNMX.FTZ R3, R30, R3, !PT ;  /* 0x000000031e037209 */ /* 0x000fe40007810000 */
[----:B------:R-:W-:Y:S02]  /*15cc0*/  PRMT R19, R5, 0x5410, R6 ;  /* 0x0000541005137816 */ /* 0x000fe40000000006 */
[----:B------:R-:W-:Y:S02]  /*15cd0*/  SHF.R.U32.HI R5, RZ, 0x10, R0 ;  /* 0x00000010ff057819 */ /* 0x000fe40000011600 */
[----:B------:R-:W-:-:S02]  /*15ce0*/  FMNMX.FTZ R6, R24, R3, !PT ;  /* 0x0000000318067209 */ /* 0x000fc40007810000 */
[----:B------:R-:W-:Y:S02]  /*15cf0*/  SHF.R.U32.HI R3, RZ, 0x18, R0 ;  /* 0x00000018ff037819 */ /* 0x000fe40000011600 */
[----:B------:R-:W-:Y:S02]  /*15d00*/  LOP3.LUT R0, R5, 0xff, RZ, 0xc0, !PT ;  /* 0x000000ff05007812 */ /* 0x000fe400078ec0ff */
[----:B------:R-:W-:Y:S02]  /*15d10*/  FMNMX.FTZ R5, R239, R6, !PT ;  /* 0x00000006ef057209 */ /* 0x000fe40007810000 */
[----:B------:R-:W-:Y:S02]  /*15d20*/  PRMT R18, R0, 0x5410, R3 ;  /* 0x0000541000127816 */ /* 0x000fe40000000003 */
[----:B------:R-:W-:Y:S02]  /*15d30*/  FMNMX.FTZ R3, R199, R5, !PT ;  /* 0x00000005c7037209 */ /* 0x000fe40007810000 */
[----:B------:R-:W-:-:S02]  /*15d40*/  FMNMX.FTZ R0, R234, R139, !PT ;  /* 0x0000008bea007209 */ /* 0x000fc40007810000 */
[----:B------:R-:W-:Y:S02]  /*15d50*/  FMNMX.FTZ R3, R191, R3, !PT ;  /* 0x00000003bf037209 */ /* 0x000fe40007810000 */
[----:B-1----:R-:W-:Y:S02]  /*15d60*/  FMNMX.FTZ R136, R136, R10, !PT ;  /* 0x0000000a88887209 */ /* 0x002fe40007810000 */
[----:B------:R-:W-:Y:S02]  /*15d70*/  FMNMX.FTZ R3, R187, R3, !PT ;  /* 0x00000003bb037209 */ /* 0x000fe40007810000 */
[----:B------:R-:W-:Y:S01]  /*15d80*/  FMNMX.FTZ R0, R32, R0, !PT ;  /* 0x0000000020007209 */ /* 0x000fe20007810000 */
[----:B------:R-:W1:Y:S01]  /*15d90*/  SHFL.BFLY PT, R8, R136, 0x1, 0x1f ;  /* 0x0c201f0088087f89 */ /* 0x000e6200000e0000 */
[----:B--2---:R-:W-:Y:S02]  /*15da0*/  FMNMX.FTZ R2, R2, R7, !PT ;  /* 0x0000000702027209 */ /* 0x004fe40007810000 */
[----:B------:R-:W-:Y:S01]  /*15db0*/  FMNMX.FTZ R0, R29, R0, !PT ;  /* 0x000000001d007209 */ /* 0x000fe20007810000 */
[----:B------:R-:W2:Y:S03]  /*15dc0*/  SHFL.BFLY PT, R7, R3, 0x2, 0x1f ;  /* 0x0c401f0003077f89 */ /* 0x000ea600000e0000 */
[----:B------:R-:W-:Y:S01]  /*15dd0*/  FMNMX.FTZ R0, R26, R0, !PT ;  /* 0x000000001a007209 */ /* 0x000fe20007810000 */
[----:B------:R-:W3:Y:S03]  /*15de0*/  SHFL.BFLY PT, R135, R2, 0x1, 0x1f ;  /* 0x0c201f0002877f89 */ /* 0x000ee600000e0000 */
[----:B------:R-:W-:-:S04]  /*15df0*/  FMNMX.FTZ R5, R238, R0, !PT ;  /* 0x00000000ee057209 */ /* 0x000fc80007810000 */
[----:B------:R-:W-:-:S04]  /*15e00*/  FMNMX.FTZ R5, R197, R5, !PT ;  /* 0x00000005c5057209 */ /* 0x000fc80007810000 */
[----:B------:R-:W-:-:S04]  /*15e10*/  FMNMX.FTZ R5, R190, R5, !PT ;  /* 0x00000005be057209 */ /* 0x000fc80007810000 */
[----:B------:R-:W-:Y:S02]  /*15e20*/  FMNMX.FTZ R5, R189, R5, !PT ;  /* 0x00000005bd057209 */ /* 0x000fe40007810000 */
[----:B-1----:R-:W-:Y:S02]  /*15e30*/  FMNMX.FTZ R136, R136, R8, !PT ;  /* 0x0000000888887209 */ /* 0x002fe40007810000 */
[----:B--2---:R-:W-:Y:S02]  /*15e40*/  FMNMX.FTZ R3, R3, R7, !PT ;  /* 0x0000000703037209 */ /* 0x004fe40007810000 */
[----:B------:R-:W1:Y:S01]  /*15e50*/  SHFL.BFLY PT, R7, R5, 0x2, 0x1f ;  /* 0x0c401f0005077f89 */ /* 0x000e6200000e0000 */
[C---:B------:R-:W-:Y:S01]  /*15e60*/  FMUL.FTZ R6, R136.reuse, c[0x0][0x23c] ;  /* 0x00008f0088067a20 */ /* 0x040fe20000410000 */
[----:B------:R-:W-:Y:S02]  /*15e70*/  FSETP.NEU.FTZ.AND P3, PT, R136, -INF , PT ;  /* 0xff8000008800780b */ /* 0x000fe40003f7d000 */
[----:B---3--:R-:W-:Y:S01]  /*15e80*/  FMNMX.FTZ R135, R2, R135, !PT ;  /* 0x0000008702877209 */ /* 0x008fe20007810000 */
[----:B------:R-:W2:Y:S01]  /*15e90*/  SHFL.BFLY PT, R134, R3, 0x1, 0x1f ;  /* 0x0c201f0003867f89 */ /* 0x000ea200000e0000 */
[----:B------:R-:W-:-:S02]  /*15ea0*/  FSEL R0, R6, RZ, P3 ;  /* 0x000000ff06007208 */ /* 0x000fc40001800000 */
[C---:B------:R-:W-:Y:S01]  /*15eb0*/  FSETP.NEU.FTZ.AND P2, PT, R135.reuse, -INF , PT ;  /* 0xff8000008700780b */ /* 0x040fe20003f5d000 */
[----:B------:R-:W-:Y:S02]  /*15ec0*/  FMUL.FTZ R12, R135, c[0x0][0x23c] ;  /* 0x00008f00870c7a20 */ /* 0x000fe40000410000 */
[--C-:B------:R-:W-:Y:S02]  /*15ed0*/  FFMA.FTZ R2, R23, c[0x0][0x23c], -R0.reuse ;  /* 0x00008f0017027a23 */ /* 0x100fe40000010800 */
[----:B------:R-:W-:Y:S01]  /*15ee0*/  FFMA.FTZ R6, R132, c[0x0][0x23c], -R0 ;  /* 0x00008f0084067a23 */ /* 0x000fe20000010800 */
[----:B------:R-:W-:Y:S01]  /*15ef0*/  FSEL R12, R12, RZ, P2 ;  /* 0x000000ff0c0c7208 */ /* 0x000fe20001000000 */
[----:B------:R3:W-:Y:S08]  /*15f00*/  MUFU.EX2 R132, R2 ;  /* 0x0000000200847308 */ /* 0x0007f00000000800 */
[----:B------:R4:W-:Y:S01]  /*15f10*/  MUFU.EX2 R228, R6 ;  /* 0x0000000600e47308 */ /* 0x0009e20000000800 */
[----:B-1----:R-:W-:Y:S01]  /*15f20*/  FMNMX.FTZ R5, R7, R5, !PT ;  /* 0x0000000507057209 */ /* 0x002fe20007810000 */
[----:B------:R-:W-:Y:S01]  /*15f30*/  HSET2.LE.AND R7, R25, R172, PT ;  /* 0x000000ac19077233 */ /* 0x000fe20003803000 */
[----:B--2---:R-:W-:Y:S01]  /*15f40*/  FMNMX.FTZ R134, R3, R134, !PT ;  /* 0x0000008603867209 */ /* 0x004fe20007810000 */
[----:B------:R-:W-:-:S02]  /*15f50*/  FFMA.FTZ R3, R27, c[0x0][0x23c], -R12 ;  /* 0x00008f001b037a23 */ /* 0x000fc4000001080c */
[--C-:B---3--:R-:W-:Y:S01]  /*15f60*/  FFMA.FTZ R2, R20, c[0x0][0x23c], -R0.reuse ;  /* 0x00008f0014027a23 */ /* 0x108fe20000010800 */
[----:B------:R-:W-:Y:S01]  /*15f70*/  FSETP.NEU.FTZ.AND P1, PT, R134, -INF , PT ;  /* 0xff8000008600780b */ /* 0x000fe20003f3d000 */
[----:B------:R-:W-:Y:S01]  /*15f80*/  MUFU.EX2 R252, R3 ;  /* 0x0000000300fc7308 */ /* 0x000fe20000000800 */
[----:B----4-:R-:W-:-:S07]  /*15f90*/  FFMA.FTZ R6, R28, c[0x0][0x23c], -R0 ;  /* 0x00008f001c067a23 */ /* 0x010fce0000010800 */
[----:B------:R1:W-:Y:S08]  /*15fa0*/  MUFU.EX2 R181, R2 ;  /* 0x0000000200b57308 */ /* 0x0003f00000000800 */
[----:B------:R2:W-:Y:S01]  /*15fb0*/  MUFU.EX2 R192, R6 ;  /* 0x0000000600c07308 */ /* 0x0005e20000000800 */
[----:B-1----:R-:W-:-:S04]  /*15fc0*/  SHF.R.U32.HI R2, RZ, 0x8, R9 ;  /* 0x00000008ff027819 */ /* 0x002fc80000011609 */
[----:B------:R-:W-:Y:S01]  /*15fd0*/  PRMT R10, R11, 0x5410, R2 ;  /* 0x000054100b0a7816 */ /* 0x000fe20000000002 */
[--C-:B------:R-:W-:Y:S02]  /*15fe0*/  FFMA.FTZ R2, R31, c[0x0][0x23c], -R12.reuse ;  /* 0x00008f001f027a23 */ /* 0x100fe4000001080c */
[----:B--2---:R-:W-:Y:S02]  /*15ff0*/  FFMA.FTZ R6, R137, c[0x0][0x23c], -R12 ;  /* 0x00008f0089067a23 */ /* 0x004fe4000001080c */
[----:B------:R1:W-:Y:S01]  /*16000*/  MUFU.EX2 R35, R2 ;  /* 0x0000000200237308 */ /* 0x0003e20000000800 */
[----:B------:R-:W2:Y:S07]  /*16010*/  SHFL.BFLY PT, R137, R5, 0x1, 0x1f ;  /* 0x0c201f0005897f89 */ /* 0x000eae00000e0000 */
[----:B------:R3:W-:Y:S01]  /*16020*/  MUFU.EX2 R195, R6 ;  /* 0x0000000600c37308 */ /* 0x0007e20000000800 */
[----:B-1----:R-:W-:-:S04]  /*16030*/  LOP3.LUT R2, R13, 0xff, RZ, 0xc0, !PT ;  /* 0x000000ff0d027812 */ /* 0x002fc800078ec0ff */
[----:B------:R-:W-:Y:S01]  /*16040*/  PRMT R17, R2, 0x5410, R14 ;  /* 0x0000541002117816 */ /* 0x000fe2000000000e */
[----:B------:R-:W-:Y:S02]  /*16050*/  FFMA.FTZ R2, R21, c[0x0][0x23c], -R12 ;  /* 0x00008f0015027a23 */ /* 0x000fe4000001080c */
[----:B------:R-:W-:Y:S02]  /*16060*/  FMUL.FTZ R14, R134, c[0x0][0x23c] ;  /* 0x00008f00860e7a20 */ /* 0x000fe40000410000 */
[----:B------:R1:W-:Y:S01]  /*16070*/  MUFU.EX2 R180, R2 ;  /* 0x0000000200b47308 */ /* 0x0003e20000000800 */
[----:B--2---:R-:W-:Y:S02]  /*16080*/  FMNMX.FTZ R137, R5, R137, !PT ;  /* 0x0000008905897209 */ /* 0x004fe40007810000 */
[----:B------:R-:W-:Y:S02]  /*16090*/  FSEL R14, R14, RZ, P1 ;  /* 0x000000ff0e0e7208 */ /* 0x000fe40000800000 */
[C---:B------:R-:W-:Y:S01]  /*160a0*/  FSETP.NEU.FTZ.AND P0, PT, R137.reuse, -INF , PT ;  /* 0xff8000008900780b */ /* 0x040fe20003f1d000 */
[----:B------:R-:W-:-:S02]  /*160b0*/  FMUL.FTZ R13, R137, c[0x0][0x23c] ;  /* 0x00008f00890d7a20 */ /* 0x000fc40000410000 */
[--C-:B---3--:R-:W-:Y:S02]  /*160c0*/  FFMA.FTZ R6, R133, c[0x0][0x23c], -R14.reuse ;  /* 0x00008f0085067a23 */ /* 0x108fe4000001080e */
[----:B------:R-:W-:Y:S01]  /*160d0*/  FFMA.FTZ R25, R199, c[0x0][0x23c], -R14 ;  /* 0x00008f00c7197a23 */ /* 0x000fe2000001080e */
[----:B------:R-:W-:Y:S01]  /*160e0*/  FSEL R13, R13, RZ, P0 ;  /* 0x000000ff0d0d7208 */ /* 0x000fe20000000000 */
[----:B------:R2:W-:Y:S01]  /*160f0*/  MUFU.EX2 R194, R6 ;  /* 0x0000000600c27308 */ /* 0x0005e20000000800 */
[----:B-1----:R-:W-:-:S03]  /*16100*/  LOP3.LUT R2, R4, 0xffff, RZ, 0xc0, !PT ;  /* 0x0000ffff04027812 */ /* 0x002fc600078ec0ff */
[--C-:B------:R-:W-:Y:S02]  /*16110*/  FFMA.FTZ R27, R197, c[0x0][0x23c], -R13.reuse ;  /* 0x00008f00c51b7a23 */ /* 0x100fe4000001080d */
[----:B------:R-:W-:Y:S01]  /*16120*/  FFMA.FTZ R20, R189, c[0x0][0x23c], -R13 ;  /* 0x00008f00bd147a23 */ /* 0x000fe2000001080d */
[----:B------:R-:W-:Y:S01]  /*16130*/  SHF.R.U32.HI R3, RZ, 0x8, R2 ;  /* 0x00000008ff037819 */ /* 0x000fe20000011602 */
[----:B------:R-:W-:Y:S01]  /*16140*/  MUFU.EX2 R25, R25 ;  /* 0x0000001900197308 */ /* 0x000fe20000000800 */
[----:B------:R-:W-:-:S04]  /*16150*/  LOP3.LUT R2, R4, 0xff, RZ, 0xc0, !PT ;  /* 0x000000ff04027812 */ /* 0x000fc800078ec0ff */
[----:B------:R-:W-:Y:S01]  /*16160*/  PRMT R15, R2, 0x5410, R3 ;  /* 0x00005410020f7816 */ /* 0x000fe20000000003 */
[----:B------:R-:W-:Y:S01]  /*16170*/  FFMA.FTZ R2, R138, c[0x0][0x23c], -R14 ;  /* 0x00008f008a027a23 */ /* 0x000fe2000001080e */
[--C-:B------:R-:W-:Y:S01]  /*16180*/  SHF.R.U32.HI R3, RZ, 0x10, R4.reuse ;  /* 0x00000010ff037819 */ /* 0x100fe20000011604 */
[----:B--2---:R-:W-:Y:S01]  /*16190*/  HSET2.LE.AND R6, R22, R172, PT ;  /* 0x000000ac16067233 */ /* 0x004fe20003803000 */
[----:B------:R-:W-:Y:S01]  /*161a0*/  SHF.R.U32.HI R4, RZ, 0x18, R4 ;  /* 0x00000018ff047819 */ /* 0x000fe20000011604 */
[----:B------:R1:W-:Y:S08]  /*161b0*/  MUFU.EX2 R34, R2 ;  /* 0x0000000200227308 */ /* 0x0003f00000000800 */
[----:B------:R-:W-:Y:S01]  /*161c0*/  MUFU.EX2 R20, R20 ;  /* 0x0000001400147308 */ /* 0x000fe20000000800 */
[----:B-1----:R-:W-:Y:S01]  /*161d0*/  LOP3.LUT R2, R3, 0xff, RZ, 0xc0, !PT ;  /* 0x000000ff03027812 */ /* 0x002fe200078ec0ff */
[----:B------:R-:W-:-:S06]  /*161e0*/  FFMA.FTZ R3, R30, c[0x0][0x23c], -R14 ;  /* 0x00008f001e037a23 */ /* 0x000fcc000001080e */
[----:B------:R-:W-:Y:S01]  /*161f0*/  MUFU.EX2 R27, R27 ;  /* 0x0000001b001b7308 */ /* 0x000fe20000000800 */
[----:B------:R-:W-:Y:S01]  /*16200*/  PRMT R16, R2, 0x5410, R4 ;  /* 0x0000541002107816 */ /* 0x000fe20000000004 */
[----:B------:R-:W-:Y:S01]  /*16210*/  FFMA.FTZ R2, R24, c[0x0][0x23c], -R14 ;  /* 0x00008f0018027a23 */ /* 0x000fe2000001080e */
[----:B------:R-:W-:-:S05]  /*16220*/  FSEL R4, R136, RZ, P3 ;  /* 0x000000ff88047208 */ /* 0x000fca0001800000 */
[----:B------:R1:W-:Y:S01]  /*16230*/  MUFU.EX2 R183, R3 ;  /* 0x0000000300b77308 */ /* 0x0003e20000000800 */
[----:B------:R-:W-:Y:S01]  /*16240*/  FADD.FTZ R5, R233, -R4 ;  /* 0x80000004e9057221 */ /* 0x000fe20000010000 */
[----:B------:R-:W-:-:S03]  /*16250*/  FSEL R4, R134, RZ, P1 ;  /* 0x000000ff86047208 */ /* 0x000fc60000800000 */
[----:B------:R-:W-:Y:S02]  /*16260*/  FMUL.FTZ R5, R5, c[0x0][0x23c] ;  /* 0x00008f0005057a20 */ /* 0x000fe40000410000 */
[----:B------:R-:W-:Y:S01]  /*16270*/  FADD.FTZ R8, R235, -R4 ;  /* 0x80000004eb087221 */ /* 0x000fe20000010000 */
[----:B------:R2:W-:Y:S01]  /*16280*/  MUFU.EX2 R175, R2 ;  /* 0x0000000200af7308 */ /* 0x0005e20000000800 */
[----:B------:R-:W-:Y:S02]  /*16290*/  HSET2.LE.AND R4, R19, R172, PT ;  /* 0x000000ac13047233 */ /* 0x000fe40003803000 */
[----:B------:R-:W-:Y:S01]  /*162a0*/  FMUL.FTZ R8, R8, c[0x0][0x23c] ;  /* 0x00008f0008087a20 */ /* 0x000fe20000410000 */
[----:B-1----:R-:W-:-:S04]  /*162b0*/  FSEL R3, R135, RZ, P2 ;  /* 0x000000ff87037208 */ /* 0x002fc80001000000 */
[----:B------:R1:W3:Y:S01]  /*162c0*/  MUFU.EX2 R24, R5 ;  /* 0x0000000500187308 */ /* 0x0002e20000000800 */
[----:B------:R-:W-:Y:S01]  /*162d0*/  FADD.FTZ R9, R232, -R3 ;  /* 0x80000003e8097221 */ /* 0x000fe20000010000 */
[----:B------:R-:W-:Y:S01]  /*162e0*/  FSEL R3, R137, RZ, P0 ;  /* 0x000000ff89037208 */ /* 0x000fe20000000000 */
[----:B--2---:R-:W-:-:S05]  /*162f0*/  FFMA.FTZ R2, R139, c[0x0][0x23c], -R13 ;  /* 0x00008f008b027a23 */ /* 0x004fca000001080d */
[----:B------:R-:W2:Y:S01]  /*16300*/  MUFU.EX2 R22, R8 ;  /* 0x0000000800167308 */ /* 0x000ea20000000800 */
[----:B------:R-:W-:Y:S02]  /*16310*/  FMUL.FTZ R9, R9, c[0x0][0x23c] ;  /* 0x00008f0009097a20 */ /* 0x000fe40000410000 */
[----:B------:R-:W-:Y:S02]  /*16320*/  FADD.FTZ R11, R234, -R3 ;  /* 0x80000003ea0b7221 */ /* 0x000fe40000010000 */
[----:B------:R-:W-:Y:S02]  /*16330*/  FFMA.FTZ R3, R29, c[0x0][0x23c], -R13 ;  /* 0x00008f001d037a23 */ /* 0x000fe4000001080d */
[----:B------:R-:W-:Y:S01]  /*16340*/  FMUL.FTZ R21, R11, c[0x0][0x23c] ;  /* 0x00008f000b157a20 */ /* 0x000fe20000410000 */
[----:B------:R4:W-:Y:S01]  /*16350*/  MUFU.EX2 R193, R2 ;  /* 0x0000000200c17308 */ /* 0x0009e20000000800 */
[----:B-1----:R-:W-:Y:S01]  /*16360*/  HSET2.LE.AND R5, R18, R172, PT ;  /* 0x000000ac12057233 */ /* 0x002fe20003803000 */
[----:B------:R-:W1:Y:S01]  /*16370*/  LDSM.16.MT88.4 R28, [R201+0xa000] ;  /* 0x00a00000c91c783b */ /* 0x000e620000004200 */
[----:B---3--:R-:W-:-:S02]  /*16380*/  FMUL.FTZ R140, R140, R24 ;  /* 0x000000188c8c7220 */ /* 0x008fc40000410000 */
[-C--:B------:R-:W-:Y:S02]  /*16390*/  FMUL.FTZ R141, R141, R24.reuse ;  /* 0x000000188d8d7220 */ /* 0x080fe40000410000 */
[----:B------:R-:W-:Y:S01]  /*163a0*/  FMUL.FTZ R152, R152, R24 ;  /* 0x0000001898987220 */ /* 0x000fe20000410000 */
[----:B------:R3:W-:Y:S01]  /*163b0*/  MUFU.EX2 R182, R3 ;  /* 0x0000000300b67308 */ /* 0x0007e20000000800 */
[-C--:B--2---:R-:W-:Y:S02]  /*163c0*/  FMUL.FTZ R144, R144, R22.reuse ;  /* 0x0000001690907220 */ /* 0x084fe40000410000 */
[----:B------:R-:W-:Y:S02]  /*163d0*/  FMUL.FTZ R145, R145, R22 ;  /* 0x0000001691917220 */ /* 0x000fe40000410000 */
[----:B------:R-:W-:Y:S02]  /*163e0*/  FMUL.FTZ R153, R153, R24 ;  /* 0x0000001899997220 */ /* 0x000fe40000410000 */
[----:B------:R-:W-:Y:S01]  /*163f0*/  FMUL.FTZ R148, R148, R22 ;  /* 0x0000001694947220 */ /* 0x000fe20000410000 */
[----:B------:R-:W2:Y:S01]  /*16400*/  MUFU.EX2 R23, R9 ;  /* 0x0000000900177308 */ /* 0x000ea20000000800 */
[----:B----4-:R-:W-:-:S02]  /*16410*/  FFMA.FTZ R2, R32, c[0x0][0x23c], -R13 ;  /* 0x00008f0020027a23 */ /* 0x010fc4000001080d */
[----:B------:R-:W-:Y:S02]  /*16420*/  FMUL.FTZ R149, R149, R22 ;  /* 0x0000001695957220 */ /* 0x000fe40000410000 */
[-C--:B------:R-:W-:Y:S02]  /*16430*/  FMUL.FTZ R156, R156, R24.reuse ;  /* 0x000000189c9c7220 */ /* 0x080fe40000410000 */
[----:B------:R-:W-:Y:S01]  /*16440*/  FMUL.FTZ R157, R157, R24 ;  /* 0x000000189d9d7220 */ /* 0x000fe20000410000 */
[----:B------:R4:W-:Y:S01]  /*16450*/  MUFU.EX2 R33, R2 ;  /* 0x0000000200217308 */ /* 0x0009e20000000800 */
[----:B---3--:R-:W-:Y:S02]  /*16460*/  FFMA.FTZ R3, R26, c[0x0][0x23c], -R13 ;  /* 0x00008f001a037a23 */ /* 0x008fe4000001080d */
[-C--:B------:R-:W-:Y:S02]  /*16470*/  FMUL.FTZ R160, R160, R22.reuse ;  /* 0x00000016a0a07220 */ /* 0x080fe40000410000 */
[----:B------:R-:W-:-:S02]  /*16480*/  FMUL.FTZ R161, R161, R22 ;  /* 0x00000016a1a17220 */ /* 0x000fc40000410000 */
[----:B------:R-:W-:Y:S01]  /*16490*/  FMUL.FTZ R168, R168, R24 ;  /* 0x00000018a8a87220 */ /* 0x000fe20000410000 */
[----:B------:R3:W-:Y:S01]  /*164a0*/  MUFU.EX2 R174, R3 ;  /* 0x0000000300ae7308 */ /* 0x0007e20000000800 */
[-C--:B--2---:R-:W-:Y:S02]  /*164b0*/  FMUL.FTZ R142, R142, R23.reuse ;  /* 0x000000178e8e7220 */ /* 0x084fe40000410000 */
[-C--:B------:R-:W-:Y:S02]  /*164c0*/  FMUL.FTZ R143, R143, R23.reuse ;  /* 0x000000178f8f7220 */ /* 0x080fe40000410000 */
[-C--:B------:R-:W-:Y:S02]  /*164d0*/  FMUL.FTZ R154, R154, R23.reuse ;  /* 0x000000179a9a7220 */ /* 0x080fe40000410000 */
[-C--:B------:R-:W-:Y:S01]  /*164e0*/  FMUL.FTZ R155, R155, R23.reuse ;  /* 0x000000179b9b7220 */ /* 0x080fe20000410000 */
[----:B----4-:R-:W-:Y:S01]  /*164f0*/  F2FP.PACK_AB R2, R181, R132 ;  /* 0x00000084b502723e */ /* 0x010fe200000000ff */
[----:B------:R-:W2:Y:S01]  /*16500*/  MUFU.EX2 R21, R21 ;  /* 0x0000001500157308 */ /* 0x000ea20000000800 */
[----:B------:R-:W-:-:S02]  /*16510*/  FMUL.FTZ R158, R158, R23 ;  /* 0x000000179e9e7220 */ /* 0x000fc40000410000 */
[----:B------:R-:W-:Y:S01]  /*16520*/  LOP3.LUT R6, R6, R2, RZ, 0xc0, !PT ;  /* 0x0000000206067212 */ /* 0x000fe200078ec0ff */
[----:B------:R-:W-:Y:S01]  /*16530*/  FMUL.FTZ R159, R159, R23 ;  /* 0x000000179f9f7220 */ /* 0x000fe20000410000 */
[----:B------:R-:W-:Y:S01]  /*16540*/  F2FP.PACK_AB R2, R180, R252 ;  /* 0x000000fcb402723e */ /* 0x000fe200000000ff */
[----:B------:R-:W-:Y:S01]  /*16550*/  FMUL.FTZ R169, R169, R24 ;  /* 0x00000018a9a97220 */ /* 0x000fe20000410000 */
[----:B---3--:R-:W-:Y:S01]  /*16560*/  F2FP.PACK_AB R3, R175, R183 ;  /* 0x000000b7af03723e */ /* 0x008fe200000000ff */
[-C--:B------:R-:W-:Y:S01]  /*16570*/  FMUL.FTZ R170, R170, R23.reuse ;  /* 0x00000017aaaa7220 */ /* 0x080fe20000410000 */
[----:B------:R-:W-:Y:S01]  /*16580*/  LOP3.LUT R7, R7, R2, RZ, 0xc0, !PT ;  /* 0x0000000207077212 */ /* 0x000fe200078ec0ff */
[----:B------:R-:W-:Y:S01]  /*16590*/  FMUL.FTZ R171, R171, R23 ;  /* 0x00000017abab7220 */ /* 0x000fe20000410000 */
[----:B------:R-:W-:Y:S01]  /*165a0*/  F2FP.PACK_AB R2, R192, R228 ;  /* 0x000000e4c002723e */ /* 0x000fe200000000ff */
[-C--:B------:R-:W-:Y:S02]  /*165b0*/  FMUL.FTZ R164, R164, R22.reuse ;  /* 0x00000016a4a47220 */ /* 0x080fe40000410000 */
[----:B------:R-:W-:Y:S01]  /*165c0*/  FMUL.FTZ R165, R165, R22 ;  /* 0x00000016a5a57220 */ /* 0x000fe20000410000 */
[----:B------:R-:W-:Y:S01]  /*165d0*/  LOP3.LUT R4, R4, R2, RZ, 0xc0, !PT ;  /* 0x0000000204047212 */ /* 0x000fe200078ec0ff */
[----:B--2---:R-:W-:Y:S01]  /*165e0*/  FMUL.FTZ R146, R146, R21 ;  /* 0x0000001592927220 */ /* 0x004fe20000410000 */
[----:B------:R-:W-:Y:S01]  /*165f0*/  F2FP.PACK_AB R2, R35, R195 ;  /* 0x000000c32302723e */ /* 0x000fe200000000ff */
[----:B------:R-:W-:-:S02]  /*16600*/  FMUL.FTZ R147, R147, R21 ;  /* 0x0000001593937220 */ /* 0x000fc40000410000 */
[-C--:B------:R-:W-:Y:S01]  /*16610*/  FMUL.FTZ R150, R150, R21.reuse ;  /* 0x0000001596967220 */ /* 0x080fe20000410000 */
[----:B------:R-:W-:Y:S01]  /*16620*/  LOP3.LUT R5, R5, R2, RZ, 0xc0, !PT ;  /* 0x0000000205057212 */ /* 0x000fe200078ec0ff */
[--C-:B------:R-:W-:Y:S01]  /*16630*/  HSET2.LE.AND R2, R10, R172.reuse, PT ;  /* 0x000000ac0a027233 */ /* 0x100fe20003803000 */
[-C--:B------:R-:W-:Y:S02]  /*16640*/  FMUL.FTZ R151, R151, R21.reuse ;  /* 0x0000001597977220 */ /* 0x080fe40000410000 */
[----:B------:R-:W-:Y:S02]  /*16650*/  FMUL.FTZ R162, R162, R21 ;  /* 0x00000015a2a27220 */ /* 0x000fe40000410000 */
[----:B------:R-:W-:Y:S01]  /*16660*/  LOP3.LUT R10, R2, R3, RZ, 0xc0, !PT ;  /* 0x00000003020a7212 */ /* 0x000fe200078ec0ff */
[--C-:B------:R-:W-:Y:S01]  /*16670*/  HSET2.LE.AND R2, R17, R172.reuse, PT ;  /* 0x000000ac11027233 */ /* 0x100fe20003803000 */
[----:B------:R-:W-:Y:S01]  /*16680*/  F2FP.PACK_AB R3, R174, R182 ;  /* 0x000000b6ae03723e */ /* 0x000fe200000000ff */
[-C--:B------:R-:W-:Y:S01]  /*16690*/  FMUL.FTZ R163, R163, R21.reuse ;  /* 0x00000015a3a37220 */ /* 0x080fe20000410000 */
[----:B-1----:R-:W-:Y:S01]  /*166a0*/  HMMA.16816.F32 R140, R4, R28, R140 ;  /* 0x0000001c048c723c */ /* 0x002fe2000000188c */
[----:B------:R-:W-:Y:S01]  /*166b0*/  FMUL.FTZ R166, R166, R21 ;  /* 0x00000015a6a67220 */ /* 0x000fe20000410000 */
[----:B------:R-:W-:Y:S01]  /*166c0*/  LOP3.LUT R11, R2, R3, RZ, 0xc0, !PT ;  /* 0x00000003020b7212 */ /* 0x000fe200078ec0ff */
[----:B------:R-:W-:Y:S01]  /*166d0*/  HSET2.LE.AND R2, R15, R172, PT ;  /* 0x000000ac0f027233 */ /* 0x000fe20003803000 */
[----:B------:R-:W-:Y:S01]  /*166e0*/  F2FP.PACK_AB R3, R34, R194 ;  /* 0x000000c22203723e */ /* 0x000fe200000000ff */
[----:B------:R-:W-:-:S02]  /*166f0*/  FMUL.FTZ R167, R167, R21 ;  /* 0x00000015a7a77220 */ /* 0x000fc40000410000 */
[-C--:B------:R-:W-:Y:S01]  /*16700*/  FMUL.FTZ R36, R36, R24.reuse ;  /* 0x0000001824247220 */ /* 0x080fe20000410000 */
[----:B------:R-:W-:Y:S01]  /*16710*/  LOP3.LUT R8, R2, R3, RZ, 0xc0, !PT ;  /* 0x0000000302087212 */ /* 0x000fe200078ec0ff */
[----:B------:R-:W-:Y:S01]  /*16720*/  HSET2.LE.AND R2, R16, R172, PT ;  /* 0x000000ac10027233 */ /* 0x000fe20003803000 */
[----:B------:R-:W-:Y:S01]  /*16730*/  F2FP.PACK_AB R3, R33, R193 ;  /* 0x000000c12103723e */ /* 0x000fe200000000ff */
[----:B------:R-:W1:Y:S01]  /*16740*/  LDSM.16.MT88.4 R16, [R203+0xa000] ;  /* 0x00a00000cb10783b */ /* 0x000e620000004200 */
[----:B------:R-:W-:Y:S01]  /*16750*/  HMMA.16816.F32 R152, R4, R30, R152 ;  /* 0x0000001e0498723c */ /* 0x000fe20000001898 */
[----:B------:R-:W-:Y:S01]  /*16760*/  FMUL.FTZ R37, R37, R24 ;  /* 0x0000001825257220 */ /* 0x000fe20000410000 */
[----:B------:R-:W-:Y:S01]  /*16770*/  LOP3.LUT R9, R2, R3, RZ, 0xc0, !PT ;  /* 0x0000000302097212 */ /* 0x000fe200078ec0ff */
[-C--:B------:R-:W-:Y:S02]  /*16780*/  FMUL.FTZ R38, R38, R23.reuse ;  /* 0x0000001726267220 */ /* 0x080fe40000410000 */
        /* <DEDUP_REMOVED lines=8> */
[----:B------:R-:W2:Y:S01]  /*16810*/  LDSM.16.MT88.4 R28, [R206+0xa000] ;  /* 0x00a00000ce1c783b */ /* 0x000ea20000004200 */
[----:B------:R-:W-:-:S02]  /*16820*/  FMUL.FTZ R41, R41, R22 ;  /* 0x0000001629297220 */ /* 0x000fc40000410000 */
        /* <DEDUP_REMOVED lines=18> */
[----:B------:R-:W-:Y:S01]  /*16950*/  HMMA.16816.F32 R160, R8, R16, R160 ;  /* 0x0000001008a0723c */ /* 0x000fe200000018a0 */
        /* <DEDUP_REMOVED lines=10> */
[----:B------:R-:W1:Y:S01]  /*16a00*/  LDSM.16.MT88.4 R16, [R205+0xa000] ;  /* 0x00a00000cd10783b */ /* 0x000e620000004200 */
[----:B------:R-:W-:Y:S02]  /*16a10*/  FMUL.FTZ R63, R63, R21 ;  /* 0x000000153f3f7220 */ /* 0x000fe40000410000 */
[--C-:B------:R-:W-:Y:S02]  /*16a20*/  FFMA.FTZ R2, R236, c[0x0][0x23c], -R0.reuse ;  /* 0x00008f00ec027a23 */ /* 0x100fe40000010800 */
[----:B------:R-:W-:Y:S01]  /*16a30*/  FMUL.FTZ R128, R128, R24 ;  /* 0x0000001880807220 */ /* 0x000fe20000410000 */
[----:B------:R-:W-:Y:S01]  /*16a40*/  MOV R166, R241 ;  /* 0x000000f100a67202 */ /* 0x000fe20000000f00 */
[----:B--2---:R-:W-:Y:S01]  /*16a50*/  HMMA.16816.F32 R228, R8, R30, R44 ;  /* 0x0000001e08e4723c */ /* 0x004fe2000000182c */
[----:B------:R-:W-:Y:S01]  /*16a60*/  MOV R164, R240 ;  /* 0x000000f000a47202 */ /* 0x000fe20000000f00 */
[----:B------:R2:W-:Y:S01]  /*16a70*/  MUFU.EX2 R236, R2 ;  /* 0x0000000200ec7308 */ /* 0x0005e20000000800 */
[----:B------:R-:W-:Y:S01]  /*16a80*/  MOV R167, R194 ;  /* 0x000000c200a77202 */ /* 0x000fe20000000f00 */
[----:B------:R-:W-:Y:S01]  /*16a90*/  FMUL.FTZ R129, R129, R24 ;  /* 0x0000001881817220 */ /* 0x000fe20000410000 */
[----:B------:R-:W-:Y:S01]  /*16aa0*/  MOV R165, R193 ;  /* 0x000000c100a57202 */ /* 0x000fe20000000f00 */
[----:B------:R-:W-:Y:S01]  /*16ab0*/  FMUL.FTZ R130, R130, R23 ;  /* 0x0000001782827220 */ /* 0x000fe20000410000 */
[----:B------:R-:W-:Y:S01]  /*16ac0*/  MOV R46, R35 ;  /* 0x00000023002e7202 */ /* 0x000fe20000000f00 */
[-C--:B------:R-:W-:Y:S01]  /*16ad0*/  HMMA.16816.F32 R240, R4, R28.reuse, R36 ;  /* 0x0000001c04f0723c */ /* 0x080fe20000001824 */
[----:B------:R-:W3:Y:S01]  /*16ae0*/  LDSM.16.MT88.4 R36, [R205+0xb000] ;  /* 0x00b00000cd24783b */ /* 0x000ee20000004200 */
[----:B------:R-:W-:Y:S01]  /*16af0*/  MOV R45, R34 ;  /* 0x00000022002d7202 */ /* 0x000fe20000000f00 */
[----:B------:R-:W-:Y:S01]  /*16b00*/  FMUL.FTZ R131, R131, R23 ;  /* 0x0000001783837220 */ /* 0x000fe20000410000 */
[----:B------:R-:W-:Y:S01]  /*16b10*/  MOV R44, R33 ;  /* 0x00000021002c7202 */ /* 0x000fe20000000f00 */
[----:B------:R-:W-:Y:S01]  /*16b20*/  FMUL.FTZ R76, R76, R22 ;  /* 0x000000164c4c7220 */ /* 0x000fe20000410000 */
[----:B------:R-:W-:Y:S01]  /*16b30*/  MOV R47, R192 ;  /* 0x000000c0002f7202 */ /* 0x000fe20000000f00 */
[----:B------:R-:W4:Y:S01]  /*16b40*/  LDSM.16.MT88.4 R32, [R201+0xb000] ;  /* 0x00b00000c920783b */ /* 0x000f220000004200 */
[----:B------:R-:W-:Y:S01]  /*16b50*/  HMMA.16816.F32 R40, R8, R28, R40 ;  /* 0x0000001c0828723c */ /* 0x000fe20000001828 */
[----:B------:R-:W-:Y:S01]  /*16b60*/  FMUL.FTZ R77, R77, R22 ;  /* 0x000000164d4d7220 */ /* 0x000fe20000410000 */
[----:B------:R-:W-:Y:S01]  /*16b70*/  MOV R199, R44 ;  /* 0x0000002c00c77202 */ /* 0x000fe20000000f00 */
[----:B--2---:R-:W-:Y:S01]  /*16b80*/  FFMA.FTZ R2, R196, c[0x0][0x23c], -R0 ;  /* 0x00008f00c4027a23 */ /* 0x004fe20000010800 */
[----:B------:R-:W-:Y:S01]  /*16b90*/  MOV R197, R164 ;  /* 0x000000a400c57202 */ /* 0x000fe20000000f00 */
[-C--:B------:R-:W-:Y:S01]  /*16ba0*/  FMUL.FTZ R78, R78, R21.reuse ;  /* 0x000000154e4e7220 */ /* 0x080fe20000410000 */
[----:B------:R-:W-:Y:S01]  /*16bb0*/  MOV R189, R166 ;  /* 0x000000a600bd7202 */ /* 0x000fe20000000f00 */
[----:B------:R2:W-:Y:S01]  /*16bc0*/  MUFU.EX2 R196, R2 ;  /* 0x0000000200c47308 */ /* 0x0005e20000000800 */
[----:B------:R-:W-:Y:S01]  /*16bd0*/  HMMA.16816.F32 R48, R4, R30, R48 ;  /* 0x0000001e0430723c */ /* 0x000fe20000001830 */
[----:B------:R-:W-:Y:S01]  /*16be0*/  LDSM.16.MT88.4 R28, [R206+0xb000] ;  /* 0x00b00000ce1c783b */ /* 0x000fe20000004200 */
        /* <DEDUP_REMOVED lines=8> */
[--C-:B--2---:R-:W-:Y:S01]  /*16c70*/  FFMA.FTZ R2, R186, c[0x0][0x23c], -R0.reuse ;  /* 0x00008f00ba027a23 */ /* 0x104fe20000010800 */
[----:B------:R-:W-:Y:S01]  /*16c80*/  HMMA.16816.F32 R232, R8, R16, R56 ;  /* 0x0000001008e8723c */ /* 0x000fe20000001838 */
[----:B------:R-:W-:Y:S02]  /*16c90*/  FFMA.FTZ R0, R184, c[0x0][0x23c], -R0 ;  /* 0x00008f00b8007a23 */ /* 0x000fe40000010800 */
[-C--:B------:R-:W-:Y:S02]  /*16ca0*/  FMUL.FTZ R82, R82, R23.reuse ;  /* 0x0000001752527220 */ /* 0x080fe40000410000 */
[----:B------:R-:W-:Y:S01]  /*16cb0*/  FMUL.FTZ R83, R83, R23 ;  /* 0x0000001753537220 */ /* 0x000fe20000410000 */
[----:B------:R1:W-:Y:S01]  /*16cc0*/  MUFU.EX2 R186, R0 ;  /* 0x0000000000ba7308 */ /* 0x0003e20000000800 */
[-C--:B------:R-:W-:Y:S01]  /*16cd0*/  FMUL.FTZ R84, R84, R24.reuse ;  /* 0x0000001854547220 */ /* 0x080fe20000410000 */
[----:B------:R-:W-:Y:S01]  /*16ce0*/  HMMA.16816.F32 R64, R4, R18, R64 ;  /* 0x000000120440723c */ /* 0x000fe20000001840 */
[----:B------:R-:W-:-:S02]  /*16cf0*/  FMUL.FTZ R85, R85, R24 ;  /* 0x0000001855557220 */ /* 0x000fc40000410000 */
[-C--:B------:R-:W-:Y:S02]  /*16d00*/  FMUL.FTZ R86, R86, R23.reuse ;  /* 0x0000001756567220 */ /* 0x080fe40000410000 */
[-C--:B------:R-:W-:Y:S02]  /*16d10*/  FMUL.FTZ R87, R87, R23.reuse ;  /* 0x0000001757577220 */ /* 0x080fe40000410000 */
[-C--:B------:R-:W-:Y:S01]  /*16d20*/  FMUL.FTZ R96, R96, R24.reuse ;  /* 0x0000001860607220 */ /* 0x080fe20000410000 */
[----:B------:R-:W-:Y:S01]  /*16d30*/  HMMA.16816.F32 R192, R8, R18, R60 ;  /* 0x0000001208c0723c */ /* 0x000fe2000000183c */
[----:B------:R-:W2:Y:S01]  /*16d40*/  LDSM.16.MT88.4 R16, [R203+0xb000] ;  /* 0x00b00000cb10783b */ /* 0x000ea20000004200 */
[----:B------:R-:W-:Y:S02]  /*16d50*/  FMUL.FTZ R97, R97, R24 ;  /* 0x0000001861617220 */ /* 0x000fe40000410000 */
[-C--:B------:R-:W-:Y:S02]  /*16d60*/  FMUL.FTZ R98, R98, R23.reuse ;  /* 0x0000001762627220 */ /* 0x080fe40000410000 */
[-C--:B------:R-:W-:Y:S01]  /*16d70*/  FMUL.FTZ R99, R99, R23.reuse ;  /* 0x0000001763637220 */ /* 0x080fe20000410000 */
[----:B------:R-:W-:Y:S01]  /*16d80*/  MOV R62, R252 ;  /* 0x000000fc003e7202 */ /* 0x000fe20000000f00 */
[-C--:B------:R-:W-:Y:S01]  /*16d90*/  FMUL.FTZ R100, R100, R24.reuse ;  /* 0x0000001864647220 */ /* 0x080fe20000410000 */
[----:B------:R5:W1:Y:S01]  /*16da0*/  MUFU.EX2 R252, R2 ;  /* 0x0000000200fc7308 */ /* 0x000a620000000800 */
[----:B------:R-:W-:Y:S01]  /*16db0*/  FMUL.FTZ R101, R101, R24 ;  /* 0x0000001865657220 */ /* 0x000fe20000410000 */
[----:B---3--:R-:W-:Y:S01]  /*16dc0*/  HMMA.16816.F32 R56, R4, R38, R128 ;  /* 0x000000260438723c */ /* 0x008fe20000001880 */
        /* <DEDUP_REMOVED lines=11> */
[----:B----4-:R-:W-:Y:S01]  /*16e80*/  HMMA.16816.F32 R180, R8, R34, R76 ;  /* 0x0000002208b4723c */ /* 0x010fe2000000184c */
[----:B------:R-:W-:Y:S01]  /*16e90*/  FMUL.FTZ R114, R114, R23 ;  /* 0x0000001772727220 */ /* 0x000fe20000410000 */
[----:B------:R-:W-:Y:S01]  /*16ea0*/  MOV R129, R175 ;  /* 0x000000af00817202 */ /* 0x000fe20000000f00 */
[-C--:B------:R-:W-:Y:S01]  /*16eb0*/  FMUL.FTZ R115, R115, R23.reuse ;  /* 0x0000001773737220 */ /* 0x080fe20000410000 */
[----:B------:R-:W-:Y:S01]  /*16ec0*/  MOV R128, R174 ;  /* 0x000000ae00807202 */ /* 0x000fe20000000f00 */
[----:B------:R-:W-:-:S02]  /*16ed0*/  FMUL.FTZ R118, R118, R23 ;  /* 0x0000001776767220 */ /* 0x000fc40000410000 */
[----:B------:R-:W-:Y:S01]  /*16ee0*/  FMUL.FTZ R119, R119, R23 ;  /* 0x0000001777777220 */ /* 0x000fe20000410000 */
[----:B------:R-:W-:Y:S01]  /*16ef0*/  MOV R79, R172 ;  /* 0x000000ac004f7202 */ /* 0x000fe20000000f00 */
        /* <DEDUP_REMOVED lines=10> */
[----:B-1----:R-:W-:Y:S01]  /*16fa0*/  FFMA.FTZ R0, R237, c[0x0][0x23c], -R12 ;  /* 0x00008f00ed007a23 */ /* 0x002fe2000001080c */
[C---:B--2---:R-:W-:Y:S01]  /*16fb0*/  HMMA.16816.F32 R84, R4.reuse, R16, R84 ;  /* 0x000000100454723c */ /* 0x044fe20000001854 */
[----:B-----5:R-:W-:Y:S01]  /*16fc0*/  IMAD.WIDE.U32 R2, R179, -0x2daee0ad, RZ ;  /* 0xd2511f53b3027825 */ /* 0x020fe200078e00ff */
[----:B------:R-:W-:Y:S01]  /*16fd0*/  MOV R179, R130 ;  /* 0x0000008200b37202 */ /* 0x000fe20000000f00 */
[----:B------:R1:W-:Y:S01]  /*16fe0*/  MUFU.EX2 R184, R0 ;  /* 0x0000000000b87308 */ /* 0x0003e20000000800 */
[----:B------:R-:W-:Y:S01]  /*16ff0*/  MOV R237, R128 ;  /* 0x0000008000ed7202 */ /* 0x000fe20000000f00 */
[-C--:B------:R-:W-:Y:S01]  /*17000*/  FMUL.FTZ R72, R72, R22.reuse ;  /* 0x0000001648487220 */ /* 0x080fe20000410000 */
[----:B------:R-:W-:Y:S01]  /*17010*/  SHF.R.U32.HI R15, RZ, 0x10, R2 ;  /* 0x00000010ff0f7819 */ /* 0x000fe20000011602 */
[----:B------:R-:W-:Y:S01]  /*17020*/  FMUL.FTZ R73, R73, R22 ;  /* 0x0000001649497220 */ /* 0x000fe20000410000 */
[----:B------:R-:W-:Y:S01]  /*17030*/  HMMA.16816.F32 R96, R4, R18, R96 ;  /* 0x000000120460723c */ /* 0x000fe20000001860 */
[----:B------:R-:W-:-:S02]  /*17040*/  FMUL.FTZ R74, R74, R21 ;  /* 0x000000154a4a7220 */ /* 0x000fc40000410000 */
[-C--:B------:R-:W-:Y:S02]  /*17050*/  FMUL.FTZ R75, R75, R21.reuse ;  /* 0x000000154b4b7220 */ /* 0x080fe40000410000 */
[-C--:B------:R-:W-:Y:S02]  /*17060*/  FMUL.FTZ R104, R104, R22.reuse ;  /* 0x0000001668687220 */ /* 0x080fe40000410000 */
[----:B------:R-:W-:Y:S01]  /*17070*/  FMUL.FTZ R105, R105, R22 ;  /* 0x0000001669697220 */ /* 0x000fe20000410000 */
[----:B------:R-:W-:Y:S01]  /*17080*/  HMMA.16816.F32 R100, R4, R28, R100 ;  /* 0x0000001c0464723c */ /* 0x000fe20000001864 */
[----:B------:R-:W-:Y:S02]  /*17090*/  FMUL.FTZ R106, R106, R21 ;  /* 0x000000156a6a7220 */ /* 0x000fe40000410000 */
[----:B-1----:R-:W-:Y:S01]  /*170a0*/  FFMA.FTZ R0, R198, c[0x0][0x23c], -R12 ;  /* 0x00008f00c6007a23 */ /* 0x002fe2000001080c */
[----:B------:R-:W-:Y:S01]  /*170b0*/  MOV R198, R129 ;  /* 0x0000008100c67202 */ /* 0x000fe20000000f00 */
        /* <DEDUP_REMOVED lines=11> */
[----:B------:R-:W-:Y:S01]  /*17170*/  LOP3.LUT R4, R3, UR18, R178, 0x96, !PT ;  /* 0x0000001203047c12 */ /* 0x000fe2000f8e96b2 */
[C---:B------:R-:W-:Y:S01]  /*17180*/  HMMA.16816.F32 R88, R8.reuse, R16, R88 ;  /* 0x000000100858723c */ /* 0x040fe20000001858 */
[----:B------:R-:W-:Y:S01]  /*17190*/  LOP3.LUT R6, R2, 0xffff, RZ, 0xc0, !PT ;  /* 0x0000ffff02067812 */ /* 0x000fe200078ec0ff */
[----:B------:R-:W-:Y:S01]  /*171a0*/  FFMA.FTZ R5, R185, c[0x0][0x23c], -R12 ;  /* 0x00008f00b9057a23 */ /* 0x000fe2000001080c */
[----:B------:R1:W-:Y:S01]  /*171b0*/  MUFU.EX2 R178, R0 ;  /* 0x0000000000b27308 */ /* 0x0003e20000000800 */
[----:B------:R-:W-:Y:S01]  /*171c0*/  FMUL.FTZ R124, R124, R22 ;  /* 0x000000167c7c7220 */ /* 0x000fe20000410000 */
[----:B------:R-:W-:Y:S01]  /*171d0*/  MOV R185, R60 ;  /* 0x0000003c00b97202 */ /* 0x000fe20000000f00 */
[----:B------:R-:W-:Y:S01]  /*171e0*/  FMUL.FTZ R125, R125, R22 ;  /* 0x000000167d7d7220 */ /* 0x000fe20000410000 */
[----:B------:R-:W-:Y:S01]  /*171f0*/  LOP3.LUT R16, R2, 0xff, RZ, 0xc0, !PT ;  /* 0x000000ff02107812 */ /* 0x000fe200078ec0ff */
[----:B------:R-:W-:Y:S01]  /*17200*/  HMMA.16816.F32 R172, R8, R18, R92 ;  /* 0x0000001208ac723c */ /* 0x000fe2000000185c */
[-C--:B------:R-:W-:Y:S01]  /*17210*/  FMUL.FTZ R126, R126, R21.reuse ;  /* 0x000000157e7e7220 */ /* 0x080fe20000410000 */
[----:B------:R-:W-:Y:S01]  /*17220*/  LDSM.16.MT88.4 R92, [R203+0xb800] ;  /* 0x00b80000cb5c783b */ /* 0x000fe20000004200 */
[----:B------:R2:W-:Y:S01]  /*17230*/  MUFU.EX2 R138, R5 ;  /* 0x00000005008a7308 */ /* 0x0005e20000000800 */
[----:B------:R-:W-:-:S02]  /*17240*/  FMUL.FTZ R127, R127, R21 ;  /* 0x000000157f7f7220 */ /* 0x000fc40000410000 */
[--C-:B------:R-:W-:Y:S01]  /*17250*/  FFMA.FTZ R26, R238, c[0x0][0x23c], -R13.reuse ;  /* 0x00008f00ee1a7a23 */ /* 0x100fe2000001080d */
[----:B------:R-:W-:Y:S01]  /*17260*/  SHF.R.U32.HI R19, RZ, 0x18, R2 ;  /* 0x00000018ff137819 */ /* 0x000fe20000011602 */
[----:B------:R-:W-:Y:S01]  /*17270*/  IMAD.WIDE.U32 R2, R177, -0x2daee0ad, RZ ;  /* 0xd2511f53b1027825 */ /* 0x000fe200078e00ff */
[C---:B------:R-:W-:Y:S01]  /*17280*/  HMMA.16816.F32 R72, R8.reuse, R32, R72 ;  /* 0x000000200848723c */ /* 0x040fe20000001848 */
[----:B------:R-:W-:Y:S02]  /*17290*/  MOV R177, R61 ;  /* 0x0000003d00b17202 */ /* 0x000fe40000000f00 */
[----:B-1----:R-:W-:Y:S01]  /*172a0*/  FFMA.FTZ R0, R188, c[0x0][0x23c], -R12 ;  /* 0x00008f00bc007a23 */ /* 0x002fe2000001080c */
[----:B------:R-:W-:Y:S01]  /*172b0*/  LOP3.LUT R18, R2, 0xff, RZ, 0xc0, !PT ;  /* 0x000000ff02127812 */ /* 0x000fe200078ec0ff */
[----:B------:R-:W-:Y:S01]  /*172c0*/  FFMA.FTZ R7, R190, c[0x0][0x23c], -R13 ;  /* 0x00008f00be077a23 */ /* 0x000fe2000001080d */
[--C-:B------:R-:W-:Y:S01]  /*172d0*/  SHF.R.U32.HI R17, RZ, 0x10, R2.reuse ;  /* 0x00000010ff117819 */ /* 0x100fe20000011602 */
[----:B------:R1:W-:Y:S01]  /*172e0*/  MUFU.EX2 R139, R0 ;  /* 0x00000000008b7308 */ /* 0x0003e20000000800 */
[----:B------:R-:W-:Y:S01]  /*172f0*/  SHF.R.U32.HI R12, RZ, 0x18, R2 ;  /* 0x00000018ff0c7819 */ /* 0x000fe20000011602 */
[----:B------:R-:W-:Y:S01]  /*17300*/  HMMA.16816.F32 R104, R8, R28, R104 ;  /* 0x0000001c0868723c */ /* 0x000fe20000001868 */
[----:B--2---:R-:W-:Y:S01]  /*17310*/  LOP3.LUT R5, R2, 0xffff, RZ, 0xc0, !PT ;  /* 0x0000ffff02057812 */ /* 0x004fe200078ec0ff */
[----:B------:R-:W-:Y:S01]  /*17320*/  FFMA.FTZ R2, R239, c[0x0][0x23c], -R14 ;  /* 0x00008f00ef027a23 */ /* 0x000fe2000001080e */
[----:B------:R-:W-:-:S02]  /*17330*/  MOV R188, R131 ;  /* 0x0000008300bc7202 */ /* 0x000fc40000000f00 */
[----:B------:R-:W-:Y:S01]  /*17340*/  MOV R239, R63 ;  /* 0x0000003f00ef7202 */ /* 0x000fe20000000f00 */
[----:B------:R2:W-:Y:S01]  /*17350*/  MUFU.EX2 R133, R2 ;  /* 0x0000000200857308 */ /* 0x0005e20000000800 */
[----:B------:R-:W-:Y:S01]  /*17360*/  MOV R238, R47 ;  /* 0x0000002f00ee7202 */ /* 0x000fe20000000f00 */
[----:B------:R-:W-:Y:S01]  /*17370*/  HMMA.16816.F32 R32, R8, R30, R108 ;  /* 0x0000001e0820723c */ /* 0x000fe2000000186c */
[----:B------:R-:W-:Y:S01]  /*17380*/  MOV R190, R165 ;  /* 0x000000a500be7202 */ /* 0x000fe20000000f00 */
[----:B------:R-:W-:Y:S01]  /*17390*/  LDSM.16.MT88.4 R108, [R206+0xb800] ;  /* 0x00b80000ce6c783b */ /* 0x000fe20000004200 */
[----:B-1----:R-:W-:Y:S01]  /*173a0*/  LOP3.LUT R0, R3, UR18, R176, 0x96, !PT ;  /* 0x0000001203007c12 */ /* 0x002fe2000f8e96b0 */
[----:B------:R-:W-:-:S04]  /*173b0*/  FFMA.FTZ R3, R191, c[0x0][0x23c], -R14 ;  /* 0x00008f00bf037a23 */ /* 0x000fc8000001080e */
[C---:B------:R-:W-:Y:S01]  /*173c0*/  HMMA.16816.F32 R120, R8.reuse, R36, R120 ;  /* 0x000000240878723c */ /* 0x040fe20000001878 */
[----:B------:R-:W-:Y:S01]  /*173d0*/  FFMA.FTZ R14, R187, c[0x0][0x23c], -R14 ;  /* 0x00008f00bb0e7a23 */ /* 0x000fe2000001080e */
[----:B------:R-:W-:Y:S01]  /*173e0*/  MUFU.EX2 R26, R26 ;  /* 0x0000001a001a7308 */ /* 0x000fe20000000800 */
[----:B------:R-:W-:Y:S02]  /*173f0*/  MOV R176, R62 ;  /* 0x0000003e00b07202 */ /* 0x000fe40000000f00 */
[----:B------:R-:W-:Y:S01]  /*17400*/  MOV R191, R45 ;  /* 0x0000002d00bf7202 */ /* 0x000fe20000000f00 */
[----:B------:R-:W1:Y:S01]  /*17410*/  LDSM.16.MT88.4 R60, [R205+0xa800] ;  /* 0x00a80000cd3c783b */ /* 0x000e620000004200 */
[----:B--2---:R-:W-:Y:S01]  /*17420*/  SHF.R.U32.HI R2, RZ, 0x8, R6 ;  /* 0x00000008ff027819 */ /* 0x004fe20000011606 */
[----:B------:R-:W-:Y:S01]  /*17430*/  HMMA.16816.F32 R28, R8, R38, R124 ;  /* 0x00000026081c723c */ /* 0x000fe2000000187c */
[----:B------:R-:W-:Y:S01]  /*17440*/  LOP3.LUT R6, R15, 0xff, RZ, 0xc0, !PT ;  /* 0x000000ff0f067812 */ /* 0x000fe200078ec0ff */
[----:B------:R2:W-:Y:S01]  /*17450*/  MUFU.EX2 R132, R3 ;  /* 0x0000000300847308 */ /* 0x0005e20000000800 */
[----:B------:R-:W-:-:S02]  /*17460*/  PRMT R16, R16, 0x5410, R2 ;  /* 0x0000541010107816 */ /* 0x000fc40000000002 */
[----:B------:R-:W-:Y:S02]  /*17470*/  LOP3.LUT R2, R17, 0xff, RZ, 0xc0, !PT ;  /* 0x000000ff11027812 */ /* 0x000fe400078ec0ff */
[----:B------:R-:W-:Y:S02]  /*17480*/  LOP3.LUT R8, R4, 0xff, RZ, 0xc0, !PT ;  /* 0x000000ff04087812 */ /* 0x000fe400078ec0ff */
[----:B------:R-:W-:Y:S01]  /*17490*/  PRMT R12, R2, 0x5410, R12 ;  /* 0x00005410020c7816 */ /* 0x000fe2000000000c */
[----:B------:R3:W4:Y:S01]  /*174a0*/  MUFU.EX2 R17, R14 ;  /* 0x0000000e00117308 */ /* 0x0007220000000800 */
[C---:B------:R-:W-:Y:S02]  /*174b0*/  LOP3.LUT R2, R0.reuse, 0xffff, RZ, 0xc0, !PT ;  /* 0x0000ffff00027812 */ /* 0x040fe400078ec0ff */
[----:B------:R-:W-:Y:S02]  /*174c0*/  LOP3.LUT R9, R0, 0xff, RZ, 0xc0, !PT ;  /* 0x000000ff00097812 */ /* 0x000fe400078ec0ff */
[----:B------:R-:W-:-:S02]  /*174d0*/  SHF.R.U32.HI R11, RZ, 0x18, R0 ;  /* 0x00000018ff0b7819 */ /* 0x000fc40000011600 */
[----:B------:R-:W-:Y:S01]  /*174e0*/  SHF.R.U32.HI R2, RZ, 0x8, R2 ;  /* 0x00000008ff027819 */ /* 0x000fe20000011602 */
[----:B------:R5:W1:Y:S01]  /*174f0*/  MUFU.EX2 R15, R7 ;  /* 0x00000007000f7308 */ /* 0x000a620000000800 */
[----:B--2---:R-:W-:Y:S02]  /*17500*/  SHF.R.U32.HI R3, RZ, 0x8, R5 ;  /* 0x00000008ff037819 */ /* 0x004fe40000011605 */
[----:B------:R-:W-:Y:S02]  /*17510*/  SHF.R.U32.HI R5, RZ, 0x10, R4 ;  /* 0x00000010ff057819 */ /* 0x000fe40000011604 */
[----:B------:R-:W-:Y:S02]  /*17520*/  PRMT R13, R18, 0x5410, R3 ;  /* 0x00005410120d7816 */ /* 0x000fe40000000003 */
[----:B------:R-:W-:Y:S02]  /*17530*/  LOP3.LUT R3, R4, 0xffff, RZ, 0xc0, !PT ;  /* 0x0000ffff04037812 */ /* 0x000fe400078ec0ff */
[----:B---3--:R-:W-:-:S02]  /*17540*/  PRMT R14, R6, 0x5410, R19 ;  /* 0x00005410060e7816 */ /* 0x008fc40000000013 */
[----:B------:R-:W-:Y:S02]  /*17550*/  SHF.R.U32.HI R6, RZ, 0x10, R0 ;  /* 0x00000010ff067819 */ /* 0x000fe40000011600 */
[----:B------:R-:W-:Y:S02]  /*17560*/  PRMT R9, R9, 0x5410, R2 ;  /* 0x0000541009097816 */ /* 0x000fe40000000002 */
[----:B------:R-:W-:Y:S01]  /*17570*/  LOP3.LUT R0, R6, 0xff, RZ, 0xc0, !PT ;  /* 0x000000ff06007812 */ /* 0x000fe200078ec0ff */
[--C-:B------:R-:W-:Y:S01]  /*17580*/  HSET2.LE.AND R6, R12, R79.reuse, PT ;  /* 0x0000004f0c067233 */ /* 0x100fe20003803000 */
[----:B-----5:R-:W-:Y:S01]  /*17590*/  SHF.R.U32.HI R7, RZ, 0x18, R4 ;  /* 0x00000018ff077819 */ /* 0x020fe20000011604 */
[----:B------:R-:W-:Y:S01]  /*175a0*/  HSET2.LE.AND R9, R9, R79, PT ;  /* 0x0000004f09097233 */ /* 0x000fe20003803000 */
[----:B------:R-:W-:Y:S02]  /*175b0*/  SHF.R.U32.HI R4, RZ, 0x8, R3 ;  /* 0x00000008ff047819 */ /* 0x000fe40000011603 */
[----:B------:R-:W-:-:S02]  /*175c0*/  F2FP.PACK_AB R2, R186, R252 ;  /* 0x000000fcba02723e */ /* 0x000fc400000000ff */
[----:B------:R-:W-:Y:S02]  /*175d0*/  PRMT R10, R8, 0x5410, R4 ;  /* 0x00005410080a7816 */ /* 0x000fe40000000004 */
[----:B------:R-:W-:Y:S01]  /*175e0*/  PRMT R4, R0, 0x5410, R11 ;  /* 0x0000541000047816 */ /* 0x000fe2000000000b */
[--C-:B------:R-:W-:Y:S01]  /*175f0*/  HSET2.LE.AND R0, R16, R79.reuse, PT ;  /* 0x0000004f10007233 */ /* 0x100fe20003803000 */
[----:B------:R-:W-:Y:S01]  /*17600*/  LOP3.LUT R3, R5, 0xff, RZ, 0xc0, !PT ;  /* 0x000000ff05037812 */ /* 0x000fe200078ec0ff */
[----:B------:R-:W-:Y:S01]  /*17610*/  HSET2.LE.AND R5, R13, R79, PT ;  /* 0x0000004f0d057233 */ /* 0x000fe20003803000 */
[----:B------:R-:W-:Y:S02]  /*17620*/  MOV R187, R46 ;  /* 0x0000002e00bb7202 */ /* 0x000fe40000000f00 */
[----:B------:R-:W-:Y:S01]  /*17630*/  LOP3.LUT R130, R0, R2, RZ, 0xc0, !PT ;  /* 0x0000000200827212 */ /* 0x000fe200078ec0ff */
[----:B------:R-:W2:Y:S01]  /*17640*/  LDSM.16.MT88.4 R44, [R206+0xa800] ;  /* 0x00a80000ce2c783b */ /* 0x000ea20000004200 */
[----:B----4-:R-:W-:-:S02]  /*17650*/  F2FP.PACK_AB R0, R17, R132 ;  /* 0x000000841100723e */ /* 0x010fc400000000ff */
[----:B------:R-:W-:Y:S01]  /*17660*/  PRMT R8, R3, 0x5410, R7 ;  /* 0x0000541003087816 */ /* 0x000fe20000000007 */
[--C-:B------:R-:W-:Y:S01]  /*17670*/  HSET2.LE.AND R7, R10, R79.reuse, PT ;  /* 0x0000004f0a077233 */ /* 0x100fe20003803000 */
[----:B------:R-:W-:Y:S01]  /*17680*/  LOP3.LUT R126, R5, R0, RZ, 0xc0, !PT ;  /* 0x00000000057e7212 */ /* 0x000fe200078ec0ff */
[--C-:B------:R-:W-:Y:S01]  /*17690*/  HSET2.LE.AND R10, R4, R79.reuse, PT ;  /* 0x0000004f040a7233 */ /* 0x100fe20003803000 */
[----:B------:R-:W-:Y:S01]  /*176a0*/  F2FP.PACK_AB R4, R138, R139 ;  /* 0x0000008b8a04723e */ /* 0x000fe200000000ff */
[--C-:B------:R-:W-:Y:S01]  /*176b0*/  HSET2.LE.AND R3, R14, R79.reuse, PT ;  /* 0x0000004f0e037233 */ /* 0x100fe20003803000 */
[----:B-1----:R-:W-:Y:S01]  /*176c0*/  F2FP.PACK_AB R2, R20, R15 ;  /* 0x0000000f1402723e */ /* 0x002fe200000000ff */
[----:B------:R-:W-:Y:S01]  /*176d0*/  HSET2.LE.AND R8, R8, R79, PT ;  /* 0x0000004f08087233 */ /* 0x000fe20003803000 */
[----:B------:R-:W-:Y:S01]  /*176e0*/  F2FP.PACK_AB R0, R196, R236 ;  /* 0x000000ecc400723e */ /* 0x000fe200000000ff */
[----:B------:R-:W-:Y:S01]  /*176f0*/  LDSM.16.MT88.4 R76, [R201+0xb800] ;  /* 0x00b80000c94c783b */ /* 0x000fe20000004200 */
[----:B------:R-:W-:-:S02]  /*17700*/  LOP3.LUT R131, R3, R4, RZ, 0xc0, !PT ;  /* 0x0000000403837212 */ /* 0x000fc400078ec0ff */
[----:B------:R-:W-:Y:S01]  /*17710*/  LOP3.LUT R127, R6, R2, RZ, 0xc0, !PT ;  /* 0x00000002067f7212 */ /* 0x000fe200078ec0ff */
[----:B------:R-:W-:Y:S01]  /*17720*/  FFMA.FTZ R2, R197, R21, R190 ;  /* 0x00000015c5027223 */ /* 0x000fe200000100be */
[----:B------:R-:W-:Y:S02]  /*17730*/  LOP3.LUT R128, R7, R0, RZ, 0xc0, !PT ;  /* 0x0000000007807212 */ /* 0x000fe400078ec0ff */
[----:B------:R-:W1:Y:S01]  /*17740*/  LDSM.16.MT88.4 R4, [R205+0xb800] ;  /* 0x00b80000cd04783b */ /* 0x000e620000004200 */
[----:B------:R-:W-:Y:S02]  /*17750*/  F2FP.PACK_AB R0, R178, R184 ;  /* 0x000000b8b200723e */ /* 0x000fe400000000ff */
[----:B------:R-:W-:Y:S02]  /*17760*/  MOV R19, R167 ;  /* 0x000000a700137202 */ /* 0x000fe40000000f00 */
[----:B------:R-:W-:Y:S01]  /*17770*/  LOP3.LUT R129, R8, R0, RZ, 0xc0, !PT ;  /* 0x0000000008817212 */ /* 0x000fe200078ec0ff */
[----:B------:R-:W-:Y:S01]  /*17780*/  LDSM.16.MT88.4 R164, [R203+0xa800] ;  /* 0x00a80000cba4783b */ /* 0x000fe20000004200 */
[----:B------:R-:W-:Y:S01]  /*17790*/  F2FP.PACK_AB R0, R25, R133 ;  /* 0x000000851900723e */ /* 0x000fe200000000ff */
[----:B------:R-:W-:Y:S01]  /*177a0*/  FFMA.FTZ R3, R189, R22, R19 ;  /* 0x00000016bd037223 */ /* 0x000fe20000010013 */
[----:B------:R-:W-:-:S02]  /*177b0*/  MOV R18, R148 ;  /* 0x0000009400127202 */ /* 0x000fc40000000f00 */
[----:B------:R-:W-:Y:S01]  /*177c0*/  MOV R11, R149 ;  /* 0x00000095000b7202 */ /* 0x000fe20000000f00 */
[C---:B------:R-:W-:Y:S01]  /*177d0*/  HMMA.16816.F32 R52, R128.reuse, R60, R52 ;  /* 0x0000003c8034723c */ /* 0x040fe20000001834 */
[----:B------:R-:W-:Y:S02]  /*177e0*/  MOV R16, R150 ;  /* 0x0000009600107202 */ /* 0x000fe40000000f00 */
[----:B------:R-:W-:Y:S01]  /*177f0*/  MOV R14, R151 ;  /* 0x00000097000e7202 */ /* 0x000fe20000000f00 */
[----:B------:R-:W-:Y:S01]  /*17800*/  FFMA.FTZ R8, R18, R23, R11 ;  /* 0x0000001712087223 */ /* 0x000fe2000001000b */
[----:B------:R-:W3:Y:S01]  /*17810*/  LDSM.16.MT88.4 R148, [R201+0xa800] ;  /* 0x00a80000c994783b */ /* 0x000ee20000004200 */
[----:B------:R-:W-:Y:S02]  /*17820*/  LOP3.LUT R124, R9, R0, RZ, 0xc0, !PT ;  /* 0x00000000097c7212 */ /* 0x000fe400078ec0ff */
[----:B------:R-:W-:Y:S01]  /*17830*/  F2FP.PACK_AB R0, R27, R26 ;  /* 0x0000001a1b00723e */ /* 0x000fe200000000ff */
[----:B------:R-:W-:Y:S01]  /*17840*/  FADD.FTZ R8, R187, R8 ;  /* 0x00000008bb087221 */ /* 0x000fe20000010000 */
[----:B--2---:R-:W-:Y:S02]  /*17850*/  HMMA.16816.F32 R36, R128, R44, R240 ;  /* 0x0000002c8024723c */ /* 0x004fe400000018f0 */
[----:B------:R-:W-:Y:S01]  /*17860*/  LOP3.LUT R125, R10, R0, RZ, 0xc0, !PT ;  /* 0x000000000a7d7212 */ /* 0x000fe200078ec0ff */
[----:B------:R-:W-:-:S04]  /*17870*/  FFMA.FTZ R0, R16, R24, R14 ;  /* 0x0000001810007223 */ /* 0x000fc8000001000e */
        /* <DEDUP_REMOVED lines=11> */
[----:B-1----:R-:W-:Y:S01]  /*17930*/  HMMA.16816.F32 R116, R128, R4, R116 ;  /* 0x000000048074723c */ /* 0x002fe20000001874 */
[----:B------:R-:W-:-:S07]  /*17940*/  FADD.FTZ R0, R25, R0 ;  /* 0x0000000019007221 */ /* 0x000fce0000010000 */
[----:B------:R-:W-:Y:S07]  /*17950*/  HMMA.16816.F32 R120, R124, R4, R120 ;  /* 0x000000047c78723c */ /* 0x000fee0000001878 */
[----:B------:R-:W-:Y:S01]  /*17960*/  FADD.FTZ R4, R199, R2 ;  /* 0x00000002c7047221 */ /* 0x000fe20000010000 */
[----:B---3--:R-:W-:Y:S01]  /*17970*/  HMMA.16816.F32 R140, R128, R148, R140 ;  /* 0x00000094808c723c */ /* 0x008fe2000000188c */
        /* <DEDUP_REMOVED lines=45> */
.L_x_1981:
[----:B-1-3--:R-:W-:-:S06]  /*17c50*/  UISETP.GT.AND UP0, UPT, UR33, UR19, UPT ;  /* 0x000000132100728c */ /* 0x00afcc000bf04270 */
[----:B------:R-:W-:-:S13]  /*17c60*/  PLOP3.LUT P0, PT, PT, PT, UP0, 0x80, 0x0 ;  /* 0x000000000000781c */ /* 0x000fda0003f0f008 */
[----:B------:R-:W-:Y:S05]  /*17c70*/  @!P0 BRA `(.L_x_1994) ;  /* 0x0000406000008947 */ /* 0x000fea0003800000 */
[----:B------:R-:W2:Y:S01]  /*17c80*/  LDL.LU R10, [R1+0x94] ;  /* 0x00009400010a7983 */ /* 0x000ea20000300800 */
[----:B------:R-:W1:Y:S01]  /*17c90*/  LDC.U8 R0, c[0x0][0x2d8] ;  /* 0x0000b600ff007b82 */ /* 0x000e620000000000 */
[----:B------:R-:W-:Y:S01]  /*17ca0*/  MOV R132, R135 ;  /* 0x0000008700847202 */ /* 0x000fe20000000f00 */
[----:B------:R-:W-:Y:S01]  /*17cb0*/  IMAD.MOV.U32 R138, RZ, RZ, R137 ;  /* 0x000000ffff8a7224 */ /* 0x000fe200078e0089 */
[----:B------:R-:W3:Y:S01]  /*17cc0*/  LDL.64 R12, [R1+0x48] ;  /* 0x00004800010c7983 */ /* 0x000ee20000100a00 */
[----:B------:R-:W-:Y:S02]  /*17cd0*/  MOV R3, R136 ;  /* 0x0000008800037202 */ /* 0x000fe40000000f00 */
[----:B------:R-:W-:Y:S01]  /*17ce0*/  MOV R133, R134 ;  /* 0x0000008600857202 */ /* 0x000fe20000000f00 */
[----:B------:R-:W4:Y:S04]  /*17cf0*/  LDL R9, [R1+0x60] ;  /* 0x0000600001097983 */ /* 0x000f280000100800 */
[----:B------:R-:W5:Y:S04]  /*17d00*/  LDL.LU R2, [R1+0x70] ;  /* 0x0000700001027983 */ /* 0x000f680000300800 */
[----:B------:R-:W2:Y:S04]  /*17d10*/  LDL.LU R8, [R1+0x90] ;  /* 0x0000900001087983 */ /* 0x000ea80000300800 */
[----:B------:R-:W2:Y:S04]  /*17d20*/  LDL.LU.64 R6, [R1+0x78] ;  /* 0x0000780001067983 */ /* 0x000ea80000300a00 */
[----:B------:R-:W2:Y:S01]  /*17d30*/  LDL.LU.64 R4, [R1+0x88] ;  /* 0x0000880001047983 */ /* 0x000ea20000300a00 */
[----:B-1----:R-:W-:-:S03]  /*17d40*/  PRMT R0, R0, 0x7054, R0 ;  /* 0x0000705400007816 */ /* 0x002fc60000000000 */
[----:B------:R-:W2:Y:S01]  /*17d50*/  LDL.LU R11, [R1+0x28] ;  /* 0x00002800010b7983 */ /* 0x000ea20000300800 */
[----:B---3--:R-:W-:Y:S01]  /*17d60*/  IMAD.MOV.U32 R14, RZ, RZ, R12 ;  /* 0x000000ffff0e7224 */ /* 0x008fe200078e000c */
[----:B------:R-:W-:Y:S02]  /*17d70*/  MOV R15, R13 ;  /* 0x0000000d000f7202 */ /* 0x000fe40000000f00 */
[----:B----4-:R-:W-:Y:S01]  /*17d80*/  ISETP.GE.AND P4, PT, R9, c[0x0][0x220], PT ;  /* 0x0000880009007a0c */ /* 0x010fe20003f86270 */
[----:B--2---:R-:W-:-:S04]  /*17d90*/  IMAD.WIDE.U32 R12, R11, -0x326172a9, RZ ;  /* 0xcd9e8d570b0c7825 */ /* 0x004fc800078e00ff */
[----:B------:R-:W-:Y:S01]  /*17da0*/  IMAD.WIDE.U32 R10, R10, -0x326172a9, RZ ;  /* 0xcd9e8d570a0a7825 */ /* 0x000fe200078e00ff */
[-C--:B-----5:R-:W-:Y:S01]  /*17db0*/  LOP3.LUT R0, R13, R2.reuse, RZ, 0x3c, !PT ;  /* 0x000000020d007212 */ /* 0x0a0fe200078e3cff */
[----:B------:R1:W-:Y:S03]  /*17dc0*/  STL.64 [R1+0x28], R12 ;  /* 0x0000280c01007387 */ /* 0x0003e60000100a00 */
[----:B------:R-:W-:Y:S01]  /*17dd0*/  LOP3.LUT R2, R11, R2, RZ, 0x3c, !PT ;  /* 0x000000020b027212 */ /* 0x000fe200078e3cff */
[----:B------:R2:W-:Y:S01]  /*17de0*/  STL.64 [R1+0x20], R10 ;  /* 0x0000200a01007387 */ /* 0x0005e20000100a00 */
[----:B------:R-:W-:Y:S02]  /*17df0*/  IMAD.MOV.U32 R5, RZ, RZ, R7 ;  /* 0x000000ffff057224 */ /* 0x000fe400078e0007 */
[----:B-1----:R-:W-:-:S04]  /*17e00*/  IMAD.WIDE.U32 R12, R8, -0x2daee0ad, RZ ;  /* 0xd2511f53080c7825 */ /* 0x002fc800078e00ff */
[----:B--2---:R-:W-:Y:S01]  /*17e10*/  IMAD.WIDE.U32 R10, R0, -0x2daee0ad, RZ ;  /* 0xd2511f53000a7825 */ /* 0x004fe200078e00ff */
[----:B------:R1:W-:Y:S03]  /*17e20*/  STL.64 [R1+0x8], R12 ;  /* 0x0000080c01007387 */ /* 0x0003e60000100a00 */
[----:B------:R-:W-:Y:S01]  /*17e30*/  IMAD.WIDE.U32 R8, R2, -0x2daee0ad, RZ ;  /* 0xd2511f5302087825 */ /* 0x000fe200078e00ff */
[----:B------:R1:W-:Y:S04]  /*17e40*/  STL.64 [R1+0x18], R10 ;  /* 0x0000180a01007387 */ /* 0x0003e80000100a00 */
[----:B------:R1:W-:Y:S04]  /*17e50*/  STL.64 [R1+0x30], R4 ;  /* 0x0000300401007387 */ /* 0x0003e80000100a00 */
[----:B------:R1:W-:Y:S01]  /*17e60*/  STL.64 [R1+0x10], R8 ;  /* 0x0000100801007387 */ /* 0x0003e20000100a00 */
[----:B------:R-:W-:Y:S01]  /*17e70*/  ISETP.GE.AND P5, PT, R14, c[0x0][0x220], PT ;  /* 0x000088000e007a0c */ /* 0x000fe20003fa6270 */
[----:B------:R-:W-:Y:S05]  /*17e80*/  BRA `(.L_x_1995) ;  /* 0x000002e000007947 */ /* 0x000fea0003800000 */
.L_x_1997:
        /* <DEDUP_REMOVED lines=46> */
.L_x_1995:
        /* <DEDUP_REMOVED lines=52> */
[----:B------:R-:W-:Y:S05]  /*184b0*/  LDSM.16.M88.4 R192, [R210+0x2000] ;  /* 0x00200000d2c0783b */ /* 0x000fea0000000200 */
[----:B------:R-:W-:Y:S01]  /*184c0*/  LDSM.16.M88.4 R196, [R209+0x8800] ;  /* 0x00880000d1c4783b */ /* 0x000fe20000000200 */
        /* <DEDUP_REMOVED lines=8> */
[-C--:B-----5:R-:W-:Y:S08]  /*18550*/  HMMA.16816.F32 R4, R176, R180.reuse, R4 ;  /* 0x000000b4b004723c */ /* 0x0a0ff00000001804 */
        /* <DEDUP_REMOVED lines=79> */
.L_x_1996:
[----:B------:R-:W2:Y:S01]  /*18a50*/  S2R R2, SR_TID.X ;  /* 0x0000000000027919 */ /* 0x000ea20000002100 */
[----:B------:R-:W-:Y:S01]  /*18a60*/  IMAD.U32 R0, RZ, RZ, UR32 ;  /* 0x00000020ff007e24 */ /* 0x000fe2000f8e00ff */
[----:B------:R-:W-:Y:S02]  /*18a70*/  UISETP.GT.AND UP0, UPT, UR32, UR19, UPT ;  /* 0x000000132000728c */ /* 0x000fe4000bf04270 */
[----:B------:R-:W-:Y:S04]  /*18a80*/  UMOV UR33, UR32 ;  /* 0x0000002000217c82 */ /* 0x000fe80008000000 */
[----:B------:R-:W3:Y:S06]  /*18a90*/  LDL.64 R250, [R1+0x28] ;  /* 0x0000280001fa7983 */ /* 0x000eec0000100a00 */
[----:B------:R-:W4:Y:S06]  /*18aa0*/  LDL.64 R232, [R1+0x18] ;  /* 0x0000180001e87983 */ /* 0x000f2c0000100a00 */
[----:B------:R-:W5:Y:S06]  /*18ab0*/  LDL.64 R230, [R1+0x10] ;  /* 0x0000100001e67983 */ /* 0x000f6c0000100a00 */
[----:B------:R-:W3:Y:S01]  /*18ac0*/  LDL.64 R236, [R1+0x20] ;  /* 0x0000200001ec7983 */ /* 0x000ee20000100a00 */
[----:B--2---:R-:W-:Y:S05]  /*18ad0*/  IMAD.SHL.U32 R2, R2, 0x2, RZ ;  /* 0x0000000202027824 */ /* 0x004fea00078e00ff */
[----:B------:R-:W-:Y:S05]  /*18ae0*/  LOP3.LUT R2, R2, 0x6, RZ, 0xc0, !PT ;  /* 0x0000000602027812 */ /* 0x000fea00078ec0ff */
[----:B------:R-:W-:Y:S04]  /*18af0*/  IMAD R0, R0, 0x20, R2 ;  /* 0x0000002000007824 */ /* 0x000fe800078e0202 */
[--C-:B------:R-:W-:Y:S01]  /*18b00*/  IMAD.IADD R2, R218, 0x1, -R0.reuse ;  /* 0x00000001da027824 */ /* 0x100fe200078e0a00 */
[C---:B------:R-:W-:Y:S01]  /*18b10*/  IADD3 R139, R0.reuse, 0x1, RZ ;  /* 0x00000001008b7810 */ /* 0x040fe20007ffe0ff */
[----:B------:R-:W-:Y:S01]  /*18b20*/  IMAD.IADD R134, R217, 0x1, -R0 ;  /* 0x00000001d9867824 */ /* 0x000fe200078e0a00 */
[C---:B-1----:R-:W-:Y:S02]  /*18b30*/  IADD3 R137, R0.reuse, 0x8, RZ ;  /* 0x0000000800897810 */ /* 0x042fe40007ffe0ff */
[----:B------:R-:W-:Y:S02]  /*18b40*/  IABS R2, R2 ;  /* 0x0000000200027213 */ /* 0x000fe40000000000 */
[C---:B------:R-:W-:Y:S02]  /*18b50*/  IADD3 R136, R0.reuse, 0x9, RZ ;  /* 0x0000000900887810 */ /* 0x040fe40007ffe0ff */
[----:B------:R-:W1:Y:S01]  /*18b60*/  I2F R175, R2 ;  /* 0x0000000200af7306 */ /* 0x000e620000201400 */
        /* <DEDUP_REMOVED lines=10> */
[----:B------:R-:W-:Y:S01]  /*18c10*/  ISETP.GE.OR P3, PT, R139, R227, !P3 ;  /* 0x000000e38b00720c */ /* 0x000fe20005f66670 */
[----:B-1----:R-:W-:Y:S01]  /*18c20*/  FFMA.FTZ R4, R175, -UR27, R4 ;  /* 0x8000001baf047c23 */ /* 0x002fe20008010004 */
[----:B------:R-:W-:Y:S01]  /*18c30*/  IABS R2, R134 ;  /* 0x0000008600027213 */ /* 0x000fe20000000000 */
[----:B------:R-:W-:Y:S03]  /*18c40*/  IMAD.IADD R134, R216, 0x1, -R0 ;  /* 0x00000001d8867824 */ /* 0x000fe600078e0a00 */
[----:B------:R1:W2:Y:S02]  /*18c50*/  I2F R189, R2 ;  /* 0x0000000200bd7306 */ /* 0x0002a40000201400 */
[----:B-1----:R-:W-:Y:S01]  /*18c60*/  IABS R2, R134 ;  /* 0x0000008600027213 */ /* 0x002fe20000000000 */
[----:B--2---:R-:W-:Y:S02]  /*18c70*/  FFMA.FTZ R6, R189, -UR27, R6 ;  /* 0x8000001bbd067c23 */ /* 0x004fe40008010006 */
[----:B------:R-:W-:Y:S05]  /*18c80*/  IMAD.IADD R134, R223, 0x1, -R0 ;  /* 0x00000001df867824 */ /* 0x000fea00078e0a00 */
[----:B------:R1:W2:Y:S02]  /*18c90*/  I2F R191, R2 ;  /* 0x0000000200bf7306 */ /* 0x0002a40000201400 */
[----:B-1----:R-:W-:Y:S01]  /*18ca0*/  IABS R2, R134 ;  /* 0x0000008600027213 */ /* 0x002fe20000000000 */
[----:B--2---:R-:W-:Y:S02]  /*18cb0*/  FFMA.FTZ R8, R191, -UR27, R8 ;  /* 0x8000001bbf087c23 */ /* 0x004fe40008010008 */
[C---:B------:R-:W-:Y:S05]  /*18cc0*/  IMAD.IADD R134, R218.reuse, 0x1, -R139 ;  /* 0x00000001da867824 */ /* 0x040fea00078e0a8b */
[----:B------:R1:W2:Y:S02]  /*18cd0*/  I2F R194, R2 ;  /* 0x0000000200c27306 */ /* 0x0002a40000201400 */
[----:B-1----:R-:W-:Y:S01]  /*18ce0*/  IABS R2, R134 ;  /* 0x0000008600027213 */ /* 0x002fe20000000000 */
[----:B------:R-:W-:Y:S02]  /*18cf0*/  IMAD.IADD R134, R218, 0x1, -R137 ;  /* 0x00000001da867824 */ /* 0x000fe400078e0a89 */
[----:B--2---:R-:W-:Y:S05]  /*18d00*/  FFMA.FTZ R10, R194, -UR27, R10 ;  /* 0x8000001bc20a7c23 */ /* 0x004fea000801000a */
[----:B------:R1:W2:Y:S02]  /*18d10*/  I2F R193, R2 ;  /* 0x0000000200c17306 */ /* 0x0002a40000201400 */
[----:B-1----:R-:W-:Y:S01]  /*18d20*/  IABS R2, R134 ;  /* 0x0000008600027213 */ /* 0x002fe20000000000 */
[----:B------:R-:W-:Y:S02]  /*18d30*/  IMAD.IADD R134, R218, 0x1, -R136 ;  /* 0x00000001da867824 */ /* 0x000fe400078e0a88 */
[----:B--2---:R-:W-:Y:S05]  /*18d40*/  FFMA.FTZ R5, R193, -UR27, R5 ;  /* 0x8000001bc1057c23 */ /* 0x004fea0008010005 */
[----:B------:R-:W1:Y:S02]  /*18d50*/  I2F R192, R2 ;  /* 0x0000000200c07306 */ /* 0x000e640000201400 */
[----:B-1----:R-:W-:Y:S01]  /*18d60*/  FFMA.FTZ R16, R192, -UR27, R16 ;  /* 0x8000001bc0107c23 */ /* 0x002fe20008010010 */
[----:B------:R-:W-:Y:S01]  /*18d70*/  IABS R2, R134 ;  /* 0x0000008600027213 */ /* 0x000fe20000000000 */
[C---:B------:R-:W-:Y:S06]  /*18d80*/  IMAD.IADD R134, R217.reuse, 0x1, -R139 ;  /* 0x00000001d9867824 */ /* 0x040fec00078e0a8b */
[----:B------:R-:W1:Y:S02]  /*18d90*/  I2F R190, R2 ;  /* 0x0000000200be7306 */ /* 0x000e640000201400 */
[----:B-1----:R-:W-:Y:S01]  /*18da0*/  FFMA.FTZ R17, R190, -UR27, R17 ;  /* 0x8000001bbe117c23 */ /* 0x002fe20008010011 */
[----:B------:R-:W-:Y:S01]  /*18db0*/  IABS R2, R134 ;  /* 0x0000008600027213 */ /* 0x000fe20000000000 */
[----:B------:R-:W-:Y:S01]  /*18dc0*/  IMAD.IADD R134, R218, 0x1, -R135 ;  /* 0x00000001da867824 */ /* 0x000fe200078e0a87 */
[----:B------:R-:W2:Y:S05]  /*18dd0*/  LDL.64 R190, [R1+0x8] ;  /* 0x0000080001be7983 */ /* 0x000eaa0000100a00 */
[----:B------:R-:W1:Y:S02]  /*18de0*/  I2F R188, R2 ;  /* 0x0000000200bc7306 */ /* 0x000e640000201400 */
[----:B-1----:R-:W-:Y:S01]  /*18df0*/  FFMA.FTZ R7, R188, -UR27, R7 ;  /* 0x8000001bbc077c23 */ /* 0x002fe20008010007 */
[----:B------:R-:W-:Y:S01]  /*18e00*/  IABS R2, R134 ;  /* 0x0000008600027213 */ /* 0x000fe20000000000 */
[----:B------:R-:W-:Y:S06]  /*18e10*/  IMAD.IADD R134, R217, 0x1, -R137 ;  /* 0x00000001d9867824 */ /* 0x000fec00078e0a89 */
[----:B------:R-:W1:Y:S02]  /*18e20*/  I2F R187, R2 ;  /* 0x0000000200bb7306 */ /* 0x000e640000201400 */
[----:B-1----:R-:W-:Y:S01]  /*18e30*/  FFMA.FTZ R20, R187, -UR27, R20 ;  /* 0x8000001bbb147c23 */ /* 0x002fe20008010014 */
[----:B------:R-:W-:Y:S02]  /*18e40*/  IABS R2, R134 ;  /* 0x0000008600027213 */ /* 0x000fe40000000000 */
[----:B------:R-:W-:Y:S05]  /*18e50*/  IADD3 R134, R0, 0x11, RZ ;  /* 0x0000001100867810 */ /* 0x000fea0007ffe0ff */
[----:B------:R-:W1:Y:S01]  /*18e60*/  I2F R186, R2 ;  /* 0x0000000200ba7306 */ /* 0x000e620000201400 */
[----:B------:R-:W-:Y:S02]  /*18e70*/  IMAD.IADD R172, R218, 0x1, -R134 ;  /* 0x00000001daac7824 */ /* 0x000fe400078e0a86 */
[----:B-1----:R-:W-:Y:S03]  /*18e80*/  FFMA.FTZ R18, R186, -UR27, R18 ;  /* 0x8000001bba127c23 */ /* 0x002fe60008010012 */
[----:B------:R-:W-:Y:S01]  /*18e90*/  IABS R2, R172 ;  /* 0x000000ac00027213 */ /* 0x000fe20000000000 */
[----:B------:R-:W-:Y:S03]  /*18ea0*/  IMAD.IADD R172, R217, 0x1, -R136 ;  /* 0x00000001d9ac7824 */ /* 0x000fe600078e0a88 */
[----:B------:R-:W1:Y:S02]  /*18eb0*/  I2F R185, R2 ;  /* 0x0000000200b97306 */ /* 0x000e640000201400 */
[----:B------:R-:W-:Y:S08]  /*18ec0*/  IABS R172, R172 ;  /* 0x000000ac00ac7213 */ /* 0x000ff00000000000 */
[----:B------:R-:W3:Y:S01]  /*18ed0*/  I2F R184, R172 ;  /* 0x000000ac00b87306 */ /* 0x000ee20000201400 */
[----:B-1----:R-:W-:Y:S01]  /*18ee0*/  FFMA.FTZ R21, R185, -UR27, R21 ;  /* 0x8000001bb9157c23 */ /* 0x002fe20008010015 */
[----:B------:R-:W-:Y:S05]  /*18ef0*/  IADD3 R2, R0, 0x18, RZ ;  /* 0x0000001800027810 */ /* 0x000fea0007ffe0ff */
[----:B------:R-:W-:Y:S02]  /*18f00*/  IMAD.IADD R173, R218, 0x1, -R2 ;  /* 0x00000001daad7824 */ /* 0x000fe400078e0a02 */
[----:B---3--:R-:W-:Y:S03]  /*18f10*/  FFMA.FTZ R19, R184, -UR27, R19 ;  /* 0x8000001bb8137c23 */ /* 0x008fe60008010013 */
        /* <DEDUP_REMOVED lines=12> */
[----:B-1----:R-:W-:Y:S01]  /*18fe0*/  FFMA.FTZ R33, R181, -UR27, R33 ;  /* 0x8000001bb5217c23 */ /* 0x002fe20008010021 */
[----:B------:R-:W-:Y:S01]  /*18ff0*/  IABS R173, R174 ;  /* 0x000000ae00ad7213 */ /* 0x000fe20000000000 */
[C---:B------:R-:W-:Y:S06]  /*19000*/  IMAD.IADD R174, R217.reuse, 0x1, -R2 ;  /* 0x00000001d9ae7824 */ /* 0x040fec00078e0a02 */
[----:B------:R-:W1:Y:S02]  /*19010*/  I2F R180, R173 ;  /* 0x000000ad00b47306 */ /* 0x000e640000201400 */
[----:B-1----:R-:W-:Y:S01]  /*19020*/  FFMA.FTZ R23, R180, -UR27, R23 ;  /* 0x8000001bb4177c23 */ /* 0x002fe20008010017 */
[----:B------:R-:W-:Y:S01]  /*19030*/  IABS R173, R174 ;  /* 0x000000ae00ad7213 */ /* 0x000fe20000000000 */
[----:B------:R-:W-:Y:S06]  /*19040*/  IMAD.IADD R174, R217, 0x1, -R172 ;  /* 0x00000001d9ae7824 */ /* 0x000fec00078e0aac */
[----:B------:R-:W1:Y:S02]  /*19050*/  I2F R179, R173 ;  /* 0x000000ad00b37306 */ /* 0x000e640000201400 */
[----:B-1----:R-:W-:Y:S01]  /*19060*/  FFMA.FTZ R34, R179, -UR27, R34 ;  /* 0x8000001bb3227c23 */ /* 0x002fe20008010022 */
[----:B------:R-:W-:Y:S01]  /*19070*/  IABS R173, R174 ;  /* 0x000000ae00ad7213 */ /* 0x000fe20000000000 */
[----:B------:R-:W-:Y:S06]  /*19080*/  IMAD.IADD R174, R216, 0x1, -R139 ;  /* 0x00000001d8ae7824 */ /* 0x000fec00078e0a8b */
[----:B------:R-:W1:Y:S02]  /*19090*/  I2F R178, R173 ;  /* 0x000000ad00b27306 */ /* 0x000e640000201400 */
[----:B-1----:R-:W-:Y:S01]  /*190a0*/  FFMA.FTZ R35, R178, -UR27, R35 ;  /* 0x8000001bb2237c23 */ /* 0x002fe20008010023 */
[----:B------:R-:W-:Y:S02]  /*190b0*/  IABS R173, R174 ;  /* 0x000000ae00ad7213 */ /* 0x000fe40000000000 */
[----:B------:R-:W-:Y:S02]  /*190c0*/  FSEL R178, R10, -INF , !P1 ;  /* 0xff8000000ab27808 */ /* 0x000fe40004800000 */
[C---:B------:R-:W-:Y:S01]  /*190d0*/  ISETP.GE.AND P1, PT, R135.reuse, R222, PT ;  /* 0x000000de8700720c */ /* 0x040fe20003f26270 */
[----:B------:R-:W-:Y:S02]  /*190e0*/  IMAD.MOV.U32 R0, RZ, RZ, R173 ;  /* 0x000000ffff007224 */ /* 0x000fe400078e00ad */
[----:B------:R-:W-:Y:S01]  /*190f0*/  IMAD.IADD R173, R216, 0x1, -R137 ;  /* 0x00000001d8ad7824 */ /* 0x000fe200078e0a89 */
[C---:B------:R-:W-:Y:S01]  /*19100*/  ISETP.GE.OR P1, PT, R135.reuse, R227, !P1 ;  /* 0x000000e38700720c */ /* 0x040fe20004f26670 */
[----:B------:R-:W1:Y:S03]  /*19110*/  I2F R177, R0 ;  /* 0x0000000000b17306 */ /* 0x000e660000201400 */
[----:B------:R-:W-:Y:S02]  /*19120*/  FSEL R247, R20, -INF , !P1 ;  /* 0xff80000014f77808 */ /* 0x000fe40004800000 */
[CC--:B------:R-:W-:Y:S04]  /*19130*/  ISETP.GE.AND P1, PT, R135.reuse, R221.reuse, PT ;  /* 0x000000dd8700720c */ /* 0x0c0fe80003f26270 */
[-C--:B------:R-:W-:Y:S04]  /*19140*/  ISETP.GE.OR P1, PT, R135, R226.reuse, !P1 ;  /* 0x000000e28700720c */ /* 0x080fe80004f26670 */
[----:B------:R-:W-:Y:S02]  /*19150*/  FSEL R245, R22, -INF , !P1 ;  /* 0xff80000016f57808 */ /* 0x000fe40004800000 */
[C---:B------:R-:W-:Y:S04]  /*19160*/  ISETP.GE.AND P1, PT, R2.reuse, R221, PT ;  /* 0x000000dd0200720c */ /* 0x040fe80003f26270 */
[-C--:B------:R-:W-:Y:S04]  /*19170*/  ISETP.GE.OR P1, PT, R2, R226.reuse, !P1 ;  /* 0x000000e20200720c */ /* 0x080fe80004f26670 */
[----:B------:R-:W-:Y:S01]  /*19180*/  FSEL R194, R34, -INF , !P1 ;  /* 0xff80000022c27808 */ /* 0x000fe20004800000 */
[----:B-1----:R-:W-:Y:S01]  /*19190*/  FFMA.FTZ R9, R177, -UR27, R9 ;  /* 0x8000001bb1097c23 */ /* 0x002fe20008010009 */
[----:B------:R-:W-:Y:S01]  /*191a0*/  IABS R0, R173 ;  /* 0x000000ad00007213 */ /* 0x000fe20000000000 */
[----:B------:R-:W-:Y:S01]  /*191b0*/  IMAD.IADD R173, R216, 0x1, -R136 ;  /* 0x00000001d8ad7824 */ /* 0x000fe200078e0a88 */
[----:B------:R-:W-:Y:S02]  /*191c0*/  FSEL R177, R8, -INF , !P0 ;  /* 0xff80000008b17808 */ /* 0x000fe40004000000 */
[----:B------:R-:W1:Y:S01]  /*191d0*/  I2F R176, R0 ;  /* 0x0000000000b07306 */ /* 0x000e620000201400 */
[----:B------:R-:W-:Y:S02]  /*191e0*/  ISETP.GE.AND P0, PT, R139, R221, PT ;  /* 0x000000dd8b00720c */ /* 0x000fe40003f06270 */
[----:B------:R-:W-:Y:S02]  /*191f0*/  ISETP.GE.AND P1, PT, R137, R219, PT ;  /* 0x000000db8900720c */ /* 0x000fe40003f26270 */
[----:B------:R-:W-:Y:S02]  /*19200*/  ISETP.GE.OR P0, PT, R139, R226, !P0 ;  /* 0x000000e28b00720c */ /* 0x000fe40004706670 */
[----:B------:R-:W-:Y:S01]  /*19210*/  ISETP.GE.OR P1, PT, R137, R224, !P1 ;  /* 0x000000e08900720c */ /* 0x000fe20004f26670 */
[----:B-1----:R-:W-:Y:S01]  /*19220*/  FFMA.FTZ R12, R176, -UR27, R12 ;  /* 0x8000001bb00c7c23 */ /* 0x002fe2000801000c */
[----:B------:R-:W-:Y:S01]  /*19230*/  IABS R0, R173 ;  /* 0x000000ad00007213 */ /* 0x000fe20000000000 */
[----:B------:R-:W-:Y:S01]  /*19240*/  IMAD.IADD R173, R216, 0x1, -R135 ;  /* 0x00000001d8ad7824 */ /* 0x000fe200078e0a87 */
[----:B------:R-:W-:Y:S02]  /*19250*/  FSEL R176, R7, -INF , !P0 ;  /* 0xff80000007b07808 */ /* 0x000fe40004000000 */
[----:B------:R-:W1:Y:S01]  /*19260*/  I2F R175, R0 ;  /* 0x0000000000af7306 */ /* 0x000e620000201400 */
[C---:B------:R-:W-:Y:S04]  /*19270*/  ISETP.GE.AND P0, PT, R2.reuse, R222, PT ;  /* 0x000000de0200720c */ /* 0x040fe80003f06270 */
[----:B------:R-:W-:Y:S04]  /*19280*/  ISETP.GE.OR P0, PT, R2, R227, !P0 ;  /* 0x000000e30200720c */ /* 0x000fe80004706670 */
[----:B------:R-:W-:Y:S02]  /*19290*/  FSEL R197, R32, -INF , !P0 ;  /* 0xff80000020c57808 */ /* 0x000fe40004000000 */
[C---:B------:R-:W-:Y:S04]  /*192a0*/  ISETP.GE.AND P0, PT, R139.reuse, R219, PT ;  /* 0x000000db8b00720c */ /* 0x040fe80003f06270 */
[----:B------:R-:W-:Y:S01]  /*192b0*/  ISETP.GE.OR P0, PT, R139, R224, !P0 ;  /* 0x000000e08b00720c */ /* 0x000fe20004706670 */
[----:B-1----:R-:W-:Y:S01]  /*192c0*/  FFMA.FTZ R13, R175, -UR27, R13 ;  /* 0x8000001baf0d7c23 */ /* 0x002fe2000801000d */
[----:B------:R-:W-:Y:S01]  /*192d0*/  IABS R0, R173 ;  /* 0x000000ad00007213 */ /* 0x000fe20000000000 */
[----:B------:R-:W-:Y:S01]  /*192e0*/  IMAD.IADD R173, R216, 0x1, -R134 ;  /* 0x00000001d8ad7824 */ /* 0x000fe200078e0a86 */
[----:B------:R-:W-:Y:S01]  /*192f0*/  FSEL R175, R6, -INF , !P6 ;  /* 0xff80000006af7808 */ /* 0x000fe20007000000 */
[----:B------:R-:W-:Y:S01]  /*19300*/  IMAD.IADD R6, R216, 0x1, -R172 ;  /* 0x00000001d8067824 */ /* 0x000fe200078e0aac */
[----:B------:R-:W1:Y:S01]  /*19310*/  I2F R174, R0 ;  /* 0x0000000000ae7306 */ /* 0x000e620000201400 */
[C---:B------:R-:W-:Y:S04]  /*19320*/  ISETP.GE.AND P6, PT, R136.reuse, R222, PT ;  /* 0x000000de8800720c */ /* 0x040fe80003fc6270 */
[C---:B------:R-:W-:Y:S04]  /*19330*/  ISETP.GE.OR P6, PT, R136.reuse, R227, !P6 ;  /* 0x000000e38800720c */ /* 0x040fe800077c6670 */
[----:B------:R-:W-:Y:S02]  /*19340*/  FSEL R17, R17, -INF , !P6 ;  /* 0xff80000011117808 */ /* 0x000fe40007000000 */
[C---:B------:R-:W-:Y:S04]  /*19350*/  ISETP.GE.AND P6, PT, R136.reuse, R221, PT ;  /* 0x000000dd8800720c */ /* 0x040fe80003fc6270 */
[----:B------:R-:W-:Y:S04]  /*19360*/  ISETP.GE.OR P6, PT, R136, R226, !P6 ;  /* 0x000000e28800720c */ /* 0x000fe800077c6670 */
[----:B------:R-:W-:Y:S02]  /*19370*/  FSEL R19, R19, -INF , !P6 ;  /* 0xff80000013137808 */ /* 0x000fe40007000000 */
[----:B------:R-:W-:Y:S01]  /*19380*/  ISETP.GE.AND P6, PT, R139, R220, PT ;  /* 0x000000dc8b00720c */ /* 0x000fe20003fc6270 */
[----:B-1----:R-:W-:Y:S01]  /*19390*/  FFMA.FTZ R24, R174, -UR27, R24 ;  /* 0x8000001bae187c23 */ /* 0x002fe20008010018 */
[----:B------:R-:W-:Y:S02]  /*193a0*/  IABS R0, R173 ;  /* 0x000000ad00007213 */ /* 0x000fe40000000000 */
[----:B------:R-:W-:Y:S02]  /*193b0*/  FSEL R173, R4, -INF , !P2 ;  /* 0xff80000004ad7808 */ /* 0x000fe40005000000 */
[-C--:B------:R-:W-:Y:S02]  /*193c0*/  ISETP.GE.AND P2, PT, R137, R222.reuse, PT ;  /* 0x000000de8900720c */ /* 0x080fe40003f46270 */
[----:B------:R-:W1:Y:S01]  /*193d0*/  I2F R0, R0 ;  /* 0x0000000000007306 */ /* 0x000e620000201400 */
[----:B------:R-:W-:Y:S01]  /*193e0*/  ISETP.GE.OR P6, PT, R139, R225, !P6 ;  /* 0x000000e18b00720c */ /* 0x000fe200077c6670 */
[----:B------:R-:W-:Y:S01]  /*193f0*/  IMAD.IADD R139, R223, 0x1, -R139 ;  /* 0x00000001df8b7824 */ /* 0x000fe200078e0a8b */
[----:B------:R-:W-:Y:S02]  /*19400*/  ISETP.GE.OR P2, PT, R137, R227, !P2 ;  /* 0x000000e38900720c */ /* 0x000fe40005746670 */
[----:B------:R-:W-:Y:S02]  /*19410*/  FMNMX.FTZ R4, R173, R3, !PT ;  /* 0x00000003ad047209 */ /* 0x000fe40007810000 */
[----:B------:R-:W-:Y:S02]  /*19420*/  FSEL R16, R16, -INF , !P2 ;  /* 0xff80000010107808 */ /* 0x000fe40005000000 */
[C---:B------:R-:W-:Y:S02]  /*19430*/  ISETP.GE.AND P2, PT, R134.reuse, R222, PT ;  /* 0x000000de8600720c */ /* 0x040fe40003f46270 */
[----:B------:R-:W-:Y:S02]  /*19440*/  FSEL R32, R9, -INF , !P6 ;  /* 0xff80000009207808 */ /* 0x000fe40007000000 */
[----:B------:R-:W-:Y:S02]  /*19450*/  ISETP.GE.OR P2, PT, R134, R227, !P2 ;  /* 0x000000e38600720c */ /* 0x000fe40005746670 */
[----:B------:R-:W-:Y:S02]  /*19460*/  FSEL R174, R5, -INF , !P3 ;  /* 0xff80000005ae7808 */ /* 0x000fe40005800000 */
[----:B------:R-:W-:Y:S02]  /*19470*/  IABS R5, R139 ;  /* 0x0000008b00057213 */ /* 0x000fe40000000000 */
[----:B------:R-:W-:Y:S02]  /*19480*/  FSEL R246, R21, -INF , !P2 ;  /* 0xff80000015f67808 */ /* 0x000fe40005000000 */
[----:B------:R-:W3:Y:S01]  /*19490*/  I2F R21, R5 ;  /* 0x0000000500157306 */ /* 0x000ee20000201400 */
[----:B------:R-:W-:Y:S01]  /*194a0*/  FMNMX.FTZ R4, R174, R4, !PT ;  /* 0x00000004ae047209 */ /* 0x000fe20007810000 */
[----:B-1----:R-:W-:Y:S01]  /*194b0*/  FFMA.FTZ R25, R0, -UR27, R25 ;  /* 0x8000001b00197c23 */ /* 0x002fe20008010019 */
[-C--:B------:R-:W-:Y:S01]  /*194c0*/  ISETP.GE.AND P2, PT, R134, R221.reuse, PT ;  /* 0x000000dd8600720c */ /* 0x080fe20003f46270 */
[----:B------:R-:W-:Y:S01]  /*194d0*/  IMAD.IADD R0, R216, 0x1, -R2 ;  /* 0x00000001d8007824 */ /* 0x000fe200078e0a02 */
[C---:B------:R-:W-:Y:S02]  /*194e0*/  ISETP.GE.AND P3, PT, R137.reuse, R221, PT ;  /* 0x000000dd8900720c */ /* 0x040fe40003f66270 */
[----:B------:R-:W-:Y:S02]  /*194f0*/  FMNMX.FTZ R4, R16, R4, !PT ;  /* 0x0000000410047209 */ /* 0x000fe40007810000 */
[----:B------:R-:W-:Y:S02]  /*19500*/  IABS R0, R0 ;  /* 0x0000000000007213 */ /* 0x000fe40000000000 */
[----:B------:R-:W-:Y:S02]  /*19510*/  ISETP.GE.OR P3, PT, R137, R226, !P3 ;  /* 0x000000e28900720c */ /* 0x000fe40005f66670 */
[----:B------:R-:W1:Y:S01]  /*19520*/  I2F R20, R0 ;  /* 0x0000000000147306 */ /* 0x000e620000201400 */
[----:B------:R-:W-:Y:S02]  /*19530*/  FMNMX.FTZ R4, R17, R4, !PT ;  /* 0x0000000411047209 */ /* 0x000fe40007810000 */
[----:B------:R-:W-:Y:S02]  /*19540*/  FSEL R18, R18, -INF , !P3 ;  /* 0xff80000012127808 */ /* 0x000fe40005800000 */
[C---:B------:R-:W-:Y:S02]  /*19550*/  ISETP.GE.AND P3, PT, R172.reuse, R222, PT ;  /* 0x000000deac00720c */ /* 0x040fe40003f66270 */
[----:B------:R-:W-:Y:S02]  /*19560*/  FMNMX.FTZ R4, R247, R4, !PT ;  /* 0x00000004f7047209 */ /* 0x000fe40007810000 */
[C---:B------:R-:W-:Y:S01]  /*19570*/  ISETP.GE.OR P3, PT, R172.reuse, R227, !P3 ;  /* 0x000000e3ac00720c */ /* 0x040fe20005f66670 */
[----:B---3--:R-:W-:Y:S01]  /*19580*/  FFMA.FTZ R11, R21, -UR27, R11 ;  /* 0x8000001b150b7c23 */ /* 0x008fe2000801000b */
[----:B------:R-:W-:Y:S02]  /*19590*/  FMNMX.FTZ R5, R175, R132, !PT ;  /* 0x00000084af057209 */ /* 0x000fe40007810000 */
[----:B------:R-:W-:Y:S02]  /*195a0*/  FSEL R196, R33, -INF , !P3 ;  /* 0xff80000021c47808 */ /* 0x000fe40005800000 */
[----:B------:R-:W-:Y:S02]  /*195b0*/  ISETP.GE.AND P3, PT, R172, R221, PT ;  /* 0x000000ddac00720c */ /* 0x000fe40003f66270 */
[-C--:B------:R-:W-:Y:S02]  /*195c0*/  ISETP.GE.OR P2, PT, R134, R226.reuse, !P2 ;  /* 0x000000e28600720c */ /* 0x080fe40005746670 */
[----:B------:R-:W-:Y:S02]  /*195d0*/  ISETP.GE.OR P3, PT, R172, R226, !P3 ;  /* 0x000000e2ac00720c */ /* 0x000fe40005f66670 */
[----:B------:R-:W-:Y:S02]  /*195e0*/  FSEL R198, R23, -INF , !P2 ;  /* 0xff80000017c67808 */ /* 0x000fe40005000000 */
[----:B------:R-:W-:Y:S01]  /*195f0*/  ISETP.GE.AND P2, PT, R137, R220, PT ;  /* 0x000000dc8900720c */ /* 0x000fe20003f46270 */
[----:B-1----:R-:W-:Y:S01]  /*19600*/  FFMA.FTZ R28, R20, -UR27, R28 ;  /* 0x8000001b141c7c23 */ /* 0x002fe2000801001c */
[----:B------:R-:W-:Y:S02]  /*19610*/  FMNMX.FTZ R0, R176, R5, !PT ;  /* 0x00000005b0007209 */ /* 0x000fe40007810000 */
[----:B------:R-:W-:Y:S02]  /*19620*/  FMNMX.FTZ R5, R246, R4, !PT ;  /* 0x00000004f6057209 */ /* 0x000fe40007810000 */
[----:B------:R-:W-:Y:S02]  /*19630*/  FMNMX.FTZ R0, R18, R0, !PT ;  /* 0x0000000012007209 */ /* 0x000fe40007810000 */
[----:B------:R-:W-:Y:S02]  /*19640*/  FSEL R195, R35, -INF , !P3 ;  /* 0xff80000023c37808 */ /* 0x000fe40005800000 */
[----:B------:R-:W-:Y:S02]  /*19650*/  FMNMX.FTZ R4, R19, R0, !PT ;  /* 0x0000000013047209 */ /* 0x000fe40007810000 */
[----:B------:R-:W-:Y:S02]  /*19660*/  IABS R0, R6 ;  /* 0x0000000600007213 */ /* 0x000fe40000000000 */
[----:B------:R-:W-:Y:S02]  /*19670*/  FMNMX.FTZ R6, R197, R5, !PT ;  /* 0x00000005c5067209 */ /* 0x000fe40007810000 */
[----:B------:R-:W-:Y:S01]  /*19680*/  FMNMX.FTZ R5, R245, R4, !PT ;  /* 0x00000004f5057209 */ /* 0x000fe20007810000 */
[----:B------:R-:W-:Y:S01]  /*19690*/  IMAD.MOV.U32 R4, RZ, RZ, R0 ;  /* 0x000000ffff047224 */ /* 0x000fe200078e0000 */
[C---:B------:R-:W-:Y:S02]  /*196a0*/  ISETP.GE.AND P3, PT, R136.reuse, R220, PT ;  /* 0x000000dc8800720c */ /* 0x040fe40003f66270 */
[-C--:B------:R-:W-:Y:S01]  /*196b0*/  ISETP.GE.OR P2, PT, R137, R225.reuse, !P2 ;  /* 0x000000e18900720c */ /* 0x080fe20005746670 */
[----:B------:R-:W-:Y:S01]  /*196c0*/  IMAD.IADD R137, R223, 0x1, -R137 ;  /* 0x00000001df897824 */ /* 0x000fe200078e0a89 */
[----:B------:R-:W1:Y:S01]  /*196d0*/  I2F R8, R4 ;  /* 0x0000000400087306 */ /* 0x000e620000201400 */
[----:B------:R-:W-:Y:S02]  /*196e0*/  ISETP.GE.OR P3, PT, R136, R225, !P3 ;  /* 0x000000e18800720c */ /* 0x000fe40005f66670 */
[----:B------:R-:W-:Y:S02]  /*196f0*/  FMNMX.FTZ R5, R198, R5, !PT ;  /* 0x00000005c6057209 */ /* 0x000fe40007810000 */
[----:B------:R-:W-:Y:S02]  /*19700*/  IABS R7, R137 ;  /* 0x0000008900077213 */ /* 0x000fe40000000000 */
[----:B------:R-:W-:Y:S02]  /*19710*/  FSEL R34, R13, -INF , !P3 ;  /* 0xff8000000d227808 */ /* 0x000fe40005800000 */
[----:B------:R-:W-:Y:S01]  /*19720*/  FMNMX.FTZ R0, R196, R6, !PT ;  /* 0x00000006c4007209 */ /* 0x000fe20007810000 */
[----:B------:R3:W2:Y:S01]  /*19730*/  I2F R13, R7 ;  /* 0x00000007000d7306 */ /* 0x0006a20000201400 */
[----:B------:R-:W-:Y:S02]  /*19740*/  FSEL R22, R11, -INF , !P0 ;  /* 0xff8000000b167808 */ /* 0x000fe40004000000 */
[----:B------:R-:W-:Y:S01]  /*19750*/  FSEL R33, R12, -INF , !P2 ;  /* 0xff8000000c217808 */ /* 0x000fe20005000000 */
[----:B------:R-:W4:Y:S01]  /*19760*/  SHFL.BFLY PT, R10, R0, 0x2, 0x1f ;  /* 0x0c401f00000a7f89 */ /* 0x000f2200000e0000 */
[----:B------:R-:W-:Y:S02]  /*19770*/  ISETP.GE.AND P3, PT, R136, R219, PT ;  /* 0x000000db8800720c */ /* 0x000fe40003f66270 */
[----:B------:R-:W-:Y:S02]  /*19780*/  ISETP.GE.AND P2, PT, R134, R220, PT ;  /* 0x000000dc8600720c */ /* 0x000fe40003f46270 */
[----:B------:R-:W-:Y:S02]  /*19790*/  ISETP.GE.OR P3, PT, R136, R224, !P3 ;  /* 0x000000e08800720c */ /* 0x000fe40005f66670 */
[----:B------:R-:W-:Y:S02]  /*197a0*/  ISETP.GE.OR P2, PT, R134, R225, !P2 ;  /* 0x000000e18600720c */ /* 0x000fe40005746670 */
[----:B------:R-:W-:Y:S01]  /*197b0*/  ISETP.GE.AND P6, PT, R135, R220, PT ;  /* 0x000000dc8700720c */ /* 0x000fe20003fc6270 */
[----:B-1----:R-:W-:Y:S01]  /*197c0*/  FFMA.FTZ R29, R8, -UR27, R29 ;  /* 0x8000001b081d7c23 */ /* 0x002fe2000801001d */
[----:B------:R-:W-:Y:S01]  /*197d0*/  FMNMX.FTZ R4, R194, R5, !PT ;  /* 0x00000005c2047209 */ /* 0x000fe20007810000 */
[----:B------:R-:W-:Y:S01]  /*197e0*/  IMAD.IADD R5, R223, 0x1, -R135 ;  /* 0x00000001df057824 */ /* 0x000fe200078e0a87 */
[----:B------:R-:W-:Y:S02]  /*197f0*/  FSEL R248, R25, -INF , !P2 ;  /* 0xff80000019f87808 */ /* 0x000fe40005000000 */
[----:B------:R-:W1:Y:S01]  /*19800*/  LDC.U8 R25, c[0x0][0x2d8] ;  /* 0x0000b600ff197b82 */ /* 0x000e620000000000 */
[----:B------:R-:W-:Y:S02]  /*19810*/  FMNMX.FTZ R4, R195, R4, !PT ;  /* 0x00000004c3047209 */ /* 0x000fe40007810000 */
[----:B------:R-:W-:Y:S01]  /*19820*/  IABS R5, R5 ;  /* 0x0000000500057213 */ /* 0x000fe20000000000 */
[----:B---3--:R-:W-:Y:S02]  /*19830*/  IMAD.IADD R7, R223, 0x1, -R136 ;  /* 0x00000001df077824 */ /* 0x008fe400078e0a88 */
[----:B------:R-:W3:Y:S01]  /*19840*/  SHFL.BFLY PT, R9, R4, 0x2, 0x1f ;  /* 0x0c401f0004097f89 */ /* 0x000ee200000e0000 */
[----:B--2---:R-:W-:Y:S01]  /*19850*/  FFMA.FTZ R14, R13, -UR27, R14 ;  /* 0x8000001b0d0e7c23 */ /* 0x004fe2000801000e */
[----:B------:R-:W2:Y:S01]  /*19860*/  I2F R12, R5 ;  /* 0x00000005000c7306 */ /* 0x000ea20000201400 */
[C---:B------:R-:W-:Y:S02]  /*19870*/  ISETP.GE.AND P2, PT, R134.reuse, R219, PT ;  /* 0x000000db8600720c */ /* 0x040fe40003f46270 */
[----:B------:R-:W-:Y:S02]  /*19880*/  IABS R6, R7 ;  /* 0x0000000700067213 */ /* 0x000fe40000000000 */
[----:B------:R-:W-:Y:S01]  /*19890*/  ISETP.GE.OR P2, PT, R134, R224, !P2 ;  /* 0x000000e08600720c */ /* 0x000fe20005746670 */
[----:B------:R-:W-:Y:S01]  /*198a0*/  IMAD.IADD R134, R223, 0x1, -R134 ;  /* 0x00000001df867824 */ /* 0x000fe200078e0a86 */
[----:B------:R-:W-:Y:S02]  /*198b0*/  ISETP.GE.OR P6, PT, R135, R225, !P6 ;  /* 0x000000e18700720c */ /* 0x000fe400077c6670 */
[----:B----4-:R-:W-:Y:S01]  /*198c0*/  FMNMX.FTZ R136, R0, R10, !PT ;  /* 0x0000000a00887209 */ /* 0x010fe20007810000 */
[----:B------:R-:W-:Y:S01]  /*198d0*/  IMAD.IADD R0, R223, 0x1, -R2 ;  /* 0x00000001df007824 */ /* 0x000fe200078e0a02 */
[----:B------:R-:W4:Y:S01]  /*198e0*/  I2F R7, R6 ;  /* 0x0000000600077306 */ /* 0x000f220000201400 */
[----:B------:R-:W-:Y:S02]  /*198f0*/  FSEL R242, R24, -INF , !P6 ;  /* 0xff80000018f27808 */ /* 0x000fe40007000000 */
[C---:B------:R-:W-:Y:S02]  /*19900*/  ISETP.GE.AND P6, PT, R135.reuse, R219, PT ;  /* 0x000000db8700720c */ /* 0x040fe40003fc6270 */
[----:B------:R-:W-:Y:S02]  /*19910*/  IABS R0, R0 ;  /* 0x0000000000007213 */ /* 0x000fe40000000000 */
[----:B------:R-:W-:Y:S02]  /*19920*/  ISETP.GE.OR P6, PT, R135, R224, !P6 ;  /* 0x000000e08700720c */ /* 0x000fe400077c6670 */
[----:B------:R-:W-:Y:S01]  /*19930*/  FSEL R24, R14, -INF , !P1 ;  /* 0xff8000000e187808 */ /* 0x000fe20004800000 */
[----:B------:R-:W1:Y:S01]  /*19940*/  I2F R8, R0 ;  /* 0x0000000000087306 */ /* 0x000e620000201400 */
[----:B---3--:R-:W-:Y:S01]  /*19950*/  FMNMX.FTZ R135, R4, R9, !PT ;  /* 0x0000000904877209 */ /* 0x008fe20007810000 */
[----:B--2---:R-:W-:Y:S01]  /*19960*/  FFMA.FTZ R26, R12, -UR27, R26 ;  /* 0x8000001b0c1a7c23 */ /* 0x004fe2000801001a */
[----:B------:R-:W-:Y:S02]  /*19970*/  IABS R5, R134 ;  /* 0x0000008600057213 */ /* 0x000fe40000000000 */
[----:B------:R-:W-:Y:S02]  /*19980*/  FMNMX.FTZ R4, R177, R133, !PT ;  /* 0x00000085b1047209 */ /* 0x000fe40007810000 */
[----:B------:R-:W-:Y:S03]  /*19990*/  FSEL R235, R26, -INF , !P6 ;  /* 0xff8000001aeb7808 */ /* 0x000fe60007000000 */
[----:B------:R2:W3:Y:S01]  /*199a0*/  I2F R10, R5 ;  /* 0x00000005000a7306 */ /* 0x0004e20000201400 */
[----:B------:R-:W-:Y:S01]  /*199b0*/  FMNMX.FTZ R4, R32, R4, !PT ;  /* 0x0000000420047209 */ /* 0x000fe20007810000 */
[----:B------:R-:W3:Y:S01]  /*199c0*/  LDC.U8 R26, c[0x0][0x2d8] ;  /* 0x0000b600ff1a7b82 */ /* 0x000ee20000000000 */
[C---:B------:R-:W-:Y:S01]  /*199d0*/  ISETP.GE.AND P0, PT, R2.reuse, R220, PT ;  /* 0x000000dc0200720c */ /* 0x040fe20003f06270 */
[----:B----4-:R-:W-:Y:S01]  /*199e0*/  FFMA.FTZ R15, R7, -UR27, R15 ;  /* 0x8000001b070f7c23 */ /* 0x010fe2000801000f */
[----:B------:R-:W-:Y:S01]  /*199f0*/  FMNMX.FTZ R4, R33, R4, !PT ;  /* 0x0000000421047209 */ /* 0x000fe20007810000 */
[----:B------:R-:W4:Y:S01]  /*19a00*/  SHFL.BFLY PT, R7, R135, 0x1, 0x1f ;  /* 0x0c201f0087077f89 */ /* 0x000f2200000e0000 */
[-C--:B------:R-:W-:Y:S02]  /*19a10*/  ISETP.GE.OR P0, PT, R2, R225.reuse, !P0 ;  /* 0x000000e10200720c */ /* 0x080fe40004706670 */
[----:B------:R-:W-:Y:S02]  /*19a20*/  FMNMX.FTZ R4, R34, R4, !PT ;  /* 0x0000000422047209 */ /* 0x000fe40007810000 */
[----:B------:R-:W-:Y:S02]  /*19a30*/  FSEL R239, R28, -INF , !P0 ;  /* 0xff8000001cef7808 */ /* 0x000fe40004000000 */
[----:B------:R-:W-:Y:S01]  /*19a40*/  ISETP.GE.AND P0, PT, R172, R220, PT ;  /* 0x000000dcac00720c */ /* 0x000fe20003f06270 */
[----:B-1----:R-:W-:Y:S01]  /*19a50*/  FFMA.FTZ R30, R8, -UR27, R30 ;  /* 0x8000001b081e7c23 */ /* 0x002fe2000801001e */
[----:B------:R-:W-:Y:S01]  /*19a60*/  FMNMX.FTZ R4, R242, R4, !PT ;  /* 0x00000004f2047209 */ /* 0x000fe20007810000 */
[----:B------:R-:W1:Y:S01]  /*19a70*/  SHFL.BFLY PT, R6, R136, 0x1, 0x1f ;  /* 0x0c201f0088067f89 */ /* 0x000e6200000e0000 */
[----:B------:R-:W-:Y:S02]  /*19a80*/  FSEL R23, R15, -INF , !P3 ;  /* 0xff8000000f177808 */ /* 0x000fe40005800000 */
[----:B------:R-:W-:Y:S02]  /*19a90*/  ISETP.GE.OR P0, PT, R172, R225, !P0 ;  /* 0x000000e1ac00720c */ /* 0x000fe40004706670 */
[----:B------:R-:W-:Y:S02]  /*19aa0*/  FMNMX.FTZ R4, R248, R4, !PT ;  /* 0x00000004f8047209 */ /* 0x000fe40007810000 */
[----:B------:R-:W-:Y:S01]  /*19ab0*/  FSEL R193, R29, -INF , !P0 ;  /* 0xff8000001dc17808 */ /* 0x000fe20004000000 */
[----:B--2---:R-:W-:Y:S01]  /*19ac0*/  IMAD.IADD R5, R223, 0x1, -R172 ;  /* 0x00000001df057824 */ /* 0x004fe200078e0aac */
[----:B------:R-:W-:Y:S01]  /*19ad0*/  FMNMX.FTZ R4, R239, R4, !PT ;  /* 0x00000004ef047209 */ /* 0x000fe20007810000 */
[----:B---3--:R-:W-:Y:S01]  /*19ae0*/  FFMA.FTZ R27, R10, -UR27, R27 ;  /* 0x8000001b0a1b7c23 */ /* 0x008fe2000801001b */
[C---:B------:R-:W-:Y:S02]  /*19af0*/  ISETP.GE.AND P1, PT, R2.reuse, R219, PT ;  /* 0x000000db0200720c */ /* 0x040fe40003f26270 */
[----:B------:R-:W-:Y:S02]  /*19b00*/  IABS R0, R5 ;  /* 0x0000000500007213 */ /* 0x000fe40000000000 */
[----:B----4-:R-:W-:Y:S02]  /*19b10*/  FMNMX.FTZ R135, R135, R7, !PT ;  /* 0x0000000787877209 */ /* 0x010fe40007810000 */
[----:B------:R2:W3:Y:S01]  /*19b20*/  I2F R5, R0 ;  /* 0x0000000000057306 */ /* 0x0004e20000201400 */
[----:B------:R-:W-:Y:S02]  /*19b30*/  FMNMX.FTZ R4, R193, R4, !PT ;  /* 0x00000004c1047209 */ /* 0x000fe40007810000 */
[----:B------:R-:W-:Y:S01]  /*19b40*/  FMUL.FTZ R180, R135, c[0x0][0x23c] ;  /* 0x00008f0087b47a20 */ /* 0x000fe20000410000 */
[----:B------:R-:W-:Y:S02]  /*19b50*/  FSEL R192, R27, -INF , !P2 ;  /* 0xff8000001bc07808 */ /* 0x000fe40005000000 */
[----:B------:R-:W-:Y:S01]  /*19b60*/  FSETP.NEU.FTZ.AND P2, PT, R135, -INF , PT ;  /* 0xff8000008700780b */ /* 0x000fe20003f5d000 */
[----:B------:R-:W4:Y:S01]  /*19b70*/  SHFL.BFLY PT, R134, R4, 0x2, 0x1f ;  /* 0x0c401f0004867f89 */ /* 0x000f2200000e0000 */
[----:B------:R-:W-:Y:S01]  /*19b80*/  ISETP.GE.OR P1, PT, R2, R224, !P1 ;  /* 0x000000e00200720c */ /* 0x000fe20004f26670 */
[----:B------:R-:W-:Y:S01]  /*19b90*/  IMAD.U32 R2, RZ, RZ, UR31 ;  /* 0x0000001fff027e24 */ /* 0x000fe2000f8e00ff */
[----:B------:R-:W-:Y:S02]  /*19ba0*/  FSEL R180, R180, RZ, P2 ;  /* 0x000000ffb4b47208 */ /* 0x000fe40001000000 */
[----:B------:R-:W-:Y:S02]  /*19bb0*/  PRMT R25, R25, 0x7054, R26 ;  /* 0x0000705419197816 */ /* 0x000fe4000000001a */
[----:B------:R-:W-:Y:S01]  /*19bc0*/  ISETP.GE.AND P0, PT, R172, R219, PT ;  /* 0x000000dbac00720c */ /* 0x000fe20003f06270 */
[--C-:B------:R-:W-:Y:S01]  /*19bd0*/  FFMA.FTZ R18, R18, c[0x0][0x23c], -R180.reuse ;  /* 0x00008f0012127a23 */ /* 0x100fe200000108b4 */
[----:B------:R-:W-:Y:S01]  /*19be0*/  FSEL R241, R30, -INF , !P1 ;  /* 0xff8000001ef17808 */ /* 0x000fe20004800000 */
[----:B------:R-:W-:Y:S01]  /*19bf0*/  FFMA.FTZ R19, R19, c[0x0][0x23c], -R180 ;  /* 0x00008f0013137a23 */ /* 0x000fe200000108b4 */
[----:B------:R-:W-:Y:S01]  /*19c00*/  LOP3.LUT R2, R191, UR32, R2, 0x96, !PT ;  /* 0x00000020bf027c12 */ /* 0x000fe2000f8e9602 */
[----:B------:R-:W-:Y:S01]  /*19c10*/  MUFU.EX2 R252, R18 ;  /* 0x0000001200fc7308 */ /* 0x000fe20000000800 */
[----:B-1----:R-:W-:Y:S02]  /*19c20*/  FMNMX.FTZ R136, R136, R6, !PT ;  /* 0x0000000688887209 */ /* 0x002fe40007810000 */
[--C-:B------:R-:W-:Y:S01]  /*19c30*/  LOP3.LUT R6, R233, UR15, R190.reuse, 0x96, !PT ;  /* 0x0000000fe9067c12 */ /* 0x100fe2000f8e96be */
[----:B------:R-:W-:Y:S01]  /*19c40*/  IMAD.WIDE.U32 R12, R2, -0x326172a9, RZ ;  /* 0xcd9e8d57020c7825 */ /* 0x000fe200078e00ff */
[----:B--2---:R-:W-:Y:S02]  /*19c50*/  FMNMX.FTZ R0, R178, R138, !PT ;  /* 0x0000008ab2007209 */ /* 0x004fe40007810000 */
[C---:B------:R-:W-:Y:S01]  /*19c60*/  FSETP.NEU.FTZ.AND P3, PT, R136.reuse, -INF , PT ;  /* 0xff8000008800780b */ /* 0x040fe20003f7d000 */
[----:B---3--:R-:W-:Y:S01]  /*19c70*/  FFMA.FTZ R31, R5, -UR27, R31 ;  /* 0x8000001b051f7c23 */ /* 0x008fe2000801001f */
[----:B-----5:R-:W-:Y:S01]  /*19c80*/  LOP3.LUT R5, R231, UR15, R190, 0x96, !PT ;  /* 0x0000000fe7057c12 */ /* 0x020fe2000f8e96be */
[----:B------:R1:W-:Y:S01]  /*19c90*/  MUFU.EX2 R251, R19 ;  /* 0x0000001300fb7308 */ /* 0x0003e20000000800 */
[----:B------:R-:W-:Y:S01]  /*19ca0*/  LOP3.LUT R9, R13, UR16, R250, 0x96, !PT ;  /* 0x000000100d097c12 */ /* 0x000fe2000f8e96fa */
[----:B------:R-:W-:Y:S01]  /*19cb0*/  FMUL.FTZ R181, R136, c[0x0][0x23c] ;  /* 0x00008f0088b57a20 */ /* 0x000fe20000410000 */
[----:B----4-:R-:W-:Y:S01]  /*19cc0*/  FMNMX.FTZ R134, R4, R134, !PT ;  /* 0x0000008604867209 */ /* 0x010fe20007810000 */
[----:B------:R-:W-:Y:S01]  /*19cd0*/  IMAD.WIDE.U32 R4, R5, -0x326172a9, RZ ;  /* 0xcd9e8d5705047825 */ /* 0x000fe200078e00ff */
[----:B------:R-:W-:Y:S02]  /*19ce0*/  FMNMX.FTZ R0, R22, R0, !PT ;  /* 0x0000000016007209 */ /* 0x000fe40007810000 */
[----:B------:R-:W-:Y:S01]  /*19cf0*/  FSEL R181, R181, RZ, P3 ;  /* 0x000000ffb5b57208 */ /* 0x000fe20001800000 */
[----:B------:R-:W-:Y:S01]  /*19d00*/  IMAD.WIDE.U32 R6, R6, -0x326172a9, RZ ;  /* 0xcd9e8d5706067825 */ /* 0x000fe200078e00ff */
[----:B------:R-:W-:Y:S02]  /*19d10*/  FMNMX.FTZ R0, R24, R0, !PT ;  /* 0x0000000018007209 */ /* 0x000fe40007810000 */
[----:B------:R-:W-:Y:S01]  /*19d20*/  ISETP.GE.OR P0, PT, R172, R224, !P0 ;  /* 0x000000e0ac00720c */ /* 0x000fe20004706670 */
[----:B------:R-:W-:Y:S01]  /*19d30*/  IMAD.WIDE.U32 R14, R9, -0x2daee0ad, RZ ;  /* 0xd2511f53090e7825 */ /* 0x000fe200078e00ff */
[--C-:B------:R-:W-:Y:S02]  /*19d40*/  LOP3.LUT R8, R7, UR14, R12.reuse, 0x96, !PT ;  /* 0x0000000e07087c12 */ /* 0x100fe4000f8e960c */
[----:B------:R-:W-:Y:S01]  /*19d50*/  LOP3.LUT R12, R5, UR14, R12, 0x96, !PT ;  /* 0x0000000e050c7c12 */ /* 0x000fe2000f8e960c */
[--C-:B------:R-:W-:Y:S01]  /*19d60*/  FFMA.FTZ R16, R16, c[0x0][0x23c], -R181.reuse ;  /* 0x00008f0010107a23 */ /* 0x100fe200000108b5 */
[----:B------:R-:W-:Y:S01]  /*19d70*/  LOP3.LUT R5, R15, UR13, R232, 0x96, !PT ;  /* 0x0000000d0f057c12 */ /* 0x000fe2000f8e96e8 */
[--C-:B------:R-:W-:Y:S01]  /*19d80*/  FFMA.FTZ R17, R17, c[0x0][0x23c], -R181.reuse ;  /* 0x00008f0011117a23 */ /* 0x100fe200000108b5 */
[----:B------:R-:W-:Y:S01]  /*19d90*/  FMNMX.FTZ R0, R23, R0, !PT ;  /* 0x0000000017007209 */ /* 0x000fe20007810000 */
[----:B------:R2:W-:Y:S01]  /*19da0*/  MUFU.EX2 R199, R16 ;  /* 0x0000001000c77308 */ /* 0x0005e20000000800 */
[----:B------:R-:W-:Y:S01]  /*19db0*/  FSEL R139, R31, -INF , !P0 ;  /* 0xff8000001f8b7808 */ /* 0x000fe20004000000 */
[----:B------:R-:W-:Y:S01]  /*19dc0*/  IMAD.WIDE.U32 R8, R8, -0x2daee0ad, RZ ;  /* 0xd2511f5308087825 */ /* 0x000fe200078e00ff */
[----:B------:R-:W-:Y:S02]  /*19dd0*/  FMNMX.FTZ R0, R235, R0, !PT ;  /* 0x00000000eb007209 */ /* 0x000fe40007810000 */
[----:B------:R-:W-:Y:S01]  /*19de0*/  LOP3.LUT R7, R13, UR16, R236, 0x96, !PT ;  /* 0x000000100d077c12 */ /* 0x000fe2000f8e96ec */
[----:B-1----:R-:W-:Y:S01]  /*19df0*/  IMAD.WIDE.U32 R18, R5, -0x326172a9, RZ ;  /* 0xcd9e8d5705127825 */ /* 0x002fe200078e00ff */
[----:B------:R-:W-:Y:S02]  /*19e00*/  FMNMX.FTZ R0, R192, R0, !PT ;  /* 0x00000000c0007209 */ /* 0x000fe40007810000 */
[----:B------:R-:W-:Y:S01]  /*19e10*/  LOP3.LUT R14, R9, UR11, R14, 0x96, !PT ;  /* 0x0000000b090e7c12 */ /* 0x000fe2000f8e960e */
[--C-:B------:R-:W-:Y:S01]  /*19e20*/  FFMA.FTZ R5, R174, c[0x0][0x23c], -R181.reuse ;  /* 0x00008f00ae057a23 */ /* 0x100fe200000108b5 */
[----:B------:R-:W-:Y:S01]  /*19e30*/  FMNMX.FTZ R0, R241, R0, !PT ;  /* 0x00000000f1007209 */ /* 0x000fe20007810000 */
[----:B------:R-:W-:Y:S01]  /*19e40*/  MUFU.EX2 R228, R17 ;  /* 0x0000001100e47308 */ /* 0x000fe20000000800 */
[----:B------:R-:W-:Y:S02]  /*19e50*/  IMAD.WIDE.U32 R10, R7, -0x2daee0ad, RZ ;  /* 0xd2511f53070a7825 */ /* 0x000fe400078e00ff */
[----:B------:R-:W-:Y:S02]  /*19e60*/  FMNMX.FTZ R0, R139, R0, !PT ;  /* 0x000000008b007209 */ /* 0x000fe40007810000 */
[----:B------:R-:W-:Y:S01]  /*19e70*/  IMAD.WIDE.U32 R12, R12, -0x2daee0ad, RZ ;  /* 0xd2511f530c0c7825 */ /* 0x000fe200078e00ff */
[----:B------:R-:W-:Y:S02]  /*19e80*/  LOP3.LUT R7, R11, UR13, R230, 0x96, !PT ;  /* 0x0000000d0b077c12 */ /* 0x000fe4000f8e96e6 */
[----:B------:R-:W1:Y:S01]  /*19e90*/  SHFL.BFLY PT, R2, R0, 0x2, 0x1f ;  /* 0x0c401f0000027f89 */ /* 0x000e6200000e0000 */
[----:B------:R-:W-:Y:S01]  /*19ea0*/  IMAD.WIDE.U32 R14, R14, -0x326172a9, RZ ;  /* 0xcd9e8d570e0e7825 */ /* 0x000fe200078e00ff */
[----:B------:R3:W-:Y:S01]  /*19eb0*/  MUFU.EX2 R250, R5 ;  /* 0x0000000500fa7308 */ /* 0x0007e20000000800 */
[----:B------:R-:W-:Y:S02]  /*19ec0*/  LOP3.LUT R10, R13, UR11, R10, 0x96, !PT ;  /* 0x0000000b0d0a7c12 */ /* 0x000fe4000f8e960a */
[----:B------:R-:W-:Y:S01]  /*19ed0*/  IMAD.WIDE.U32 R20, R7, -0x326172a9, RZ ;  /* 0xcd9e8d5707147825 */ /* 0x000fe200078e00ff */
[----:B------:R-:W-:Y:S02]  /*19ee0*/  LOP3.LUT R18, R15, UR10, R18, 0x96, !PT ;  /* 0x0000000a0f127c12 */ /* 0x000fe4000f8e9612 */
[----:B--2---:R-:W2:Y:S01]  /*19ef0*/  SHFL.BFLY PT, R16, R134, 0x1, 0x1f ;  /* 0x0c201f0086107f89 */ /* 0x004ea200000e0000 */
[----:B------:R-:W-:Y:S01]  /*19f00*/  IMAD.WIDE.U32 R10, R10, -0x326172a9, RZ ;  /* 0xcd9e8d570a0a7825 */ /* 0x000fe200078e00ff */
[----:B------:R-:W-:Y:S03]  /*19f10*/  LOP3.LUT R7, R21, UR12, R4, 0x96, !PT ;  /* 0x0000000c15077c12 */ /* 0x000fe6000f8e9604 */
[----:B------:R-:W-:Y:S04]  /*19f20*/  FFMA.FTZ R173, R173, c[0x0][0x23c], -R181 ;  /* 0x00008f00adad7a23 */ /* 0x000fe800000108b5 */
[----:B------:R-:W-:Y:S01]  /*19f30*/  MUFU.EX2 R232, R173 ;  /* 0x000000ad00e87308 */ /* 0x000fe20000000800 */
[----:B-1----:R-:W-:Y:S02]  /*19f40*/  FMNMX.FTZ R0, R0, R2, !PT ;  /* 0x0000000200007209 */ /* 0x002fe40007810000 */
[----:B---3--:R-:W-:Y:S01]  /*19f50*/  LOP3.LUT R5, R19, UR12, R6, 0x96, !PT ;  /* 0x0000000c13057c12 */ /* 0x008fe2000f8e9606 */
[----:B------:R-:W-:Y:S02]  /*19f60*/  FFMA.FTZ R6, R175, c[0x0][0x23c], -R180 ;  /* 0x00008f00af067a23 */ /* 0x000fe400000108b4 */
[----:B------:R-:W1:Y:S01]  /*19f70*/  SHFL.BFLY PT, R2, R0, 0x1, 0x1f ;  /* 0x0c201f0000027f89 */ /* 0x000e6200000e0000 */
[----:B------:R-:W-:Y:S03]  /*19f80*/  IMAD.WIDE.U32 R18, R18, -0x2daee0ad, RZ ;  /* 0xd2511f5312127825 */ /* 0x000fe600078e00ff */
[----:B------:R3:W-:Y:S01]  /*19f90*/  MUFU.EX2 R231, R6 ;  /* 0x0000000600e77308 */ /* 0x0007e20000000800 */
[----:B--2---:R-:W-:Y:S02]  /*19fa0*/  FMNMX.FTZ R134, R134, R16, !PT ;  /* 0x0000001086867209 */ /* 0x004fe40007810000 */
[----:B------:R-:W-:Y:S01]  /*19fb0*/  LOP3.LUT R16, R11, UR10, R20, 0x96, !PT ;  /* 0x0000000a0b107c12 */ /* 0x000fe2000f8e9614 */
[----:B------:R-:W-:Y:S01]  /*19fc0*/  IMAD.WIDE.U32 R4, R5, -0x2daee0ad, RZ ;  /* 0xd2511f5305047825 */ /* 0x000fe200078e00ff */
[C---:B------:R-:W-:Y:S03]  /*19fd0*/  FSETP.NEU.FTZ.AND P1, PT, R134.reuse, -INF , PT ;  /* 0xff8000008600780b */ /* 0x040fe60003f3d000 */
[----:B------:R-:W-:Y:S01]  /*19fe0*/  FMUL.FTZ R182, R134, c[0x0][0x23c] ;  /* 0x00008f0086b67a20 */ /* 0x000fe20000410000 */
[----:B------:R-:W-:Y:S01]  /*19ff0*/  LOP3.LUT R11, R19, UR7, R4, 0x96, !PT ;  /* 0x00000007130b7c12 */ /* 0x000fe2000f8e9604 */
[----:B------:R-:W-:Y:S01]  /*1a000*/  IMAD.WIDE.U32 R16, R16, -0x2daee0ad, RZ ;  /* 0xd2511f5310107825 */ /* 0x000fe200078e00ff */
[----:B------:R-:W-:Y:S02]  /*1a010*/  LOP3.LUT R8, R5, UR9, R8, 0x96, !PT ;  /* 0x0000000905087c12 */ /* 0x000fe4000f8e9608 */
[----:B------:R-:W-:Y:S01]  /*1a020*/  FSEL R182, R182, RZ, P1 ;  /* 0x000000ffb6b67208 */ /* 0x000fe20000800000 */
[----:B------:R-:W-:Y:S04]  /*1a030*/  IMAD.WIDE.U32 R4, R7, -0x2daee0ad, RZ ;  /* 0xd2511f5307047825 */ /* 0x000fe800078e00ff */
[----:B------:R-:W-:Y:S01]  /*1a040*/  IMAD.WIDE.U32 R8, R8, -0x326172a9, RZ ;  /* 0xcd9e8d5708087825 */ /* 0x000fe200078e00ff */
[----:B------:R-:W-:Y:S02]  /*1a050*/  LOP3.LUT R12, R5, UR9, R12, 0x96, !PT ;  /* 0x00000009050c7c12 */ /* 0x000fe4000f8e960c */
[----:B------:R-:W-:Y:S01]  /*1a060*/  LOP3.LUT R5, R17, UR7, R4, 0x96, !PT ;  /* 0x0000000711057c12 */ /* 0x000fe2000f8e9604 */
[----:B------:R-:W-:Y:S01]  /*1a070*/  FFMA.FTZ R4, R177, c[0x0][0x23c], -R182 ;  /* 0x00008f00b1047a23 */ /* 0x000fe200000108b6 */
[----:B-1----:R-:W-:Y:S01]  /*1a080*/  FMNMX.FTZ R137, R0, R2, !PT ;  /* 0x0000000200897209 */ /* 0x002fe20007810000 */
[----:B---3--:R-:W-:Y:S01]  /*1a090*/  FFMA.FTZ R6, R176, c[0x0][0x23c], -R180 ;  /* 0x00008f00b0067a23 */ /* 0x008fe200000108b4 */
[----:B------:R-:W-:Y:S01]  /*1a0a0*/  LOP3.LUT R19, R9, UR8, R14, 0x96, !PT ;  /* 0x0000000809137c12 */ /* 0x000fe2000f8e960e */
[----:B------:R1:W-:Y:S01]  /*1a0b0*/  MUFU.EX2 R244, R4 ;  /* 0x0000000400f47308 */ /* 0x0003e20000000800 */
[C---:B------:R-:W-:Y:S01]  /*1a0c0*/  FSETP.NEU.FTZ.AND P0, PT, R137.reuse, -INF , PT ;  /* 0xff8000008900780b */ /* 0x040fe20003f1d000 */
[----:B------:R-:W-:Y:S02]  /*1a0d0*/  FMUL.FTZ R183, R137, c[0x0][0x23c] ;  /* 0x00008f0089b77a20 */ /* 0x000fe40000410000 */
[----:B------:R-:W-:Y:S02]  /*1a0e0*/  FFMA.FTZ R0, R32, c[0x0][0x23c], -R182 ;  /* 0x00008f0020007a23 */ /* 0x000fe400000108b6 */
[----:B------:R-:W-:Y:S01]  /*1a0f0*/  IMAD.WIDE.U32 R12, R12, -0x326172a9, RZ ;  /* 0xcd9e8d570c0c7825 */ /* 0x000fe200078e00ff */
[----:B------:R-:W-:Y:S03]  /*1a100*/  FSEL R183, R183, RZ, P0 ;  /* 0x000000ffb7b77208 */ /* 0x000fe60000000000 */
[----:B------:R2:W-:Y:S01]  /*1a110*/  MUFU.EX2 R249, R6 ;  /* 0x0000000600f97308 */ /* 0x0005e20000000800 */
[----:B------:R-:W-:Y:S09]  /*1a120*/  LOP3.LUT R13, R13, UR8, R10, 0x96, !PT ;  /* 0x000000080d0d7c12 */ /* 0x000ff2000f8e960a */
[----:B------:R3:W-:Y:S01]  /*1a130*/  MUFU.EX2 R243, R0 ;  /* 0x0000000000f37308 */ /* 0x0007e20000000800 */
[----:B-1----:R-:W-:Y:S05]  /*1a140*/  IMAD.WIDE.U32 R4, R5, -0x326172a9, RZ ;  /* 0xcd9e8d5705047825 */ /* 0x002fea00078e00ff */
[C---:B------:R-:W-:Y:S02]  /*1a150*/  LOP3.LUT R2, R4.reuse, 0xffff, RZ, 0xc0, !PT ;  /* 0x0000ffff04027812 */ /* 0x040fe400078ec0ff */
[----:B------:R-:W-:Y:S01]  /*1a160*/  SHF.R.U32.HI R10, RZ, 0x18, R4 ;  /* 0x00000018ff0a7819 */ /* 0x000fe20000011604 */
[----:B--2---:R-:W-:Y:S01]  /*1a170*/  IMAD.WIDE.U32 R6, R11, -0x326172a9, RZ ;  /* 0xcd9e8d570b067825 */ /* 0x004fe200078e00ff */
[----:B------:R-:W-:Y:S04]  /*1a180*/  LOP3.LUT R11, R4, 0xff, RZ, 0xc0, !PT ;  /* 0x000000ff040b7812 */ /* 0x000fe800078ec0ff */
[C---:B------:R-:W-:Y:S02]  /*1a190*/  LOP3.LUT R9, R6.reuse, 0xffff, RZ, 0xc0, !PT ;  /* 0x0000ffff06097812 */ /* 0x040fe400078ec0ff */
[--C-:B------:R-:W-:Y:S02]  /*1a1a0*/  SHF.R.U32.HI R14, RZ, 0x10, R6.reuse ;  /* 0x00000010ff0e7819 */ /* 0x100fe40000011606 */
[----:B------:R-:W-:Y:S02]  /*1a1b0*/  LOP3.LUT R15, R6, 0xff, RZ, 0xc0, !PT ;  /* 0x000000ff060f7812 */ /* 0x000fe400078ec0ff */
[----:B------:R-:W-:Y:S01]  /*1a1c0*/  SHF.R.U32.HI R17, RZ, 0x18, R6 ;  /* 0x00000018ff117819 */ /* 0x000fe20000011606 */
[----:B------:R-:W-:Y:S01]  /*1a1d0*/  FFMA.FTZ R6, R178, c[0x0][0x23c], -R183 ;  /* 0x00008f00b2067a23 */ /* 0x000fe200000108b7 */
[----:B------:R-:W-:Y:S02]  /*1a1e0*/  LOP3.LUT R8, R7, UR17, R8, 0x96, !PT ;  /* 0x0000001107087c12 */ /* 0x000fe4000f8e9608 */
[----:B------:R-:W-:Y:S01]  /*1a1f0*/  SHF.R.U32.HI R7, RZ, 0x10, R4 ;  /* 0x00000010ff077819 */ /* 0x000fe20000011604 */
[----:B------:R1:W-:Y:S01]  /*1a200*/  MUFU.EX2 R240, R6 ;  /* 0x0000000600f07308 */ /* 0x0003e20000000800 */
[----:B---3--:R-:W-:Y:S02]  /*1a210*/  LOP3.LUT R0, R5, UR17, R12, 0x96, !PT ;  /* 0x0000001105007c12 */ /* 0x008fe4000f8e960c */
[----:B------:R-:W-:Y:S02]  /*1a220*/  SHF.R.U32.HI R5, RZ, 0x8, R9 ;  /* 0x00000008ff057819 */ /* 0x000fe40000011609 */
[----:B------:R-:W-:Y:S02]  /*1a230*/  LOP3.LUT R9, R14, 0xff, RZ, 0xc0, !PT ;  /* 0x000000ff0e097812 */ /* 0x000fe400078ec0ff */
[----:B------:R-:W-:Y:S01]  /*1a240*/  PRMT R174, R15, 0x5410, R5 ;  /* 0x000054100fae7816 */ /* 0x000fe20000000005 */
[----:B------:R-:W-:Y:S01]  /*1a250*/  IMAD.WIDE.U32 R4, R19, -0x2daee0ad, RZ ;  /* 0xd2511f5313047825 */ /* 0x000fe200078e00ff */
[----:B------:R-:W-:Y:S02]  /*1a260*/  PRMT R17, R9, 0x5410, R17 ;  /* 0x0000541009117816 */ /* 0x000fe40000000011 */
[----:B------:R-:W-:Y:S01]  /*1a270*/  SHF.R.U32.HI R9, RZ, 0x10, R8 ;  /* 0x00000010ff097819 */ /* 0x000fe20000011608 */
[--C-:B------:R-:W-:Y:S01]  /*1a280*/  HSET2.LE.AND R174, R174, R25.reuse, PT ;  /* 0x00000019aeae7233 */ /* 0x100fe20003803000 */
[C---:B------:R-:W-:Y:S01]  /*1a290*/  LOP3.LUT R14, R4.reuse, 0xffff, RZ, 0xc0, !PT ;  /* 0x0000ffff040e7812 */ /* 0x040fe200078ec0ff */
[--C-:B------:R-:W-:Y:S01]  /*1a2a0*/  HSET2.LE.AND R175, R17, R25.reuse, PT ;  /* 0x0000001911af7233 */ /* 0x100fe20003803000 */
[----:B------:R-:W-:Y:S02]  /*1a2b0*/  LOP3.LUT R15, R4, 0xff, RZ, 0xc0, !PT ;  /* 0x000000ff040f7812 */ /* 0x000fe400078ec0ff */
[--C-:B------:R-:W-:Y:S02]  /*1a2c0*/  SHF.R.U32.HI R191, RZ, 0x18, R4.reuse ;  /* 0x00000018ffbf7819 */ /* 0x100fe40000011604 */
[----:B------:R-:W-:Y:S02]  /*1a2d0*/  SHF.R.U32.HI R190, RZ, 0x10, R4 ;  /* 0x00000010ffbe7819 */ /* 0x000fe40000011604 */
[----:B------:R-:W-:Y:S02]  /*1a2e0*/  LOP3.LUT R4, R8, 0xffff, RZ, 0xc0, !PT ;  /* 0x0000ffff08047812 */ /* 0x000fe400078ec0ff */
[----:B------:R-:W-:Y:S02]  /*1a2f0*/  LOP3.LUT R184, R5, UR18, R18, 0x96, !PT ;  /* 0x0000001205b87c12 */ /* 0x000fe4000f8e9612 */
[----:B-1----:R-:W-:Y:S02]  /*1a300*/  SHF.R.U32.HI R6, RZ, 0x8, R2 ;  /* 0x00000008ff067819 */ /* 0x002fe40000011602 */
[----:B------:R-:W-:Y:S01]  /*1a310*/  LOP3.LUT R2, R7, 0xff, RZ, 0xc0, !PT ;  /* 0x000000ff07027812 */ /* 0x000fe200078ec0ff */
[----:B------:R-:W-:Y:S01]  /*1a320*/  FFMA.FTZ R7, R22, c[0x0][0x23c], -R183 ;  /* 0x00008f0016077a23 */ /* 0x000fe200000108b7 */
[----:B------:R-:W-:Y:S01]  /*1a330*/  PRMT R20, R11, 0x5410, R6 ;  /* 0x000054100b147816 */ /* 0x000fe20000000006 */
[----:B------:R-:W-:Y:S01]  /*1a340*/  FFMA.FTZ R6, R34, c[0x0][0x23c], -R182 ;  /* 0x00008f0022067a23 */ /* 0x000fe200000108b6 */
[----:B------:R-:W-:Y:S01]  /*1a350*/  PRMT R19, R2, 0x5410, R10 ;  /* 0x0000541002137816 */ /* 0x000fe2000000000a */
[----:B------:R-:W-:Y:S01]  /*1a360*/  FFMA.FTZ R2, R33, c[0x0][0x23c], -R182 ;  /* 0x00008f0021027a23 */ /* 0x000fe200000108b6 */
[----:B------:R1:W2:Y:S01]  /*1a370*/  MUFU.EX2 R238, R7 ;  /* 0x0000000700ee7308 */ /* 0x0002a20000000800 */
[----:B------:R-:W-:Y:S01]  /*1a380*/  IMAD.WIDE.U32 R10, R13, -0x2daee0ad, RZ ;  /* 0xd2511f530d0a7825 */ /* 0x000fe200078e00ff */
[----:B------:R-:W-:Y:S02]  /*1a390*/  LOP3.LUT R13, R8, 0xff, RZ, 0xc0, !PT ;  /* 0x000000ff080d7812 */ /* 0x000fe400078ec0ff */
[----:B------:R-:W-:Y:S02]  /*1a3a0*/  SHF.R.U32.HI R5, RZ, 0x8, R4 ;  /* 0x00000008ff057819 */ /* 0x000fe40000011604 */
[----:B------:R-:W-:Y:S02]  /*1a3b0*/  SHF.R.U32.HI R12, RZ, 0x18, R8 ;  /* 0x00000018ff0c7819 */ /* 0x000fe40000011608 */
[----:B------:R-:W-:Y:S01]  /*1a3c0*/  PRMT R13, R13, 0x5410, R5 ;  /* 0x000054100d0d7816 */ /* 0x000fe20000000005 */
[----:B------:R-:W-:Y:S01]  /*1a3d0*/  FFMA.FTZ R5, R24, c[0x0][0x23c], -R183 ;  /* 0x00008f0018057a23 */ /* 0x000fe200000108b7 */
[----:B------:R3:W-:Y:S01]  /*1a3e0*/  MUFU.EX2 R237, R2 ;  /* 0x0000000200ed7308 */ /* 0x0007e20000000800 */
[----:B------:R-:W-:Y:S02]  /*1a3f0*/  LOP3.LUT R8, R9, 0xff, RZ, 0xc0, !PT ;  /* 0x000000ff09087812 */ /* 0x000fe400078ec0ff */
[--C-:B------:R-:W-:Y:S01]  /*1a400*/  HSET2.LE.AND R172, R13, R25.reuse, PT ;  /* 0x000000190dac7233 */ /* 0x100fe20003803000 */
[----:B------:R-:W-:Y:S02]  /*1a410*/  LOP3.LUT R185, R11, UR18, R16, 0x96, !PT ;  /* 0x000000120bb97c12 */ /* 0x000fe4000f8e9610 */
[----:B------:R-:W-:Y:S02]  /*1a420*/  PRMT R8, R8, 0x5410, R12 ;  /* 0x0000541008087816 */ /* 0x000fe4000000000c */
[C---:B------:R-:W-:Y:S02]  /*1a430*/  LOP3.LUT R186, R10.reuse, 0xffff, RZ, 0xc0, !PT ;  /* 0x0000ffff0aba7812 */ /* 0x040fe400078ec0ff */
[----:B------:R4:W-:Y:S01]  /*1a440*/  MUFU.EX2 R234, R5 ;  /* 0x0000000500ea7308 */ /* 0x0009e20000000800 */
[--C-:B------:R-:W-:Y:S01]  /*1a450*/  HSET2.LE.AND R173, R8, R25.reuse, PT ;  /* 0x0000001908ad7233 */ /* 0x100fe20003803000 */
[----:B------:R-:W-:Y:S02]  /*1a460*/  LOP3.LUT R187, R10, 0xff, RZ, 0xc0, !PT ;  /* 0x000000ff0abb7812 */ /* 0x000fe400078ec0ff */
[----:B-1----:R-:W-:Y:S02]  /*1a470*/  LOP3.LUT R7, R0, 0xff, RZ, 0xc0, !PT ;  /* 0x000000ff00077812 */ /* 0x002fe400078ec0ff */
[----:B--2---:R-:W-:Y:S02]  /*1a480*/  F2FP.PACK_AB R8, R238, R240 ;  /* 0x000000f0ee08723e */ /* 0x004fe400000000ff */
[--C-:B------:R-:W-:Y:S02]  /*1a490*/  SHF.R.U32.HI R189, RZ, 0x10, R10.reuse ;  /* 0x00000010ffbd7819 */ /* 0x100fe4000001160a */
[----:B------:R1:W2:Y:S01]  /*1a4a0*/  MUFU.EX2 R236, R6 ;  /* 0x0000000600ec7308 */ /* 0x0002a20000000800 */
[----:B------:R-:W-:Y:S02]  /*1a4b0*/  SHF.R.U32.HI R188, RZ, 0x18, R10 ;  /* 0x00000018ffbc7819 */ /* 0x000fe4000001160a */
[----:B---3--:R-:W-:Y:S04]  /*1a4c0*/  LOP3.LUT R2, R0, 0xffff, RZ, 0xc0, !PT ;  /* 0x0000ffff00027812 */ /* 0x008fe800078ec0ff */
[----:B------:R-:W-:Y:S02]  /*1a4d0*/  SHF.R.U32.HI R4, RZ, 0x8, R2 ;  /* 0x00000008ff047819 */ /* 0x000fe40000011602 */
[----:B------:R-:W-:Y:S02]  /*1a4e0*/  SHF.R.U32.HI R2, RZ, 0x10, R0 ;  /* 0x00000010ff027819 */ /* 0x000fe40000011600 */
[----:B------:R-:W-:Y:S02]  /*1a4f0*/  PRMT R176, R7, 0x5410, R4 ;  /* 0x0000541007b07816 */ /* 0x000fe40000000004 */
[----:B------:R-:W-:Y:S02]  /*1a500*/  LOP3.LUT R4, R2, 0xff, RZ, 0xc0, !PT ;  /* 0x000000ff02047812 */ /* 0x000fe400078ec0ff */
[----:B------:R-:W-:Y:S01]  /*1a510*/  FSEL R2, R136, RZ, P3 ;  /* 0x000000ff88027208 */ /* 0x000fe20001800000 */
[--C-:B------:R-:W-:Y:S01]  /*1a520*/  HSET2.LE.AND R176, R176, R25.reuse, PT ;  /* 0x00000019b0b07233 */ /* 0x100fe20003803000 */
[----:B------:R-:W-:Y:S03]  /*1a530*/  SHF.R.U32.HI R7, RZ, 0x8, R14 ;  /* 0x00000008ff077819 */ /* 0x000fe6000001160e */
[----:B----4-:R-:W-:Y:S01]  /*1a540*/  FADD.FTZ R5, -R2, R3 ;  /* 0x0000000302057221 */ /* 0x010fe20000010100 */
[----:B------:R-:W-:Y:S01]  /*1a550*/  FSEL R2, R134, RZ, P1 ;  /* 0x000000ff86027208 */ /* 0x000fe20000800000 */
[----:B------:R-:W-:Y:S01]  /*1a560*/  FFMA.FTZ R3, R23, c[0x0][0x23c], -R183 ;  /* 0x00008f0017037a23 */ /* 0x000fe200000108b7 */
[----:B-1----:R-:W-:Y:S02]  /*1a570*/  SHF.R.U32.HI R6, RZ, 0x18, R0 ;  /* 0x00000018ff067819 */ /* 0x002fe40000011600 */
[----:B------:R-:W-:Y:S01]  /*1a580*/  FSEL R0, R135, RZ, P2 ;  /* 0x000000ff87007208 */ /* 0x000fe20001000000 */
[----:B------:R1:W3:Y:S01]  /*1a590*/  MUFU.EX2 R233, R3 ;  /* 0x0000000300e97308 */ /* 0x0002e20000000800 */
        /* <DEDUP_REMOVED lines=13> */
[----:B--2---:R-:W-:Y:S02]  /*1a670*/  F2FP.PACK_AB R178, R236, R237 ;  /* 0x000000edecb2723e */ /* 0x004fe400000000ff */
[----:B------:R-:W-:Y:S01]  /*1a680*/  LOP3.LUT R176, R176, R7, RZ, 0xc0, !PT ;  /* 0x00000007b0b07212 */ /* 0x000fe200078ec0ff */
[----:B-1----:R-:W-:Y:S01]  /*1a690*/  FADD.FTZ R3, -R2, R133 ;  /* 0x0000008502037221 */ /* 0x002fe20000010100 */
[----:B---3--:R-:W-:Y:S01]  /*1a6a0*/  F2FP.PACK_AB R179, R233, R234 ;  /* 0x000000eae9b3723e */ /* 0x008fe200000000ff */
        /* <DEDUP_REMOVED lines=36> */
[C---:B------:R-:W-:Y:S02]  /*1a8f0*/  FMUL.FTZ R35, R133.reuse, R171 ;  /* 0x000000ab85237220 */ /* 0x040fe40000410000 */
[C---:B------:R-:W-:Y:S01]  /*1a900*/  FMUL.FTZ R38, R133.reuse, R38 ;  /* 0x0000002685267220 */ /* 0x040fe20000410000 */
[----:B------:R-:W-:Y:S01]  /*1a910*/  LDSM.16.MT88.4 R168, [R203+0xa800] ;  /* 0x00a80000cba8783b */ /* 0x000fe20000004200 */
[C---:B------:R-:W-:Y:S02]  /*1a920*/  FMUL.FTZ R39, R133.reuse, R39 ;  /* 0x0000002785277220 */ /* 0x040fe40000410000 */
[C---:B------:R-:W-:Y:S03]  /*1a930*/  FMUL.FTZ R50, R133.reuse, R50 ;  /* 0x0000003285327220 */ /* 0x040fe60000410000 */
[C---:B------:R-:W-:Y:S02]  /*1a940*/  FMUL.FTZ R51, R133.reuse, R51 ;  /* 0x0000003385337220 */ /* 0x040fe40000410000 */
        /* <DEDUP_REMOVED lines=9> */
[----:B------:R-:W-:Y:S02]  /*1a9e0*/  IMAD.MOV.U32 R160, RZ, RZ, R25 ;  /* 0x000000ffffa07224 */ /* 0x000fe400078e0019 */
[C---:B------:R-:W-:Y:S02]  /*1a9f0*/  FMUL.FTZ R25, R3.reuse, R161 ;  /* 0x000000a103197220 */ /* 0x040fe40000410000 */
[C---:B------:R-:W-:Y:S01]  /*1aa00*/  FMUL.FTZ R28, R3.reuse, R164 ;  /* 0x000000a4031c7220 */ /* 0x040fe20000410000 */
[----:B------:R-:W2:Y:S01]  /*1aa10*/  LDL.LU R161, [R1+0x3c] ;  /* 0x00003c0001a17983 */ /* 0x000ea20000300800 */
[C---:B------:R-:W-:Y:S02]  /*1aa20*/  FMUL.FTZ R29, R3.reuse, R165 ;  /* 0x000000a5031d7220 */ /* 0x040fe40000410000 */
[C---:B------:R-:W-:Y:S01]  /*1aa30*/  FMUL.FTZ R40, R3.reuse, R40 ;  /* 0x0000002803287220 */ /* 0x040fe20000410000 */
[----:B------:R-:W3:Y:S01]  /*1aa40*/  LDL.LU R154, [R1+0x38] ;  /* 0x00003800019a7983 */ /* 0x000ee20000300800 */
[C---:B------:R-:W-:Y:S02]  /*1aa50*/  FMUL.FTZ R41, R3.reuse, R41 ;  /* 0x0000002903297220 */ /* 0x040fe40000410000 */
[C---:B------:R-:W-:Y:S02]  /*1aa60*/  FMUL.FTZ R44, R3.reuse, R44 ;  /* 0x0000002c032c7220 */ /* 0x040fe40000410000 */
[----:B------:R-:W-:Y:S02]  /*1aa70*/  FMUL.FTZ R45, R3, R45 ;  /* 0x0000002d032d7220 */ /* 0x000fe40000410000 */
[----:B------:R-:W-:Y:S02]  /*1aa80*/  FMUL.FTZ R55, R133, R55 ;  /* 0x0000003785377220 */ /* 0x000fe40000410000 */
[C---:B-1----:R-:W-:Y:S02]  /*1aa90*/  FMUL.FTZ R10, R0.reuse, R146 ;  /* 0x00000092000a7220 */ /* 0x042fe40000410000 */
[C---:B------:R-:W-:Y:S02]  /*1aaa0*/  FMUL.FTZ R11, R0.reuse, R147 ;  /* 0x00000093000b7220 */ /* 0x040fe40000410000 */
[----:B------:R-:W-:Y:S01]  /*1aab0*/  LDSM.16.MT88.4 R144, [R206+0xb000] ;  /* 0x00b00000ce90783b */ /* 0x000fe20000004200 */
[----:B------:R-:W-:Y:S02]  /*1aac0*/  IMAD.MOV.U32 R152, RZ, RZ, R228 ;  /* 0x000000ffff987224 */ /* 0x000fe400078e00e4 */
[----:B------:R-:W-:Y:S02]  /*1aad0*/  IMAD.MOV.U32 R153, RZ, RZ, R199 ;  /* 0x000000ffff997224 */ /* 0x000fe400078e00c7 */
[C---:B------:R-:W-:Y:S01]  /*1aae0*/  HMMA.16816.F32 R8, R176.reuse, R20, R8 ;  /* 0x00000014b008723c */ /* 0x040fe20000001808 */
[C---:B------:R-:W-:Y:S02]  /*1aaf0*/  FMUL.FTZ R14, R0.reuse, R150 ;  /* 0x00000096000e7220 */ /* 0x040fe40000410000 */
[----:B------:R-:W-:Y:S01]  /*1ab00*/  FMUL.FTZ R15, R0, R151 ;  /* 0x00000097000f7220 */ /* 0x000fe20000410000 */
[----:B------:R-:W-:Y:S01]  /*1ab10*/  PRMT R151, R138, 0x5410, R191 ;  /* 0x000054108a977816 */ /* 0x000fe200000000bf */
[----:B------:R-:W-:Y:S02]  /*1ab20*/  FMUL.FTZ R26, R0, R162 ;  /* 0x000000a2001a7220 */ /* 0x000fe40000410000 */
[C---:B------:R-:W-:Y:S02]  /*1ab30*/  FMUL.FTZ R20, R132.reuse, R156 ;  /* 0x0000009c84147220 */ /* 0x040fe40000410000 */
[----:B------:R-:W-:Y:S01]  /*1ab40*/  FMUL.FTZ R21, R132, R157 ;  /* 0x0000009d84157220 */ /* 0x000fe20000410000 */
[-C--:B------:R-:W-:Y:S02]  /*1ab50*/  HMMA.16816.F32 R12, R176, R22.reuse, R12 ;  /* 0x00000016b00c723c */ /* 0x080fe4000000180c */
[----:B------:R-:W-:Y:S01]  /*1ab60*/  PRMT R157, R187, 0x5410, R2 ;  /* 0x00005410bb9d7816 */ /* 0x000fe20000000002 */
[C---:B------:R-:W-:Y:S01]  /*1ab70*/  FMUL.FTZ R30, R0.reuse, R166 ;  /* 0x000000a6001e7220 */ /* 0x040fe20000410000 */
[----:B------:R-:W-:Y:S01]  /*1ab80*/  LOP3.LUT R2, R189, 0xff, RZ, 0xc0, !PT ;  /* 0x000000ffbd027812 */ /* 0x000fe200078ec0ff */
[C---:B------:R-:W-:Y:S02]  /*1ab90*/  FMUL.FTZ R31, R0.reuse, R167 ;  /* 0x000000a7001f7220 */ /* 0x040fe40000410000 */
[C---:B------:R-:W-:Y:S01]  /*1aba0*/  FMUL.FTZ R42, R0.reuse, R42 ;  /* 0x0000002a002a7220 */ /* 0x040fe20000410000 */
[C---:B------:R-:W-:Y:S01]  /*1abb0*/  HMMA.16816.F32 R16, R172.reuse, R22, R16 ;  /* 0x00000016ac10723c */ /* 0x040fe20000001810 */
[----:B------:R-:W-:Y:S03]  /*1abc0*/  IMAD.MOV.U32 R162, RZ, RZ, R27 ;  /* 0x000000ffffa27224 */ /* 0x000fe600078e001b */
[----:B------:R-:W-:Y:S01]  /*1abd0*/  FMUL.FTZ R27, R0, R163 ;  /* 0x000000a3001b7220 */ /* 0x000fe20000410000 */
[----:B------:R-:W-:Y:S01]  /*1abe0*/  PRMT R156, R2, 0x5410, R188 ;  /* 0x00005410029c7816 */ /* 0x000fe200000000bc */
[----:B------:R-:W-:Y:S01]  /*1abf0*/  FMUL.FTZ R43, R0, R43 ;  /* 0x0000002b002b7220 */ /* 0x000fe20000410000 */
[----:B------:R-:W-:Y:S01]  /*1ac00*/  LOP3.LUT R2, R184, 0xffff, RZ, 0xc0, !PT ;  /* 0x0000ffffb8027812 */ /* 0x000fe200078ec0ff */
[C---:B------:R-:W-:Y:S04]  /*1ac10*/  FMUL.FTZ R22, R133.reuse, R158 ;  /* 0x0000009e85167220 */ /* 0x040fe80000410000 */
[----:B------:R-:W-:Y:S01]  /*1ac20*/  FMUL.FTZ R23, R133, R159 ;  /* 0x0000009f85177220 */ /* 0x000fe20000410000 */
[----:B------:R-:W-:Y:S01]  /*1ac30*/  SHF.R.U32.HI R138, RZ, 0x8, R2 ;  /* 0x00000008ff8a7819 */ /* 0x000fe20000011602 */
[----:B------:R-:W-:Y:S02]  /*1ac40*/  IMAD.MOV.U32 R158, RZ, RZ, R153 ;  /* 0x000000ffff9e7224 */ /* 0x000fe400078e0099 */
[----:B------:R-:W-:Y:S02]  /*1ac50*/  IMAD.MOV.U32 R159, RZ, RZ, R152 ;  /* 0x000000ffff9f7224 */ /* 0x000fe400078e0098 */
[C---:B------:R-:W-:Y:S01]  /*1ac60*/  FMUL.FTZ R46, R0.reuse, R46 ;  /* 0x0000002e002e7220 */ /* 0x040fe20000410000 */
[-C--:B----4-:R-:W-:Y:S01]  /*1ac70*/  HMMA.16816.F32 R20, R172, R140.reuse, R20 ;  /* 0x0000008cac14723c */ /* 0x090fe20000001814 */
[C---:B------:R-:W-:Y:S02]  /*1ac80*/  FMUL.FTZ R47, R0.reuse, R47 ;  /* 0x0000002f002f7220 */ /* 0x040fe40000410000 */
        /* <DEDUP_REMOVED lines=10> */
[----:B------:R-:W-:Y:S02]  /*1ad30*/  FMUL.FTZ R65, R132, R65 ;  /* 0x0000004184417220 */ /* 0x000fe40000410000 */
[C---:B------:R-:W-:Y:S01]  /*1ad40*/  HMMA.16816.F32 R32, R172.reuse, R142, R32 ;  /* 0x0000008eac20723c */ /* 0x040fe20000001820 */
[----:B------:R-:W1:Y:S03]  /*1ad50*/  LDSM.16.MT88.4 R140, [R206+0xa000] ;  /* 0x00a00000ce8c783b */ /* 0x000e660000004200 */
[C---:B------:R-:W-:Y:S02]  /*1ad60*/  FMUL.FTZ R66, R133.reuse, R66 ;  /* 0x0000004285427220 */ /* 0x040fe40000410000 */
[----:B------:R-:W-:Y:S02]  /*1ad70*/  FMUL.FTZ R67, R133, R67 ;  /* 0x0000004385437220 */ /* 0x000fe40000410000 */
        /* <DEDUP_REMOVED lines=15> */
[C---:B------:R-:W-:Y:S01]  /*1ae70*/  FMUL.FTZ R91, R0.reuse, R91 ;  /* 0x0000005b005b7220 */ /* 0x040fe20000410000 */
[-C--:B-1----:R-:W-:Y:S01]  /*1ae80*/  HMMA.16816.F32 R36, R172, R140.reuse, R36 ;  /* 0x0000008cac24723c */ /* 0x082fe20000001824 */
        /* <DEDUP_REMOVED lines=56> */
[----:B------:R-:W-:Y:S01]  /*1b210*/  FMUL.FTZ R131, R133, R131 ;  /* 0x0000008385837220 */ /* 0x000fe20000410000 */
        /* <DEDUP_REMOVED lines=11> */
[----:B------:R-:W-:Y:S02]  /*1b2d0*/  FFMA.FTZ R2, R197, c[0x0][0x23c], -R181 ;  /* 0x00008f00c5027a23 */ /* 0x000fe400000108b5 */
[----:B------:R-:W-:Y:S02]  /*1b2e0*/  FFMA.FTZ R138, R245, c[0x0][0x23c], -R180 ;  /* 0x00008f00f58a7a23 */ /* 0x000fe400000108b4 */
[----:B------:R4:W-:Y:S03]  /*1b2f0*/  MUFU.EX2 R228, R2 ;  /* 0x0000000200e47308 */ /* 0x0009e60000000800 */
[----:B--2---:R-:W-:Y:S02]  /*1b300*/  FFMA.FTZ R231, R133, R161, R231 ;  /* 0x000000a185e77223 */ /* 0x004fe400000100e7 */
[----:B---3--:R-:W-:Y:S02]  /*1b310*/  FFMA.FTZ R232, R132, R154, R232 ;  /* 0x0000009a84e87223 */ /* 0x008fe400000100e8 */
[----:B------:R-:W-:Y:S01]  /*1b320*/  LDSM.16.MT88.4 R152, [R201+0xa800] ;  /* 0x00a80000c998783b */ /* 0x000fe20000004200 */
[----:B----4-:R-:W-:Y:S02]  /*1b330*/  FFMA.FTZ R2, R196, c[0x0][0x23c], -R181 ;  /* 0x00008f00c4027a23 */ /* 0x010fe400000108b5 */
[----:B------:R2:W-:Y:S01]  /*1b340*/  MUFU.EX2 R196, R138 ;  /* 0x0000008a00c47308 */ /* 0x0005e20000000800 */
[-C--:B-1----:R-:W-:Y:S09]  /*1b350*/  HMMA.16816.F32 R84, R172, R140.reuse, R84 ;  /* 0x0000008cac54723c */ /* 0x082ff20000001854 */
[----:B------:R1:W-:Y:S01]  /*1b360*/  MUFU.EX2 R230, R2 ;  /* 0x0000000200e67308 */ /* 0x0003e20000000800 */
[C---:B------:R-:W-:Y:S07]  /*1b370*/  HMMA.16816.F32 R88, R176.reuse, R140, R88 ;  /* 0x0000008cb058723c */ /* 0x040fee0000001858 */
[----:B------:R-:W-:Y:S01]  /*1b380*/  LOP3.LUT R141, R185, 0xff, RZ, 0xc0, !PT ;  /* 0x000000ffb98d7812 */ /* 0x000fe200078ec0ff */
[-C--:B------:R-:W-:Y:S01]  /*1b390*/  HMMA.16816.F32 R92, R176, R142.reuse, R92 ;  /* 0x0000008eb05c723c */ /* 0x080fe2000000185c */
[----:B--2---:R-:W-:Y:S07]  /*1b3a0*/  FFMA.FTZ R138, R242, c[0x0][0x23c], -R182 ;  /* 0x00008f00f28a7a23 */ /* 0x004fee00000108b6 */
[C---:B------:R-:W-:Y:S01]  /*1b3b0*/  HMMA.16816.F32 R96, R172.reuse, R142, R96 ;  /* 0x0000008eac60723c */ /* 0x040fe20000001860 */
[----:B-1----:R-:W-:Y:S02]  /*1b3c0*/  FFMA.FTZ R2, R194, c[0x0][0x23c], -R180 ;  /* 0x00008f00c2027a23 */ /* 0x002fe400000108b4 */
[----:B------:R1:W-:Y:S05]  /*1b3d0*/  MUFU.EX2 R194, R138 ;  /* 0x0000008a00c27308 */ /* 0x0003ea0000000800 */
[-C--:B------:R-:W-:Y:S08]  /*1b3e0*/  HMMA.16816.F32 R100, R172, R144.reuse, R100 ;  /* 0x00000090ac64723c */ /* 0x080ff00000001864 */
[C---:B------:R-:W-:Y:S01]  /*1b3f0*/  HMMA.16816.F32 R104, R176.reuse, R144, R104 ;  /* 0x00000090b068723c */ /* 0x040fe20000001868 */
[----:B------:R2:W-:Y:S07]  /*1b400*/  MUFU.EX2 R199, R2 ;  /* 0x0000000200c77308 */ /* 0x0005ee0000000800 */
[-C--:B------:R-:W-:Y:S01]  /*1b410*/  HMMA.16816.F32 R108, R176, R146.reuse, R108 ;  /* 0x00000092b06c723c */ /* 0x080fe2000000186c */
[----:B-1----:R-:W-:Y:S07]  /*1b420*/  FFMA.FTZ R138, R239, c[0x0][0x23c], -R182 ;  /* 0x00008f00ef8a7a23 */ /* 0x002fee00000108b6 */
[C---:B------:R-:W-:Y:S01]  /*1b430*/  HMMA.16816.F32 R112, R172.reuse, R146, R112 ;  /* 0x00000092ac70723c */ /* 0x040fe20000001870 */
[----:B------:R1:W-:Y:S03]  /*1b440*/  MUFU.EX2 R191, R138 ;  /* 0x0000008a00bf7308 */ /* 0x0003e60000000800 */
[--C-:B--2---:R-:W-:Y:S02]  /*1b450*/  FFMA.FTZ R2, R195, c[0x0][0x23c], -R180.reuse ;  /* 0x00008f00c3027a23 */ /* 0x104fe400000108b4 */
[----:B------:R-:W-:Y:S05]  /*1b460*/  FFMA.FTZ R180, R198, c[0x0][0x23c], -R180 ;  /* 0x00008f00c6b47a23 */ /* 0x000fea00000108b4 */
[----:B------:R2:W-:Y:S10]  /*1b470*/  MUFU.EX2 R229, R2 ;  /* 0x0000000200e57308 */ /* 0x0005f40000000800 */
[----:B------:R3:W4:Y:S01]  /*1b480*/  MUFU.EX2 R195, R180 ;  /* 0x000000b400c37308 */ /* 0x0007220000000800 */
[----:B-1----:R-:W-:Y:S01]  /*1b490*/  SHF.R.U32.HI R138, RZ, 0x18, R185 ;  /* 0x00000018ff8a7819 */ /* 0x002fe200000116b9 */
[--C-:B--2---:R-:W-:Y:S02]  /*1b4a0*/  FFMA.FTZ R2, R247, c[0x0][0x23c], -R181.reuse ;  /* 0x00008f00f7027a23 */ /* 0x104fe400000108b5 */
[----:B------:R-:W-:Y:S06]  /*1b4b0*/  FFMA.FTZ R181, R246, c[0x0][0x23c], -R181 ;  /* 0x00008f00f6b57a23 */ /* 0x000fec00000108b5 */
[----:B------:R1:W-:Y:S01]  /*1b4c0*/  MUFU.EX2 R198, R2 ;  /* 0x0000000200c67308 */ /* 0x0003e20000000800 */
[----:B------:R-:W-:Y:S02]  /*1b4d0*/  IMAD.MOV.U32 R247, RZ, RZ, R159 ;  /* 0x000000fffff77224 */ /* 0x000fe400078e009f */
[----:B------:R-:W-:Y:S01]  /*1b4e0*/  IMAD.MOV.U32 R246, RZ, RZ, R158 ;  /* 0x000000fffff67224 */ /* 0x000fe200078e009e */
[--C-:B---3--:R-:W-:Y:S01]  /*1b4f0*/  HSET2.LE.AND R180, R150, R160.reuse, PT ;  /* 0x000000a096b47233 */ /* 0x108fe20003803000 */
[----:B----4-:R-:W-:Y:S05]  /*1b500*/  F2FP.PACK_AB R132, R195, R196 ;  /* 0x000000c4c384723e */ /* 0x010fea00000000ff */
[----:B------:R2:W-:Y:S01]  /*1b510*/  MUFU.EX2 R197, R181 ;  /* 0x000000b500c57308 */ /* 0x0005e20000000800 */
[----:B-1----:R-:W-:Y:S04]  /*1b520*/  LOP3.LUT R2, R185, 0xffff, RZ, 0xc0, !PT ;  /* 0x0000ffffb9027812 */ /* 0x002fe800078ec0ff */
[----:B------:R-:W-:Y:S01]  /*1b530*/  SHF.R.U32.HI R140, RZ, 0x8, R2 ;  /* 0x00000008ff8c7819 */ /* 0x000fe20000011602 */
[--C-:B------:R-:W-:Y:S02]  /*1b540*/  FFMA.FTZ R2, R248, c[0x0][0x23c], -R182.reuse ;  /* 0x00008f00f8027a23 */ /* 0x100fe400000108b6 */
[----:B------:R-:W-:Y:S01]  /*1b550*/  FFMA.FTZ R182, R193, c[0x0][0x23c], -R182 ;  /* 0x00008f00c1b67a23 */ /* 0x000fe200000108b6 */
[----:B------:R-:W-:Y:S01]  /*1b560*/  PRMT R148, R141, 0x5410, R140 ;  /* 0x000054108d947816 */ /* 0x000fe2000000008c */
[----:B------:R1:W3:Y:S01]  /*1b570*/  MUFU.EX2 R193, R2 ;  /* 0x0000000200c17308 */ /* 0x0002e20000000800 */
[----:B------:R-:W4:Y:S01]  /*1b580*/  LDSM.16.MT88.4 R140, [R205+0xb000] ;  /* 0x00b00000cd8c783b */ /* 0x000f220000004200 */
[--C-:B--2---:R-:W-:Y:S05]  /*1b590*/  HSET2.LE.AND R181, R149, R160.reuse, PT ;  /* 0x000000a095b57233 */ /* 0x104fea0003803000 */
[----:B------:R-:W-:Y:S03]  /*1b5a0*/  LOP3.LUT R181, R181, R132, RZ, 0xc0, !PT ;  /* 0x00000084b5b57212 */ /* 0x000fe600078ec0ff */
[----:B------:R2:W5:Y:S01]  /*1b5b0*/  MUFU.EX2 R189, R182 ;  /* 0x000000b600bd7308 */ /* 0x0005620000000800 */
[--C-:B-1----:R-:W-:Y:S01]  /*1b5c0*/  FFMA.FTZ R2, R235, c[0x0][0x23c], -R183.reuse ;  /* 0x00008f00eb027a23 */ /* 0x102fe200000108b7 */
[----:B---3--:R-:W-:Y:S01]  /*1b5d0*/  F2FP.PACK_AB R133, R193, R194 ;  /* 0x000000c2c185723e */ /* 0x008fe200000000ff */
[----:B------:R-:W3:Y:S07]  /*1b5e0*/  LDL.LU R235, [R1+0x44] ;  /* 0x0000440001eb7983 */ /* 0x000eee0000300800 */
[----:B------:R1:W-:Y:S01]  /*1b5f0*/  MUFU.EX2 R190, R2 ;  /* 0x0000000200be7308 */ /* 0x0003e20000000800 */
[--C-:B--2---:R-:W-:Y:S01]  /*1b600*/  HSET2.LE.AND R182, R162, R160.reuse, PT ;  /* 0x000000a0a2b67233 */ /* 0x104fe20003803000 */
[----:B-----5:R-:W-:Y:S01]  /*1b610*/  F2FP.PACK_AB R132, R189, R191 ;  /* 0x000000bfbd84723e */ /* 0x020fe200000000ff */
[-C--:B----4-:R-:W-:Y:S08]  /*1b620*/  HMMA.16816.F32 R116, R172, R140.reuse, R116 ;  /* 0x0000008cac74723c */ /* 0x090ff00000001874 */
[C---:B------:R-:W-:Y:S01]  /*1b630*/  HMMA.16816.F32 R120, R176.reuse, R140, R120 ;  /* 0x0000008cb078723c */ /* 0x040fe20000001878 */
[----:B-1----:R-:W-:Y:S07]  /*1b640*/  FFMA.FTZ R2, R192, c[0x0][0x23c], -R183 ;  /* 0x00008f00c0027a23 */ /* 0x002fee00000108b7 */
        /* <DEDUP_REMOVED lines=20> */
[----:B----4-:R-:W-:Y:S04]  /*1b790*/  F2FP.PACK_AB R2, R230, R228 ;  /* 0x000000e4e602723e */ /* 0x010fe800000000ff */
        /* <DEDUP_REMOVED lines=15> */
[----:B------:R-:W4:Y:S07]  /*1b890*/  LDSM.16.MT88.4 R8, [R203+0xb800] ;  /* 0x00b80000cb08783b */ /* 0x000f2e0000004200 */
        /* <DEDUP_REMOVED lines=19> */
[C---:B------:R-:W-:Y:S07]  /*1b9d0*/  HMMA.16816.F32 R80, R180.reuse, R6, R80 ;  /* 0x00000006b450723c */ /* 0x040fee0000001850 */
[----:B------:R-:W-:Y:S01]  /*1b9e0*/  FADD.FTZ R6, R249, R231 ;  /* 0x000000e7f9067221 */ /* 0x000fe20000010000 */
[-C--:B----4-:R-:W-:Y:S08]  /*1b9f0*/  HMMA.16816.F32 R84, R180, R8.reuse, R84 ;  /* 0x00000008b454723c */ /* 0x090ff00000001854 */
[C---:B------:R-:W-:Y:S08]  /*1ba00*/  HMMA.16816.F32 R88, R172.reuse, R8, R88 ;  /* 0x00000008ac58723c */ /* 0x040ff00000001858 */
[-C--:B------:R-:W-:Y:S01]  /*1ba10*/  HMMA.16816.F32 R92, R172, R10.reuse, R92 ;  /* 0x0000000aac5c723c */ /* 0x080fe2000000185c */
[----:B---3--:R-:W-:Y:S07]  /*1ba20*/  FFMA.FTZ R3, R3, R235, R244 ;  /* 0x000000eb03037223 */ /* 0x008fee00000100f4 */
        /* <DEDUP_REMOVED lines=9> */
[----:B------:R-:W-:Y:S07]  /*1bac0*/  FADD.FTZ R2, R196, R2 ;  /* 0x00000002c4027221 */ /* 0x000fee0000010000 */
        /* <DEDUP_REMOVED lines=27> */
[----:B------:R-:W-:Y:S03]  /*1bc80*/  FADD.FTZ R0, R188, R0 ;  /* 0x00000000bc007221 */ /* 0x000fe60000010000 */
[----:B------:R2:W-:Y:S01]  /*1bc90*/  STL [R1+0x44], R2 ;  /* 0x0000440201007387 */ /* 0x0005e20000100800 */
[----:B------:R-:W-:Y:S05]  /*1bca0*/  FADD.FTZ R0, R139, R0 ;  /* 0x000000008b007221 */ /* 0x000fea0000010000 */
[----:B------:R2:W-:Y:S01]  /*1bcb0*/  STL [R1+0x40], R0 ;  /* 0x0000400001007387 */ /* 0x0005e20000100800 */
[----:B-1----:R-:W-:Y:S01]  /*1bcc0*/  IMAD.MOV.U32 R3, RZ, RZ, R136 ;  /* 0x000000ffff037224 */ /* 0x002fe200078e0088 */
[----:B--2---:R-:W-:-:S05]  /*1bcd0*/  @P0 BRA `(.L_x_1995) ;  /* 0xffffc49000000947 */ /* 0x004fca000383ffff */
.L_x_1994:
        /* <DEDUP_REMOVED lines=18> */
[----:B------:R-:W-:Y:S01]  /*1be00*/  LEA.HI R174, R176, R175, RZ, 0x2 ;  /* 0x000000afb0ae7211 */ /* 0x000fe200078f10ff */
[----:B------:R-:W1:Y:S01]  /*1be10*/  S2UR UR10, SR_CTAID.X ;  /* 0x00000000000a79c3 */ /* 0x000e620000002500 */
[----:B------:R-:W-:Y:S02]  /*1be20*/  ULDC.64 UR4, c[0x0][0x1e0] ;  /* 0x0000780000047ab9 */ /* 0x000fe40000000a00 */
[----:B------:R-:W-:Y:S01]  /*1be30*/  SHF.R.S32.HI R25, RZ, 0x2, R174 ;  /* 0x00000002ff197819 */ /* 0x000fe200000114ae */
[----:B------:R-:W-:-:S02]  /*1be40*/  UISETP.EQ.AND UP2, UPT, UR11, URZ, UP2 ;  /* 0x0000003f0b00728c */ /* 0x000fc40009742270 */
[----:B------:R-:W-:Y:S02]  /*1be50*/  @!UP4 UIMAD UR12, UR12, UR4, URZ ;  /* 0x000000040c0cc2a4 */ /* 0x000fe4000f8e023f */
[----:B------:R-:W3:Y:S01]  /*1be60*/  S2UR UR11, SR_CTAID.Z ;  /* 0x00000000000b79c3 */ /* 0x000ee20000002700 */
[----:B------:R-:W-:Y:S02]  /*1be70*/  ULDC UR9, c[0x0][0x214] ;  /* 0x0000850000097ab9 */ /* 0x000fe40000000800 */
        /* <DEDUP_REMOVED lines=31> */
[----:B-1----:R-:W-:-:S03]  /*1c070*/  FADD.FTZ R2, R2, R5 ;  /* 0x0000000502027221 */ /* 0x002fc60000010000 */
[----:B------:R-:W-:Y:S04]  /*1c080*/  SHFL.BFLY PT, R5, R7, 0x2, 0x1f ;  /* 0x0c401f0007057f89 */ /* 0x000fe800000e0000 */
[----:B------:R-:W1:Y:S01]  /*1c090*/  SHFL.BFLY PT, R6, R2, 0x1, 0x1f ;  /* 0x0c201f0002067f89 */ /* 0x000e6200000e0000 */
[----:B--2---:R-:W-:-:S05]  /*1c0a0*/  FADD.FTZ R0, R0, R4 ;  /* 0x0000000400007221 */ /* 0x004fca0000010000 */
[----:B------:R-:W2:Y:S01]  /*1c0b0*/  SHFL.BFLY PT, R4, R0, 0x1, 0x1f ;  /* 0x0c201f0000047f89 */ /* 0x000ea200000e0000 */
[----:B-1----:R-:W-:Y:S02]  /*1c0c0*/  FADD.FTZ R133, R2, R6 ;  /* 0x0000000602857221 */ /* 0x002fe40000010000 */
[----:B------:R-:W-:Y:S01]  /*1c0d0*/  FADD.FTZ R2, R3, R8 ;  /* 0x0000000803027221 */ /* 0x000fe20000010000 */
[----:B------:R-:W-:Y:S02]  /*1c0e0*/  MOV R3, 0x3f800000 ;  /* 0x3f80000000037802 */ /* 0x000fe40000000f00 */
[----:B------:R-:W-:Y:S01]  /*1c0f0*/  FSETP.NE.FTZ.AND P6, PT, R133, RZ, PT ;  /* 0x000000ff8500720b */ /* 0x000fe20003fd5000 */
[----:B--2---:R-:W-:Y:S01]  /*1c100*/  FADD.FTZ R132, R0, R4 ;  /* 0x0000000400847221 */ /* 0x004fe20000010000 */
[----:B------:R-:W1:Y:S01]  /*1c110*/  SHFL.BFLY PT, R6, R2, 0x1, 0x1f ;  /* 0x0c201f0002067f89 */ /* 0x000e6200000e0000 */
[----:B------:R-:W-:Y:S01]  /*1c120*/  FADD.FTZ R4, R5, R7 ;  /* 0x0000000705047221 */ /* 0x000fe20000010000 */
[----:B------:R-:W-:-:S02]  /*1c130*/  MOV R0, 0x3f800000 ;  /* 0x3f80000000007802 */ /* 0x000fc40000000f00 */
[----:B------:R-:W-:Y:S02]  /*1c140*/  SHF.R.S32.HI R5, RZ, 0x1f, R174 ;  /* 0x0000001fff057819 */ /* 0x000fe400000114ae */
[----:B------:R-:W2:Y:S01]  /*1c150*/  SHFL.BFLY PT, R7, R4, 0x1, 0x1f ;  /* 0x0c201f0004077f89 */ /* 0x000ea200000e0000 */
[----:B------:R-:W-:Y:S02]  /*1c160*/  FSETP.NE.FTZ.AND P5, PT, R132, RZ, PT ;  /* 0x000000ff8400720b */ /* 0x000fe40003fb5000 */
[----:B------:R-:W-:Y:S02]  /*1c170*/  LEA.HI R5, R5, R25, RZ, 0x3 ;  /* 0x0000001905057211 */ /* 0x000fe400078f18ff */
[----:B------:R-:W3:Y:S02]  /*1c180*/  @P6 MUFU.RCP R0, R133 ;  /* 0x0000008500006308 */ /* 0x000ee40000001000 */
[----:B------:R-:W-:-:S04]  /*1c190*/  LOP3.LUT R5, R5, 0xfffffff8, RZ, 0xc0, !PT ;  /* 0xfffffff805057812 */ /* 0x000fc800078ec0ff */
[----:B------:R-:W-:-:S03]  /*1c1a0*/  IADD3 R25, R25, -R5, RZ ;  /* 0x8000000519197210 */ /* 0x000fc60007ffe0ff */
[----:B------:R-:W4:Y:S01]  /*1c1b0*/  @P5 MUFU.RCP R3, R132 ;  /* 0x0000008400035308 */ /* 0x000f220000001000 */
[----:B-1----:R-:W-:Y:S01]  /*1c1c0*/  FADD.FTZ R139, R2, R6 ;  /* 0x00000006028b7221 */ /* 0x002fe20000010000 */
[----:B------:R-:W-:Y:S01]  /*1c1d0*/  MOV R2, 0x3f800000 ;  /* 0x3f80000000027802 */ /* 0x000fe20000000f00 */
[----:B---3--:R-:W-:-:S03]  /*1c1e0*/  FMUL.FTZ R0, R0, c[0x0][0x2dc] ;  /* 0x0000b70000007a20 */ /* 0x008fc60000410000 */
[----:B------:R-:W-:Y:S01]  /*1c1f0*/  FSETP.NE.FTZ.AND P4, PT, R139, RZ, PT ;  /* 0x000000ff8b00720b */ /* 0x000fe20003f95000 */
[----:B--2---:R-:W-:Y:S02]  /*1c200*/  FADD.FTZ R138, R4, R7 ;  /* 0x00000007048a7221 */ /* 0x004fe40000010000 */
[C---:B------:R-:W-:Y:S02]  /*1c210*/  FMUL.FTZ R5, R0.reuse, R141 ;  /* 0x0000008d00057220 */ /* 0x040fe40000410000 */
[----:B------:R-:W-:Y:S01]  /*1c220*/  FMUL.FTZ R10, R0, R157 ;  /* 0x0000009d000a7220 */ /* 0x000fe20000410000 */
[----:B------:R-:W-:Y:S01]  /*1c230*/  FSETP.NE.FTZ.AND P3, PT, R138, RZ, PT ;  /* 0x000000ff8a00720b */ /* 0x000fe20003f75000 */
[C---:B------:R-:W-:Y:S02]  /*1c240*/  FMUL.FTZ R13, R0.reuse, R169 ;  /* 0x000000a9000d7220 */ /* 0x040fe40000410000 */
[C---:B------:R-:W-:Y:S01]  /*1c250*/  FMUL.FTZ R140, R0.reuse, R140 ;  /* 0x0000008c008c7220 */ /* 0x040fe20000410000 */
[----:B------:R-:W-:Y:S01]  /*1c260*/  R2P PR, R25, 0x6 ;  /* 0x0000000619007804 */ /* 0x000fe20000000000 */
[----:B------:R-:W-:-:S02]  /*1c270*/  FMUL.FTZ R152, R0, R152 ;  /* 0x0000009800987220 */ /* 0x000fc40000410000 */
[C---:B------:R-:W-:Y:S01]  /*1c280*/  FMUL.FTZ R153, R0.reuse, R153 ;  /* 0x0000009900997220 */ /* 0x040fe20000410000 */
[----:B------:R-:W1:Y:S01]  /*1c290*/  @P4 MUFU.RCP R2, R139 ;  /* 0x0000008b00024308 */ /* 0x000e620000001000 */
[C---:B------:R-:W-:Y:S01]  /*1c2a0*/  FMUL.FTZ R156, R0.reuse, R156 ;  /* 0x0000009c009c7220 */ /* 0x040fe20000410000 */
[----:B------:R-:W-:Y:S01]  /*1c2b0*/  F2FP.PACK_AB R5, R5, R140 ;  /* 0x0000008c0505723e */ /* 0x000fe200000000ff */
        /* <DEDUP_REMOVED lines=92> */
[----:B------:R-:W-:Y:S01]  /*1c880*/  FMUL.FTZ R7, R0, R147 ;  /* 0x0000009300077220 */ /* 0x000fe20000410000 */
        /* <DEDUP_REMOVED lines=258> */
.L_x_1999:
[----:B---34-:R-:W-:Y:S05]  /*1d8b0*/  BSYNC B0 ;  /* 0x0000000000007941 */ /* 0x018fea0003800000 */
.L_x_1998:
        /* <DEDUP_REMOVED lines=31> */
.L_x_2001:
[----:B---3--:R-:W-:Y:S05]  /*1dab0*/  BSYNC B0 ;  /* 0x0000000000007941 */ /* 0x008fea0003800000 */
.L_x_2000:
        /* <DEDUP_REMOVED lines=18> */
.L_x_2003:
[----:B------:R-:W-:Y:S05]  /*1dbe0*/  BSYNC B0 ;  /* 0x0000000000007941 */ /* 0x000fea0003800000 */
.L_x_2002:
        /* <DEDUP_REMOVED lines=18> */
.L_x_2005:
[----:B------:R-:W-:Y:S05]  /*1dd10*/  BSYNC B0 ;  /* 0x0000000000007941 */ /* 0x000fea0003800000 */
.L_x_2004:
        /* <DEDUP_REMOVED lines=18> */
.L_x_2007:
[----:B------:R-:W-:Y:S05]  /*1de40*/  BSYNC B0 ;  /* 0x0000000000007941 */ /* 0x000fea0003800000 */
.L_x_2006:
        /* <DEDUP_REMOVED lines=18> */
.L_x_2009:
[----:B------:R-:W-:Y:S05]  /*1df70*/  BSYNC B0 ;  /* 0x0000000000007941 */ /* 0x000fea0003800000 */
.L_x_2008:
        /* <DEDUP_REMOVED lines=18> */
.L_x_2011:
[----:B------:R-:W-:Y:S05]  /*1e0a0*/  BSYNC B0 ;  /* 0x0000000000007941 */ /* 0x000fea0003800000 */
.L_x_2010:
        /* <DEDUP_REMOVED lines=18> */
.L_x_2013:
[----:B------:R-:W-:Y:S05]  /*1e1d0*/  BSYNC B0 ;  /* 0x0000000000007941 */ /* 0x000fea0003800000 */
.L_x_2012:
        /* <DEDUP_REMOVED lines=19> */
.L_x_2014:
        /* <DEDUP_REMOVED lines=15> */
.L_x_2406:


//--------------------- .text._ZN5flash16flash_fwd_kernelI23Flash_fwd_kernel_traitsILi128ELi128ELi32ELi4ELb0ELb0EN7cutlass6half_tE19Flash_kernel_traitsILi128ELi128ELi32ELi4ES3_EELb1ELb0ELb1ELb0ELb0ELb0ELb0ELb1EEEvNS_16Flash_fwd_paramsE --------------------------
	.section	.text._ZN5flash16flash_fwd_kernelI23Flash_fwd_kernel_traitsILi128ELi128ELi32ELi4ELb0ELb0EN7cutlass6half_tE19Flash_kernel_traitsILi128ELi128ELi32ELi4ES3_EELb1ELb0ELb1ELb0ELb0ELb0ELb0ELb1EEEvNS_16Flash_fwd_paramsE,"ax",@progbits
	.sectioninfo	@"SHI_REGISTERS=255"
	.align	128
        .global         _ZN5flash16flash_fwd_kernelI23Flash_fwd_kernel_traitsILi128ELi128ELi32ELi4ELb0ELb0EN7cutlass6half_tE19Flash_kernel_traitsILi128ELi128ELi32ELi4ES3_EELb1ELb0ELb1ELb0ELb0ELb0ELb0ELb1EEEvNS_16Flash_fwd_paramsE
        .type           _ZN5flash16flash_fwd_kernelI23Flash_fwd_kernel_traitsILi128ELi128ELi32ELi4ELb0ELb0EN7cutlass6half_tE19Flash_kernel_traitsILi128ELi128ELi32ELi4ES3_EELb1ELb0ELb1ELb0ELb0ELb0ELb0ELb1EEEvNS_16Flash_fwd_paramsE,@function
        .size           _ZN5flash16flash_fwd_kernelI23Flash_fwd_kernel_traitsILi128ELi128ELi32ELi4ELb0ELb0EN7cutlass6half_tE19Flash_kernel_traitsILi128ELi128ELi32ELi4ES3_EELb1ELb0ELb1ELb0ELb0ELb0ELb0ELb1EEEvNS_16Flash_fwd_paramsE,(.L_x_2407 - _ZN5flash16flash_fwd_kernelI23Flash_fwd_kernel_traitsILi128ELi128ELi32ELi4ELb0ELb0EN7cutlass6half_tE19Flash_kernel_traitsILi128ELi128ELi32ELi4ES3_EELb1ELb0ELb1ELb0ELb0ELb0ELb0ELb1EEEvNS_16Flash_fwd_paramsE)
        .other          _ZN5flash16flash_fwd_kernelI23Flash_fwd_kernel_traitsILi128ELi128ELi32ELi4ELb0ELb0EN7cutlass6half_tE19Flash_kernel_traitsILi128ELi128ELi32ELi4ES3_EELb1ELb0ELb1ELb0ELb0ELb0ELb0ELb1EEEvNS_16Flash_fwd_paramsE,@"STO_CUDA_ENTRY STV_DEFAULT"
_ZN5flash16flash_fwd_kernelI23Flash_fwd_kernel_traitsILi128ELi128ELi32ELi4ELb0ELb0EN7cutlass6half_tE19Flash_kernel_traitsILi128ELi128ELi32ELi4ES3_EELb1ELb0ELb1ELb0ELb0ELb0ELb0ELb1EEEvNS_16Flash_fwd_paramsE:
.text._ZN5flash16flash_fwd_kernelI23Flash_fwd_kernel_traitsILi128ELi128ELi32ELi4ELb0ELb0EN7cutlass6half_tE19Flash_kernel_traitsILi128ELi128ELi32ELi4ES3_EELb1ELb0ELb1ELb0ELb0ELb0ELb0ELb1EEEvNS_16Flash_fwd_paramsE:
        /* <DEDUP_REMOVED lines=12> */
[----:B------:R-:W-:-:S06]  /*00c0*/  ULDC.64 UR4, c[0x0][0x240] ;  /* 0x0000900000047ab9 */ /* 0x000fcc0000000a00 */
[----:B------:R-:W1:Y:S01]  /*00d0*/  S2UR UR12, SR_CTAID.Y ;  /* 0x00000000000c79c3 */ /* 0x000e620000002600 */
[----:B------:R3:W4:Y:S07]  /*00e0*/  @P2 LDG.E.64 R4, [R2.64] ;  /* 0x0000001c02042981 */ /* 0x00072e000c1e1b00 */
[----:B------:R-:W1:Y:S01]  /*00f0*/  S2UR UR6, SR_CTAID.Z ;  /* 0x00000000000679c3 */ /* 0x000e620000002700 */
[----:B------:R-:W-:Y:S02]  /*0100*/  UMOV UR23, 0x4 ;  /* 0x0000000400177882 */ /* 0x000fe40000000000 */
[----:B------:R-:W-:-:S02]  /*0110*/  ULDC.64 UR10, c[0x0][0x240] ;  /* 0x00009000000a7ab9 */ /* 0x000fc40000000a00 */
[----:B------:R-:W-:Y:S01]  /*0120*/  ULDC.64 UR8, c[0x0][0x248] ;  /* 0x0000920000087ab9 */ /* 0x000fe20000000a00 */
[----:B---3--:R-:W-:Y:S01]  /*0130*/  @P2 MOV R2, R7 ;  /* 0x0000000700022202 */ /* 0x008fe20000000f00 */
[----:B------:R-:W-:-:S06]  /*0140*/  @P2 IMAD.MOV.U32 R3, RZ, RZ, R8 ;  /* 0x000000ffff032224 */ /* 0x000fcc00078e0008 */
[----:B------:R-:W3:Y:S01]  /*0150*/  @P2 LDG.E.64 R2, [R2.64] ;  /* 0x0000001c02022981 */ /* 0x000ee2000c1e1b00 */
[----:B-1----:R-:W-:Y:S02]  /*0160*/  ULOP3.LUT UR7, UR6, UR26, UR12, 0xfe, !UPT ;  /* 0x0000001a06077292 */ /* 0x002fe4000f8efe0c */
[----:B------:R-:W-:Y:S02]  /*0170*/  UISETP.NE.U32.AND UP2, UPT, URZ, UR4, UPT ;  /* 0x000000043f00728c */ /* 0x000fe4000bf45070 */
[----:B------:R-:W-:Y:S02]  /*0180*/  UIMAD.WIDE UR10, UR12, UR23, UR10 ;  /* 0x000000170c0a72a5 */ /* 0x000fe4000f8e020a */
[----:B--2---:R-:W-:Y:S01]  /*0190*/  LOP3.LUT P3, RZ, R22, UR7, RZ, 0xfc, !PT ;  /* 0x0000000716ff7c12 */ /* 0x004fe2000f86fcff */
[----:B------:R-:W-:Y:S02]  /*01a0*/  UISETP.NE.AND.EX UP2, UPT, URZ, UR5, UPT, UP2 ;  /* 0x000000053f00728c */ /* 0x000fe4000bf45320 */
[----:B------:R-:W-:-:S02]  /*01b0*/  ULDC.U8 UR7, c[0x0][0x312] ;  /* 0x0000c48000077ab9 */ /* 0x000fc40000000000 */
[----:B------:R-:W-:Y:S02]  /*01c0*/  ULDC.64 UR4, c[0x0][0x250] ;  /* 0x0000940000047ab9 */ /* 0x000fe40000000a00 */
[----:B------:R-:W-:Y:S01]  /*01d0*/  PLOP3.LUT P0, PT, PT, PT, UP2, 0x80, 0x0 ;  /* 0x000000000000781c */ /* 0x000fe20003f0f028 */
[----:B------:R-:W-:Y:S02]  /*01e0*/  UISETP.NE.U32.AND UP0, UPT, URZ, UR4, UPT ;  /* 0x000000043f00728c */ /* 0x000fe4000bf05070 */
[----:B------:R-:W-:Y:S02]  /*01f0*/  UISETP.NE.AND UP3, UPT, UR7, URZ, UPT ;  /* 0x0000003f0700728c */ /* 0x000fe4000bf65270 */
[----:B------:R-:W-:Y:S01]  /*0200*/  UISETP.EQ.U32.AND UP1, UPT, URZ, UR8, UPT ;  /* 0x000000083f00728c */ /* 0x000fe2000bf22070 */
[----:B------:R-:W-:Y:S01]  /*0210*/  @!P3 IMAD.MOV.U32 R10, RZ, RZ, c[0x0][0x308] ;  /* 0x0000c200ff0ab624 */ /* 0x000fe200078e00ff */
[----:B------:R-:W-:Y:S01]  /*0220*/  UISETP.NE.AND.EX UP0, UPT, URZ, UR5, UPT, UP0 ;  /* 0x000000053f00728c */ /* 0x000fe2000bf05300 */
[----:B------:R-:W-:Y:S01]  /*0230*/  @!P3 IMAD.MOV.U32 R11, RZ, RZ, c[0x0][0x30c] ;  /* 0x0000c300ff0bb624 */ /* 0x000fe200078e00ff */
[----:B------:R-:W-:-:S02]  /*0240*/  UISETP.EQ.OR.EX UP1, UPT, URZ, UR9, !UP3, UP1 ;  /* 0x000000093f00728c */ /* 0x000fc4000df22710 */
[----:B------:R-:W-:Y:S02]  /*0250*/  ULDC.64 UR4, c[0x0][0x250] ;  /* 0x0000940000047ab9 */ /* 0x000fe40000000a00 */
[----:B------:R-:W-:Y:S02]  /*0260*/  ULDC.64 UR8, c[0x0][0x248] ;  /* 0x0000920000087ab9 */ /* 0x000fe40000000a00 */
[----:B------:R-:W-:-:S03]  /*0270*/  UIMAD.WIDE UR8, UR12, UR23, UR8 ;  /* 0x000000170c0872a5 */ /* 0x000fc6000f8e0208 */
        /* <DEDUP_REMOVED lines=23> */
[----:B------:R-:W-:Y:S01]  /*03f0*/  UMOV UR25, 0xffffffff ;  /* 0xffffffff00197882 */ /* 0x000fe20000000000 */
[----:B------:R-:W2:Y:S01]  /*0400*/  LDC.U8 R96, c[0x0][0x2d8] ;  /* 0x0000b600ff607b82 */ /* 0x000ea20000000000 */
        /* <DEDUP_REMOVED lines=22> */
.L_x_2015:
[----:B------:R-:W-:Y:S02]  /*0570*/  ULDC UR8, c[0x0][0x218] ;  /* 0x0000860000087ab9 */ /* 0x000fe40000000800 */
.L_x_2016:
        /* <DEDUP_REMOVED lines=48> */
[----:B------:R-:W-:Y:S01]  /*0880*/  USHF.R.S32.HI UR11, URZ, 0x1f, UR6 ;  /* 0x0000001f3f0b7899 */ /* 0x000fe20008011406 */
[----:B------:R-:W-:Y:S01]  /*0890*/  LOP3.LUT R0, R8, 0xfffffff8, RZ, 0xc0, !PT ;  /* 0xfffffff808007812 */ /* 0x000fe200078ec0ff */
[----:B------:R-:W-:Y:S01]  /*08a0*/  ULDC.64 UR8, c[0x0][0x1e0] ;  /* 0x0000780000087ab9 */ /* 0x000fe20000000a00 */
[----:B------:R-:W-:Y:S01]  /*08b0*/  SHF.R.S32.HI R8, RZ, 0x3, R8 ;  /* 0x00000003ff087819 */ /* 0x000fe20000011408 */
[----:B------:R-:W-:Y:S01]  /*08c0*/  ULDC.U8 UR13, c[0x0][0x328] ;  /* 0x0000ca00000d7ab9 */ /* 0x000fe20000000000 */
[----:B------:R-:W-:Y:S01]  /*08d0*/  IMAD.U32 R6, RZ, RZ, UR26 ;  /* 0x0000001aff067e24 */ /* 0x000fe2000f8e00ff */
[----:B------:R-:W-:Y:S01]  /*08e0*/  UISETP.NE.AND UP3, UPT, UR13, URZ, UPT ;  /* 0x0000003f0d00728c */ /* 0x000fe2000bf65270 */
[----:B------:R-:W-:Y:S01]  /*08f0*/  IMAD.IADD R15, R22, 0x1, -R0 ;  /* 0x00000001160f7824 */ /* 0x000fe200078e0a00 */
[----:B------:R-:W-:Y:S01]  /*0900*/  @UP0 UIMAD.WIDE.U32 UR14, UR25, UR4, URZ ;  /* 0x00000004190e02a5 */ /* 0x000fe2000f8e003f */
[--C-:B------:R-:W-:Y:S01]  /*0910*/  SHF.R.S32.HI R9, RZ, 0x1f, R8.reuse ;  /* 0x0000001fff097819 */ /* 0x100fe20000011408 */
[----:B------:R-:W-:Y:S01]  /*0920*/  @!UP0 UIMAD.WIDE.U32 UR16, UR12, UR8, URZ ;  /* 0x000000080c1082a5 */ /* 0x000fe2000f8e003f */
[----:B------:R-:W-:Y:S01]  /*0930*/  IMAD.SHL.U32 R14, R15, 0x8, RZ ;  /* 0x000000080f0e7824 */ /* 0x000fe200078e00ff */
[----:B------:R-:W-:Y:S01]  /*0940*/  @UP0 UIMAD UR7, UR25, UR5, UR15 ;  /* 0x00000005190702a4 */ /* 0x000fe2000f8e020f */
[----:B------:R-:W-:Y:S01]  /*0950*/  BSSY B0, `(.L_x_2018) ;  /* 0x0000039000007945 */ /* 0x000fe20003800000 */
[----:B------:R-:W-:Y:S01]  /*0960*/  @!UP0 USHF.R.S32.HI UR15, URZ, 0x1f, UR12 ;  /* 0x0000001f3f0f8899 */ /* 0x000fe2000801140c */
[----:B------:R-:W-:Y:S01]  /*0970*/  IMAD.WIDE R6, R6, 0x80, R8 ;  /* 0x0000008006067825 */ /* 0x000fe200078e0208 */
[----:B------:R-:W-:Y:S01]  /*0980*/  ULDC.64 UR4, c[0x0][0x1f0] ;  /* 0x00007c0000047ab9 */ /* 0x000fe20000000a00 */
[----:B------:R-:W-:Y:S01]  /*0990*/  IADD3 R23, R14, 0x40, RZ ;  /* 0x000000400e177810 */ /* 0x000fe20007ffe0ff */
[----:B------:R-:W-:-:S02]  /*09a0*/  UIMAD UR4, UR11, UR4, URZ ;  /* 0x000000040b0472a4 */ /* 0x000fc4000f8e023f */
[----:B------:R-:W-:Y:S02]  /*09b0*/  @!UP0 UIMAD UR15, UR15, UR8, URZ ;  /* 0x000000080f0f82a4 */ /* 0x000fe4000f8e023f */
[----:B------:R-:W-:Y:S02]  /*09c0*/  ULDC.U8 UR11, c[0x0][0x329] ;  /* 0x0000ca40000b7ab9 */ /* 0x000fe40000000000 */
[----:B------:R-:W-:Y:S02]  /*09d0*/  UISETP.NE.AND UP2, UPT, UR11, URZ, UPT ;  /* 0x0000003f0b00728c */ /* 0x000fe4000bf45270 */
[----:B------:R-:W-:Y:S02]  /*09e0*/  @!UP0 UIMAD UR15, UR12, UR9, UR15 ;  /* 0x000000090c0f82a4 */ /* 0x000fe4000f8e020f */
[----:B------:R-:W-:Y:S02]  /*09f0*/  UISETP.EQ.AND UP3, UPT, UR11, URZ, UP3 ;  /* 0x0000003f0b00728c */ /* 0x000fe40009f62270 */
[----:B------:R-:W-:-:S02]  /*0a00*/  ULDC UR9, c[0x0][0x214] ;  /* 0x0000850000097ab9 */ /* 0x000fc40000000800 */
[----:B------:R-:W-:Y:S02]  /*0a10*/  ULDC UR8, c[0x0][0x234] ;  /* 0x00008d0000087ab9 */ /* 0x000fe40000000800 */
[----:B------:R-:W-:Y:S02]  /*0a20*/  UIMAD UR5, UR6, UR5, UR4 ;  /* 0x00000005060572a4 */ /* 0x000fe4000f8e0204 */
[----:B------:R-:W-:Y:S02]  /*0a30*/  @!UP2 UISETP.NE.AND UP1, UPT, UR13, URZ, UPT ;  /* 0x0000003f0d00a28c */ /* 0x000fe4000bf25270 */
[----:B------:R-:W-:Y:S02]  /*0a40*/  @UP2 ULDC UR11, c[0x0][0x210] ;  /* 0x00008400000b2ab9 */ /* 0x000fe40000000800 */
[----:B------:R-:W-:Y:S02]  /*0a50*/  @UP2 UIMAD UR11, UR11, UR9, URZ ;  /* 0x000000090b0b22a4 */ /* 0x000fe4000f8e023f */
        /* <DEDUP_REMOVED lines=18> */
[----:B------:R-:W-:Y:S01]  /*0b80*/  UIMAD UR11, UR6, UR11, UR18 ;  /* 0x0000000b060b72a4 */ /* 0x000fe2000f8e0212 */
[----:B------:R-:W-:Y:S01]  /*0b90*/  IADD3 R11, R13, UR5, RZ ;  /* 0x000000050d0b7c10 */ /* 0x000fe2000fffe0ff */
[----:B------:R-:W-:Y:S02]  /*0ba0*/  @!UP3 UMOV UR20, URZ ;  /* 0x0000003f0014bc82 */ /* 0x000fe40008000000 */
[----:B------:R-:W-:Y:S02]  /*0bb0*/  @UP3 UMOV UR20, UR13 ;  /* 0x0000000d00143c82 */ /* 0x000fe40008000000 */
[----:B------:R-:W-:Y:S02]  /*0bc0*/  @!UP3 UMOV UR21, URZ ;  /* 0x0000003f0015bc82 */ /* 0x000fe40008000000 */
[----:B------:R-:W-:-:S02]  /*0bd0*/  USHF.R.S32.HI UR4, URZ, 0x1f, UR10 ;  /* 0x0000001f3f047899 */ /* 0x000fc4000801140a */
        /* <DEDUP_REMOVED lines=16> */
.L_x_2019:
[----:B------:R-:W-:Y:S05]  /*0ce0*/  BSYNC B0 ;  /* 0x0000000000007941 */ /* 0x000fea0003800000 */
.L_x_2018:
        /* <DEDUP_REMOVED lines=18> */
.L_x_2021:
[----:B------:R-:W-:Y:S05]  /*0e10*/  BSYNC B0 ;  /* 0x0000000000007941 */ /* 0x000fea0003800000 */
.L_x_2020:
        /* <DEDUP_REMOVED lines=18> */
.L_x_2023:
[----:B------:R-:W-:Y:S05]  /*0f40*/  BSYNC B0 ;  /* 0x0000000000007941 */ /* 0x000fea0003800000 */
.L_x_2022:
        /* <DEDUP_REMOVED lines=18> */
.L_x_2025:
[----:B------:R-:W-:Y:S05]  /*1070*/  BSYNC B0 ;  /* 0x0000000000007941 */ /* 0x000fea0003800000 */
.L_x_2024:
        /* <DEDUP_REMOVED lines=18> */
.L_x_2027:
[----:B------:R-:W-:Y:S05]  /*11a0*/  BSYNC B0 ;  /* 0x0000000000007941 */ /* 0x000fea0003800000 */
.L_x_2026:
        /* <DEDUP_REMOVED lines=18> */
.L_x_2029:
[----:B------:R-:W-:Y:S05]  /*12d0*/  BSYNC B0 ;  /* 0x0000000000007941 */ /* 0x000fea0003800000 */
.L_x_2028:
        /* <DEDUP_REMOVED lines=18> */
.L_x_2031:
[----:B------:R-:W-:Y:S05]  /*1400*/  BSYNC B0 ;  /* 0x0000000000007941 */ /* 0x000fea0003800000 */
.L_x_2030:
        /* <DEDUP_REMOVED lines=18> */
.L_x_2033:
[----:B------:R-:W-:Y:S05]  /*1530*/  BSYNC B0 ;  /* 0x0000000000007941 */ /* 0x000fea0003800000 */
.L_x_2032:
        /* <DEDUP_REMOVED lines=67> */
.L_x_2017:
[----:B------:R-:W-:Y:S01]  /*1970*/  UISETP.NE.AND UP0, UPT, UR25, -0x1, UPT ;  /* 0xffffffff1900788c */ /* 0x000fe2000bf05270 */
[----:B------:R-:W-:Y:S01]  /*1980*/  SHF.R.S32.HI R0, RZ, 0x1f, R100 ;  /* 0x0000001fff007819 */ /* 0x000fe20000011464 */
[----:B------:R-:W-:Y:S02]  /*1990*/  UISETP.NE.AND UP1, UPT, UR14, -0x1, UPT ;  /* 0xffffffff0e00788c */ /* 0x000fe4000bf25270 */
[----:B------:R-:W-:Y:S02]  /*19a0*/  ULDC.64 UR4, c[0x0][0x190] ;  /* 0x0000640000047ab9 */ /* 0x000fe40000000a00 */
[----:B------:R-:W-:Y:S02]  /*19b0*/  ULDC.64 UR8, c[0x0][0x178] ;  /* 0x00005e0000087ab9 */ /* 0x000fe40000000a00 */
[----:B------:R-:W-:Y:S01]  /*19c0*/  PLOP3.LUT P0, PT, PT, PT, UP1, 0x80, 0x0 ;  /* 0x000000000000781c */ /* 0x000fe20003f0f018 */
[----:B------:R-:W-:-:S02]  /*19d0*/  ULDC UR36, c[0x0][0x228] ;  /* 0x00008a0000247ab9 */ /* 0x000fc40000000800 */
[----:B------:R-:W-:Y:S02]  /*19e0*/  @UP0 UIMAD.WIDE.U32 UR16, UR25, UR4, URZ ;  /* 0x00000004191002a5 */ /* 0x000fe4000f8e003f */
[----:B------:R-:W-:Y:S02]  /*19f0*/  @!UP0 USHF.R.S32.HI UR15, URZ, 0x1f, UR12 ;  /* 0x0000001f3f0f8899 */ /* 0x000fe4000801140c */
[----:B------:R-:W-:Y:S02]  /*1a00*/  @UP0 UIMAD UR11, UR25, UR5, UR17 ;  /* 0x00000005190b02a4 */ /* 0x000fe4000f8e0211 */
[----:B------:R-:W-:Y:S02]  /*1a10*/  @UP1 UIADD3 UR17, UR13, UR14, URZ ;  /* 0x0000000e0d111290 */ /* 0x000fe4000fffe03f */
[----:B------:R-:W-:Y:S02]  /*1a20*/  ULDC.64 UR4, c[0x0][0x198] ;  /* 0x0000660000047ab9 */ /* 0x000fe40000000a00 */
[----:B------:R-:W-:-:S02]  /*1a30*/  @!UP0 UIMAD UR15, UR15, UR8, URZ ;  /* 0x000000080f0f82a4 */ /* 0x000fc4000f8e023f */
[----:B------:R-:W-:Y:S02]  /*1a40*/  @UP1 UIMAD.WIDE.U32 UR20, UR17, UR4, URZ ;  /* 0x00000004111412a5 */ /* 0x000fe4000f8e003f */
[----:B------:R-:W-:Y:S02]  /*1a50*/  @!UP0 UIMAD UR15, UR12, UR9, UR15 ;  /* 0x000000090c0f82a4 */ /* 0x000fe4000f8e020f */
[----:B------:R-:W-:Y:S02]  /*1a60*/  @UP1 UIMAD UR9, UR17, UR5, UR21 ;  /* 0x00000005110912a4 */ /* 0x000fe4000f8e0215 */
[----:B------:R-:W-:Y:S02]  /*1a70*/  ULDC UR4, c[0x0][0x224] ;  /* 0x0000890000047ab9 */ /* 0x000fe40000000800 */
[----:B------:R-:W-:Y:S02]  /*1a80*/  ULDC UR5, c[0x0][0x1c0] ;  /* 0x0000700000057ab9 */ /* 0x000fe40000000800 */
[----:B------:R-:W-:-:S02]  /*1a90*/  UIMAD UR5, UR12, UR5, UR6 ;  /* 0x000000050c0572a4 */ /* 0x000fc4000f8e0206 */
[----:B------:R-:W-:Y:S02]  /*1aa0*/  @!UP0 UIMAD.WIDE.U32 UR34, UR12, UR8, URZ ;  /* 0x000000080c2282a5 */ /* 0x000fe4000f8e003f */
[----:B------:R-:W-:Y:S02]  /*1ab0*/  UIMAD UR4, UR5, UR4, UR10 ;  /* 0x00000004050472a4 */ /* 0x000fe4000f8e020a */
[----:B------:R-:W-:Y:S02]  /*1ac0*/  USHF.L.U32 UR5, UR5, 0x5, URZ ;  /* 0x0000000505057899 */ /* 0x000fe4000800063f */
[----:B------:R-:W-:Y:S02]  /*1ad0*/  UIMAD UR36, UR4, UR36, URZ ;  /* 0x00000024042472a4 */ /* 0x000fe4000f8e023f */
[----:B------:R-:W-:Y:S02]  /*1ae0*/  USHF.R.S32.HI UR4, URZ, 0x1f, UR5 ;  /* 0x0000001f3f047899 */ /* 0x000fe40008011405 */
[----:B------:R-:W-:Y:S01]  /*1af0*/  IADD3 R93, P2, P1, R7, UR5, R100 ;  /* 0x00000005075d7c10 */ /* 0x000fe2000f95e064 */
[----:B------:R-:W-:-:S02]  /*1b00*/  @UP0 UMOV UR8, UR16 ;  /* 0x0000001000080c82 */ /* 0x000fc40008000000 */
[----:B------:R-:W-:Y:S01]  /*1b10*/  @!UP0 UIADD3 UR11, UR35, UR15, URZ ;  /* 0x0000000f230b8290 */ /* 0x000fe2000fffe03f */
[----:B------:R-:W-:Y:S01]  /*1b20*/  IADD3.X R91, R8, UR4, R0, P2, P1 ;  /* 0x00000004085b7c10 */ /* 0x000fe200097e2400 */
[----:B------:R1:W-:Y:S01]  /*1b30*/  STL [R1+0xac], R93 ;  /* 0x0000ac5d01007387 */ /* 0x0003e20000100800 */
[----:B------:R-:W-:Y:S02]  /*1b40*/  @!UP0 UMOV UR8, UR34 ;  /* 0x0000002200088c82 */ /* 0x000fe40008000000 */
[----:B------:R-:W-:Y:S01]  /*1b50*/  @UP1 UMOV UR16, UR20 ;  /* 0x0000001400101c82 */ /* 0x000fe20008000000 */
[----:B------:R-:W-:Y:S05]  /*1b60*/  @P0 BRA `(.L_x_2034) ;  /* 0x000000c000000947 */ /* 0x000fea0003800000 */
[----:B------:R-:W-:Y:S02]  /*1b70*/  USHF.R.S32.HI UR15, URZ, 0x1f, UR13 ;  /* 0x0000001f3f0f7899 */ /* 0x000fe4000801140d */
[----:B------:R-:W-:Y:S02]  /*1b80*/  ULDC.64 UR4, c[0x0][0x198] ;  /* 0x0000660000047ab9 */ /* 0x000fe40000000a00 */
[----:B------:R-:W-:-:S02]  /*1b90*/  UIMAD UR15, UR15, UR4, URZ ;  /* 0x000000040f0f72a4 */ /* 0x000fc4000f8e023f */
[----:B------:R-:W-:Y:S02]  /*1ba0*/  UIMAD.WIDE.U32 UR16, UR13, UR4, URZ ;  /* 0x000000040d1072a5 */ /* 0x000fe4000f8e003f */
[----:B------:R-:W-:Y:S02]  /*1bb0*/  UIMAD UR15, UR13, UR5, UR15 ;  /* 0x000000050d0f72a4 */ /* 0x000fe4000f8e020f */
[----:B------:R-:W-:Y:S02]  /*1bc0*/  USHF.R.S32.HI UR9, URZ, 0x1f, UR12 ;  /* 0x0000001f3f097899 */ /* 0x000fe4000801140c */
[----:B------:R-:W-:Y:S02]  /*1bd0*/  ULDC.64 UR4, c[0x0][0x180] ;  /* 0x0000600000047ab9 */ /* 0x000fe40000000a00 */
[----:B------:R-:W-:Y:S02]  /*1be0*/  UIADD3 UR17, UR17, UR15, URZ ;  /* 0x0000000f11117290 */ /* 0x000fe4000fffe03f */
[----:B------:R-:W-:-:S02]  /*1bf0*/  UIMAD UR9, UR9, UR4, URZ ;  /* 0x00000004090972a4 */ /* 0x000fc4000f8e023f */
[----:B------:R-:W-:Y:S02]  /*1c00*/  UIMAD.WIDE.U32 UR16, UR12, UR4, UR16 ;  /* 0x000000040c1072a5 */ /* 0x000fe4000f8e0010 */
[----:B------:R-:W-:-:S04]  /*1c10*/  UIMAD UR9, UR12, UR5, UR9 ;  /* 0x000000050c0972a4 */ /* 0x000fc8000f8e0209 */
[----:B------:R-:W-:Y:S02]  /*1c20*/  UIADD3 UR9, UR17, UR9, URZ ;  /* 0x0000000911097290 */ /* 0x000fe4000fffe03f */
.L_x_2034:
[----:B------:R-:W-:Y:S01]  /*1c30*/  IABS R4, c[0x0][0x1c8] ;  /* 0x0000720000047a13 */ /* 0x000fe20000000000 */
[----:B------:R-:W2:Y:S01]  /*1c40*/  S2R R6, SR_CTAID.Z ;  /* 0x0000000000067919 */ /* 0x000ea20000002700 */
        /* <DEDUP_REMOVED lines=9> */
[----:B------:R-:W-:Y:S01]  /*1ce0*/  USHF.R.S32.HI UR14, URZ, 0x1f, UR6 ;  /* 0x0000001f3f0e7899 */ /* 0x000fe20008011406 */
[----:B--2---:R-:W-:Y:S02]  /*1cf0*/  IABS R6, R6 ;  /* 0x0000000600067213 */ /* 0x004fe40000000000 */
[----:B---3--:R-:W-:-:S04]  /*1d00*/  IADD3 R2, R2, 0xffffffe, RZ ;  /* 0x0ffffffe02027810 */ /* 0x008fc80007ffe0ff */
        /* <DEDUP_REMOVED lines=31> */
.L_x_2035:
[CC--:B------:R-:W-:Y:S01]  /*1f00*/  LEA.HI R0, R5.reuse, R22.reuse, RZ, 0x3 ;  /* 0x0000001605007211 */ /* 0x0c0fe200078f18ff */
[----:B------:R-:W2:Y:S01]  /*1f10*/  S2R R14, SR_CTAID.Z ;  /* 0x00000000000e7919 */ /* 0x000ea20000002700 */
[CC--:B------:R-:W-:Y:S01]  /*1f20*/  LEA.HI R18, R5.reuse, R22.reuse, RZ, 0x4 ;  /* 0x0000001605127211 */ /* 0x0c0fe200078f20ff */
[----:B------:R-:W-:Y:S01]  /*1f30*/  ULDC.64 UR4, c[0x0][0x1a8] ;  /* 0x00006a0000047ab9 */ /* 0x000fe20000000a00 */
[----:B------:R-:W-:Y:S01]  /*1f40*/  SHF.R.S32.HI R12, RZ, 0x3, R0 ;  /* 0x00000003ff0c7819 */ /* 0x000fe20000011400 */
[----:B------:R-:W-:Y:S01]  /*1f50*/  UIMAD UR4, UR14, UR4, URZ ;  /* 0x000000040e0472a4 */ /* 0x000fe2000f8e023f */
        /* <DEDUP_REMOVED lines=12> */
[----:B------:R-:W-:Y:S01]  /*2020*/  SHF.R.S32.HI R4, RZ, 0x1f, R0 ;  /* 0x0000001fff047819 */ /* 0x000fe20000011400 */
[----:B------:R-:W-:Y:S01]  /*2030*/  UIADD3 UR6, -UR10, UR27, URZ ;  /* 0x0000001b0a067290 */ /* 0x000fe2000fffe13f */
[----:B------:R-:W-:Y:S01]  /*2040*/  LOP3.LUT R3, R2, 0x38, R104, 0xf8, !PT ;  /* 0x0000003802037812 */ /* 0x000fe200078ef868 */
[----:B------:R-:W-:Y:S01]  /*2050*/  BSSY B0, `(.L_x_2036) ;  /* 0x0000049000007945 */ /* 0x000fe20003800000 */
[----:B------:R-:W-:Y:S01]  /*2060*/  SHF.R.U32.HI R2, RZ, 0x3, R2 ;  /* 0x00000003ff027819 */ /* 0x000fe20000011602 */
[----:B------:R-:W-:Y:S01]  /*2070*/  IMAD.WIDE R10, R10, 0x80, R12 ;  /* 0x000000800a0a7825 */ /* 0x000fe200078e020c */
[----:B------:R-:W-:-:S02]  /*2080*/  LEA.HI R21, R4, R0, RZ, 0x3 ;  /* 0x0000000004157211 */ /* 0x000fc400078f18ff */
[----:B------:R-:W-:Y:S01]  /*2090*/  LOP3.LUT R3, R3, R2, RZ, 0x3c, !PT ;  /* 0x0000000203037212 */ /* 0x000fe200078e3cff */
[----:B------:R-:W-:Y:S01]  /*20a0*/  IMAD.SHL.U32 R4, R5, 0x8, RZ ;  /* 0x0000000805047824 */ /* 0x000fe200078e00ff */
[----:B------:R-:W-:Y:S02]  /*20b0*/  LOP3.LUT R2, R21, 0xfffffff8, RZ, 0xc0, !PT ;  /* 0xfffffff815027812 */ /* 0x000fe400078ec0ff */
        /* <DEDUP_REMOVED lines=9> */
[----:B------:R-:W-:Y:S01]  /*2150*/  SHF.R.S32.HI R17, RZ, 0x5, R16 ;  /* 0x00000005ff117819 */ /* 0x000fe20000011410 */
[----:B------:R-:W-:Y:S01]  /*2160*/  IMAD R0, R12, c[0x0][0x19c], R0 ;  /* 0x000067000c007a24 */ /* 0x000fe200078e0200 */
[----:B------:R-:W-:Y:S01]  /*2170*/  IADD3 R6, P0, R6, UR16, RZ ;  /* 0x0000001006067c10 */ /* 0x000fe2000ff1e0ff */
[----:B------:R-:W-:-:S03]  /*2180*/  IMAD.WIDE.U32 R4, R12, c[0x0][0x1a0], R104 ;  /* 0x000068000c047a25 */ /* 0x000fc600078e0068 */
[----:B------:R-:W-:Y:S01]  /*2190*/  IADD3.X R7, R7, UR9, R0, P0, !PT ;  /* 0x0000000907077c10 */ /* 0x000fe200087fe400 */
[----:B--2---:R-:W-:Y:S01]  /*21a0*/  IMAD.WIDE.U32 R14, R14, c[0x0][0x1a8], R2 ;  /* 0x00006a000e0e7a25 */ /* 0x004fe200078e0002 */
[----:B------:R-:W-:Y:S02]  /*21b0*/  IADD3 R2, P0, R4, UR20, RZ ;  /* 0x0000001404027c10 */ /* 0x000fe4000ff1e0ff */
[----:B------:R-:W-:Y:S01]  /*21c0*/  SHF.R.S32.HI R0, RZ, 0x1f, R8 ;  /* 0x0000001fff007819 */ /* 0x000fe20000011408 */
[----:B------:R-:W-:Y:S01]  /*21d0*/  IMAD R3, R12, c[0x0][0x1a4], R9 ;  /* 0x000069000c037a24 */ /* 0x000fe200078e0209 */
[----:B------:R-:W-:Y:S01]  /*21e0*/  SHF.R.S32.HI R9, RZ, 0x1f, R100 ;  /* 0x0000001fff097819 */ /* 0x000fe20000011464 */
[----:B------:R-:W-:Y:S01]  /*21f0*/  IMAD.WIDE.U32 R28, R8, c[0x0][0x1b0], R6 ;  /* 0x00006c00081c7a25 */ /* 0x000fe200078e0006 */
[----:B------:R-:W-:Y:S02]  /*2200*/  SHF.R.S32.HI R4, RZ, 0x1f, R16 ;  /* 0x0000001fff047819 */ /* 0x000fe40000011410 */
[----:B------:R-:W-:Y:S01]  /*2210*/  IADD3.X R3, R5, UR15, R3, P0, !PT ;  /* 0x0000000f05037c10 */ /* 0x000fe200087fe403 */
[C---:B------:R-:W-:Y:S01]  /*2220*/  IMAD R5, R0.reuse, c[0x0][0x1b0], RZ ;  /* 0x00006c0000057a24 */ /* 0x040fe200078e02ff */
[----:B------:R-:W-:Y:S01]  /*2230*/  LEA.HI R101, R9, R100, RZ, 0x2 ;  /* 0x0000006409657211 */ /* 0x000fe200078f10ff */
[----:B------:R-:W-:Y:S01]  /*2240*/  IMAD R0, R0, c[0x0][0x1b8], RZ ;  /* 0x00006e0000007a24 */ /* 0x000fe200078e02ff */
[----:B------:R3:W-:Y:S01]  /*2250*/  STL.64 [R1+0xa0], R28 ;  /* 0x0000a01c01007387 */ /* 0x0007e20000100a00 */
[----:B------:R-:W-:Y:S01]  /*2260*/  IMAD R9, R8, c[0x0][0x1b4], R5 ;  /* 0x00006d0008097a24 */ /* 0x000fe200078e0205 */
[----:B------:R-:W-:Y:S01]  /*2270*/  ISETP.GE.AND P0, PT, R12, UR6, PT ;  /* 0x000000060c007c0c */ /* 0x000fe2000bf06270 */
[----:B------:R-:W-:Y:S01]  /*2280*/  IMAD R5, R8, c[0x0][0x1bc], R0 ;  /* 0x00006f0008057a24 */ /* 0x000fe200078e0200 */
[----:B------:R-:W-:Y:S01]  /*2290*/  LEA.HI R4, R4, R17, RZ, 0x2 ;  /* 0x0000001104047211 */ /* 0x000fe200078f10ff */
[----:B------:R-:W-:Y:S01]  /*22a0*/  IMAD.WIDE.U32 R24, R8, c[0x0][0x1b8], R2 ;  /* 0x00006e0008187a25 */ /* 0x000fe200078e0002 */
[----:B------:R-:W-:-:S02]  /*22b0*/  SHF.R.S32.HI R16, RZ, 0x2, R101 ;  /* 0x00000002ff107819 */ /* 0x000fc40000011465 */
[----:B------:R-:W-:Y:S01]  /*22c0*/  LOP3.LUT R4, R4, 0xffffffc, RZ, 0xc0, !PT ;  /* 0x0ffffffc04047812 */ /* 0x000fe200078ec0ff */
[----:B------:R-:W-:Y:S01]  /*22d0*/  IMAD.IADD R27, R25, 0x1, R5 ;  /* 0x00000001191b7824 */ /* 0x000fe200078e0205 */
[----:B------:R3:W-:Y:S01]  /*22e0*/  STL.64 [R1+0xb8], R24 ;  /* 0x0000b81801007387 */ /* 0x0007e20000100a00 */
[----:B------:R-:W-:Y:S01]  /*22f0*/  IMAD.IADD R31, R29, 0x1, R9 ;  /* 0x000000011d1f7824 */ /* 0x000fe200078e0209 */
[----:B------:R-:W-:Y:S01]  /*2300*/  IADD3 R7, R15, UR4, RZ ;  /* 0x000000040f077c10 */ /* 0x000fe2000fffe0ff */
[----:B------:R-:W-:Y:S01]  /*2310*/  IMAD.IADD R0, R17, 0x1, -R4 ;  /* 0x0000000111007824 */ /* 0x000fe200078e0a04 */
[----:B------:R3:W-:Y:S01]  /*2320*/  STL [R1+0x8c], R95 ;  /* 0x00008c5f01007387 */ /* 0x0007e20000100800 */
[----:B------:R-:W-:Y:S02]  /*2330*/  IMAD.SHL.U32 R203, R203, 0x2, RZ ;  /* 0x00000002cbcb7824 */ /* 0x000fe400078e00ff */
[----:B------:R-:W-:Y:S01]  /*2340*/  IMAD R102, R0, 0x10, R16 ;  /* 0x0000001000667824 */ /* 0x000fe200078e0210 */
        /* <DEDUP_REMOVED lines=25> */
.L_x_2037:
[----:B------:R-:W-:Y:S05]  /*24e0*/  BSYNC B0 ;  /* 0x0000000000007941 */ /* 0x000fea0003800000 */
.L_x_2036:
        /* <DEDUP_REMOVED lines=29> */
.L_x_2039:
[----:B------:R-:W-:Y:S05]  /*26c0*/  BSYNC B0 ;  /* 0x0000000000007941 */ /* 0x000fea0003800000 */
.L_x_2038:
[----:B------:R-:W-:Y:S01]  /*26d0*/  IADD3 R0, R12, 0x20, RZ ;  /* 0x000000200c007810 */ /* 0x000fe20007ffe0ff */
[----:B------:R-:W-:Y:S03]  /*26e0*/  BSSY B0, `(.L_x_2040) ;  /* 0x000001c000007945 */ /* 0x000fe60003800000 */
[----:B------:R-:W-:-:S13]  /*26f0*/  ISETP.GE.AND P0, PT, R0, UR6, PT ;  /* 0x0000000600007c0c */ /* 0x000fda000bf06270 */
[----:B------:R-:W-:Y:S05]  /*2700*/  @P0 BRA `(.L_x_2041) ;  /* 0x0000019000000947 */ /* 0x000fea0003800000 */
[----:B--2---:R-:W-:Y:S01]  /*2710*/  IADD3 R4, P0, R10, 0x20, RZ ;  /* 0x000000200a047810 */ /* 0x004fe20007f1e0ff */
        /* <DEDUP_REMOVED lines=24> */
.L_x_2041:
[----:B------:R-:W-:Y:S05]  /*28a0*/  BSYNC B0 ;  /* 0x0000000000007941 */ /* 0x000fea0003800000 */
.L_x_2040:
        /* <DEDUP_REMOVED lines=29> */
.L_x_2043:
[----:B------:R-:W-:Y:S05]  /*2a80*/  BSYNC B0 ;  /* 0x0000000000007941 */ /* 0x000fea0003800000 */
.L_x_2042:
        /* <DEDUP_REMOVED lines=29> */
.L_x_2045:
[----:B------:R-:W-:Y:S05]  /*2c60*/  BSYNC B0 ;  /* 0x0000000000007941 */ /* 0x000fea0003800000 */
.L_x_2044:
        /* <DEDUP_REMOVED lines=29> */
.L_x_2047:
[----:B------:R-:W-:Y:S05]  /*2e40*/  BSYNC B0 ;  /* 0x0000000000007941 */ /* 0x000fea0003800000 */
.L_x_2046:
        /* <DEDUP_REMOVED lines=29> */
.L_x_2049:
[----:B------:R-:W-:Y:S05]  /*3020*/  BSYNC B0 ;  /* 0x0000000000007941 */ /* 0x000fea0003800000 */
.L_x_2048:
        /* <DEDUP_REMOVED lines=33> */
.L_x_2051:
[----:B------:R-:W-:Y:S05]  /*3240*/  BSYNC B0 ;  /* 0x0000000000007941 */ /* 0x000fea0003800000 */
.L_x_2050:
[----:B------:R-:W-:Y:S01]  /*3250*/  IMAD.MOV.U32 R98, RZ, RZ, R30 ;  /* 0x000000ffff627224 */ /* 0x000fe200078e001e */
[----:B------:R-:W-:Y:S01]  /*3260*/  UIADD3 UR33, UR32, -0x1, URZ ;  /* 0xffffffff20217890 */ /* 0x000fe2000fffe03f */
[----:B------:R-:W-:Y:S01]  /*3270*/  IMAD.MOV.U32 R99, RZ, RZ, R31 ;  /* 0x000000ffff637224 */ /* 0x000fe200078e001f */
[----:B------:R-:W-:Y:S01]  /*3280*/  MOV R98, R28 ;  /* 0x0000001c00627202 */ /* 0x000fe20000000f00 */
[----:B------:R-:W-:Y:S01]  /*3290*/  BSSY B0, `(.L_x_2052) ;  /* 0x000001c000007945 */ /* 0x000fe20003800000 */
[----:B------:R-:W-:Y:S02]  /*32a0*/  UIMAD UR9, UR33, -0x20, UR7 ;  /* 0xffffffe0210978a4 */ /* 0x000fe4000f8e0207 */
[----:B------:R-:W-:Y:S01]  /*32b0*/  USHF.R.S32.HI UR11, URZ, 0x1f, UR33 ;  /* 0x0000001f3f0b7899 */ /* 0x000fe20008011421 */
[----:B------:R4:W-:Y:S01]  /*32c0*/  STL.64 [R1+0x98], R98 ;  /* 0x0000986201007387 */ /* 0x0009e20000100a00 */
[----:B------:R-:W-:Y:S01]  /*32d0*/  UIMAD UR4, UR34, UR33, URZ ;  /* 0x00000021220472a4 */ /* 0x000fe2000f8e023f */
[----:B------:R-:W-:-:S02]  /*32e0*/  MOV R7, UR33 ;  /* 0x0000002100077c02 */ /* 0x000fc40008000f00 */
[----:B------:R-:W-:Y:S01]  /*32f0*/  ISETP.GE.AND P0, PT, R12, UR9, PT ;  /* 0x000000090c007c0c */ /* 0x000fe2000bf06270 */
[----:B------:R-:W-:Y:S02]  /*3300*/  UIMAD UR4, UR11, UR35, UR4 ;  /* 0x000000230b0472a4 */ /* 0x000fe4000f8e0204 */
        /* <DEDUP_REMOVED lines=20> */
.L_x_2053:
[----:B------:R-:W-:Y:S05]  /*3450*/  BSYNC B0 ;  /* 0x0000000000007941 */ /* 0x000fea0003800000 */
.L_x_2052:
        /* <DEDUP_REMOVED lines=12> */
[----:B--2---:R-:W-:-:S07]  /*3520*/  IADD3.X R4, R6, UR21, RZ, P2, !PT ;  /* 0x0000001506047c10 */ /* 0x004fce00097fe4ff */
        /* <DEDUP_REMOVED lines=15> */
.L_x_2055:
[----:B------:R-:W-:Y:S05]  /*3620*/  BSYNC B0 ;  /* 0x0000000000007941 */ /* 0x000fea0003800000 */
.L_x_2054:
[----:B------:R-:W0:Y:S01]  /*3630*/  LDGDEPBAR ;  /* 0x00000000000079af */ /* 0x000e220000000000 */
[----:B------:R-:W-:Y:S01]  /*3640*/  ISETP.GE.AND P0, PT, R12, UR9, PT ;  /* 0x000000090c007c0c */ /* 0x000fe2000bf06270 */
[----:B------:R-:W-:Y:S01]  /*3650*/  IMAD.U32 R0, RZ, RZ, UR26 ;  /* 0x0000001aff007e24 */ /* 0x000fe2000f8e00ff */
[----:B------:R-:W-:Y:S01]  /*3660*/  UIMAD UR5, UR19, UR33, URZ ;  /* 0x00000021130572a4 */ /* 0x000fe2000f8e023f */
[----:B--2---:R-:W-:Y:S01]  /*3670*/  IMAD.MOV.U32 R4, RZ, RZ, R26 ;  /* 0x000000ffff047224 */ /* 0x004fe200078e001a */
[----:B------:R-:W-:Y:S01]  /*3680*/  MOV R4, R24 ;  /* 0x0000001800047202 */ /* 0x000fe20000000f00 */
[----:B------:R-:W-:Y:S01]  /*3690*/  IMAD.MOV.U32 R5, RZ, RZ, R27 ;  /* 0x000000ffff057224 */ /* 0x000fe200078e001b */
[----:B------:R-:W-:Y:S01]  /*36a0*/  LEA R92, R0, R17, 0x3 ;  /* 0x00000011005c7211 */ /* 0x000fe200078e18ff */
[----:B------:R-:W-:Y:S01]  /*36b0*/  UIMAD UR5, UR11, UR20, UR5 ;  /* 0x000000140b0572a4 */ /* 0x000fe2000f8e0205 */
[----:B------:R-:W-:Y:S01]  /*36c0*/  LEA R2, R17, UR10, 0x4 ;  /* 0x0000000a11027c11 */ /* 0x000fe2000f8e20ff */
[----:B------:R-:W-:Y:S01]  /*36d0*/  IMAD.WIDE.U32 R6, R7, UR20, R4 ;  /* 0x0000001407067c25 */ /* 0x000fe2000f8e0004 */
[----:B------:R2:W-:Y:S01]  /*36e0*/  STL.64 [R1+0xb0], R4 ;  /* 0x0000b00401007387 */ /* 0x0005e20000100a00 */
[----:B------:R-:W-:Y:S01]  /*36f0*/  SHF.L.U32 R22, R22, 0x1, RZ ;  /* 0x0000000116167819 */ /* 0x000fe200000006ff */
[----:B------:R-:W-:Y:S01]  /*3700*/  UIADD3 UR17, UR30, -0x4ab325aa, URZ ;  /* 0xb54cda561e117890 */ /* 0x000fe2000fffe03f */
[----:B------:R-:W-:Y:S01]  /*3710*/  BSSY B0, `(.L_x_2056) ;  /* 0x000001c000007945 */ /* 0x000fe20003800000 */
[----:B------:R1:W-:Y:S01]  /*3720*/  STL [R1+0x64], R92 ;  /* 0x0000645c01007387 */ /* 0x0003e20000100800 */
[----:B------:R-:W-:Y:S01]  /*3730*/  UIADD3 UR16, UR31, 0x646e171e, URZ ;  /* 0x646e171e1f107890 */ /* 0x000fe2000fffe03f */
[----:B------:R-:W-:Y:S01]  /*3740*/  IMAD.IADD R88, R16, 0x1, R2 ;  /* 0x0000000110587824 */ /* 0x000fe200078e0202 */
[----:B------:R-:W-:Y:S01]  /*3750*/  LOP3.LUT R94, R22, 0x6, RZ, 0xc0, !PT ;  /* 0x00000006165e7812 */ /* 0x000fe200078ec0ff */
[----:B------:R-:W-:-:S04]  /*3760*/  DEPBAR.LE SB0, 0x0 ;  /* 0x000080000000791a */ /* 0x000fc80000000000 */
[----:B------:R-:W-:Y:S01]  /*3770*/  BAR.SYNC.DEFER_BLOCKING 0x0 ;  /* 0x0000000000007b1d */ /* 0x000fe20000010000 */
[----:B--2---:R-:W-:-:S05]  /*3780*/  IADD3 R5, R7, UR5, RZ ;  /* 0x0000000507057c10 */ /* 0x004fca000fffe0ff */
        /* <DEDUP_REMOVED lines=20> */
.L_x_2057:
[----:B------:R-:W-:Y:S05]  /*38d0*/  BSYNC B0 ;  /* 0x0000000000007941 */ /* 0x000fea0003800000 */
.L_x_2056:
[----:B------:R-:W-:Y:S01]  /*38e0*/  ISETP.GE.AND P0, PT, R8, UR9, PT ;  /* 0x0000000908007c0c */ /* 0x000fe2000bf06270 */
[----:B------:R-:W-:Y:S01]  /*38f0*/  ULDC UR5, c[0x0][0x1a4] ;  /* 0x0000690000057ab9 */ /* 0x000fe20000000800 */
[----:B------:R-:W-:Y:S01]  /*3900*/  IMAD.MOV.U32 R4, RZ, RZ, 0x10 ;  /* 0x00000010ff047424 */ /* 0x000fe200078e00ff */
[----:B------:R-:W-:Y:S01]  /*3910*/  UIADD3 UR8, UR7, 0x1, -UR27 ;  /* 0x0000000107087890 */ /* 0x000fe2000fffe81b */
[----:B------:R-:W-:Y:S01]  /*3920*/  R2P PR, R19, 0x6 ;  /* 0x0000000613007804 */ /* 0x000fe20000000000 */
[----:B------:R-:W-:Y:S01]  /*3930*/  USHF.L.U32 UR24, UR4, 0x4, URZ ;  /* 0x0000000404187899 */ /* 0x000fe2000800063f */
[----:B--2---:R-:W-:Y:S01]  /*3940*/  IMAD.MOV.U32 R3, RZ, RZ, 0x20 ;  /* 0x00000020ff037424 */ /* 0x004fe200078e00ff */
[----:B------:R-:W-:Y:S01]  /*3950*/  USHF.L.U64.HI UR23, UR4, UR23, UR5 ;  /* 0x0000001704177299 */ /* 0x000fe20008010205 */
[----:B------:R-:W-:Y:S01]  /*3960*/  BSSY B0, `(.L_x_2058) ;  /* 0x000001d000007945 */ /* 0x000fe20003800000 */
[----:B------:R-:W-:Y:S01]  /*3970*/  SEL R4, R4, 0xfffffff0, !P1 ;  /* 0xfffffff004047807 */ /* 0x000fe20004800000 */
[----:B------:R-:W-:Y:S01]  /*3980*/  ULDC UR5, c[0x0][0x2e4] ;  /* 0x0000b90000057ab9 */ /* 0x000fe20000000800 */
[----:B------:R-:W-:Y:S01]  /*3990*/  SEL R3, R3, 0xffffffe0, !P2 ;  /* 0xffffffe003037807 */ /* 0x000fe20005000000 */
[----:B------:R-:W-:Y:S01]  /*39a0*/  ULDC UR4, c[0x0][0x2e8] ;  /* 0x0000ba0000047ab9 */ /* 0x000fe20000000800 */
[----:B------:R2:W-:Y:S01]  /*39b0*/  @P0 STS.128 [R203+0xa800], RZ ;  /* 0x00a800ffcb000388 */ /* 0x0005e20000000c00 */
[----:B------:R-:W-:-:S02]  /*39c0*/  UIADD3 UR5, UR7, -UR5, -UR27 ;  /* 0x8000000507057290 */ /* 0x000fc4000fffe81b */
[----:B------:R-:W-:Y:S01]  /*39d0*/  UIADD3 UR4, UR8, UR4, URZ ;  /* 0x0000000408047290 */ /* 0x000fe2000fffe03f */
        /* <DEDUP_REMOVED lines=21> */
.L_x_2059:
[----:B------:R-:W-:Y:S05]  /*3b30*/  BSYNC B0 ;  /* 0x0000000000007941 */ /* 0x000fea0003800000 */
.L_x_2058:
        /* <DEDUP_REMOVED lines=10> */
[----:B------:R-:W-:-:S02]  /*3be0*/  LOP3.LUT R2, R2, 0x1c0, RZ, 0xc0, !PT ;  /* 0x000001c002027812 */ /* 0x000fc400078ec0ff */
[----:B------:R-:W-:Y:S01]  /*3bf0*/  LOP3.LUT R90, R8, 0xfffffe00, RZ, 0xc0, !PT ;  /* 0xfffffe00085a7812 */ /* 0x000fe200078ec0ff */
[----:B------:R-:W-:Y:S01]  /*3c00*/  IMAD.IADD R7, R7, 0x1, -R0 ;  /* 0x0000000107077824 */ /* 0x000fe200078e0a00 */
[----:B------:R-:W-:Y:S02]  /*3c10*/  LOP3.LUT R0, R6, 0x1c0, RZ, 0xc0, !PT ;  /* 0x000001c006007812 */ /* 0x000fe400078ec0ff */
[----:B------:R-:W-:Y:S01]  /*3c20*/  PLOP3.LUT P0, PT, PT, PT, UP0, 0x80, 0x0 ;  /* 0x000000000000781c */ /* 0x000fe20003f0f008 */
[----:B------:R-:W-:Y:S01]  /*3c30*/  IMAD.SHL.U32 R6, R7, 0x8, RZ ;  /* 0x0000000807067824 */ /* 0x000fe200078e00ff */
[----:B------:R-:W-:Y:S02]  /*3c40*/  LOP3.LUT R8, R0, 0x8, R5, 0xf8, !PT ;  /* 0x0000000800087812 */ /* 0x000fe400078ef805 */
[----:B------:R-:W-:Y:S02]  /*3c50*/  SHF.R.U32.HI R0, RZ, 0x3, R0 ;  /* 0x00000003ff007819 */ /* 0x000fe40000011600 */
[----:B------:R-:W-:-:S02]  /*3c60*/  LOP3.LUT R6, R2, 0x8, R6, 0xf8, !PT ;  /* 0x0000000802067812 */ /* 0x000fc400078ef806 */
[----:B------:R-:W-:Y:S01]  /*3c70*/  SHF.R.U32.HI R5, RZ, 0x3, R2 ;  /* 0x00000003ff057819 */ /* 0x000fe20000011602 */
[----:B------:R-:W-:Y:S01]  /*3c80*/  IMAD R2, R17, 0x400, R90 ;  /* 0x0000040011027824 */ /* 0x000fe200078e025a */
[----:B------:R-:W-:Y:S02]  /*3c90*/  LOP3.LUT R0, R8, R0, RZ, 0x3c, !PT ;  /* 0x0000000008007212 */ /* 0x000fe400078e3cff */
[----:B------:R-:W-:Y:S02]  /*3ca0*/  LOP3.LUT R89, R6, R5, RZ, 0x3c, !PT ;  /* 0x0000000506597212 */ /* 0x000fe400078e3cff */
[C---:B------:R-:W-:Y:S01]  /*3cb0*/  IADD3 R5, R88.reuse, 0x8, RZ ;  /* 0x0000000858057810 */ /* 0x040fe20007ffe0ff */
[----:B------:R-:W-:Y:S01]  /*3cc0*/  IMAD R0, R7, 0x200, R0 ;  /* 0x0000020007007824 */ /* 0x000fe200078e0200 */
[C---:B------:R-:W-:Y:S01]  /*3cd0*/  IADD3 R6, R88.reuse, UR4, RZ ;  /* 0x0000000458067c10 */ /* 0x040fe2000fffe0ff */
[----:B------:R-:W-:Y:S01]  /*3ce0*/  IMAD.IADD R2, R89, 0x1, R2 ;  /* 0x0000000159027824 */ /* 0x000fe200078e0202 */
[----:B------:R-:W-:Y:S01]  /*3cf0*/  IADD3 R7, R88, UR5, RZ ;  /* 0x0000000558077c10 */ /* 0x000fe2000fffe0ff */
[----:B------:R-:W-:Y:S01]  /*3d00*/  IMAD.SHL.U32 R188, R0, 0x2, RZ ;  /* 0x0000000200bc7824 */ /* 0x000fe200078e00ff */
[----:B------:R-:W-:Y:S01]  /*3d10*/  IMNMX R221, R6, UR7, PT ;  /* 0x0000000706dd7c17 */ /* 0x000fe2000b800200 */
[----:B------:R-:W-:Y:S01]  /*3d20*/  IMAD.SHL.U32 R190, R2, 0x2, RZ ;  /* 0x0000000202be7824 */ /* 0x000fe200078e00ff */
[----:B------:R-:W-:-:S02]  /*3d30*/  IADD3 R2, R88, 0x40, RZ ;  /* 0x0000004058027810 */ /* 0x000fc40007ffe0ff */
[----:B---3--:R-:W-:Y:S01]  /*3d40*/  LDSM.16.M88.4 R28, [R188+0x8000] ;  /* 0x00800000bc1c783b */ /* 0x008fe20000000200 */
[----:B------:R-:W-:Y:S01]  /*3d50*/  IADD3 R0, R188, 0x8000, RZ ;  /* 0x00008000bc007810 */ /* 0x000fe20007ffe0ff */
[--C-:B------:R-:W-:Y:S01]  /*3d60*/  IMAD R192, R4, 0x2, R190.reuse ;  /* 0x0000000204c07824 */ /* 0x100fe200078e02be */
[----:B------:R-:W-:Y:S01]  /*3d70*/  IADD3 R199, R188, 0x8020, RZ ;  /* 0x00008020bcc77810 */ /* 0x000fe20007ffe0ff */
[----:B------:R-:W1:Y:S01]  /*3d80*/  LDSM.16.M88.4 R8, [R190+0x2000] ;  /* 0x00200000be08783b */ /* 0x000e620000000200 */
[----:B------:R-:W-:Y:S01]  /*3d90*/  @P1 IADD3 R199, R0, -0x20, RZ ;  /* 0xffffffe000c71810 */ /* 0x000fe20007ffe0ff */
[----:B------:R-:W-:Y:S01]  /*3da0*/  IMAD.MOV.U32 R0, RZ, RZ, 0x40 ;  /* 0x00000040ff007424 */ /* 0x000fe200078e00ff */
[----:B------:R-:W-:Y:S01]  /*3db0*/  IMNMX R217, RZ, R7, !PT ;  /* 0x00000007ffd97217 */ /* 0x000fe20007800200 */
[----:B------:R-:W3:Y:S01]  /*3dc0*/  LDSM.16.M88.4 R32, [R188+0x8800] ;  /* 0x00880000bc20783b */ /* 0x000ee20000000200 */
[----:B------:R-:W-:Y:S01]  /*3dd0*/  IMAD R198, R3, 0x2, R190 ;  /* 0x0000000203c67824 */ /* 0x000fe200078e02be */
[----:B------:R-:W-:Y:S01]  /*3de0*/  IADD3 R202, R199, 0x800, RZ ;  /* 0x00000800c7ca7810 */ /* 0x000fe20007ffe0ff */
[----:B------:R-:W-:Y:S01]  /*3df0*/  IMAD R196, R3, 0x2, R192 ;  /* 0x0000000203c47824 */ /* 0x000fe200078e02c0 */
[----:B------:R-:W5:Y:S01]  /*3e00*/  LDSM.16.M88.4 R16, [R190] ;  /* 0x00000000be10783b */ /* 0x000f620000000200 */
[----:B------:R-:W-:-:S02]  /*3e10*/  SEL R0, R0, 0xffffffc0, !P2 ;  /* 0xffffffc000007807 */ /* 0x000fc40005000000 */
[C---:B------:R-:W-:Y:S01]  /*3e20*/  IADD3 R201, R199.reuse, 0x1000, RZ ;  /* 0x00001000c7c97810 */ /* 0x040fe20007ffe0ff */
[----:B------:R-:W-:Y:S01]  /*3e30*/  LDSM.16.M88.4 R36, [R199] ;  /* 0x00000000c724783b */ /* 0x000fe20000000200 */
[----:B------:R-:W-:Y:S01]  /*3e40*/  IADD3 R200, R199, 0x1800, RZ ;  /* 0x00001800c7c87810 */ /* 0x000fe20007ffe0ff */
[----:B------:R-:W-:Y:S02]  /*3e50*/  IMAD.IADD R197, R188, 0x1, R0 ;  /* 0x00000001bcc57824 */ /* 0x000fe400078e0200 */
[----:B------:R-:W2:Y:S01]  /*3e60*/  LDSM.16.M88.4 R12, [R192+0x2000] ;  /* 0x00200000c00c783b */ /* 0x000ea20000000200 */
[----:B------:R-:W-:Y:S01]  /*3e70*/  IMAD.IADD R195, R0, 0x1, R199 ;  /* 0x0000000100c37824 */ /* 0x000fe200078e02c7 */
[----:B------:R-:W-:Y:S02]  /*3e80*/  IADD3 R0, R88, 0x48, RZ ;  /* 0x0000004858007810 */ /* 0x000fe40007ffe0ff */
[----:B------:R-:W4:Y:S02]  /*3e90*/  LDSM.16.M88.4 R40, [R199+0x800] ;  /* 0x00080000c728783b */ /* 0x000f240000000200 */
[----:B------:R-:W-:-:S02]  /*3ea0*/  IADD3 R6, R0, UR5, RZ ;  /* 0x0000000500067c10 */ /* 0x000fc4000fffe0ff */
[----:B------:R-:W2:Y:S01]  /*3eb0*/  LDSM.16.M88.4 R24, [R192] ;  /* 0x00000000c018783b */ /* 0x000ea20000000200 */
[----:B------:R-:W-:Y:S02]  /*3ec0*/  IADD3 R0, R0, UR4, RZ ;  /* 0x0000000400007c10 */ /* 0x000fe4000fffe0ff */
[----:B------:R-:W-:Y:S01]  /*3ed0*/  IMNMX R214, RZ, R6, !PT ;  /* 0x00000006ffd67217 */ /* 0x000fe20007800200 */
[----:B------:R-:W-:Y:S01]  /*3ee0*/  LDSM.16.M88.4 R44, [R197+0x8000] ;  /* 0x00800000c52c783b */ /* 0x000fe20000000200 */
[----:B------:R-:W-:-:S03]  /*3ef0*/  IMNMX R218, R0, UR7, PT ;  /* 0x0000000700da7c17 */ /* 0x000fc6000b800200 */
[----:B------:R-:W2:Y:S04]  /*3f00*/  LDSM.16.M88.4 R20, [R198+0x2000] ;  /* 0x00200000c614783b */ /* 0x000ea80000000200 */
[----:B------:R-:W2:Y:S01]  /*3f10*/  LDSM.16.M88.4 R68, [R197+0x8800] ;  /* 0x00880000c544783b */ /* 0x000ea20000000200 */
[C---:B-1----:R-:W-:Y:S08]  /*3f20*/  HMMA.16816.F32 R56, R8.reuse, R28, RZ ;  /* 0x0000001c0838723c */ /* 0x042ff000000018ff */
[C---:B---3--:R-:W-:Y:S08]  /*3f30*/  HMMA.16816.F32 R48, R8.reuse, R32, RZ ;  /* 0x000000200830723c */ /* 0x048ff000000018ff */
[C---:B------:R-:W-:Y:S08]  /*3f40*/  HMMA.16816.F32 R52, R8.reuse, R30, RZ ;  /* 0x0000001e0834723c */ /* 0x040ff000000018ff */
[----:B------:R-:W-:Y:S08]  /*3f50*/  HMMA.16816.F32 R8, R8, R34, RZ ;  /* 0x000000220808723c */ /* 0x000ff000000018ff */
[C---:B-----5:R-:W-:Y:S08]  /*3f60*/  HMMA.16816.F32 R72, R16.reuse, R28, RZ ;  /* 0x0000001c1048723c */ /* 0x060ff000000018ff */
[C---:B------:R-:W-:Y:S08]  /*3f70*/  HMMA.16816.F32 R64, R16.reuse, R30, RZ ;  /* 0x0000001e1040723c */ /* 0x040ff000000018ff */
[C---:B------:R-:W-:Y:S08]  /*3f80*/  HMMA.16816.F32 R60, R16.reuse, R32, RZ ;  /* 0x00000020103c723c */ /* 0x040ff000000018ff */
[----:B------:R-:W-:Y:S01]  /*3f90*/  HMMA.16816.F32 R76, R16, R34, RZ ;  /* 0x00000022104c723c */ /* 0x000fe200000018ff */
[----:B------:R-:W-:Y:S07]  /*3fa0*/  LDSM.16.M88.4 R16, [R196+0x2000] ;  /* 0x00200000c410783b */ /* 0x000fee0000000200 */
[C---:B--2---:R-:W-:Y:S08]  /*3fb0*/  HMMA.16816.F32 R32, R12.reuse, R36, R56 ;  /* 0x000000240c20723c */ /* 0x044ff00000001838 */
[C---:B----4-:R-:W-:Y:S08]  /*3fc0*/  HMMA.16816.F32 R80, R12.reuse, R40, R48 ;  /* 0x000000280c50723c */ /* 0x050ff00000001830 */
[C---:B------:R-:W-:Y:S01]  /*3fd0*/  HMMA.16816.F32 R48, R12.reuse, R42, R8 ;  /* 0x0000002a0c30723c */ /* 0x040fe20000001808 */
[----:B------:R-:W1:Y:S07]  /*3fe0*/  LDSM.16.M88.4 R8, [R198] ;  /* 0x00000000c608783b */ /* 0x000e6e0000000200 */
[----:B------:R-:W-:Y:S08]  /*3ff0*/  HMMA.16816.F32 R52, R12, R38, R52 ;  /* 0x000000260c34723c */ /* 0x000ff00000001834 */
[C---:B------:R-:W-:Y:S08]  /*4000*/  HMMA.16816.F32 R28, R24.reuse, R36, R72 ;  /* 0x00000024181c723c */ /* 0x040ff00000001848 */
[C---:B------:R-:W-:Y:S01]  /*4010*/  HMMA.16816.F32 R12, R24.reuse, R38, R64 ;  /* 0x00000026180c723c */ /* 0x040fe20000001840 */
[----:B------:R-:W2:Y:S07]  /*4020*/  LDSM.16.M88.4 R36, [R195] ;  /* 0x00000000c324783b */ /* 0x000eae0000000200 */
[C---:B------:R-:W-:Y:S08]  /*4030*/  HMMA.16816.F32 R84, R24.reuse, R40, R60 ;  /* 0x000000281854723c */ /* 0x040ff0000000183c */
[----:B------:R-:W-:Y:S01]  /*4040*/  HMMA.16816.F32 R56, R24, R42, R76 ;  /* 0x0000002a1838723c */ /* 0x000fe2000000184c */
[----:B------:R-:W-:Y:S07]  /*4050*/  LDSM.16.M88.4 R24, [R196] ;  /* 0x00000000c418783b */ /* 0x000fee0000000200 */
[C---:B------:R-:W-:Y:S01]  /*4060*/  HMMA.16816.F32 R60, R20.reuse, R44, R32 ;  /* 0x0000002c143c723c */ /* 0x040fe20000001820 */
[----:B------:R-:W3:Y:S07]  /*4070*/  LDSM.16.M88.4 R32, [R195+0x800] ;  /* 0x00080000c320783b */ /* 0x000eee0000000200 */
[C---:B------:R-:W-:Y:S08]  /*4080*/  HMMA.16816.F32 R80, R20.reuse, R68, R80 ;  /* 0x000000441450723c */ /* 0x040ff00000001850 */
[C---:B------:R-:W-:Y:S08]  /*4090*/  HMMA.16816.F32 R72, R20.reuse, R46, R52 ;  /* 0x0000002e1448723c */ /* 0x040ff00000001834 */
[----:B------:R-:W-:Y:S01]  /*40a0*/  HMMA.16816.F32 R64, R20, R70, R48 ;  /* 0x000000461440723c */ /* 0x000fe20000001830 */
[----:B------:R-:W-:Y:S07]  /*40b0*/  LDSM.16.M88.4 R20, [R190+0x6000] ;  /* 0x00600000be14783b */ /* 0x000fee0000000200 */
[C---:B-1----:R-:W-:Y:S01]  /*40c0*/  HMMA.16816.F32 R52, R8.reuse, R44, R28 ;  /* 0x0000002c0834723c */ /* 0x042fe2000000181c */
[----:B------:R-:W-:Y:S07]  /*40d0*/  LDSM.16.M88.4 R28, [R188+0x9800] ;  /* 0x00980000bc1c783b */ /* 0x000fee0000000200 */
[C---:B------:R-:W-:Y:S01]  /*40e0*/  HMMA.16816.F32 R48, R8.reuse, R46, R12 ;  /* 0x0000002e0830723c */ /* 0x040fe2000000180c */
[----:B------:R-:W1:Y:S04]  /*40f0*/  LDSM.16.M88.4 R44, [R188+0x9000] ;  /* 0x00900000bc2c783b */ /* 0x000e680000000200 */
[----:B------:R-:W4:Y:S03]  /*4100*/  LDSM.16.M88.4 R12, [R190+0x4000] ;  /* 0x00400000be0c783b */ /* 0x000f260000000200 */
[C---:B------:R-:W-:Y:S08]  /*4110*/  HMMA.16816.F32 R40, R8.reuse, R68, R84 ;  /* 0x000000440828723c */ /* 0x040ff00000001854 */
[----:B------:R-:W-:Y:S01]  /*4120*/  HMMA.16816.F32 R56, R8, R70, R56 ;  /* 0x000000460838723c */ /* 0x000fe20000001838 */
[----:B------:R-:W-:Y:S07]  /*4130*/  LDSM.16.M88.4 R8, [R192+0x6000] ;  /* 0x00600000c008783b */ /* 0x000fee0000000200 */
[C---:B--2---:R-:W-:Y:S08]  /*4140*/  HMMA.16816.F32 R60, R16.reuse, R36, R60 ;  /* 0x00000024103c723c */ /* 0x044ff0000000183c */
[C---:B------:R-:W-:Y:S08]  /*4150*/  HMMA.16816.F32 R68, R16.reuse, R38, R72 ;  /* 0x000000261044723c */ /* 0x040ff00000001848 */
[C---:B---3--:R-:W-:Y:S08]  /*4160*/  HMMA.16816.F32 R84, R16.reuse, R32, R80 ;  /* 0x000000201054723c */ /* 0x048ff00000001850 */
[----:B------:R-:W-:Y:S08]  /*4170*/  HMMA.16816.F32 R64, R16, R34, R64 ;  /* 0x000000221040723c */ /* 0x000ff00000001840 */
[C---:B------:R-:W-:Y:S08]  /*4180*/  HMMA.16816.F32 R52, R24.reuse, R36, R52 ;  /* 0x000000241834723c */ /* 0x040ff00000001834 */
[C---:B------:R-:W-:Y:S01]  /*4190*/  HMMA.16816.F32 R36, R24.reuse, R38, R48 ;  /* 0x000000261824723c */ /* 0x040fe20000001830 */
[----:B------:R-:W2:Y:S07]  /*41a0*/  LDSM.16.M88.4 R48, [R199+0x1000] ;  /* 0x00100000c730783b */ /* 0x000eae0000000200 */
[C---:B------:R-:W-:Y:S01]  /*41b0*/  HMMA.16816.F32 R16, R24.reuse, R32, R40 ;  /* 0x000000201810723c */ /* 0x040fe20000001828 */
[----:B------:R-:W3:Y:S07]  /*41c0*/  LDSM.16.M88.4 R40, [R199+0x1800] ;  /* 0x00180000c728783b */ /* 0x000eee0000000200 */
[----:B------:R-:W-:Y:S01]  /*41d0*/  HMMA.16816.F32 R32, R24, R34, R56 ;  /* 0x000000221820723c */ /* 0x000fe20000001838 */
[----:B------:R-:W5:Y:S07]  /*41e0*/  LDSM.16.M88.4 R24, [R192+0x4000] ;  /* 0x00400000c018783b */ /* 0x000f6e0000000200 */
[C---:B-1----:R-:W-:Y:S08]  /*41f0*/  HMMA.16816.F32 R60, R20.reuse, R44, R60 ;  /* 0x0000002c143c723c */ /* 0x042ff0000000183c */
[C---:B------:R-:W-:Y:S08]  /*4200*/  HMMA.16816.F32 R68, R20.reuse, R46, R68 ;  /* 0x0000002e1444723c */ /* 0x040ff00000001844 */
[C---:B------:R-:W-:Y:S08]  /*4210*/  HMMA.16816.F32 R84, R20.reuse, R28, R84 ;  /* 0x0000001c1454723c */ /* 0x040ff00000001854 */
[----:B------:R-:W-:Y:S01]  /*4220*/  HMMA.16816.F32 R64, R20, R30, R64 ;  /* 0x0000001e1440723c */ /* 0x000fe20000001840 */
[----:B------:R-:W-:Y:S07]  /*4230*/  LDSM.16.M88.4 R20, [R198+0x4000] ;  /* 0x00400000c614783b */ /* 0x000fee0000000200 */
[C---:B----4-:R-:W-:Y:S08]  /*4240*/  HMMA.16816.F32 R56, R12.reuse, R44, R52 ;  /* 0x0000002c0c38723c */ /* 0x050ff00000001834 */
[C---:B------:R-:W-:Y:S01]  /*4250*/  HMMA.16816.F32 R52, R12.reuse, R46, R36 ;  /* 0x0000002e0c34723c */ /* 0x040fe20000001824 */
[----:B------:R-:W-:Y:S07]  /*4260*/  LDSM.16.M88.4 R36, [R197+0x9000] ;  /* 0x00900000c524783b */ /* 0x000fee0000000200 */
[C---:B------:R-:W-:Y:S01]  /*4270*/  HMMA.16816.F32 R44, R12.reuse, R28, R16 ;  /* 0x0000001c0c2c723c */ /* 0x040fe20000001810 */
[----:B------:R-:W1:Y:S07]  /*4280*/  LDSM.16.M88.4 R16, [R198+0x6000] ;  /* 0x00600000c610783b */ /* 0x000e6e0000000200 */
[----:B------:R-:W-:Y:S01]  /*4290*/  HMMA.16816.F32 R12, R12, R30, R32 ;  /* 0x0000001e0c0c723c */ /* 0x000fe20000001820 */
[----:B------:R-:W4:Y:S04]  /*42a0*/  LDSM.16.M88.4 R32, [R197+0x9800] ;  /* 0x00980000c520783b */ /* 0x000f280000000200 */
[----:B------:R-:W-:Y:S03]  /*42b0*/  LDSM.16.M88.4 R28, [R195+0x1000] ;  /* 0x00100000c31c783b */ /* 0x000fe60000000200 */
[C---:B--2---:R-:W-:Y:S08]  /*42c0*/  HMMA.16816.F32 R60, R8.reuse, R48, R60 ;  /* 0x00000030083c723c */ /* 0x044ff0000000183c */
[C---:B------:R-:W-:Y:S08]  /*42d0*/  HMMA.16816.F32 R80, R8.reuse, R50, R68 ;  /* 0x000000320850723c */ /* 0x040ff00000001844 */
[C---:B---3--:R-:W-:Y:S08]  /*42e0*/  HMMA.16816.F32 R84, R8.reuse, R40, R84 ;  /* 0x000000280854723c */ /* 0x048ff00000001854 */
[----:B------:R-:W-:Y:S01]  /*42f0*/  HMMA.16816.F32 R76, R8, R42, R64 ;  /* 0x0000002a084c723c */ /* 0x000fe20000001840 */
[----:B------:R-:W2:Y:S07]  /*4300*/  LDSM.16.M88.4 R8, [R196+0x6000] ;  /* 0x00600000c408783b */ /* 0x000eae0000000200 */
[C---:B-----5:R-:W-:Y:S08]  /*4310*/  HMMA.16816.F32 R72, R24.reuse, R48, R56 ;  /* 0x000000301848723c */ /* 0x060ff00000001838 */
[C---:B------:R-:W-:Y:S08]  /*4320*/  HMMA.16816.F32 R68, R24.reuse, R50, R52 ;  /* 0x000000321844723c */ /* 0x040ff00000001834 */
[C---:B------:R-:W-:Y:S08]  /*4330*/  HMMA.16816.F32 R64, R24.reuse, R40, R44 ;  /* 0x000000281840723c */ /* 0x040ff0000000182c */
[----:B------:R-:W-:Y:S01]  /*4340*/  HMMA.16816.F32 R48, R24, R42, R12 ;  /* 0x0000002a1830723c */ /* 0x000fe2000000180c */
[----:B------:R-:W3:Y:S04]  /*4350*/  LDSM.16.M88.4 R24, [R195+0x1800] ;  /* 0x00180000c318783b */ /* 0x000ee80000000200 */
[----:B------:R-:W5:Y:S01]  /*4360*/  LDSM.16.M88.4 R12, [R196+0x4000] ;  /* 0x00400000c40c783b */ /* 0x000f620000000200 */
[----:B------:R-:W-:-:S04]  /*4370*/  DEPBAR.LE SB0, 0x0 ;  /* 0x000080000000791a */ /* 0x000fc80000000000 */
[C---:B-1----:R-:W-:Y:S08]  /*4380*/  HMMA.16816.F32 R60, R16.reuse, R36, R60 ;  /* 0x00000024103c723c */ /* 0x042ff0000000183c */
[C---:B------:R-:W-:Y:S08]  /*4390*/  HMMA.16816.F32 R56, R16.reuse, R38, R80 ;  /* 0x000000261038723c */ /* 0x040ff00000001850 */
[C---:B----4-:R-:W-:Y:S08]  /*43a0*/  HMMA.16816.F32 R52, R16.reuse, R32, R84 ;  /* 0x000000201034723c */ /* 0x050ff00000001854 */
[----:B------:R-:W-:Y:S08]  /*43b0*/  HMMA.16816.F32 R44, R16, R34, R76 ;  /* 0x00000022102c723c */ /* 0x000ff0000000184c */
[C---:B------:R-:W-:Y:S08]  /*43c0*/  HMMA.16816.F32 R40, R20.reuse, R36, R72 ;  /* 0x000000241428723c */ /* 0x040ff00000001848 */
[C---:B------:R-:W-:Y:S08]  /*43d0*/  HMMA.16816.F32 R36, R20.reuse, R38, R68 ;  /* 0x000000261424723c */ /* 0x040ff00000001844 */
[C---:B------:R-:W-:Y:S08]  /*43e0*/  HMMA.16816.F32 R16, R20.reuse, R32, R64 ;  /* 0x000000201410723c */ /* 0x040ff00000001840 */
[----:B------:R-:W-:Y:S08]  /*43f0*/  HMMA.16816.F32 R20, R20, R34, R48 ;  /* 0x000000221414723c */ /* 0x000ff00000001830 */
[C---:B--2---:R-:W-:Y:S08]  /*4400*/  HMMA.16816.F32 R60, R8.reuse, R28, R60 ;  /* 0x0000001c083c723c */ /* 0x044ff0000000183c */
[C---:B------:R-:W-:Y:S08]  /*4410*/  HMMA.16816.F32 R56, R8.reuse, R30, R56 ;  /* 0x0000001e0838723c */ /* 0x040ff00000001838 */
[C---:B---3--:R-:W-:Y:S08]  /*4420*/  HMMA.16816.F32 R52, R8.reuse, R24, R52 ;  /* 0x000000180834723c */ /* 0x048ff00000001834 */
[----:B------:R-:W-:Y:S07]  /*4430*/  HMMA.16816.F32 R44, R8, R26, R44 ;  /* 0x0000001a082c723c */ /* 0x000fee000000182c */
[C---:B------:R-:W-:Y:S01]  /*4440*/  IADD3 R9, R5.reuse, UR5, RZ ;  /* 0x0000000505097c10 */ /* 0x040fe2000fffe0ff */
[----:B-----5:R-:W-:Y:S01]  /*4450*/  HMMA.16816.F32 R40, R12, R28, R40 ;  /* 0x0000001c0c28723c */ /* 0x020fe20000001828 */
[----:B------:R-:W-:-:S02]  /*4460*/  IADD3 R8, R5, UR4, RZ ;  /* 0x0000000405087c10 */ /* 0x000fc4000fffe0ff */
[C---:B------:R-:W-:Y:S02]  /*4470*/  IADD3 R5, R2.reuse, UR5, RZ ;  /* 0x0000000502057c10 */ /* 0x040fe4000fffe0ff */
[----:B------:R-:W-:Y:S02]  /*4480*/  IADD3 R2, R2, UR4, RZ ;  /* 0x0000000402027c10 */ /* 0x000fe4000fffe0ff */
[----:B------:R-:W-:Y:S01]  /*4490*/  IMNMX R216, RZ, R9, !PT ;  /* 0x00000009ffd87217 */ /* 0x000fe20007800200 */
[----:B------:R-:W-:Y:S01]  /*44a0*/  HMMA.16816.F32 R36, R12, R30, R36 ;  /* 0x0000001e0c24723c */ /* 0x000fe20000001824 */
[----:B------:R-:W-:Y:S02]  /*44b0*/  IMNMX R220, R8, UR7, PT ;  /* 0x0000000708dc7c17 */ /* 0x000fe4000b800200 */
[----:B------:R-:W-:Y:S02]  /*44c0*/  IMNMX R215, RZ, R5, !PT ;  /* 0x00000005ffd77217 */ /* 0x000fe40007800200 */
[----:B------:R-:W-:-:S03]  /*44d0*/  IMNMX R219, R2, UR7, PT ;  /* 0x0000000702db7c17 */ /* 0x000fc6000b800200 */
        /* <DEDUP_REMOVED lines=10> */
[----:B------:R-:W-:-:S03]  /*4580*/  IMAD.U32 R0, RZ, RZ, UR7 ;  /* 0x00000007ff007e24 */ /* 0x000fc6000f8e00ff */
[----:B------:R-:W-:Y:S01]  /*4590*/  UIMAD UR4, UR5, UR35, UR4 ;  /* 0x00000023050472a4 */ /* 0x000fe2000f8e0204 */
[----:B------:R-:W-:-:S03]  /*45a0*/  IMAD.WIDE.U32 R6, R0, UR35, R98 ;  /* 0x0000002300067c25 */ /* 0x000fc6000f8e0062 */
[----:B------:R1:W-:Y:S02]  /*45b0*/  @P3 STS.128 [R203+0x8000], RZ ;  /* 0x008000ffcb003388 */ /* 0x0003e40000000c00 */
[----:B------:R-:W-:Y:S02]  /*45c0*/  IADD3 R2, R7, UR4, RZ ;  /* 0x0000000407027c10 */ /* 0x000fe4000fffe0ff */
[C---:B------:R-:W-:Y:S02]  /*45d0*/  IADD3 R0, P4, R6.reuse, UR22, RZ ;  /* 0x0000001606007c10 */ /* 0x040fe4000ff9e0ff */
[C---:B------:R-:W-:Y:S02]  /*45e0*/  @!P3 LEA R12, P5, R6.reuse, c[0x0][0x168], 0x1 ;  /* 0x00005a00060cba11 */ /* 0x040fe400078a08ff */
[----:B------:R-:W-:Y:S02]  /*45f0*/  @!P2 LEA R8, P1, R6, c[0x0][0x168], 0x1 ;  /* 0x00005a000608aa11 */ /* 0x000fe400078208ff */
[----:B------:R-:W-:-:S02]  /*4600*/  IADD3.X R5, R2, UR21, RZ, P4, !PT ;  /* 0x0000001502057c10 */ /* 0x000fc4000a7fe4ff */
[----:B------:R-:W-:Y:S02]  /*4610*/  @!P3 LEA R10, P4, R0, c[0x0][0x168], 0x1 ;  /* 0x00005a00000aba11 */ /* 0x000fe400078808ff */
        /* <DEDUP_REMOVED lines=25> */
.L_x_2062:
[----:B------:R-:W-:Y:S05]  /*47b0*/  BSYNC B0 ;  /* 0x0000000000007941 */ /* 0x000fea0003800000 */
.L_x_2061:
[----:B------:R-:W0:Y:S02]  /*47c0*/  LDGDEPBAR ;  /* 0x00000000000079af */ /* 0x000e240000000000 */
.L_x_2060:
[----:B------:R-:W-:Y:S01]  /*47d0*/  IMAD.U32 R2, RZ, RZ, UR33 ;  /* 0x00000021ff027e24 */ /* 0x000fe2000f8e00ff */
[----:B------:R-:W-:Y:S01]  /*47e0*/  LOP3.LUT R16, R91, UR30, RZ, 0x3c, !PT ;  /* 0x0000001e5b107c12 */ /* 0x000fe2000f8e3cff */
[C---:B------:R-:W-:Y:S01]  /*47f0*/  IMAD.WIDE.U32 R14, R92.reuse, -0x326172a9, RZ ;  /* 0xcd9e8d575c0e7825 */ /* 0x040fe200078e00ff */
[----:B------:R-:W-:Y:S01]  /*4800*/  ULOP3.LUT UR5, UR33, UR31, URZ, 0x3c, !UPT ;  /* 0x0000001f21057292 */ /* 0x000fe2000f8e3c3f */
[----:B------:R-:W-:Y:S01]  /*4810*/  IADD3 R19, R92, 0x4, RZ ;  /* 0x000000045c137810 */ /* 0x000fe20007ffe0ff */
[----:B------:R-:W-:Y:S01]  /*4820*/  UIADD3 UR4, UR31, -0x4498517b, URZ ;  /* 0xbb67ae851f047890 */ /* 0x000fe2000fffe03f */
[----:B------:R-:W-:Y:S01]  /*4830*/  IMAD R2, R2, 0x20, R94 ;  /* 0x0000002002027824 */ /* 0x000fe200078e025e */
[----:B------:R-:W-:Y:S01]  /*4840*/  UIADD3 UR15, UR30, -0x61c88647, URZ ;  /* 0x9e3779b91e0f7890 */ /* 0x000fe2000fffe03f */
[----:B------:R-:W-:Y:S01]  /*4850*/  IMAD.WIDE.U32 R48, R93, -0x2daee0ad, RZ ;  /* 0xd2511f535d307825 */ /* 0x000fe200078e00ff */
[----:B------:R-:W-:Y:S02]  /*4860*/  UIADD3 UR14, UR30, 0x3c6ef372, URZ ;  /* 0x3c6ef3721e0e7890 */ /* 0x000fe4000fffe03f */
[C---:B------:R-:W-:Y:S01]  /*4870*/  IADD3 R5, R2.reuse, 0x1, RZ ;  /* 0x0000000102057810 */ /* 0x040fe20007ffe0ff */
[----:B------:R-:W-:Y:S01]  /*4880*/  UIADD3 UR13, UR31, 0x76cf5d0a, URZ ;  /* 0x76cf5d0a1f0d7890 */ /* 0x000fe2000fffe03f */
[CC--:B------:R-:W-:Y:S01]  /*4890*/  ISETP.GE.AND P3, PT, R2.reuse, R221.reuse, PT ;  /* 0x000000dd0200720c */ /* 0x0c0fe20003f66270 */
[----:B------:R-:W-:Y:S01]  /*48a0*/  STL.64 [R1+0x30], R48 ;  /* 0x0000303001007387 */ /* 0x000fe20000100a00 */
[C---:B------:R-:W-:Y:S01]  /*48b0*/  ISETP.GE.AND P1, PT, R5.reuse, R221, PT ;  /* 0x000000dd0500720c */ /* 0x040fe20003f26270 */
[----:B------:R-:W-:Y:S01]  /*48c0*/  UIADD3 UR11, UR31, 0x32370b8f, URZ ;  /* 0x32370b8f1f0b7890 */ /* 0x000fe2000fffe03f */
[C---:B------:R-:W-:Y:S01]  /*48d0*/  ISETP.GE.AND P4, PT, R2.reuse, R219, PT ;  /* 0x000000db0200720c */ /* 0x040fe20003f86270 */
[----:B------:R-:W-:Y:S01]  /*48e0*/  STL.64 [R1+0xc0], R14 ;  /* 0x0000c00e01007387 */ /* 0x000fe20000100a00 */
[-C--:B------:R-:W-:Y:S01]  /*48f0*/  ISETP.LT.OR P1, PT, R5, R217.reuse, P1 ;  /* 0x000000d90500720c */ /* 0x080fe20000f21670 */
[----:B------:R-:W-:Y:S01]  /*4900*/  IMAD.WIDE.U32 R76, R19, -0x326172a9, RZ ;  /* 0xcd9e8d57134c7825 */ /* 0x000fe200078e00ff */
[----:B------:R-:W-:Y:S01]  /*4910*/  ISETP.LT.OR P3, PT, R2, R217, P3 ;  /* 0x000000d90200720c */ /* 0x000fe20001f61670 */
[----:B------:R-:W-:Y:S01]  /*4920*/  STL [R1+0xa8], R16 ;  /* 0x0000a81001007387 */ /* 0x000fe20000100800 */
[----:B------:R-:W-:Y:S01]  /*4930*/  FSEL R17, R41, -INF , !P1 ;  /* 0xff80000029117808 */ /* 0x000fe20004800000 */
[----:B------:R-:W-:Y:S01]  /*4940*/  UIADD3 UR12, UR30, -0x255992d5, URZ ;  /* 0xdaa66d2b1e0c7890 */ /* 0x000fe2000fffe03f */
[C---:B------:R-:W-:Y:S01]  /*4950*/  ISETP.GE.AND P1, PT, R5.reuse, R218, PT ;  /* 0x000000da0500720c */ /* 0x040fe20003f26270 */
[----:B------:R-:W-:Y:S01]  /*4960*/  UIADD3 UR9, UR31, -0x126145ec, URZ ;  /* 0xed9eba141f097890 */ /* 0x000fe2000fffe03f */
[----:B-1----:R-:W-:Y:S01]  /*4970*/  FSEL R12, R40, -INF , !P3 ;  /* 0xff800000280c7808 */ /* 0x002fe20005800000 */
[----:B------:R-:W-:Y:S01]  /*4980*/  UIADD3 UR10, UR30, 0x78dde6e4, URZ ;  /* 0x78dde6e41e0a7890 */ /* 0x000fe2000fffe03f */
[C---:B------:R-:W-:Y:S01]  /*4990*/  ISETP.LT.OR P1, PT, R5.reuse, R214, P1 ;  /* 0x000000d60500720c */ /* 0x040fe20000f21670 */
[----:B------:R-:W-:Y:S01]  /*49a0*/  UIADD3 UR8, UR30, 0x1715609d, URZ ;  /* 0x1715609d1e087890 */ /* 0x000fe2000fffe03f */
[----:B------:R-:W-:Y:S01]  /*49b0*/  ISETP.LT.OR P4, PT, R2, R215, P4 ;  /* 0x000000d70200720c */ /* 0x000fe20002781670 */
[----:B------:R-:W-:Y:S01]  /*49c0*/  UIADD3 UR7, UR31, -0x56f99767, URZ ;  /* 0xa90668991f077890 */ /* 0x000fe2000fffe03f */
[C---:B------:R-:W-:Y:S01]  /*49d0*/  ISETP.GE.AND P5, PT, R5.reuse, R220, PT ;  /* 0x000000dc0500720c */ /* 0x040fe20003fa6270 */
[----:B------:R-:W-:Y:S01]  /*49e0*/  IMAD.IADD R0, R90, 0x1, R89 ;  /* 0x000000015a007824 */ /* 0x000fe200078e0259 */
[----:B------:R-:W-:-:S02]  /*49f0*/  ISETP.GE.AND P3, PT, R5, R219, PT ;  /* 0x000000db0500720c */ /* 0x000fc40003f66270 */
[----:B--2---:R-:W-:Y:S01]  /*4a00*/  IADD3 R7, R2, 0x8, RZ ;  /* 0x0000000802077810 */ /* 0x004fe20007ffe0ff */
[----:B------:R-:W-:Y:S01]  /*4a10*/  IMAD.SHL.U32 R189, R0, 0x2, RZ ;  /* 0x0000000200bd7824 */ /* 0x000fe200078e00ff */
[C---:B------:R-:W-:Y:S02]  /*4a20*/  IADD3 R6, R2.reuse, 0x9, RZ ;  /* 0x0000000902067810 */ /* 0x040fe40007ffe0ff */
[----:B------:R-:W-:Y:S01]  /*4a30*/  ISETP.GE.AND P2, PT, R2, R218, PT ;  /* 0x000000da0200720c */ /* 0x000fe20003f46270 */
[--C-:B------:R-:W-:Y:S01]  /*4a40*/  IMAD R191, R4, 0x2, R189.reuse ;  /* 0x0000000204bf7824 */ /* 0x100fe200078e02bd */
[----:B------:R-:W-:Y:S01]  /*4a50*/  FSEL R35, R60, -INF , !P4 ;  /* 0xff8000003c237808 */ /* 0x000fe20006000000 */
[----:B------:R-:W-:Y:S01]  /*4a60*/  LDSM.16.MT88.4 R164, [R189+0xa000] ;  /* 0x00a00000bda4783b */ /* 0x000fe20000004200 */
[----:B------:R-:W-:Y:S01]  /*4a70*/  FSEL R50, R63, -INF , !P1 ;  /* 0xff8000003f327808 */ /* 0x000fe20004800000 */
[----:B------:R-:W-:Y:S01]  /*4a80*/  IMAD R194, R3, 0x2, R189 ;  /* 0x0000000203c27824 */ /* 0x000fe200078e02bd */
[C---:B------:R-:W-:Y:S01]  /*4a90*/  ISETP.LT.OR P5, PT, R5.reuse, R216, P5 ;  /* 0x000000d80500720c */ /* 0x040fe20002fa1670 */
[----:B------:R-:W-:Y:S01]  /*4aa0*/  LDSM.16.MT88.4 R156, [R191+0xa000] ;  /* 0x00a00000bf9c783b */ /* 0x000fe20000004200 */
[----:B------:R-:W-:Y:S01]  /*4ab0*/  ISETP.LT.OR P3, PT, R5, R215, P3 ;  /* 0x000000d70500720c */ /* 0x000fe20001f61670 */
[----:B------:R-:W-:Y:S01]  /*4ac0*/  IMAD R193, R3, 0x2, R191 ;  /* 0x0000000203c17824 */ /* 0x000fe200078e02bf */
[-C--:B------:R-:W-:Y:S01]  /*4ad0*/  ISETP.GE.AND P4, PT, R7, R221.reuse, PT ;  /* 0x000000dd0700720c */ /* 0x080fe20003f86270 */
[----:B------:R-:W-:Y:S01]  /*4ae0*/  LDSM.16.MT88.4 R136, [R191+0xa800] ;  /* 0x00a80000bf88783b */ /* 0x000fe20000004200 */
[----:B------:R-:W-:-:S02]  /*4af0*/  ISETP.GE.AND P1, PT, R6, R221, PT ;  /* 0x000000dd0600720c */ /* 0x000fc40003f26270 */
[C---:B------:R-:W-:Y:S01]  /*4b00*/  IADD3 R5, R2.reuse, 0x10, RZ ;  /* 0x0000001002057810 */ /* 0x040fe20007ffe0ff */
[----:B------:R-:W-:Y:S01]  /*4b10*/  LDSM.16.MT88.4 R80, [R189+0xa800] ;  /* 0x00a80000bd50783b */ /* 0x000fe20000004200 */
[C---:B------:R-:W-:Y:S02]  /*4b20*/  IADD3 R8, R2.reuse, 0x11, RZ ;  /* 0x0000001102087810 */ /* 0x040fe40007ffe0ff */
[----:B------:R-:W-:Y:S01]  /*4b30*/  ISETP.LT.OR P2, PT, R2, R214, P2 ;  /* 0x000000d60200720c */ /* 0x000fe20001741670 */
[----:B------:R-:W-:Y:S01]  /*4b40*/  LDSM.16.MT88.4 R172, [R194+0xa000] ;  /* 0x00a00000c2ac783b */ /* 0x000fe20000004200 */
[----:B------:R-:W-:Y:S02]  /*4b50*/  FSEL R33, R43, -INF , !P5 ;  /* 0xff8000002b217808 */ /* 0x000fe40006800000 */
[----:B------:R-:W-:Y:S01]  /*4b60*/  FSEL R40, R61, -INF , !P3 ;  /* 0xff8000003d287808 */ /* 0x000fe20005800000 */
[----:B------:R-:W-:Y:S01]  /*4b70*/  LDSM.16.MT88.4 R224, [R193+0xa000] ;  /* 0x00a00000c1e0783b */ /* 0x000fe20000004200 */
[----:B------:R-:W-:-:S02]  /*4b80*/  ISETP.LT.OR P4, PT, R7, R217, P4 ;  /* 0x000000d90700720c */ /* 0x000fc40002781670 */
[----:B------:R-:W-:Y:S01]  /*4b90*/  ISETP.LT.OR P1, PT, R6, R217, P1 ;  /* 0x000000d90600720c */ /* 0x000fe20000f21670 */
[----:B------:R-:W-:Y:S01]  /*4ba0*/  LDSM.16.MT88.4 R204, [R194+0xa800] ;  /* 0x00a80000c2cc783b */ /* 0x000fe20000004200 */
[-C--:B------:R-:W-:Y:S02]  /*4bb0*/  ISETP.GE.AND P6, PT, R2, R220.reuse, PT ;  /* 0x000000dc0200720c */ /* 0x080fe40003fc6270 */
[-C--:B------:R-:W-:Y:S01]  /*4bc0*/  ISETP.GE.AND P5, PT, R5, R221.reuse, PT ;  /* 0x000000dd0500720c */ /* 0x080fe20003fa6270 */
[----:B------:R-:W-:Y:S01]  /*4bd0*/  LDSM.16.MT88.4 R240, [R189+0xb000] ;  /* 0x00b00000bdf0783b */ /* 0x000fe20000004200 */
[----:B------:R-:W-:Y:S02]  /*4be0*/  ISETP.GE.AND P3, PT, R8, R221, PT ;  /* 0x000000dd0800720c */ /* 0x000fe40003f66270 */
[----:B------:R-:W-:Y:S01]  /*4bf0*/  FSEL R43, R62, -INF , !P2 ;  /* 0xff8000003e2b7808 */ /* 0x000fe20005000000 */
[----:B------:R-:W-:Y:S01]  /*4c00*/  LDSM.16.MT88.4 R176, [R191+0xb000] ;  /* 0x00b00000bfb0783b */ /* 0x000fe20000004200 */
[----:B------:R-:W-:-:S02]  /*4c10*/  ISETP.GE.AND P2, PT, R7, R220, PT ;  /* 0x000000dc0700720c */ /* 0x000fc40003f46270 */
[----:B------:R-:W-:Y:S01]  /*4c20*/  FSEL R18, R36, -INF , !P4 ;  /* 0xff80000024127808 */ /* 0x000fe20006000000 */
[----:B------:R-:W-:Y:S01]  /*4c30*/  LDSM.16.MT88.4 R208, [R193+0xa800] ;  /* 0x00a80000c1d0783b */ /* 0x000fe20000004200 */
[----:B------:R-:W-:Y:S02]  /*4c40*/  FSEL R20, R37, -INF , !P1 ;  /* 0xff80000025147808 */ /* 0x000fe40004800000 */
[----:B------:R-:W-:Y:S01]  /*4c50*/  ISETP.LT.OR P6, PT, R2, R216, P6 ;  /* 0x000000d80200720c */ /* 0x000fe200037c1670 */
[----:B------:R-:W-:Y:S01]  /*4c60*/  LDSM.16.MT88.4 R228, [R189+0xb800] ;  /* 0x00b80000bde4783b */ /* 0x000fe20000004200 */
[----:B------:R-:W-:Y:S02]  /*4c70*/  ISETP.GE.AND P4, PT, R7, R219, PT ;  /* 0x000000db0700720c */ /* 0x000fe40003f86270 */
[-C--:B------:R-:W-:Y:S01]  /*4c80*/  ISETP.LT.OR P5, PT, R5, R217.reuse, P5 ;  /* 0x000000d90500720c */ /* 0x080fe20002fa1670 */
[----:B------:R-:W-:Y:S01]  /*4c90*/  LDSM.16.MT88.4 R112, [R194+0xb800] ;  /* 0x00b80000c270783b */ /* 0x000fe20000004200 */
[----:B------:R-:W-:-:S02]  /*4ca0*/  ISETP.LT.OR P3, PT, R8, R217, P3 ;  /* 0x000000d90800720c */ /* 0x000fc40001f61670 */
[C---:B------:R-:W-:Y:S02]  /*4cb0*/  ISETP.GE.AND P1, PT, R7.reuse, R218, PT ;  /* 0x000000da0700720c */ /* 0x040fe40003f26270 */
[----:B------:R-:W-:Y:S02]  /*4cc0*/  ISETP.LT.OR P2, PT, R7, R216, P2 ;  /* 0x000000d80700720c */ /* 0x000fe40001741670 */
[----:B------:R-:W-:Y:S02]  /*4cd0*/  FSEL R32, R42, -INF , !P6 ;  /* 0xff8000002a207808 */ /* 0x000fe40007000000 */
[----:B------:R-:W-:Y:S02]  /*4ce0*/  FSEL R21, R28, -INF , !P5 ;  /* 0xff8000001c157808 */ /* 0x000fe40006800000 */
[----:B------:R-:W-:Y:S02]  /*4cf0*/  FSEL R23, R29, -INF , !P3 ;  /* 0xff8000001d177808 */ /* 0x000fe40005800000 */
[----:B------:R-:W-:-:S02]  /*4d00*/  ISETP.LT.OR P4, PT, R7, R215, P4 ;  /* 0x000000d70700720c */ /* 0x000fc40002781670 */
[----:B------:R-:W-:Y:S02]  /*4d10*/  ISETP.LT.OR P1, PT, R7, R214, P1 ;  /* 0x000000d60700720c */ /* 0x000fe40000f21670 */
[C---:B------:R-:W-:Y:S02]  /*4d20*/  ISETP.GE.AND P6, PT, R6.reuse, R220, PT ;  /* 0x000000dc0600720c */ /* 0x040fe40003fc6270 */
[C---:B------:R-:W-:Y:S02]  /*4d30*/  ISETP.GE.AND P5, PT, R6.reuse, R219, PT ;  /* 0x000000db0600720c */ /* 0x040fe40003fa6270 */
[----:B------:R-:W-:Y:S02]  /*4d40*/  ISETP.GE.AND P3, PT, R6, R218, PT ;  /* 0x000000da0600720c */ /* 0x000fe40003f66270 */
[----:B------:R-:W-:Y:S02]  /*4d50*/  FSEL R29, R38, -INF , !P2 ;  /* 0xff800000261d7808 */ /* 0x000fe40005000000 */
[----:B------:R-:W-:-:S02]  /*4d60*/  FSEL R38, R56, -INF , !P4 ;  /* 0xff80000038267808 */ /* 0x000fc40006000000 */
[----:B------:R-:W-:Y:S02]  /*4d70*/  FSEL R58, R58, -INF , !P1 ;  /* 0xff8000003a3a7808 */ /* 0x000fe40004800000 */
[C---:B------:R-:W-:Y:S02]  /*4d80*/  ISETP.LT.OR P6, PT, R6.reuse, R216, P6 ;  /* 0x000000d80600720c */ /* 0x040fe400037c1670 */
[C---:B------:R-:W-:Y:S02]  /*4d90*/  ISETP.LT.OR P5, PT, R6.reuse, R215, P5 ;  /* 0x000000d70600720c */ /* 0x040fe40002fa1670 */
[----:B------:R-:W-:Y:S02]  /*4da0*/  ISETP.LT.OR P3, PT, R6, R214, P3 ;  /* 0x000000d60600720c */ /* 0x000fe40001f61670 */
[C---:B------:R-:W-:Y:S02]  /*4db0*/  ISETP.GE.AND P2, PT, R5.reuse, R220, PT ;  /* 0x000000dc0500720c */ /* 0x040fe40003f46270 */
[----:B------:R-:W-:-:S02]  /*4dc0*/  ISETP.GE.AND P4, PT, R5, R219, PT ;  /* 0x000000db0500720c */ /* 0x000fc40003f86270 */
[C---:B------:R-:W-:Y:S02]  /*4dd0*/  ISETP.GE.AND P1, PT, R5.reuse, R218, PT ;  /* 0x000000da0500720c */ /* 0x040fe40003f26270 */
[----:B------:R-:W-:Y:S02]  /*4de0*/  FMNMX.FTZ R6, R12, R17, !PT ;  /* 0x000000110c067209 */ /* 0x000fe40007810000 */
[C---:B------:R-:W-:Y:S02]  /*4df0*/  ISETP.LT.OR P2, PT, R5.reuse, R216, P2 ;  /* 0x000000d80500720c */ /* 0x040fe40001741670 */
[C---:B------:R-:W-:Y:S02]  /*4e00*/  ISETP.LT.OR P4, PT, R5.reuse, R215, P4 ;  /* 0x000000d70500720c */ /* 0x040fe40002781670 */
[----:B------:R-:W-:Y:S02]  /*4e10*/  ISETP.LT.OR P1, PT, R5, R214, P1 ;  /* 0x000000d60500720c */ /* 0x000fe40000f21670 */
[----:B------:R-:W-:-:S02]  /*4e20*/  IADD3 R5, R2, 0x18, RZ ;  /* 0x0000001802057810 */ /* 0x000fc40007ffe0ff */
[----:B------:R-:W-:Y:S02]  /*4e30*/  FMNMX.FTZ R6, R18, R6, !PT ;  /* 0x0000000612067209 */ /* 0x000fe40007810000 */
[----:B------:R-:W-:Y:S02]  /*4e40*/  FSEL R61, R39, -INF , !P6 ;  /* 0xff800000273d7808 */ /* 0x000fe40007000000 */
[----:B------:R-:W-:Y:S02]  /*4e50*/  IADD3 R2, R2, 0x19, RZ ;  /* 0x0000001902027810 */ /* 0x000fe40007ffe0ff */
[----:B------:R-:W-:Y:S02]  /*4e60*/  ISETP.GE.AND P6, PT, R5, R221, PT ;  /* 0x000000dd0500720c */ /* 0x000fe40003fc6270 */
[----:B------:R-:W-:Y:S02]  /*4e70*/  FMNMX.FTZ R6, R20, R6, !PT ;  /* 0x0000000614067209 */ /* 0x000fe40007810000 */
[----:B------:R-:W-:-:S02]  /*4e80*/  FSEL R41, R57, -INF , !P5 ;  /* 0xff80000039297808 */ /* 0x000fc40006800000 */
[C---:B------:R-:W-:Y:S02]  /*4e90*/  ISETP.GE.AND P5, PT, R2.reuse, R221, PT ;  /* 0x000000dd0200720c */ /* 0x040fe40003fa6270 */
[-C--:B------:R-:W-:Y:S02]  /*4ea0*/  ISETP.LT.OR P6, PT, R5, R217.reuse, P6 ;  /* 0x000000d90500720c */ /* 0x080fe400037c1670 */
[----:B------:R-:W-:Y:S02]  /*4eb0*/  FMNMX.FTZ R6, R21, R6, !PT ;  /* 0x0000000615067209 */ /* 0x000fe40007810000 */
[----:B------:R-:W-:Y:S02]  /*4ec0*/  FSEL R59, R59, -INF , !P3 ;  /* 0xff8000003b3b7808 */ /* 0x000fe40005800000 */
[----:B------:R-:W-:Y:S02]  /*4ed0*/  ISETP.LT.OR P3, PT, R2, R217, P5 ;  /* 0x000000d90200720c */ /* 0x000fe40002f61670 */
[----:B------:R-:W-:-:S02]  /*4ee0*/  FSEL R22, R24, -INF , !P6 ;  /* 0xff80000018167808 */ /* 0x000fc40007000000 */
[----:B------:R-:W-:Y:S02]  /*4ef0*/  FMNMX.FTZ R6, R23, R6, !PT ;  /* 0x0000000617067209 */ /* 0x000fe40007810000 */
[----:B------:R-:W-:Y:S02]  /*4f00*/  FSEL R57, R25, -INF , !P3 ;  /* 0xff80000019397808 */ /* 0x000fe40005800000 */
[----:B------:R-:W-:Y:S02]  /*4f10*/  FMNMX.FTZ R6, R22, R6, !PT ;  /* 0x0000000616067209 */ /* 0x000fe40007810000 */
[----:B------:R-:W-:Y:S02]  /*4f20*/  FSEL R60, R30, -INF , !P2 ;  /* 0xff8000001e3c7808 */ /* 0x000fe40005000000 */
[-C--:B------:R-:W-:Y:S02]  /*4f30*/  ISETP.GE.AND P5, PT, R8, R220.reuse, PT ;  /* 0x000000dc0800720c */ /* 0x080fe40003fa6270 */
[----:B------:R-:W-:-:S02]  /*4f40*/  ISETP.GE.AND P2, PT, R5, R220, PT ;  /* 0x000000dc0500720c */ /* 0x000fc40003f46270 */
[C---:B------:R-:W-:Y:S02]  /*4f50*/  ISETP.GE.AND P6, PT, R8.reuse, R219, PT ;  /* 0x000000db0800720c */ /* 0x040fe40003fc6270 */
[C---:B------:R-:W-:Y:S02]  /*4f60*/  ISETP.GE.AND P3, PT, R8.reuse, R218, PT ;  /* 0x000000da0800720c */ /* 0x040fe40003f66270 */
[----:B------:R-:W-:Y:S02]  /*4f70*/  FMNMX.FTZ R6, R57, R6, !PT ;  /* 0x0000000639067209 */ /* 0x000fe40007810000 */
[CC--:B------:R-:W-:Y:S02]  /*4f80*/  ISETP.LT.OR P5, PT, R8.reuse, R216.reuse, P5 ;  /* 0x000000d80800720c */ /* 0x0c0fe40002fa1670 */
[----:B------:R-:W-:Y:S02]  /*4f90*/  ISETP.LT.OR P2, PT, R5, R216, P2 ;  /* 0x000000d80500720c */ /* 0x000fe40001741670 */
[----:B------:R-:W-:-:S02]  /*4fa0*/  ISETP.LT.OR P6, PT, R8, R215, P6 ;  /* 0x000000d70800720c */ /* 0x000fc400037c1670 */
[----:B------:R-:W-:Y:S02]  /*4fb0*/  ISETP.LT.OR P3, PT, R8, R214, P3 ;  /* 0x000000d60800720c */ /* 0x000fe40001f61670 */
[----:B------:R-:W-:Y:S01]  /*4fc0*/  FMNMX.FTZ R7, R32, R33, !PT ;  /* 0x0000002120077209 */ /* 0x000fe20007810000 */
[----:B------:R-:W1:Y:S01]  /*4fd0*/  SHFL.BFLY PT, R8, R6, 0x2, 0x1f ;  /* 0x0c401f0006087f89 */ /* 0x000e6200000e0000 */
[----:B------:R-:W-:Y:S02]  /*4fe0*/  FSEL R37, R52, -INF , !P4 ;  /* 0xff80000034257808 */ /* 0x000fe40006000000 */
[----:B------:R-:W-:Y:S01]  /*4ff0*/  FSEL R56, R31, -INF , !P5 ;  /* 0xff8000001f387808 */ /* 0x000fe20006800000 */
[----:B------:R-:W-:Y:S01]  /*5000*/  IMAD.WIDE.U32 R30, R19, -0x326172a9, RZ ;  /* 0xcd9e8d57131e7825 */ /* 0x000fe200078e00ff */
[----:B------:R-:W-:Y:S02]  /*5010*/  FSEL R52, R26, -INF , !P2 ;  /* 0xff8000001a347808 */ /* 0x000fe40005000000 */
[----:B------:R-:W-:-:S02]  /*5020*/  ISETP.GE.AND P5, PT, R5, R219, PT ;  /* 0x000000db0500720c */ /* 0x000fc40003fa6270 */
[----:B------:R-:W-:Y:S02]  /*5030*/  ISETP.GE.AND P2, PT, R5, R218, PT ;  /* 0x000000da0500720c */ /* 0x000fe40003f46270 */
[----:B------:R-:W-:Y:S02]  /*5040*/  FMNMX.FTZ R7, R29, R7, !PT ;  /* 0x000000071d077209 */ /* 0x000fe40007810000 */
[C---:B------:R-:W-:Y:S02]  /*5050*/  ISETP.LT.OR P5, PT, R5.reuse, R215, P5 ;  /* 0x000000d70500720c */ /* 0x040fe40002fa1670 */
[----:B------:R-:W-:Y:S02]  /*5060*/  ISETP.LT.OR P2, PT, R5, R214, P2 ;  /* 0x000000d60500720c */ /* 0x000fe40001741670 */
[----:B------:R-:W-:Y:S02]  /*5070*/  FMNMX.FTZ R5, R61, R7, !PT ;  /* 0x000000073d057209 */ /* 0x000fe40007810000 */
[----:B------:R-:W-:-:S02]  /*5080*/  ISETP.GE.AND P4, PT, R2, R220, PT ;  /* 0x000000dc0200720c */ /* 0x000fc40003f86270 */
[----:B------:R-:W-:Y:S02]  /*5090*/  FMNMX.FTZ R5, R60, R5, !PT ;  /* 0x000000053c057209 */ /* 0x000fe40007810000 */
[----:B------:R-:W-:Y:S02]  /*50a0*/  ISETP.LT.OR P4, PT, R2, R216, P4 ;  /* 0x000000d80200720c */ /* 0x000fe40002781670 */
[----:B------:R-:W-:Y:S02]  /*50b0*/  FMNMX.FTZ R5, R56, R5, !PT ;  /* 0x0000000538057209 */ /* 0x000fe40007810000 */
[----:B------:R-:W-:Y:S02]  /*50c0*/  LOP3.LUT R7, R15, R16, RZ, 0x3c, !PT ;  /* 0x000000100f077212 */ /* 0x000fe400078e3cff */
[----:B------:R-:W-:Y:S02]  /*50d0*/  FSEL R51, R27, -INF , !P4 ;  /* 0xff8000001b337808 */ /* 0x000fe40006000000 */
[----:B------:R-:W-:Y:S01]  /*50e0*/  FMNMX.FTZ R5, R52, R5, !PT ;  /* 0x0000000534057209 */ /* 0x000fe20007810000 */
[----:B------:R-:W-:Y:S01]  /*50f0*/  IMAD.WIDE.U32 R24, R7, -0x2daee0ad, RZ ;  /* 0xd2511f5307187825 */ /* 0x000fe200078e00ff */
[----:B-1----:R-:W-:-:S02]  /*5100*/  FMNMX.FTZ R8, R6, R8, !PT ;  /* 0x0000000806087209 */ /* 0x002fc40007810000 */
[----:B------:R-:W-:Y:S02]  /*5110*/  FMNMX.FTZ R5, R51, R5, !PT ;  /* 0x0000000533057209 */ /* 0x000fe40007810000 */
[----:B------:R-:W-:Y:S01]  /*5120*/  LOP3.LUT R9, R49, UR5, RZ, 0x3c, !PT ;  /* 0x0000000531097c12 */ /* 0x000fe2000f8e3cff */
[----:B------:R-:W1:Y:S01]  /*5130*/  SHFL.BFLY PT, R11, R8, 0x1, 0x1f ;  /* 0x0c201f00080b7f89 */ /* 0x000e6200000e0000 */
[----:B------:R-:W-:Y:S02]  /*5140*/  LOP3.LUT R6, R25, UR4, R48, 0x96, !PT ;  /* 0x0000000419067c12 */ /* 0x000fe4000f8e9630 */
[----:B------:R-:W-:Y:S01]  /*5150*/  FSEL R42, R54, -INF , !P1 ;  /* 0xff800000362a7808 */ /* 0x000fe20004800000 */
[----:B------:R-:W2:Y:S01]  /*5160*/  SHFL.BFLY PT, R10, R5, 0x2, 0x1f ;  /* 0x0c401f00050a7f89 */ /* 0x000ea200000e0000 */
[----:B------:R-:W-:Y:S01]  /*5170*/  IMAD.WIDE.U32 R84, R9, -0x326172a9, RZ ;  /* 0xcd9e8d5709547825 */ /* 0x000fe200078e00ff */
[C---:B------:R-:W-:Y:S02]  /*5180*/  ISETP.GE.AND P4, PT, R2.reuse, R219, PT ;  /* 0x000000db0200720c */ /* 0x040fe40003f86270 */
[----:B------:R-:W-:Y:S01]  /*5190*/  ISETP.GE.AND P1, PT, R2, R218, PT ;  /* 0x000000da0200720c */ /* 0x000fe20003f26270 */
[----:B------:R-:W-:Y:S01]  /*51a0*/  IMAD.WIDE.U32 R26, R6, -0x326172a9, RZ ;  /* 0xcd9e8d57061a7825 */ /* 0x000fe200078e00ff */
[C---:B------:R-:W-:Y:S01]  /*51b0*/  ISETP.LT.OR P4, PT, R2.reuse, R215, P4 ;  /* 0x000000d70200720c */ /* 0x040fe20002781670 */
[----:B------:R3:W-:Y:S01]  /*51c0*/  STL.64 [R1+0x68], R24 ;  /* 0x0000681801007387 */ /* 0x0007e20000100a00 */
[----:B------:R-:W-:-:S02]  /*51d0*/  ISETP.LT.OR P1, PT, R2, R214, P1 ;  /* 0x000000d60200720c */ /* 0x000fc40000f21670 */
[----:B------:R-:W-:Y:S01]  /*51e0*/  LOP3.LUT R2, R85, UR15, R14, 0x96, !PT ;  /* 0x0000000f55027c12 */ /* 0x000fe2000f8e960e */
[----:B------:R-:W-:Y:S01]  /*51f0*/  STL.64 [R1], R26 ;  /* 0x0000001a01007387 */ /* 0x000fe20000100a00 */
[----:B------:R-:W-:Y:S02]  /*5200*/  LOP3.LUT R9, R27, UR14, R84, 0x96, !PT ;  /* 0x0000000e1b097c12 */ /* 0x000fe4000f8e9654 */
[----:B------:R-:W-:Y:S01]  /*5210*/  FSEL R34, R53, -INF , !P6 ;  /* 0xff80000035227808 */ /* 0x000fe20007000000 */
[----:B------:R-:W-:Y:S01]  /*5220*/  IMAD.WIDE.U32 R6, R2, -0x2daee0ad, RZ ;  /* 0xd2511f5302067825 */ /* 0x000fe200078e00ff */
[----:B------:R-:W-:Y:S01]  /*5230*/  FMNMX.FTZ R2, R35, R40, !PT ;  /* 0x0000002823027209 */ /* 0x000fe20007810000 */
[----:B------:R-:W-:Y:S01]  /*5240*/  STL [R1+0x88], R19 ;  /* 0x0000881301007387 */ /* 0x000fe20000100800 */
[----:B------:R-:W-:Y:S01]  /*5250*/  FSEL R36, R44, -INF , !P5 ;  /* 0xff8000002c247808 */ /* 0x000fe20006800000 */
[----:B------:R-:W-:Y:S01]  /*5260*/  IMAD.WIDE.U32 R14, R9, -0x2daee0ad, RZ ;  /* 0xd2511f53090e7825 */ /* 0x000fe200078e00ff */
[----:B------:R-:W-:Y:S01]  /*5270*/  LOP3.LUT R13, R7, UR13, R24, 0x96, !PT ;  /* 0x0000000d070d7c12 */ /* 0x000fe2000f8e9618 */
[----:B------:R4:W-:Y:S01]  /*5280*/  STL.64 [R1+0x80], R30 ;  /* 0x0000801e01007387 */ /* 0x0009e20000100a00 */
[----:B-1----:R-:W-:-:S02]  /*5290*/  FMNMX.FTZ R135, R8, R11, !PT ;  /* 0x0000000b08877209 */ /* 0x002fc40007810000 */
[----:B--2---:R-:W-:Y:S01]  /*52a0*/  FMNMX.FTZ R134, R10, R5, !PT ;  /* 0x000000050a867209 */ /* 0x004fe20007810000 */
[----:B------:R-:W-:Y:S01]  /*52b0*/  IMAD.WIDE.U32 R64, R13, -0x326172a9, RZ ;  /* 0xcd9e8d570d407825 */ /* 0x000fe200078e00ff */
[----:B------:R-:W-:Y:S02]  /*52c0*/  LOP3.LUT R7, R77, R16, RZ, 0x3c, !PT ;  /* 0x000000104d077212 */ /* 0x000fe400078e3cff */
[----:B------:R-:W-:Y:S02]  /*52d0*/  LOP3.LUT R8, R85, UR15, R30, 0x96, !PT ;  /* 0x0000000f55087c12 */ /* 0x000fe4000f8e961e */
[----:B------:R-:W-:Y:S01]  /*52e0*/  FSEL R47, R47, -INF , !P1 ;  /* 0xff8000002f2f7808 */ /* 0x000fe20004800000 */
[----:B------:R-:W-:Y:S01]  /*52f0*/  IMAD.WIDE.U32 R92, R7, -0x2daee0ad, RZ ;  /* 0xd2511f53075c7825 */ /* 0x000fe200078e00ff */
[----:B------:R-:W-:Y:S02]  /*5300*/  FSETP.NEU.FTZ.AND P1, PT, R135, -INF , PT ;  /* 0xff8000008700780b */ /* 0x000fe40003f3d000 */
[----:B---3--:R-:W-:Y:S01]  /*5310*/  LOP3.LUT R24, R15, UR11, R6, 0x96, !PT ;  /* 0x0000000b0f187c12 */ /* 0x008fe2000f8e9606 */
[----:B------:R-:W-:Y:S01]  /*5320*/  IMAD.WIDE.U32 R8, R8, -0x2daee0ad, RZ ;  /* 0xd2511f5308087825 */ /* 0x000fe200078e00ff */
[----:B------:R-:W-:-:S02]  /*5330*/  FMNMX.FTZ R6, R38, R2, !PT ;  /* 0x0000000226067209 */ /* 0x000fc40007810000 */
[----:B------:R-:W-:Y:S02]  /*5340*/  LOP3.LUT R2, R31, R16, RZ, 0x3c, !PT ;  /* 0x000000101f027212 */ /* 0x000fe400078e3cff */
[----:B------:R-:W-:Y:S01]  /*5350*/  FMNMX.FTZ R5, R41, R6, !PT ;  /* 0x0000000629057209 */ /* 0x000fe20007810000 */
[----:B------:R-:W-:Y:S01]  /*5360*/  FMUL.FTZ R6, R135, c[0x0][0x23c] ;  /* 0x00008f0087067a20 */ /* 0x000fe20000410000 */
[--C-:B------:R-:W-:Y:S01]  /*5370*/  LOP3.LUT R7, R93, UR4, R48.reuse, 0x96, !PT ;  /* 0x000000045d077c12 */ /* 0x100fe2000f8e9630 */
[----:B------:R-:W-:Y:S01]  /*5380*/  IMAD.WIDE.U32 R10, R2, -0x2daee0ad, RZ ;  /* 0xd2511f53020a7825 */ /* 0x000fe200078e00ff */
[----:B------:R-:W-:Y:S02]  /*5390*/  FMNMX.FTZ R5, R37, R5, !PT ;  /* 0x0000000525057209 */ /* 0x000fe40007810000 */
[----:B------:R-:W-:Y:S01]  /*53a0*/  FSEL R39, R45, -INF , !P4 ;  /* 0xff8000002d277808 */ /* 0x000fe20006000000 */
[----:B------:R-:W-:Y:S01]  /*53b0*/  IMAD.WIDE.U32 R78, R7, -0x326172a9, RZ ;  /* 0xcd9e8d57074e7825 */ /* 0x000fe200078e00ff */
[----:B------:R-:W-:Y:S01]  /*53c0*/  FMNMX.FTZ R2, R34, R5, !PT ;  /* 0x0000000522027209 */ /* 0x000fe20007810000 */
[----:B------:R1:W-:Y:S01]  /*53d0*/  STL.64 [R1+0x78], R10 ;  /* 0x0000780a01007387 */ /* 0x0003e20000100a00 */
[----:B------:R-:W-:Y:S01]  /*53e0*/  LOP3.LUT R5, R11, UR4, R48, 0x96, !PT ;  /* 0x000000040b057c12 */ /* 0x000fe2000f8e9630 */
[----:B------:R-:W-:Y:S01]  /*53f0*/  IMAD.WIDE.U32 R48, R24, -0x326172a9, RZ ;  /* 0xcd9e8d5718307825 */ /* 0x000fe200078e00ff */
[----:B------:R-:W-:-:S02]  /*5400*/  FMNMX.FTZ R2, R36, R2, !PT ;  /* 0x0000000224027209 */ /* 0x000fc40007810000 */
[----:B------:R-:W-:Y:S01]  /*5410*/  FSEL R6, R6, RZ, P1 ;  /* 0x000000ff06067208 */ /* 0x000fe20000800000 */
[----:B----4-:R-:W-:Y:S01]  /*5420*/  IMAD.WIDE.U32 R30, R5, -0x326172a9, RZ ;  /* 0xcd9e8d57051e7825 */ /* 0x010fe200078e00ff */
[----:B------:R-:W-:Y:S02]  /*5430*/  FMNMX.FTZ R133, R39, R2, !PT ;  /* 0x0000000227857209 */ /* 0x000fe40007810000 */
[----:B------:R-:W-:Y:S01]  /*5440*/  LOP3.LUT R5, R79, UR14, R84, 0x96, !PT ;  /* 0x0000000e4f057c12 */ /* 0x000fe2000f8e9654 */
[----:B------:R-:W-:Y:S01]  /*5450*/  FFMA.FTZ R2, R12, c[0x0][0x23c], -R6 ;  /* 0x00008f000c027a23 */ /* 0x000fe20000010806 */
[----:B------:R-:W-:Y:S01]  /*5460*/  LOP3.LUT R7, R65, UR12, R26, 0x96, !PT ;  /* 0x0000000c41077c12 */ /* 0x000fe2000f8e961a */
[----:B------:R-:W2:Y:S01]  /*5470*/  SHFL.BFLY PT, R16, R133, 0x2, 0x1f ;  /* 0x0c401f0085107f89 */ /* 0x000ea200000e0000 */
[----:B------:R-:W-:Y:S01]  /*5480*/  FSEL R55, R55, -INF , !P3 ;  /* 0xff80000037377808 */ /* 0x000fe20005800000 */
[----:B------:R3:W-:Y:S01]  /*5490*/  MUFU.EX2 R119, R2 ;  /* 0x0000000200777308 */ /* 0x0007e20000000800 */
[----:B------:R-:W-:Y:S01]  /*54a0*/  IMAD.WIDE.U32 R66, R5, -0x2daee0ad, RZ ;  /* 0xd2511f5305427825 */ /* 0x000fe200078e00ff */
[----:B------:R-:W-:Y:S01]  /*54b0*/  FSEL R46, R46, -INF , !P2 ;  /* 0xff8000002e2e7808 */ /* 0x000fe20005000000 */
[----:B------:R-:W-:Y:S02]  /*54c0*/  STL.64 [R1+0x70], R30 ;  /* 0x0000701e01007387 */ /* 0x000fe40000100a00 */
[----:B------:R-:W-:Y:S01]  /*54d0*/  FFMA.FTZ R5, R18, c[0x0][0x23c], -R6 ;  /* 0x00008f0012057a23 */ /* 0x000fe20000010806 */
[----:B------:R-:W-:Y:S01]  /*54e0*/  LOP3.LUT R8, R67, UR11, R8, 0x96, !PT ;  /* 0x0000000b43087c12 */ /* 0x000fe2000f8e9608 */
[----:B------:R-:W-:-:S02]  /*54f0*/  IMAD.WIDE.U32 R94, R7, -0x2daee0ad, RZ ;  /* 0xd2511f53075e7825 */ /* 0x000fc400078e00ff */
[----:B------:R4:W-:Y:S03]  /*5500*/  MUFU.EX2 R117, R5 ;  /* 0x0000000500757308 */ /* 0x0009e60000000800 */
[----:B------:R-:W-:Y:S02]  /*5510*/  LOP3.LUT R15, R95, UR9, R14, 0x96, !PT ;  /* 0x000000095f0f7c12 */ /* 0x000fe4000f8e960e */
[----:B-1----:R-:W-:Y:S01]  /*5520*/  LOP3.LUT R10, R9, UR13, R10, 0x96, !PT ;  /* 0x0000000d090a7c12 */ /* 0x002fe2000f8e960a */
[----:B------:R-:W-:Y:S01]  /*5530*/  IMAD.WIDE.U32 R8, R8, -0x326172a9, RZ ;  /* 0xcd9e8d5708087825 */ /* 0x000fe200078e00ff */
[----:B------:R-:W-:-:S03]  /*5540*/  LOP3.LUT R14, R49, UR10, R64, 0x96, !PT ;  /* 0x0000000a310e7c12 */ /* 0x000fc6000f8e9640 */
[----:B------:R-:W-:Y:S01]  /*5550*/  IMAD.WIDE.U32 R10, R10, -0x326172a9, RZ ;  /* 0xcd9e8d570a0a7825 */ /* 0x000fe200078e00ff */
[----:B--2---:R-:W-:-:S03]  /*5560*/  FMNMX.FTZ R133, R16, R133, !PT ;  /* 0x0000008510857209 */ /* 0x004fc60007810000 */
[----:B---3--:R-:W-:Y:S01]  /*5570*/  FFMA.FTZ R2, R17, c[0x0][0x23c], -R6 ;  /* 0x00008f0011027a23 */ /* 0x008fe20000010806 */
[----:B------:R-:W-:Y:S01]  /*5580*/  LOP3.LUT R12, R11, UR12, R30, 0x96, !PT ;  /* 0x0000000c0b0c7c12 */ /* 0x000fe2000f8e961e */
[----:B----4-:R-:W-:Y:S01]  /*5590*/  FFMA.FTZ R5, R20, c[0x0][0x23c], -R6 ;  /* 0x00008f0014057a23 */ /* 0x010fe20000010806 */
[----:B------:R-:W1:Y:S01]  /*55a0*/  SHFL.BFLY PT, R11, R134, 0x1, 0x1f ;  /* 0x0c201f00860b7f89 */ /* 0x000e6200000e0000 */
[----:B------:R2:W-:Y:S01]  /*55b0*/  MUFU.EX2 R118, R2 ;  /* 0x0000000200767308 */ /* 0x0005e20000000800 */
[----:B------:R-:W-:Y:S01]  /*55c0*/  LOP3.LUT R17, R9, UR10, R10, 0x96, !PT ;  /* 0x0000000a09117c12 */ /* 0x000fe2000f8e960a */
[----:B------:R-:W-:Y:S01]  /*55d0*/  IMAD.WIDE.U32 R12, R12, -0x2daee0ad, RZ ;  /* 0xd2511f530c0c7825 */ /* 0x000fe200078e00ff */
[----:B------:R-:W3:Y:S03]  /*55e0*/  SHFL.BFLY PT, R10, R133, 0x1, 0x1f ;  /* 0x0c201f00850a7f89 */ /* 0x000ee600000e0000 */
[----:B------:R-:W-:-:S02]  /*55f0*/  IMAD.WIDE.U32 R62, R15, -0x326172a9, RZ ;  /* 0xcd9e8d570f3e7825 */ /* 0x000fc400078e00ff */
[----:B------:R4:W-:Y:S02]  /*5600*/  MUFU.EX2 R120, R5 ;  /* 0x0000000500787308 */ /* 0x0009e40000000800 */
[----:B------:R-:W-:-:S04]  /*5610*/  IMAD.WIDE.U32 R14, R14, -0x2daee0ad, RZ ;  /* 0xd2511f530e0e7825 */ /* 0x000fc800078e00ff */
[----:B------:R-:W-:Y:S01]  /*5620*/  IMAD.WIDE.U32 R16, R17, -0x2daee0ad, RZ ;  /* 0xd2511f5311107825 */ /* 0x000fe200078e00ff */
[----:B--2---:R-:W-:-:S04]  /*5630*/  LOP3.LUT R2, R13, UR9, R66, 0x96, !PT ;  /* 0x000000090d027c12 */ /* 0x004fc8000f8e9642 */
[----:B------:R-:W-:Y:S01]  /*5640*/  LOP3.LUT R17, R17, UR7, R12, 0x96, !PT ;  /* 0x0000000711117c12 */ /* 0x000fe2000f8e960c */
[----:B------:R-:W-:Y:S01]  /*5650*/  IMAD.WIDE.U32 R18, R2, -0x326172a9, RZ ;  /* 0xcd9e8d5702127825 */ /* 0x000fe200078e00ff */
[----:B------:R-:W-:Y:S02]  /*5660*/  FMNMX.FTZ R2, R43, R50, !PT ;  /* 0x000000322b027209 */ /* 0x000fe40007810000 */
[----:B-1----:R-:W-:Y:S01]  /*5670*/  FMNMX.FTZ R134, R134, R11, !PT ;  /* 0x0000000b86867209 */ /* 0x002fe20007810000 */
[----:B----4-:R-:W-:Y:S01]  /*5680*/  FFMA.FTZ R5, R21, c[0x0][0x23c], -R6 ;  /* 0x00008f0015057a23 */ /* 0x010fe20000010806 */
[----:B------:R-:W-:Y:S02]  /*5690*/  FMNMX.FTZ R2, R58, R2, !PT ;  /* 0x000000023a027209 */ /* 0x000fe40007810000 */
[----:B------:R-:W-:Y:S01]  /*56a0*/  LOP3.LUT R19, R19, UR8, R8, 0x96, !PT ;  /* 0x0000000813137c12 */ /* 0x000fe2000f8e9608 */
[----:B------:R-:W-:Y:S01]  /*56b0*/  IMAD R8, R7, -0x2daee0ad, RZ ;  /* 0xd2511f5307087824 */ /* 0x000fe200078e02ff */
[----:B------:R-:W-:Y:S01]  /*56c0*/  FMNMX.FTZ R2, R59, R2, !PT ;  /* 0x000000023b027209 */ /* 0x000fe20007810000 */
[----:B------:R1:W-:Y:S01]  /*56d0*/  MUFU.EX2 R140, R5 ;  /* 0x00000005008c7308 */ /* 0x0003e20000000800 */
[----:B------:R-:W-:-:S02]  /*56e0*/  FSETP.NEU.FTZ.AND P1, PT, R134, -INF , PT ;  /* 0xff8000008600780b */ /* 0x000fc40003f3d000 */
[----:B------:R-:W-:Y:S02]  /*56f0*/  FMNMX.FTZ R2, R42, R2, !PT ;  /* 0x000000022a027209 */ /* 0x000fe40007810000 */
[----:B---3--:R-:W-:Y:S01]  /*5700*/  FMNMX.FTZ R133, R133, R10, !PT ;  /* 0x0000000a85857209 */ /* 0x008fe20007810000 */
[----:B------:R-:W-:Y:S01]  /*5710*/  IMAD.WIDE.U32 R10, R19, -0x2daee0ad, RZ ;  /* 0xd2511f53130a7825 */ /* 0x000fe200078e00ff */
[----:B------:R-:W-:Y:S02]  /*5720*/  FMNMX.FTZ R7, R55, R2, !PT ;  /* 0x0000000237077209 */ /* 0x000fe40007810000 */
[----:B------:R-:W-:Y:S01]  /*5730*/  LOP3.LUT R8, R15, UR7, R8, 0x96, !PT ;  /* 0x000000070f087c12 */ /* 0x000fe2000f8e9608 */
[----:B------:R-:W-:Y:S01]  /*5740*/  FFMA.FTZ R2, R22, c[0x0][0x23c], -R6 ;  /* 0x00008f0016027a23 */ /* 0x000fe20000010806 */
[----:B------:R-:W-:Y:S02]  /*5750*/  FMNMX.FTZ R7, R46, R7, !PT ;  /* 0x000000072e077209 */ /* 0x000fe40007810000 */
[----:B------:R-:W-:Y:S01]  /*5760*/  LOP3.LUT R12, R63, UR8, R48, 0x96, !PT ;  /* 0x000000083f0c7c12 */ /* 0x000fe2000f8e9630 */
[----:B------:R-:W-:Y:S01]  /*5770*/  MUFU.EX2 R69, R2 ;  /* 0x0000000200457308 */ /* 0x000fe20000000800 */
[----:B------:R-:W-:Y:S01]  /*5780*/  FMNMX.FTZ R132, R47, R7, !PT ;  /* 0x000000072f847209 */ /* 0x000fe20007810000 */
[----:B-1----:R-:W-:Y:S01]  /*5790*/  FFMA.FTZ R5, R23, c[0x0][0x23c], -R6 ;  /* 0x00008f0017057a23 */ /* 0x002fe20000010806 */
[----:B------:R-:W-:Y:S01]  /*57a0*/  LOP3.LUT R19, R10, 0xff, RZ, 0xc0, !PT ;  /* 0x000000ff0a137812 */ /* 0x000fe200078ec0ff */
[----:B------:R-:W-:-:S02]  /*57b0*/  IMAD.WIDE.U32 R8, R8, -0x326172a9, RZ ;  /* 0xcd9e8d5708087825 */ /* 0x000fc400078e00ff */
[----:B------:R-:W1:Y:S02]  /*57c0*/  SHFL.BFLY PT, R21, R132, 0x2, 0x1f ;  /* 0x0c401f0084157f89 */ /* 0x000e6400000e0000 */
[----:B------:R2:W-:Y:S01]  /*57d0*/  MUFU.EX2 R54, R5 ;  /* 0x0000000500367308 */ /* 0x0005e20000000800 */
[----:B------:R-:W-:Y:S01]  /*57e0*/  IMAD.WIDE.U32 R12, R12, -0x2daee0ad, RZ ;  /* 0xd2511f530c0c7825 */ /* 0x000fe200078e00ff */
[----:B------:R-:W-:Y:S02]  /*57f0*/  LOP3.LUT R15, R9, UR17, R62, 0x96, !PT ;  /* 0x00000011090f7c12 */ /* 0x000fe4000f8e963e */
[C---:B------:R-:W-:Y:S02]  /*5800*/  LOP3.LUT R23, R8.reuse, 0xffff, RZ, 0xc0, !PT ;  /* 0x0000ffff08177812 */ /* 0x040fe400078ec0ff */
[----:B------:R-:W-:Y:S02]  /*5810*/  LOP3.LUT R28, R8, 0xff, RZ, 0xc0, !PT ;  /* 0x000000ff081c7812 */ /* 0x000fe400078ec0ff */
[----:B------:R-:W-:-:S02]  /*5820*/  SHF.R.U32.HI R26, RZ, 0x10, R8 ;  /* 0x00000010ff1a7819 */ /* 0x000fc40000011608 */
[----:B------:R-:W-:Y:S01]  /*5830*/  SHF.R.U32.HI R25, RZ, 0x18, R8 ;  /* 0x00000018ff197819 */ /* 0x000fe20000011608 */
[----:B------:R-:W-:Y:S01]  /*5840*/  IMAD.WIDE.U32 R8, R17, -0x326172a9, RZ ;  /* 0xcd9e8d5711087825 */ /* 0x000fe200078e00ff */
[C---:B------:R-:W-:Y:S02]  /*5850*/  LOP3.LUT R20, R12.reuse, 0xffff, RZ, 0xc0, !PT ;  /* 0x0000ffff0c147812 */ /* 0x040fe400078ec0ff */
[----:B------:R-:W-:Y:S01]  /*5860*/  LOP3.LUT R27, R12, 0xff, RZ, 0xc0, !PT ;  /* 0x000000ff0c1b7812 */ /* 0x000fe200078ec0ff */
[----:B--2---:R-:W-:Y:S01]  /*5870*/  FMUL.FTZ R5, R134, c[0x0][0x23c] ;  /* 0x00008f0086057a20 */ /* 0x004fe20000410000 */
[--C-:B------:R-:W-:Y:S02]  /*5880*/  SHF.R.U32.HI R22, RZ, 0x10, R12.reuse ;  /* 0x00000010ff167819 */ /* 0x100fe4000001160c */
[----:B------:R-:W-:Y:S02]  /*5890*/  SHF.R.U32.HI R24, RZ, 0x18, R12 ;  /* 0x00000018ff187819 */ /* 0x000fe4000001160c */
[----:B------:R-:W-:-:S02]  /*58a0*/  FSEL R5, R5, RZ, P1 ;  /* 0x000000ff05057208 */ /* 0x000fc40000800000 */
[----:B------:R-:W-:Y:S02]  /*58b0*/  FSETP.NEU.FTZ.AND P1, PT, R133, -INF , PT ;  /* 0xff8000008500780b */ /* 0x000fe40003f3d000 */
[----:B-1----:R-:W-:Y:S01]  /*58c0*/  FMNMX.FTZ R132, R21, R132, !PT ;  /* 0x0000008415847209 */ /* 0x002fe20007810000 */
[--C-:B------:R-:W-:Y:S01]  /*58d0*/  FFMA.FTZ R2, R32, c[0x0][0x23c], -R5.reuse ;  /* 0x00008f0020027a23 */ /* 0x100fe20000010805 */
[----:B------:R-:W-:Y:S01]  /*58e0*/  LOP3.LUT R14, R13, UR16, R14, 0x96, !PT ;  /* 0x000000100d0e7c12 */ /* 0x000fe2000f8e960e */
[----:B------:R-:W-:Y:S01]  /*58f0*/  FFMA.FTZ R7, R29, c[0x0][0x23c], -R5 ;  /* 0x00008f001d077a23 */ /* 0x000fe20000010805 */
[----:B------:R-:W-:Y:S01]  /*5900*/  LOP3.LUT R12, R11, UR16, R16, 0x96, !PT ;  /* 0x000000100b0c7c12 */ /* 0x000fe2000f8e9610 */
[----:B------:R1:W-:Y:S01]  /*5910*/  MUFU.EX2 R116, R2 ;  /* 0x0000000200747308 */ /* 0x0003e20000000800 */
[----:B------:R-:W-:Y:S02]  /*5920*/  LOP3.LUT R13, R10, 0xffff, RZ, 0xc0, !PT ;  /* 0x0000ffff0a0d7812 */ /* 0x000fe400078ec0ff */
[----:B------:R-:W-:-:S02]  /*5930*/  SHF.R.U32.HI R17, RZ, 0x10, R10 ;  /* 0x00000010ff117819 */ /* 0x000fc4000001160a */
[----:B------:R-:W-:Y:S02]  /*5940*/  SHF.R.U32.HI R16, RZ, 0x18, R10 ;  /* 0x00000018ff107819 */ /* 0x000fe4000001160a */
[----:B------:R-:W-:Y:S01]  /*5950*/  LOP3.LUT R10, R26, 0xff, RZ, 0xc0, !PT ;  /* 0x000000ff1a0a7812 */ /* 0x000fe200078ec0ff */
[----:B------:R-:W-:Y:S01]  /*5960*/  MUFU.EX2 R110, R7 ;  /* 0x00000007006e7308 */ /* 0x000fe20000000800 */
[C---:B------:R-:W-:Y:S02]  /*5970*/  LOP3.LUT R26, R8.reuse, 0xffff, RZ, 0xc0, !PT ;  /* 0x0000ffff081a7812 */ /* 0x040fe400078ec0ff */
[----:B------:R-:W-:Y:S02]  /*5980*/  LOP3.LUT R31, R8, 0xff, RZ, 0xc0, !PT ;  /* 0x000000ff081f7812 */ /* 0x000fe400078ec0ff */
[--C-:B------:R-:W-:Y:S02]  /*5990*/  SHF.R.U32.HI R29, RZ, 0x10, R8.reuse ;  /* 0x00000010ff1d7819 */ /* 0x100fe40000011608 */
[----:B------:R-:W-:Y:S01]  /*59a0*/  SHF.R.U32.HI R30, RZ, 0x18, R8 ;  /* 0x00000018ff1e7819 */ /* 0x000fe20000011608 */
[----:B-1----:R-:W-:Y:S01]  /*59b0*/  FFMA.FTZ R2, R33, c[0x0][0x23c], -R5 ;  /* 0x00008f0021027a23 */ /* 0x002fe20000010805 */
[----:B------:R-:W-:-:S02]  /*59c0*/  PRMT R32, R10, 0x5410, R25 ;  /* 0x000054100a207816 */ /* 0x000fc40000000019 */
[----:B------:R-:W-:Y:S01]  /*59d0*/  SHF.R.U32.HI R10, RZ, 0x8, R20 ;  /* 0x00000008ff0a7819 */ /* 0x000fe20000011614 */
[----:B------:R1:W-:Y:S01]  /*59e0*/  MUFU.EX2 R111, R2 ;  /* 0x00000002006f7308 */ /* 0x0003e20000000800 */
[----:B------:R-:W-:Y:S02]  /*59f0*/  IMAD R20, R96, 0x10000, R96 ;  /* 0x0001000060147824 */ /* 0x000fe400078e0260 */
[----:B------:R-:W-:Y:S01]  /*5a00*/  PRMT R25, R27, 0x5410, R10 ;  /* 0x000054101b197816 */ /* 0x000fe2000000000a */
[----:B------:R-:W-:Y:S01]  /*5a10*/  ULEA UR5, UR32, UR36, 0x5 ;  /* 0x0000002420057291 */ /* 0x000fe2000f8e283f */
[----:B------:R-:W-:Y:S01]  /*5a20*/  SHF.R.U32.HI R10, RZ, 0x10, R15 ;  /* 0x00000010ff0a7819 */ /* 0x000fe2000001160f */
[----:B------:R-:W-:Y:S02]  /*5a30*/  LDSM.16.MT88.4 R96, [R191+0xb800] ;  /* 0x00b80000bf60783b */ /* 0x000fe40000004200 */
[----:B------:R-:W-:Y:S01]  /*5a40*/  HSET2.LE.AND R25, R25, R20, PT ;  /* 0x0000001419197233 */ /* 0x000fe20003803000 */
[----:B------:R-:W-:Y:S01]  /*5a50*/  LOP3.LUT R10, R10, 0xff, RZ, 0xc0, !PT ;  /* 0x000000ff0a0a7812 */ /* 0x000fe200078ec0ff */
[----:B-1----:R-:W-:-:S05]  /*5a60*/  FMUL.FTZ R2, R133, c[0x0][0x23c] ;  /* 0x00008f0085027a20 */ /* 0x002fca0000410000 */
[----:B------:R-:W-:-:S05]  /*5a70*/  FSEL R2, R2, RZ, P1 ;  /* 0x000000ff02027208 */ /* 0x000fca0000800000 */
[--C-:B------:R-:W-:Y:S02]  /*5a80*/  FFMA.FTZ R7, R35, c[0x0][0x23c], -R2.reuse ;  /* 0x00008f0023077a23 */ /* 0x100fe40000010802 */
[--C-:B------:R-:W-:Y:S02]  /*5a90*/  FFMA.FTZ R11, R40, c[0x0][0x23c], -R2.reuse ;  /* 0x00008f00280b7a23 */ /* 0x100fe40000010802 */
[----:B------:R1:W-:Y:S01]  /*5aa0*/  MUFU.EX2 R109, R7 ;  /* 0x00000007006d7308 */ /* 0x0003e20000000800 */
[----:B------:R-:W-:-:S07]  /*5ab0*/  FFMA.FTZ R8, R41, c[0x0][0x23c], -R2 ;  /* 0x00008f0029087a23 */ /* 0x000fce0000010802 */
[----:B------:R2:W-:Y:S01]  /*5ac0*/  MUFU.EX2 R95, R11 ;  /* 0x0000000b005f7308 */ /* 0x0005e20000000800 */
[----:B-1----:R-:W-:Y:S01]  /*5ad0*/  LOP3.LUT R7, R9, UR17, R18, 0x96, !PT ;  /* 0x0000001109077c12 */ /* 0x002fe2000f8e9612 */
[----:B------:R-:W-:Y:S01]  /*5ae0*/  FFMA.FTZ R9, R38, c[0x0][0x23c], -R2 ;  /* 0x00008f0026097a23 */ /* 0x000fe20000010802 */
[----:B------:R-:W1:Y:S05]  /*5af0*/  SHFL.BFLY PT, R18, R132, 0x1, 0x1f ;  /* 0x0c201f0084127f89 */ /* 0x000e6a00000e0000 */
[----:B------:R3:W-:Y:S01]  /*5b00*/  MUFU.EX2 R108, R8 ;  /* 0x00000008006c7308 */ /* 0x0007e20000000800 */
[----:B--2---:R-:W-:-:S07]  /*5b10*/  SHF.R.U32.HI R11, RZ, 0x8, R23 ;  /* 0x00000008ff0b7819 */ /* 0x004fce0000011617 */
[----:B------:R2:W-:Y:S01]  /*5b20*/  MUFU.EX2 R93, R9 ;  /* 0x00000009005d7308 */ /* 0x0005e20000000800 */
[----:B------:R-:W-:Y:S02]  /*5b30*/  PRMT R33, R28, 0x5410, R11 ;  /* 0x000054101c217816 */ /* 0x000fe4000000000b */
[----:B------:R-:W-:Y:S02]  /*5b40*/  SHF.R.U32.HI R11, RZ, 0x8, R13 ;  /* 0x00000008ff0b7819 */ /* 0x000fe4000001160d */
[----:B------:R-:W-:Y:S02]  /*5b50*/  LOP3.LUT R13, R14, 0xff, RZ, 0xc0, !PT ;  /* 0x000000ff0e0d7812 */ /* 0x000fe400078ec0ff */
[----:B------:R-:W-:Y:S02]  /*5b60*/  PRMT R27, R19, 0x5410, R11 ;  /* 0x00005410131b7816 */ /* 0x000fe4000000000b */
[----:B---3--:R-:W-:Y:S02]  /*5b70*/  LOP3.LUT R8, R17, 0xff, RZ, 0xc0, !PT ;  /* 0x000000ff11087812 */ /* 0x008fe400078ec0ff */
[----:B------:R-:W-:Y:S01]  /*5b80*/  LOP3.LUT R11, R15, 0xffff, RZ, 0xc0, !PT ;  /* 0x0000ffff0f0b7812 */ /* 0x000fe200078ec0ff */
[----:B------:R-:W-:Y:S01]  /*5b90*/  HSET2.LE.AND R27, R27, R20, PT ;  /* 0x000000141b1b7233 */ /* 0x000fe20003803000 */
[----:B-1----:R-:W-:-:S02]  /*5ba0*/  FMNMX.FTZ R132, R132, R18, !PT ;  /* 0x0000001284847209 */ /* 0x002fc40007810000 */
[----:B--2---:R-:W-:Y:S02]  /*5bb0*/  LOP3.LUT R9, R22, 0xff, RZ, 0xc0, !PT ;  /* 0x000000ff16097812 */ /* 0x004fe400078ec0ff */
[----:B------:R-:W-:Y:S02]  /*5bc0*/  FSETP.NEU.FTZ.AND P1, PT, R132, -INF , PT ;  /* 0xff8000008400780b */ /* 0x000fe40003f3d000 */
[----:B------:R-:W-:Y:S01]  /*5bd0*/  PRMT R28, R9, 0x5410, R24 ;  /* 0x00005410091c7816 */ /* 0x000fe20000000018 */
[----:B------:R-:W-:Y:S01]  /*5be0*/  FFMA.FTZ R9, R37, c[0x0][0x23c], -R2 ;  /* 0x00008f0025097a23 */ /* 0x000fe20000010802 */
[----:B------:R-:W-:Y:S02]  /*5bf0*/  PRMT R24, R8, 0x5410, R16 ;  /* 0x0000541008187816 */ /* 0x000fe40000000010 */
[----:B------:R-:W-:Y:S01]  /*5c00*/  LOP3.LUT R8, R14, 0xffff, RZ, 0xc0, !PT ;  /* 0x0000ffff0e087812 */ /* 0x000fe200078ec0ff */
[----:B------:R1:W2:Y:S01]  /*5c10*/  MUFU.EX2 R71, R9 ;  /* 0x0000000900477308 */ /* 0x0002a20000000800 */
[----:B------:R-:W-:-:S02]  /*5c20*/  LOP3.LUT R16, R15, 0xff, RZ, 0xc0, !PT ;  /* 0x000000ff0f107812 */ /* 0x000fc400078ec0ff */
[----:B------:R-:W-:Y:S02]  /*5c30*/  SHF.R.U32.HI R15, RZ, 0x18, R15 ;  /* 0x00000018ff0f7819 */ /* 0x000fe4000001160f */
[----:B------:R-:W-:Y:S02]  /*5c40*/  SHF.R.U32.HI R11, RZ, 0x8, R11 ;  /* 0x00000008ff0b7819 */ /* 0x000fe4000001160b */
[----:B------:R-:W-:Y:S02]  /*5c50*/  PRMT R22, R10, 0x5410, R15 ;  /* 0x000054100a167816 */ /* 0x000fe4000000000f */
[----:B------:R-:W-:Y:S02]  /*5c60*/  LOP3.LUT R15, R12, 0xffff, RZ, 0xc0, !PT ;  /* 0x0000ffff0c0f7812 */ /* 0x000fe400078ec0ff */
[----:B------:R-:W-:Y:S01]  /*5c70*/  SHF.R.U32.HI R10, RZ, 0x8, R26 ;  /* 0x00000008ff0a7819 */ /* 0x000fe2000001161a */
[--C-:B------:R-:W-:Y:S01]  /*5c80*/  HSET2.LE.AND R26, R28, R20.reuse, PT ;  /* 0x000000141c1a7233 */ /* 0x100fe20003803000 */
[----:B------:R-:W-:Y:S01]  /*5c90*/  PRMT R23, R16, 0x5410, R11 ;  /* 0x0000541010177816 */ /* 0x000fe2000000000b */
[----:B------:R-:W-:Y:S01]  /*5ca0*/  HSET2.LE.AND R28, R24, R20, PT ;  /* 0x00000014181c7233 */ /* 0x000fe20003803000 */
[----:B------:R-:W-:Y:S01]  /*5cb0*/  SHF.R.U32.HI R16, RZ, 0x18, R14 ;  /* 0x00000018ff107819 */ /* 0x000fe2000001160e */
[----:B-1----:R-:W-:Y:S01]  /*5cc0*/  FFMA.FTZ R9, R34, c[0x0][0x23c], -R2 ;  /* 0x00008f0022097a23 */ /* 0x002fe20000010802 */
[----:B------:R-:W-:-:S03]  /*5cd0*/  PRMT R17, R31, 0x5410, R10 ;  /* 0x000054101f117816 */ /* 0x000fc6000000000a */
[----:B------:R1:W-:Y:S02]  /*5ce0*/  MUFU.EX2 R68, R9 ;  /* 0x0000000900447308 */ /* 0x0003e40000000800 */
[----:B-1----:R-:W-:Y:S01]  /*5cf0*/  SHF.R.U32.HI R9, RZ, 0x8, R8 ;  /* 0x00000008ff097819 */ /* 0x002fe20000011608 */
[----:B------:R-:W-:-:S03]  /*5d00*/  FFMA.FTZ R8, R36, c[0x0][0x23c], -R2 ;  /* 0x00008f0024087a23 */ /* 0x000fc60000010802 */
[----:B------:R-:W-:Y:S01]  /*5d10*/  PRMT R21, R13, 0x5410, R9 ;  /* 0x000054100d157816 */ /* 0x000fe20000000009 */
[----:B------:R-:W-:Y:S01]  /*5d20*/  FFMA.FTZ R9, R39, c[0x0][0x23c], -R2 ;  /* 0x00008f0027097a23 */ /* 0x000fe20000010802 */
[----:B------:R1:W-:Y:S01]  /*5d30*/  MUFU.EX2 R70, R8 ;  /* 0x0000000800467308 */ /* 0x0003e20000000800 */
[----:B------:R-:W-:Y:S02]  /*5d40*/  FMUL.FTZ R2, R132, c[0x0][0x23c] ;  /* 0x00008f0084027a20 */ /* 0x000fe40000410000 */
[----:B------:R-:W-:-:S03]  /*5d50*/  HSET2.LE.AND R21, R21, R20, PT ;  /* 0x0000001415157233 */ /* 0x000fc60003803000 */
[----:B------:R-:W-:Y:S02]  /*5d60*/  FSEL R2, R2, RZ, P1 ;  /* 0x000000ff02027208 */ /* 0x000fe40000800000 */
[----:B------:R3:W-:Y:S03]  /*5d70*/  MUFU.EX2 R53, R9 ;  /* 0x0000000900357308 */ /* 0x0007e60000000800 */
[--C-:B------:R-:W-:Y:S02]  /*5d80*/  FFMA.FTZ R10, R50, c[0x0][0x23c], -R2.reuse ;  /* 0x00008f00320a7a23 */ /* 0x100fe40000010802 */
[----:B------:R-:W-:Y:S01]  /*5d90*/  FFMA.FTZ R13, R43, c[0x0][0x23c], -R2 ;  /* 0x00008f002b0d7a23 */ /* 0x000fe20000010802 */
[----:B-1----:R-:W-:Y:S02]  /*5da0*/  SHF.R.U32.HI R8, RZ, 0x10, R14 ;  /* 0x00000010ff087819 */ /* 0x002fe4000001160e */
[----:B------:R1:W-:Y:S01]  /*5db0*/  MUFU.EX2 R65, R10 ;  /* 0x0000000a00417308 */ /* 0x0003e20000000800 */
[----:B------:R-:W-:-:S02]  /*5dc0*/  LOP3.LUT R14, R12, 0xff, RZ, 0xc0, !PT ;  /* 0x000000ff0c0e7812 */ /* 0x000fc400078ec0ff */
[----:B------:R-:W-:Y:S02]  /*5dd0*/  LOP3.LUT R11, R8, 0xff, RZ, 0xc0, !PT ;  /* 0x000000ff080b7812 */ /* 0x000fe400078ec0ff */
[----:B------:R-:W-:Y:S01]  /*5de0*/  SHF.R.U32.HI R8, RZ, 0x8, R15 ;  /* 0x00000008ff087819 */ /* 0x000fe2000001160f */
[----:B------:R-:W-:Y:S01]  /*5df0*/  HSET2.LE.AND R15, R32, R20, PT ;  /* 0x00000014200f7233 */ /* 0x000fe20003803000 */
[----:B---3--:R-:W-:Y:S01]  /*5e00*/  LOP3.LUT R9, R29, 0xff, RZ, 0xc0, !PT ;  /* 0x000000ff1d097812 */ /* 0x008fe200078ec0ff */
[----:B------:R3:W4:Y:S01]  /*5e10*/  MUFU.EX2 R79, R13 ;  /* 0x0000000d004f7308 */ /* 0x0007220000000800 */
[----:B------:R-:W-:Y:S01]  /*5e20*/  PRMT R19, R11, 0x5410, R16 ;  /* 0x000054100b137816 */ /* 0x000fe20000000010 */
[----:B------:R-:W-:Y:S01]  /*5e30*/  FFMA.FTZ R11, R58, c[0x0][0x23c], -R2 ;  /* 0x00008f003a0b7a23 */ /* 0x000fe20000010802 */
[----:B------:R-:W-:Y:S02]  /*5e40*/  PRMT R18, R9, 0x5410, R30 ;  /* 0x0000541009127816 */ /* 0x000fe4000000001e */
[----:B------:R-:W-:-:S02]  /*5e50*/  PRMT R16, R14, 0x5410, R8 ;  /* 0x000054100e107816 */ /* 0x000fc40000000008 */
[--C-:B------:R-:W-:Y:S01]  /*5e60*/  SHF.R.U32.HI R9, RZ, 0x10, R12.reuse ;  /* 0x00000010ff097819 */ /* 0x100fe2000001160c */
[----:B------:R5:W-:Y:S01]  /*5e70*/  MUFU.EX2 R77, R11 ;  /* 0x0000000b004d7308 */ /* 0x000be20000000800 */
[C---:B------:R-:W-:Y:S02]  /*5e80*/  LOP3.LUT R8, R7.reuse, 0xffff, RZ, 0xc0, !PT ;  /* 0x0000ffff07087812 */ /* 0x040fe400078ec0ff */
[--C-:B-1----:R-:W-:Y:S02]  /*5e90*/  SHF.R.U32.HI R10, RZ, 0x10, R7.reuse ;  /* 0x00000010ff0a7819 */ /* 0x102fe40000011607 */
[----:B------:R-:W-:Y:S02]  /*5ea0*/  SHF.R.U32.HI R12, RZ, 0x18, R12 ;  /* 0x00000018ff0c7819 */ /* 0x000fe4000001160c */
[----:B------:R-:W-:Y:S02]  /*5eb0*/  SHF.R.U32.HI R14, RZ, 0x18, R7 ;  /* 0x00000018ff0e7819 */ /* 0x000fe40000011607 */
[----:B---3--:R-:W-:-:S02]  /*5ec0*/  LOP3.LUT R13, R7, 0xff, RZ, 0xc0, !PT ;  /* 0x000000ff070d7812 */ /* 0x008fc400078ec0ff */
[----:B------:R-:W-:Y:S02]  /*5ed0*/  LOP3.LUT R9, R9, 0xff, RZ, 0xc0, !PT ;  /* 0x000000ff09097812 */ /* 0x000fe400078ec0ff */
[----:B------:R-:W-:Y:S02]  /*5ee0*/  SHF.R.U32.HI R7, RZ, 0x8, R8 ;  /* 0x00000008ff077819 */ /* 0x000fe40000011608 */
[----:B------:R-:W-:Y:S01]  /*5ef0*/  LOP3.LUT R8, R10, 0xff, RZ, 0xc0, !PT ;  /* 0x000000ff0a087812 */ /* 0x000fe200078ec0ff */
[--C-:B-----5:R-:W-:Y:S01]  /*5f00*/  HSET2.LE.AND R11, R23, R20.reuse, PT ;  /* 0x00000014170b7233 */ /* 0x120fe20003803000 */
[----:B------:R-:W-:Y:S01]  /*5f10*/  PRMT R10, R9, 0x5410, R12 ;  /* 0x00005410090a7816 */ /* 0x000fe2000000000c */
[--C-:B------:R-:W-:Y:S01]  /*5f20*/  HSET2.LE.AND R12, R22, R20.reuse, PT ;  /* 0x00000014160c7233 */ /* 0x100fe20003803000 */
[----:B------:R-:W-:Y:S01]  /*5f30*/  PRMT R9, R13, 0x5410, R7 ;  /* 0x000054100d097816 */ /* 0x000fe20000000007 */
[----:B------:R-:W-:Y:S01]  /*5f40*/  FFMA.FTZ R7, R59, c[0x0][0x23c], -R2 ;  /* 0x00008f003b077a23 */ /* 0x000fe20000010802 */
[----:B------:R-:W-:Y:S01]  /*5f50*/  PRMT R8, R8, 0x5410, R14 ;  /* 0x0000541008087816 */ /* 0x000fe2000000000e */
[----:B------:R-:W-:-:S02]  /*5f60*/  HSET2.LE.AND R14, R17, R20, PT ;  /* 0x00000014110e7233 */ /* 0x000fc40003803000 */
[----:B------:R1:W-:Y:S01]  /*5f70*/  MUFU.EX2 R32, R7 ;  /* 0x0000000700207308 */ /* 0x0003e20000000800 */
[--C-:B------:R-:W-:Y:S02]  /*5f80*/  HSET2.LE.AND R17, R18, R20.reuse, PT ;  /* 0x0000001412117233 */ /* 0x100fe40003803000 */
[--C-:B------:R-:W-:Y:S01]  /*5f90*/  HSET2.LE.AND R18, R8, R20.reuse, PT ;  /* 0x0000001408127233 */ /* 0x100fe20003803000 */
[----:B------:R-:W-:Y:S01]  /*5fa0*/  FFMA.FTZ R8, R57, c[0x0][0x23c], -R6 ;  /* 0x00008f0039087a23 */ /* 0x000fe20000010806 */
[--C-:B------:R-:W-:Y:S01]  /*5fb0*/  HSET2.LE.AND R23, R16, R20.reuse, PT ;  /* 0x0000001410177233 */ /* 0x100fe20003803000 */
[----:B------:R-:W-:Y:S01]  /*5fc0*/  FFMA.FTZ R6, R46, c[0x0][0x23c], -R2 ;  /* 0x00008f002e067a23 */ /* 0x000fe20000010802 */
[--C-:B------:R-:W-:Y:S01]  /*5fd0*/  HSET2.LE.AND R13, R33, R20.reuse, PT ;  /* 0x00000014210d7233 */ /* 0x100fe20003803000 */
[----:B--2---:R-:W-:Y:S01]  /*5fe0*/  IMAD.MOV.U32 R33, RZ, RZ, R71 ;  /* 0x000000ffff217224 */ /* 0x004fe200078e0047 */
[--C-:B------:R-:W-:Y:S01]  /*5ff0*/  HSET2.LE.AND R22, R19, R20.reuse, PT ;  /* 0x0000001413167233 */ /* 0x100fe20003803000 */
[----:B------:R2:W-:Y:S01]  /*6000*/  MUFU.EX2 R250, R6 ;  /* 0x0000000600fa7308 */ /* 0x0005e20000000800 */
[--C-:B------:R-:W-:Y:S01]  /*6010*/  HSET2.LE.AND R24, R10, R20.reuse, PT ;  /* 0x000000140a187233 */ /* 0x100fe20003803000 */
[--C-:B------:R-:W-:Y:S01]  /*6020*/  FFMA.FTZ R10, R56, c[0x0][0x23c], -R5.reuse ;  /* 0x00008f00380a7a23 */ /* 0x100fe20000010805 */
[----:B------:R-:W-:Y:S01]  /*6030*/  HSET2.LE.AND R16, R9, R20, PT ;  /* 0x0000001409107233 */ /* 0x000fe20003803000 */
[----:B------:R-:W-:-:S02]  /*6040*/  FFMA.FTZ R9, R60, c[0x0][0x23c], -R5 ;  /* 0x00008f003c097a23 */ /* 0x000fc40000010805 */
[----:B-1----:R-:W-:Y:S02]  /*6050*/  FFMA.FTZ R7, R42, c[0x0][0x23c], -R2 ;  /* 0x00008f002a077a23 */ /* 0x002fe40000010802 */
[--C-:B------:R-:W-:Y:S01]  /*6060*/  FFMA.FTZ R19, R52, c[0x0][0x23c], -R5.reuse ;  /* 0x00008f0034137a23 */ /* 0x100fe20000010805 */
[----:B------:R-:W-:Y:S01]  /*6070*/  MUFU.EX2 R248, R8 ;  /* 0x0000000800f87308 */ /* 0x000fe20000000800 */
[----:B------:R-:W-:Y:S01]  /*6080*/  FFMA.FTZ R20, R51, c[0x0][0x23c], -R5 ;  /* 0x00008f0033147a23 */ /* 0x000fe20000010805 */
[----:B--2---:R-:W-:-:S06]  /*6090*/  F2FP.PACK_AB R6, R95, R109 ;  /* 0x0000006d5f06723e */ /* 0x004fcc00000000ff */
[----:B------:R1:W-:Y:S01]  /*60a0*/  MUFU.EX2 R252, R7 ;  /* 0x0000000700fc7308 */ /* 0x0003e20000000800 */
[C---:B------:R-:W-:Y:S02]  /*60b0*/  PRMT R51, R6.reuse, 0x7610, R51 ;  /* 0x0000761006337816 */ /* 0x040fe40000000033 */
[----:B------:R-:W-:Y:S02]  /*60c0*/  PRMT R50, R6, 0x7632, R50 ;  /* 0x0000763206327816 */ /* 0x000fe40000000032 */
[----:B----4-:R-:W-:-:S03]  /*60d0*/  F2FP.PACK_AB R6, R65, R79 ;  /* 0x0000004f4106723e */ /* 0x010fc600000000ff */
[----:B------:R-:W-:Y:S01]  /*60e0*/  MUFU.EX2 R247, R9 ;  /* 0x0000000900f77308 */ /* 0x000fe20000000800 */
[----:B------:R-:W-:Y:S01]  /*60f0*/  PRMT R60, R6, 0x7610, R60 ;  /* 0x00007610063c7816 */ /* 0x000fe2000000003c */
[----:B-1----:R-:W-:-:S06]  /*6100*/  FFMA.FTZ R7, R55, c[0x0][0x23c], -R2 ;  /* 0x00008f0037077a23 */ /* 0x002fcc0000010802 */
[----:B------:R-:W-:Y:S01]  /*6110*/  MUFU.EX2 R246, R10 ;  /* 0x0000000a00f67308 */ /* 0x000fe20000000800 */
[----:B------:R-:W-:-:S07]  /*6120*/  FFMA.FTZ R2, R47, c[0x0][0x23c], -R2 ;  /* 0x00008f002f027a23 */ /* 0x000fce0000010802 */
[----:B------:R-:W1:Y:S08]  /*6130*/  MUFU.EX2 R249, R2 ;  /* 0x0000000200f97308 */ /* 0x000e700000000800 */
[----:B------:R2:W3:Y:S01]  /*6140*/  MUFU.EX2 R251, R7 ;  /* 0x0000000700fb7308 */ /* 0x0004e20000000800 */
[----:B-1----:R-:W-:-:S07]  /*6150*/  F2FP.PACK_AB R0, R249, R250 ;  /* 0x000000faf900723e */ /* 0x002fce00000000ff */
[----:B------:R-:W-:Y:S01]  /*6160*/  MUFU.EX2 R245, R19 ;  /* 0x0000001300f57308 */ /* 0x000fe20000000800 */
[----:B------:R-:W-:Y:S02]  /*6170*/  F2FP.PACK_AB R2, R32, R77 ;  /* 0x0000004d2002723e */ /* 0x000fe400000000ff */
[C---:B------:R-:W-:Y:S02]  /*6180*/  PRMT R213, R0.reuse, 0x7610, R213 ;  /* 0x0000761000d57816 */ /* 0x040fe400000000d5 */
[----:B------:R-:W-:Y:S01]  /*6190*/  PRMT R212, R0, 0x7632, R212 ;  /* 0x0000763200d47816 */ /* 0x000fe200000000d4 */
[----:B--2---:R-:W-:Y:S01]  /*61a0*/  FFMA.FTZ R7, R61, c[0x0][0x23c], -R5 ;  /* 0x00008f003d077a23 */ /* 0x004fe20000010805 */
[----:B------:R-:W-:Y:S01]  /*61b0*/  F2FP.PACK_AB R5, R108, R93 ;  /* 0x0000005d6c05723e */ /* 0x000fe200000000ff */
[----:B------:R-:W-:Y:S01]  /*61c0*/  MUFU.EX2 R244, R20 ;  /* 0x0000001400f47308 */ /* 0x000fe20000000800 */
[----:B------:R-:W-:Y:S02]  /*61d0*/  F2FP.PACK_AB R0, R111, R116 ;  /* 0x000000746f00723e */ /* 0x000fe400000000ff */
[----:B------:R-:W-:-:S02]  /*61e0*/  PRMT R239, R5, 0x7610, R239 ;  /* 0x0000761005ef7816 */ /* 0x000fc400000000ef */
[----:B------:R-:W-:Y:S02]  /*61f0*/  PRMT R238, R5, 0x7632, R238 ;  /* 0x0000763205ee7816 */ /* 0x000fe400000000ee */
[----:B------:R-:W-:Y:S01]  /*6200*/  F2FP.PACK_AB R5, R68, R33 ;  /* 0x000000214405723e */ /* 0x000fe200000000ff */
[----:B------:R-:W1:Y:S01]  /*6210*/  MUFU.EX2 R31, R7 ;  /* 0x00000007001f7308 */ /* 0x000e620000000800 */
[C---:B------:R-:W-:Y:S02]  /*6220*/  PRMT R237, R2.reuse, 0x7632, R237 ;  /* 0x0000763202ed7816 */ /* 0x040fe400000000ed */
[----:B------:R-:W-:Y:S02]  /*6230*/  PRMT R236, R2, 0x7610, R236 ;  /* 0x0000761002ec7816 */ /* 0x000fe400000000ec */
[C---:B------:R-:W-:Y:S02]  /*6240*/  PRMT R235, R5.reuse, 0x7610, R235 ;  /* 0x0000761005eb7816 */ /* 0x040fe400000000eb */
[----:B------:R-:W-:-:S02]  /*6250*/  PRMT R234, R5, 0x7632, R234 ;  /* 0x0000763205ea7816 */ /* 0x000fc400000000ea */
[----:B---3--:R-:W-:Y:S02]  /*6260*/  F2FP.PACK_AB R2, R251, R252 ;  /* 0x000000fcfb02723e */ /* 0x008fe400000000ff */
[----:B------:R-:W-:Y:S02]  /*6270*/  F2FP.PACK_AB R5, R118, R119 ;  /* 0x000000777605723e */ /* 0x000fe400000000ff */
[C---:B------:R-:W-:Y:S02]  /*6280*/  PRMT R35, R0.reuse, 0x7610, R35 ;  /* 0x0000761000237816 */ /* 0x040fe40000000023 */
[----:B------:R-:W-:Y:S02]  /*6290*/  PRMT R34, R0, 0x7632, R34 ;  /* 0x0000763200227816 */ /* 0x000fe40000000022 */
[----:B-1----:R-:W-:Y:S02]  /*62a0*/  F2FP.PACK_AB R0, R31, R110 ;  /* 0x0000006e1f00723e */ /* 0x002fe400000000ff */
[----:B------:R-:W-:-:S02]  /*62b0*/  PRMT R233, R2, 0x7610, R233 ;  /* 0x0000761002e97816 */ /* 0x000fc400000000e9 */
[----:B------:R-:W-:Y:S02]  /*62c0*/  PRMT R232, R2, 0x7632, R232 ;  /* 0x0000763202e87816 */ /* 0x000fe400000000e8 */
[C---:B------:R-:W-:Y:S02]  /*62d0*/  PRMT R29, R5.reuse, 0x7610, R29 ;  /* 0x00007610051d7816 */ /* 0x040fe4000000001d */
[----:B------:R-:W-:Y:S02]  /*62e0*/  PRMT R30, R5, 0x7632, R30 ;  /* 0x00007632051e7816 */ /* 0x000fe4000000001e */
[----:B------:R-:W-:Y:S02]  /*62f0*/  F2FP.PACK_AB R2, R53, R70 ;  /* 0x000000463502723e */ /* 0x000fe400000000ff */
[C---:B------:R-:W-:Y:S02]  /*6300*/  PRMT R45, R0.reuse, 0x7610, R45 ;  /* 0x00007610002d7816 */ /* 0x040fe4000000002d */
[----:B------:R-:W-:-:S02]  /*6310*/  PRMT R44, R0, 0x7632, R44 ;  /* 0x00007632002c7816 */ /* 0x000fc4000000002c */
[----:B------:R-:W-:Y:S02]  /*6320*/  PRMT R0, R29, 0x5410, R30 ;  /* 0x000054101d007816 */ /* 0x000fe4000000001e */
[C---:B------:R-:W-:Y:S02]  /*6330*/  PRMT R223, R2.reuse, 0x7610, R223 ;  /* 0x0000761002df7816 */ /* 0x040fe400000000df */
[----:B------:R-:W-:Y:S02]  /*6340*/  PRMT R222, R2, 0x7632, R222 ;  /* 0x0000763202de7816 */ /* 0x000fe400000000de */
[----:B------:R-:W-:Y:S02]  /*6350*/  F2FP.PACK_AB R2, R120, R117 ;  /* 0x000000757802723e */ /* 0x000fe400000000ff */
[----:B------:R-:W-:Y:S02]  /*6360*/  LOP3.LUT R8, R11, R0, RZ, 0xc0, !PT ;  /* 0x000000000b087212 */ /* 0x000fe400078ec0ff */
[----:B------:R-:W-:-:S02]  /*6370*/  PRMT R0, R35, 0x5410, R34 ;  /* 0x0000541023007816 */ /* 0x000fc40000000022 */
[C---:B------:R-:W-:Y:S02]  /*6380*/  PRMT R47, R2.reuse, 0x7610, R47 ;  /* 0x00007610022f7816 */ /* 0x040fe4000000002f */
[----:B------:R-:W-:Y:S02]  /*6390*/  PRMT R46, R2, 0x7632, R46 ;  /* 0x00007632022e7816 */ /* 0x000fe4000000002e */
[----:B------:R-:W-:Y:S02]  /*63a0*/  LOP3.LUT R9, R12, R0, RZ, 0xc0, !PT ;  /* 0x000000000c097212 */ /* 0x000fe400078ec0ff */
[----:B------:R-:W-:Y:S02]  /*63b0*/  PRMT R0, R47, 0x5410, R46 ;  /* 0x000054102f007816 */ /* 0x000fe4000000002e */
[----:B------:R-:W-:Y:S02]  /*63c0*/  PRMT R61, R6, 0x7632, R61 ;  /* 0x00007632063d7816 */ /* 0x000fe4000000003d */
[----:B------:R-:W-:-:S02]  /*63d0*/  LOP3.LUT R10, R13, R0, RZ, 0xc0, !PT ;  /* 0x000000000d0a7212 */ /* 0x000fc400078ec0ff */
[----:B------:R-:W-:Y:S02]  /*63e0*/  PRMT R0, R45, 0x5410, R44 ;  /* 0x000054102d007816 */ /* 0x000fe4000000002c */
[----:B------:R-:W-:Y:S02]  /*63f0*/  F2FP.PACK_AB R2, R246, R247 ;  /* 0x000000f7f602723e */ /* 0x000fe400000000ff */
[----:B------:R-:W-:Y:S02]  /*6400*/  LOP3.LUT R11, R15, R0, RZ, 0xc0, !PT ;  /* 0x000000000f0b7212 */ /* 0x000fe400078ec0ff */
[----:B------:R-:W-:Y:S02]  /*6410*/  PRMT R0, R239, 0x5410, R238 ;  /* 0x00005410ef007816 */ /* 0x000fe400000000ee */
[----:B------:R-:W-:Y:S02]  /*6420*/  PRMT R185, R2, 0x7610, R185 ;  /* 0x0000761002b97816 */ /* 0x000fe400000000b9 */
[----:B------:R-:W-:Y:S01]  /*6430*/  LOP3.LUT R6, R14, R0, RZ, 0xc0, !PT ;  /* 0x000000000e067212 */ /* 0x000fe200078ec0ff */
        /* <DEDUP_REMOVED lines=9> */
[----:B------:R-:W-:Y:S02]  /*64d0*/  PRMT R183, R2, 0x7610, R183 ;  /* 0x0000761002b77816 */ /* 0x000fe400000000b7 */
[----:B------:R-:W-:Y:S02]  /*64e0*/  LOP3.LUT R5, R18, R0, RZ, 0xc0, !PT ;  /* 0x0000000012057212 */ /* 0x000fe400078ec0ff */
[----:B------:R-:W-:Y:S02]  /*64f0*/  F2FP.PACK_AB R0, R54, R140 ;  /* 0x0000008c3600723e */ /* 0x000fe400000000ff */
[----:B------:R-:W-:Y:S02]  /*6500*/  PRMT R182, R2, 0x7632, R182 ;  /* 0x0000763202b67816 */ /* 0x000fe400000000b6 */
[C---:B------:R-:W-:Y:S01]  /*6510*/  PRMT R187, R0.reuse, 0x7610, R187 ;  /* 0x0000761000bb7816 */ /* 0x040fe200000000bb */
[----:B------:R-:W-:Y:S01]  /*6520*/  HMMA.16816.F32 R144, R4, R156, RZ ;  /* 0x0000009c0490723c */ /* 0x000fe200000018ff */
[----:B------:R-:W-:-:S02]  /*6530*/  PRMT R186, R0, 0x7632, R186 ;  /* 0x0000763200ba7816 */ /* 0x000fc400000000ba */
[----:B------:R-:W-:-:S04]  /*6540*/  F2FP.PACK_AB R0, R244, R245 ;  /* 0x000000f5f400723e */ /* 0x000fc800000000ff */
[C---:B------:R-:W-:Y:S01]  /*6550*/  PRMT R181, R0.reuse, 0x7610, R181 ;  /* 0x0000761000b57816 */ /* 0x040fe200000000b5 */
[----:B------:R-:W-:Y:S01]  /*6560*/  HMMA.16816.F32 R152, R4, R164, RZ ;  /* 0x000000a40498723c */ /* 0x000fe200000018ff */
[----:B------:R-:W-:Y:S02]  /*6570*/  PRMT R180, R0, 0x7632, R180 ;  /* 0x0000763200b47816 */ /* 0x000fe400000000b4 */
[----:B------:R-:W-:Y:S01]  /*6580*/  LOP3.LUT R48, R63, UR8, R48, 0x96, !PT ;  /* 0x000000083f307c12 */ /* 0x000fe2000f8e9630 */
[----:B------:R-:W-:Y:S01]  /*6590*/  UIADD3 UR5, UR5, -0x20, URZ ;  /* 0xffffffe005057890 */ /* 0x000fe2000fffe03f */
[----:B------:R-:W-:Y:S01]  /*65a0*/  PRMT R0, R187, 0x5410, R186 ;  /* 0x00005410bb007816 */ /* 0x000fe200000000ba */
[----:B------:R-:W-:Y:S02]  /*65b0*/  IMAD.MOV.U32 R156, RZ, RZ, R70 ;  /* 0x000000ffff9c7224 */ /* 0x000fe400078e0046 */
[----:B------:R-:W-:Y:S01]  /*65c0*/  HMMA.16816.F32 R36, R8, R172, RZ ;  /* 0x000000ac0824723c */ /* 0x000fe200000018ff */
[----:B------:R-:W-:Y:S01]  /*65d0*/  LOP3.LUT R128, R21, R0, RZ, 0xc0, !PT ;  /* 0x0000000015807212 */ /* 0x000fe200078ec0ff */
[----:B------:R-:W-:Y:S01]  /*65e0*/  IMAD.MOV.U32 R165, RZ, RZ, R54 ;  /* 0x000000ffffa57224 */ /* 0x000fe200078e0036 */
[----:B------:R-:W-:Y:S01]  /*65f0*/  PRMT R0, R185, 0x5410, R184 ;  /* 0x00005410b9007816 */ /* 0x000fe200000000b8 */
[----:B------:R-:W-:-:S04]  /*6600*/  IMAD.MOV.U32 R164, RZ, RZ, R68 ;  /* 0x000000ffffa47224 */ /* 0x000fc800078e0044 */
[----:B------:R-:W-:Y:S01]  /*6610*/  HMMA.16816.F32 R40, R4, R172, RZ ;  /* 0x000000ac0428723c */ /* 0x000fe200000018ff */
[----:B------:R-:W-:Y:S01]  /*6620*/  LOP3.LUT R129, R22, R0, RZ, 0xc0, !PT ;  /* 0x0000000016817212 */ /* 0x000fe200078ec0ff */
[----:B------:R-:W-:Y:S01]  /*6630*/  IMAD.MOV.U32 R157, RZ, RZ, R69 ;  /* 0x000000ffff9d7224 */ /* 0x000fe200078e0045 */
[----:B------:R-:W-:-:S04]  /*6640*/  PRMT R0, R183, 0x5410, R182 ;  /* 0x00005410b7007816 */ /* 0x000fc800000000b6 */
[----:B------:R-:W-:Y:S02]  /*6650*/  LOP3.LUT R130, R25, R0, RZ, 0xc0, !PT ;  /* 0x0000000019827212 */ /* 0x000fe400078ec0ff */
[----:B------:R-:W-:-:S04]  /*6660*/  PRMT R0, R181, 0x5410, R180 ;  /* 0x00005410b5007816 */ /* 0x000fc800000000b4 */
[----:B------:R-:W-:Y:S02]  /*6670*/  LOP3.LUT R131, R26, R0, RZ, 0xc0, !PT ;  /* 0x000000001a837212 */ /* 0x000fe400078ec0ff */
[----:B------:R-:W-:-:S04]  /*6680*/  PRMT R0, R235, 0x5410, R234 ;  /* 0x00005410eb007816 */ /* 0x000fc800000000ea */
[----:B------:R-:W-:Y:S01]  /*6690*/  LOP3.LUT R124, R23, R0, RZ, 0xc0, !PT ;  /* 0x00000000177c7212 */ /* 0x000fe200078ec0ff */
[C---:B------:R-:W-:Y:S01]  /*66a0*/  HMMA.16816.F32 R160, R128.reuse, R136, R160 ;  /* 0x0000008880a0723c */ /* 0x040fe200000018a0 */
[----:B------:R-:W-:Y:S01]  /*66b0*/  PRMT R0, R233, 0x5410, R232 ;  /* 0x00005410e9007816 */ /* 0x000fe200000000e8 */
[----:B------:R-:W1:Y:S03]  /*66c0*/  LDSM.16.MT88.4 R20, [R194+0xb000] ;  /* 0x00b00000c214783b */ /* 0x000e660000004200 */
[----:B------:R-:W-:Y:S02]  /*66d0*/  LOP3.LUT R125, R24, R0, RZ, 0xc0, !PT ;  /* 0x00000000187d7212 */ /* 0x000fe400078ec0ff */
[----:B------:R-:W-:Y:S01]  /*66e0*/  PRMT R0, R223, 0x5410, R222 ;  /* 0x00005410df007816 */ /* 0x000fe200000000de */
[----:B------:R-:W-:Y:S03]  /*66f0*/  HMMA.16816.F32 R168, R128, R80, R168 ;  /* 0x0000005080a8723c */ /* 0x000fe600000018a8 */
[----:B------:R-:W-:-:S02]  /*6700*/  LOP3.LUT R126, R27, R0, RZ, 0xc0, !PT ;  /* 0x000000001b7e7212 */ /* 0x000fc400078ec0ff */
[----:B------:R-:W-:-:S04]  /*6710*/  PRMT R0, R213, 0x5410, R212 ;  /* 0x00005410d5007816 */ /* 0x000fc800000000d4 */
[----:B------:R-:W-:Y:S01]  /*6720*/  LOP3.LUT R127, R28, R0, RZ, 0xc0, !PT ;  /* 0x000000001c7f7212 */ /* 0x000fe200078ec0ff */
[----:B------:R-:W-:Y:S08]  /*6730*/  HMMA.16816.F32 R56, R4, R224, RZ ;  /* 0x000000e00438723c */ /* 0x000ff000000018ff */
[C---:B------:R-:W-:Y:S01]  /*6740*/  HMMA.16816.F32 R144, R124.reuse, R136, R144 ;  /* 0x000000887c90723c */ /* 0x040fe20000001890 */
[----:B------:R2:W3:Y:S04]  /*6750*/  LDL.LU.S16 R136, [R1+0x3c] ;  /* 0x00003c0001887983 */ /* 0x0004e80000300600 */
[----:B------:R2:W4:Y:S03]  /*6760*/  LDL.LU.S16 R137, [R1+0x38] ;  /* 0x0000380001897983 */ /* 0x0005260000300600 */
[----:B------:R-:W-:Y:S01]  /*6770*/  HMMA.16816.F32 R152, R124, R80, R152 ;  /* 0x000000507c98723c */ /* 0x000fe20000001898 */
[----:B------:R2:W5:Y:S04]  /*6780*/  LDL.LU.S16 R172, [R1+0x28] ;  /* 0x0000280001ac7983 */ /* 0x0005680000300600 */
[----:B------:R2:W2:Y:S02]  /*6790*/  LDL.LU.S16 R173, [R1+0x20] ;  /* 0x0000200001ad7983 */ /* 0x0004a40000300600 */
[----:B------:R-:W-:-:S02]  /*67a0*/  IMAD.MOV.U32 R81, RZ, RZ, R53 ;  /* 0x000000ffff517224 */ /* 0x000fc400078e0035 */
[----:B------:R-:W-:Y:S01]  /*67b0*/  HMMA.16816.F32 R52, R8, R224, RZ ;  /* 0x000000e00834723c */ /* 0x000fe200000018ff */
[----:B------:R1:W2:Y:S04]  /*67c0*/  LDL.LU.S16 R224, [R1+0x2c] ;  /* 0x00002c0001e07983 */ /* 0x0002a80000300600 */
[----:B------:R1:W2:Y:S01]  /*67d0*/  LDL.LU.S16 R225, [R1+0x24] ;  /* 0x0000240001e17983 */ /* 0x0002a20000300600 */
[----:B------:R-:W-:-:S05]  /*67e0*/  LOP3.LUT R2, R85, UR15, R76, 0x96, !PT ;  /* 0x0000000f55027c12 */ /* 0x000fca000f8e964c */
[----:B------:R-:W-:-:S05]  /*67f0*/  IMAD.WIDE.U32 R2, R2, -0x2daee0ad, RZ ;  /* 0xd2511f5302027825 */ /* 0x000fca00078e00ff */
[----:B------:R-:W-:Y:S02]  /*6800*/  LOP3.LUT R3, R3, UR13, R92, 0x96, !PT ;  /* 0x0000000d03037c12 */ /* 0x000fe4000f8e965c */
[----:B------:R-:W-:-:S03]  /*6810*/  LOP3.LUT R2, R67, UR11, R2, 0x96, !PT ;  /* 0x0000000b43027c12 */ /* 0x000fc6000f8e9602 */
[----:B------:R-:W-:-:S04]  /*6820*/  IMAD.WIDE.U32 R14, R3, -0x326172a9, RZ ;  /* 0xcd9e8d57030e7825 */ /* 0x000fc800078e00ff */
[----:B------:R-:W-:Y:S01]  /*6830*/  IMAD.WIDE.U32 R2, R2, -0x326172a9, RZ ;  /* 0xcd9e8d5702027825 */ /* 0x000fe200078e00ff */
[----:B------:R-:W-:-:S04]  /*6840*/  LOP3.LUT R12, R15, UR12, R78, 0x96, !PT ;  /* 0x0000000c0f0c7c12 */ /* 0x000fc8000f8e964e */
[----:B------:R-:W-:Y:S01]  /*6850*/  LOP3.LUT R14, R3, UR10, R14, 0x96, !PT ;  /* 0x0000000a030e7c12 */ /* 0x000fe2000f8e960e */
[----:B------:R-:W-:Y:S01]  /*6860*/  IMAD.WIDE.U32 R12, R12, -0x2daee0ad, RZ ;  /* 0xd2511f530c0c7825 */ /* 0x000fe200078e00ff */
[----:B------:R-:W-:-:S03]  /*6870*/  LOP3.LUT R0, R101, 0x7ffffffc, RZ, 0xc0, !PT ;  /* 0x7ffffffc65007812 */ /* 0x000fc600078ec0ff */
[----:B------:R-:W-:Y:S01]  /*6880*/  IMAD.WIDE.U32 R14, R14, -0x2daee0ad, RZ ;  /* 0xd2511f530e0e7825 */ /* 0x000fe200078e00ff */
[----:B------:R-:W-:Y:S01]  /*6890*/  LOP3.LUT R13, R13, UR9, R66, 0x96, !PT ;  /* 0x000000090d0d7c12 */ /* 0x000fe2000f8e9642 */
[----:B------:R-:W1:Y:S03]  /*68a0*/  LDC.U8 R80, c[0x0][0x2d8] ;  /* 0x0000b600ff507b82 */ /* 0x000e660000000000 */
[----:B------:R-:W-:Y:S01]  /*68b0*/  LOP3.LUT R3, R15, UR7, R12, 0x96, !PT ;  /* 0x000000070f037c12 */ /* 0x000fe2000f8e960c */
[----:B------:R-:W-:-:S04]  /*68c0*/  IMAD.WIDE.U32 R12, R13, -0x326172a9, RZ ;  /* 0xcd9e8d570d0c7825 */ /* 0x000fc800078e00ff */
[----:B------:R-:W-:Y:S01]  /*68d0*/  IMAD.IADD R0, R100, 0x1, -R0 ;  /* 0x0000000164007824 */ /* 0x000fe200078e0a00 */
[----:B------:R-:W-:Y:S01]  /*68e0*/  LOP3.LUT R13, R13, UR8, R2, 0x96, !PT ;  /* 0x000000080d0d7c12 */ /* 0x000fe2000f8e9602 */
[----:B------:R-:W-:-:S04]  /*68f0*/  IMAD.WIDE.U32 R2, R3, -0x326172a9, RZ ;  /* 0xcd9e8d5703027825 */ /* 0x000fc800078e00ff */
[----:B------:R-:W-:-:S04]  /*6900*/  IMAD.SHL.U32 R0, R0, 0x2, RZ ;  /* 0x0000000200007824 */ /* 0x000fc800078e00ff */
[----:B------:R-:W-:Y:S01]  /*6910*/  IMAD R24, R102, c[0x0][0x228], R0 ;  /* 0x00008a0066187a24 */ /* 0x000fe200078e0200 */
[----:B------:R-:W-:Y:S01]  /*6920*/  LOP3.LUT R0, R3, UR17, R12, 0x96, !PT ;  /* 0x0000001103007c12 */ /* 0x000fe2000f8e960c */
[----:B------:R-:W-:-:S05]  /*6930*/  IMAD.WIDE.U32 R12, R13, -0x2daee0ad, RZ ;  /* 0xd2511f530d0c7825 */ /* 0x000fca00078e00ff */
[C---:B------:R-:W-:Y:S02]  /*6940*/  LOP3.LUT R18, R12.reuse, 0xff, RZ, 0xc0, !PT ;  /* 0x000000ff0c127812 */ /* 0x040fe400078ec0ff */
[----:B------:R-:W-:Y:S02]  /*6950*/  LOP3.LUT R19, R12, 0xffff, RZ, 0xc0, !PT ;  /* 0x0000ffff0c137812 */ /* 0x000fe400078ec0ff */
[--C-:B------:R-:W-:Y:S02]  /*6960*/  SHF.R.U32.HI R28, RZ, 0x10, R12.reuse ;  /* 0x00000010ff1c7819 */ /* 0x100fe4000001160c */
[----:B------:R-:W-:Y:S02]  /*6970*/  SHF.R.U32.HI R27, RZ, 0x18, R12 ;  /* 0x00000018ff1b7819 */ /* 0x000fe4000001160c */
[----:B------:R-:W-:-:S04]  /*6980*/  LOP3.LUT R12, R0, 0xff, RZ, 0xc0, !PT ;  /* 0x000000ff000c7812 */ /* 0x000fc800078ec0ff */
[----:B-1----:R-:W-:Y:S02]  /*6990*/  ISETP.GE.U32.AND P3, PT, R80, R12, PT ;  /* 0x0000000c5000720c */ /* 0x002fe40003f66070 */
[----:B------:R-:W-:-:S04]  /*69a0*/  SHF.R.U32.HI R12, RZ, 0x18, R0 ;  /* 0x00000018ff0c7819 */ /* 0x000fc80000011600 */
[----:B------:R-:W-:Y:S02]  /*69b0*/  ISETP.GE.U32.AND P2, PT, R80, R12, PT ;  /* 0x0000000c5000720c */ /* 0x000fe40003f46070 */
[----:B------:R-:W-:Y:S02]  /*69c0*/  LOP3.LUT R12, R0, 0xffff, RZ, 0xc0, !PT ;  /* 0x0000ffff000c7812 */ /* 0x000fe400078ec0ff */
[----:B------:R-:W-:Y:S02]  /*69d0*/  SHF.R.U32.HI R15, RZ, 0x10, R0 ;  /* 0x00000010ff0f7819 */ /* 0x000fe40000011600 */
[----:B------:R-:W-:Y:S02]  /*69e0*/  LOP3.LUT R0, R2, 0xffff, RZ, 0xc0, !PT ;  /* 0x0000ffff02007812 */ /* 0x000fe400078ec0ff */
[----:B------:R-:W-:-:S04]  /*69f0*/  SHF.R.U32.HI R3, RZ, 0x8, R12 ;  /* 0x00000008ff037819 */ /* 0x000fc8000001160c */
[----:B------:R-:W-:Y:S02]  /*6a00*/  LOP3.LUT R3, R3, 0xffff, RZ, 0xc0, !PT ;  /* 0x0000ffff03037812 */ /* 0x000fe400078ec0ff */
[----:B------:R-:W-:Y:S02]  /*6a10*/  SHF.R.U32.HI R0, RZ, 0x8, R0 ;  /* 0x00000008ff007819 */ /* 0x000fe40000011600 */
[----:B------:R-:W-:Y:S02]  /*6a20*/  ISETP.GE.U32.AND P4, PT, R80, R3, PT ;  /* 0x000000035000720c */ /* 0x000fe40003f86070 */
[----:B------:R-:W-:Y:S02]  /*6a30*/  LOP3.LUT R0, R0, 0xffff, RZ, 0xc0, !PT ;  /* 0x0000ffff00007812 */ /* 0x000fe400078ec0ff */
[----:B------:R-:W-:Y:S02]  /*6a40*/  LOP3.LUT R3, R2, 0xff, RZ, 0xc0, !PT ;  /* 0x000000ff02037812 */ /* 0x000fe400078ec0ff */
[----:B------:R-:W-:-:S02]  /*6a50*/  ISETP.GE.U32.AND P1, PT, R80, R0, PT ;  /* 0x000000005000720c */ /* 0x000fc40003f26070 */
[----:B------:R-:W-:Y:S02]  /*6a60*/  LOP3.LUT R15, R15, 0xff, RZ, 0xc0, !PT ;  /* 0x000000ff0f0f7812 */ /* 0x000fe400078ec0ff */
[C---:B------:R-:W-:Y:S02]  /*6a70*/  ISETP.GE.U32.AND P5, PT, R80.reuse, R3, PT ;  /* 0x000000035000720c */ /* 0x040fe40003fa6070 */
[--C-:B------:R-:W-:Y:S01]  /*6a80*/  SHF.R.U32.HI R3, RZ, 0x10, R2.reuse ;  /* 0x00000010ff037819 */ /* 0x100fe20000011602 */
[----:B------:R-:W-:Y:S01]  /*6a90*/  @!P4 HADD2 R100, -R50.H0_H0, -RZ.H0_H0 ;  /* 0xa00000ff3264c230 */ /* 0x000fe20000000900 */
[----:B------:R-:W-:Y:S02]  /*6aa0*/  ISETP.GE.U32.AND P6, PT, R80, R15, PT ;  /* 0x0000000f5000720c */ /* 0x000fe40003fc6070 */
[----:B------:R-:W-:Y:S01]  /*6ab0*/  SHF.R.U32.HI R2, RZ, 0x18, R2 ;  /* 0x00000018ff027819 */ /* 0x000fe20000011602 */
[----:B------:R-:W-:Y:S01]  /*6ac0*/  @!P2 HADD2 R104, -R61.H0_H0, -RZ.H0_H0 ;  /* 0xa00000ff3d68a230 */ /* 0x000fe20000000900 */
[----:B------:R-:W-:-:S02]  /*6ad0*/  @!P4 PRMT R50, R100, 0x5410, RZ ;  /* 0x000054106432c816 */ /* 0x000fc400000000ff */
[----:B------:R-:W-:Y:S02]  /*6ae0*/  ISETP.GE.U32.AND P4, PT, R80, R2, PT ;  /* 0x000000025000720c */ /* 0x000fe40003f86070 */
[----:B------:R-:W-:Y:S02]  /*6af0*/  LOP3.LUT R2, R3, 0xff, RZ, 0xc0, !PT ;  /* 0x000000ff03027812 */ /* 0x000fe400078ec0ff */
[----:B------:R-:W-:Y:S01]  /*6b00*/  LOP3.LUT R14, R13, UR16, R14, 0x96, !PT ;  /* 0x000000100d0e7c12 */ /* 0x000fe2000f8e960e */
[----:B------:R-:W-:Y:S01]  /*6b10*/  @!P1 HADD2 R101, -R238.H0_H0, -RZ.H0_H0 ;  /* 0xa00000ffee659230 */ /* 0x000fe20000000900 */
[----:B------:R-:W-:Y:S02]  /*6b20*/  @!P2 PRMT R61, R104, 0x5410, RZ ;  /* 0x00005410683da816 */ /* 0x000fe400000000ff */
[----:B------:R-:W-:Y:S02]  /*6b30*/  ISETP.GE.U32.AND P2, PT, R80, R2, PT ;  /* 0x000000025000720c */ /* 0x000fe40003f46070 */
[----:B------:R-:W-:Y:S01]  /*6b40*/  LOP3.LUT R2, R14, 0xff, RZ, 0xc0, !PT ;  /* 0x000000ff0e027812 */ /* 0x000fe200078ec0ff */
[----:B------:R-:W-:Y:S01]  /*6b50*/  @!P6 HADD2 R105, -R60.H0_H0, -RZ.H0_H0 ;  /* 0xa00000ff3c69e230 */ /* 0x000fe20000000900 */
[----:B------:R-:W-:-:S02]  /*6b60*/  @!P1 PRMT R238, R101, 0x5410, RZ ;  /* 0x0000541065ee9816 */ /* 0x000fc400000000ff */
[C---:B------:R-:W-:Y:S02]  /*6b70*/  ISETP.GE.U32.AND P1, PT, R80.reuse, R2, PT ;  /* 0x000000025000720c */ /* 0x040fe40003f26070 */
[--C-:B------:R-:W-:Y:S02]  /*6b80*/  SHF.R.U32.HI R2, RZ, 0x18, R14.reuse ;  /* 0x00000018ff027819 */ /* 0x100fe4000001160e */
[----:B------:R-:W-:Y:S02]  /*6b90*/  @!P6 PRMT R60, R105, 0x5410, RZ ;  /* 0x00005410693ce816 */ /* 0x000fe400000000ff */
[----:B------:R-:W-:Y:S02]  /*6ba0*/  ISETP.GE.U32.AND P6, PT, R80, R2, PT ;  /* 0x000000025000720c */ /* 0x000fe40003fc6070 */
[----:B------:R-:W-:Y:S01]  /*6bb0*/  SHF.R.U32.HI R3, RZ, 0x10, R14 ;  /* 0x00000010ff037819 */ /* 0x000fe2000001160e */
[----:B------:R-:W-:Y:S01]  /*6bc0*/  @!P5 HADD2 R103, -R239.H0_H0, -RZ.H0_H0 ;  /* 0xa00000ffef67d230 */ /* 0x000fe20000000900 */
[----:B------:R-:W-:-:S02]  /*6bd0*/  LOP3.LUT R2, R14, 0xffff, RZ, 0xc0, !PT ;  /* 0x0000ffff0e027812 */ /* 0x000fc400078ec0ff */
[----:B------:R-:W-:Y:S02]  /*6be0*/  LOP3.LUT R16, R49, UR10, R64, 0x96, !PT ;  /* 0x0000000a31107c12 */ /* 0x000fe4000f8e9640 */
[----:B------:R-:W-:Y:S02]  /*6bf0*/  LOP3.LUT R3, R3, 0xff, RZ, 0xc0, !PT ;  /* 0x000000ff03037812 */ /* 0x000fe400078ec0ff */
[----:B------:R-:W-:Y:S01]  /*6c00*/  SHF.R.U32.HI R2, RZ, 0x8, R2 ;  /* 0x00000008ff027819 */ /* 0x000fe20000011602 */
[----:B------:R-:W-:Y:S01]  /*6c10*/  @!P3 HADD2 R102, -R51.H0_H0, -RZ.H0_H0 ;  /* 0xa00000ff3366b230 */ /* 0x000fe20000000900 */
[----:B------:R-:W-:Y:S01]  /*6c20*/  @!P5 PRMT R239, R103, 0x5410, RZ ;  /* 0x0000541067efd816 */ /* 0x000fe200000000ff */
[----:B------:R-:W-:Y:S01]  /*6c30*/  @!P4 HADD2 R106, -R237.H0_H0, -RZ.H0_H0 ;  /* 0xa00000ffed6ac230 */ /* 0x000fe20000000900 */
[----:B------:R-:W-:Y:S01]  /*6c40*/  ISETP.GE.U32.AND P5, PT, R80, R3, PT ;  /* 0x000000035000720c */ /* 0x000fe20003fa6070 */
[----:B------:R-:W-:Y:S01]  /*6c50*/  IMAD.WIDE.U32 R16, R16, -0x2daee0ad, RZ ;  /* 0xd2511f5310107825 */ /* 0x000fe200078e00ff */
[----:B------:R-:W-:-:S02]  /*6c60*/  LOP3.LUT R2, R2, 0xffff, RZ, 0xc0, !PT ;  /* 0x0000ffff02027812 */ /* 0x000fc400078ec0ff */
[----:B------:R-:W-:Y:S02]  /*6c70*/  @!P3 PRMT R51, R102, 0x5410, RZ ;  /* 0x000054106633b816 */ /* 0x000fe400000000ff */
[----:B------:R-:W-:Y:S02]  /*6c80*/  @!P4 PRMT R237, R106, 0x5410, RZ ;  /* 0x000054106aedc816 */ /* 0x000fe400000000ff */
[C---:B------:R-:W-:Y:S02]  /*6c90*/  ISETP.GE.U32.AND P3, PT, R80.reuse, R18, PT ;  /* 0x000000125000720c */ /* 0x040fe40003f66070 */
[----:B------:R-:W-:Y:S02]  /*6ca0*/  ISETP.GE.U32.AND P4, PT, R80, R2, PT ;  /* 0x000000025000720c */ /* 0x000fe40003f86070 */
[----:B------:R-:W-:Y:S02]  /*6cb0*/  LOP3.LUT R12, R17, UR7, R94, 0x96, !PT ;  /* 0x00000007110c7c12 */ /* 0x000fe4000f8e965e */
[----:B------:R-:W-:Y:S01]  /*6cc0*/  SHF.R.U32.HI R2, RZ, 0x8, R19 ;  /* 0x00000008ff027819 */ /* 0x000fe20000011613 */
[----:B------:R-:W-:-:S02]  /*6cd0*/  @!P2 HADD2 R107, -R236.H0_H0, -RZ.H0_H0 ;  /* 0xa00000ffec6ba230 */ /* 0x000fc40000000900 */
[----:B------:R-:W-:Y:S01]  /*6ce0*/  IMAD.WIDE.U32 R12, R12, -0x326172a9, RZ ;  /* 0xcd9e8d570c0c7825 */ /* 0x000fe200078e00ff */
[----:B------:R-:W-:Y:S01]  /*6cf0*/  LOP3.LUT R2, R2, 0xffff, RZ, 0xc0, !PT ;  /* 0x0000ffff02027812 */ /* 0x000fe200078ec0ff */
[----:B------:R-:W-:Y:S01]  /*6d00*/  @!P5 HADD2 R143, -R233.H0_H0, -RZ.H0_H0 ;  /* 0xa00000ffe98fd230 */ /* 0x000fe20000000900 */
[----:B------:R-:W-:Y:S02]  /*6d10*/  @!P2 PRMT R236, R107, 0x5410, RZ ;  /* 0x000054106beca816 */ /* 0x000fe400000000ff */
[----:B------:R-:W-:Y:S02]  /*6d20*/  ISETP.GE.U32.AND P2, PT, R80, R2, PT ;  /* 0x000000025000720c */ /* 0x000fe40003f46070 */
[----:B------:R-:W-:Y:S02]  /*6d30*/  LOP3.LUT R2, R28, 0xff, RZ, 0xc0, !PT ;  /* 0x000000ff1c027812 */ /* 0x000fe400078ec0ff */
[----:B------:R-:W-:Y:S01]  /*6d40*/  LOP3.LUT R0, R13, UR17, R62, 0x96, !PT ;  /* 0x000000110d007c12 */ /* 0x000fe2000f8e963e */
[----:B------:R-:W-:Y:S01]  /*6d50*/  @!P3 HADD2 R141, -R223.H0_H0, -RZ.H0_H0 ;  /* 0xa00000ffdf8db230 */ /* 0x000fe20000000900 */
[----:B------:R-:W-:-:S02]  /*6d60*/  @!P5 PRMT R233, R143, 0x5410, RZ ;  /* 0x000054108fe9d816 */ /* 0x000fc400000000ff */
[----:B------:R-:W-:Y:S02]  /*6d70*/  ISETP.GE.U32.AND P5, PT, R80, R2, PT ;  /* 0x000000025000720c */ /* 0x000fe40003fa6070 */
[----:B------:R-:W-:Y:S01]  /*6d80*/  LOP3.LUT R2, R0, 0xff, RZ, 0xc0, !PT ;  /* 0x000000ff00027812 */ /* 0x000fe200078ec0ff */
[----:B------:R-:W-:Y:S01]  /*6d90*/  @!P6 HADD2 R142, -R232.H0_H0, -RZ.H0_H0 ;  /* 0xa00000ffe88ee230 */ /* 0x000fe20000000900 */
[----:B------:R-:W-:Y:S02]  /*6da0*/  @!P3 PRMT R223, R141, 0x5410, RZ ;  /* 0x000054108ddfb816 */ /* 0x000fe400000000ff */
[----:B------:R-:W-:Y:S02]  /*6db0*/  ISETP.GE.U32.AND P3, PT, R80, R2, PT ;  /* 0x000000025000720c */ /* 0x000fe40003f66070 */
[----:B------:R-:W-:Y:S02]  /*6dc0*/  SHF.R.U32.HI R2, RZ, 0x18, R0 ;  /* 0x00000018ff027819 */ /* 0x000fe40000011600 */
[----:B------:R-:W-:-:S02]  /*6dd0*/  @!P6 PRMT R232, R142, 0x5410, RZ ;  /* 0x000054108ee8e816 */ /* 0x000fc400000000ff */
[----:B------:R-:W-:Y:S02]  /*6de0*/  ISETP.GE.U32.AND P6, PT, R80, R2, PT ;  /* 0x000000025000720c */ /* 0x000fe40003fc6070 */
[----:B------:R-:W-:Y:S02]  /*6df0*/  SHF.R.U32.HI R2, RZ, 0x10, R0 ;  /* 0x00000010ff027819 */ /* 0x000fe40000011600 */
[----:B------:R-:W-:Y:S01]  /*6e00*/  LOP3.LUT R0, R0, 0xffff, RZ, 0xc0, !PT ;  /* 0x0000ffff00007812 */ /* 0x000fe200078ec0ff */
[----:B------:R-:W-:-:S03]  /*6e10*/  @!P5 HADD2 R149, -R213.H0_H0, -RZ.H0_H0 ;  /* 0xa00000ffd595d230 */ /* 0x000fc60000000900 */
[----:B------:R-:W-:-:S04]  /*6e20*/  SHF.R.U32.HI R0, RZ, 0x8, R0 ;  /* 0x00000008ff007819 */ /* 0x000fc80000011600 */
[----:B------:R-:W-:Y:S02]  /*6e30*/  LOP3.LUT R0, R0, 0xffff, RZ, 0xc0, !PT ;  /* 0x0000ffff00007812 */ /* 0x000fe400078ec0ff */
[----:B------:R-:W-:Y:S02]  /*6e40*/  @!P5 PRMT R213, R149, 0x5410, RZ ;  /* 0x0000541095d5d816 */ /* 0x000fe400000000ff */
[----:B------:R-:W-:Y:S02]  /*6e50*/  ISETP.GE.U32.AND P5, PT, R80, R0, PT ;  /* 0x000000005000720c */ /* 0x000fe40003fa6070 */
[----:B------:R-:W-:-:S04]  /*6e60*/  LOP3.LUT R13, R12, 0xffff, RZ, 0xc0, !PT ;  /* 0x0000ffff0c0d7812 */ /* 0x000fc800078ec0ff */
[----:B------:R-:W-:Y:S01]  /*6e70*/  SHF.R.U32.HI R0, RZ, 0x8, R13 ;  /* 0x00000008ff007819 */ /* 0x000fe2000001160d */
[----:B------:R-:W-:Y:S02]  /*6e80*/  @!P1 HADD2 R122, -R235.H0_H0, -RZ.H0_H0 ;  /* 0xa00000ffeb7a9230 */ /* 0x000fe40000000900 */
[----:B------:R-:W-:-:S03]  /*6e90*/  @!P2 HADD2 R123, -R222.H0_H0, -RZ.H0_H0 ;  /* 0xa00000ffde7ba230 */ /* 0x000fc60000000900 */
[----:B------:R-:W-:Y:S02]  /*6ea0*/  @!P1 PRMT R235, R122, 0x5410, RZ ;  /* 0x000054107aeb9816 */ /* 0x000fe400000000ff */
[----:B------:R-:W-:Y:S02]  /*6eb0*/  ISETP.GE.U32.AND P1, PT, R80, R27, PT ;  /* 0x0000001b5000720c */ /* 0x000fe40003f26070 */
[----:B------:R-:W-:Y:S02]  /*6ec0*/  LOP3.LUT R2, R2, 0xff, RZ, 0xc0, !PT ;  /* 0x000000ff02027812 */ /* 0x000fe400078ec0ff */
[----:B------:R-:W-:Y:S02]  /*6ed0*/  @!P2 PRMT R222, R123, 0x5410, RZ ;  /* 0x000054107bdea816 */ /* 0x000fe400000000ff */
[----:B------:R-:W-:Y:S01]  /*6ee0*/  ISETP.GE.U32.AND P2, PT, R80, R2, PT ;  /* 0x000000025000720c */ /* 0x000fe20003f46070 */
[----:B------:R-:W-:Y:S01]  /*6ef0*/  IMAD.WIDE.U32 R2, R48, -0x2daee0ad, RZ ;  /* 0xd2511f5330027825 */ /* 0x000fe200078e00ff */
[----:B------:R-:W-:-:S05]  /*6f00*/  LOP3.LUT R0, R0, 0xffff, RZ, 0xc0, !PT ;  /* 0x0000ffff00007812 */ /* 0x000fca00078ec0ff */
[----:B------:R-:W-:Y:S02]  /*6f10*/  @!P1 HADD2 R148, -R212.H0_H0, -RZ.H0_H0 ;  /* 0xa00000ffd4949230 */ /* 0x000fe40000000900 */
[----:B--2---:R-:W-:-:S05]  /*6f20*/  @!P5 HADD2 R225, -R30.H0_H0, -RZ.H0_H0 ;  /* 0xa00000ff1ee1d230 */ /* 0x004fca0000000900 */
[----:B------:R-:W-:-:S04]  /*6f30*/  PRMT R13, R225, 0x7610, R13 ;  /* 0x00007610e10d7816 */ /* 0x000fc8000000000d */
[----:B------:R-:W-:Y:S02]  /*6f40*/  @!P5 PRMT R30, R13, 0x5410, RZ ;  /* 0x000054100d1ed816 */ /* 0x000fe400000000ff */
[----:B------:R1:W2:Y:S01]  /*6f50*/  LDL.LU.S16 R13, [R1+0x40] ;  /* 0x00004000010d7983 */ /* 0x0002a20000300600 */
[----:B------:R-:W-:-:S05]  /*6f60*/  @!P3 HADD2 R224, -R29.H0_H0, -RZ.H0_H0 ;  /* 0xa00000ff1de0b230 */ /* 0x000fca0000000900 */
[----:B------:R-:W-:-:S04]  /*6f70*/  PRMT R18, R224, 0x7610, R18 ;  /* 0x00007610e0127816 */ /* 0x000fc80000000012 */
[----:B------:R-:W-:Y:S02]  /*6f80*/  @!P3 PRMT R29, R18, 0x5410, RZ ;  /* 0x00005410121db816 */ /* 0x000fe400000000ff */
[----:B------:R1:W2:Y:S04]  /*6f90*/  LDL.LU.S16 R18, [R1+0x44] ;  /* 0x0000440001127983 */ /* 0x0002a80000300600 */
[----:B------:R1:W2:Y:S04]  /*6fa0*/  LDL.LU.S16 R62, [R1+0x48] ;  /* 0x00004800013e7983 */ /* 0x0002a80000300600 */
[----:B------:R1:W2:Y:S04]  /*6fb0*/  LDL.LU.S16 R49, [R1+0x58] ;  /* 0x0000580001317983 */ /* 0x0002a80000300600 */
[----:B------:R1:W2:Y:S01]  /*6fc0*/  LDL.LU.S16 R48, [R1+0x54] ;  /* 0x0000540001307983 */ /* 0x0002a20000300600 */
[----:B------:R-:W-:Y:S01]  /*6fd0*/  @!P1 PRMT R212, R148, 0x5410, RZ ;  /* 0x0000541094d49816 */ /* 0x000fe200000000ff */
[----:B------:R-:W-:Y:S01]  /*6fe0*/  @!P2 HADD2 R151, -R35.H0_H0, -RZ.H0_H0 ;  /* 0xa00000ff2397a230 */ /* 0x000fe20000000900 */
[----:B------:R-:W-:Y:S01]  /*6ff0*/  ISETP.GE.U32.AND P1, PT, R80, R0, PT ;  /* 0x000000005000720c */ /* 0x000fe20003f26070 */
[----:B------:R1:W2:Y:S01]  /*7000*/  LDL.LU.S16 R28, [R1+0x50] ;  /* 0x00005000011c7983 */ /* 0x0002a20000300600 */
[----:B------:R-:W-:-:S02]  /*7010*/  LOP3.LUT R15, R12, 0xff, RZ, 0xc0, !PT ;  /* 0x000000ff0c0f7812 */ /* 0x000fc400078ec0ff */
[--C-:B------:R-:W-:Y:S01]  /*7020*/  SHF.R.U32.HI R26, RZ, 0x10, R12.reuse ;  /* 0x00000010ff1a7819 */ /* 0x100fe2000001160c */
[----:B------:R1:W2:Y:S01]  /*7030*/  LDL.LU.S16 R27, [R1+0x4c] ;  /* 0x00004c00011b7983 */ /* 0x0002a20000300600 */
[----:B------:R-:W-:Y:S02]  /*7040*/  SHF.R.U32.HI R25, RZ, 0x18, R12 ;  /* 0x00000018ff197819 */ /* 0x000fe4000001160c */
[----:B------:R-:W-:Y:S02]  /*7050*/  LOP3.LUT R0, R3, UR16, R16, 0x96, !PT ;  /* 0x0000001003007c12 */ /* 0x000fe4000f8e9610 */
[C---:B------:R-:W-:Y:S02]  /*7060*/  LOP3.LUT R12, R2.reuse, 0xff, RZ, 0xc0, !PT ;  /* 0x000000ff020c7812 */ /* 0x040fe400078ec0ff */
[----:B------:R-:W-:Y:S02]  /*7070*/  LOP3.LUT R17, R2, 0xffff, RZ, 0xc0, !PT ;  /* 0x0000ffff02117812 */ /* 0x000fe400078ec0ff */
[----:B------:R-:W-:-:S02]  /*7080*/  SHF.R.U32.HI R16, RZ, 0x10, R2 ;  /* 0x00000010ff107819 */ /* 0x000fc40000011602 */
[----:B------:R-:W-:Y:S02]  /*7090*/  SHF.R.U32.HI R2, RZ, 0x18, R2 ;  /* 0x00000018ff027819 */ /* 0x000fe40000011602 */
[----:B------:R-:W-:Y:S02]  /*70a0*/  @!P2 PRMT R35, R151, 0x5410, RZ ;  /* 0x000054109723a816 */ /* 0x000fe400000000ff */
[----:B------:R-:W-:Y:S02]  /*70b0*/  ISETP.GE.U32.AND P2, PT, R80, R2, PT ;  /* 0x000000025000720c */ /* 0x000fe40003f46070 */
[----:B------:R-:W-:Y:S02]  /*70c0*/  LOP3.LUT R2, R26, 0xff, RZ, 0xc0, !PT ;  /* 0x000000ff1a027812 */ /* 0x000fe400078ec0ff */
[----:B------:R1:W2:Y:S01]  /*70d0*/  LDL.LU.S16 R26, [R1+0x60] ;  /* 0x00006000011a7983 */ /* 0x0002a20000300600 */
[----:B------:R-:W-:-:S05]  /*70e0*/  @!P4 HADD2 R121, -R234.H0_H0, -RZ.H0_H0 ;  /* 0xa00000ffea79c230 */ /* 0x000fca0000000900 */
[----:B------:R-:W-:Y:S02]  /*70f0*/  @!P4 PRMT R234, R121, 0x5410, RZ ;  /* 0x0000541079eac816 */ /* 0x000fe400000000ff */
[----:B------:R-:W-:Y:S01]  /*7100*/  ISETP.GE.U32.AND P4, PT, R80, R15, PT ;  /* 0x0000000f5000720c */ /* 0x000fe20003f86070 */
[----:B-----5:R-:W-:-:S05]  /*7110*/  @!P6 HADD2 R172, -R34.H0_H0, -RZ.H0_H0 ;  /* 0xa00000ff22ace230 */ /* 0x020fca0000000900 */
[----:B------:R-:W-:-:S07]  /*7120*/  PRMT R15, R172, 0x7610, R15 ;  /* 0x00007610ac0f7816 */ /* 0x000fce000000000f */
[----:B------:R-:W-:Y:S01]  /*7130*/  @!P4 HADD2 R173, -R47.H0_H0, -RZ.H0_H0 ;  /* 0xa00000ff2fadc230 */ /* 0x000fe20000000900 */
[----:B------:R-:W-:Y:S01]  /*7140*/  @!P6 PRMT R34, R15, 0x5410, RZ ;  /* 0x000054100f22e816 */ /* 0x000fe200000000ff */
[----:B------:R-:W-:-:S03]  /*7150*/  @!P1 HADD2 R150, -R46.H0_H0, -RZ.H0_H0 ;  /* 0xa00000ff2e969230 */ /* 0x000fc60000000900 */
[----:B------:R-:W-:Y:S02]  /*7160*/  PRMT R3, R173, 0x7610, R3 ;  /* 0x00007610ad037816 */ /* 0x000fe40000000003 */
[C---:B------:R-:W-:Y:S02]  /*7170*/  ISETP.GE.U32.AND P3, PT, R80.reuse, R25, PT ;  /* 0x000000195000720c */ /* 0x040fe40003f66070 */
[----:B------:R-:W-:Y:S02]  /*7180*/  ISETP.GE.U32.AND P6, PT, R80, R2, PT ;  /* 0x000000025000720c */ /* 0x000fe40003fc6070 */
[----:B------:R-:W-:Y:S02]  /*7190*/  @!P4 PRMT R47, R3, 0x5410, RZ ;  /* 0x00005410032fc816 */ /* 0x000fe400000000ff */
[----:B------:R-:W-:Y:S02]  /*71a0*/  LOP3.LUT R3, R0, 0xff, RZ, 0xc0, !PT ;  /* 0x000000ff00037812 */ /* 0x000fe400078ec0ff */
[----:B------:R-:W-:-:S02]  /*71b0*/  @!P1 PRMT R46, R150, 0x5410, RZ ;  /* 0x00005410962e9816 */ /* 0x000fc400000000ff */
[----:B------:R-:W-:Y:S02]  /*71c0*/  ISETP.GE.U32.AND P1, PT, R80, R3, PT ;  /* 0x000000035000720c */ /* 0x000fe40003f26070 */
[----:B------:R-:W-:Y:S01]  /*71d0*/  LOP3.LUT R2, R0, 0xffff, RZ, 0xc0, !PT ;  /* 0x0000ffff00027812 */ /* 0x000fe200078ec0ff */
[----:B----4-:R-:W-:Y:S02]  /*71e0*/  @!P3 HADD2 R137, -R44.H0_H0, -RZ.H0_H0 ;  /* 0xa00000ff2c89b230 */ /* 0x010fe40000000900 */
[----:B---3--:R-:W-:Y:S01]  /*71f0*/  @!P6 HADD2 R136, -R45.H0_H0, -RZ.H0_H0 ;  /* 0xa00000ff2d88e230 */ /* 0x008fe20000000900 */
[----:B------:R-:W-:Y:S02]  /*7200*/  ISETP.GE.U32.AND P5, PT, R80, R12, PT ;  /* 0x0000000c5000720c */ /* 0x000fe40003fa6070 */
[----:B------:R-:W-:Y:S02]  /*7210*/  SHF.R.U32.HI R2, RZ, 0x8, R2 ;  /* 0x00000008ff027819 */ /* 0x000fe40000011602 */
[----:B------:R-:W-:-:S02]  /*7220*/  PRMT R14, R136, 0x7610, R14 ;  /* 0x00007610880e7816 */ /* 0x000fc4000000000e */
[----:B------:R-:W-:Y:S02]  /*7230*/  PRMT R12, R137, 0x7610, R12 ;  /* 0x00007610890c7816 */ /* 0x000fe4000000000c */
[----:B------:R-:W-:Y:S02]  /*7240*/  LOP3.LUT R2, R2, 0xffff, RZ, 0xc0, !PT ;  /* 0x0000ffff02027812 */ /* 0x000fe400078ec0ff */
[----:B------:R-:W-:Y:S02]  /*7250*/  @!P6 PRMT R45, R14, 0x5410, RZ ;  /* 0x000054100e2de816 */ /* 0x000fe400000000ff */
[----:B------:R-:W-:Y:S02]  /*7260*/  @!P3 PRMT R44, R12, 0x5410, RZ ;  /* 0x000054100c2cb816 */ /* 0x000fe400000000ff */
[----:B------:R-:W-:Y:S02]  /*7270*/  ISETP.GE.U32.AND P4, PT, R80, R2, PT ;  /* 0x000000025000720c */ /* 0x000fe40003f86070 */
[----:B------:R-:W-:-:S02]  /*7280*/  SHF.R.U32.HI R2, RZ, 0x18, R0 ;  /* 0x00000018ff027819 */ /* 0x000fc40000011600 */
[----:B------:R-:W-:-:S04]  /*7290*/  SHF.R.U32.HI R0, RZ, 0x10, R0 ;  /* 0x00000010ff007819 */ /* 0x000fc80000011600 */
[----:B------:R-:W-:Y:S02]  /*72a0*/  LOP3.LUT R0, R0, 0xff, RZ, 0xc0, !PT ;  /* 0x000000ff00007812 */ /* 0x000fe400078ec0ff */
[----:B------:R-:W-:Y:S02]  /*72b0*/  ISETP.GE.U32.AND P6, PT, R80, R2, PT ;  /* 0x000000025000720c */ /* 0x000fe40003fc6070 */
[----:B------:R-:W-:-:S04]  /*72c0*/  LOP3.LUT R2, R16, 0xff, RZ, 0xc0, !PT ;  /* 0x000000ff10027812 */ /* 0x000fc800078ec0ff */
[----:B------:R-:W-:Y:S01]  /*72d0*/  ISETP.GE.U32.AND P3, PT, R80, R2, PT ;  /* 0x000000025000720c */ /* 0x000fe20003f66070 */
[-C--:B------:R-:W-:Y:S08]  /*72e0*/  HMMA.16816.F32 R100, R8, R20.reuse, RZ ;  /* 0x000000140864723c */ /* 0x080ff000000018ff */
[----:B------:R-:W-:Y:S07]  /*72f0*/  HMMA.16816.F32 R104, R4, R20, RZ ;  /* 0x000000140468723c */ /* 0x000fee00000018ff */
[----:B------:R-:W-:-:S04]  /*7300*/  FADD.FTZ R20, R109, R95 ;  /* 0x0000005f6d147221 */ /* 0x000fc80000010000 */
[----:B------:R-:W-:Y:S01]  /*7310*/  FADD.FTZ R21, R93, R20 ;  /* 0x000000145d157221 */ /* 0x000fe20000010000 */
[-C--:B------:R-:W-:Y:S08]  /*7320*/  HMMA.16816.F32 R36, R128, R204.reuse, R36 ;  /* 0x000000cc8024723c */ /* 0x080ff00000001824 */
[----:B------:R-:W-:Y:S07]  /*7330*/  HMMA.16816.F32 R40, R124, R204, R40 ;  /* 0x000000cc7c28723c */ /* 0x000fee0000001828 */
[----:B------:R-:W-:Y:S01]  /*7340*/  IMAD.MOV.U32 R205, RZ, RZ, R33 ;  /* 0x000000ffffcd7224 */ /* 0x000fe200078e0021 */
[C---:B------:R-:W-:Y:S08]  /*7350*/  HMMA.16816.F32 R72, R4.reuse, R240, RZ ;  /* 0x000000f00448723c */ /* 0x040ff000000018ff */
[C---:B------:R-:W-:Y:S08]  /*7360*/  HMMA.16816.F32 R88, R4.reuse, R176, RZ ;  /* 0x000000b00458723c */ /* 0x040ff000000018ff */
[C---:B------:R-:W-:Y:S08]  /*7370*/  HMMA.16816.F32 R148, R4.reuse, R166, RZ ;  /* 0x000000a60494723c */ /* 0x040ff000000018ff */
[----:B------:R-:W-:Y:S08]  /*7380*/  HMMA.16816.F32 R92, R4, R178, RZ ;  /* 0x000000b2045c723c */ /* 0x000ff000000018ff */
[----:B------:R-:W-:Y:S07]  /*7390*/  HMMA.16816.F32 R68, R8, R240, RZ ;  /* 0x000000f00844723c */ /* 0x000fee00000018ff */
[----:B------:R-:W-:-:S02]  /*73a0*/  IMAD.MOV.U32 R241, RZ, RZ, R164 ;  /* 0x000000fffff17224 */ /* 0x000fc400078e00a4 */
[----:B------:R-:W-:Y:S02]  /*73b0*/  IMAD.MOV.U32 R240, RZ, RZ, R165 ;  /* 0x000000fffff07224 */ /* 0x000fe400078e00a5 */
[----:B------:R-:W-:Y:S01]  /*73c0*/  HMMA.16816.F32 R164, R8, R166, RZ ;  /* 0x000000a608a4723c */ /* 0x000fe200000018ff */
[----:B--2---:R-:W-:-:S05]  /*73d0*/  @!P1 HADD2 R13, -R187.H0_H0, -RZ.H0_H0 ;  /* 0xa00000ffbb0d9230 */ /* 0x004fca0000000900 */
[----:B------:R-:W-:Y:S02]  /*73e0*/  PRMT R3, R13, 0x7610, R3 ;  /* 0x000076100d037816 */ /* 0x000fe40000000003 */
[----:B------:R-:W2:Y:S02]  /*73f0*/  LDSM.16.MT88.4 R12, [R193+0xb000] ;  /* 0x00b00000c10c783b */ /* 0x000ea40000004200 */
[----:B------:R-:W-:Y:S02]  /*7400*/  @!P1 PRMT R187, R3, 0x5410, RZ ;  /* 0x0000541003bb9816 */ /* 0x000fe400000000ff */
[----:B------:R-:W-:Y:S01]  /*7410*/  ISETP.GE.U32.AND P1, PT, R80, R0, PT ;  /* 0x000000005000720c */ /* 0x000fe20003f26070 */
[----:B------:R-:W-:Y:S01]  /*7420*/  @!P4 HADD2 R18, -R186.H0_H0, -RZ.H0_H0 ;  /* 0xa00000ffba12c230 */ /* 0x000fe20000000900 */
[----:B------:R-:W-:-:S04]  /*7430*/  SHF.R.U32.HI R0, RZ, 0x8, R17 ;  /* 0x00000008ff007819 */ /* 0x000fc80000011611 */
[----:B------:R-:W-:Y:S02]  /*7440*/  PRMT R2, R18, 0x7610, R2 ;  /* 0x0000761012027816 */ /* 0x000fe40000000002 */
[----:B------:R-:W-:Y:S01]  /*7450*/  LOP3.LUT R0, R0, 0xffff, RZ, 0xc0, !PT ;  /* 0x0000ffff00007812 */ /* 0x000fe200078ec0ff */
[----:B------:R-:W-:Y:S01]  /*7460*/  FADD.FTZ R3, R79, R65 ;  /* 0x000000414f037221 */ /* 0x000fe20000010000 */
[----:B------:R-:W-:Y:S01]  /*7470*/  @!P4 PRMT R186, R2, 0x5410, RZ ;  /* 0x0000541002bac816 */ /* 0x000fe200000000ff */
[----:B------:R-:W-:Y:S01]  /*7480*/  FADD.FTZ R2, R119, R118 ;  /* 0x0000007677027221 */ /* 0x000fe20000010000 */
[----:B------:R-:W-:Y:S01]  /*7490*/  ISETP.GE.U32.AND P4, PT, R80, R0, PT ;  /* 0x000000005000720c */ /* 0x000fe20003f86070 */
[----:B------:R-:W-:Y:S01]  /*74a0*/  @!P1 HADD2 R62, -R185.H0_H0, -RZ.H0_H0 ;  /* 0xa00000ffb93e9230 */ /* 0x000fe20000000900 */
[----:B------:R-:W-:Y:S01]  /*74b0*/  FADD.FTZ R0, R116, R111 ;  /* 0x0000006f74007221 */ /* 0x000fe20000010000 */
[----:B------:R-:W-:Y:S01]  /*74c0*/  @!P5 HADD2 R48, -R183.H0_H0, -RZ.H0_H0 ;  /* 0xa00000ffb730d230 */ /* 0x000fe20000000900 */
[----:B------:R-:W-:Y:S01]  /*74d0*/  FADD.FTZ R2, R117, R2 ;  /* 0x0000000275027221 */ /* 0x000fe20000010000 */
[----:B------:R-:W3:Y:S01]  /*74e0*/  LDSM.16.MT88.4 R16, [R193+0xb800] ;  /* 0x00b80000c110783b */ /* 0x000ee20000004200 */
[----:B------:R-:W-:Y:S01]  /*74f0*/  PRMT R25, R62, 0x7610, R25 ;  /* 0x000076103e197816 */ /* 0x000fe20000000019 */
[----:B------:R-:W-:-:S02]  /*7500*/  FADD.FTZ R0, R110, R0 ;  /* 0x000000006e007221 */ /* 0x000fc40000010000 */
[----:B------:R-:W-:Y:S01]  /*7510*/  FADD.FTZ R20, R77, R3 ;  /* 0x000000034d147221 */ /* 0x000fe20000010000 */
[----:B------:R-:W-:Y:S01]  /*7520*/  @!P1 PRMT R185, R25, 0x5410, RZ ;  /* 0x0000541019b99816 */ /* 0x000fe200000000ff */
[----:B------:R-:W-:Y:S01]  /*7530*/  FADD.FTZ R3, R120, R2 ;  /* 0x0000000278037221 */ /* 0x000fe20000010000 */
[----:B------:R-:W-:Y:S01]  /*7540*/  SHF.R.S32.HI R2, RZ, 0x1f, R24 ;  /* 0x0000001fff027819 */ /* 0x000fe20000011418 */
[----:B------:R-:W-:Y:S01]  /*7550*/  FADD.FTZ R172, R31, R0 ;  /* 0x000000001fac7221 */ /* 0x000fe20000010000 */
[----:B------:R-:W-:Y:S01]  /*7560*/  IADD3 R0, P1, R24, UR5, RZ ;  /* 0x0000000518007c10 */ /* 0x000fe2000ff3e0ff */
[----:B------:R-:W-:-:S05]  /*7570*/  IMAD.U32 R25, RZ, RZ, UR5 ;  /* 0x00000005ff197e24 */ /* 0x000fca000f8e00ff */
[----:B------:R-:W-:Y:S01]  /*7580*/  LEA.HI.X.SX32 R2, R25, R2, 0x1, P1 ;  /* 0x0000000219027211 */ /* 0x000fe200008f0eff */
[-C--:B--2---:R-:W-:Y:S08]  /*7590*/  HMMA.16816.F32 R116, R8, R12.reuse, RZ ;  /* 0x0000000c0874723c */ /* 0x084ff000000018ff */
[----:B------:R-:W-:Y:S07]  /*75a0*/  HMMA.16816.F32 R120, R4, R12, RZ ;  /* 0x0000000c0478723c */ /* 0x000fee00000018ff */
[----:B------:R-:W-:-:S04]  /*75b0*/  LEA R12, P1, R0, c[0x0][0x1f8], 0x1 ;  /* 0x00007e00000c7a11 */ /* 0x000fc800078208ff */
[--C-:B------:R-:W-:Y:S02]  /*75c0*/  LEA.HI.X R13, R0, c[0x0][0x1fc], R2.reuse, 0x1, P1 ;  /* 0x00007f00000d7a11 */ /* 0x100fe400008f0c02 */
[----:B------:R-:W-:Y:S01]  /*75d0*/  PRMT R2, R48, 0x7610, R2 ;  /* 0x0000761030027816 */ /* 0x000fe20000000002 */
[----:B------:R-:W-:-:S03]  /*75e0*/  @!P4 HADD2 R28, -R182.H0_H0, -RZ.H0_H0 ;  /* 0xa00000ffb61cc230 */ /* 0x000fc60000000900 */
[----:B------:R-:W-:Y:S01]  /*75f0*/  @!P5 PRMT R183, R2, 0x5410, RZ ;  /* 0x0000541002b7d816 */ /* 0x000fe200000000ff */
[----:B------:R-:W-:Y:S02]  /*7600*/  IMAD.MOV.U32 R2, RZ, RZ, c[0x0][0x228] ;  /* 0x00008a00ff027624 */ /* 0x000fe400078e00ff */
[----:B------:R-:W-:Y:S02]  /*7610*/  FADD.FTZ R136, R32, R20 ;  /* 0x0000001420887221 */ /* 0x000fe40000010000 */
[--C-:B------:R-:W-:Y:S01]  /*7620*/  FADD.FTZ R0, R108, R21.reuse ;  /* 0x000000156c007221 */ /* 0x100fe20000010000 */
[----:B------:R-:W-:Y:S01]  /*7630*/  PRMT R21, R28, 0x7610, R21 ;  /* 0x000076101c157816 */ /* 0x000fe20000000015 */
[C---:B------:R-:W-:Y:S01]  /*7640*/  IMAD.SHL.U32 R32, R2.reuse, 0x8, RZ ;  /* 0x0000000802207824 */ /* 0x040fe200078e00ff */
[----:B------:R-:W-:Y:S01]  /*7650*/  @!P6 HADD2 R49, -R184.H0_H0, -RZ.H0_H0 ;  /* 0xa00000ffb831e230 */ /* 0x000fe20000000900 */
[C---:B------:R-:W-:Y:S02]  /*7660*/  IMAD.SHL.U32 R31, R2.reuse, 0x40, RZ ;  /* 0x00000040021f7824 */ /* 0x040fe400078e00ff */
[----:B------:R-:W-:Y:S01]  /*7670*/  IMAD R28, R2, 0x48, RZ ;  /* 0x00000048021c7824 */ /* 0x000fe200078e02ff */
[----:B------:R2:W-:Y:S01]  /*7680*/  STG.E.U16 [R12.64+0x2], R30 ;  /* 0x0000021e0c007986 */ /* 0x0005e2000c10151c */
[----:B------:R-:W-:Y:S01]  /*7690*/  IMAD.WIDE R32, R32, 0x2, R12 ;  /* 0x0000000220207825 */ /* 0x000fe200078e020c */
[----:B------:R-:W-:-:S02]  /*76a0*/  @!P3 HADD2 R27, -R181.H0_H0, -RZ.H0_H0 ;  /* 0xa00000ffb51bb230 */ /* 0x000fc40000000900 */
[----:B------:R4:W-:Y:S01]  /*76b0*/  STG.E.U16 [R12.64], R29 ;  /* 0x0000001d0c007986 */ /* 0x0009e2000c10151c */
[----:B------:R-:W-:Y:S01]  /*76c0*/  @!P2 HADD2 R26, -R180.H0_H0, -RZ.H0_H0 ;  /* 0xa00000ffb41aa230 */ /* 0x000fe20000000900 */
[----:B------:R-:W-:Y:S01]  /*76d0*/  PRMT R24, R49, 0x7610, R24 ;  /* 0x0000761031187816 */ /* 0x000fe20000000018 */
[----:B------:R-:W-:Y:S01]  /*76e0*/  FADD.FTZ R137, R140, R3 ;  /* 0x000000038c897221 */ /* 0x000fe20000010000 */
[----:B------:R-:W-:Y:S01]  /*76f0*/  STG.E.U16 [R32.64], R35 ;  /* 0x0000002320007986 */ /* 0x000fe2000c10151c */
[----:B------:R-:W-:-:S03]  /*7700*/  PRMT R20, R27, 0x7610, R20 ;  /* 0x000076101b147816 */ /* 0x000fc60000000014 */
[----:B------:R-:W-:Y:S01]  /*7710*/  STG.E.U16 [R32.64+0x2], R34 ;  /* 0x0000022220007986 */ /* 0x000fe2000c10151c */
[----:B------:R-:W-:Y:S01]  /*7720*/  @!P6 PRMT R184, R24, 0x5410, RZ ;  /* 0x0000541018b8e816 */ /* 0x000fe200000000ff */
[----:B------:R-:W-:Y:S01]  /*7730*/  HMMA.16816.F32 R140, R4, R158, RZ ;  /* 0x0000009e048c723c */ /* 0x000fe200000018ff */
[----:B------:R-:W-:Y:S01]  /*7740*/  PRMT R3, R26, 0x7610, R3 ;  /* 0x000076101a037816 */ /* 0x000fe20000000003 */
[----:B--2---:R-:W-:-:S04]  /*7750*/  IMAD.WIDE R30, R31, 0x2, R12 ;  /* 0x000000021f1e7825 */ /* 0x004fc800078e020c */
[----:B----4-:R-:W-:Y:S01]  /*7760*/  IMAD.WIDE R28, R28, 0x2, R12 ;  /* 0x000000021c1c7825 */ /* 0x010fe200078e020c */
[----:B------:R-:W-:Y:S01]  /*7770*/  STG.E.U16 [R30.64], R51 ;  /* 0x000000331e007986 */ /* 0x000fe2000c10151c */
[C---:B------:R-:W-:Y:S03]  /*7780*/  HMMA.16816.F32 R24, R4.reuse, R174, RZ ;  /* 0x000000ae0418723c */ /* 0x040fe600000018ff */
[----:B------:R-:W-:Y:S04]  /*7790*/  STG.E.U16 [R30.64+0x2], R50 ;  /* 0x000002321e007986 */ /* 0x000fe8000c10151c */
[----:B------:R-:W-:Y:S01]  /*77a0*/  STG.E.U16 [R28.64], R60 ;  /* 0x0000003c1c007986 */ /* 0x000fe2000c10151c */
[C---:B------:R-:W-:Y:S03]  /*77b0*/  HMMA.16816.F32 R76, R4.reuse, R242, RZ ;  /* 0x000000f2044c723c */ /* 0x040fe600000018ff */
[----:B------:R2:W-:Y:S05]  /*77c0*/  STG.E.U16 [R28.64+0x2], R61 ;  /* 0x0000023d1c007986 */ /* 0x0005ea000c10151c */
[C---:B------:R-:W-:Y:S08]  /*77d0*/  HMMA.16816.F32 R108, R4.reuse, R22, RZ ;  /* 0x00000016046c723c */ /* 0x040ff000000018ff */
[C---:B--2---:R-:W-:Y:S08]  /*77e0*/  HMMA.16816.F32 R60, R4.reuse, R226, RZ ;  /* 0x000000e2043c723c */ /* 0x044ff000000018ff */
[----:B------:R-:W-:Y:S01]  /*77f0*/  HMMA.16816.F32 R4, R4, R14, RZ ;  /* 0x0000000e0404723c */ /* 0x000fe200000018ff */
[----:B------:R-:W-:Y:S04]  /*7800*/  STG.E.U16 [R12.64+0x10], R47 ;  /* 0x0000102f0c007986 */ /* 0x000fe8000c10151c */
[----:B------:R-:W-:Y:S03]  /*7810*/  STG.E.U16 [R12.64+0x12], R46 ;  /* 0x0000122e0c007986 */ /* 0x000fe6000c10151c */
[C---:B------:R-:W-:Y:S01]  /*7820*/  HMMA.16816.F32 R56, R124.reuse, R208, R56 ;  /* 0x000000d07c38723c */ /* 0x040fe20000001838 */
[----:B------:R-:W-:Y:S04]  /*7830*/  STG.E.U16 [R32.64+0x10], R45 ;  /* 0x0000102d20007986 */ /* 0x000fe8000c10151c */
[----:B------:R2:W-:Y:S03]  /*7840*/  STG.E.U16 [R32.64+0x12], R44 ;  /* 0x0000122c20007986 */ /* 0x0005e6000c10151c */
[----:B------:R-:W-:Y:S01]  /*7850*/  HMMA.16816.F32 R72, R124, R228, R72 ;  /* 0x000000e47c48723c */ /* 0x000fe20000001848 */
[----:B------:R-:W-:-:S07]  /*7860*/  @!P4 PRMT R182, R21, 0x5410, RZ ;  /* 0x0000541015b6c816 */ /* 0x000fce00000000ff */
[----:B------:R-:W-:Y:S01]  /*7870*/  HMMA.16816.F32 R88, R124, R96, R88 ;  /* 0x000000607c58723c */ /* 0x000fe20000001858 */
[----:B------:R-:W-:-:S07]  /*7880*/  @!P3 PRMT R181, R20, 0x5410, RZ ;  /* 0x0000541014b5b816 */ /* 0x000fce00000000ff */
[----:B------:R-:W-:Y:S01]  /*7890*/  HMMA.16816.F32 R104, R124, R112, R104 ;  /* 0x000000707c68723c */ /* 0x000fe20000001868 */
[----:B------:R-:W-:-:S07]  /*78a0*/  IMAD.MOV.U32 R173, RZ, RZ, R81 ;  /* 0x000000ffffad7224 */ /* 0x000fce00078e0051 */
[----:B---3--:R-:W-:Y:S01]  /*78b0*/  HMMA.16816.F32 R120, R124, R16, R120 ;  /* 0x000000107c78723c */ /* 0x008fe20000001878 */
[----:B------:R-:W-:-:S07]  /*78c0*/  IMAD.MOV.U32 R225, RZ, RZ, R156 ;  /* 0x000000ffffe17224 */ /* 0x000fce00078e009c */
[----:B------:R-:W-:Y:S01]  /*78d0*/  HMMA.16816.F32 R148, R124, R82, R148 ;  /* 0x000000527c94723c */ /* 0x000fe20000001894 */
[----:B------:R-:W-:-:S07]  /*78e0*/  IMAD.MOV.U32 R224, RZ, RZ, R157 ;  /* 0x000000ffffe07224 */ /* 0x000fce00078e009d */
[C---:B------:R-:W-:Y:S01]  /*78f0*/  HMMA.16816.F32 R140, R124.reuse, R138, R140 ;  /* 0x0000008a7c8c723c */ /* 0x040fe2000000188c */
[----:B------:R1:W-:Y:S07]  /*7900*/  STG.E.U16 [R30.64+0x10], R239 ;  /* 0x000010ef1e007986 */ /* 0x0003ee000c10151c */
[C---:B--2---:R-:W-:Y:S01]  /*7910*/  HMMA.16816.F32 R44, R124.reuse, R206, R24 ;  /* 0x000000ce7c2c723c */ /* 0x044fe20000001818 */
[----:B------:R1:W-:Y:S07]  /*7920*/  STG.E.U16 [R30.64+0x12], R238 ;  /* 0x000012ee1e007986 */ /* 0x0003ee000c10151c */
[C---:B------:R-:W-:Y:S08]  /*7930*/  HMMA.16816.F32 R60, R124.reuse, R210, R60 ;  /* 0x000000d27c3c723c */ /* 0x040ff0000000183c */
[C---:B------:R-:W-:Y:S08]  /*7940*/  HMMA.16816.F32 R76, R124.reuse, R230, R76 ;  /* 0x000000e67c4c723c */ /* 0x040ff0000000184c */
[C---:B------:R-:W-:Y:S08]  /*7950*/  HMMA.16816.F32 R92, R124.reuse, R98, R92 ;  /* 0x000000627c5c723c */ /* 0x040ff0000000185c */
[----:B------:R-:W-:Y:S01]  /*7960*/  HMMA.16816.F32 R108, R124, R114, R108 ;  /* 0x000000727c6c723c */ /* 0x000fe2000000186c */
[----:B------:R1:W-:Y:S07]  /*7970*/  STG.E.U16 [R28.64+0x10], R236 ;  /* 0x000010ec1c007986 */ /* 0x0003ee000c10151c */
[----:B------:R-:W-:Y:S01]  /*7980*/  HMMA.16816.F32 R84, R8, R176, RZ ;  /* 0x000000b00854723c */ /* 0x000fe200000018ff */
[----:B------:R1:W-:Y:S07]  /*7990*/  STG.E.U16 [R28.64+0x12], R237 ;  /* 0x000012ed1c007986 */ /* 0x0003ee000c10151c */
[----:B------:R-:W-:Y:S01]  /*79a0*/  HMMA.16816.F32 R124, R124, R18, R4 ;  /* 0x000000127c7c723c */ /* 0x000fe20000001804 */
[----:B------:R-:W-:-:S07]  /*79b0*/  @!P2 PRMT R180, R3, 0x5410, RZ ;  /* 0x0000541003b4a816 */ /* 0x000fce00000000ff */
[----:B------:R-:W-:Y:S01]  /*79c0*/  HMMA.16816.F32 R4, R8, R178, RZ ;  /* 0x000000b20804723c */ /* 0x000fe200000018ff */
[----:B------:R1:W-:Y:S04]  /*79d0*/  STG.E.U16 [R12.64+0x20], R187 ;  /* 0x000020bb0c007986 */ /* 0x0003e8000c10151c */
[----:B------:R1:W-:Y:S03]  /*79e0*/  STG.E.U16 [R12.64+0x22], R186 ;  /* 0x000022ba0c007986 */ /* 0x0003e6000c10151c */
[----:B------:R-:W-:Y:S01]  /*79f0*/  HMMA.16816.F32 R164, R128, R82, R164 ;  /* 0x0000005280a4723c */ /* 0x000fe200000018a4 */
[----:B------:R1:W-:Y:S04]  /*7a00*/  STG.E.U16 [R32.64+0x20], R185 ;  /* 0x000020b920007986 */ /* 0x0003e8000c10151c */
[----:B------:R1:W-:Y:S03]  /*7a10*/  STG.E.U16 [R32.64+0x22], R184 ;  /* 0x000022b820007986 */ /* 0x0003e6000c10151c */
[C---:B------:R-:W-:Y:S01]  /*7a20*/  HMMA.16816.F32 R156, R8.reuse, R158, RZ ;  /* 0x0000009e089c723c */ /* 0x040fe200000018ff */
[----:B------:R1:W-:Y:S04]  /*7a30*/  STG.E.U16 [R30.64+0x20], R235 ;  /* 0x000020eb1e007986 */ /* 0x0003e8000c10151c */
[----:B------:R1:W-:Y:S03]  /*7a40*/  STG.E.U16 [R30.64+0x22], R234 ;  /* 0x000022ea1e007986 */ /* 0x0003e6000c10151c */
[C---:B------:R-:W-:Y:S01]  /*7a50*/  HMMA.16816.F32 R48, R8.reuse, R174, RZ ;  /* 0x000000ae0830723c */ /* 0x040fe200000018ff */
[----:B------:R1:W-:Y:S07]  /*7a60*/  STG.E.U16 [R28.64+0x20], R233 ;  /* 0x000020e91c007986 */ /* 0x0003ee000c10151c */
[C---:B------:R-:W-:Y:S01]  /*7a70*/  HMMA.16816.F32 R64, R8.reuse, R226, RZ ;  /* 0x000000e20840723c */ /* 0x040fe200000018ff */
[----:B------:R1:W-:Y:S07]  /*7a80*/  STG.E.U16 [R28.64+0x22], R232 ;  /* 0x000022e81c007986 */ /* 0x0003ee000c10151c */
[C---:B------:R-:W-:Y:S01]  /*7a90*/  HMMA.16816.F32 R80, R8.reuse, R242, RZ ;  /* 0x000000f20850723c */ /* 0x040fe200000018ff */
[----:B------:R1:W-:Y:S07]  /*7aa0*/  STG.E.U16 [R12.64+0x30], R183 ;  /* 0x000030b70c007986 */ /* 0x0003ee000c10151c */
[C---:B------:R-:W-:Y:S01]  /*7ab0*/  HMMA.16816.F32 R20, R8.reuse, R22, RZ ;  /* 0x000000160814723c */ /* 0x040fe200000018ff */
[----:B------:R1:W-:Y:S07]  /*7ac0*/  STG.E.U16 [R12.64+0x32], R182 ;  /* 0x000032b60c007986 */ /* 0x0003ee000c10151c */
[----:B------:R-:W-:Y:S01]  /*7ad0*/  HMMA.16816.F32 R8, R8, R14, RZ ;  /* 0x0000000e0808723c */ /* 0x000fe200000018ff */
[----:B------:R1:W-:Y:S04]  /*7ae0*/  STG.E.U16 [R32.64+0x30], R181 ;  /* 0x000030b520007986 */ /* 0x0003e8000c10151c */
[----:B------:R1:W-:Y:S04]  /*7af0*/  STG.E.U16 [R32.64+0x32], R180 ;  /* 0x000032b420007986 */ /* 0x0003e8000c10151c */
[----:B------:R1:W-:Y:S04]  /*7b00*/  STG.E.U16 [R30.64+0x30], R223 ;  /* 0x000030df1e007986 */ /* 0x0003e8000c10151c */
[----:B------:R1:W-:Y:S04]  /*7b10*/  STG.E.U16 [R30.64+0x32], R222 ;  /* 0x000032de1e007986 */ /* 0x0003e8000c10151c */
[----:B------:R1:W-:Y:S04]  /*7b20*/  STG.E.U16 [R28.64+0x30], R213 ;  /* 0x000030d51c007986 */ /* 0x0003e8000c10151c */
[----:B------:R1:W-:Y:S01]  /*7b30*/  STG.E.U16 [R28.64+0x32], R212 ;  /* 0x000032d41c007986 */ /* 0x0003e2000c10151c */
[----:B------:R-:W-:Y:S01]  /*7b40*/  FADD.FTZ R2, R247, R172 ;  /* 0x000000acf7027221 */ /* 0x000fe20000010000 */
[----:B------:R-:W-:Y:S01]  /*7b50*/  HMMA.16816.F32 R84, R128, R96, R84 ;  /* 0x000000608054723c */ /* 0x000fe20000001854 */
[----:B------:R-:W-:-:S02]  /*7b60*/  FADD.FTZ R0, R205, R0 ;  /* 0x00000000cd007221 */ /* 0x000fc40000010000 */
[----:B------:R-:W-:Y:S02]  /*7b70*/  FADD.FTZ R3, R252, R136 ;  /* 0x00000088fc037221 */ /* 0x000fe40000010000 */
[----:B------:R-:W-:-:S03]  /*7b80*/  FADD.FTZ R0, R241, R0 ;  /* 0x00000000f1007221 */ /* 0x000fc60000010000 */
[----:B------:R-:W-:Y:S01]  /*7b90*/  HMMA.16816.F32 R96, R128, R98, R4 ;  /* 0x000000628060723c */ /* 0x000fe20000001804 */
[----:B------:R-:W-:Y:S01]  /*7ba0*/  FADD.FTZ R0, R225, R0 ;  /* 0x00000000e1007221 */ /* 0x000fe20000010000 */
[----:B------:R-:W-:-:S05]  /*7bb0*/  IADD3 R204, P1, R12, -0x40, RZ ;  /* 0xffffffc00ccc7810 */ /* 0x000fca0007f3e0ff */
        /* <DEDUP_REMOVED lines=8> */
[----:B------:R-:W-:Y:S01]  /*7c40*/  HMMA.16816.F32 R68, R128, R228, R68 ;  /* 0x000000e48044723c */ /* 0x000fe20000001844 */
[----:B------:R-:W-:Y:S02]  /*7c50*/  FADD.FTZ R208, R173, R0 ;  /* 0x00000000add07221 */ /* 0x000fe40000010000 */
[----:B------:R-:W-:-:S05]  /*7c60*/  FADD.FTZ R209, R249, R2 ;  /* 0x00000002f9d17221 */ /* 0x000fca0000010000 */
[C---:B------:R-:W-:Y:S08]  /*7c70*/  HMMA.16816.F32 R116, R128.reuse, R16, R116 ;  /* 0x000000108074723c */ /* 0x040ff00000001874 */
[C---:B------:R-:W-:Y:S08]  /*7c80*/  HMMA.16816.F32 R156, R128.reuse, R138, R156 ;  /* 0x0000008a809c723c */ /* 0x040ff0000000189c */
[----:B------:R-:W-:Y:S01]  /*7c90*/  HMMA.16816.F32 R48, R128, R206, R48 ;  /* 0x000000ce8030723c */ /* 0x000fe20000001830 */
[----:B------:R-:W-:-:S07]  /*7ca0*/  IADD3.X R139, R13, -0x1, RZ, P1, !PT ;  /* 0xffffffff0d8b7810 */ /* 0x000fce0000ffe4ff */
[C---:B------:R-:W-:Y:S08]  /*7cb0*/  HMMA.16816.F32 R64, R128.reuse, R210, R64 ;  /* 0x000000d28040723c */ /* 0x040ff00000001840 */
[----:B------:R-:W-:Y:S01]  /*7cc0*/  HMMA.16816.F32 R80, R128, R230, R80 ;  /* 0x000000e68050723c */ /* 0x000fe20000001850 */
[----:B------:R-:W-:Y:S02]  /*7cd0*/  FADD.FTZ R211, R248, R5 ;  /* 0x00000005f8d37221 */ /* 0x000fe40000010000 */
[----:B------:R-:W-:-:S05]  /*7ce0*/  FADD.FTZ R210, R244, R4 ;  /* 0x00000004f4d27221 */ /* 0x000fca0000010000 */
[C---:B------:R-:W-:Y:S08]  /*7cf0*/  HMMA.16816.F32 R112, R128.reuse, R114, R20 ;  /* 0x000000728070723c */ /* 0x040ff00000001814 */
[----:B------:R-:W-:Y:S01]  /*7d00*/  HMMA.16816.F32 R128, R128, R18, R8 ;  /* 0x000000128080723c */ /* 0x000fe20000001808 */
[----:B------:R-:W-:Y:S07]  /*7d10*/  @!P0 BRA `(.L_x_2063) ;  /* 0x0001547000008947 */ /* 0x000fee0003800000 */
[----:B-1----:R-:W2:Y:S01]  /*7d20*/  LDL.64 R240, [R1+0x90] ;  /* 0x0000900001f07983 */ /* 0x002ea20000100a00 */
[----:B------:R-:W-:-:S04]  /*7d30*/  DEPBAR.LE SB0, 0x0 ;  /* 0x000080000000791a */ /* 0x000fc80000000000 */
[----:B------:R-:W3:Y:S04]  /*7d40*/  LDL R173, [R1+0x8c] ;  /* 0x00008c0001ad7983 */ /* 0x000ee80000100800 */
[----:B------:R-:W4:Y:S01]  /*7d50*/  LDL.64 R224, [R1+0xb0] ;  /* 0x0000b00001e07983 */ /* 0x000f220000100a00 */
[----:B------:R-:W-:-:S04]  /*7d60*/  UIADD3 UR33, UR32, -0x2, URZ ;  /* 0xfffffffe20217890 */ /* 0x000fc8000fffe03f */
[----:B------:R-:W-:Y:S02]  /*7d70*/  USHF.R.S32.HI UR36, URZ, 0x1f, UR33 ;  /* 0x0000001f3f247899 */ /* 0x000fe40008011421 */
[----:B------:R-:W-:Y:S01]  /*7d80*/  UIMAD UR5, UR19, UR33, URZ ;  /* 0x00000021130572a4 */ /* 0x000fe2000f8e023f */
[----:B------:R-:W-:Y:S01]  /*7d90*/  IMAD.U32 R2, RZ, RZ, UR33 ;  /* 0x00000021ff027e24 */ /* 0x000fe2000f8e00ff */
[----:B------:R-:W-:Y:S02]  /*7da0*/  UISETP.GT.AND UP0, UPT, UR33, UR18, UPT ;  /* 0x000000122100728c */ /* 0x000fe4000bf04270 */
[----:B------:R-:W-:Y:S01]  /*7db0*/  UIMAD UR5, UR36, UR20, UR5 ;  /* 0x00000014240572a4 */ /* 0x000fe2000f8e0205 */
        /* <DEDUP_REMOVED lines=41> */
[----:B------:R-:W0:Y:S04]  /*8050*/  LDGDEPBAR ;  /* 0x00000000000079af */ /* 0x000e280000000000 */
[----:B--2---:R-:W2:Y:S01]  /*8060*/  LDSM.16.M88.4 R4, [R192+0x2000] ;  /* 0x00200000c004783b */ /* 0x004ea20000000200 */
[C---:B-1----:R-:W-:Y:S08]  /*8070*/  HMMA.16816.F32 R184, R8.reuse, R136, RZ ;  /* 0x0000008808b8723c */ /* 0x042ff000000018ff */
[C---:B------:R-:W-:Y:S08]  /*8080*/  HMMA.16816.F32 R176, R8.reuse, R24, RZ ;  /* 0x0000001808b0723c */ /* 0x040ff000000018ff */
[C---:B------:R-:W-:Y:S08]  /*8090*/  HMMA.16816.F32 R180, R8.reuse, R138, RZ ;  /* 0x0000008a08b4723c */ /* 0x040ff000000018ff */
[----:B------:R-:W-:Y:S01]  /*80a0*/  HMMA.16816.F32 R172, R8, R26, RZ ;  /* 0x0000001a08ac723c */ /* 0x000fe200000018ff */
[----:B------:R-:W1:Y:S07]  /*80b0*/  LDSM.16.M88.4 R8, [R190] ;  /* 0x00000000be08783b */ /* 0x000e6e0000000200 */
[C---:B--2---:R-:W-:Y:S08]  /*80c0*/  HMMA.16816.F32 R204, R4.reuse, R20, R184 ;  /* 0x0000001404cc723c */ /* 0x044ff000000018b8 */
[C---:B------:R-:W-:Y:S08]  /*80d0*/  HMMA.16816.F32 R184, R4.reuse, R22, R180 ;  /* 0x0000001604b8723c */ /* 0x040ff000000018b4 */
[C---:B------:R-:W-:Y:S08]  /*80e0*/  HMMA.16816.F32 R228, R4.reuse, R16, R176 ;  /* 0x0000001004e4723c */ /* 0x040ff000000018b0 */
[----:B------:R-:W-:Y:S01]  /*80f0*/  HMMA.16816.F32 R180, R4, R18, R172 ;  /* 0x0000001204b4723c */ /* 0x000fe200000018ac */
[----:B------:R-:W2:Y:S07]  /*8100*/  LDSM.16.M88.4 R4, [R192] ;  /* 0x00000000c004783b */ /* 0x000eae0000000200 */
[C---:B-1----:R-:W-:Y:S08]  /*8110*/  HMMA.16816.F32 R176, R8.reuse, R136, RZ ;  /* 0x0000008808b0723c */ /* 0x042ff000000018ff */
[C---:B------:R-:W-:Y:S08]  /*8120*/  HMMA.16816.F32 R172, R8.reuse, R138, RZ ;  /* 0x0000008a08ac723c */ /* 0x040ff000000018ff */
[C---:B------:R-:W-:Y:S08]  /*8130*/  HMMA.16816.F32 R136, R8.reuse, R24, RZ ;  /* 0x000000180888723c */ /* 0x040ff000000018ff */
[----:B------:R-:W-:Y:S08]  /*8140*/  HMMA.16816.F32 R8, R8, R26, RZ ;  /* 0x0000001a0808723c */ /* 0x000ff000000018ff */
[C---:B--2---:R-:W-:Y:S08]  /*8150*/  HMMA.16816.F32 R176, R4.reuse, R20, R176 ;  /* 0x0000001404b0723c */ /* 0x044ff000000018b0 */
[C---:B------:R-:W-:Y:S08]  /*8160*/  HMMA.16816.F32 R136, R4.reuse, R16, R136 ;  /* 0x000000100488723c */ /* 0x040ff00000001888 */
[C---:B------:R-:W-:Y:S01]  /*8170*/  HMMA.16816.F32 R172, R4.reuse, R22, R172 ;  /* 0x0000001604ac723c */ /* 0x040fe200000018ac */
[----:B------:R-:W-:Y:S07]  /*8180*/  LDSM.16.M88.4 R20, [R197+0x8000] ;  /* 0x00800000c514783b */ /* 0x000fee0000000200 */
[----:B------:R-:W-:Y:S01]  /*8190*/  HMMA.16816.F32 R24, R4, R18, R8 ;  /* 0x000000120418723c */ /* 0x000fe20000001808 */
[----:B------:R-:W1:Y:S04]  /*81a0*/  LDSM.16.M88.4 R4, [R198+0x2000] ;  /* 0x00200000c604783b */ /* 0x000e680000000200 */
[----:B------:R-:W2:Y:S04]  /*81b0*/  LDSM.16.M88.4 R16, [R197+0x8800] ;  /* 0x00880000c510783b */ /* 0x000ea80000000200 */
[----:B------:R-:W3:Y:S01]  /*81c0*/  LDSM.16.M88.4 R8, [R198] ;  /* 0x00000000c608783b */ /* 0x000ee20000000200 */
[C---:B-1----:R-:W-:Y:S08]  /*81d0*/  HMMA.16816.F32 R204, R4.reuse, R20, R204 ;  /* 0x0000001404cc723c */ /* 0x042ff000000018cc */
[C---:B--2---:R-:W-:Y:S08]  /*81e0*/  HMMA.16816.F32 R228, R4.reuse, R16, R228 ;  /* 0x0000001004e4723c */ /* 0x044ff000000018e4 */
[C---:B------:R-:W-:Y:S08]  /*81f0*/  HMMA.16816.F32 R184, R4.reuse, R22, R184 ;  /* 0x0000001604b8723c */ /* 0x040ff000000018b8 */
[----:B------:R-:W-:Y:S01]  /*8200*/  HMMA.16816.F32 R180, R4, R18, R180 ;  /* 0x0000001204b4723c */ /* 0x000fe200000018b4 */
[----:B------:R-:W-:Y:S07]  /*8210*/  LDSM.16.M88.4 R4, [R196+0x2000] ;  /* 0x00200000c404783b */ /* 0x000fee0000000200 */
[C---:B---3--:R-:W-:Y:S08]  /*8220*/  HMMA.16816.F32 R176, R8.reuse, R20, R176 ;  /* 0x0000001408b0723c */ /* 0x048ff000000018b0 */
        /* <DEDUP_REMOVED lines=57> */
[C---:B--2---:R-:W-:Y:S08]  /*85c0*/  HMMA.16816.F32 R184, R4.reuse, R16, R184 ;  /* 0x0000001004b8723c */ /* 0x044ff000000018b8 */
[----:B------:R-:W-:Y:S08]  /*85d0*/  HMMA.16816.F32 R180, R4, R18, R180 ;  /* 0x0000001204b4723c */ /* 0x000ff000000018b4 */
[C---:B---3--:R-:W-:Y:S08]  /*85e0*/  HMMA.16816.F32 R176, R8.reuse, R20, R176 ;  /* 0x0000001408b0723c */ /* 0x048ff000000018b0 */
[C---:B------:R-:W-:Y:S08]  /*85f0*/  HMMA.16816.F32 R172, R8.reuse, R22, R172 ;  /* 0x0000001608ac723c */ /* 0x040ff000000018ac */
[C---:B------:R-:W-:Y:S08]  /*8600*/  HMMA.16816.F32 R136, R8.reuse, R16, R136 ;  /* 0x000000100888723c */ /* 0x040ff00000001888 */
[----:B------:R-:W-:Y:S01]  /*8610*/  HMMA.16816.F32 R24, R8, R18, R24 ;  /* 0x000000120818723c */ /* 0x000fe20000001818 */
[----:B------:R-:W-:Y:S06]  /*8620*/  BAR.SYNC.DEFER_BLOCKING 0x0 ;  /* 0x0000000000007b1d */ /* 0x000fec0000010000 */
[----:B------:R-:W-:Y:S05]  /*8630*/  @!P2 BRA `(.L_x_2064) ;  /* 0x000002a00000a947 */ /* 0x000fea0003800000 */
[----:B------:R-:W2:Y:S01]  /*8640*/  LDL.64 R240, [R1+0x98] ;  /* 0x0000980001f07983 */ /* 0x000ea20000100a00 */
[----:B------:R-:W-:Y:S01]  /*8650*/  UIADD3 UR36, UR32, -0x3, URZ ;  /* 0xfffffffd20247890 */ /* 0x000fe2000fffe03f */
[----:B------:R-:W-:Y:S02]  /*8660*/  BSSY B0, `(.L_x_2065) ;  /* 0x0000026000007945 */ /* 0x000fe40003800000 */
[----:B------:R1:W-:Y:S01]  /*8670*/  @P1 STS.128 [R203+0x8000], RZ ;  /* 0x008000ffcb001388 */ /* 0x0003e20000000c00 */
[----:B------:R-:W-:-:S02]  /*8680*/  USHF.R.S32.HI UR5, URZ, 0x1f, UR36 ;  /* 0x0000001f3f057899 */ /* 0x000fc40008011424 */
[----:B------:R-:W-:Y:S01]  /*8690*/  UIMAD UR34, UR34, UR36, URZ ;  /* 0x00000024222272a4 */ /* 0x000fe2000f8e023f */
[----:B------:R-:W-:-:S03]  /*86a0*/  IMAD.U32 R2, RZ, RZ, UR36 ;  /* 0x00000024ff027e24 */ /* 0x000fc6000f8e00ff */
[----:B------:R-:W-:Y:S01]  /*86b0*/  UIMAD UR5, UR5, UR35, UR34 ;  /* 0x00000023050572a4 */ /* 0x000fe2000f8e0222 */
[----:B--2---:R-:W-:-:S05]  /*86c0*/  IMAD.WIDE.U32 R2, R2, UR35, R240 ;  /* 0x0000002302027c25 */ /* 0x004fca000f8e00f0 */
[----:B------:R-:W-:Y:S02]  /*86d0*/  IADD3 R0, R3, UR5, RZ ;  /* 0x0000000503007c10 */ /* 0x000fe4000fffe0ff */
        /* <DEDUP_REMOVED lines=30> */
.L_x_2066:
[----:B------:R-:W-:Y:S05]  /*88c0*/  BSYNC B0 ;  /* 0x0000000000007941 */ /* 0x000fea0003800000 */
.L_x_2065:
[----:B------:R-:W0:Y:S02]  /*88d0*/  LDGDEPBAR ;  /* 0x00000000000079af */ /* 0x000e240000000000 */
.L_x_2064:
[----:B------:R-:W2:Y:S04]  /*88e0*/  LDL.64 R2, [R1+0x30] ;  /* 0x0000300001027983 */ /* 0x000ea80000100a00 */
[----:B-1----:R-:W3:Y:S04]  /*88f0*/  LDL.64 R4, [R1+0x68] ;  /* 0x0000680001047983 */ /* 0x002ee80000100a00 */
[----:B------:R-:W1:Y:S01]  /*8900*/  S2R R6, SR_TID.X ;  /* 0x0000000000067919 */ /* 0x000e620000002100 */
[----:B------:R-:W-:Y:S02]  /*8910*/  IMAD.U32 R0, RZ, RZ, UR33 ;  /* 0x00000021ff007e24 */ /* 0x000fe4000f8e00ff */
[----:B-1----:R-:W-:-:S05]  /*8920*/  IMAD.SHL.U32 R6, R6, 0x2, RZ ;  /* 0x0000000206067824 */ /* 0x002fca00078e00ff */
[----:B------:R-:W-:-:S05]  /*8930*/  LOP3.LUT R6, R6, 0x6, RZ, 0xc0, !PT ;  /* 0x0000000606067812 */ /* 0x000fca00078ec0ff */
[----:B------:R-:W-:-:S05]  /*8940*/  IMAD R0, R0, 0x20, R6 ;  /* 0x0000002000007824 */ /* 0x000fca00078e0206 */
[C---:B------:R-:W-:Y:S02]  /*8950*/  ISETP.GE.AND P3, PT, R0.reuse, R221, PT ;  /* 0x000000dd0000720c */ /* 0x040fe40003f66270 */
[C---:B------:R-:W-:Y:S02]  /*8960*/  IADD3 R10, R0.reuse, 0x1, RZ ;  /* 0x00000001000a7810 */ /* 0x040fe40007ffe0ff */
[----:B------:R-:W-:Y:S02]  /*8970*/  ISETP.LT.OR P3, PT, R0, R217, P3 ;  /* 0x000000d90000720c */ /* 0x000fe40001f61670 */
[----:B------:R-:W-:Y:S02]  /*8980*/  ISETP.GE.AND P2, PT, R10, R221, PT ;  /* 0x000000dd0a00720c */ /* 0x000fe40003f46270 */
[C---:B------:R-:W-:Y:S02]  /*8990*/  IADD3 R9, R0.reuse, 0x8, RZ ;  /* 0x0000000800097810 */ /* 0x040fe40007ffe0ff */
[----:B------:R-:W-:-:S02]  /*89a0*/  IADD3 R8, R0, 0x9, RZ ;  /* 0x0000000900087810 */ /* 0x000fc40007ffe0ff */
[----:B------:R-:W-:Y:S02]  /*89b0*/  ISETP.GE.AND P6, PT, R9, R221, PT ;  /* 0x000000dd0900720c */ /* 0x000fe40003fc6270 */
[----:B------:R-:W-:Y:S02]  /*89c0*/  FSEL R11, R176, -INF , !P3 ;  /* 0xff800000b00b7808 */ /* 0x000fe40005800000 */
[----:B------:R-:W-:Y:S02]  /*89d0*/  ISETP.LT.OR P2, PT, R10, R217, P2 ;  /* 0x000000d90a00720c */ /* 0x000fe40001741670 */
[----:B------:R-:W-:Y:S02]  /*89e0*/  IADD3 R7, R0, 0x10, RZ ;  /* 0x0000001000077810 */ /* 0x000fe40007ffe0ff */
[----:B------:R-:W-:Y:S02]  /*89f0*/  ISETP.GE.AND P5, PT, R8, R221, PT ;  /* 0x000000dd0800720c */ /* 0x000fe40003fa6270 */
[----:B------:R-:W-:-:S02]  /*8a00*/  FSEL R20, R177, -INF , !P2 ;  /* 0xff800000b1147808 */ /* 0x000fc40005000000 */
[----:B------:R-:W-:Y:S02]  /*8a10*/  ISETP.LT.OR P6, PT, R9, R217, P6 ;  /* 0x000000d90900720c */ /* 0x000fe400037c1670 */
[----:B------:R-:W-:Y:S02]  /*8a20*/  ISETP.GE.AND P4, PT, R7, R221, PT ;  /* 0x000000dd0700720c */ /* 0x000fe40003f86270 */
[----:B------:R-:W-:Y:S02]  /*8a30*/  IADD3 R6, R0, 0x11, RZ ;  /* 0x0000001100067810 */ /* 0x000fe40007ffe0ff */
[----:B------:R-:W-:Y:S02]  /*8a40*/  ISETP.LT.OR P5, PT, R8, R217, P5 ;  /* 0x000000d90800720c */ /* 0x000fe40002fa1670 */
[----:B------:R-:W-:Y:S02]  /*8a50*/  FSEL R19, R172, -INF , !P6 ;  /* 0xff800000ac137808 */ /* 0x000fe40007000000 */
[----:B------:R-:W-:-:S02]  /*8a60*/  ISETP.GE.AND P3, PT, R6, R221, PT ;  /* 0x000000dd0600720c */ /* 0x000fc40003f66270 */
[-C--:B------:R-:W-:Y:S02]  /*8a70*/  ISETP.LT.OR P4, PT, R7, R217.reuse, P4 ;  /* 0x000000d90700720c */ /* 0x080fe40002781670 */
[----:B------:R-:W-:Y:S02]  /*8a80*/  FSEL R18, R173, -INF , !P5 ;  /* 0xff800000ad127808 */ /* 0x000fe40006800000 */
[----:B------:R-:W-:Y:S02]  /*8a90*/  ISETP.LT.OR P3, PT, R6, R217, P3 ;  /* 0x000000d90600720c */ /* 0x000fe40001f61670 */
[----:B------:R-:W-:Y:S02]  /*8aa0*/  FSEL R17, R136, -INF , !P4 ;  /* 0xff80000088117808 */ /* 0x000fe40006000000 */
[----:B------:R-:W-:Y:S01]  /*8ab0*/  FSEL R16, R137, -INF , !P3 ;  /* 0xff80000089107808 */ /* 0x000fe20005800000 */
        /* <DEDUP_REMOVED lines=16> */
[----:B------:R-:W4:Y:S04]  /*8bc0*/  LDL.64 R244, [R1+0xc0] ;  /* 0x0000c00001f47983 */ /* 0x000f280000100a00 */
[----:B------:R-:W-:Y:S04]  /*8bd0*/  STL [R1+0x108], R221 ;  /* 0x000108dd01007387 */ /* 0x000fe80000100800 */
[----:B------:R-:W-:Y:S01]  /*8be0*/  STL [R1+0x10c], R217 ;  /* 0x00010cd901007387 */ /* 0x000fe20000100800 */
[----:B--2---:R-:W-:Y:S01]  /*8bf0*/  IMAD.MOV.U32 R230, RZ, RZ, R2 ;  /* 0x000000ffffe67224 */ /* 0x004fe200078e0002 */
[----:B------:R-:W-:-:S04]  /*8c00*/  FMNMX.FTZ R2, R135, R11, !PT ;  /* 0x0000000b87027209 */ /* 0x000fc80007810000 */
[----:B------:R-:W-:Y:S01]  /*8c10*/  FMNMX.FTZ R2, R20, R2, !PT ;  /* 0x0000000214027209 */ /* 0x000fe20007810000 */
[----:B---3--:R-:W-:Y:S01]  /*8c20*/  IMAD.MOV.U32 R241, RZ, RZ, R5 ;  /* 0x000000fffff17224 */ /* 0x008fe200078e0005 */
[C---:B------:R-:W-:Y:S02]  /*8c30*/  IADD3 R5, R0.reuse, 0x18, RZ ;  /* 0x0000001800057810 */ /* 0x040fe40007ffe0ff */
[----:B------:R-:W-:Y:S01]  /*8c40*/  FMNMX.FTZ R2, R19, R2, !PT ;  /* 0x0000000213027209 */ /* 0x000fe20007810000 */
[----:B------:R-:W-:Y:S01]  /*8c50*/  IMAD.MOV.U32 R240, RZ, RZ, R4 ;  /* 0x000000fffff07224 */ /* 0x000fe200078e0004 */
[----:B------:R-:W-:Y:S02]  /*8c60*/  ISETP.GE.AND P2, PT, R5, R221, PT ;  /* 0x000000dd0500720c */ /* 0x000fe40003f46270 */
[----:B------:R-:W-:Y:S02]  /*8c70*/  IADD3 R4, R0, 0x19, RZ ;  /* 0x0000001900047810 */ /* 0x000fe40007ffe0ff */
[----:B------:R-:W-:-:S02]  /*8c80*/  FMNMX.FTZ R2, R18, R2, !PT ;  /* 0x0000000212027209 */ /* 0x000fc40007810000 */
[C---:B------:R-:W-:Y:S02]  /*8c90*/  ISETP.GE.AND P4, PT, R4.reuse, R221, PT ;  /* 0x000000dd0400720c */ /* 0x040fe40003f86270 */
[-C--:B------:R-:W-:Y:S02]  /*8ca0*/  ISETP.LT.OR P2, PT, R5, R217.reuse, P2 ;  /* 0x000000d90500720c */ /* 0x080fe40001741670 */
[----:B------:R-:W-:Y:S02]  /*8cb0*/  FMNMX.FTZ R2, R17, R2, !PT ;  /* 0x0000000211027209 */ /* 0x000fe40007810000 */
[----:B------:R-:W-:Y:S02]  /*8cc0*/  ISETP.LT.OR P4, PT, R4, R217, P4 ;  /* 0x000000d90400720c */ /* 0x000fe40002781670 */
[----:B------:R-:W-:Y:S02]  /*8cd0*/  FSEL R15, R24, -INF , !P2 ;  /* 0xff800000180f7808 */ /* 0x000fe40005000000 */
[----:B------:R-:W-:-:S02]  /*8ce0*/  FMNMX.FTZ R2, R16, R2, !PT ;  /* 0x0000000210027209 */ /* 0x000fc40007810000 */
[----:B------:R-:W-:Y:S02]  /*8cf0*/  FSEL R14, R25, -INF , !P4 ;  /* 0xff800000190e7808 */ /* 0x000fe40006000000 */
[----:B------:R-:W-:-:S04]  /*8d00*/  FMNMX.FTZ R2, R15, R2, !PT ;  /* 0x000000020f027209 */ /* 0x000fc80007810000 */
[----:B------:R-:W-:Y:S01]  /*8d10*/  FMNMX.FTZ R2, R14, R2, !PT ;  /* 0x000000020e027209 */ /* 0x000fe20007810000 */
[----:B------:R-:W-:-:S04]  /*8d20*/  IMAD.MOV.U32 R231, RZ, RZ, R3 ;  /* 0x000000ffffe77224 */ /* 0x000fc800078e0003 */
[----:B------:R-:W1:Y:S02]  /*8d30*/  SHFL.BFLY PT, R3, R2, 0x2, 0x1f ;  /* 0x0c401f0002037f89 */ /* 0x000e6400000e0000 */
[----:B-1----:R-:W-:-:S05]  /*8d40*/  FMNMX.FTZ R2, R2, R3, !PT ;  /* 0x0000000302027209 */ /* 0x002fca0007810000 */
[----:B------:R-:W1:Y:S02]  /*8d50*/  SHFL.BFLY PT, R3, R2, 0x1, 0x1f ;  /* 0x0c201f0002037f89 */ /* 0x000e6400000e0000 */
[----:B-1----:R-:W-:-:S04]  /*8d60*/  FMNMX.FTZ R213, R2, R3, !PT ;  /* 0x0000000302d57209 */ /* 0x002fc80007810000 */
[----:B------:R-:W-:-:S04]  /*8d70*/  FSETP.NEU.FTZ.AND P2, PT, R213, -INF , PT ;  /* 0xff800000d500780b */ /* 0x000fc80003f5d000 */
[----:B------:R-:W-:-:S05]  /*8d80*/  FSEL R2, R213, RZ, P2 ;  /* 0x000000ffd5027208 */ /* 0x000fca0001000000 */
[----:B------:R-:W-:-:S04]  /*8d90*/  FADD.FTZ R2, R135, -R2 ;  /* 0x8000000287027221 */ /* 0x000fc80000010000 */
[----:B------:R-:W-:Y:S02]  /*8da0*/  FMUL.FTZ R3, R2, c[0x0][0x23c] ;  /* 0x00008f0002037a20 */ /* 0x000fe40000410000 */
[----:B------:R-:W-:-:S05]  /*8db0*/  FMUL.FTZ R2, R213, c[0x0][0x23c] ;  /* 0x00008f00d5027a20 */ /* 0x000fca0000410000 */
[----:B------:R-:W-:Y:S01]  /*8dc0*/  FSEL R2, R2, RZ, P2 ;  /* 0x000000ff02027208 */ /* 0x000fe20001000000 */
[----:B------:R-:W1:Y:S04]  /*8dd0*/  MUFU.EX2 R3, R3 ;  /* 0x0000000300037308 */ /* 0x000e680000000800 */
        /* <DEDUP_REMOVED lines=8> */
[----:B------:R-:W-:Y:S02]  /*8e60*/  FFMA.FTZ R176, R14, c[0x0][0x23c], -R2 ;  /* 0x00008f000eb07a23 */ /* 0x000fe40000010802 */
[----:B------:R-:W2:Y:S01]  /*8e70*/  MUFU.EX2 R2, R20 ;  /* 0x0000001400027308 */ /* 0x000ea20000000800 */
[-C--:B-1----:R-:W-:Y:S01]  /*8e80*/  FMUL.FTZ R168, R168, R3.reuse ;  /* 0x00000003a8a87220 */ /* 0x082fe20000410000 */
[-C--:B------:R-:W-:Y:S01]  /*8e90*/  ISETP.GE.AND P4, PT, R0, R220.reuse, PT ;  /* 0x000000dc0000720c */ /* 0x080fe20003f86270 */
[-C--:B------:R-:W-:Y:S02]  /*8ea0*/  FMUL.FTZ R169, R169, R3.reuse ;  /* 0x00000003a9a97220 */ /* 0x080fe40000410000 */
[-C--:B------:R-:W-:Y:S01]  /*8eb0*/  FMUL.FTZ R232, R164, R3.reuse ;  /* 0x00000003a4e87220 */ /* 0x080fe20000410000 */
[----:B------:R1:W-:Y:S01]  /*8ec0*/  STL [R1+0x110], R213 ;  /* 0x000110d501007387 */ /* 0x0003e20000100800 */
[----:B------:R-:W-:Y:S01]  /*8ed0*/  ISETP.GE.AND P2, PT, R10, R220, PT ;  /* 0x000000dc0a00720c */ /* 0x000fe20003f46270 */
[-C--:B------:R-:W-:Y:S01]  /*8ee0*/  FMUL.FTZ R233, R165, R3.reuse ;  /* 0x00000003a5e97220 */ /* 0x080fe20000410000 */
[----:B------:R-:W-:Y:S01]  /*8ef0*/  ISETP.LT.OR P4, PT, R0, R216, P4 ;  /* 0x000000d80000720c */ /* 0x000fe20002781670 */
[----:B------:R-:W-:Y:S01]  /*8f00*/  STL [R1+0x114], R168 ;  /* 0x000114a801007387 */ /* 0x000fe20000100800 */
[----:B------:R-:W-:-:S02]  /*8f10*/  FMUL.FTZ R239, R156, R3 ;  /* 0x000000039cef7220 */ /* 0x000fc40000410000 */
[-C--:B------:R-:W-:Y:S01]  /*8f20*/  FMUL.FTZ R243, R157, R3.reuse ;  /* 0x000000039df37220 */ /* 0x080fe20000410000 */
[----:B------:R-:W-:Y:S01]  /*8f30*/  STL [R1+0x118], R169 ;  /* 0x000118a901007387 */ /* 0x000fe20000100800 */
[-C--:B------:R-:W-:Y:S01]  /*8f40*/  FMUL.FTZ R246, R80, R3.reuse ;  /* 0x0000000350f67220 */ /* 0x080fe20000410000 */
[----:B------:R-:W-:Y:S01]  /*8f50*/  ISETP.LT.OR P2, PT, R10, R216, P2 ;  /* 0x000000d80a00720c */ /* 0x000fe20001741670 */
[-C--:B------:R-:W-:Y:S01]  /*8f60*/  FMUL.FTZ R160, R160, R3.reuse ;  /* 0x00000003a0a07220 */ /* 0x080fe20000410000 */
[----:B------:R3:W-:Y:S01]  /*8f70*/  STL [R1+0x11c], R232 ;  /* 0x00011ce801007387 */ /* 0x0007e20000100800 */
[-C--:B------:R-:W-:Y:S02]  /*8f80*/  FMUL.FTZ R161, R161, R3.reuse ;  /* 0x00000003a1a17220 */ /* 0x080fe40000410000 */
[-C--:B------:R-:W-:Y:S02]  /*8f90*/  FMUL.FTZ R248, R36, R3.reuse ;  /* 0x0000000324f87220 */ /* 0x080fe40000410000 */
[----:B------:R-:W-:Y:S01]  /*8fa0*/  FMUL.FTZ R228, R37, R3 ;  /* 0x0000000325e47220 */ /* 0x000fe20000410000 */
[----:B--2---:R-:W-:Y:S01]  /*8fb0*/  F2FP.PACK_AB R37, R2, R11 ;  /* 0x0000000b0225723e */ /* 0x004fe200000000ff */
[----:B------:R-:W-:-:S02]  /*8fc0*/  FMUL.FTZ R165, R52, R3 ;  /* 0x0000000334a57220 */ /* 0x000fc40000410000 */
[-C--:B------:R-:W-:Y:S02]  /*8fd0*/  FMUL.FTZ R156, R53, R3.reuse ;  /* 0x00000003359c7220 */ /* 0x080fe40000410000 */
[-C--:B------:R-:W-:Y:S02]  /*8fe0*/  FMUL.FTZ R195, R64, R3.reuse ;  /* 0x0000000340c37220 */ /* 0x080fe40000410000 */
[-C--:B-1----:R-:W-:Y:S02]  /*8ff0*/  FMUL.FTZ R213, R48, R3.reuse ;  /* 0x0000000330d57220 */ /* 0x082fe40000410000 */
[-C--:B------:R-:W-:Y:S02]  /*9000*/  FMUL.FTZ R192, R65, R3.reuse ;  /* 0x0000000341c07220 */ /* 0x080fe40000410000 */
[-C--:B------:R-:W-:Y:S02]  /*9010*/  FMUL.FTZ R191, R68, R3.reuse ;  /* 0x0000000344bf7220 */ /* 0x080fe40000410000 */
[----:B------:R-:W-:-:S02]  /*9020*/  FMUL.FTZ R217, R69, R3 ;  /* 0x0000000345d97220 */ /* 0x000fc40000410000 */
[-C--:B------:R-:W-:Y:S02]  /*9030*/  FMUL.FTZ R251, R81, R3.reuse ;  /* 0x0000000351fb7220 */ /* 0x080fe40000410000 */
[-C--:B------:R-:W-:Y:S02]  /*9040*/  FMUL.FTZ R229, R84, R3.reuse ;  /* 0x0000000354e57220 */ /* 0x080fe40000410000 */
[-C--:B---3--:R-:W-:Y:S02]  /*9050*/  FMUL.FTZ R232, R49, R3.reuse ;  /* 0x0000000331e87220 */ /* 0x088fe40000410000 */
        /* <DEDUP_REMOVED lines=11> */
[-C--:B------:R-:W-:Y:S01]  /*9110*/  ISETP.GE.AND P3, PT, R9, R220.reuse, PT ;  /* 0x000000dc0900720c */ /* 0x080fe20003f66270 */
[----:B------:R-:W-:Y:S01]  /*9120*/  FFMA.FTZ R3, R211, R3, R11 ;  /* 0x00000003d3037223 */ /* 0x000fe2000001000b */
[----:B------:R-:W-:Y:S02]  /*9130*/  FSEL R11, R178, -INF , !P4 ;  /* 0xff800000b20b7808 */ /* 0x000fe40006000000 */
[----:B------:R-:W-:Y:S01]  /*9140*/  FSEL R20, R179, -INF , !P2 ;  /* 0xff800000b3147808 */ /* 0x000fe20005000000 */
[----:B------:R-:W-:Y:S01]  /*9150*/  FADD.FTZ R36, R2, R3 ;  /* 0x0000000302247221 */ /* 0x000fe20000010000 */
[----:B------:R-:W-:Y:S02]  /*9160*/  ISETP.GE.AND P2, PT, R8, R220, PT ;  /* 0x000000dc0800720c */ /* 0x000fe40003f46270 */
[----:B------:R-:W-:-:S02]  /*9170*/  ISETP.LT.OR P3, PT, R9, R216, P3 ;  /* 0x000000d80900720c */ /* 0x000fc40001f61670 */
[----:B------:R-:W-:Y:S02]  /*9180*/  FMNMX.FTZ R2, R134, R11, !PT ;  /* 0x0000000b86027209 */ /* 0x000fe40007810000 */
[----:B------:R-:W-:Y:S02]  /*9190*/  ISETP.GE.AND P4, PT, R7, R220, PT ;  /* 0x000000dc0700720c */ /* 0x000fe40003f86270 */
[----:B------:R-:W-:Y:S02]  /*91a0*/  ISETP.LT.OR P2, PT, R8, R216, P2 ;  /* 0x000000d80800720c */ /* 0x000fe40001741670 */
[----:B------:R-:W-:Y:S02]  /*91b0*/  FSEL R19, R174, -INF , !P3 ;  /* 0xff800000ae137808 */ /* 0x000fe40005800000 */
[----:B------:R-:W-:Y:S02]  /*91c0*/  FMNMX.FTZ R2, R20, R2, !PT ;  /* 0x0000000214027209 */ /* 0x000fe40007810000 */
[----:B------:R-:W-:-:S02]  /*91d0*/  ISETP.GE.AND P3, PT, R6, R220, PT ;  /* 0x000000dc0600720c */ /* 0x000fc40003f66270 */
[----:B------:R-:W-:Y:S02]  /*91e0*/  FSEL R18, R175, -INF , !P2 ;  /* 0xff800000af127808 */ /* 0x000fe40005000000 */
[----:B------:R-:W-:Y:S02]  /*91f0*/  ISETP.LT.OR P4, PT, R7, R216, P4 ;  /* 0x000000d80700720c */ /* 0x000fe40002781670 */
[----:B------:R-:W-:Y:S02]  /*9200*/  FMNMX.FTZ R2, R19, R2, !PT ;  /* 0x0000000213027209 */ /* 0x000fe40007810000 */
[----:B------:R-:W-:Y:S02]  /*9210*/  ISETP.LT.OR P3, PT, R6, R216, P3 ;  /* 0x000000d80600720c */ /* 0x000fe40001f61670 */
[----:B------:R-:W-:Y:S02]  /*9220*/  ISETP.GE.AND P2, PT, R5, R220, PT ;  /* 0x000000dc0500720c */ /* 0x000fe40003f46270 */
[----:B------:R-:W-:-:S02]  /*9230*/  FSEL R17, R138, -INF , !P4 ;  /* 0xff8000008a117808 */ /* 0x000fc40006000000 */
[----:B------:R-:W-:Y:S02]  /*9240*/  FMNMX.FTZ R2, R18, R2, !PT ;  /* 0x0000000212027209 */ /* 0x000fe40007810000 */
[----:B------:R-:W-:Y:S02]  /*9250*/  FSEL R16, R139, -INF , !P3 ;  /* 0xff8000008b107808 */ /* 0x000fe40005800000 */
[C---:B------:R-:W-:Y:S02]  /*9260*/  ISETP.GE.AND P3, PT, R4.reuse, R220, PT ;  /* 0x000000dc0400720c */ /* 0x040fe40003f66270 */
[----:B------:R-:W-:Y:S02]  /*9270*/  ISETP.LT.OR P2, PT, R5, R216, P2 ;  /* 0x000000d80500720c */ /* 0x000fe40001741670 */
[----:B------:R-:W-:Y:S02]  /*9280*/  FMNMX.FTZ R2, R17, R2, !PT ;  /* 0x0000000211027209 */ /* 0x000fe40007810000 */
[----:B------:R-:W-:-:S02]  /*9290*/  ISETP.LT.OR P3, PT, R4, R216, P3 ;  /* 0x000000d80400720c */ /* 0x000fc40001f61670 */
[----:B------:R-:W-:Y:S02]  /*92a0*/  FSEL R15, R26, -INF , !P2 ;  /* 0xff8000001a0f7808 */ /* 0x000fe40005000000 */
[----:B------:R-:W-:Y:S02]  /*92b0*/  FMNMX.FTZ R2, R16, R2, !PT ;  /* 0x0000000210027209 */ /* 0x000fe40007810000 */
[----:B------:R-:W-:Y:S02]  /*92c0*/  FSEL R14, R27, -INF , !P3 ;  /* 0xff8000001b0e7808 */ /* 0x000fe40005800000 */
[----:B------:R-:W-:-:S04]  /*92d0*/  FMNMX.FTZ R2, R15, R2, !PT ;  /* 0x000000020f027209 */ /* 0x000fc80007810000 */
[----:B------:R-:W-:-:S05]  /*92e0*/  FMNMX.FTZ R2, R14, R2, !PT ;  /* 0x000000020e027209 */ /* 0x000fca0007810000 */
[----:B------:R-:W1:Y:S02]  /*92f0*/  SHFL.BFLY PT, R3, R2, 0x2, 0x1f ;  /* 0x0c401f0002037f89 */ /* 0x000e6400000e0000 */
[----:B-1----:R-:W-:-:S05]  /*9300*/  FMNMX.FTZ R2, R2, R3, !PT ;  /* 0x0000000302027209 */ /* 0x002fca0007810000 */
[----:B------:R-:W1:Y:S02]  /*9310*/  SHFL.BFLY PT, R3, R2, 0x1, 0x1f ;  /* 0x0c201f0002037f89 */ /* 0x000e6400000e0000 */
[----:B-1----:R-:W-:-:S04]  /*9320*/  FMNMX.FTZ R212, R2, R3, !PT ;  /* 0x0000000302d47209 */ /* 0x002fc80007810000 */
[----:B------:R-:W-:-:S04]  /*9330*/  FSETP.NEU.FTZ.AND P2, PT, R212, -INF , PT ;  /* 0xff800000d400780b */ /* 0x000fc80003f5d000 */
[----:B------:R-:W-:-:S05]  /*9340*/  FSEL R2, R212, RZ, P2 ;  /* 0x000000ffd4027208 */ /* 0x000fca0001000000 */
[----:B------:R-:W-:-:S04]  /*9350*/  FADD.FTZ R2, R134, -R2 ;  /* 0x8000000286027221 */ /* 0x000fc80000010000 */
[----:B------:R-:W-:-:S06]  /*9360*/  FMUL.FTZ R3, R2, c[0x0][0x23c] ;  /* 0x00008f0002037a20 */ /* 0x000fcc0000410000 */
[----:B------:R-:W1:Y:S02]  /*9370*/  MUFU.EX2 R3, R3 ;  /* 0x0000000300037308 */ /* 0x000e640000000800 */
[-C--:B-1----:R-:W-:Y:S02]  /*9380*/  FMUL.FTZ R197, R102, R3.reuse ;  /* 0x0000000366c57220 */ /* 0x082fe40000410000 */
[----:B------:R-:W-:Y:S02]  /*9390*/  FMUL.FTZ R196, R103, R3 ;  /* 0x0000000367c47220 */ /* 0x000fe40000410000 */
[----:B------:R-:W2:Y:S01]  /*93a0*/  LDL.LU.64 R102, [R1] ;  /* 0x0000000001667983 */ /* 0x000ea20000300a00 */
[----:B------:R-:W-:-:S05]  /*93b0*/  FMUL.FTZ R2, R212, c[0x0][0x23c] ;  /* 0x00008f00d4027a20 */ /* 0x000fca0000410000 */
[----:B------:R-:W-:-:S05]  /*93c0*/  FSEL R2, R2, RZ, P2 ;  /* 0x000000ff02027208 */ /* 0x000fca0001000000 */
[----:B------:R-:W-:-:S04]  /*93d0*/  FFMA.FTZ R11, R11, c[0x0][0x23c], -R2 ;  /* 0x00008f000b0b7a23 */ /* 0x000fc80000010802 */
[----:B------:R-:W1:Y:S01]  /*93e0*/  MUFU.EX2 R23, R11 ;  /* 0x0000000b00177308 */ /* 0x000e620000000800 */
[C---:B------:R-:W-:Y:S02]  /*93f0*/  ISETP.GE.AND P6, PT, R0.reuse, R219, PT ;  /* 0x000000db0000720c */ /* 0x040fe40003fc6270 */
[C---:B------:R-:W-:Y:S02]  /*9400*/  ISETP.GE.AND P2, PT, R0.reuse, R218, PT ;  /* 0x000000da0000720c */ /* 0x040fe40003f46270 */
[----:B------:R-:W-:Y:S02]  /*9410*/  ISETP.LT.OR P6, PT, R0, R215, P6 ;  /* 0x000000d70000720c */ /* 0x000fe400037c1670 */
[----:B------:R-:W-:Y:S02]  /*9420*/  ISETP.GE.AND P5, PT, R10, R219, PT ;  /* 0x000000db0a00720c */ /* 0x000fe40003fa6270 */
[----:B------:R-:W-:Y:S02]  /*9430*/  ISETP.LT.OR P2, PT, R0, R214, P2 ;  /* 0x000000d60000720c */ /* 0x000fe40001741670 */
[C---:B------:R-:W-:Y:S01]  /*9440*/  ISETP.GE.AND P3, PT, R10.reuse, R218, PT ;  /* 0x000000da0a00720c */ /* 0x040fe20003f66270 */
[----:B------:R-:W-:Y:S01]  /*9450*/  FFMA.FTZ R81, R17, c[0x0][0x23c], -R2 ;  /* 0x00008f0011517a23 */ /* 0x000fe20000010802 */
[----:B------:R-:W-:Y:S01]  /*9460*/  ISETP.LT.OR P5, PT, R10, R215, P5 ;  /* 0x000000d70a00720c */ /* 0x000fe20002fa1670 */
[----:B------:R-:W-:Y:S01]  /*9470*/  FMUL.FTZ R234, R166, R3 ;  /* 0x00000003a6ea7220 */ /* 0x000fe20000410000 */
[----:B------:R-:W-:Y:S01]  /*9480*/  ISETP.GE.AND P4, PT, R9, R219, PT ;  /* 0x000000db0900720c */ /* 0x000fe20003f86270 */
[-C--:B------:R-:W-:Y:S01]  /*9490*/  FMUL.FTZ R235, R167, R3.reuse ;  /* 0x00000003a7eb7220 */ /* 0x080fe20000410000 */
[----:B------:R-:W-:Y:S01]  /*94a0*/  FSEL R17, R224, -INF , !P6 ;  /* 0xff800000e0117808 */ /* 0x000fe20007000000 */
[-C--:B------:R-:W-:Y:S01]  /*94b0*/  FMUL.FTZ R170, R170, R3.reuse ;  /* 0x00000003aaaa7220 */ /* 0x080fe20000410000 */
[----:B------:R-:W-:Y:S01]  /*94c0*/  ISETP.LT.OR P3, PT, R10, R214, P3 ;  /* 0x000000d60a00720c */ /* 0x000fe20001f61670 */
[-C--:B------:R-:W-:Y:S01]  /*94d0*/  FMUL.FTZ R171, R171, R3.reuse ;  /* 0x00000003abab7220 */ /* 0x080fe20000410000 */
[----:B------:R-:W-:Y:S01]  /*94e0*/  ISETP.GE.AND P6, PT, R9, R218, PT ;  /* 0x000000da0900720c */ /* 0x000fe20003fc6270 */
        /* <DEDUP_REMOVED lines=26> */
[----:B-1----:R-:W-:Y:S01]  /*9690*/  FFMA.FTZ R97, R210, R3, R23 ;  /* 0x00000003d2617223 */ /* 0x002fe20000010017 */
[----:B------:R-:W-:Y:S01]  /*96a0*/  FSEL R3, R226, -INF , !P2 ;  /* 0xff800000e2037808 */ /* 0x000fe20005000000 */
[--C-:B------:R-:W-:Y:S01]  /*96b0*/  FFMA.FTZ R68, R19, c[0x0][0x23c], -R2.reuse ;  /* 0x00008f0013447a23 */ /* 0x100fe20000010802 */
[----:B------:R-:W-:Y:S01]  /*96c0*/  ISETP.GE.AND P2, PT, R8, R219, PT ;  /* 0x000000db0800720c */ /* 0x000fe20003f46270 */
[--C-:B------:R-:W-:Y:S01]  /*96d0*/  FFMA.FTZ R69, R18, c[0x0][0x23c], -R2.reuse ;  /* 0x00008f0012457a23 */ /* 0x100fe20000010802 */
[----:B------:R-:W-:Y:S01]  /*96e0*/  ISETP.LT.OR P4, PT, R9, R215, P4 ;  /* 0x000000d70900720c */ /* 0x000fe20002781670 */
[--C-:B------:R-:W-:Y:S01]  /*96f0*/  FFMA.FTZ R25, R20, c[0x0][0x23c], -R2.reuse ;  /* 0x00008f0014197a23 */ /* 0x100fe20000010802 */
[----:B------:R-:W-:Y:S01]  /*9700*/  FSEL R22, R225, -INF , !P5 ;  /* 0xff800000e1167808 */ /* 0x000fe20006800000 */
[--C-:B------:R-:W-:Y:S01]  /*9710*/  FFMA.FTZ R112, R15, c[0x0][0x23c], -R2.reuse ;  /* 0x00008f000f707a23 */ /* 0x100fe20000010802 */
[----:B------:R-:W-:Y:S01]  /*9720*/  ISETP.LT.OR P6, PT, R9, R214, P6 ;  /* 0x000000d60900720c */ /* 0x000fe200037c1670 */
[--C-:B------:R-:W-:Y:S01]  /*9730*/  FFMA.FTZ R84, R16, c[0x0][0x23c], -R2.reuse ;  /* 0x00008f0010547a23 */ /* 0x100fe20000010802 */
[----:B------:R-:W-:Y:S01]  /*9740*/  ISETP.GE.AND P5, PT, R8, R218, PT ;  /* 0x000000da0800720c */ /* 0x000fe20003fa6270 */
[----:B------:R-:W-:Y:S01]  /*9750*/  FFMA.FTZ R113, R14, c[0x0][0x23c], -R2 ;  /* 0x00008f000e717a23 */ /* 0x000fe20000010802 */
[----:B------:R-:W-:Y:S01]  /*9760*/  FSEL R19, R227, -INF , !P3 ;  /* 0xff800000e3137808 */ /* 0x000fe20005800000 */
[----:B------:R-:W-:Y:S01]  /*9770*/  ULOP3.LUT UR5, UR33, UR31, URZ, 0x3c, !UPT ;  /* 0x0000001f21057292 */ /* 0x000fe2000f8e3c3f */
[----:B------:R-:W-:Y:S01]  /*9780*/  FMNMX.FTZ R0, R132, R3, !PT ;  /* 0x0000000384007209 */ /* 0x000fe20007810000 */
[----:B------:R-:W-:Y:S01]  /*9790*/  IMAD.MOV.U32 R116, RZ, RZ, R80 ;  /* 0x000000ffff747224 */ /* 0x000fe200078e0050 */
[----:B------:R-:W-:Y:S01]  /*97a0*/  ISETP.LT.OR P2, PT, R8, R215, P2 ;  /* 0x000000d70800720c */ /* 0x000fe20001741670 */
[----:B------:R-:W3:Y:S01]  /*97b0*/  LDL.LU.64 R118, [R1+0x80] ;  /* 0x0000800001767983 */ /* 0x000ee20000300a00 */
[----:B------:R-:W-:-:S02]  /*97c0*/  ISETP.GE.AND P3, PT, R7, R219, PT ;  /* 0x000000db0700720c */ /* 0x000fc40003f66270 */
[----:B------:R-:W-:Y:S02]  /*97d0*/  FSEL R21, R204, -INF , !P4 ;  /* 0xff800000cc157808 */ /* 0x000fe40006000000 */
[----:B------:R-:W-:Y:S02]  /*97e0*/  ISETP.LT.OR P5, PT, R8, R214, P5 ;  /* 0x000000d60800720c */ /* 0x000fe40002fa1670 */
[----:B------:R-:W-:Y:S02]  /*97f0*/  ISETP.GE.AND P4, PT, R7, R218, PT ;  /* 0x000000da0700720c */ /* 0x000fe40003f86270 */
[----:B------:R-:W-:Y:S02]  /*9800*/  FSEL R18, R206, -INF , !P6 ;  /* 0xff800000ce127808 */ /* 0x000fe40007000000 */
[----:B------:R-:W-:Y:S02]  /*9810*/  FMNMX.FTZ R0, R19, R0, !PT ;  /* 0x0000000013007209 */ /* 0x000fe40007810000 */
[----:B------:R-:W-:-:S02]  /*9820*/  FSEL R20, R205, -INF , !P2 ;  /* 0xff800000cd147808 */ /* 0x000fc40005000000 */
[C---:B------:R-:W-:Y:S02]  /*9830*/  ISETP.LT.OR P3, PT, R7.reuse, R215, P3 ;  /* 0x000000d70700720c */ /* 0x040fe40001f61670 */
[----:B------:R-:W-:Y:S02]  /*9840*/  ISETP.GE.AND P2, PT, R6, R218, PT ;  /* 0x000000da0600720c */ /* 0x000fe40003f46270 */
[----:B------:R-:W-:Y:S02]  /*9850*/  ISETP.LT.OR P4, PT, R7, R214, P4 ;  /* 0x000000d60700720c */ /* 0x000fe40002781670 */
[----:B------:R-:W-:Y:S02]  /*9860*/  FSEL R15, R207, -INF , !P5 ;  /* 0xff800000cf0f7808 */ /* 0x000fe40006800000 */
[----:B------:R-:W-:Y:S02]  /*9870*/  FMNMX.FTZ R0, R18, R0, !PT ;  /* 0x0000000012007209 */ /* 0x000fe40007810000 */
[----:B------:R-:W-:-:S02]  /*9880*/  FMNMX.FTZ R2, R133, R17, !PT ;  /* 0x0000001185027209 */ /* 0x000fc40007810000 */
[----:B------:R-:W-:Y:S02]  /*9890*/  ISETP.LT.OR P2, PT, R6, R214, P2 ;  /* 0x000000d60600720c */ /* 0x000fe40001741670 */
[----:B------:R-:W-:Y:S02]  /*98a0*/  FSEL R16, R184, -INF , !P3 ;  /* 0xff800000b8107808 */ /* 0x000fe40005800000 */
[----:B------:R-:W-:Y:S02]  /*98b0*/  ISETP.GE.AND P3, PT, R5, R218, PT ;  /* 0x000000da0500720c */ /* 0x000fe40003f66270 */
[----:B------:R-:W-:Y:S02]  /*98c0*/  FSEL R14, R186, -INF , !P4 ;  /* 0xff800000ba0e7808 */ /* 0x000fe40006000000 */
[----:B------:R-:W-:Y:S02]  /*98d0*/  FMNMX.FTZ R0, R15, R0, !PT ;  /* 0x000000000f007209 */ /* 0x000fe40007810000 */
[----:B------:R-:W-:-:S02]  /*98e0*/  FMNMX.FTZ R2, R22, R2, !PT ;  /* 0x0000000216027209 */ /* 0x000fc40007810000 */
[----:B------:R-:W-:Y:S02]  /*98f0*/  FSEL R11, R187, -INF , !P2 ;  /* 0xff800000bb0b7808 */ /* 0x000fe40005000000 */
[----:B------:R-:W-:Y:S02]  /*9900*/  ISETP.LT.OR P3, PT, R5, R214, P3 ;  /* 0x000000d60500720c */ /* 0x000fe40001f61670 */
[----:B------:R-:W-:Y:S02]  /*9910*/  ISETP.GE.AND P2, PT, R4, R218, PT ;  /* 0x000000da0400720c */ /* 0x000fe40003f46270 */
[----:B------:R-:W-:Y:S02]  /*9920*/  FMNMX.FTZ R0, R14, R0, !PT ;  /* 0x000000000e007209 */ /* 0x000fe40007810000 */
[----:B------:R-:W-:Y:S02]  /*9930*/  ISETP.GE.AND P6, PT, R6, R219, PT ;  /* 0x000000db0600720c */ /* 0x000fe40003fc6270 */
[----:B------:R-:W-:-:S02]  /*9940*/  FMNMX.FTZ R2, R21, R2, !PT ;  /* 0x0000000215027209 */ /* 0x000fc40007810000 */
[----:B------:R-:W-:Y:S02]  /*9950*/  ISETP.LT.OR P2, PT, R4, R214, P2 ;  /* 0x000000d60400720c */ /* 0x000fe40001741670 */
[----:B------:R-:W-:Y:S02]  /*9960*/  FSEL R7, R182, -INF , !P3 ;  /* 0xff800000b6077808 */ /* 0x000fe40005800000 */
[----:B------:R-:W-:Y:S02]  /*9970*/  FMNMX.FTZ R0, R11, R0, !PT ;  /* 0x000000000b007209 */ /* 0x000fe40007810000 */
[----:B------:R-:W-:Y:S02]  /*9980*/  ISETP.LT.OR P6, PT, R6, R215, P6 ;  /* 0x000000d70600720c */ /* 0x000fe400037c1670 */
[----:B------:R-:W-:Y:S02]  /*9990*/  ISETP.GE.AND P5, PT, R5, R219, PT ;  /* 0x000000db0500720c */ /* 0x000fe40003fa6270 */
[----:B------:R-:W-:-:S02]  /*99a0*/  FMNMX.FTZ R2, R20, R2, !PT ;  /* 0x0000000214027209 */ /* 0x000fc40007810000 */
[----:B------:R-:W-:Y:S02]  /*99b0*/  FSEL R6, R183, -INF , !P2 ;  /* 0xff800000b7067808 */ /* 0x000fe40005000000 */
[----:B------:R-:W-:Y:S02]  /*99c0*/  FMNMX.FTZ R0, R7, R0, !PT ;  /* 0x0000000007007209 */ /* 0x000fe40007810000 */
[----:B------:R-:W-:Y:S02]  /*99d0*/  ISETP.LT.OR P5, PT, R5, R215, P5 ;  /* 0x000000d70500720c */ /* 0x000fe40002fa1670 */
[----:B------:R-:W-:Y:S02]  /*99e0*/  ISETP.GE.AND P4, PT, R4, R219, PT ;  /* 0x000000db0400720c */ /* 0x000fe40003f86270 */
[----:B------:R-:W-:Y:S02]  /*99f0*/  FSEL R10, R185, -INF , !P6 ;  /* 0xff800000b90a7808 */ /* 0x000fe40007000000 */
[----:B------:R-:W-:-:S02]  /*9a00*/  FMNMX.FTZ R2, R16, R2, !PT ;  /* 0x0000000210027209 */ /* 0x000fc40007810000 */
[----:B------:R-:W-:Y:S02]  /*9a10*/  FMNMX.FTZ R0, R6, R0, !PT ;  /* 0x0000000006007209 */ /* 0x000fe40007810000 */
[----:B------:R-:W-:Y:S02]  /*9a20*/  ISETP.LT.OR P4, PT, R4, R215, P4 ;  /* 0x000000d70400720c */ /* 0x000fe40002781670 */
[----:B------:R-:W-:Y:S02]  /*9a30*/  FSEL R9, R180, -INF , !P5 ;  /* 0xff800000b4097808 */ /* 0x000fe40006800000 */
[----:B------:R-:W-:Y:S01]  /*9a40*/  FMNMX.FTZ R2, R10, R2, !PT ;  /* 0x000000020a027209 */ /* 0x000fe20007810000 */
[----:B------:R-:W1:Y:S01]  /*9a50*/  SHFL.BFLY PT, R4, R0, 0x2, 0x1f ;  /* 0x0c401f0000047f89 */ /* 0x000e6200000e0000 */
[----:B------:R-:W-:Y:S02]  /*9a60*/  FSEL R8, R181, -INF , !P4 ;  /* 0xff800000b5087808 */ /* 0x000fe40006000000 */
[----:B------:R-:W-:-:S04]  /*9a70*/  FMNMX.FTZ R2, R9, R2, !PT ;  /* 0x0000000209027209 */ /* 0x000fc80007810000 */
[----:B------:R-:W-:-:S05]  /*9a80*/  FMNMX.FTZ R2, R8, R2, !PT ;  /* 0x0000000208027209 */ /* 0x000fca0007810000 */
[----:B------:R-:W4:Y:S01]  /*9a90*/  SHFL.BFLY PT, R5, R2, 0x2, 0x1f ;  /* 0x0c401f0002057f89 */ /* 0x000f2200000e0000 */
[----:B-1----:R-:W-:-:S05]  /*9aa0*/  FMNMX.FTZ R0, R0, R4, !PT ;  /* 0x0000000400007209 */ /* 0x002fca0007810000 */
[----:B------:R-:W1:Y:S01]  /*9ab0*/  SHFL.BFLY PT, R4, R0, 0x1, 0x1f ;  /* 0x0c201f0000047f89 */ /* 0x000e6200000e0000 */
[----:B----4-:R-:W-:-:S05]  /*9ac0*/  FMNMX.FTZ R2, R2, R5, !PT ;  /* 0x0000000502027209 */ /* 0x010fca0007810000 */
[----:B------:R-:W4:Y:S01]  /*9ad0*/  SHFL.BFLY PT, R5, R2, 0x1, 0x1f ;  /* 0x0c201f0002057f89 */ /* 0x000f2200000e0000 */
[----:B-1----:R-:W-:-:S04]  /*9ae0*/  FMNMX.FTZ R222, R0, R4, !PT ;  /* 0x0000000400de7209 */ /* 0x002fc80007810000 */
[C---:B------:R-:W-:Y:S01]  /*9af0*/  FSETP.NEU.FTZ.AND P2, PT, R222.reuse, -INF , PT ;  /* 0xff800000de00780b */ /* 0x040fe20003f5d000 */
[----:B------:R-:W-:Y:S01]  /*9b00*/  FMUL.FTZ R0, R222, c[0x0][0x23c] ;  /* 0x00008f00de007a20 */ /* 0x000fe20000410000 */
[----:B----4-:R-:W-:-:S04]  /*9b10*/  FMNMX.FTZ R242, R2, R5, !PT ;  /* 0x0000000502f27209 */ /* 0x010fc80007810000 */
[----:B------:R-:W-:Y:S02]  /*9b20*/  FSEL R2, R0, RZ, P2 ;  /* 0x000000ff00027208 */ /* 0x000fe40001000000 */
[----:B------:R-:W-:-:S03]  /*9b30*/  FSEL R0, R222, RZ, P2 ;  /* 0x000000ffde007208 */ /* 0x000fc60001000000 */
[----:B------:R-:W-:Y:S02]  /*9b40*/  FFMA.FTZ R3, R3, c[0x0][0x23c], -R2 ;  /* 0x00008f0003037a23 */ /* 0x000fe40000010802 */
[----:B------:R-:W-:Y:S02]  /*9b50*/  FADD.FTZ R0, R132, -R0 ;  /* 0x8000000084007221 */ /* 0x000fe40000010000 */
[----:B------:R1:W-:Y:S01]  /*9b60*/  MUFU.EX2 R5, R3 ;  /* 0x0000000300057308 */ /* 0x0003e20000000800 */
[----:B------:R-:W-:Y:S01]  /*9b70*/  FSETP.NEU.FTZ.AND P5, PT, R242, -INF , PT ;  /* 0xff800000f200780b */ /* 0x000fe20003fbd000 */
[----:B-1----:R-:W-:-:S06]  /*9b80*/  FMUL.FTZ R3, R0, c[0x0][0x23c] ;  /* 0x00008f0000037a20 */ /* 0x002fcc0000410000 */
[----:B------:R1:W4:Y:S01]  /*9b90*/  MUFU.EX2 R4, R3 ;  /* 0x0000000300047308 */ /* 0x0003220000000800 */
[----:B------:R-:W-:Y:S02]  /*9ba0*/  FMUL.FTZ R0, R242, c[0x0][0x23c] ;  /* 0x00008f00f2007a20 */ /* 0x000fe40000410000 */
[----:B-1----:R-:W-:-:S06]  /*9bb0*/  FFMA.FTZ R3, R19, c[0x0][0x23c], -R2 ;  /* 0x00008f0013037a23 */ /* 0x002fcc0000010802 */
[----:B------:R-:W1:Y:S01]  /*9bc0*/  MUFU.EX2 R3, R3 ;  /* 0x0000000300037308 */ /* 0x000e620000000800 */
[----:B------:R-:W-:Y:S01]  /*9bd0*/  FSEL R0, R0, RZ, P5 ;  /* 0x000000ff00007208 */ /* 0x000fe20002800000 */
[----:B------:R-:W-:-:S04]  /*9be0*/  FFMA.FTZ R99, R14, c[0x0][0x23c], -R2 ;  /* 0x00008f000e637a23 */ /* 0x000fc80000010802 */
[--C-:B------:R-:W-:Y:S02]  /*9bf0*/  FFMA.FTZ R27, R17, c[0x0][0x23c], -R0.reuse ;  /* 0x00008f00111b7a23 */ /* 0x100fe40000010800 */
[--C-:B------:R-:W-:Y:S02]  /*9c00*/  FFMA.FTZ R64, R22, c[0x0][0x23c], -R0.reuse ;  /* 0x00008f0016407a23 */ /* 0x100fe40000010800 */
[--C-:B------:R-:W-:Y:S02]  /*9c10*/  FFMA.FTZ R65, R21, c[0x0][0x23c], -R0.reuse ;  /* 0x00008f0015417a23 */ /* 0x100fe40000010800 */
[--C-:B------:R-:W-:Y:S02]  /*9c20*/  FFMA.FTZ R66, R20, c[0x0][0x23c], -R0.reuse ;  /* 0x00008f0014427a23 */ /* 0x100fe40000010800 */
[--C-:B------:R-:W-:Y:S02]  /*9c30*/  FFMA.FTZ R82, R16, c[0x0][0x23c], -R0.reuse ;  /* 0x00008f0010527a23 */ /* 0x100fe40000010800 */
[----:B------:R-:W-:-:S02]  /*9c40*/  FFMA.FTZ R83, R10, c[0x0][0x23c], -R0 ;  /* 0x00008f000a537a23 */ /* 0x000fc40000010800 */
[--C-:B------:R-:W-:Y:S02]  /*9c50*/  FFMA.FTZ R85, R9, c[0x0][0x23c], -R0.reuse ;  /* 0x00008f0009557a23 */ /* 0x100fe40000010800 */
[----:B------:R-:W-:Y:S02]  /*9c60*/  FFMA.FTZ R86, R8, c[0x0][0x23c], -R0 ;  /* 0x00008f0008567a23 */ /* 0x000fe40000010800 */
[----:B----4-:R-:W-:-:S04]  /*9c70*/  FFMA.FTZ R0, R209, R4, R5 ;  /* 0x00000004d1007223 */ /* 0x010fc80000010005 */
[----:B-1----:R-:W-:Y:S01]  /*9c80*/  FADD.FTZ R14, R3, R0 ;  /* 0x00000000030e7221 */ /* 0x002fe20000010000 */
[----:B------:R-:W-:Y:S01]  /*9c90*/  LOP3.LUT R0, R231, UR5, RZ, 0x3c, !PT ;  /* 0x00000005e7007c12 */ /* 0x000fe2000f8e3cff */
[----:B------:R-:W-:-:S04]  /*9ca0*/  FFMA.FTZ R10, R18, c[0x0][0x23c], -R2 ;  /* 0x00008f00120a7a23 */ /* 0x000fc80000010802 */
[----:B------:R-:W-:-:S04]  /*9cb0*/  IMAD.WIDE.U32 R114, R0, -0x326172a9, RZ ;  /* 0xcd9e8d5700727825 */ /* 0x000fc800078e00ff */
[--C-:B------:R-:W-:Y:S02]  /*9cc0*/  FFMA.FTZ R15, R15, c[0x0][0x23c], -R2.reuse ;  /* 0x00008f000f0f7a23 */ /* 0x100fe40000010802 */
[--C-:B------:R-:W-:Y:S02]  /*9cd0*/  FFMA.FTZ R100, R11, c[0x0][0x23c], -R2.reuse ;  /* 0x00008f000b647a23 */ /* 0x100fe40000010802 */
[--C-:B------:R-:W-:Y:S02]  /*9ce0*/  FFMA.FTZ R87, R7, c[0x0][0x23c], -R2.reuse ;  /* 0x00008f0007577a23 */ /* 0x100fe40000010802 */
[----:B------:R-:W-:Y:S01]  /*9cf0*/  FFMA.FTZ R96, R6, c[0x0][0x23c], -R2 ;  /* 0x00008f0006607a23 */ /* 0x000fe20000010802 */
[----:B------:R-:W-:Y:S02]  /*9d00*/  LOP3.LUT R2, R115, UR15, R244, 0x96, !PT ;  /* 0x0000000f73027c12 */ /* 0x000fe4000f8e96f4 */
[----:B------:R-:W-:-:S03]  /*9d10*/  F2FP.PACK_AB R101, R3, R5 ;  /* 0x000000050365723e */ /* 0x000fc600000000ff */
[----:B------:R-:W-:-:S05]  /*9d20*/  IMAD.WIDE.U32 R2, R2, -0x2daee0ad, RZ ;  /* 0xd2511f5302027825 */ /* 0x000fca00078e00ff */
[----:B------:R-:W-:-:S05]  /*9d30*/  LOP3.LUT R0, R3, UR13, R240, 0x96, !PT ;  /* 0x0000000d03007c12 */ /* 0x000fca000f8e96f0 */
[----:B------:R-:W-:Y:S01]  /*9d40*/  IMAD.WIDE.U32 R6, R0, -0x326172a9, RZ ;  /* 0xcd9e8d5700067825 */ /* 0x000fe200078e00ff */
[----:B--2---:R-:W-:-:S04]  /*9d50*/  LOP3.LUT R0, R103, UR14, R114, 0x96, !PT ;  /* 0x0000000e67007c12 */ /* 0x004fc8000f8e9672 */
[----:B------:R-:W-:Y:S01]  /*9d60*/  LOP3.LUT R3, R7, UR12, R102, 0x96, !PT ;  /* 0x0000000c07037c12 */ /* 0x000fe2000f8e9666 */
[----:B------:R-:W-:-:S05]  /*9d70*/  IMAD.WIDE.U32 R8, R0, -0x2daee0ad, RZ ;  /* 0xd2511f5300087825 */ /* 0x000fca00078e00ff */
[----:B------:R-:W-:Y:S01]  /*9d80*/  LOP3.LUT R0, R9, UR11, R2, 0x96, !PT ;  /* 0x0000000b09007c12 */ /* 0x000fe2000f8e9602 */
[----:B------:R-:W-:-:S05]  /*9d90*/  IMAD.WIDE.U32 R2, R3, -0x2daee0ad, RZ ;  /* 0xd2511f5303027825 */ /* 0x000fca00078e00ff */
[----:B------:R-:W-:Y:S01]  /*9da0*/  LOP3.LUT R3, R3, UR9, R8, 0x96, !PT ;  /* 0x0000000903037c12 */ /* 0x000fe2000f8e9608 */
[----:B------:R-:W-:Y:S01]  /*9db0*/  IMAD.WIDE.U32 R8, R0, -0x326172a9, RZ ;  /* 0xcd9e8d5700087825 */ /* 0x000fe200078e00ff */
[----:B------:R-:W1:Y:S04]  /*9dc0*/  LDC.U8 R209, c[0x0][0x2d8] ;  /* 0x0000b600ffd17b82 */ /* 0x000e680000000000 */
[----:B------:R-:W-:-:S05]  /*9dd0*/  LOP3.LUT R0, R9, UR10, R6, 0x96, !PT ;  /* 0x0000000a09007c12 */ /* 0x000fca000f8e9606 */
[----:B------:R-:W-:-:S05]  /*9de0*/  IMAD.WIDE.U32 R16, R0, -0x2daee0ad, RZ ;  /* 0xd2511f5300107825 */ /* 0x000fca00078e00ff */
[----:B------:R-:W-:Y:S01]  /*9df0*/  LOP3.LUT R2, R17, UR7, R2, 0x96, !PT ;  /* 0x0000000711027c12 */ /* 0x000fe2000f8e9602 */
[----:B------:R-:W-:-:S04]  /*9e00*/  IMAD.WIDE.U32 R6, R3, -0x326172a9, RZ ;  /* 0xcd9e8d5703067825 */ /* 0x000fc800078e00ff */
[----:B------:R-:W-:-:S05]  /*9e10*/  IMAD.WIDE.U32 R2, R2, -0x326172a9, RZ ;  /* 0xcd9e8d5702027825 */ /* 0x000fca00078e00ff */
[----:B------:R-:W-:-:S04]  /*9e20*/  LOP3.LUT R0, R3, UR17, R6, 0x96, !PT ;  /* 0x0000001103007c12 */ /* 0x000fc8000f8e9606 */
[----:B------:R-:W-:-:S04]  /*9e30*/  LOP3.LUT R5, R0, 0xff, RZ, 0xc0, !PT ;  /* 0x000000ff00057812 */ /* 0x000fc800078ec0ff */
[----:B-1----:R-:W-:Y:S02]  /*9e40*/  ISETP.GE.U32.AND P6, PT, R209, R5, PT ;  /* 0x00000005d100720c */ /* 0x002fe40003fc6070 */
[----:B------:R-:W-:-:S04]  /*9e50*/  LOP3.LUT R5, R0, 0xffff, RZ, 0xc0, !PT ;  /* 0x0000ffff00057812 */ /* 0x000fc800078ec0ff */
[----:B------:R-:W-:Y:S02]  /*9e60*/  SHF.R.U32.HI R5, RZ, 0x8, R5 ;  /* 0x00000008ff057819 */ /* 0x000fe40000011605 */
[----:B------:R-:W-:Y:S02]  /*9e70*/  LOP3.LUT R11, R7, UR8, R8, 0x96, !PT ;  /* 0x00000008070b7c12 */ /* 0x000fe4000f8e9608 */
[----:B------:R-:W-:Y:S01]  /*9e80*/  LOP3.LUT R5, R5, 0xffff, RZ, 0xc0, !PT ;  /* 0x0000ffff05057812 */ /* 0x000fe200078ec0ff */
[----:B------:R-:W1:Y:S03]  /*9e90*/  MUFU.EX2 R7, R135 ;  /* 0x0000008700077308 */ /* 0x000e660000000800 */
[----:B------:R-:W-:Y:S02]  /*9ea0*/  ISETP.GE.U32.AND P4, PT, R209, R5, PT ;  /* 0x00000005d100720c */ /* 0x000fe40003f86070 */
[----:B------:R-:W-:-:S02]  /*9eb0*/  SHF.R.U32.HI R5, RZ, 0x18, R0 ;  /* 0x00000018ff057819 */ /* 0x000fc40000011600 */
[----:B------:R-:W-:Y:S01]  /*9ec0*/  SHF.R.U32.HI R0, RZ, 0x10, R0 ;  /* 0x00000010ff007819 */ /* 0x000fe20000011600 */
[----:B------:R-:W2:Y:S01]  /*9ed0*/  MUFU.EX2 R6, R136 ;  /* 0x0000008800067308 */ /* 0x000ea20000000800 */
[----:B------:R-:W-:Y:S02]  /*9ee0*/  ISETP.GE.U32.AND P2, PT, R209, R5, PT ;  /* 0x00000005d100720c */ /* 0x000fe40003f46070 */
[----:B------:R-:W-:-:S05]  /*9ef0*/  LOP3.LUT R0, R0, 0xff, RZ, 0xc0, !PT ;  /* 0x000000ff00007812 */ /* 0x000fca00078ec0ff */
[----:B------:R-:W4:Y:S01]  /*9f00*/  MUFU.EX2 R25, R25 ;  /* 0x0000001900197308 */ /* 0x000f220000000800 */
[----:B------:R-:W-:Y:S01]  /*9f10*/  ISETP.GE.U32.AND P3, PT, R209, R0, PT ;  /* 0x00000000d100720c */ /* 0x000fe20003f66070 */
[----:B-1----:R-:W-:-:S06]  /*9f20*/  FADD.FTZ R8, R7, R36 ;  /* 0x0000002407087221 */ /* 0x002fcc0000010000 */
[----:B------:R-:W1:Y:S01]  /*9f30*/  MUFU.EX2 R5, R10 ;  /* 0x0000000a00057308 */ /* 0x000e620000000800 */
[C---:B--2---:R-:W-:Y:S01]  /*9f40*/  FADD.FTZ R8, R6.reuse, R8 ;  /* 0x0000000806087221 */ /* 0x044fe20000010000 */
[----:B------:R-:W-:-:S06]  /*9f50*/  F2FP.PACK_AB R9, R6, R7 ;  /* 0x000000070609723e */ /* 0x000fcc00000000ff */
[----:B------:R-:W2:Y:S01]  /*9f60*/  MUFU.EX2 R0, R15 ;  /* 0x0000000f00007308 */ /* 0x000ea20000000800 */
[----:B----4-:R-:W-:-:S04]  /*9f70*/  F2FP.PACK_AB R6, R25, R23 ;  /* 0x000000171906723e */ /* 0x010fc800000000ff */
[C---:B------:R-:W-:Y:S01]  /*9f80*/  PRMT R20, R6.reuse, 0x7610, R20 ;  /* 0x0000761006147816 */ /* 0x040fe20000000014 */
[----:B-1----:R-:W-:Y:S01]  /*9f90*/  FADD.FTZ R7, R5, R14 ;  /* 0x0000000e05077221 */ /* 0x002fe20000010000 */
[----:B------:R-:W-:-:S03]  /*9fa0*/  PRMT R19, R6, 0x7632, R19 ;  /* 0x0000763206137816 */ /* 0x000fc60000000013 */
[----:B------:R-:W-:Y:S01]  /*9fb0*/  @!P3 HADD2 R26, -R20.H0_H0, -RZ.H0_H0 ;  /* 0xa00000ff141ab230 */ /* 0x000fe20000000900 */
[C---:B--2---:R-:W-:Y:S01]  /*9fc0*/  FADD.FTZ R80, R0.reuse, R7 ;  /* 0x0000000700507221 */ /* 0x044fe20000010000 */
[----:B------:R-:W-:Y:S02]  /*9fd0*/  F2FP.PACK_AB R48, R0, R5 ;  /* 0x000000050030723e */ /* 0x000fe400000000ff */
[----:B------:R-:W-:Y:S01]  /*9fe0*/  LOP3.LUT R0, R2, 0xff, RZ, 0xc0, !PT ;  /* 0x000000ff02007812 */ /* 0x000fe200078ec0ff */
[----:B------:R-:W1:Y:S01]  /*9ff0*/  MUFU.EX2 R5, R137 ;  /* 0x0000008900057308 */ /* 0x000e620000000800 */
[----:B------:R-:W-:Y:S02]  /*a000*/  PRMT R102, R20, 0x5410, R19 ;  /* 0x0000541014667816 */ /* 0x000fe40000000013 */
[----:B------:R-:W-:Y:S02]  /*a010*/  @!P3 PRMT R20, R26, 0x5410, RZ ;  /* 0x000054101a14b816 */ /* 0x000fe400000000ff */
[----:B------:R-:W-:-:S02]  /*a020*/  ISETP.GE.U32.AND P3, PT, R209, R0, PT ;  /* 0x00000000d100720c */ /* 0x000fc40003f66070 */
[C---:B------:R-:W-:Y:S01]  /*a030*/  PRMT R17, R37.reuse, 0x7632, R17 ;  /* 0x0000763225117816 */ /* 0x040fe20000000011 */
[----:B------:R-:W2:Y:S01]  /*a040*/  MUFU.EX2 R0, R172 ;  /* 0x000000ac00007308 */ /* 0x000ea20000000800 */
[----:B------:R-:W-:Y:S02]  /*a050*/  SHF.R.U32.HI R7, RZ, 0x10, R2 ;  /* 0x00000010ff077819 */ /* 0x000fe40000011602 */
[----:B------:R-:W-:Y:S01]  /*a060*/  LOP3.LUT R3, R2, 0xffff, RZ, 0xc0, !PT ;  /* 0x0000ffff02037812 */ /* 0x000fe200078ec0ff */
[----:B------:R-:W-:Y:S01]  /*a070*/  @!P4 HADD2 R35, -R17.H0_H0, -RZ.H0_H0 ;  /* 0xa00000ff1123c230 */ /* 0x000fe20000000900 */
[----:B------:R-:W-:Y:S02]  /*a080*/  PRMT R18, R37, 0x7610, R18 ;  /* 0x0000761025127816 */ /* 0x000fe40000000012 */
[----:B------:R-:W-:Y:S02]  /*a090*/  SHF.R.U32.HI R6, RZ, 0x18, R2 ;  /* 0x00000018ff067819 */ /* 0x000fe40000011602 */
[----:B------:R-:W-:-:S02]  /*a0a0*/  LOP3.LUT R2, R7, 0xff, RZ, 0xc0, !PT ;  /* 0x000000ff07027812 */ /* 0x000fc400078ec0ff */
[----:B------:R-:W-:Y:S01]  /*a0b0*/  SHF.R.U32.HI R3, RZ, 0x8, R3 ;  /* 0x00000008ff037819 */ /* 0x000fe20000011603 */
[----:B------:R-:W-:Y:S01]  /*a0c0*/  @!P2 HADD2 R24, -R19.H0_H0, -RZ.H0_H0 ;  /* 0xa00000ff1318a230 */ /* 0x000fe20000000900 */
[----:B------:R-:W-:Y:S02]  /*a0d0*/  PRMT R103, R18, 0x5410, R17 ;  /* 0x0000541012677816 */ /* 0x000fe40000000011 */
[----:B------:R-:W-:Y:S01]  /*a0e0*/  @!P4 PRMT R17, R35, 0x5410, RZ ;  /* 0x000054102311c816 */ /* 0x000fe200000000ff */
[----:B------:R-:W-:Y:S01]  /*a0f0*/  @!P6 HADD2 R34, -R18.H0_H0, -RZ.H0_H0 ;  /* 0xa00000ff1222e230 */ /* 0x000fe20000000900 */
[----:B------:R-:W-:Y:S01]  /*a100*/  ISETP.GE.U32.AND P4, PT, R209, R2, PT ;  /* 0x00000002d100720c */ /* 0x000fe20003f86070 */
[----:B-1----:R-:W-:Y:S01]  /*a110*/  FADD.FTZ R2, R5, R8 ;  /* 0x0000000805027221 */ /* 0x002fe20000010000 */
[----:B------:R-:W-:Y:S02]  /*a120*/  LOP3.LUT R3, R3, 0xffff, RZ, 0xc0, !PT ;  /* 0x0000ffff03037812 */ /* 0x000fe400078ec0ff */
[----:B------:R-:W-:Y:S01]  /*a130*/  @!P2 PRMT R19, R24, 0x5410, RZ ;  /* 0x000054101813a816 */ /* 0x000fe200000000ff */
[----:B--2---:R-:W-:Y:S01]  /*a140*/  FADD.FTZ R8, R0, R2 ;  /* 0x0000000200087221 */ /* 0x004fe20000010000 */
[----:B------:R-:W-:Y:S01]  /*a150*/  ISETP.GE.U32.AND P2, PT, R209, R3, PT ;  /* 0x00000003d100720c */ /* 0x000fe20003f46070 */
[----:B------:R-:W-:Y:S01]  /*a160*/  IMAD.WIDE.U32 R2, R11, -0x2daee0ad, RZ ;  /* 0xd2511f530b027825 */ /* 0x000fe200078e00ff */
[----:B------:R-:W-:-:S02]  /*a170*/  @!P6 PRMT R18, R34, 0x5410, RZ ;  /* 0x000054102212e816 */ /* 0x000fc400000000ff */
[----:B------:R-:W-:Y:S02]  /*a180*/  ISETP.GE.U32.AND P6, PT, R209, R6, PT ;  /* 0x00000006d100720c */ /* 0x000fe40003fc6070 */
[----:B------:R-:W1:Y:S01]  /*a190*/  MUFU.EX2 R6, R173 ;  /* 0x000000ad00067308 */ /* 0x000e620000000800 */
[----:B------:R-:W-:Y:S02]  /*a1a0*/  F2FP.PACK_AB R10, R0, R5 ;  /* 0x00000005000a723e */ /* 0x000fe400000000ff */
[----:B------:R-:W-:Y:S02]  /*a1b0*/  LOP3.LUT R5, R3, UR16, R16, 0x96, !PT ;  /* 0x0000001003057c12 */ /* 0x000fe4000f8e9610 */
[C---:B------:R-:W-:Y:S02]  /*a1c0*/  PRMT R24, R9.reuse, 0x7610, R24 ;  /* 0x0000761009187816 */ /* 0x040fe40000000018 */
[----:B------:R-:W-:Y:S02]  /*a1d0*/  SHF.R.U32.HI R7, RZ, 0x10, R5 ;  /* 0x00000010ff077819 */ /* 0x000fe40000011605 */
[----:B------:R-:W-:Y:S01]  /*a1e0*/  PRMT R182, R9, 0x7632, R182 ;  /* 0x0000763209b67816 */ /* 0x000fe200000000b6 */
[----:B------:R-:W-:Y:S01]  /*a1f0*/  @!P3 HADD2 R53, -R24.H0_H0, -RZ.H0_H0 ;  /* 0xa00000ff1835b230 */ /* 0x000fe20000000900 */
[----:B------:R-:W-:-:S02]  /*a200*/  LOP3.LUT R7, R7, 0xff, RZ, 0xc0, !PT ;  /* 0x000000ff07077812 */ /* 0x000fc400078ec0ff */
[----:B------:R-:W-:Y:S02]  /*a210*/  PRMT R98, R24, 0x5410, R182 ;  /* 0x0000541018627816 */ /* 0x000fe400000000b6 */
[----:B------:R-:W-:Y:S02]  /*a220*/  @!P3 PRMT R24, R53, 0x5410, RZ ;  /* 0x000054103518b816 */ /* 0x000fe400000000ff */
[----:B------:R-:W-:Y:S01]  /*a230*/  ISETP.GE.U32.AND P3, PT, R209, R7, PT ;  /* 0x00000007d100720c */ /* 0x000fe20003f66070 */
[----:B-1----:R-:W-:Y:S02]  /*a240*/  FADD.FTZ R7, R6, R8 ;  /* 0x0000000806077221 */ /* 0x002fe40000010000 */
[----:B------:R-:W2:Y:S01]  /*a250*/  LDL.LU.64 R8, [R1+0x70] ;  /* 0x0000700001087983 */ /* 0x000ea20000300a00 */
[----:B------:R-:W-:Y:S08]  /*a260*/  MUFU.EX2 R26, R68 ;  /* 0x00000044001a7308 */ /* 0x000ff00000000800 */
[----:B------:R1:W-:Y:S02]  /*a270*/  MUFU.EX2 R34, R69 ;  /* 0x0000004500227308 */ /* 0x0003e40000000800 */
[----:B-1----:R-:W4:Y:S06]  /*a280*/  LDL.LU.64 R68, [R1+0x78] ;  /* 0x0000780001447983 */ /* 0x002f2c0000300a00 */
[----:B------:R-:W1:Y:S01]  /*a290*/  MUFU.EX2 R0, R176 ;  /* 0x000000b000007308 */ /* 0x000e620000000800 */
[----:B------:R-:W-:Y:S01]  /*a2a0*/  IMAD.MOV.U32 R227, RZ, RZ, R211 ;  /* 0x000000ffffe37224 */ /* 0x000fe200078e00d3 */
[----:B------:R-:W-:-:S05]  /*a2b0*/  @!P2 HADD2 R54, -R182.H0_H0, -RZ.H0_H0 ;  /* 0xa00000ffb636a230 */ /* 0x000fca0000000900 */
[----:B------:R-:W-:Y:S01]  /*a2c0*/  @!P2 PRMT R182, R54, 0x5410, RZ ;  /* 0x0000541036b6a816 */ /* 0x000fe200000000ff */
[C---:B-1----:R-:W-:Y:S01]  /*a2d0*/  FADD.FTZ R211, R0.reuse, R7 ;  /* 0x0000000700d37221 */ /* 0x042fe20000010000 */
[----:B------:R-:W-:Y:S02]  /*a2e0*/  F2FP.PACK_AB R36, R0, R6 ;  /* 0x000000060024723e */ /* 0x000fe400000000ff */
[----:B------:R-:W-:Y:S02]  /*a2f0*/  LOP3.LUT R0, R5, 0xff, RZ, 0xc0, !PT ;  /* 0x000000ff05007812 */ /* 0x000fe400078ec0ff */
[----:B------:R-:W-:Y:S02]  /*a300*/  FSEL R6, R242, RZ, P5 ;  /* 0x000000fff2067208 */ /* 0x000fe40002800000 */
[----:B------:R-:W-:Y:S02]  /*a310*/  ISETP.GE.U32.AND P5, PT, R209, R0, PT ;  /* 0x00000000d100720c */ /* 0x000fe40003fa6070 */
[----:B------:R-:W-:Y:S01]  /*a320*/  SHF.R.U32.HI R0, RZ, 0x18, R5 ;  /* 0x00000018ff007819 */ /* 0x000fe20000011605 */
[----:B------:R-:W-:-:S03]  /*a330*/  FADD.FTZ R6, R133, -R6 ;  /* 0x8000000685067221 */ /* 0x000fc60000010000 */
[----:B------:R-:W-:Y:S01]  /*a340*/  ISETP.GE.U32.AND P2, PT, R209, R0, PT ;  /* 0x00000000d100720c */ /* 0x000fe20003f46070 */
[----:B------:R-:W-:Y:S01]  /*a350*/  FMUL.FTZ R0, R6, c[0x0][0x23c] ;  /* 0x00008f0006007a20 */ /* 0x000fe20000410000 */
[----:B------:R-:W-:Y:S08]  /*a360*/  MUFU.EX2 R22, R27 ;  /* 0x0000001b00167308 */ /* 0x000ff00000000800 */
[----:B------:R-:W1:Y:S08]  /*a370*/  MUFU.EX2 R0, R0 ;  /* 0x0000000000007308 */ /* 0x000e700000000800 */
[----:B------:R-:W-:Y:S08]  /*a380*/  MUFU.EX2 R27, R81 ;  /* 0x00000051001b7308 */ /* 0x000ff00000000800 */
[----:B------:R-:W1:Y:S01]  /*a390*/  MUFU.EX2 R35, R84 ;  /* 0x0000005400237308 */ /* 0x000e620000000800 */
[----:B------:R-:W-:Y:S01]  /*a3a0*/  F2FP.PACK_AB R6, R34, R26 ;  /* 0x0000001a2206723e */ /* 0x000fe200000000ff */
[----:B------:R-:W-:Y:S01]  /*a3b0*/  IMAD.MOV.U32 R207, RZ, RZ, R130 ;  /* 0x000000ffffcf7224 */ /* 0x000fe200078e0082 */
[----:B---3--:R-:W-:Y:S01]  /*a3c0*/  LOP3.LUT R14, R115, UR15, R118, 0x96, !PT ;  /* 0x0000000f730e7c12 */ /* 0x008fe2000f8e9676 */
[----:B------:R-:W-:Y:S01]  /*a3d0*/  IMAD.MOV.U32 R187, RZ, RZ, R131 ;  /* 0x000000ffffbb7224 */ /* 0x000fe200078e0083 */
[----:B------:R-:W-:Y:S01]  /*a3e0*/  PRMT R180, R6, 0x7632, R180 ;  /* 0x0000763206b47816 */ /* 0x000fe200000000b4 */
[----:B------:R-:W-:Y:S01]  /*a3f0*/  IMAD.MOV.U32 R226, RZ, RZ, R117 ;  /* 0x000000ffffe27224 */ /* 0x000fe200078e0075 */
[----:B------:R-:W-:Y:S01]  /*a400*/  PRMT R179, R10, 0x7610, R179 ;  /* 0x000076100ab37816 */ /* 0x000fe200000000b3 */
        /* <DEDUP_REMOVED lines=9> */
[-C--:B-1----:R-:W-:Y:S02]  /*a4a0*/  FFMA.FTZ R37, R208, R0.reuse, R22 ;  /* 0x00000000d0257223 */ /* 0x082fe40000010016 */
        /* <DEDUP_REMOVED lines=32> */
[----:B------:R-:W-:Y:S01]  /*a6b0*/  F2FP.PACK_AB R0, R35, R27 ;  /* 0x0000001b2300723e */ /* 0x000fe200000000ff */
[----:B------:R-:W-:Y:S01]  /*a6c0*/  @!P6 HADD2 R45, -R180.H0_H0, -RZ.H0_H0 ;  /* 0xa00000ffb42de230 */ /* 0x000fe20000000900 */
[----:B------:R-:W-:Y:S01]  /*a6d0*/  PRMT R181, R6, 0x7610, R181 ;  /* 0x0000761006b57816 */ /* 0x000fe200000000b5 */
[----:B------:R-:W-:Y:S01]  /*a6e0*/  @!P5 HADD2 R44, -R179.H0_H0, -RZ.H0_H0 ;  /* 0xa00000ffb32cd230 */ /* 0x000fe20000000900 */
[----:B------:R-:W-:Y:S01]  /*a6f0*/  PRMT R178, R10, 0x7632, R178 ;  /* 0x000076320ab27816 */ /* 0x000fe200000000b2 */
[----:B------:R-:W-:Y:S01]  /*a700*/  IMAD.WIDE.U32 R6, R14, -0x2daee0ad, RZ ;  /* 0xd2511f530e067825 */ /* 0x000fe200078e00ff */
[----:B------:R-:W-:-:S02]  /*a710*/  PRMT R177, R0, 0x7610, R177 ;  /* 0x0000761000b17816 */ /* 0x000fc400000000b1 */
[----:B------:R-:W-:Y:S02]  /*a720*/  PRMT R176, R0, 0x7632, R176 ;  /* 0x0000763200b07816 */ /* 0x000fe400000000b0 */
[----:B------:R-:W-:Y:S02]  /*a730*/  PRMT R53, R181, 0x5410, R180 ;  /* 0x00005410b5357816 */ /* 0x000fe400000000b4 */
[C---:B------:R-:W-:Y:S02]  /*a740*/  LOP3.LUT R0, R2.reuse, 0xff, RZ, 0xc0, !PT ;  /* 0x000000ff02007812 */ /* 0x040fe400078ec0ff */
[----:B------:R-:W-:Y:S02]  /*a750*/  LOP3.LUT R21, R2, 0xffff, RZ, 0xc0, !PT ;  /* 0x0000ffff02157812 */ /* 0x000fe400078ec0ff */
[--C-:B------:R-:W-:Y:S02]  /*a760*/  SHF.R.U32.HI R23, RZ, 0x10, R2.reuse ;  /* 0x00000010ff177819 */ /* 0x100fe40000011602 */
[----:B------:R-:W-:-:S02]  /*a770*/  SHF.R.U32.HI R16, RZ, 0x18, R2 ;  /* 0x00000018ff107819 */ /* 0x000fc40000011602 */
[----:B------:R-:W-:Y:S02]  /*a780*/  @!P6 PRMT R180, R45, 0x5410, RZ ;  /* 0x000054102db4e816 */ /* 0x000fe400000000ff */
[----:B------:R-:W-:Y:S02]  /*a790*/  PRMT R45, R179, 0x5410, R178 ;  /* 0x00005410b32d7816 */ /* 0x000fe400000000b2 */
[----:B------:R-:W-:Y:S02]  /*a7a0*/  @!P5 PRMT R179, R44, 0x5410, RZ ;  /* 0x000054102cb3d816 */ /* 0x000fe400000000ff */
[----:B------:R-:W-:Y:S02]  /*a7b0*/  ISETP.GE.U32.AND P5, PT, R209, R0, PT ;  /* 0x00000000d100720c */ /* 0x000fe40003fa6070 */
[----:B------:R-:W-:Y:S01]  /*a7c0*/  LOP3.LUT R5, R5, 0xffff, RZ, 0xc0, !PT ;  /* 0x0000ffff05057812 */ /* 0x000fe200078ec0ff */
[----:B------:R-:W-:-:S03]  /*a7d0*/  @!P4 HADD2 R67, -R181.H0_H0, -RZ.H0_H0 ;  /* 0xa00000ffb543c230 */ /* 0x000fc60000000900 */
[----:B------:R-:W-:-:S04]  /*a7e0*/  SHF.R.U32.HI R5, RZ, 0x8, R5 ;  /* 0x00000008ff057819 */ /* 0x000fc80000011605 */
[----:B------:R-:W-:Y:S02]  /*a7f0*/  LOP3.LUT R5, R5, 0xffff, RZ, 0xc0, !PT ;  /* 0x0000ffff05057812 */ /* 0x000fe400078ec0ff */
[----:B------:R-:W-:Y:S02]  /*a800*/  @!P4 PRMT R181, R67, 0x5410, RZ ;  /* 0x0000541043b5c816 */ /* 0x000fe400000000ff */
[----:B------:R-:W-:Y:S01]  /*a810*/  ISETP.GE.U32.AND P4, PT, R209, R5, PT ;  /* 0x00000005d100720c */ /* 0x000fe20003f86070 */
[----:B------:R-:W-:Y:S01]  /*a820*/  IMAD.MOV.U32 R54, RZ, RZ, R248 ;  /* 0x000000ffff367224 */ /* 0x000fe200078e00f8 */
[----:B------:R-:W-:Y:S01]  /*a830*/  @!P2 HADD2 R49, -R176.H0_H0, -RZ.H0_H0 ;  /* 0xa00000ffb031a230 */ /* 0x000fe20000000900 */
[----:B------:R1:W-:Y:S01]  /*a840*/  MUFU.EX2 R248, R112 ;  /* 0x0000007000f87308 */ /* 0x0003e20000000800 */
[----:B------:R-:W-:-:S03]  /*a850*/  PRMT R44, R177, 0x5410, R176 ;  /* 0x00005410b12c7816 */ /* 0x000fc600000000b0 */
[----:B------:R-:W-:Y:S01]  /*a860*/  @!P2 PRMT R176, R49, 0x5410, RZ ;  /* 0x0000541031b0a816 */ /* 0x000fe200000000ff */
[----:B-1----:R-:W1:Y:S05]  /*a870*/  LDC.U8 R112, c[0x0][0x2d8] ;  /* 0x0000b600ff707b82 */ /* 0x002e6a0000000000 */
[----:B------:R-:W-:Y:S01]  /*a880*/  @!P4 HADD2 R51, -R178.H0_H0, -RZ.H0_H0 ;  /* 0xa00000ffb233c230 */ /* 0x000fe20000000900 */
[----:B------:R-:W-:Y:S01]  /*a890*/  PRMT R175, R36, 0x7610, R175 ;  /* 0x0000761024af7816 */ /* 0x000fe200000000af */
[----:B------:R-:W-:-:S03]  /*a8a0*/  IMAD.MOV.U32 R93, RZ, RZ, R207 ;  /* 0x000000ffff5d7224 */ /* 0x000fc600078e00cf */
[----:B------:R-:W-:Y:S01]  /*a8b0*/  @!P4 PRMT R178, R51, 0x5410, RZ ;  /* 0x0000541033b2c816 */ /* 0x000fe200000000ff */
[----:B------:R-:W-:Y:S01]  /*a8c0*/  IMAD.MOV.U32 R51, RZ, RZ, R231 ;  /* 0x000000ffff337224 */ /* 0x000fe200078e00e7 */
[----:B------:R-:W-:Y:S01]  /*a8d0*/  @!P5 HADD2 R38, -R175.H0_H0, -RZ.H0_H0 ;  /* 0xa00000ffaf26d230 */ /* 0x000fe20000000900 */
[----:B------:R-:W-:Y:S01]  /*a8e0*/  PRMT R174, R36, 0x7632, R174 ;  /* 0x0000763224ae7816 */ /* 0x000fe200000000ae */
[----:B------:R-:W-:Y:S01]  /*a8f0*/  FMUL.FTZ R231, R79, R4 ;  /* 0x000000044fe77220 */ /* 0x000fe20000410000 */
[----:B--2---:R-:W-:-:S05]  /*a900*/  LOP3.LUT R2, R9, UR14, R114, 0x96, !PT ;  /* 0x0000000e09027c12 */ /* 0x004fca000f8e9672 */
[----:B------:R-:W-:-:S05]  /*a910*/  IMAD.WIDE.U32 R2, R2, -0x2daee0ad, RZ ;  /* 0xd2511f5302027825 */ /* 0x000fca00078e00ff */
[----:B------:R-:W-:Y:S02]  /*a920*/  LOP3.LUT R3, R3, UR11, R6, 0x96, !PT ;  /* 0x0000000b03037c12 */ /* 0x000fe4000f8e9606 */
[----:B----4-:R-:W-:-:S05]  /*a930*/  LOP3.LUT R0, R7, UR13, R68, 0x96, !PT ;  /* 0x0000000d07007c12 */ /* 0x010fca000f8e9644 */
[----:B------:R-:W-:-:S04]  /*a940*/  IMAD.WIDE.U32 R10, R0, -0x326172a9, RZ ;  /* 0xcd9e8d57000a7825 */ /* 0x000fc800078e00ff */
[----:B------:R-:W-:Y:S01]  /*a950*/  IMAD.WIDE.U32 R6, R3, -0x326172a9, RZ ;  /* 0xcd9e8d5703067825 */ /* 0x000fe200078e00ff */
[----:B------:R-:W-:-:S05]  /*a960*/  LOP3.LUT R0, R11, UR12, R8, 0x96, !PT ;  /* 0x0000000c0b007c12 */ /* 0x000fca000f8e9608 */
[----:B------:R-:W-:Y:S01]  /*a970*/  IMAD.WIDE.U32 R8, R0, -0x2daee0ad, RZ ;  /* 0xd2511f5300087825 */ /* 0x000fe200078e00ff */
[----:B------:R-:W-:-:S05]  /*a980*/  LOP3.LUT R0, R7, UR10, R10, 0x96, !PT ;  /* 0x0000000a07007c12 */ /* 0x000fca000f8e960a */
[----:B------:R-:W-:Y:S01]  /*a990*/  IMAD.WIDE.U32 R14, R0, -0x2daee0ad, RZ ;  /* 0xd2511f53000e7825 */ /* 0x000fe200078e00ff */
[----:B------:R-:W-:-:S04]  /*a9a0*/  LOP3.LUT R5, R9, UR9, R2, 0x96, !PT ;  /* 0x0000000909057c12 */ /* 0x000fc8000f8e9602 */
[----:B------:R-:W-:-:S05]  /*a9b0*/  LOP3.LUT R2, R15, UR7, R8, 0x96, !PT ;  /* 0x000000070f027c12 */ /* 0x000fca000f8e9608 */
[----:B------:R-:W-:-:S05]  /*a9c0*/  IMAD.WIDE.U32 R2, R2, -0x326172a9, RZ ;  /* 0xcd9e8d5702027825 */ /* 0x000fca00078e00ff */
[----:B------:R-:W-:-:S04]  /*a9d0*/  LOP3.LUT R0, R2, 0xff, RZ, 0xc0, !PT ;  /* 0x000000ff02007812 */ /* 0x000fc800078ec0ff */
[----:B------:R-:W-:Y:S02]  /*a9e0*/  ISETP.GE.U32.AND P2, PT, R209, R0, PT ;  /* 0x00000000d100720c */ /* 0x000fe40003f46070 */
[----:B------:R-:W-:Y:S01]  /*a9f0*/  SHF.R.U32.HI R0, RZ, 0x8, R21 ;  /* 0x00000008ff007819 */ /* 0x000fe20000011615 */
[----:B------:R-:W-:Y:S02]  /*aa00*/  FADD.FTZ R11, R25, R97 ;  /* 0x00000061190b7221 */ /* 0x000fe40000010000 */
[----:B------:R-:W2:Y:S01]  /*aa10*/  LDL.LU R25, [R1+0x88] ;  /* 0x0000880001197983 */ /* 0x000ea20000300800 */
[----:B------:R-:W-:Y:S01]  /*aa20*/  LOP3.LUT R0, R0, 0xffff, RZ, 0xc0, !PT ;  /* 0x0000ffff00007812 */ /* 0x000fe200078ec0ff */
[----:B------:R-:W-:-:S03]  /*aa30*/  IMAD.WIDE.U32 R8, R5, -0x326172a9, RZ ;  /* 0xcd9e8d5705087825 */ /* 0x000fc600078e00ff */
[----:B------:R-:W-:Y:S01]  /*aa40*/  ISETP.GE.U32.AND P4, PT, R209, R0, PT ;  /* 0x00000000d100720c */ /* 0x000fe20003f86070 */
[----:B------:R-:W-:Y:S02]  /*aa50*/  IMAD.MOV.U32 R68, RZ, RZ, R243 ;  /* 0x000000ffff447224 */ /* 0x000fe400078e00f3 */
[----:B------:R3:W4:Y:S01]  /*aa60*/  MUFU.EX2 R243, R113 ;  /* 0x0000007100f37308 */ /* 0x0007220000000800 */
[----:B------:R-:W-:Y:S01]  /*aa70*/  LOP3.LUT R8, R3, UR17, R8, 0x96, !PT ;  /* 0x0000001103087c12 */ /* 0x000fe2000f8e9608 */
[----:B------:R-:W-:Y:S01]  /*aa80*/  IMAD.MOV.U32 R79, RZ, RZ, R93 ;  /* 0x000000ffff4f7224 */ /* 0x000fe200078e005d */
[----:B------:R-:W-:Y:S01]  /*aa90*/  LOP3.LUT R0, R23, 0xff, RZ, 0xc0, !PT ;  /* 0x000000ff17007812 */ /* 0x000fe200078ec0ff */
[----:B------:R-:W-:Y:S01]  /*aaa0*/  IMAD.MOV.U32 R93, RZ, RZ, R130 ;  /* 0x000000ffff5d7224 */ /* 0x000fe200078e0082 */
[----:B------:R-:W-:Y:S02]  /*aab0*/  LOP3.LUT R3, R2, 0xffff, RZ, 0xc0, !PT ;  /* 0x0000ffff02037812 */ /* 0x000fe400078ec0ff */
[----:B------:R-:W-:-:S02]  /*aac0*/  PRMT R23, R175, 0x5410, R174 ;  /* 0x00005410af177816 */ /* 0x000fc400000000ae */
[----:B------:R-:W-:Y:S02]  /*aad0*/  @!P5 PRMT R175, R38, 0x5410, RZ ;  /* 0x0000541026afd816 */ /* 0x000fe400000000ff */
[----:B-1----:R-:W-:Y:S02]  /*aae0*/  ISETP.GE.U32.AND P5, PT, R112, R0, PT ;  /* 0x000000007000720c */ /* 0x002fe40003fa6070 */
[----:B------:R-:W-:Y:S01]  /*aaf0*/  SHF.R.U32.HI R0, RZ, 0x8, R3 ;  /* 0x00000008ff007819 */ /* 0x000fe20000011603 */
[----:B---3--:R-:W-:Y:S02]  /*ab00*/  IMAD.MOV.U32 R113, RZ, RZ, R79 ;  /* 0x000000ffff717224 */ /* 0x008fe400078e004f */
[----:B------:R-:W-:Y:S01]  /*ab10*/  IMAD.MOV.U32 R79, RZ, RZ, R93 ;  /* 0x000000ffff4f7224 */ /* 0x000fe200078e005d */
[----:B------:R-:W-:Y:S01]  /*ab20*/  @!P4 HADD2 R39, -R174.H0_H0, -RZ.H0_H0 ;  /* 0xa00000ffae27c230 */ /* 0x000fe20000000900 */
[----:B------:R-:W-:Y:S02]  /*ab30*/  IMAD.MOV.U32 R93, RZ, RZ, R250 ;  /* 0x000000ffff5d7224 */ /* 0x000fe400078e00fa */
[----:B------:R-:W3:Y:S01]  /*ab40*/  LDL R250, [R1+0xa8] ;  /* 0x0000a80001fa7983 */ /* 0x000ee20000100800 */
[----:B------:R-:W-:-:S02]  /*ab50*/  LOP3.LUT R0, R0, 0xffff, RZ, 0xc0, !PT ;  /* 0x0000ffff00007812 */ /* 0x000fc400078ec0ff */
[----:B------:R-:W-:Y:S02]  /*ab60*/  @!P4 PRMT R174, R39, 0x5410, RZ ;  /* 0x0000541027aec816 */ /* 0x000fe400000000ff */
[----:B------:R-:W-:Y:S02]  /*ab70*/  ISETP.GE.U32.AND P4, PT, R112, R0, PT ;  /* 0x000000007000720c */ /* 0x000fe40003f86070 */
[----:B----4-:R-:W-:Y:S01]  /*ab80*/  F2FP.PACK_AB R0, R243, R248 ;  /* 0x000000f8f300723e */ /* 0x010fe200000000ff */
[----:B------:R-:W-:Y:S01]  /*ab90*/  @!P3 HADD2 R50, -R177.H0_H0, -RZ.H0_H0 ;  /* 0xa00000ffb132b230 */ /* 0x000fe20000000900 */
[----:B------:R-:W-:Y:S02]  /*aba0*/  LOP3.LUT R9, R9, UR8, R6, 0x96, !PT ;  /* 0x0000000809097c12 */ /* 0x000fe4000f8e9606 */
[----:B------:R-:W-:Y:S02]  /*abb0*/  PRMT R173, R0, 0x7610, R173 ;  /* 0x0000761000ad7816 */ /* 0x000fe400000000ad */
[----:B------:R-:W-:-:S02]  /*abc0*/  SHF.R.U32.HI R6, RZ, 0x10, R2 ;  /* 0x00000010ff067819 */ /* 0x000fc40000011602 */
[----:B------:R-:W-:Y:S01]  /*abd0*/  SHF.R.U32.HI R2, RZ, 0x18, R2 ;  /* 0x00000018ff027819 */ /* 0x000fe20000011602 */
[----:B------:R-:W-:Y:S01]  /*abe0*/  @!P5 HADD2 R40, -R173.H0_H0, -RZ.H0_H0 ;  /* 0xa00000ffad28d230 */ /* 0x000fe20000000900 */
[----:B------:R-:W-:Y:S02]  /*abf0*/  @!P3 PRMT R177, R50, 0x5410, RZ ;  /* 0x0000541032b1b816 */ /* 0x000fe400000000ff */
[C---:B------:R-:W-:Y:S02]  /*ac00*/  ISETP.GE.U32.AND P3, PT, R209.reuse, R16, PT ;  /* 0x00000010d100720c */ /* 0x040fe40003f66070 */
[----:B------:R-:W-:Y:S02]  /*ac10*/  PRMT R172, R0, 0x7632, R172 ;  /* 0x0000763200ac7816 */ /* 0x000fe400000000ac */
[----:B------:R-:W-:Y:S02]  /*ac20*/  ISETP.GE.U32.AND P6, PT, R209, R2, PT ;  /* 0x00000002d100720c */ /* 0x000fe40003fc6070 */
[----:B------:R-:W-:Y:S01]  /*ac30*/  LOP3.LUT R2, R8, 0xff, RZ, 0xc0, !PT ;  /* 0x000000ff08027812 */ /* 0x000fe200078ec0ff */
[----:B------:R-:W1:Y:S01]  /*ac40*/  MUFU.EX2 R0, R64 ;  /* 0x0000004000007308 */ /* 0x000e620000000800 */
[----:B------:R-:W-:-:S02]  /*ac50*/  PRMT R36, R173, 0x5410, R172 ;  /* 0x00005410ad247816 */ /* 0x000fc400000000ac */
[----:B------:R-:W-:Y:S02]  /*ac60*/  @!P5 PRMT R173, R40, 0x5410, RZ ;  /* 0x0000541028add816 */ /* 0x000fe400000000ff */
[----:B------:R-:W-:Y:S02]  /*ac70*/  ISETP.GE.U32.AND P5, PT, R112, R2, PT ;  /* 0x000000027000720c */ /* 0x000fe40003fa6070 */
[----:B------:R-:W-:Y:S01]  /*ac80*/  LOP3.LUT R2, R8, 0xffff, RZ, 0xc0, !PT ;  /* 0x0000ffff08027812 */ /* 0x000fe200078ec0ff */
[----:B------:R-:W-:-:S03]  /*ac90*/  @!P3 HADD2 R41, -R172.H0_H0, -RZ.H0_H0 ;  /* 0xa00000ffac29b230 */ /* 0x000fc60000000900 */
[----:B------:R-:W-:Y:S01]  /*aca0*/  SHF.R.U32.HI R2, RZ, 0x8, R2 ;  /* 0x00000008ff027819 */ /* 0x000fe20000011602 */
[----:B------:R-:W-:Y:S03]  /*acb0*/  MUFU.EX2 R5, R65 ;  /* 0x0000004100057308 */ /* 0x000fe60000000800 */
[----:B------:R-:W-:Y:S02]  /*acc0*/  LOP3.LUT R2, R2, 0xffff, RZ, 0xc0, !PT ;  /* 0x0000ffff02027812 */ /* 0x000fe400078ec0ff */
[----:B------:R-:W-:-:S03]  /*acd0*/  @!P3 PRMT R172, R41, 0x5410, RZ ;  /* 0x0000541029acb816 */ /* 0x000fc600000000ff */
[----:B------:R-:W4:Y:S01]  /*ace0*/  MUFU.EX2 R7, R66 ;  /* 0x0000004200077308 */ /* 0x000f220000000800 */
[----:B------:R-:W-:Y:S01]  /*acf0*/  ISETP.GE.U32.AND P3, PT, R112, R2, PT ;  /* 0x000000027000720c */ /* 0x000fe20003f66070 */
[----:B------:R-:W-:Y:S01]  /*ad00*/  IMAD.MOV.U32 R81, RZ, RZ, R205 ;  /* 0x000000ffff517224 */ /* 0x000fe200078e00cd */
[----:B-1----:R-:W-:Y:S01]  /*ad10*/  F2FP.PACK_AB R2, R0, R22 ;  /* 0x000000160002723e */ /* 0x002fe200000000ff */
        /* <DEDUP_REMOVED lines=46> */
[----:B------:R-:W-:-:S02]  /*b000*/  PRMT R4, R2, 0x7610, R4 ;  /* 0x0000761002047816 */ /* 0x000fc40000000004 */
[----:B------:R-:W-:-:S03]  /*b010*/  PRMT R16, R2, 0x7632, R16 ;  /* 0x0000763202107816 */ /* 0x000fc60000000010 */
[----:B------:R-:W-:Y:S01]  /*b020*/  @!P5 HADD2 R42, -R4.H0_H0, -RZ.H0_H0 ;  /* 0xa00000ff042ad230 */ /* 0x000fe20000000900 */
[----:B------:R-:W-:Y:S02]  /*b030*/  LOP3.LUT R2, R6, 0xff, RZ, 0xc0, !PT ;  /* 0x000000ff06027812 */ /* 0x000fe400078ec0ff */
[----:B----4-:R-:W-:Y:S02]  /*b040*/  F2FP.PACK_AB R6, R7, R5 ;  /* 0x000000050706723e */ /* 0x010fe400000000ff */
[----:B------:R-:W-:Y:S02]  /*b050*/  PRMT R38, R4, 0x5410, R16 ;  /* 0x0000541004267816 */ /* 0x000fe40000000010 */
[----:B------:R-:W-:Y:S02]  /*b060*/  @!P5 PRMT R4, R42, 0x5410, RZ ;  /* 0x000054102a04d816 */ /* 0x000fe400000000ff */
[----:B------:R-:W-:Y:S01]  /*b070*/  ISETP.GE.U32.AND P5, PT, R112, R2, PT ;  /* 0x000000027000720c */ /* 0x000fe20003fa6070 */
[----:B------:R-:W-:Y:S01]  /*b080*/  IMAD.WIDE.U32 R2, R9, -0x2daee0ad, RZ ;  /* 0xd2511f5309027825 */ /* 0x000fe200078e00ff */
[----:B------:R-:W-:-:S02]  /*b090*/  PRMT R139, R6, 0x7610, R139 ;  /* 0x00007610068b7816 */ /* 0x000fc4000000008b */
[----:B------:R-:W-:Y:S01]  /*b0a0*/  PRMT R138, R6, 0x7632, R138 ;  /* 0x00007632068a7816 */ /* 0x000fe2000000008a */
[----:B------:R-:W-:Y:S01]  /*b0b0*/  FADD.FTZ R10, R0, R37 ;  /* 0x00000025000a7221 */ /* 0x000fe20000010000 */
[----:B------:R-:W-:Y:S01]  /*b0c0*/  LOP3.LUT R0, R3, UR16, R14, 0x96, !PT ;  /* 0x0000001003007c12 */ /* 0x000fe2000f8e960e */
[----:B------:R-:W-:Y:S01]  /*b0d0*/  @!P2 HADD2 R47, -R139.H0_H0, -RZ.H0_H0 ;  /* 0xa00000ff8b2fa230 */ /* 0x000fe20000000900 */
[C---:B------:R-:W-:Y:S02]  /*b0e0*/  LOP3.LUT R9, R2.reuse, 0xff, RZ, 0xc0, !PT ;  /* 0x000000ff02097812 */ /* 0x040fe400078ec0ff */
[----:B------:R-:W-:Y:S02]  /*b0f0*/  LOP3.LUT R3, R2, 0xffff, RZ, 0xc0, !PT ;  /* 0x0000ffff02037812 */ /* 0x000fe400078ec0ff */
[--C-:B------:R-:W-:Y:S02]  /*b100*/  SHF.R.U32.HI R14, RZ, 0x10, R2.reuse ;  /* 0x00000010ff0e7819 */ /* 0x100fe40000011602 */
[----:B------:R-:W-:-:S02]  /*b110*/  SHF.R.U32.HI R2, RZ, 0x18, R2 ;  /* 0x00000018ff027819 */ /* 0x000fc40000011602 */
[----:B------:R-:W-:Y:S02]  /*b120*/  PRMT R37, R139, 0x5410, R138 ;  /* 0x000054108b257816 */ /* 0x000fe4000000008a */
[----:B------:R-:W-:Y:S02]  /*b130*/  @!P2 PRMT R139, R47, 0x5410, RZ ;  /* 0x000054102f8ba816 */ /* 0x000fe400000000ff */
[----:B------:R-:W-:Y:S02]  /*b140*/  ISETP.GE.U32.AND P2, PT, R112, R2, PT ;  /* 0x000000027000720c */ /* 0x000fe40003f46070 */
[----:B------:R-:W-:Y:S01]  /*b150*/  SHF.R.U32.HI R2, RZ, 0x8, R3 ;  /* 0x00000008ff027819 */ /* 0x000fe20000011603 */
[----:B------:R-:W-:Y:S01]  /*b160*/  @!P4 HADD2 R46, -R138.H0_H0, -RZ.H0_H0 ;  /* 0xa00000ff8a2ec230 */ /* 0x000fe20000000900 */
[----:B------:R-:W-:Y:S02]  /*b170*/  PRMT R137, R48, 0x7610, R137 ;  /* 0x0000761030897816 */ /* 0x000fe40000000089 */
[----:B------:R-:W-:-:S02]  /*b180*/  LOP3.LUT R2, R2, 0xffff, RZ, 0xc0, !PT ;  /* 0x0000ffff02027812 */ /* 0x000fc400078ec0ff */
[----:B------:R-:W-:Y:S01]  /*b190*/  @!P4 PRMT R138, R46, 0x5410, RZ ;  /* 0x000054102e8ac816 */ /* 0x000fe200000000ff */
[----:B------:R-:W-:Y:S01]  /*b1a0*/  @!P5 HADD2 R52, -R137.H0_H0, -RZ.H0_H0 ;  /* 0xa00000ff8934d230 */ /* 0x000fe20000000900 */
[----:B------:R-:W-:Y:S02]  /*b1b0*/  PRMT R136, R48, 0x7632, R136 ;  /* 0x0000763230887816 */ /* 0x000fe40000000088 */
[----:B------:R-:W-:Y:S01]  /*b1c0*/  ISETP.GE.U32.AND P4, PT, R112, R2, PT ;  /* 0x000000027000720c */ /* 0x000fe20003f86070 */
[----:B------:R-:W-:Y:S01]  /*b1d0*/  IMAD.MOV.U32 R94, RZ, RZ, R210 ;  /* 0x000000ffff5e7224 */ /* 0x000fe200078e00d2 */
[----:B------:R-:W-:Y:S01]  /*b1e0*/  LOP3.LUT R2, R0, 0xff, RZ, 0xc0, !PT ;  /* 0x000000ff00027812 */ /* 0x000fe200078ec0ff */
[----:B------:R-:W-:Y:S01]  /*b1f0*/  MUFU.EX2 R6, R82 ;  /* 0x0000005200067308 */ /* 0x000fe20000000800 */
[----:B------:R-:W-:Y:S02]  /*b200*/  PRMT R22, R137, 0x5410, R136 ;  /* 0x0000541089167816 */ /* 0x000fe40000000088 */
[----:B------:R-:W-:-:S02]  /*b210*/  @!P5 PRMT R137, R52, 0x5410, RZ ;  /* 0x000054103489d816 */ /* 0x000fc400000000ff */
[----:B------:R-:W-:-:S03]  /*b220*/  ISETP.GE.U32.AND P5, PT, R112, R2, PT ;  /* 0x000000027000720c */ /* 0x000fc60003fa6070 */
[----:B------:R-:W1:Y:S01]  /*b230*/  MUFU.EX2 R210, R83 ;  /* 0x0000005300d27308 */ /* 0x000e620000000800 */
[----:B------:R-:W-:Y:S01]  /*b240*/  LOP3.LUT R2, R0, 0xffff, RZ, 0xc0, !PT ;  /* 0x0000ffff00027812 */ /* 0x000fe200078ec0ff */
[----:B------:R-:W-:-:S03]  /*b250*/  @!P6 HADD2 R55, -R136.H0_H0, -RZ.H0_H0 ;  /* 0xa00000ff8837e230 */ /* 0x000fc60000000900 */
[----:B------:R-:W-:-:S04]  /*b260*/  SHF.R.U32.HI R2, RZ, 0x8, R2 ;  /* 0x00000008ff027819 */ /* 0x000fc80000011602 */
[----:B------:R-:W-:Y:S02]  /*b270*/  LOP3.LUT R2, R2, 0xffff, RZ, 0xc0, !PT ;  /* 0x0000ffff02027812 */ /* 0x000fe400078ec0ff */
[----:B------:R-:W-:Y:S02]  /*b280*/  @!P6 PRMT R136, R55, 0x5410, RZ ;  /* 0x000054103788e816 */ /* 0x000fe400000000ff */
[----:B------:R-:W-:Y:S02]  /*b290*/  ISETP.GE.U32.AND P6, PT, R112, R2, PT ;  /* 0x000000027000720c */ /* 0x000fe40003fc6070 */
[----:B-1----:R-:W-:-:S04]  /*b2a0*/  F2FP.PACK_AB R2, R210, R6 ;  /* 0x00000006d202723e */ /* 0x002fc800000000ff */
[C---:B------:R-:W-:Y:S01]  /*b2b0*/  PRMT R135, R2.reuse, 0x7610, R135 ;  /* 0x0000761002877816 */ /* 0x040fe20000000087 */
[----:B------:R-:W-:Y:S01]  /*b2c0*/  IMAD.MOV.U32 R64, RZ, RZ, R240 ;  /* 0x000000ffff407224 */ /* 0x000fe200078e00f0 */
[----:B------:R-:W-:Y:S01]  /*b2d0*/  PRMT R134, R2, 0x7632, R134 ;  /* 0x0000763202867816 */ /* 0x000fe20000000086 */
[----:B------:R-:W-:Y:S01]  /*b2e0*/  IMAD.MOV.U32 R65, RZ, RZ, R241 ;  /* 0x000000ffff417224 */ /* 0x000fe200078e00f1 */
[----:B------:R-:W-:Y:S01]  /*b2f0*/  MUFU.EX2 R240, R86 ;  /* 0x0000005600f07308 */ /* 0x000fe20000000800 */
[----:B------:R-:W-:Y:S01]  /*b300*/  @!P5 HADD2 R56, -R135.H0_H0, -RZ.H0_H0 ;  /* 0xa00000ff8738d230 */ /* 0x000fe20000000900 */
[----:B------:R-:W-:Y:S01]  /*b310*/  SHF.R.U32.HI R2, RZ, 0x18, R8 ;  /* 0x00000018ff027819 */ /* 0x000fe20000011608 */
[----:B------:R-:W-:Y:S01]  /*b320*/  IMAD.MOV.U32 R41, RZ, RZ, R51 ;  /* 0x000000ffff297224 */ /* 0x000fe200078e0033 */
[----:B------:R-:W-:-:S04]  /*b330*/  PRMT R51, R135, 0x5410, R134 ;  /* 0x0000541087337816 */ /* 0x000fc80000000086 */
[----:B------:R-:W1:Y:S01]  /*b340*/  MUFU.EX2 R241, R85 ;  /* 0x0000005500f17308 */ /* 0x000e620000000800 */
[----:B------:R-:W-:Y:S01]  /*b350*/  @!P5 PRMT R135, R56, 0x5410, RZ ;  /* 0x000054103887d816 */ /* 0x000fe200000000ff */
[----:B------:R-:W-:Y:S01]  /*b360*/  @!P3 HADD2 R43, -R16.H0_H0, -RZ.H0_H0 ;  /* 0xa00000ff102bb230 */ /* 0x000fe20000000900 */
[----:B------:R-:W-:Y:S02]  /*b370*/  ISETP.GE.U32.AND P5, PT, R112, R2, PT ;  /* 0x000000027000720c */ /* 0x000fe40003fa6070 */
[----:B------:R-:W-:Y:S01]  /*b380*/  SHF.R.U32.HI R2, RZ, 0x10, R8 ;  /* 0x00000010ff027819 */ /* 0x000fe20000011608 */
[----:B------:R-:W-:Y:S01]  /*b390*/  @!P6 HADD2 R57, -R134.H0_H0, -RZ.H0_H0 ;  /* 0xa00000ff8639e230 */ /* 0x000fe20000000900 */
[----:B------:R-:W-:Y:S02]  /*b3a0*/  @!P3 PRMT R16, R43, 0x5410, RZ ;  /* 0x000054102b10b816 */ /* 0x000fe400000000ff */
[----:B------:R-:W-:Y:S02]  /*b3b0*/  LOP3.LUT R2, R2, 0xff, RZ, 0xc0, !PT ;  /* 0x000000ff02027812 */ /* 0x000fe400078ec0ff */
[----:B------:R-:W-:-:S02]  /*b3c0*/  ISETP.GE.U32.AND P3, PT, R112, R9, PT ;  /* 0x000000097000720c */ /* 0x000fc40003f66070 */
[----:B------:R-:W-:Y:S02]  /*b3d0*/  @!P6 PRMT R134, R57, 0x5410, RZ ;  /* 0x000054103986e816 */ /* 0x000fe400000000ff */
[----:B------:R-:W-:Y:S02]  /*b3e0*/  ISETP.GE.U32.AND P6, PT, R112, R2, PT ;  /* 0x000000027000720c */ /* 0x000fe40003fc6070 */
[----:B-1----:R-:W-:Y:S01]  /*b3f0*/  F2FP.PACK_AB R2, R240, R241 ;  /* 0x000000f1f002723e */ /* 0x002fe200000000ff */
[----:B------:R-:W-:-:S03]  /*b400*/  IMAD.MOV.U32 R75, RZ, RZ, R129 ;  /* 0x000000ffff4b7224 */ /* 0x000fc600078e0081 */
[C---:B------:R-:W-:Y:S01]  /*b410*/  PRMT R133, R2.reuse, 0x7610, R133 ;  /* 0x0000761002857816 */ /* 0x040fe20000000085 */
[----:B------:R-:W-:Y:S01]  /*b420*/  IMAD.MOV.U32 R95, RZ, RZ, R209 ;  /* 0x000000ffff5f7224 */ /* 0x000fe200078e00d1 */
[----:B------:R-:W-:Y:S01]  /*b430*/  PRMT R132, R2, 0x7632, R132 ;  /* 0x0000763202847816 */ /* 0x000fe20000000084 */
[----:B------:R-:W-:Y:S01]  /*b440*/  IMAD.MOV.U32 R129, RZ, RZ, R223 ;  /* 0x000000ffff817224 */ /* 0x000fe200078e00df */
[----:B------:R-:W-:Y:S01]  /*b450*/  MUFU.EX2 R209, R96 ;  /* 0x0000006000d17308 */ /* 0x000fe20000000800 */
[----:B------:R-:W-:Y:S01]  /*b460*/  @!P3 HADD2 R59, -R133.H0_H0, -RZ.H0_H0 ;  /* 0xa00000ff853bb230 */ /* 0x000fe20000000900 */
[----:B------:R-:W-:Y:S01]  /*b470*/  LOP3.LUT R2, R14, 0xff, RZ, 0xc0, !PT ;  /* 0x000000ff0e027812 */ /* 0x000fe200078ec0ff */
[----:B------:R-:W-:Y:S01]  /*b480*/  IMAD.MOV.U32 R40, RZ, RZ, R50 ;  /* 0x000000ffff287224 */ /* 0x000fe200078e0032 */
[----:B------:R-:W-:-:S04]  /*b490*/  PRMT R50, R133, 0x5410, R132 ;  /* 0x0000541085327816 */ /* 0x000fc80000000084 */
[----:B------:R-:W1:Y:S01]  /*b4a0*/  MUFU.EX2 R223, R87 ;  /* 0x0000005700df7308 */ /* 0x000e620000000800 */
[----:B------:R-:W-:Y:S01]  /*b4b0*/  @!P3 PRMT R133, R59, 0x5410, RZ ;  /* 0x000054103b85b816 */ /* 0x000fe200000000ff */
[----:B------:R-:W-:Y:S01]  /*b4c0*/  FADD.FTZ R3, R5, R10 ;  /* 0x0000000a05037221 */ /* 0x000fe20000010000 */
[----:B------:R-:W-:Y:S02]  /*b4d0*/  ISETP.GE.U32.AND P3, PT, R112, R2, PT ;  /* 0x000000027000720c */ /* 0x000fe40003f66070 */
[----:B------:R-:W-:Y:S01]  /*b4e0*/  SHF.R.U32.HI R2, RZ, 0x10, R0 ;  /* 0x00000010ff027819 */ /* 0x000fe20000011600 */
[----:B------:R-:W-:Y:S01]  /*b4f0*/  @!P4 HADD2 R58, -R132.H0_H0, -RZ.H0_H0 ;  /* 0xa00000ff843ac230 */ /* 0x000fe20000000900 */
[----:B------:R-:W-:Y:S02]  /*b500*/  FADD.FTZ R7, R7, R3 ;  /* 0x0000000307077221 */ /* 0x000fe40000010000 */
[----:B------:R-:W-:Y:S01]  /*b510*/  LOP3.LUT R3, R2, 0xff, RZ, 0xc0, !PT ;  /* 0x000000ff02037812 */ /* 0x000fe200078ec0ff */
[----:B------:R-:W-:Y:S01]  /*b520*/  IMAD.MOV.U32 R78, RZ, RZ, R208 ;  /* 0x000000ffff4e7224 */ /* 0x000fe200078e00d0 */
[----:B------:R-:W-:Y:S01]  /*b530*/  @!P4 PRMT R132, R58, 0x5410, RZ ;  /* 0x000054103a84c816 */ /* 0x000fe200000000ff */
[----:B------:R-:W-:Y:S01]  /*b540*/  FADD.FTZ R9, R26, R11 ;  /* 0x0000000b1a097221 */ /* 0x000fe20000010000 */
[----:B------:R-:W-:Y:S01]  /*b550*/  ISETP.GE.U32.AND P4, PT, R112, R3, PT ;  /* 0x000000037000720c */ /* 0x000fe20003f86070 */
[----:B------:R-:W-:Y:S01]  /*b560*/  MUFU.EX2 R2, R99 ;  /* 0x0000006300027308 */ /* 0x000fe20000000800 */
[----:B-1----:R-:W-:Y:S01]  /*b570*/  F2FP.PACK_AB R3, R209, R223 ;  /* 0x000000dfd103723e */ /* 0x002fe200000000ff */
[----:B------:R-:W-:-:S06]  /*b580*/  FADD.FTZ R5, R34, R9 ;  /* 0x0000000922057221 */ /* 0x000fcc0000010000 */
[----:B------:R-:W1:Y:S01]  /*b590*/  MUFU.EX2 R208, R100 ;  /* 0x0000006400d07308 */ /* 0x000e620000000800 */
[----:B------:R-:W-:Y:S01]  /*b5a0*/  PRMT R34, R3, 0x7610, R34 ;  /* 0x0000761003227816 */ /* 0x000fe20000000022 */
[----:B------:R-:W-:Y:S01]  /*b5b0*/  FADD.FTZ R8, R27, R5 ;  /* 0x000000051b087221 */ /* 0x000fe20000010000 */
[----:B------:R-:W-:-:S03]  /*b5c0*/  PRMT R27, R3, 0x7632, R27 ;  /* 0x00007632031b7816 */ /* 0x000fc6000000001b */
[----:B------:R-:W-:Y:S01]  /*b5d0*/  @!P3 HADD2 R60, -R34.H0_H0, -RZ.H0_H0 ;  /* 0xa00000ff223cb230 */ /* 0x000fe20000000900 */
[----:B------:R-:W-:Y:S02]  /*b5e0*/  SHF.R.U32.HI R0, RZ, 0x18, R0 ;  /* 0x00000018ff007819 */ /* 0x000fe40000011600 */
[----:B------:R-:W-:Y:S02]  /*b5f0*/  PRMT R49, R34, 0x5410, R27 ;  /* 0x0000541022317816 */ /* 0x000fe4000000001b */
[----:B------:R-:W-:Y:S02]  /*b600*/  @!P3 PRMT R34, R60, 0x5410, RZ ;  /* 0x000054103c22b816 */ /* 0x000fe400000000ff */
[----:B------:R-:W-:Y:S02]  /*b610*/  ISETP.GE.U32.AND P3, PT, R112, R0, PT ;  /* 0x000000007000720c */ /* 0x000fe40003f66070 */
[----:B-1----:R-:W-:Y:S01]  /*b620*/  F2FP.PACK_AB R0, R208, R2 ;  /* 0x00000002d000723e */ /* 0x002fe200000000ff */
[----:B------:R-:W-:-:S03]  /*b630*/  IMAD.MOV.U32 R130, RZ, RZ, R249 ;  /* 0x000000ffff827224 */ /* 0x000fc600078e00f9 */
[----:B------:R-:W-:Y:S01]  /*b640*/  PRMT R26, R0, 0x7632, R26 ;  /* 0x00007632001a7816 */ /* 0x000fe2000000001a */
[----:B------:R-:W-:Y:S01]  /*b650*/  FADD.FTZ R249, R2, R80 ;  /* 0x0000005002f97221 */ /* 0x000fe20000010000 */
[----:B------:R-:W-:Y:S01]  /*b660*/  @!P4 HADD2 R62, -R0.H0_H0, -RZ.H0_H0 ;  /* 0xa00000ff003ec230 */ /* 0x000fe20000000900 */
[C---:B------:R-:W-:Y:S02]  /*b670*/  @P4 PRMT R183, R0.reuse, 0x7610, R183 ;  /* 0x0000761000b74816 */ /* 0x040fe400000000b7 */
[----:B------:R-:W-:Y:S02]  /*b680*/  PRMT R48, R0, 0x5410, R26 ;  /* 0x0000541000307816 */ /* 0x000fe4000000001a */
[----:B------:R-:W-:Y:S02]  /*b690*/  LOP3.LUT R2, R115, UR15, R244, 0x96, !PT ;  /* 0x0000000f73027c12 */ /* 0x000fe4000f8e96f4 */
[----:B------:R-:W-:-:S03]  /*b6a0*/  LOP3.LUT R0, R65, UR4, R40, 0x96, !PT ;  /* 0x0000000441007c12 */ /* 0x000fc6000f8e9628 */
[----:B------:R-:W-:-:S04]  /*b6b0*/  IMAD.WIDE.U32 R2, R2, -0x2daee0ad, RZ ;  /* 0xd2511f5302027825 */ /* 0x000fc800078e00ff */
[----:B------:R-:W-:Y:S01]  /*b6c0*/  IMAD.WIDE.U32 R244, R0, -0x326172a9, RZ ;  /* 0xcd9e8d5700f47825 */ /* 0x000fe200078e00ff */
[----:B------:R-:W-:-:S04]  /*b6d0*/  LOP3.LUT R0, R3, UR13, R64, 0x96, !PT ;  /* 0x0000000d03007c12 */ /* 0x000fc8000f8e9640 */
[----:B------:R-:W-:Y:S01]  /*b6e0*/  LOP3.LUT R3, R245, UR14, R114, 0x96, !PT ;  /* 0x0000000ef5037c12 */ /* 0x000fe2000f8e9672 */
[----:B------:R-:W-:-:S04]  /*b6f0*/  FADD.FTZ R35, R35, R8 ;  /* 0x0000000823237221 */ /* 0x000fc80000010000 */
[----:B------:R-:W-:-:S04]  /*b700*/  IMAD.WIDE.U32 R8, R3, -0x2daee0ad, RZ ;  /* 0xd2511f5303087825 */ /* 0x000fc800078e00ff */
[----:B------:R-:W-:Y:S01]  /*b710*/  IMAD.WIDE.U32 R14, R0, -0x326172a9, RZ ;  /* 0xcd9e8d57000e7825 */ /* 0x000fe200078e00ff */
[----:B------:R-:W-:-:S05]  /*b720*/  LOP3.LUT R0, R9, UR11, R2, 0x96, !PT ;  /* 0x0000000b09007c12 */ /* 0x000fca000f8e9602 */
        /* <DEDUP_REMOVED lines=9> */
[----:B------:R-:W-:Y:S03]  /*b7c0*/  STG.E.U16 [R12.64+-0x40], R18 ;  /* 0xffffc0120c007986 */ /* 0x000fe6000c10151c */
[----:B------:R-:W-:Y:S01]  /*b7d0*/  IMAD.MOV.U32 R74, RZ, RZ, R252 ;  /* 0x000000ffff4a7224 */ /* 0x000fe200078e00fc */
[----:B------:R-:W-:Y:S01]  /*b7e0*/  STG.E.U16 [R12.64+-0x3e], R17 ;  /* 0xffffc2110c007986 */ /* 0x000fe2000c10151c */
[----:B------:R-:W-:Y:S01]  /*b7f0*/  FADD.FTZ R252, R6, R7 ;  /* 0x0000000706fc7221 */ /* 0x000fe20000010000 */
[----:B------:R-:W-:Y:S02]  /*b800*/  SHF.R.U32.HI R7, RZ, 0x10, R2 ;  /* 0x00000010ff077819 */ /* 0x000fe40000011602 */
[----:B------:R-:W-:Y:S01]  /*b810*/  STG.E.U16 [R32.64+-0x40], R20 ;  /* 0xffffc01420007986 */ /* 0x000fe2000c10151c */
[----:B------:R-:W-:-:S03]  /*b820*/  LOP3.LUT R0, R3, UR17, R8, 0x96, !PT ;  /* 0x0000001103007c12 */ /* 0x000fc6000f8e9608 */
[----:B------:R-:W-:Y:S01]  /*b830*/  STG.E.U16 [R32.64+-0x3e], R19 ;  /* 0xffffc21320007986 */ /* 0x000fe2000c10151c */
[C---:B------:R-:W-:Y:S02]  /*b840*/  LOP3.LUT R3, R2.reuse, 0xffff, RZ, 0xc0, !PT ;  /* 0x0000ffff02037812 */ /* 0x040fe400078ec0ff */
[----:B------:R-:W-:Y:S01]  /*b850*/  LOP3.LUT R8, R2, 0xff, RZ, 0xc0, !PT ;  /* 0x000000ff02087812 */ /* 0x000fe200078ec0ff */
[----:B------:R1:W-:Y:S01]  /*b860*/  STG.E.U16 [R30.64+-0x40], R4 ;  /* 0xffffc0041e007986 */ /* 0x0003e2000c10151c */
[----:B------:R-:W-:Y:S02]  /*b870*/  SHF.R.U32.HI R3, RZ, 0x8, R3 ;  /* 0x00000008ff037819 */ /* 0x000fe40000011603 */
[----:B------:R-:W-:Y:S02]  /*b880*/  LOP3.LUT R10, R9, UR8, R10, 0x96, !PT ;  /* 0x00000008090a7c12 */ /* 0x000fe4000f8e960a */
[----:B------:R-:W-:Y:S02]  /*b890*/  PRMT R15, R8, 0x5410, R3 ;  /* 0x00005410080f7816 */ /* 0x000fe40000000003 */
[----:B-1----:R-:W-:-:S02]  /*b8a0*/  SHF.R.U32.HI R4, RZ, 0x18, R2 ;  /* 0x00000018ff047819 */ /* 0x002fc40000011602 */
[----:B------:R-:W-:-:S04]  /*b8b0*/  LOP3.LUT R2, R7, 0xff, RZ, 0xc0, !PT ;  /* 0x000000ff07027812 */ /* 0x000fc800078ec0ff */
[----:B------:R-:W-:Y:S02]  /*b8c0*/  PRMT R11, R2, 0x5410, R4 ;  /* 0x00005410020b7816 */ /* 0x000fe40000000004 */
[----:B------:R-:W-:-:S04]  /*b8d0*/  LOP3.LUT R2, R0, 0xffff, RZ, 0xc0, !PT ;  /* 0x0000ffff00027812 */ /* 0x000fc800078ec0ff */
[----:B------:R-:W-:Y:S02]  /*b8e0*/  SHF.R.U32.HI R3, RZ, 0x8, R2 ;  /* 0x00000008ff037819 */ /* 0x000fe40000011602 */
[----:B------:R-:W-:Y:S02]  /*b8f0*/  LOP3.LUT R2, R0, 0xff, RZ, 0xc0, !PT ;  /* 0x000000ff00027812 */ /* 0x000fe400078ec0ff */
[--C-:B------:R-:W-:Y:S02]  /*b900*/  SHF.R.U32.HI R4, RZ, 0x10, R0.reuse ;  /* 0x00000010ff047819 */ /* 0x100fe40000011600 */
[----:B------:R-:W-:Y:S01]  /*b910*/  PRMT R9, R2, 0x5410, R3 ;  /* 0x0000541002097816 */ /* 0x000fe20000000003 */
[----:B------:R-:W-:Y:S01]  /*b920*/  IMAD.WIDE.U32 R2, R10, -0x2daee0ad, RZ ;  /* 0xd2511f530a027825 */ /* 0x000fe200078e00ff */
[----:B------:R-:W-:Y:S02]  /*b930*/  SHF.R.U32.HI R7, RZ, 0x18, R0 ;  /* 0x00000018ff077819 */ /* 0x000fe40000011600 */
[----:B------:R-:W-:-:S02]  /*b940*/  LOP3.LUT R4, R4, 0xff, RZ, 0xc0, !PT ;  /* 0x000000ff04047812 */ /* 0x000fc400078ec0ff */
[----:B------:R-:W-:Y:S02]  /*b950*/  LOP3.LUT R0, R3, UR16, R14, 0x96, !PT ;  /* 0x0000001003007c12 */ /* 0x000fe4000f8e960e */
[----:B------:R-:W-:Y:S02]  /*b960*/  PRMT R8, R4, 0x5410, R7 ;  /* 0x0000541004087816 */ /* 0x000fe40000000007 */
[----:B------:R-:W-:-:S04]  /*b970*/  LOP3.LUT R4, R0, 0xffff, RZ, 0xc0, !PT ;  /* 0x0000ffff00047812 */ /* 0x000fc800078ec0ff */
[----:B------:R-:W-:Y:S02]  /*b980*/  SHF.R.U32.HI R7, RZ, 0x8, R4 ;  /* 0x00000008ff077819 */ /* 0x000fe40000011604 */
[----:B------:R-:W-:-:S04]  /*b990*/  LOP3.LUT R4, R0, 0xff, RZ, 0xc0, !PT ;  /* 0x000000ff00047812 */ /* 0x000fc800078ec0ff */
[----:B------:R-:W-:Y:S02]  /*b9a0*/  PRMT R14, R4, 0x5410, R7 ;  /* 0x00005410040e7816 */ /* 0x000fe40000000007 */
[--C-:B------:R-:W-:Y:S02]  /*b9b0*/  SHF.R.U32.HI R7, RZ, 0x10, R0.reuse ;  /* 0x00000010ff077819 */ /* 0x100fe40000011600 */
[----:B------:R-:W-:Y:S02]  /*b9c0*/  SHF.R.U32.HI R4, RZ, 0x18, R0 ;  /* 0x00000018ff047819 */ /* 0x000fe40000011600 */
[----:B------:R-:W-:-:S04]  /*b9d0*/  LOP3.LUT R0, R7, 0xff, RZ, 0xc0, !PT ;  /* 0x000000ff07007812 */ /* 0x000fc800078ec0ff */
[----:B------:R-:W-:Y:S02]  /*b9e0*/  PRMT R7, R0, 0x5410, R4 ;  /* 0x0000541000077816 */ /* 0x000fe40000000004 */
[----:B------:R-:W-:-:S04]  /*b9f0*/  LOP3.LUT R0, R2, 0xffff, RZ, 0xc0, !PT ;  /* 0x0000ffff02007812 */ /* 0x000fc800078ec0ff */
[----:B------:R-:W-:Y:S02]  /*ba00*/  SHF.R.U32.HI R3, RZ, 0x8, R0 ;  /* 0x00000008ff037819 */ /* 0x000fe40000011600 */
[----:B------:R-:W-:-:S04]  /*ba10*/  LOP3.LUT R0, R2, 0xff, RZ, 0xc0, !PT ;  /* 0x000000ff02007812 */ /* 0x000fc800078ec0ff */
[----:B------:R-:W-:Y:S02]  /*ba20*/  PRMT R4, R0, 0x5410, R3 ;  /* 0x0000541000047816 */ /* 0x000fe40000000003 */
[--C-:B------:R-:W-:Y:S02]  /*ba30*/  SHF.R.U32.HI R0, RZ, 0x10, R2.reuse ;  /* 0x00000010ff007819 */ /* 0x100fe40000011602 */
[----:B------:R-:W-:Y:S02]  /*ba40*/  SHF.R.U32.HI R2, RZ, 0x18, R2 ;  /* 0x00000018ff027819 */ /* 0x000fe40000011602 */
[----:B------:R-:W-:Y:S02]  /*ba50*/  LOP3.LUT R0, R0, 0xff, RZ, 0xc0, !PT ;  /* 0x000000ff00007812 */ /* 0x000fe400078ec0ff */
[----:B------:R-:W-:Y:S01]  /*ba60*/  PRMT R64, R112, 0x7054, R112 ;  /* 0x0000705470407816 */ /* 0x000fe20000000070 */
[----:B------:R-:W-:Y:S01]  /*ba70*/  IMAD.MOV.U32 R97, RZ, RZ, R95 ;  /* 0x000000ffff617224 */ /* 0x000fe200078e005f */
[----:B------:R-:W-:Y:S01]  /*ba80*/  PRMT R17, R0, 0x5410, R2 ;  /* 0x0000541000117816 */ /* 0x000fe20000000002 */
[----:B------:R-:W-:-:S02]  /*ba90*/  IMAD.MOV.U32 R39, RZ, RZ, R94 ;  /* 0x000000ffff277224 */ /* 0x000fc400078e005e */
[----:B------:R-:W-:Y:S01]  /*baa0*/  HSET2.LE.AND R0, R15, R64, PT ;  /* 0x000000400f007233 */ /* 0x000fe20003803000 */
[----:B------:R-:W-:Y:S02]  /*bab0*/  IMAD.MOV.U32 R112, RZ, RZ, R78 ;  /* 0x000000ffff707224 */ /* 0x000fe400078e004e */
[----:B--2---:R-:W-:Y:S02]  /*bac0*/  IMAD.WIDE.U32 R18, R25, -0x326172a9, RZ ;  /* 0xcd9e8d5719127825 */ /* 0x004fe400078e00ff */
[----:B------:R-:W-:Y:S02]  /*bad0*/  LOP3.LUT R10, R0, R98, RZ, 0xc0, !PT ;  /* 0x00000062000a7212 */ /* 0x000fe400078ec0ff */
[----:B------:R-:W-:Y:S02]  /*bae0*/  IMAD.MOV.U32 R95, RZ, RZ, R75 ;  /* 0x000000ffff5f7224 */ /* 0x000fe400078e004b */
[----:B------:R-:W-:Y:S02]  /*baf0*/  IMAD.MOV.U32 R25, RZ, RZ, R97 ;  /* 0x000000ffff197224 */ /* 0x000fe400078e0061 */
[----:B------:R-:W-:-:S02]  /*bb00*/  IMAD.MOV.U32 R94, RZ, RZ, R74 ;  /* 0x000000ffff5e7224 */ /* 0x000fc400078e004a */
[----:B------:R-:W-:Y:S01]  /*bb10*/  IMAD.MOV.U32 R97, RZ, RZ, R39 ;  /* 0x000000ffff617224 */ /* 0x000fe200078e0027 */
[----:B------:R-:W-:Y:S01]  /*bb20*/  HSET2.LE.AND R0, R11, R64, PT ;  /* 0x000000400b007233 */ /* 0x000fe20003803000 */
        /* <DEDUP_REMOVED lines=8> */
[----:B------:R-:W-:Y:S01]  /*bbb0*/  LOP3.LUT R11, R0, R53, RZ, 0xc0, !PT ;  /* 0x00000035000b7212 */ /* 0x000fe200078ec0ff */
[----:B------:R-:W-:Y:S01]  /*bbc0*/  IMAD.MOV.U32 R79, RZ, RZ, R78 ;  /* 0x000000ffff4f7224 */ /* 0x000fe200078e004e */
[----:B------:R-:W-:Y:S01]  /*bbd0*/  HSET2.LE.AND R0, R14, R64, PT ;  /* 0x000000400e007233 */ /* 0x000fe20003803000 */
[----:B------:R-:W-:Y:S02]  /*bbe0*/  IMAD.MOV.U32 R78, RZ, RZ, R75 ;  /* 0x000000ffff4e7224 */ /* 0x000fe400078e004b */
[----:B------:R-:W-:-:S02]  /*bbf0*/  IMAD.MOV.U32 R75, RZ, RZ, R74 ;  /* 0x000000ffff4b7224 */ /* 0x000fc400078e004a */
[----:B------:R-:W-:Y:S02]  /*bc00*/  IMAD.MOV.U32 R74, RZ, RZ, R93 ;  /* 0x000000ffff4a7224 */ /* 0x000fe400078e005d */
[----:B------:R-:W-:Y:S02]  /*bc10*/  IMAD.MOV.U32 R93, RZ, RZ, R92 ;  /* 0x000000ffff5d7224 */ /* 0x000fe400078e005c */
[----:B------:R-:W-:Y:S01]  /*bc20*/  IMAD.MOV.U32 R92, RZ, RZ, R77 ;  /* 0x000000ffff5c7224 */ /* 0x000fe200078e004d */
[----:B------:R-:W-:Y:S01]  /*bc30*/  LOP3.LUT R128, R0, R45, RZ, 0xc0, !PT ;  /* 0x0000002d00807212 */ /* 0x000fe200078ec0ff */
[----:B------:R-:W-:Y:S01]  /*bc40*/  IMAD.MOV.U32 R77, RZ, RZ, R69 ;  /* 0x000000ffff4d7224 */ /* 0x000fe200078e0045 */
[----:B---3--:R-:W-:Y:S01]  /*bc50*/  LOP3.LUT R0, R19, R250, RZ, 0x3c, !PT ;  /* 0x000000fa13007212 */ /* 0x008fe200078e3cff */
[----:B------:R-:W-:Y:S02]  /*bc60*/  IMAD.MOV.U32 R69, RZ, RZ, R54 ;  /* 0x000000ffff457224 */ /* 0x000fe400078e0036 */
[----:B------:R-:W-:-:S02]  /*bc70*/  IMAD.MOV.U32 R54, RZ, RZ, R68 ;  /* 0x000000ffff367224 */ /* 0x000fc400078e0044 */
[----:B------:R-:W-:Y:S02]  /*bc80*/  IMAD.MOV.U32 R68, RZ, RZ, R207 ;  /* 0x000000ffff447224 */ /* 0x000fe400078e00cf */
[----:B------:R-:W-:Y:S02]  /*bc90*/  IMAD.MOV.U32 R207, RZ, RZ, R205 ;  /* 0x000000ffffcf7224 */ /* 0x000fe400078e00cd */
[----:B------:R-:W-:Y:S02]  /*bca0*/  IMAD.MOV.U32 R205, RZ, RZ, R206 ;  /* 0x000000ffffcd7224 */ /* 0x000fe400078e00ce */
[----:B------:R-:W-:Y:S02]  /*bcb0*/  IMAD.MOV.U32 R206, RZ, RZ, R251 ;  /* 0x000000ffffce7224 */ /* 0x000fe400078e00fb */
[----:B------:R-:W-:-:S05]  /*bcc0*/  IMAD.WIDE.U32 R250, R0, -0x2daee0ad, RZ ;  /* 0xd2511f5300fa7825 */ /* 0x000fca00078e00ff */
[----:B------:R-:W-:Y:S01]  /*bcd0*/  LOP3.LUT R0, R251, UR4, R40, 0x96, !PT ;  /* 0x00000004fb007c12 */ /* 0x000fe2000f8e9628 */
        /* <DEDUP_REMOVED lines=16> */
[----:B------:R-:W-:Y:S01]  /*bde0*/  STL.64 [R1], R18 ;  /* 0x0000001201007387 */ /* 0x000fe20000100a00 */
[----:B------:R-:W-:Y:S02]  /*bdf0*/  IMAD.MOV.U32 R207, RZ, RZ, R206 ;  /* 0x000000ffffcf7224 */ /* 0x000fe400078e00ce */
[----:B------:R-:W-:-:S02]  /*be00*/  IMAD.MOV.U32 R205, RZ, RZ, R204 ;  /* 0x000000ffffcd7224 */ /* 0x000fc400078e00cc */
[----:B------:R-:W-:Y:S02]  /*be10*/  IMAD.MOV.U32 R99, RZ, RZ, R25 ;  /* 0x000000ffff637224 */ /* 0x000fe400078e0019 */
[----:B------:R-:W-:Y:S02]  /*be20*/  IMAD.MOV.U32 R78, RZ, RZ, R69 ;  /* 0x000000ffff4e7224 */ /* 0x000fe400078e0045 */
[----:B------:R-:W-:Y:S02]  /*be30*/  IMAD.MOV.U32 R206, RZ, RZ, R247 ;  /* 0x000000ffffce7224 */ /* 0x000fe400078e00f7 */
[----:B------:R-:W-:Y:S02]  /*be40*/  IMAD.MOV.U32 R25, RZ, RZ, R113 ;  /* 0x000000ffff197224 */ /* 0x000fe400078e0071 */
[----:B------:R-:W-:Y:S02]  /*be50*/  IMAD.MOV.U32 R69, RZ, RZ, R232 ;  /* 0x000000ffff457224 */ /* 0x000fe400078e00e8 */
[----:B------:R-:W-:Y:S01]  /*be60*/  IMAD.MOV.U32 R96, RZ, RZ, R41 ;  /* 0x000000ffff607224 */ /* 0x000fe200078e0029 */
[----:B------:R-:W2:Y:S01]  /*be70*/  LDL.LU R232, [R1+0x11c] ;  /* 0x00011c0001e87983 */ /* 0x000ea20000300800 */
[----:B------:R-:W-:-:S02]  /*be80*/  IMAD.MOV.U32 R42, RZ, RZ, R112 ;  /* 0x000000ffff2a7224 */ /* 0x000fc400078e0070 */
[----:B------:R-:W-:Y:S02]  /*be90*/  IMAD.MOV.U32 R113, RZ, RZ, R94 ;  /* 0x000000ffff717224 */ /* 0x000fe400078e005e */
[----:B------:R-:W-:Y:S02]  /*bea0*/  IMAD.MOV.U32 R47, RZ, RZ, R79 ;  /* 0x000000ffff2f7224 */ /* 0x000fe400078e004f */
[----:B------:R-:W-:Y:S02]  /*beb0*/  IMAD.MOV.U32 R65, RZ, RZ, R169 ;  /* 0x000000ffff417224 */ /* 0x000fe400078e00a9 */
[----:B------:R-:W-:Y:S01]  /*bec0*/  IMAD.MOV.U32 R112, RZ, RZ, R95 ;  /* 0x000000ffff707224 */ /* 0x000fe200078e005f */
[----:B------:R-:W3:Y:S01]  /*bed0*/  LDL.LU R169, [R1+0x118] ;  /* 0x0001180001a97983 */ /* 0x000ee20000300800 */
[----:B------:R-:W-:Y:S02]  /*bee0*/  IMAD.MOV.U32 R79, RZ, RZ, R75 ;  /* 0x000000ffff4f7224 */ /* 0x000fe400078e004b */
[----:B------:R-:W-:-:S02]  /*bef0*/  IMAD.MOV.U32 R94, RZ, RZ, R68 ;  /* 0x000000ffff5e7224 */ /* 0x000fc400078e0044 */
[----:B------:R-:W-:Y:S02]  /*bf00*/  IMAD.MOV.U32 R41, RZ, RZ, R168 ;  /* 0x000000ffff297224 */ /* 0x000fe400078e00a8 */
[----:B------:R-:W-:Y:S01]  /*bf10*/  IMAD.MOV.U32 R75, RZ, RZ, R54 ;  /* 0x000000ffff4b7224 */ /* 0x000fe200078e0036 */
[----:B------:R-:W3:Y:S01]  /*bf20*/  LDL.LU R168, [R1+0x114] ;  /* 0x0001140001a87983 */ /* 0x000ee20000300800 */
[----:B------:R-:W-:Y:S02]  /*bf30*/  IMAD.MOV.U32 R95, RZ, RZ, R205 ;  /* 0x000000ffff5f7224 */ /* 0x000fe400078e00cd */
[----:B------:R-:W-:Y:S02]  /*bf40*/  IMAD.MOV.U32 R68, RZ, RZ, R213 ;  /* 0x000000ffff447224 */ /* 0x000fe400078e00d5 */
[----:B------:R-:W-:Y:S01]  /*bf50*/  IMAD.MOV.U32 R66, RZ, RZ, R39 ;  /* 0x000000ffff427224 */ /* 0x000fe200078e0027 */
[----:B------:R-:W4:Y:S01]  /*bf60*/  LDL.LU R213, [R1+0x110] ;  /* 0x0001100001d57983 */ /* 0x000f220000300800 */
[----:B------:R-:W-:-:S02]  /*bf70*/  IMAD.MOV.U32 R54, RZ, RZ, R206 ;  /* 0x000000ffff367224 */ /* 0x000fc400078e00ce */
[----:B------:R-:W-:Y:S02]  /*bf80*/  IMAD.MOV.U32 R205, RZ, RZ, R217 ;  /* 0x000000ffffcd7224 */ /* 0x000fe400078e00d9 */
[----:B------:R-:W-:Y:S01]  /*bf90*/  IMAD.MOV.U32 R39, RZ, RZ, R207 ;  /* 0x000000ffff277224 */ /* 0x000fe200078e00cf */
[----:B------:R1:W5:Y:S01]  /*bfa0*/  LDL.LU R217, [R1+0x10c] ;  /* 0x00010c0001d97983 */ /* 0x0003620000300800 */
[----:B------:R-:W-:Y:S02]  /*bfb0*/  IMAD.MOV.U32 R206, RZ, RZ, R221 ;  /* 0x000000ffffce7224 */ /* 0x000fe400078e00dd */
[----:B------:R-:W-:Y:S01]  /*bfc0*/  IMAD.MOV.U32 R207, RZ, RZ, R189 ;  /* 0x000000ffffcf7224 */ /* 0x000fe200078e00bd */
[----:B------:R1:W5:Y:S04]  /*bfd0*/  LDL.LU R221, [R1+0x108] ;  /* 0x0001080001dd7983 */ /* 0x0003680000300800 */
[----:B------:R-:W2:Y:S01]  /*bfe0*/  LDL.LU R189, [R1+0x104] ;  /* 0x0001040001bd7983 */ /* 0x000ea20000300800 */
[----:B------:R-:W-:-:S02]  /*bff0*/  IMAD.MOV.U32 R204, RZ, RZ, R246 ;  /* 0x000000ffffcc7224 */ /* 0x000fc400078e00f6 */
[----:B------:R-:W-:Y:S02]  /*c000*/  IMAD.MOV.U32 R98, RZ, RZ, R40 ;  /* 0x000000ffff627224 */ /* 0x000fe400078e0028 */
[----:B------:R-:W-:Y:S02]  /*c010*/  IMAD.MOV.U32 R40, RZ, RZ, R204 ;  /* 0x000000ffff287224 */ /* 0x000fe400078e00cc */
[----:B------:R-:W-:Y:S02]  /*c020*/  IMAD.MOV.U32 R204, RZ, RZ, R191 ;  /* 0x000000ffffcc7224 */ /* 0x000fe400078e00bf */
[----:B------:R-:W3:Y:S01]  /*c030*/  LDL.LU R191, [R1+0x100] ;  /* 0x0001000001bf7983 */ /* 0x000ee20000300800 */
[----:B------:R-:W-:-:S03]  /*c040*/  IMAD.MOV.U32 R52, RZ, RZ, R194 ;  /* 0x000000ffff347224 */ /* 0x000fc600078e00c2 */
[----:B------:R-:W3:Y:S01]  /*c050*/  LDL.LU R194, [R1+0xfc] ;  /* 0x0000fc0001c27983 */ /* 0x000ee20000300800 */
[----:B------:R-:W-:-:S03]  /*c060*/  IMAD.MOV.U32 R82, RZ, RZ, R193 ;  /* 0x000000ffff527224 */ /* 0x000fc600078e00c1 */
[----:B------:R-:W3:Y:S01]  /*c070*/  LDL.LU R193, [R1+0xf8] ;  /* 0x0000f80001c17983 */ /* 0x000ee20000300800 */
[--C-:B------:R-:W-:Y:S01]  /*c080*/  HSET2.LE.AND R2, R9, R64.reuse, PT ;  /* 0x0000004009027233 */ /* 0x100fe20003803000 */
[C---:B------:R-:W-:Y:S01]  /*c090*/  PRMT R5, R101.reuse, 0x7632, R5 ;  /* 0x0000763265057816 */ /* 0x040fe20000000005 */
[--C-:B------:R-:W-:Y:S01]  /*c0a0*/  HSET2.LE.AND R3, R8, R64.reuse, PT ;  /* 0x0000004008037233 */ /* 0x100fe20003803000 */
[----:B------:R-:W-:Y:S02]  /*c0b0*/  PRMT R6, R101, 0x7610, R6 ;  /* 0x0000761065067816 */ /* 0x000fe40000000006 */
[----:B------:R-:W-:Y:S01]  /*c0c0*/  LOP3.LUT R8, R2, R103, RZ, 0xc0, !PT ;  /* 0x0000006702087212 */ /* 0x000fe200078ec0ff */
[----:B------:R-:W-:Y:S02]  /*c0d0*/  @!P5 HADD2 R71, -R5.H0_H0, -RZ.H0_H0 ;  /* 0xa00000ff0547d230 */ /* 0x000fe40000000900 */
[----:B------:R-:W-:Y:S01]  /*c0e0*/  HSET2.LE.AND R2, R7, R64, PT ;  /* 0x0000004007027233 */ /* 0x000fe20003803000 */
[----:B------:R-:W-:Y:S01]  /*c0f0*/  IMAD.WIDE.U32 R246, R0, -0x326172a9, RZ ;  /* 0xcd9e8d5700f67825 */ /* 0x000fe200078e00ff */
[----:B------:R-:W-:-:S02]  /*c100*/  PRMT R21, R6, 0x5410, R5 ;  /* 0x0000541006157816 */ /* 0x000fc40000000005 */
[----:B------:R-:W-:Y:S02]  /*c110*/  @!P5 PRMT R5, R71, 0x5410, RZ ;  /* 0x000054104705d816 */ /* 0x000fe400000000ff */
[----:B------:R-:W-:Y:S02]  /*c120*/  LOP3.LUT R129, R2, R44, RZ, 0xc0, !PT ;  /* 0x0000002c02817212 */ /* 0x000fe400078ec0ff */
[----:B------:R-:W-:Y:S02]  /*c130*/  LOP3.LUT R2, R115, UR15, R18, 0x96, !PT ;  /* 0x0000000f73027c12 */ /* 0x000fe4000f8e9612 */
[----:B------:R-:W-:Y:S01]  /*c140*/  LOP3.LUT R0, R247, UR14, R114, 0x96, !PT ;  /* 0x0000000ef7007c12 */ /* 0x000fe2000f8e9672 */
[----:B------:R-:W-:Y:S01]  /*c150*/  STG.E.U16 [R30.64+-0x3e], R16 ;  /* 0xffffc2101e007986 */ /* 0x000fe2000c10151c */
[----:B------:R-:W-:Y:S01]  /*c160*/  LOP3.LUT R9, R3, R102, RZ, 0xc0, !PT ;  /* 0x0000006603097212 */ /* 0x000fe200078ec0ff */
[----:B------:R-:W-:Y:S02]  /*c170*/  HSET2.LE.AND R3, R4, R64, PT ;  /* 0x0000004004037233 */ /* 0x000fe40003803000 */
[----:B------:R1:W-:Y:S01]  /*c180*/  STG.E.U16 [R28.64+-0x3e], R5 ;  /* 0xffffc2051c007986 */ /* 0x0003e2000c10151c */
[----:B------:R-:W-:Y:S01]  /*c190*/  @!P6 HADD2 R70, -R6.H0_H0, -RZ.H0_H0 ;  /* 0xa00000ff0646e230 */ /* 0x000fe20000000900 */
[----:B------:R-:W-:-:S04]  /*c1a0*/  IMAD.WIDE.U32 R14, R0, -0x2daee0ad, RZ ;  /* 0xd2511f53000e7825 */ /* 0x000fc800078e00ff */
[----:B------:R-:W-:-:S05]  /*c1b0*/  @!P6 PRMT R6, R70, 0x5410, RZ ;  /* 0x000054104606e816 */ /* 0x000fca00000000ff */
[----:B------:R1:W-:Y:S02]  /*c1c0*/  STG.E.U16 [R28.64+-0x40], R6 ;  /* 0xffffc0061c007986 */ /* 0x0003e4000c10151c */
[----:B-1----:R-:W-:-:S05]  /*c1d0*/  IMAD.WIDE.U32 R4, R2, -0x2daee0ad, RZ ;  /* 0xd2511f5302047825 */ /* 0x002fca00078e00ff */
[----:B------:R-:W-:Y:S02]  /*c1e0*/  LOP3.LUT R2, R5, UR13, R250, 0x96, !PT ;  /* 0x0000000d05027c12 */ /* 0x000fe4000f8e96fa */
[----:B------:R-:W-:-:S03]  /*c1f0*/  LOP3.LUT R0, R15, UR11, R4, 0x96, !PT ;  /* 0x0000000b0f007c12 */ /* 0x000fc6000f8e9604 */
[----:B------:R-:W-:-:S04]  /*c200*/  IMAD.WIDE.U32 R4, R2, -0x326172a9, RZ ;  /* 0xcd9e8d5702047825 */ /* 0x000fc800078e00ff */
[----:B------:R-:W-:Y:S01]  /*c210*/  IMAD.WIDE.U32 R6, R0, -0x326172a9, RZ ;  /* 0xcd9e8d5700067825 */ /* 0x000fe200078e00ff */
[----:B------:R-:W-:-:S03]  /*c220*/  LOP3.LUT R2, R5, UR12, R246, 0x96, !PT ;  /* 0x0000000c05027c12 */ /* 0x000fc6000f8e96f6 */
[----:B------:R-:W-:Y:S01]  /*c230*/  IMAD.MOV.U32 R115, RZ, RZ, R43 ;  /* 0x000000ffff737224 */ /* 0x000fe200078e002b */
[----:B------:R-:W-:Y:S01]  /*c240*/  LOP3.LUT R0, R7, UR10, R4, 0x96, !PT ;  /* 0x0000000a07007c12 */ /* 0x000fe2000f8e9604 */
[----:B------:R-:W-:Y:S01]  /*c250*/  IMAD.MOV.U32 R43, RZ, RZ, R42 ;  /* 0x000000ffff2b7224 */ /* 0x000fe200078e002a */
[----:B------:R-:W-:Y:S01]  /*c260*/  LOP3.LUT R130, R3, R23, RZ, 0xc0, !PT ;  /* 0x0000001703827212 */ /* 0x000fe200078ec0ff */
[----:B------:R-:W-:Y:S01]  /*c270*/  IMAD.MOV.U32 R42, RZ, RZ, R66 ;  /* 0x000000ffff2a7224 */ /* 0x000fe200078e0042 */
[----:B------:R1:W-:Y:S01]  /*c280*/  STG.E.U16 [R12.64+-0x30], R24 ;  /* 0xffffd0180c007986 */ /* 0x0003e2000c10151c */
[----:B------:R-:W-:Y:S02]  /*c290*/  IMAD.MOV.U32 R66, RZ, RZ, R25 ;  /* 0x000000ffff427224 */ /* 0x000fe400078e0019 */
[----:B------:R-:W-:-:S05]  /*c2a0*/  IMAD.WIDE.U32 R2, R2, -0x2daee0ad, RZ ;  /* 0xd2511f5302027825 */ /* 0x000fca00078e00ff */
[----:B------:R-:W-:Y:S01]  /*c2b0*/  LOP3.LUT R3, R3, UR9, R14, 0x96, !PT ;  /* 0x0000000903037c12 */ /* 0x000fe2000f8e960e */
[----:B------:R-:W-:-:S04]  /*c2c0*/  IMAD.MOV.U32 R114, RZ, RZ, R47 ;  /* 0x000000ffff727224 */ /* 0x000fc800078e002f */
[----:B------:R-:W-:-:S04]  /*c2d0*/  IMAD.WIDE.U32 R4, R3, -0x326172a9, RZ ;  /* 0xcd9e8d5703047825 */ /* 0x000fc800078e00ff */
[----:B-1----:R-:W-:Y:S01]  /*c2e0*/  IMAD.WIDE.U32 R24, R0, -0x2daee0ad, RZ ;  /* 0xd2511f5300187825 */ /* 0x002fe200078e00ff */
[----:B------:R-:W-:-:S04]  /*c2f0*/  HSET2.LE.AND R0, R17, R64, PT ;  /* 0x0000004011007233 */ /* 0x000fc80003803000 */
[----:B------:R-:W-:Y:S01]  /*c300*/  LOP3.LUT R2, R25, UR7, R2, 0x96, !PT ;  /* 0x0000000719027c12 */ /* 0x000fe2000f8e9602 */
[----:B------:R-:W-:-:S04]  /*c310*/  IMAD.MOV.U32 R47, RZ, RZ, R131 ;  /* 0x000000ffff2f7224 */ /* 0x000fc800078e0083 */
[----:B------:R-:W-:Y:S01]  /*c320*/  IMAD.WIDE.U32 R2, R2, -0x326172a9, RZ ;  /* 0xcd9e8d5702027825 */ /* 0x000fe200078e00ff */
[----:B------:R-:W-:-:S04]  /*c330*/  LOP3.LUT R131, R0, R36, RZ, 0xc0, !PT ;  /* 0x0000002400837212 */ /* 0x000fc800078ec0ff */
[----:B------:R-:W-:Y:S02]  /*c340*/  LOP3.LUT R0, R3, UR17, R4, 0x96, !PT ;  /* 0x0000001103007c12 */ /* 0x000fe4000f8e9604 */
[C---:B------:R-:W-:Y:S02]  /*c350*/  LOP3.LUT R3, R2.reuse, 0xffff, RZ, 0xc0, !PT ;  /* 0x0000ffff02037812 */ /* 0x040fe400078ec0ff */
[----:B------:R-:W-:Y:S02]  /*c360*/  LOP3.LUT R15, R5, UR8, R6, 0x96, !PT ;  /* 0x00000008050f7c12 */ /* 0x000fe4000f8e9606 */
[--C-:B------:R-:W-:Y:S02]  /*c370*/  SHF.R.U32.HI R4, RZ, 0x10, R2.reuse ;  /* 0x00000010ff047819 */ /* 0x100fe40000011602 */
[----:B------:R-:W-:Y:S02]  /*c380*/  LOP3.LUT R5, R2, 0xff, RZ, 0xc0, !PT ;  /* 0x000000ff02057812 */ /* 0x000fe400078ec0ff */
[----:B------:R-:W-:-:S02]  /*c390*/  SHF.R.U32.HI R6, RZ, 0x18, R2 ;  /* 0x00000018ff067819 */ /* 0x000fc40000011602 */
[----:B------:R-:W-:Y:S02]  /*c3a0*/  SHF.R.U32.HI R2, RZ, 0x8, R3 ;  /* 0x00000008ff027819 */ /* 0x000fe40000011603 */
[----:B------:R-:W-:Y:S02]  /*c3b0*/  LOP3.LUT R3, R4, 0xff, RZ, 0xc0, !PT ;  /* 0x000000ff04037812 */ /* 0x000fe400078ec0ff */
[----:B------:R-:W-:Y:S02]  /*c3c0*/  PRMT R5, R5, 0x5410, R2 ;  /* 0x0000541005057816 */ /* 0x000fe40000000002 */
[----:B------:R-:W-:Y:S02]  /*c3d0*/  LOP3.LUT R2, R0, 0xffff, RZ, 0xc0, !PT ;  /* 0x0000ffff00027812 */ /* 0x000fe400078ec0ff */
[----:B------:R-:W-:Y:S02]  /*c3e0*/  PRMT R6, R3, 0x5410, R6 ;  /* 0x0000541003067816 */ /* 0x000fe40000000006 */
[----:B------:R-:W-:-:S02]  /*c3f0*/  SHF.R.U32.HI R3, RZ, 0x8, R2 ;  /* 0x00000008ff037819 */ /* 0x000fc40000011602 */
[----:B------:R-:W-:-:S04]  /*c400*/  LOP3.LUT R2, R0, 0xff, RZ, 0xc0, !PT ;  /* 0x000000ff00027812 */ /* 0x000fc800078ec0ff */
[----:B------:R-:W-:Y:S02]  /*c410*/  PRMT R4, R2, 0x5410, R3 ;  /* 0x0000541002047816 */ /* 0x000fe40000000003 */
[--C-:B------:R-:W-:Y:S02]  /*c420*/  SHF.R.U32.HI R3, RZ, 0x10, R0.reuse ;  /* 0x00000010ff037819 */ /* 0x100fe40000011600 */
[----:B------:R-:W-:Y:S02]  /*c430*/  SHF.R.U32.HI R2, RZ, 0x18, R0 ;  /* 0x00000018ff027819 */ /* 0x000fe40000011600 */
[----:B------:R-:W-:-:S04]  /*c440*/  LOP3.LUT R0, R3, 0xff, RZ, 0xc0, !PT ;  /* 0x000000ff03007812 */ /* 0x000fc800078ec0ff */
[----:B------:R-:W-:Y:S01]  /*c450*/  PRMT R14, R0, 0x5410, R2 ;  /* 0x00005410000e7816 */ /* 0x000fe20000000002 */
[--C-:B------:R-:W-:Y:S02]  /*c460*/  HSET2.LE.AND R0, R5, R64.reuse, PT ;  /* 0x0000004005007233 */ /* 0x100fe40003803000 */
[--C-:B------:R-:W-:Y:S02]  /*c470*/  HSET2.LE.AND R2, R6, R64.reuse, PT ;  /* 0x0000004006027233 */ /* 0x100fe40003803000 */
[--C-:B------:R-:W-:Y:S01]  /*c480*/  HSET2.LE.AND R3, R4, R64.reuse, PT ;  /* 0x0000004004037233 */ /* 0x100fe20003803000 */
[----:B------:R-:W-:Y:S01]  /*c490*/  LOP3.LUT R6, R0, R37, RZ, 0xc0, !PT ;  /* 0x0000002500067212 */ /* 0x000fe200078ec0ff */
[----:B------:R-:W-:Y:S01]  /*c4a0*/  HSET2.LE.AND R0, R14, R64, PT ;  /* 0x000000400e007233 */ /* 0x000fe20003803000 */
[----:B------:R-:W-:Y:S02]  /*c4b0*/  LOP3.LUT R7, R2, R22, RZ, 0xc0, !PT ;  /* 0x0000001602077212 */ /* 0x000fe400078ec0ff */
[----:B------:R-:W-:-:S02]  /*c4c0*/  LOP3.LUT R4, R3, R38, RZ, 0xc0, !PT ;  /* 0x0000002603047212 */ /* 0x000fc400078ec0ff */
[----:B------:R-:W-:Y:S01]  /*c4d0*/  LOP3.LUT R5, R0, R21, RZ, 0xc0, !PT ;  /* 0x0000001500057212 */ /* 0x000fe200078ec0ff */
[----:B------:R-:W-:Y:S02]  /*c4e0*/  IMAD.MOV.U32 R100, RZ, RZ, R47 ;  /* 0x000000ffff647224 */ /* 0x000fe400078e002f */
[----:B------:R-:W-:Y:S02]  /*c4f0*/  IMAD.MOV.U32 R47, RZ, RZ, R39 ;  /* 0x000000ffff2f7224 */ /* 0x000fe400078e0027 */
[----:B------:R-:W-:Y:S02]  /*c500*/  IMAD.MOV.U32 R46, RZ, RZ, R203 ;  /* 0x000000ffff2e7224 */ /* 0x000fe400078e00cb */
[----:B------:R-:W-:Y:S01]  /*c510*/  IMAD.MOV.U32 R101, RZ, RZ, R43 ;  /* 0x000000ffff657224 */ /* 0x000fe200078e002b */
[----:B------:R1:W5:Y:S01]  /*c520*/  LDL.LU R203, [R1+0xf4] ;  /* 0x0000f40001cb7983 */ /* 0x0003620000300800 */
        /* <DEDUP_REMOVED lines=8> */
[----:B--2---:R-:W3:Y:S02]  /*c5b0*/  LDSM.16.MT88.4 R16, [R189+0xa000] ;  /* 0x00a00000bd10783b */ /* 0x004ee40000004200 */
[-C--:B---3--:R-:W-:Y:S08]  /*c5c0*/  HMMA.16816.F32 R168, R8, R16.reuse, R168 ;  /* 0x0000001008a8723c */ /* 0x088ff000000018a8 */
[C---:B------:R-:W-:Y:S08]  /*c5d0*/  HMMA.16816.F32 R152, R4.reuse, R16, R152 ;  /* 0x000000100498723c */ /* 0x040ff00000001898 */
[-C--:B------:R-:W-:Y:S08]  /*c5e0*/  HMMA.16816.F32 R148, R4, R18.reuse, R148 ;  /* 0x000000120494723c */ /* 0x080ff00000001894 */
[----:B------:R-:W-:Y:S01]  /*c5f0*/  HMMA.16816.F32 R36, R8, R18, R232 ;  /* 0x000000120824723c */ /* 0x000fe200000018e8 */
[----:B------:R-:W2:Y:S01]  /*c600*/  LDSM.16.MT88.4 R16, [R191+0xa000] ;  /* 0x00a00000bf10783b */ /* 0x000ea20000004200 */
[----:B------:R-:W-:-:S02]  /*c610*/  IMAD.MOV.U32 R83, RZ, RZ, R202 ;  /* 0x000000ffff537224 */ /* 0x000fc400078e00ca */
[----:B------:R-:W-:Y:S01]  /*c620*/  IMAD.MOV.U32 R56, RZ, RZ, R74 ;  /* 0x000000ffff387224 */ /* 0x000fe200078e004a */
[----:B------:R1:W5:Y:S01]  /*c630*/  LDL.LU R202, [R1+0xf0] ;  /* 0x0000f00001ca7983 */ /* 0x0003620000300800 */
[----:B------:R-:W-:Y:S02]  /*c640*/  IMAD.MOV.U32 R70, RZ, RZ, R65 ;  /* 0x000000ffff467224 */ /* 0x000fe400078e0041 */
[----:B------:R-:W-:Y:S02]  /*c650*/  IMAD.MOV.U32 R74, RZ, RZ, R201 ;  /* 0x000000ffff4a7224 */ /* 0x000fe400078e00c9 */
[----:B------:R-:W-:Y:S01]  /*c660*/  IMAD.MOV.U32 R59, RZ, RZ, R77 ;  /* 0x000000ffff3b7224 */ /* 0x000fe200078e004d */
[----:B------:R1:W5:Y:S01]  /*c670*/  LDL.LU R201, [R1+0xec] ;  /* 0x0000ec0001c97983 */ /* 0x0003620000300800 */
[----:B------:R-:W-:Y:S02]  /*c680*/  IMAD.MOV.U32 R65, RZ, RZ, R76 ;  /* 0x000000ffff417224 */ /* 0x000fe400078e004c */
[----:B------:R-:W-:Y:S01]  /*c690*/  IMAD.MOV.U32 R75, RZ, RZ, R200 ;  /* 0x000000ffff4b7224 */ /* 0x000fe200078e00c8 */
[-C--:B--2---:R-:W-:Y:S08]  /*c6a0*/  HMMA.16816.F32 R160, R8, R16.reuse, R160 ;  /* 0x0000001008a0723c */ /* 0x084ff000000018a0 */
        /* <DEDUP_REMOVED lines=8> */
[----:B------:R-:W-:Y:S01]  /*c730*/  IMAD.MOV.U32 R79, RZ, RZ, R73 ;  /* 0x000000ffff4f7224 */ /* 0x000fe200078e0049 */
[----:B------:R1:W5:Y:S01]  /*c740*/  LDL.LU R199, [R1+0xe4] ;  /* 0x0000e40001c77983 */ /* 0x0003620000300800 */
[----:B------:R-:W-:Y:S02]  /*c750*/  IMAD.MOV.U32 R72, RZ, RZ, R67 ;  /* 0x000000ffff487224 */ /* 0x000fe400078e0043 */
[----:B------:R-:W-:Y:S02]  /*c760*/  IMAD.MOV.U32 R84, RZ, RZ, R198 ;  /* 0x000000ffff547224 */ /* 0x000fe400078e00c6 */
[----:B------:R-:W-:Y:S01]  /*c770*/  IMAD.MOV.U32 R73, RZ, RZ, R81 ;  /* 0x000000ffff497224 */ /* 0x000fe200078e0051 */
[----:B------:R1:W5:Y:S01]  /*c780*/  LDL.LU R198, [R1+0xe0] ;  /* 0x0000e00001c67983 */ /* 0x0003620000300800 */
[----:B------:R-:W-:-:S02]  /*c790*/  IMAD.MOV.U32 R67, RZ, RZ, R197 ;  /* 0x000000ffff437224 */ /* 0x000fc400078e00c5 */
[----:B------:R-:W-:Y:S01]  /*c7a0*/  IMAD.MOV.U32 R58, RZ, RZ, R92 ;  /* 0x000000ffff3a7224 */ /* 0x000fe200078e005c */
[----:B------:R1:W5:Y:S01]  /*c7b0*/  LDL.LU R197, [R1+0xdc] ;  /* 0x0000dc0001c57983 */ /* 0x0003620000300800 */
[----:B------:R-:W-:Y:S02]  /*c7c0*/  IMAD.MOV.U32 R81, RZ, RZ, R196 ;  /* 0x000000ffff517224 */ /* 0x000fe400078e00c4 */
[----:B------:R-:W-:Y:S01]  /*c7d0*/  IMAD.MOV.U32 R57, RZ, RZ, R93 ;  /* 0x000000ffff397224 */ /* 0x000fe200078e005d */
[----:B------:R1:W5:Y:S01]  /*c7e0*/  LDL.LU R196, [R1+0xd8] ;  /* 0x0000d80001c47983 */ /* 0x0003620000300800 */
[----:B------:R-:W-:Y:S02]  /*c7f0*/  IMAD.MOV.U32 R92, RZ, RZ, R195 ;  /* 0x000000ffff5c7224 */ /* 0x000fe400078e00c3 */
[----:B------:R-:W-:Y:S01]  /*c800*/  IMAD.MOV.U32 R103, RZ, RZ, R66 ;  /* 0x000000ffff677224 */ /* 0x000fe200078e0042 */
[----:B------:R1:W5:Y:S01]  /*c810*/  LDL.LU R195, [R1+0xd4] ;  /* 0x0000d40001c37983 */ /* 0x0003620000300800 */
[----:B------:R-:W-:-:S02]  /*c820*/  IMAD.MOV.U32 R93, RZ, RZ, R192 ;  /* 0x000000ffff5d7224 */ /* 0x000fc400078e00c0 */
[----:B------:R-:W-:Y:S01]  /*c830*/  IMAD.MOV.U32 R66, RZ, RZ, R95 ;  /* 0x000000ffff427224 */ /* 0x000fe200078e005f */
[----:B------:R1:W5:Y:S01]  /*c840*/  LDL.LU R192, [R1+0xd0] ;  /* 0x0000d00001c07983 */ /* 0x0003620000300800 */
[----:B------:R-:W-:Y:S01]  /*c850*/  IMAD.MOV.U32 R94, RZ, RZ, R190 ;  /* 0x000000ffff5e7224 */ /* 0x000fe200078e00be */
[----:B------:R-:W-:Y:S01]  /*c860*/  @!P2 HADD2 R61, -R27.H0_H0, -RZ.H0_H0 ;  /* 0xa00000ff1b3da230 */ /* 0x000fe20000000900 */
[----:B------:R-:W-:Y:S01]  /*c870*/  IMAD.MOV.U32 R95, RZ, RZ, R188 ;  /* 0x000000ffff5f7224 */ /* 0x000fe200078e00bc */
[----:B------:R1:W5:Y:S01]  /*c880*/  LDL.LU R190, [R1+0xcc] ;  /* 0x0000cc0001be7983 */ /* 0x0003620000300800 */
[----:B------:R-:W-:-:S03]  /*c890*/  @!P3 HADD2 R63, -R26.H0_H0, -RZ.H0_H0 ;  /* 0xa00000ff1a3fb230 */ /* 0x000fc60000000900 */
[----:B------:R1:W5:Y:S01]  /*c8a0*/  LDL.LU R188, [R1+0xc8] ;  /* 0x0000c80001bc7983 */ /* 0x0003620000300800 */
[----:B------:R-:W-:Y:S01]  /*c8b0*/  IMAD.MOV.U32 R232, RZ, RZ, R46 ;  /* 0x000000ffffe87224 */ /* 0x000fe200078e002e */
[----:B------:R-:W-:Y:S01]  /*c8c0*/  @!P4 PRMT R183, R62, 0x5410, RZ ;  /* 0x000054103eb7c816 */ /* 0x000fe200000000ff */
[----:B------:R-:W-:Y:S01]  /*c8d0*/  IMAD.MOV.U32 R233, RZ, RZ, R47 ;  /* 0x000000ffffe97224 */ /* 0x000fe200078e002f */
[----:B------:R-:W-:Y:S01]  /*c8e0*/  @!P2 PRMT R27, R61, 0x5410, RZ ;  /* 0x000054103d1ba816 */ /* 0x000fe200000000ff */
[----:B------:R-:W-:Y:S01]  /*c8f0*/  IMAD.MOV.U32 R21, RZ, RZ, R52 ;  /* 0x000000ffff157224 */ /* 0x000fe200078e0034 */
[----:B------:R-:W-:Y:S01]  /*c900*/  @!P3 PRMT R26, R63, 0x5410, RZ ;  /* 0x000054103f1ab816 */ /* 0x000fe200000000ff */
[----:B------:R-:W-:Y:S01]  /*c910*/  IMAD.MOV.U32 R235, RZ, RZ, R54 ;  /* 0x000000ffffeb7224 */ /* 0x000fe200078e0036 */
[-C--:B--2---:R-:W-:Y:S08]  /*c920*/  HMMA.16816.F32 R44, R8, R16.reuse, R56 ;  /* 0x00000010082c723c */ /* 0x084ff00000001838 */
[C---:B------:R-:W-:Y:S08]  /*c930*/  HMMA.16816.F32 R52, R4.reuse, R16, R116 ;  /* 0x000000100434723c */ /* 0x040ff00000001874 */
[-C--:B------:R-:W-:Y:S08]  /*c940*/  HMMA.16816.F32 R56, R4, R18.reuse, R156 ;  /* 0x000000120438723c */ /* 0x080ff0000000189c */
[----:B------:R-:W-:Y:S01]  /*c950*/  HMMA.16816.F32 R60, R8, R18, R68 ;  /* 0x00000012083c723c */ /* 0x000fe20000001844 */
[----:B------:R-:W2:Y:S01]  /*c960*/  LDSM.16.MT88.4 R16, [R193+0xa000] ;  /* 0x00a00000c110783b */ /* 0x000ea20000004200 */
[----:B------:R-:W-:-:S02]  /*c970*/  IMAD.MOV.U32 R20, RZ, RZ, R83 ;  /* 0x000000ffff147224 */ /* 0x000fc400078e0053 */
[----:B------:R-:W-:Y:S02]  /*c980*/  IMAD.MOV.U32 R22, RZ, RZ, R82 ;  /* 0x000000ffff167224 */ /* 0x000fe400078e0052 */
[----:B------:R-:W-:Y:S02]  /*c990*/  IMAD.MOV.U32 R157, RZ, RZ, R79 ;  /* 0x000000ffff9d7224 */ /* 0x000fe400078e004f */
[----:B------:R-:W-:Y:S02]  /*c9a0*/  IMAD.MOV.U32 R158, RZ, RZ, R78 ;  /* 0x000000ffff9e7224 */ /* 0x000fe400078e004e */
[----:B------:R-:W-:Y:S01]  /*c9b0*/  IMAD.MOV.U32 R159, RZ, RZ, R77 ;  /* 0x000000ffff9f7224 */ /* 0x000fe200078e004d */
[-C--:B--2---:R-:W-:Y:S08]  /*c9c0*/  HMMA.16816.F32 R68, R8, R16.reuse, R72 ;  /* 0x000000100844723c */ /* 0x084ff00000001848 */
[----:B------:R-:W-:Y:S07]  /*c9d0*/  HMMA.16816.F32 R72, R4, R16, R164 ;  /* 0x000000100448723c */ /* 0x000fee00000018a4 */
[----:B------:R-:W-:-:S02]  /*c9e0*/  IMAD.MOV.U32 R164, RZ, RZ, R76 ;  /* 0x000000ffffa47224 */ /* 0x000fc400078e004c */
[----:B------:R-:W-:Y:S01]  /*c9f0*/  IMAD.MOV.U32 R167, RZ, RZ, R81 ;  /* 0x000000ffffa77224 */ /* 0x000fe200078e0051 */
[-C--:B------:R-:W-:Y:S08]  /*ca00*/  HMMA.16816.F32 R76, R4, R18.reuse, R184 ;  /* 0x00000012044c723c */ /* 0x080ff000000018b8 */
[----:B------:R-:W-:Y:S01]  /*ca10*/  HMMA.16816.F32 R80, R8, R18, R92 ;  /* 0x000000120850723c */ /* 0x000fe2000000185c */
[----:B------:R-:W2:Y:S01]  /*ca20*/  LDSM.16.MT88.4 R16, [R189+0xb000] ;  /* 0x00b00000bd10783b */ /* 0x000ea20000004200 */
[----:B------:R-:W-:-:S02]  /*ca30*/  IMAD.MOV.U32 R234, RZ, RZ, R66 ;  /* 0x000000ffffea7224 */ /* 0x000fc400078e0042 */
[----:B------:R-:W-:-:S04]  /*ca40*/  IMAD.MOV.U32 R165, RZ, RZ, R84 ;  /* 0x000000ffffa57224 */ /* 0x000fc800078e0054 */
[-C--:B--2---:R-:W-:Y:S08]  /*ca50*/  HMMA.16816.F32 R204, R8, R16.reuse, R204 ;  /* 0x0000001008cc723c */ /* 0x084ff000000018cc */
[C---:B------:R-:W-:Y:S08]  /*ca60*/  HMMA.16816.F32 R84, R4.reuse, R16, R224 ;  /* 0x000000100454723c */ /* 0x040ff000000018e0 */
[-C--:B------:R-:W-:Y:S08]  /*ca70*/  HMMA.16816.F32 R92, R4, R18.reuse, R228 ;  /* 0x00000012045c723c */ /* 0x080ff000000018e4 */
[----:B------:R-:W-:Y:S01]  /*ca80*/  HMMA.16816.F32 R184, R8, R18, R232 ;  /* 0x0000001208b8723c */ /* 0x000fe200000018e8 */
[----:B------:R-:W2:Y:S01]  /*ca90*/  LDSM.16.MT88.4 R16, [R191+0xb000] ;  /* 0x00b00000bf10783b */ /* 0x000ea20000004200 */
[----:B------:R-:W-:-:S06]  /*caa0*/  IMAD.WIDE.U32 R2, R15, -0x2daee0ad, RZ ;  /* 0xd2511f530f027825 */ /* 0x000fcc00078e00ff */
[-C--:B--2---:R-:W-:Y:S08]  /*cab0*/  HMMA.16816.F32 R232, R8, R16.reuse, R100 ;  /* 0x0000001008e8723c */ /* 0x084ff00000001864 */
[C---:B------:R-:W-:Y:S08]  /*cac0*/  HMMA.16816.F32 R88, R4.reuse, R16, R88 ;  /* 0x000000100458723c */ /* 0x040ff00000001858 */
[-C--:B------:R-:W-:Y:S08]  /*cad0*/  HMMA.16816.F32 R100, R4, R18.reuse, R236 ;  /* 0x000000120464723c */ /* 0x080ff000000018ec */
[----:B------:R-:W-:Y:S01]  /*cae0*/  HMMA.16816.F32 R228, R8, R18, R20 ;  /* 0x0000001208e4723c */ /* 0x000fe20000001814 */
[----:B------:R-:W2:Y:S04]  /*caf0*/  LDSM.16.MT88.4 R20, [R194+0xb000] ;  /* 0x00b00000c214783b */ /* 0x000ea80000004200 */
[----:B------:R-:W3:Y:S01]  /*cb00*/  LDSM.16.MT88.4 R16, [R193+0xb000] ;  /* 0x00b00000c110783b */ /* 0x000ee20000004200 */
[----:B------:R-:W-:Y:S01]  /*cb10*/  IMAD.MOV.U32 R166, RZ, RZ, R67 ;  /* 0x000000ffffa67224 */ /* 0x000fe200078e0043 */
[----:B------:R-:W-:Y:S01]  /*cb20*/  LOP3.LUT R0, R3, UR16, R24, 0x96, !PT ;  /* 0x0000001003007c12 */ /* 0x000fe2000f8e9618 */
[----:B------:R-:W-:Y:S01]  /*cb30*/  IMAD.MOV.U32 R156, RZ, RZ, R65 ;  /* 0x000000ffff9c7224 */ /* 0x000fe200078e0041 */
[----:B------:R-:W-:-:S04]  /*cb40*/  LOP3.LUT R3, R2, 0xffff, RZ, 0xc0, !PT ;  /* 0x0000ffff02037812 */ /* 0x000fc800078ec0ff */
[----:B------:R-:W-:Y:S01]  /*cb50*/  SHF.R.U32.HI R3, RZ, 0x8, R3 ;  /* 0x00000008ff037819 */ /* 0x000fe20000011603 */
[C---:B--2---:R-:W-:Y:S08]  /*cb60*/  HMMA.16816.F32 R104, R4.reuse, R20, R104 ;  /* 0x000000140468723c */ /* 0x044ff00000001868 */
[C---:B------:R-:W-:Y:S08]  /*cb70*/  HMMA.16816.F32 R108, R4.reuse, R22, R108 ;  /* 0x00000016046c723c */ /* 0x040ff0000000186c */
[C---:B---3--:R-:W-:Y:S08]  /*cb80*/  HMMA.16816.F32 R120, R4.reuse, R16, R120 ;  /* 0x000000100478723c */ /* 0x048ff00000001878 */
[----:B------:R-:W-:Y:S07]  /*cb90*/  HMMA.16816.F32 R116, R4, R18, R124 ;  /* 0x000000120474723c */ /* 0x000fee000000187c */
[----:B------:R-:W-:-:S02]  /*cba0*/  SHF.R.U32.HI R5, RZ, 0x10, R2 ;  /* 0x00000010ff057819 */ /* 0x000fc40000011602 */
[----:B------:R-:W-:Y:S02]  /*cbb0*/  LOP3.LUT R7, R2, 0xff, RZ, 0xc0, !PT ;  /* 0x000000ff02077812 */ /* 0x000fe400078ec0ff */
[----:B------:R-:W-:Y:S02]  /*cbc0*/  SHF.R.U32.HI R4, RZ, 0x18, R2 ;  /* 0x00000018ff047819 */ /* 0x000fe40000011602 */
[----:B------:R-:W-:Y:S01]  /*cbd0*/  LOP3.LUT R2, R5, 0xff, RZ, 0xc0, !PT ;  /* 0x000000ff05027812 */ /* 0x000fe200078ec0ff */
[----:B------:R-:W-:Y:S01]  /*cbe0*/  HMMA.16816.F32 R224, R8, R20, R164 ;  /* 0x0000001408e0723c */ /* 0x000fe200000018a4 */
[----:B------:R-:W-:Y:S01]  /*cbf0*/  PRMT R7, R7, 0x5410, R3 ;  /* 0x0000541007077816 */ /* 0x000fe20000000003 */
[----:B------:R-:W2:Y:S01]  /*cc00*/  LDSM.16.MT88.4 R164, [R189+0xa800] ;  /* 0x00a80000bda4783b */ /* 0x000ea20000004200 */
[----:B------:R-:W-:-:S05]  /*cc10*/  SHF.R.U32.HI R3, RZ, 0x10, R0 ;  /* 0x00000010ff037819 */ /* 0x000fca0000011600 */
[C---:B------:R-:W-:Y:S01]  /*cc20*/  HMMA.16816.F32 R236, R8.reuse, R16, R112 ;  /* 0x0000001008ec723c */ /* 0x040fe20000001870 */
[----:B------:R-:W-:Y:S01]  /*cc30*/  LOP3.LUT R6, R0, 0xff, RZ, 0xc0, !PT ;  /* 0x000000ff00067812 */ /* 0x000fe200078ec0ff */
[----:B------:R-:W-:Y:S06]  /*cc40*/  LDSM.16.MT88.4 R112, [R194+0xb800] ;  /* 0x00b80000c270783b */ /* 0x000fec0000004200 */
[C---:B------:R-:W-:Y:S01]  /*cc50*/  HMMA.16816.F32 R20, R8.reuse, R22, R156 ;  /* 0x000000160814723c */ /* 0x040fe2000000189c */
[----:B------:R-:W-:Y:S01]  /*cc60*/  SHF.R.U32.HI R5, RZ, 0x18, R0 ;  /* 0x00000018ff057819 */ /* 0x000fe20000011600 */
[----:B------:R-:W3:Y:S06]  /*cc70*/  LDSM.16.MT88.4 R156, [R191+0xa800] ;  /* 0x00a80000bf9c783b */ /* 0x000eec0000004200 */
[----:B------:R-:W-:Y:S01]  /*cc80*/  HMMA.16816.F32 R16, R8, R18, R96 ;  /* 0x000000120810723c */ /* 0x000fe20000001860 */
[----:B------:R-:W-:Y:S06]  /*cc90*/  LDSM.16.MT88.4 R96, [R191+0xb800] ;  /* 0x00b80000bf60783b */ /* 0x000fec0000004200 */
[----:B------:R-:W-:-:S02]  /*cca0*/  PRMT R8, R2, 0x5410, R4 ;  /* 0x0000541002087816 */ /* 0x000fc40000000004 */
[----:B------:R-:W-:-:S04]  /*ccb0*/  LOP3.LUT R2, R0, 0xffff, RZ, 0xc0, !PT ;  /* 0x0000ffff00027812 */ /* 0x000fc800078ec0ff */
[----:B------:R-:W-:Y:S02]  /*ccc0*/  SHF.R.U32.HI R4, RZ, 0x8, R2 ;  /* 0x00000008ff047819 */ /* 0x000fe40000011602 */
[----:B------:R-:W-:Y:S01]  /*ccd0*/  LOP3.LUT R2, R3, 0xff, RZ, 0xc0, !PT ;  /* 0x000000ff03027812 */ /* 0x000fe200078ec0ff */
[--C-:B------:R-:W-:Y:S01]  /*cce0*/  HSET2.LE.AND R0, R7, R64.reuse, PT ;  /* 0x0000004007007233 */ /* 0x100fe20003803000 */
[----:B------:R-:W-:Y:S02]  /*ccf0*/  PRMT R4, R6, 0x5410, R4 ;  /* 0x0000541006047816 */ /* 0x000fe40000000004 */
[----:B------:R-:W-:Y:S02]  /*cd00*/  PRMT R3, R2, 0x5410, R5 ;  /* 0x0000541002037816 */ /* 0x000fe40000000005 */
[----:B------:R-:W-:Y:S01]  /*cd10*/  LOP3.LUT R126, R0, R50, RZ, 0xc0, !PT ;  /* 0x00000032007e7212 */ /* 0x000fe200078ec0ff */
[--C-:B------:R-:W-:Y:S02]  /*cd20*/  HSET2.LE.AND R0, R8, R64.reuse, PT ;  /* 0x0000004008007233 */ /* 0x100fe40003803000 */
[----:B------:R-:W-:-:S02]  /*cd30*/  HSET2.LE.AND R2, R4, R64, PT ;  /* 0x0000004004027233 */ /* 0x000fc40003803000 */
[----:B------:R-:W-:Y:S01]  /*cd40*/  HSET2.LE.AND R3, R3, R64, PT ;  /* 0x0000004003037233 */ /* 0x000fe20003803000 */
[----:B------:R-:W-:Y:S01]  /*cd50*/  LOP3.LUT R127, R0, R49, RZ, 0xc0, !PT ;  /* 0x00000031007f7212 */ /* 0x000fe200078ec0ff */
[----:B------:R-:W-:Y:S01]  /*cd60*/  LDSM.16.MT88.4 R64, [R193+0xa800] ;  /* 0x00a80000c140783b */ /* 0x000fe20000004200 */
[----:B------:R-:W-:Y:S02]  /*cd70*/  LOP3.LUT R124, R2, R51, RZ, 0xc0, !PT ;  /* 0x00000033027c7212 */ /* 0x000fe400078ec0ff */
[----:B------:R-:W-:Y:S01]  /*cd80*/  LOP3.LUT R125, R3, R48, RZ, 0xc0, !PT ;  /* 0x00000030037d7212 */ /* 0x000fe200078ec0ff */
[-C--:B--2---:R-:W-:Y:S01]  /*cd90*/  HMMA.16816.F32 R168, R128, R164.reuse, R168 ;  /* 0x000000a480a8723c */ /* 0x084fe200000018a8 */
[----:B------:R-:W2:Y:S04]  /*cda0*/  LDSM.16.MT88.4 R48, [R194+0xa800] ;  /* 0x00a80000c230783b */ /* 0x000ea80000004200 */
[----:B------:R-:W-:Y:S03]  /*cdb0*/  LDSM.16.MT88.4 R4, [R193+0xb800] ;  /* 0x00b80000c104783b */ /* 0x000fe60000004200 */
[C---:B------:R-:W-:Y:S08]  /*cdc0*/  HMMA.16816.F32 R152, R124.reuse, R164, R152 ;  /* 0x000000a47c98723c */ /* 0x040ff00000001898 */
[-C--:B------:R-:W-:Y:S08]  /*cdd0*/  HMMA.16816.F32 R148, R124, R166.reuse, R148 ;  /* 0x000000a67c94723c */ /* 0x080ff00000001894 */
[C---:B------:R-:W-:Y:S08]  /*cde0*/  HMMA.16816.F32 R164, R128.reuse, R166, R36 ;  /* 0x000000a680a4723c */ /* 0x040ff00000001824 */
[-C--:B---3--:R-:W-:Y:S08]  /*cdf0*/  HMMA.16816.F32 R160, R128, R156.reuse, R160 ;  /* 0x0000009c80a0723c */ /* 0x088ff000000018a0 */
        /* <DEDUP_REMOVED lines=10> */
[----:B------:R-:W-:Y:S01]  /*cea0*/  HMMA.16816.F32 R64, R128, R66, R80 ;  /* 0x000000428040723c */ /* 0x000fe20000001850 */
[----:B------:R-:W2:Y:S04]  /*ceb0*/  LDSM.16.MT88.4 R80, [R189+0xb800] ;  /* 0x00b80000bd50783b */ /* 0x000ea80000004200 */
[----:B------:R-:W-:Y:S04]  /*cec0*/  STG.E.U16 [R12.64+-0x2e], R182 ;  /* 0xffffd2b60c007986 */ /* 0x000fe8000c10151c */
        /* <DEDUP_REMOVED lines=11> */
[----:B------:R3:W-:Y:S01]  /*cf80*/  STG.E.U16 [R30.64+-0x1e], R134 ;  /* 0xffffe2861e007986 */ /* 0x0007e2000c10151c */
[----:B------:R-:W-:-:S03]  /*cf90*/  UISETP.GT.AND UP0, UPT, UR33, UR18, UPT ;  /* 0x000000122100728c */ /* 0x000fc6000bf04270 */
[----:B------:R-:W-:Y:S04]  /*cfa0*/  STG.E.U16 [R28.64+-0x20], R183 ;  /* 0xffffe0b71c007986 */ /* 0x000fe8000c10151c */
[----:B------:R-:W-:Y:S04]  /*cfb0*/  STG.E.U16 [R28.64+-0x1e], R26 ;  /* 0xffffe21a1c007986 */ /* 0x000fe8000c10151c */
[----:B------:R-:W-:Y:S04]  /*cfc0*/  STG.E.U16 [R12.64+-0x10], R175 ;  /* 0xfffff0af0c007986 */ /* 0x000fe8000c10151c */
[----:B------:R-:W-:Y:S04]  /*cfd0*/  STG.E.U16 [R12.64+-0xe], R174 ;  /* 0xfffff2ae0c007986 */ /* 0x000fe8000c10151c */
[----:B------:R-:W-:Y:S04]  /*cfe0*/  STG.E.U16 [R32.64+-0x10], R173 ;  /* 0xfffff0ad20007986 */ /* 0x000fe8000c10151c */
[----:B------:R-:W-:Y:S04]  /*cff0*/  STG.E.U16 [R32.64+-0xe], R172 ;  /* 0xfffff2ac20007986 */ /* 0x000fe8000c10151c */
[----:B------:R-:W-:Y:S04]  /*d000*/  STG.E.U16 [R30.64+-0x10], R133 ;  /* 0xfffff0851e007986 */ /* 0x000fe8000c10151c */
[----:B------:R1:W-:Y:S04]  /*d010*/  STG.E.U16 [R30.64+-0xe], R132 ;  /* 0xfffff2841e007986 */ /* 0x0003e8000c10151c */
[----:B------:R1:W-:Y:S04]  /*d020*/  STG.E.U16 [R28.64+-0x10], R34 ;  /* 0xfffff0221c007986 */ /* 0x0003e8000c10151c */
[----:B------:R1:W-:Y:S01]  /*d030*/  STG.E.U16 [R28.64+-0xe], R27 ;  /* 0xfffff21b1c007986 */ /* 0x0003e2000c10151c */
[----:B------:R-:W-:Y:S01]  /*d040*/  PLOP3.LUT P2, PT, PT, PT, UP0, 0x80, 0x0 ;  /* 0x000000000000781c */ /* 0x000fe20003f4f008 */
[----:B------:R-:W-:Y:S01]  /*d050*/  FADD.FTZ R2, R210, R252 ;  /* 0x000000fcd2027221 */ /* 0x000fe20000010000 */
[----:B--2---:R-:W-:Y:S01]  /*d060*/  HMMA.16816.F32 R76, R124, R82, R92 ;  /* 0x000000527c4c723c */ /* 0x004fe2000000185c */
[----:B------:R-:W-:-:S02]  /*d070*/  FADD.FTZ R0, R208, R249 ;  /* 0x000000f9d0007221 */ /* 0x000fc40000010000 */
[----:B------:R-:W-:Y:S02]  /*d080*/  FADD.FTZ R210, R248, R35 ;  /* 0x00000023f8d27221 */ /* 0x000fe40000010000 */
[----:B------:R-:W-:-:S03]  /*d090*/  FADD.FTZ R2, R241, R2 ;  /* 0x00000002f1027221 */ /* 0x000fc60000010000 */
[----:B------:R-:W-:Y:S01]  /*d0a0*/  HMMA.16816.F32 R72, R124, R80, R84 ;  /* 0x000000507c48723c */ /* 0x000fe20000001854 */
[----:B------:R-:W-:-:S07]  /*d0b0*/  FADD.FTZ R0, R223, R0 ;  /* 0x00000000df007221 */ /* 0x000fce0000010000 */
[----:B------:R-:W-:Y:S01]  /*d0c0*/  HMMA.16816.F32 R88, R124, R96, R88 ;  /* 0x000000607c58723c */ /* 0x000fe20000001858 */
[----:B------:R-:W-:-:S07]  /*d0d0*/  FADD.FTZ R210, R243, R210 ;  /* 0x000000d2f3d27221 */ /* 0x000fce0000010000 */
[----:B------:R-:W-:Y:S01]  /*d0e0*/  HMMA.16816.F32 R92, R124, R98, R100 ;  /* 0x000000627c5c723c */ /* 0x000fe20000001864 */
[----:B------:R-:W-:-:S07]  /*d0f0*/  FADD.FTZ R208, R240, R2 ;  /* 0x00000002f0d07221 */ /* 0x000fce0000010000 */
[----:B------:R-:W-:Y:S01]  /*d100*/  HMMA.16816.F32 R104, R124, R112, R104 ;  /* 0x000000707c68723c */ /* 0x000fe20000001868 */
[----:B------:R-:W-:-:S07]  /*d110*/  FADD.FTZ R209, R209, R0 ;  /* 0x00000000d1d17221 */ /* 0x000fce0000010000 */
[----:B------:R-:W-:Y:S01]  /*d120*/  HMMA.16816.F32 R108, R124, R114, R108 ;  /* 0x000000727c6c723c */ /* 0x000fe2000000186c */
[----:B---3--:R-:W-:-:S07]  /*d130*/  IMAD.MOV.U32 R134, RZ, RZ, R212 ;  /* 0x000000ffff867224 */ /* 0x008fce00078e00d4 */
[----:B------:R-:W-:Y:S01]  /*d140*/  HMMA.16816.F32 R120, R124, R4, R120 ;  /* 0x000000047c78723c */ /* 0x000fe20000001878 */
[----:B----4-:R-:W-:Y:S02]  /*d150*/  IMAD.MOV.U32 R135, RZ, RZ, R213 ;  /* 0x000000ffff877224 */ /* 0x010fe400078e00d5 */
[----:B-1----:R-:W-:-:S05]  /*d160*/  IMAD.MOV.U32 R132, RZ, RZ, R222 ;  /* 0x000000ffff847224 */ /* 0x002fca00078e00de */
[----:B------:R-:W-:Y:S01]  /*d170*/  HMMA.16816.F32 R124, R124, R6, R116 ;  /* 0x000000067c7c723c */ /* 0x000fe20000001874 */
[----:B------:R-:W-:-:S07]  /*d180*/  IMAD.MOV.U32 R133, RZ, RZ, R242 ;  /* 0x000000ffff857224 */ /* 0x000fce00078e00f2 */
[C---:B------:R-:W-:Y:S07]  /*d190*/  HMMA.16816.F32 R68, R128.reuse, R80, R204 ;  /* 0x000000508044723c */ /* 0x040fee00000018cc */
[----:B------:R-:W-:Y:S01]  /*d1a0*/  IADD3 R204, P3, R12, -0x80, RZ ;  /* 0xffffff800ccc7810 */ /* 0x000fe20007f7e0ff */
[----:B------:R-:W-:Y:S03]  /*d1b0*/  HMMA.16816.F32 R84, R128, R96, R232 ;  /* 0x000000608054723c */ /* 0x000fe600000018e8 */
[----:B------:R-:W-:-:S05]  /*d1c0*/  IADD3.X R139, R13, -0x1, RZ, P3, !PT ;  /* 0xffffffff0d8b7810 */ /* 0x000fca0001ffe4ff */
[C---:B------:R-:W-:Y:S08]  /*d1d0*/  HMMA.16816.F32 R100, R128.reuse, R112, R224 ;  /* 0x000000708064723c */ /* 0x040ff000000018e0 */
[C---:B------:R-:W-:Y:S08]  /*d1e0*/  HMMA.16816.F32 R80, R128.reuse, R82, R184 ;  /* 0x000000528050723c */ /* 0x040ff000000018b8 */
[C---:B------:R-:W-:Y:S08]  /*d1f0*/  HMMA.16816.F32 R96, R128.reuse, R98, R228 ;  /* 0x000000628060723c */ /* 0x040ff000000018e4 */
[C---:B------:R-:W-:Y:S08]  /*d200*/  HMMA.16816.F32 R112, R128.reuse, R114, R20 ;  /* 0x000000728070723c */ /* 0x040ff00000001814 */
[C---:B------:R-:W-:Y:S08]  /*d210*/  HMMA.16816.F32 R116, R128.reuse, R4, R236 ;  /* 0x000000048074723c */ /* 0x040ff000000018ec */
        /* <DEDUP_REMOVED lines=17> */
[----:B-----5:R-:W-:Y:S01]  /*d330*/  @P1 STS.128 [R203+0xa000], RZ ;  /* 0x00a000ffcb001388 */ /* 0x020fe20000000c00 */
        /* <DEDUP_REMOVED lines=36> */
[----:B------:R-:W-:Y:S04]  /*d580*/  LDSM.16.M88.4 R24, [R199] ;  /* 0x00000000c718783b */ /* 0x000fe80000000200 */
[----:B-1----:R-:W-:Y:S04]  /*d590*/  LDSM.16.M88.4 R8, [R192] ;  /* 0x00000000c008783b */ /* 0x002fe80000000200 */
[----:B--2---:R-:W1:Y:S04]  /*d5a0*/  LDSM.16.M88.4 R4, [R190+0x2000] ;  /* 0x00200000be04783b */ /* 0x004e680000000200 */
[----:B------:R-:W0:Y:S01]  /*d5b0*/  LDGDEPBAR ;  /* 0x00000000000079af */ /* 0x000e220000000000 */
[C---:B---3--:R-:W-:Y:S08]  /*d5c0*/  HMMA.16816.F32 R172, R16.reuse, R136, RZ ;  /* 0x0000008810ac723c */ /* 0x048ff000000018ff */
[----:B------:R-:W-:Y:S08]  /*d5d0*/  HMMA.16816.F32 R224, R16, R138, RZ ;  /* 0x0000008a10e0723c */ /* 0x000ff000000018ff */
[C---:B-1----:R-:W-:Y:S08]  /*d5e0*/  HMMA.16816.F32 R204, R4.reuse, R136, RZ ;  /* 0x0000008804cc723c */ /* 0x042ff000000018ff */
[C---:B------:R-:W-:Y:S08]  /*d5f0*/  HMMA.16816.F32 R180, R4.reuse, R132, RZ ;  /* 0x0000008404b4723c */ /* 0x040ff000000018ff */
[C---:B------:R-:W-:Y:S08]  /*d600*/  HMMA.16816.F32 R184, R4.reuse, R138, RZ ;  /* 0x0000008a04b8723c */ /* 0x040ff000000018ff */
[----:B------:R-:W-:Y:S01]  /*d610*/  HMMA.16816.F32 R176, R4, R134, RZ ;  /* 0x0000008604b0723c */ /* 0x000fe200000018ff */
[----:B------:R-:W1:Y:S07]  /*d620*/  LDSM.16.M88.4 R4, [R192+0x2000] ;  /* 0x00200000c004783b */ /* 0x000e6e0000000200 */
[C---:B------:R-:W-:Y:S08]  /*d630*/  HMMA.16816.F32 R136, R16.reuse, R132, RZ ;  /* 0x000000841088723c */ /* 0x040ff000000018ff */
[----:B------:R-:W-:Y:S08]  /*d640*/  HMMA.16816.F32 R16, R16, R134, RZ ;  /* 0x000000861010723c */ /* 0x000ff000000018ff */
[----:B------:R-:W-:Y:S08]  /*d650*/  HMMA.16816.F32 R132, R8, R26, R224 ;  /* 0x0000001a0884723c */ /* 0x000ff000000018e0 */
[C---:B-1----:R-:W-:Y:S08]  /*d660*/  HMMA.16816.F32 R228, R4.reuse, R20, R180 ;  /* 0x0000001404e4723c */ /* 0x042ff000000018b4 */
[C---:B------:R-:W-:Y:S08]  /*d670*/  HMMA.16816.F32 R180, R4.reuse, R22, R176 ;  /* 0x0000001604b4723c */ /* 0x040ff000000018b0 */
[C---:B------:R-:W-:Y:S08]  /*d680*/  HMMA.16816.F32 R204, R4.reuse, R24, R204 ;  /* 0x0000001804cc723c */ /* 0x040ff000000018cc */
[----:B------:R-:W-:Y:S01]  /*d690*/  HMMA.16816.F32 R184, R4, R26, R184 ;  /* 0x0000001a04b8723c */ /* 0x000fe200000018b8 */
[----:B------:R-:W-:Y:S07]  /*d6a0*/  LDSM.16.M88.4 R4, [R198+0x2000] ;  /* 0x00200000c604783b */ /* 0x000fee0000000200 */
[C---:B------:R-:W-:Y:S08]  /*d6b0*/  HMMA.16816.F32 R176, R8.reuse, R24, R172 ;  /* 0x0000001808b0723c */ /* 0x040ff000000018ac */
[C---:B------:R-:W-:Y:S08]  /*d6c0*/  HMMA.16816.F32 R172, R8.reuse, R20, R136 ;  /* 0x0000001408ac723c */ /* 0x040ff00000001888 */
[----:B------:R-:W-:Y:S01]  /*d6d0*/  HMMA.16816.F32 R24, R8, R22, R16 ;  /* 0x000000160818723c */ /* 0x000fe20000001810 */
[----:B------:R-:W1:Y:S04]  /*d6e0*/  LDSM.16.M88.4 R20, [R197+0x8000] ;  /* 0x00800000c514783b */ /* 0x000e680000000200 */
[----:B------:R-:W2:Y:S04]  /*d6f0*/  LDSM.16.M88.4 R8, [R198] ;  /* 0x00000000c608783b */ /* 0x000ea80000000200 */
[----:B------:R-:W3:Y:S01]  /*d700*/  LDSM.16.M88.4 R16, [R197+0x8800] ;  /* 0x00880000c510783b */ /* 0x000ee20000000200 */
[----:B-1----:R-:W-:Y:S08]  /*d710*/  HMMA.16816.F32 R204, R4, R20, R204 ;  /* 0x0000001404cc723c */ /* 0x002ff000000018cc */
[----:B--2---:R-:W-:Y:S08]  /*d720*/  HMMA.16816.F32 R136, R8, R22, R132 ;  /* 0x000000160888723c */ /* 0x004ff00000001884 */
        /* <DEDUP_REMOVED lines=61> */
[-C--:B--2---:R-:W-:Y:S08]  /*db00*/  HMMA.16816.F32 R204, R4, R20.reuse, R204 ;  /* 0x0000001404cc723c */ /* 0x084ff000000018cc */
[C---:B---3--:R-:W-:Y:S08]  /*db10*/  HMMA.16816.F32 R176, R8.reuse, R20, R172 ;  /* 0x0000001408b0723c */ /* 0x048ff000000018ac */
[-C--:B------:R-:W-:Y:S08]  /*db20*/  HMMA.16816.F32 R172, R8, R22.reuse, R136 ;  /* 0x0000001608ac723c */ /* 0x080ff00000001888 */
        /* <DEDUP_REMOVED lines=9> */
[----:B------:R-:W-:-:S04]  /*dbc0*/  USHF.R.S32.HI UR34, URZ, 0x1f, UR35 ;  /* 0x0000001f3f227899 */ /* 0x000fc80008011423 */
[----:B------:R-:W-:Y:S02]  /*dbd0*/  UIMAD UR34, UR34, UR4, URZ ;  /* 0x00000004222272a4 */ /* 0x000fe4000f8e023f */
[----:B------:R-:W-:Y:S02]  /*dbe0*/  UIMAD.WIDE.U32 UR36, UR35, UR4, URZ ;  /* 0x00000004232472a5 */ /* 0x000fe4000f8e003f */
[----:B------:R-:W-:-:S04]  /*dbf0*/  UIMAD UR5, UR35, UR5, UR34 ;  /* 0x00000005230572a4 */ /* 0x000fc8000f8e0222 */
[----:B------:R-:W-:Y:S01]  /*dc00*/  UIADD3 UR5, UR37, UR5, URZ ;  /* 0x0000000525057290 */ /* 0x000fe2000fffe03f */
[----:B------:R-:W-:Y:S02]  /*dc10*/  IMAD.U32 R0, RZ, RZ, UR36 ;  /* 0x00000024ff007e24 */ /* 0x000fe4000f8e00ff */
[----:B------:R-:W-:-:S03]  /*dc20*/  IMAD.U32 R3, RZ, RZ, UR36 ;  /* 0x00000024ff037e24 */ /* 0x000fc6000f8e00ff */
[----:B------:R-:W-:Y:S01]  /*dc30*/  IMAD.U32 R2, RZ, RZ, UR5 ;  /* 0x00000005ff027e24 */ /* 0x000fe2000f8e00ff */
[----:B------:R1:W-:Y:S01]  /*dc40*/  @P1 STS.128 [R203+0x8000], RZ ;  /* 0x008000ffcb001388 */ /* 0x0003e20000000c00 */
[----:B------:R-:W-:Y:S01]  /*dc50*/  BSSY B0, `(.L_x_2068) ;  /* 0x0000021000007945 */ /* 0x000fe20003800000 */
        /* <DEDUP_REMOVED lines=32> */
.L_x_2069:
[----:B------:R-:W-:Y:S05]  /*de60*/  BSYNC B0 ;  /* 0x0000000000007941 */ /* 0x000fea0003800000 */
.L_x_2068:
[----:B------:R-:W0:Y:S02]  /*de70*/  LDGDEPBAR ;  /* 0x00000000000079af */ /* 0x000e240000000000 */
.L_x_2067:
[----:B--2---:R-:W2:Y:S04]  /*de80*/  LDL.64 R2, [R1+0x30] ;  /* 0x0000300001027983 */ /* 0x004ea80000100a00 */
        /* <DEDUP_REMOVED lines=74> */
[----:B------:R-:W1:Y:S01]  /*e330*/  MUFU.EX2 R3, R3 ;  /* 0x0000000300037308 */ /* 0x000e620000000800 */
[----:B------:R-:W-:-:S05]  /*e340*/  FMUL.FTZ R2, R135, c[0x0][0x23c] ;  /* 0x00008f0087027a20 */ /* 0x000fca0000410000 */
[----:B------:R-:W-:-:S05]  /*e350*/  FSEL R2, R2, RZ, P2 ;  /* 0x000000ff02027208 */ /* 0x000fca0001000000 */
        /* <DEDUP_REMOVED lines=8> */
[----:B-1----:R-:W-:Y:S01]  /*e3e0*/  FMUL.FTZ R2, R156, R3 ;  /* 0x000000039c027220 */ /* 0x002fe20000410000 */
[----:B------:R-:W-:Y:S04]  /*e3f0*/  MUFU.EX2 R11, R11 ;  /* 0x0000000b000b7308 */ /* 0x000fe80000000800 */
[----:B------:R1:W-:Y:S01]  /*e400*/  STL [R1+0x10], R2 ;  /* 0x0000100201007387 */ /* 0x0003e20000100800 */
[----:B------:R-:W-:-:S02]  /*e410*/  ISETP.GE.AND P4, PT, R0, R220, PT ;  /* 0x000000dc0000720c */ /* 0x000fc40003f86270 */
[----:B------:R-:W-:Y:S01]  /*e420*/  ISETP.GE.AND P2, PT, R10, R220, PT ;  /* 0x000000dc0a00720c */ /* 0x000fe20003f46270 */
[-C--:B------:R-:W-:Y:S01]  /*e430*/  FMUL.FTZ R236, R164, R3.reuse ;  /* 0x00000003a4ec7220 */ /* 0x080fe20000410000 */
[-C--:B------:R-:W-:Y:S01]  /*e440*/  ISETP.LT.OR P4, PT, R0, R216.reuse, P4 ;  /* 0x000000d80000720c */ /* 0x080fe20002781670 */
[-C--:B------:R-:W-:Y:S02]  /*e450*/  FMUL.FTZ R237, R165, R3.reuse ;  /* 0x00000003a5ed7220 */ /* 0x080fe40000410000 */
[----:B------:R-:W-:Y:S02]  /*e460*/  IMAD.MOV.U32 R230, RZ, RZ, R228 ;  /* 0x000000ffffe67224 */ /* 0x000fe400078e00e4 */
[----:B------:R-:W-:Y:S01]  /*e470*/  IMAD.MOV.U32 R231, RZ, RZ, R229 ;  /* 0x000000ffffe77224 */ /* 0x000fe200078e00e5 */
[----:B-1----:R-:W1:Y:S01]  /*e480*/  MUFU.EX2 R2, R20 ;  /* 0x0000001400027308 */ /* 0x002e620000000800 */
[----:B------:R-:W-:Y:S02]  /*e490*/  IMAD.MOV.U32 R232, RZ, RZ, R22 ;  /* 0x000000ffffe87224 */ /* 0x000fe400078e0016 */
[----:B------:R-:W-:Y:S01]  /*e4a0*/  IMAD.MOV.U32 R233, RZ, RZ, R23 ;  /* 0x000000ffffe97224 */ /* 0x000fe200078e0017 */
[----:B------:R-:W-:Y:S01]  /*e4b0*/  ISETP.LT.OR P2, PT, R10, R216, P2 ;  /* 0x000000d80a00720c */ /* 0x000fe20001741670 */
        /* <DEDUP_REMOVED lines=16> */
[----:B-1----:R-:W-:Y:S01]  /*e5c0*/  F2FP.PACK_AB R80, R2, R11 ;  /* 0x0000000b0250723e */ /* 0x002fe200000000ff */
        /* <DEDUP_REMOVED lines=13> */
[-C--:B------:R-:W-:Y:S01]  /*e6a0*/  ISETP.GE.AND P3, PT, R9, R220.reuse, PT ;  /* 0x000000dc0900720c */ /* 0x080fe20003f66270 */
[----:B------:R-:W-:Y:S01]  /*e6b0*/  FFMA.FTZ R3, R211, R3, R11 ;  /* 0x00000003d3037223 */ /* 0x000fe2000001000b */
[----:B------:R-:W-:Y:S02]  /*e6c0*/  FSEL R11, R178, -INF , !P4 ;  /* 0xff800000b20b7808 */ /* 0x000fe40006000000 */
[----:B------:R-:W-:Y:S01]  /*e6d0*/  FSEL R20, R179, -INF , !P2 ;  /* 0xff800000b3147808 */ /* 0x000fe20005000000 */
[----:B------:R-:W-:Y:S01]  /*e6e0*/  FADD.FTZ R34, R2, R3 ;  /* 0x0000000302227221 */ /* 0x000fe20000010000 */
[----:B------:R-:W-:-:S02]  /*e6f0*/  ISETP.GE.AND P2, PT, R8, R220, PT ;  /* 0x000000dc0800720c */ /* 0x000fc40003f46270 */
[----:B------:R-:W-:Y:S02]  /*e700*/  ISETP.LT.OR P3, PT, R9, R216, P3 ;  /* 0x000000d80900720c */ /* 0x000fe40001f61670 */
[----:B------:R-:W-:Y:S02]  /*e710*/  FMNMX.FTZ R2, R212, R11, !PT ;  /* 0x0000000bd4027209 */ /* 0x000fe40007810000 */
[----:B------:R-:W-:Y:S02]  /*e720*/  ISETP.GE.AND P4, PT, R7, R220, PT ;  /* 0x000000dc0700720c */ /* 0x000fe40003f86270 */
[----:B------:R-:W-:Y:S02]  /*e730*/  ISETP.LT.OR P2, PT, R8, R216, P2 ;  /* 0x000000d80800720c */ /* 0x000fe40001741670 */
[----:B------:R-:W-:Y:S02]  /*e740*/  FSEL R19, R174, -INF , !P3 ;  /* 0xff800000ae137808 */ /* 0x000fe40005800000 */
[----:B------:R-:W-:-:S02]  /*e750*/  FMNMX.FTZ R2, R20, R2, !PT ;  /* 0x0000000214027209 */ /* 0x000fc40007810000 */
[C---:B------:R-:W-:Y:S02]  /*e760*/  ISETP.GE.AND P3, PT, R6.reuse, R220, PT ;  /* 0x000000dc0600720c */ /* 0x040fe40003f66270 */
[----:B------:R-:W-:Y:S02]  /*e770*/  FSEL R18, R175, -INF , !P2 ;  /* 0xff800000af127808 */ /* 0x000fe40005000000 */
[----:B------:R-:W-:Y:S02]  /*e780*/  ISETP.LT.OR P4, PT, R7, R216, P4 ;  /* 0x000000d80700720c */ /* 0x000fe40002781670 */
[----:B------:R-:W-:Y:S02]  /*e790*/  FMNMX.FTZ R2, R19, R2, !PT ;  /* 0x0000000213027209 */ /* 0x000fe40007810000 */
[----:B------:R-:W-:Y:S02]  /*e7a0*/  ISETP.LT.OR P3, PT, R6, R216, P3 ;  /* 0x000000d80600720c */ /* 0x000fe40001f61670 */
[----:B------:R-:W-:-:S02]  /*e7b0*/  ISETP.GE.AND P2, PT, R5, R220, PT ;  /* 0x000000dc0500720c */ /* 0x000fc40003f46270 */
[----:B------:R-:W-:Y:S02]  /*e7c0*/  FSEL R17, R138, -INF , !P4 ;  /* 0xff8000008a117808 */ /* 0x000fe40006000000 */
[----:B------:R-:W-:Y:S02]  /*e7d0*/  FMNMX.FTZ R2, R18, R2, !PT ;  /* 0x0000000212027209 */ /* 0x000fe40007810000 */
[----:B------:R-:W-:Y:S02]  /*e7e0*/  FSEL R16, R139, -INF , !P3 ;  /* 0xff8000008b107808 */ /* 0x000fe40005800000 */
[----:B------:R-:W-:Y:S02]  /*e7f0*/  ISETP.GE.AND P3, PT, R4, R220, PT ;  /* 0x000000dc0400720c */ /* 0x000fe40003f66270 */
[----:B------:R-:W-:Y:S02]  /*e800*/  ISETP.LT.OR P2, PT, R5, R216, P2 ;  /* 0x000000d80500720c */ /* 0x000fe40001741670 */
[----:B------:R-:W-:-:S02]  /*e810*/  FMNMX.FTZ R2, R17, R2, !PT ;  /* 0x0000000211027209 */ /* 0x000fc40007810000 */
[----:B------:R-:W-:Y:S02]  /*e820*/  ISETP.LT.OR P3, PT, R4, R216, P3 ;  /* 0x000000d80400720c */ /* 0x000fe40001f61670 */
        /* <DEDUP_REMOVED lines=16> */
[----:B------:R-:W-:-:S04]  /*e930*/  FFMA.FTZ R11, R11, c[0x0][0x23c], -R2 ;  /* 0x00008f000b0b7a23 */ /* 0x000fc80000010802 */
[----:B------:R-:W2:Y:S01]  /*e940*/  MUFU.EX2 R26, R11 ;  /* 0x0000000b001a7308 */ /* 0x000ea20000000800 */
[----:B------:R-:W-:Y:S01]  /*e950*/  ISETP.GE.AND P3, PT, R0, R218, PT ;  /* 0x000000da0000720c */ /* 0x000fe20003f66270 */
[----:B------:R-:W-:-:S03]  /*e960*/  IMAD.MOV.U32 R212, RZ, RZ, R232 ;  /* 0x000000ffffd47224 */ /* 0x000fc600078e00e8 */
[----:B------:R-:W-:Y:S01]  /*e970*/  ISETP.LT.OR P3, PT, R0, R214, P3 ;  /* 0x000000d60000720c */ /* 0x000fe20001f61670 */
[----:B------:R-:W-:Y:S02]  /*e980*/  IMAD.MOV.U32 R213, RZ, RZ, R233 ;  /* 0x000000ffffd57224 */ /* 0x000fe400078e00e9 */
[----:B-1----:R-:W-:Y:S01]  /*e990*/  FMUL.FTZ R188, R118, R3 ;  /* 0x0000000376bc7220 */ /* 0x002fe20000410000 */
[----:B------:R-:W-:Y:S01]  /*e9a0*/  ISETP.GE.AND P5, PT, R0, R219, PT ;  /* 0x000000db0000720c */ /* 0x000fe20003fa6270 */
[-C--:B------:R-:W-:Y:S02]  /*e9b0*/  FMUL.FTZ R238, R166, R3.reuse ;  /* 0x00000003a6ee7220 */ /* 0x080fe40000410000 */
[-C--:B------:R-:W-:Y:S02]  /*e9c0*/  FMUL.FTZ R239, R167, R3.reuse ;  /* 0x00000003a7ef7220 */ /* 0x080fe40000410000 */
[-C--:B------:R-:W-:Y:S02]  /*e9d0*/  FMUL.FTZ R191, R158, R3.reuse ;  /* 0x000000039ebf7220 */ /* 0x080fe40000410000 */
[----:B------:R-:W-:-:S02]  /*e9e0*/  FMUL.FTZ R129, R50, R3 ;  /* 0x0000000332817220 */ /* 0x000fc40000410000 */
[----:B------:R-:W-:Y:S02]  /*e9f0*/  IMAD.MOV.U32 R118, RZ, RZ, R243 ;  /* 0x000000ffff767224 */ /* 0x000fe400078e00f3 */
        /* <DEDUP_REMOVED lines=27> */
[----:B--2---:R-:W-:Y:S01]  /*ebb0*/  FFMA.FTZ R50, R210, R3, R26 ;  /* 0x00000003d2327223 */ /* 0x004fe2000001001a */
[----:B------:R-:W-:Y:S02]  /*ebc0*/  FSEL R3, R206, -INF , !P3 ;  /* 0xff800000ce037808 */ /* 0x000fe40005800000 */
[----:B------:R-:W-:-:S02]  /*ebd0*/  ISETP.GE.AND P2, PT, R9, R219, PT ;  /* 0x000000db0900720c */ /* 0x000fc40003f46270 */
[----:B------:R-:W-:Y:S02]  /*ebe0*/  ISETP.GE.AND P3, PT, R8, R219, PT ;  /* 0x000000db0800720c */ /* 0x000fe40003f66270 */
[-C--:B------:R-:W-:Y:S01]  /*ebf0*/  ISETP.LT.OR P5, PT, R0, R215.reuse, P5 ;  /* 0x000000d70000720c */ /* 0x080fe20002fa1670 */
[----:B------:R-:W-:Y:S01]  /*ec00*/  IMAD.MOV.U32 R119, RZ, RZ, R21 ;  /* 0x000000ffff777224 */ /* 0x000fe200078e0015 */
[-C--:B------:R-:W-:Y:S02]  /*ec10*/  ISETP.LT.OR P2, PT, R9, R215.reuse, P2 ;  /* 0x000000d70900720c */ /* 0x080fe40001741670 */
[----:B------:R-:W-:Y:S01]  /*ec20*/  ISETP.LT.OR P3, PT, R8, R215, P3 ;  /* 0x000000d70800720c */ /* 0x000fe20001f61670 */
[----:B------:R-:W-:Y:S01]  /*ec30*/  IMAD.MOV.U32 R159, RZ, RZ, R23 ;  /* 0x000000ffff9f7224 */ /* 0x000fe200078e0017 */
[----:B------:R-:W-:Y:S01]  /*ec40*/  FSEL R21, R204, -INF , !P5 ;  /* 0xff800000cc157808 */ /* 0x000fe20006800000 */
[----:B------:R-:W-:Y:S01]  /*ec50*/  IMAD.MOV.U32 R204, RZ, RZ, R24 ;  /* 0x000000ffffcc7224 */ /* 0x000fe200078e0018 */
[----:B------:R-:W-:-:S02]  /*ec60*/  FSEL R24, R184, -INF , !P2 ;  /* 0xff800000b8187808 */ /* 0x000fc40005000000 */
[----:B------:R-:W-:Y:S02]  /*ec70*/  FSEL R23, R185, -INF , !P3 ;  /* 0xff800000b9177808 */ /* 0x000fe40005800000 */
[CC--:B------:R-:W-:Y:S02]  /*ec80*/  ISETP.GE.AND P2, PT, R7.reuse, R218.reuse, PT ;  /* 0x000000da0700720c */ /* 0x0c0fe40003f46270 */
[C---:B------:R-:W-:Y:S02]  /*ec90*/  ISETP.GE.AND P3, PT, R6.reuse, R218, PT ;  /* 0x000000da0600720c */ /* 0x040fe40003f66270 */
[-C--:B------:R-:W-:Y:S02]  /*eca0*/  ISETP.LT.OR P2, PT, R7, R214.reuse, P2 ;  /* 0x000000d60700720c */ /* 0x080fe40001741670 */
[----:B------:R-:W-:Y:S01]  /*ecb0*/  ISETP.LT.OR P3, PT, R6, R214, P3 ;  /* 0x000000d60600720c */ /* 0x000fe20001f61670 */
[----:B------:R-:W-:Y:S02]  /*ecc0*/  FFMA.FTZ R84, R18, c[0x0][0x23c], -R2 ;  /* 0x00008f0012547a23 */ /* 0x000fe40000010802 */
[----:B------:R-:W-:Y:S01]  /*ecd0*/  IMAD.MOV.U32 R211, RZ, RZ, R22 ;  /* 0x000000ffffd37224 */ /* 0x000fe200078e0016 */
[----:B------:R-:W-:-:S02]  /*ece0*/  FSEL R22, R226, -INF , !P2 ;  /* 0xff800000e2167808 */ /* 0x000fc40005000000 */
[----:B------:R-:W-:Y:S02]  /*ecf0*/  FSEL R18, R227, -INF , !P3 ;  /* 0xff800000e3127808 */ /* 0x000fe40005800000 */
[----:B------:R-:W2:Y:S01]  /*ed00*/  LDL.64 R226, [R1+0xc0] ;  /* 0x0000c00001e27983 */ /* 0x000ea20000100a00 */
[C---:B------:R-:W-:Y:S02]  /*ed10*/  ISETP.GE.AND P4, PT, R10.reuse, R219, PT ;  /* 0x000000db0a00720c */ /* 0x040fe40003f86270 */
[CC--:B------:R-:W-:Y:S02]  /*ed20*/  ISETP.GE.AND P6, PT, R10.reuse, R218.reuse, PT ;  /* 0x000000da0a00720c */ /* 0x0c0fe40003fc6270 */
[C---:B------:R-:W-:Y:S02]  /*ed30*/  ISETP.LT.OR P4, PT, R10.reuse, R215, P4 ;  /* 0x000000d70a00720c */ /* 0x040fe40002781670 */
[C---:B------:R-:W-:Y:S02]  /*ed40*/  ISETP.GE.AND P5, PT, R9.reuse, R218, PT ;  /* 0x000000da0900720c */ /* 0x040fe40003fa6270 */
[-C--:B------:R-:W-:Y:S01]  /*ed50*/  ISETP.LT.OR P6, PT, R10, R214.reuse, P6 ;  /* 0x000000d60a00720c */ /* 0x080fe200037c1670 */
[----:B------:R-:W-:Y:S01]  /*ed60*/  IMAD.MOV.U32 R130, RZ, RZ, R25 ;  /* 0x000000ffff827224 */ /* 0x000fe200078e0019 */
[----:B------:R-:W-:-:S02]  /*ed70*/  ISETP.LT.OR P5, PT, R9, R214, P5 ;  /* 0x000000d60900720c */ /* 0x000fc40002fa1670 */
[----:B------:R-:W-:Y:S02]  /*ed80*/  FSEL R25, R205, -INF , !P4 ;  /* 0xff800000cd197808 */ /* 0x000fe40006000000 */
[----:B------:R-:W-:Y:S02]  /*ed90*/  ISETP.GE.AND P4, PT, R8, R218, PT ;  /* 0x000000da0800720c */ /* 0x000fe40003f86270 */
[----:B------:R-:W-:Y:S02]  /*eda0*/  FSEL R9, R207, -INF , !P6 ;  /* 0xff800000cf097808 */ /* 0x000fe40007000000 */
[----:B------:R-:W-:Y:S01]  /*edb0*/  FMNMX.FTZ R0, R222, R3, !PT ;  /* 0x00000003de007209 */ /* 0x000fe20007810000 */
[----:B------:R-:W-:Y:S01]  /*edc0*/  FFMA.FTZ R27, R20, c[0x0][0x23c], -R2 ;  /* 0x00008f00141b7a23 */ /* 0x000fe20000010802 */
[----:B------:R-:W-:Y:S02]  /*edd0*/  ISETP.LT.OR P4, PT, R8, R214, P4 ;  /* 0x000000d60800720c */ /* 0x000fe40002781670 */
[----:B------:R-:W-:-:S02]  /*ede0*/  FSEL R20, R186, -INF , !P5 ;  /* 0xff800000ba147808 */ /* 0x000fc40006800000 */
[----:B------:R-:W-:Y:S01]  /*edf0*/  FMNMX.FTZ R0, R9, R0, !PT ;  /* 0x0000000009007209 */ /* 0x000fe20007810000 */
[--C-:B------:R-:W-:Y:S01]  /*ee00*/  FFMA.FTZ R81, R19, c[0x0][0x23c], -R2.reuse ;  /* 0x00008f0013517a23 */ /* 0x100fe20000010802 */
[----:B------:R-:W-:Y:S02]  /*ee10*/  ISETP.GE.AND P2, PT, R5, R218, PT ;  /* 0x000000da0500720c */ /* 0x000fe40003f46270 */
[----:B------:R-:W-:Y:S02]  /*ee20*/  FSEL R19, R187, -INF , !P4 ;  /* 0xff800000bb137808 */ /* 0x000fe40006000000 */
[----:B------:R-:W-:Y:S02]  /*ee30*/  FMNMX.FTZ R0, R20, R0, !PT ;  /* 0x0000000014007209 */ /* 0x000fe40007810000 */
[----:B------:R-:W-:Y:S02]  /*ee40*/  ISETP.LT.OR P2, PT, R5, R214, P2 ;  /* 0x000000d60500720c */ /* 0x000fe40001741670 */
[----:B------:R-:W-:Y:S01]  /*ee50*/  FMNMX.FTZ R0, R19, R0, !PT ;  /* 0x0000000013007209 */ /* 0x000fe20007810000 */
[----:B------:R-:W-:Y:S01]  /*ee60*/  FFMA.FTZ R85, R17, c[0x0][0x23c], -R2 ;  /* 0x00008f0011557a23 */ /* 0x000fe20000010802 */
[----:B------:R-:W-:-:S02]  /*ee70*/  FSEL R17, R182, -INF , !P2 ;  /* 0xff800000b6117808 */ /* 0x000fc40005000000 */
[----:B------:R-:W-:Y:S02]  /*ee80*/  ISETP.GE.AND P2, PT, R4, R218, PT ;  /* 0x000000da0400720c */ /* 0x000fe40003f46270 */
[----:B------:R-:W-:Y:S02]  /*ee90*/  FMNMX.FTZ R0, R22, R0, !PT ;  /* 0x0000000016007209 */ /* 0x000fe40007810000 */
[----:B------:R-:W-:Y:S02]  /*eea0*/  ISETP.LT.OR P2, PT, R4, R214, P2 ;  /* 0x000000d60400720c */ /* 0x000fe40001741670 */
[----:B------:R-:W-:Y:S01]  /*eeb0*/  FMNMX.FTZ R0, R18, R0, !PT ;  /* 0x0000000012007209 */ /* 0x000fe20007810000 */
[--C-:B------:R-:W-:Y:S01]  /*eec0*/  FFMA.FTZ R96, R16, c[0x0][0x23c], -R2.reuse ;  /* 0x00008f0010607a23 */ /* 0x100fe20000010802 */
[----:B------:R-:W-:Y:S02]  /*eed0*/  FSEL R16, R183, -INF , !P2 ;  /* 0xff800000b7107808 */ /* 0x000fe40005000000 */
[----:B------:R-:W-:Y:S01]  /*eee0*/  FMNMX.FTZ R0, R17, R0, !PT ;  /* 0x0000000011007209 */ /* 0x000fe20007810000 */
[--C-:B------:R-:W-:Y:S01]  /*eef0*/  FFMA.FTZ R112, R15, c[0x0][0x23c], -R2.reuse ;  /* 0x00008f000f707a23 */ /* 0x100fe20000010802 */
[----:B------:R-:W-:Y:S01]  /*ef00*/  ISETP.GE.AND P3, PT, R4, R219, PT ;  /* 0x000000db0400720c */ /* 0x000fe20003f66270 */
[----:B------:R-:W-:Y:S01]  /*ef10*/  FFMA.FTZ R113, R14, c[0x0][0x23c], -R2 ;  /* 0x00008f000e717a23 */ /* 0x000fe20000010802 */
[----:B------:R-:W-:-:S02]  /*ef20*/  FMNMX.FTZ R0, R16, R0, !PT ;  /* 0x0000000010007209 */ /* 0x000fc40007810000 */
[----:B------:R-:W-:Y:S02]  /*ef30*/  FMNMX.FTZ R2, R242, R21, !PT ;  /* 0x00000015f2027209 */ /* 0x000fe40007810000 */
[----:B------:R-:W-:Y:S02]  /*ef40*/  ISETP.LT.OR P3, PT, R4, R215, P3 ;  /* 0x000000d70400720c */ /* 0x000fe40001f61670 */
[----:B------:R-:W1:Y:S01]  /*ef50*/  SHFL.BFLY PT, R4, R0, 0x2, 0x1f ;  /* 0x0c401f0000047f89 */ /* 0x000e6200000e0000 */
[----:B------:R-:W-:Y:S02]  /*ef60*/  ISETP.GE.AND P6, PT, R7, R219, PT ;  /* 0x000000db0700720c */ /* 0x000fe40003fc6270 */
[----:B------:R-:W-:Y:S02]  /*ef70*/  FMNMX.FTZ R2, R25, R2, !PT ;  /* 0x0000000219027209 */ /* 0x000fe40007810000 */
[----:B------:R-:W-:Y:S02]  /*ef80*/  ISETP.LT.OR P6, PT, R7, R215, P6 ;  /* 0x000000d70700720c */ /* 0x000fe400037c1670 */
[----:B------:R-:W-:-:S02]  /*ef90*/  ISETP.GE.AND P5, PT, R6, R219, PT ;  /* 0x000000db0600720c */ /* 0x000fc40003fa6270 */
[----:B------:R-:W-:Y:S02]  /*efa0*/  FMNMX.FTZ R2, R24, R2, !PT ;  /* 0x0000000218027209 */ /* 0x000fe40007810000 */
[----:B------:R-:W-:Y:S02]  /*efb0*/  ISETP.LT.OR P5, PT, R6, R215, P5 ;  /* 0x000000d70600720c */ /* 0x000fe40002fa1670 */
[----:B------:R-:W-:Y:S02]  /*efc0*/  ISETP.GE.AND P4, PT, R5, R219, PT ;  /* 0x000000db0500720c */ /* 0x000fe40003f86270 */
[----:B------:R-:W-:Y:S02]  /*efd0*/  FSEL R15, R224, -INF , !P6 ;  /* 0xff800000e00f7808 */ /* 0x000fe40007000000 */
[----:B------:R-:W-:Y:S02]  /*efe0*/  FMNMX.FTZ R2, R23, R2, !PT ;  /* 0x0000000217027209 */ /* 0x000fe40007810000 */
[----:B------:R-:W-:-:S02]  /*eff0*/  ISETP.LT.OR P4, PT, R5, R215, P4 ;  /* 0x000000d70500720c */ /* 0x000fc40002781670 */
[----:B------:R-:W-:Y:S02]  /*f000*/  FSEL R14, R225, -INF , !P5 ;  /* 0xff800000e10e7808 */ /* 0x000fe40006800000 */
[----:B------:R-:W-:Y:S02]  /*f010*/  FMNMX.FTZ R2, R15, R2, !PT ;  /* 0x000000020f027209 */ /* 0x000fe40007810000 */
[----:B------:R-:W-:Y:S02]  /*f020*/  FSEL R11, R180, -INF , !P4 ;  /* 0xff800000b40b7808 */ /* 0x000fe40006000000 */
[----:B------:R-:W-:Y:S02]  /*f030*/  FMNMX.FTZ R2, R14, R2, !PT ;  /* 0x000000020e027209 */ /* 0x000fe40007810000 */
[----:B------:R-:W-:Y:S02]  /*f040*/  FSEL R10, R181, -INF , !P3 ;  /* 0xff800000b50a7808 */ /* 0x000fe40005800000 */
[----:B------:R-:W-:-:S02]  /*f050*/  FMNMX.FTZ R2, R11, R2, !PT ;  /* 0x000000020b027209 */ /* 0x000fc40007810000 */
[----:B-1----:R-:W-:Y:S02]  /*f060*/  FMNMX.FTZ R0, R4, R0, !PT ;  /* 0x0000000004007209 */ /* 0x002fe40007810000 */
[----:B------:R-:W-:-:S03]  /*f070*/  FMNMX.FTZ R2, R10, R2, !PT ;  /* 0x000000020a027209 */ /* 0x000fc60007810000 */
[----:B------:R-:W1:Y:S04]  /*f080*/  SHFL.BFLY PT, R4, R0, 0x1, 0x1f ;  /* 0x0c201f0000047f89 */ /* 0x000e6800000e0000 */
[----:B------:R-:W3:Y:S01]  /*f090*/  SHFL.BFLY PT, R5, R2, 0x2, 0x1f ;  /* 0x0c401f0002057f89 */ /* 0x000ee200000e0000 */
[----:B------:R-:W-:Y:S01]  /*f0a0*/  IMAD.MOV.U32 R206, RZ, RZ, R132 ;  /* 0x000000ffffce7224 */ /* 0x000fe200078e0084 */
[----:B-1----:R-:W-:Y:S02]  /*f0b0*/  FMNMX.FTZ R132, R0, R4, !PT ;  /* 0x0000000400847209 */ /* 0x002fe40007810000 */
[----:B---3--:R-:W-:-:S03]  /*f0c0*/  FMNMX.FTZ R2, R2, R5, !PT ;  /* 0x0000000502027209 */ /* 0x008fc60007810000 */
[C---:B------:R-:W-:Y:S01]  /*f0d0*/  FMUL.FTZ R0, R132.reuse, c[0x0][0x23c] ;  /* 0x00008f0084007a20 */ /* 0x040fe20000410000 */
[----:B------:R-:W-:Y:S01]  /*f0e0*/  FSETP.NEU.FTZ.AND P2, PT, R132, -INF , PT ;  /* 0xff8000008400780b */ /* 0x000fe20003f5d000 */
[----:B------:R-:W1:Y:S03]  /*f0f0*/  SHFL.BFLY PT, R5, R2, 0x1, 0x1f ;  /* 0x0c201f0002057f89 */ /* 0x000e6600000e0000 */
[----:B------:R-:W-:-:S05]  /*f100*/  FSEL R0, R0, RZ, P2 ;  /* 0x000000ff00007208 */ /* 0x000fca0001000000 */
[----:B------:R-:W-:-:S04]  /*f110*/  FFMA.FTZ R3, R3, c[0x0][0x23c], -R0 ;  /* 0x00008f0003037a23 */ /* 0x000fc80000010800 */
[----:B------:R3:W-:Y:S02]  /*f120*/  MUFU.EX2 R6, R3 ;  /* 0x0000000300067308 */ /* 0x0007e40000000800 */
[----:B---3--:R-:W-:-:S06]  /*f130*/  FSEL R3, R132, RZ, P2 ;  /* 0x000000ff84037208 */ /* 0x008fcc0001000000 */
[----:B------:R1:W-:Y:S01]  /*f140*/  MUFU.EX2 R7, R133 ;  /* 0x0000008500077308 */ /* 0x0003e20000000800 */
[----:B------:R-:W-:-:S04]  /*f150*/  FADD.FTZ R3, R222, -R3 ;  /* 0x80000003de037221 */ /* 0x000fc80000010000 */
[----:B------:R-:W-:Y:S01]  /*f160*/  FMUL.FTZ R3, R3, c[0x0][0x23c] ;  /* 0x00008f0003037a20 */ /* 0x000fe20000410000 */
[----:B-1----:R-:W-:Y:S01]  /*f170*/  FMNMX.FTZ R133, R2, R5, !PT ;  /* 0x0000000502857209 */ /* 0x002fe20007810000 */
[----:B------:R-:W-:-:S04]  /*f180*/  FFMA.FTZ R2, R9, c[0x0][0x23c], -R0 ;  /* 0x00008f0009027a23 */ /* 0x000fc80000010800 */
[----:B------:R-:W1:Y:S01]  /*f190*/  MUFU.EX2 R3, R3 ;  /* 0x0000000300037308 */ /* 0x000e620000000800 */
[----:B------:R-:W-:Y:S01]  /*f1a0*/  FFMA.FTZ R4, R20, c[0x0][0x23c], -R0 ;  /* 0x00008f0014047a23 */ /* 0x000fe20000010800 */
[----:B------:R-:W-:-:S06]  /*f1b0*/  FSETP.NEU.FTZ.AND P5, PT, R133, -INF , PT ;  /* 0xff8000008500780b */ /* 0x000fcc0003fbd000 */
[----:B------:R3:W4:Y:S01]  /*f1c0*/  MUFU.EX2 R5, R2 ;  /* 0x0000000200057308 */ /* 0x0007220000000800 */
[----:B------:R-:W-:Y:S02]  /*f1d0*/  FFMA.FTZ R9, R19, c[0x0][0x23c], -R0 ;  /* 0x00008f0013097a23 */ /* 0x000fe40000010800 */
[----:B------:R-:W-:-:S05]  /*f1e0*/  IMAD.MOV.U32 R210, RZ, RZ, R48 ;  /* 0x000000ffffd27224 */ /* 0x000fca00078e0030 */
[----:B------:R-:W1:Y:S01]  /*f1f0*/  MUFU.EX2 R4, R4 ;  /* 0x0000000400047308 */ /* 0x000e620000000800 */
[----:B---3--:R-:W-:-:S05]  /*f200*/  FMUL.FTZ R2, R133, c[0x0][0x23c] ;  /* 0x00008f0085027a20 */ /* 0x008fca0000410000 */
        /* <DEDUP_REMOVED lines=9> */
[----:B------:R1:W3:Y:S01]  /*f2a0*/  MUFU.EX2 R2, R9 ;  /* 0x0000000900027308 */ /* 0x0002e20000000800 */
[--C-:B------:R-:W-:Y:S02]  /*f2b0*/  FFMA.FTZ R100, R22, c[0x0][0x23c], -R0.reuse ;  /* 0x00008f0016647a23 */ /* 0x100fe40000010800 */
[--C-:B------:R-:W-:Y:S02]  /*f2c0*/  FFMA.FTZ R101, R18, c[0x0][0x23c], -R0.reuse ;  /* 0x00008f0012657a23 */ /* 0x100fe40000010800 */
[--C-:B------:R-:W-:Y:S02]  /*f2d0*/  FFMA.FTZ R86, R17, c[0x0][0x23c], -R0.reuse ;  /* 0x00008f0011567a23 */ /* 0x100fe40000010800 */
[----:B------:R-:W-:Y:S01]  /*f2e0*/  FFMA.FTZ R98, R16, c[0x0][0x23c], -R0 ;  /* 0x00008f0010627a23 */ /* 0x000fe20000010800 */
[----:B------:R-:W-:Y:S01]  /*f2f0*/  ULOP3.LUT UR4, UR33, UR31, URZ, 0x3c, !UPT ;  /* 0x0000001f21047292 */ /* 0x000fe2000f8e3c3f */
[----:B-1----:R-:W-:-:S04]  /*f300*/  FFMA.FTZ R9, R209, R3, R6 ;  /* 0x00000003d1097223 */ /* 0x002fc80000010006 */
[----:B----4-:R-:W-:-:S04]  /*f310*/  FADD.FTZ R0, R5, R9 ;  /* 0x0000000905007221 */ /* 0x010fc80000010000 */
[----:B------:R-:W-:-:S04]  /*f320*/  FADD.FTZ R0, R4, R0 ;  /* 0x0000000004007221 */ /* 0x000fc80000010000 */
[----:B---3--:R-:W-:Y:S01]  /*f330*/  FADD.FTZ R99, R2, R0 ;  /* 0x0000000002637221 */ /* 0x008fe20000010000 */
[----:B------:R-:W-:-:S05]  /*f340*/  LOP3.LUT R0, R231, UR4, RZ, 0x3c, !PT ;  /* 0x00000004e7007c12 */ /* 0x000fca000f8e3cff */
[----:B------:R-:W-:-:S05]  /*f350*/  IMAD.WIDE.U32 R114, R0, -0x326172a9, RZ ;  /* 0xcd9e8d5700727825 */ /* 0x000fca00078e00ff */
[----:B--2---:R-:W-:Y:S02]  /*f360*/  LOP3.LUT R0, R115, UR15, R226, 0x96, !PT ;  /* 0x0000000f73007c12 */ /* 0x004fe4000f8e96e2 */
[----:B------:R-:W2:Y:S01]  /*f370*/  LDL.LU.64 R226, [R1] ;  /* 0x0000000001e27983 */ /* 0x000ea20000300a00 */
[----:B------:R-:W1:Y:S01]  /*f380*/  MUFU.EX2 R8, R35 ;  /* 0x0000002300087308 */ /* 0x000e620000000800 */
[----:B------:R-:W-:Y:S01]  /*f390*/  F2FP.PACK_AB R102, R5, R6 ;  /* 0x000000060566723e */ /* 0x000fe200000000ff */
[----:B------:R-:W-:Y:S01]  /*f3a0*/  IMAD.WIDE.U32 R22, R0, -0x2daee0ad, RZ ;  /* 0xd2511f5300167825 */ /* 0x000fe200078e00ff */
[----:B------:R-:W-:Y:S02]  /*f3b0*/  LOP3.LUT R0, R245, UR14, R114, 0x96, !PT ;  /* 0x0000000ef5007c12 */ /* 0x000fe4000f8e9672 */
[----:B------:R-:W-:Y:S01]  /*f3c0*/  F2FP.PACK_AB R69, R2, R4 ;  /* 0x000000040245723e */ /* 0x000fe200000000ff */
[----:B-1----:R-:W-:Y:S01]  /*f3d0*/  FADD.FTZ R5, R8, R34 ;  /* 0x0000002208057221 */ /* 0x002fe20000010000 */
[----:B------:R-:W-:-:S03]  /*f3e0*/  F2FP.PACK_AB R15, R7, R8 ;  /* 0x00000008070f723e */ /* 0x000fc600000000ff */
[----:B------:R-:W-:Y:S02]  /*f3f0*/  FADD.FTZ R14, R7, R5 ;  /* 0x00000005070e7221 */ /* 0x000fe40000010000 */
[----:B------:R-:W-:Y:S01]  /*f400*/  IMAD.WIDE.U32 R6, R0, -0x2daee0ad, RZ ;  /* 0xd2511f5300067825 */ /* 0x000fe200078e00ff */
[----:B------:R-:W-:-:S04]  /*f410*/  LOP3.LUT R2, R23, UR13, R212, 0x96, !PT ;  /* 0x0000000d17027c12 */ /* 0x000fc8000f8e96d4 */
[----:B------:R-:W-:Y:S01]  /*f420*/  LOP3.LUT R0, R7, UR11, R22, 0x96, !PT ;  /* 0x0000000b07007c12 */ /* 0x000fe2000f8e9616 */
[----:B------:R-:W-:-:S04]  /*f430*/  IMAD.WIDE.U32 R4, R2, -0x326172a9, RZ ;  /* 0xcd9e8d5702047825 */ /* 0x000fc800078e00ff */
[----:B------:R-:W-:Y:S01]  /*f440*/  IMAD.WIDE.U32 R8, R0, -0x326172a9, RZ ;  /* 0xcd9e8d5700087825 */ /* 0x000fe200078e00ff */
[----:B------:R-:W-:-:S04]  /*f450*/  LOP3.LUT R2, R5, UR12, R244, 0x96, !PT ;  /* 0x0000000c05027c12 */ /* 0x000fc8000f8e96f4 */
[----:B------:R-:W-:Y:S01]  /*f460*/  LOP3.LUT R0, R9, UR10, R4, 0x96, !PT ;  /* 0x0000000a09007c12 */ /* 0x000fe2000f8e9604 */
[----:B------:R-:W1:Y:S01]  /*f470*/  LDC.U8 R207, c[0x0][0x2d8] ;  /* 0x0000b600ffcf7b82 */ /* 0x000e620000000000 */
[----:B------:R-:W-:-:S04]  /*f480*/  IMAD.WIDE.U32 R4, R2, -0x2daee0ad, RZ ;  /* 0xd2511f5302047825 */ /* 0x000fc800078e00ff */
[----:B------:R-:W-:Y:S01]  /*f490*/  IMAD.WIDE.U32 R10, R0, -0x2daee0ad, RZ ;  /* 0xd2511f53000a7825 */ /* 0x000fe200078e00ff */
[----:B------:R-:W-:-:S04]  /*f4a0*/  LOP3.LUT R2, R5, UR9, R6, 0x96, !PT ;  /* 0x0000000905027c12 */ /* 0x000fc8000f8e9606 */
[----:B------:R-:W-:Y:S01]  /*f4b0*/  LOP3.LUT R0, R11, UR7, R4, 0x96, !PT ;  /* 0x000000070b007c12 */ /* 0x000fe2000f8e9604 */
[----:B------:R-:W-:-:S04]  /*f4c0*/  IMAD.WIDE.U32 R6, R2, -0x326172a9, RZ ;  /* 0xcd9e8d5702067825 */ /* 0x000fc800078e00ff */
[----:B------:R-:W-:-:S05]  /*f4d0*/  IMAD.WIDE.U32 R4, R0, -0x326172a9, RZ ;  /* 0xcd9e8d5700047825 */ /* 0x000fca00078e00ff */
[----:B------:R-:W-:-:S04]  /*f4e0*/  LOP3.LUT R0, R5, UR17, R6, 0x96, !PT ;  /* 0x0000001105007c12 */ /* 0x000fc8000f8e9606 */
[C---:B------:R-:W-:Y:S02]  /*f4f0*/  LOP3.LUT R2, R0.reuse, 0xff, RZ, 0xc0, !PT ;  /* 0x000000ff00027812 */ /* 0x040fe400078ec0ff */
[----:B------:R-:W-:Y:S02]  /*f500*/  LOP3.LUT R11, R7, UR8, R8, 0x96, !PT ;  /* 0x00000008070b7c12 */ /* 0x000fe4000f8e9608 */
[----:B------:R-:W3:Y:S01]  /*f510*/  MUFU.EX2 R8, R136 ;  /* 0x0000008800087308 */ /* 0x000ee20000000800 */
[----:B-1----:R-:W-:Y:S02]  /*f520*/  ISETP.GE.U32.AND P4, PT, R207, R2, PT ;  /* 0x00000002cf00720c */ /* 0x002fe40003f86070 */
[----:B------:R-:W-:-:S04]  /*f530*/  LOP3.LUT R2, R0, 0xffff, RZ, 0xc0, !PT ;  /* 0x0000ffff00027812 */ /* 0x000fc800078ec0ff */
[----:B------:R-:W-:Y:S01]  /*f540*/  SHF.R.U32.HI R2, RZ, 0x8, R2 ;  /* 0x00000008ff027819 */ /* 0x000fe20000011602 */
[----:B------:R-:W1:Y:S01]  /*f550*/  MUFU.EX2 R7, R137 ;  /* 0x0000008900077308 */ /* 0x000e620000000800 */
[----:B------:R-:W-:Y:S02]  /*f560*/  SHF.R.U32.HI R9, RZ, 0x18, R0 ;  /* 0x00000018ff097819 */ /* 0x000fe40000011600 */
[----:B------:R-:W-:-:S05]  /*f570*/  LOP3.LUT R2, R2, 0xffff, RZ, 0xc0, !PT ;  /* 0x0000ffff02027812 */ /* 0x000fca00078ec0ff */
[----:B------:R-:W4:Y:S01]  /*f580*/  MUFU.EX2 R6, R172 ;  /* 0x000000ac00067308 */ /* 0x000f220000000800 */
[C---:B------:R-:W-:Y:S02]  /*f590*/  ISETP.GE.U32.AND P2, PT, R207.reuse, R2, PT ;  /* 0x00000002cf00720c */ /* 0x040fe40003f46070 */
[----:B------:R-:W-:Y:S01]  /*f5a0*/  ISETP.GE.U32.AND P6, PT, R207, R9, PT ;  /* 0x00000009cf00720c */ /* 0x000fe20003fc6070 */
[----:B---3--:R-:W-:Y:S01]  /*f5b0*/  FADD.FTZ R9, R8, R14 ;  /* 0x0000000e08097221 */ /* 0x008fe20000010000 */
[----:B------:R-:W-:-:S03]  /*f5c0*/  SHF.R.U32.HI R0, RZ, 0x10, R0 ;  /* 0x00000010ff007819 */ /* 0x000fc60000011600 */
[----:B------:R-:W3:Y:S01]  /*f5d0*/  MUFU.EX2 R2, R173 ;  /* 0x000000ad00027308 */ /* 0x000ee20000000800 */
[----:B------:R-:W-:Y:S01]  /*f5e0*/  LOP3.LUT R0, R0, 0xff, RZ, 0xc0, !PT ;  /* 0x000000ff00007812 */ /* 0x000fe200078ec0ff */
[----:B-1----:R-:W-:-:S03]  /*f5f0*/  FADD.FTZ R9, R7, R9 ;  /* 0x0000000907097221 */ /* 0x002fc60000010000 */
[----:B------:R-:W-:Y:S01]  /*f600*/  ISETP.GE.U32.AND P3, PT, R207, R0, PT ;  /* 0x00000000cf00720c */ /* 0x000fe20003f66070 */
[----:B----4-:R-:W-:Y:S01]  /*f610*/  FADD.FTZ R0, R6, R9 ;  /* 0x0000000906007221 */ /* 0x010fe20000010000 */
[----:B------:R-:W-:Y:S01]  /*f620*/  F2FP.PACK_AB R9, R7, R8 ;  /* 0x000000080709723e */ /* 0x000fe200000000ff */
[----:B------:R-:W-:Y:S01]  /*f630*/  IMAD.MOV.U32 R205, RZ, RZ, R206 ;  /* 0x000000ffffcd7224 */ /* 0x000fe200078e00ce */
[----:B------:R-:W1:Y:S01]  /*f640*/  MUFU.EX2 R7, R27 ;  /* 0x0000001b00077308 */ /* 0x000e620000000800 */
[----:B------:R-:W-:Y:S01]  /*f650*/  IMAD.MOV.U32 R206, RZ, RZ, R118 ;  /* 0x000000ffffce7224 */ /* 0x000fe200078e0076 */
[----:B------:R-:W-:Y:S01]  /*f660*/  PRMT R20, R80, 0x7610, R20 ;  /* 0x0000761050147816 */ /* 0x000fe20000000014 */
[----:B------:R-:W-:Y:S02]  /*f670*/  IMAD.MOV.U32 R118, RZ, RZ, R159 ;  /* 0x000000ffff767224 */ /* 0x000fe400078e009f */
[----:B------:R-:W-:Y:S02]  /*f680*/  IMAD.MOV.U32 R159, RZ, RZ, R211 ;  /* 0x000000ffff9f7224 */ /* 0x000fe400078e00d3 */
[----:B---3--:R-:W-:Y:S01]  /*f690*/  FADD.FTZ R211, R2, R0 ;  /* 0x0000000002d37221 */ /* 0x008fe20000010000 */
[----:B------:R-:W-:Y:S01]  /*f6a0*/  LOP3.LUT R0, R4, 0xff, RZ, 0xc0, !PT ;  /* 0x000000ff04007812 */ /* 0x000fe200078ec0ff */
[----:B------:R-:W-:Y:S01]  /*f6b0*/  @!P4 HADD2 R54, -R20.H0_H0, -RZ.H0_H0 ;  /* 0xa00000ff1436c230 */ /* 0x000fe20000000900 */
[----:B------:R-:W-:-:S02]  /*f6c0*/  F2FP.PACK_AB R36, R2, R6 ;  /* 0x000000060224723e */ /* 0x000fc400000000ff */
[----:B------:R-:W-:Y:S02]  /*f6d0*/  PRMT R19, R80, 0x7632, R19 ;  /* 0x0000763250137816 */ /* 0x000fe40000000013 */
[----:B------:R-:W-:Y:S02]  /*f6e0*/  FSEL R2, R133, RZ, P5 ;  /* 0x000000ff85027208 */ /* 0x000fe40002800000 */
[----:B------:R-:W-:Y:S02]  /*f6f0*/  ISETP.GE.U32.AND P5, PT, R207, R0, PT ;  /* 0x00000000cf00720c */ /* 0x000fe40003fa6070 */
[----:B------:R-:W-:Y:S02]  /*f700*/  SHF.R.U32.HI R0, RZ, 0x18, R4 ;  /* 0x00000018ff007819 */ /* 0x000fe40000011604 */
[----:B------:R-:W-:Y:S02]  /*f710*/  PRMT R80, R20, 0x5410, R19 ;  /* 0x0000541014507816 */ /* 0x000fe40000000013 */
[----:B------:R-:W-:-:S02]  /*f720*/  LOP3.LUT R5, R4, 0xffff, RZ, 0xc0, !PT ;  /* 0x0000ffff04057812 */ /* 0x000fc400078ec0ff */
[----:B------:R-:W-:Y:S02]  /*f730*/  @!P4 PRMT R20, R54, 0x5410, RZ ;  /* 0x000054103614c816 */ /* 0x000fe400000000ff */
[----:B------:R-:W-:Y:S01]  /*f740*/  ISETP.GE.U32.AND P4, PT, R207, R0, PT ;  /* 0x00000000cf00720c */ /* 0x000fe20003f86070 */
[----:B------:R-:W-:Y:S01]  /*f750*/  FADD.FTZ R8, R242, -R2 ;  /* 0x80000002f2087221 */ /* 0x000fe20000010000 */
[----:B-1----:R-:W-:Y:S02]  /*f760*/  F2FP.PACK_AB R0, R7, R26 ;  /* 0x0000001a0700723e */ /* 0x002fe400000000ff */
[----:B------:R-:W-:Y:S01]  /*f770*/  SHF.R.U32.HI R2, RZ, 0x8, R5 ;  /* 0x00000008ff027819 */ /* 0x000fe20000011605 */
[----:B------:R-:W-:Y:S01]  /*f780*/  @!P2 HADD2 R53, -R19.H0_H0, -RZ.H0_H0 ;  /* 0xa00000ff1335a230 */ /* 0x000fe20000000900 */
[C---:B------:R-:W-:Y:S02]  /*f790*/  PRMT R17, R0.reuse, 0x7632, R17 ;  /* 0x0000763200117816 */ /* 0x040fe40000000011 */
[----:B------:R-:W-:-:S02]  /*f7a0*/  PRMT R18, R0, 0x7610, R18 ;  /* 0x0000761000127816 */ /* 0x000fc40000000012 */
[----:B------:R-:W-:Y:S02]  /*f7b0*/  LOP3.LUT R0, R2, 0xffff, RZ, 0xc0, !PT ;  /* 0x0000ffff02007812 */ /* 0x000fe400078ec0ff */
[----:B------:R-:W-:Y:S01]  /*f7c0*/  SHF.R.U32.HI R6, RZ, 0x10, R4 ;  /* 0x00000010ff067819 */ /* 0x000fe20000011604 */
[----:B------:R-:W-:Y:S01]  /*f7d0*/  @!P6 HADD2 R65, -R17.H0_H0, -RZ.H0_H0 ;  /* 0xa00000ff1141e230 */ /* 0x000fe20000000900 */
[----:B------:R-:W-:Y:S02]  /*f7e0*/  @!P2 PRMT R19, R53, 0x5410, RZ ;  /* 0x000054103513a816 */ /* 0x000fe400000000ff */
[----:B------:R-:W-:Y:S02]  /*f7f0*/  ISETP.GE.U32.AND P2, PT, R207, R0, PT ;  /* 0x00000000cf00720c */ /* 0x000fe40003f46070 */
[----:B------:R-:W-:Y:S02]  /*f800*/  LOP3.LUT R0, R6, 0xff, RZ, 0xc0, !PT ;  /* 0x000000ff06007812 */ /* 0x000fe400078ec0ff */
[----:B------:R-:W-:-:S02]  /*f810*/  PRMT R54, R18, 0x5410, R17 ;  /* 0x0000541012367816 */ /* 0x000fc40000000011 */
[----:B------:R-:W-:Y:S02]  /*f820*/  @!P6 PRMT R17, R65, 0x5410, RZ ;  /* 0x000054104111e816 */ /* 0x000fe400000000ff */
[----:B------:R-:W-:Y:S01]  /*f830*/  ISETP.GE.U32.AND P6, PT, R207, R0, PT ;  /* 0x00000000cf00720c */ /* 0x000fe20003fc6070 */
[----:B------:R-:W-:-:S06]  /*f840*/  FMUL.FTZ R0, R8, c[0x0][0x23c] ;  /* 0x00008f0008007a20 */ /* 0x000fcc0000410000 */
[----:B------:R-:W1:Y:S01]  /*f850*/  MUFU.EX2 R0, R0 ;  /* 0x0000000000007308 */ /* 0x000e620000000800 */
[----:B------:R-:W-:Y:S02]  /*f860*/  IMAD.MOV.U32 R242, RZ, RZ, R210 ;  /* 0x000000fffff27224 */ /* 0x000fe400078e00d2 */
[----:B------:R-:W-:Y:S02]  /*f870*/  IMAD.MOV.U32 R210, RZ, RZ, R131 ;  /* 0x000000ffffd27224 */ /* 0x000fe400078e0083 */
[----:B------:R-:W-:Y:S02]  /*f880*/  IMAD.MOV.U32 R131, RZ, RZ, R232 ;  /* 0x000000ffff837224 */ /* 0x000fe400078e00e8 */
[----:B------:R-:W-:Y:S02]  /*f890*/  IMAD.MOV.U32 R24, RZ, RZ, R117 ;  /* 0x000000ffff187224 */ /* 0x000fe400078e0075 */
[----:B------:R-:W-:-:S04]  /*f8a0*/  IMAD.WIDE.U32 R4, R11, -0x2daee0ad, RZ ;  /* 0xd2511f530b047825 */ /* 0x000fc800078e00ff */
[-C--:B-1----:R-:W-:Y:S02]  /*f8b0*/  FMUL.FTZ R232, R92, R0.reuse ;  /* 0x000000005ce87220 */ /* 0x082fe40000410000 */
[----:B------:R-:W-:Y:S02]  /*f8c0*/  IMAD.MOV.U32 R92, RZ, RZ, R230 ;  /* 0x000000ffff5c7224 */ /* 0x000fe400078e00e6 */
[----:B------:R-:W-:Y:S02]  /*f8d0*/  FMUL.FTZ R117, R45, R0 ;  /* 0x000000002d757220 */ /* 0x000fe40000410000 */
[----:B------:R-:W-:Y:S02]  /*f8e0*/  IMAD.MOV.U32 R45, RZ, RZ, R234 ;  /* 0x000000ffff2d7224 */ /* 0x000fe400078e00ea */
[----:B------:R-:W-:Y:S02]  /*f8f0*/  FMUL.FTZ R234, R94, R3 ;  /* 0x000000035eea7220 */ /* 0x000fe40000410000 */
[----:B------:R-:W-:-:S02]  /*f900*/  IMAD.MOV.U32 R94, RZ, RZ, R92 ;  /* 0x000000ffff5e7224 */ /* 0x000fc400078e005c */
[----:B------:R-:W1:Y:S01]  /*f910*/  LDC.U8 R92, c[0x0][0x2d8] ;  /* 0x0000b600ff5c7b82 */ /* 0x000e620000000000 */
[----:B------:R-:W3:Y:S01]  /*f920*/  MUFU.EX2 R25, R21 ;  /* 0x0000001500197308 */ /* 0x000ee20000000800 */
[----:B------:R-:W-:Y:S01]  /*f930*/  LOP3.LUT R6, R5, UR16, R10, 0x96, !PT ;  /* 0x0000001005067c12 */ /* 0x000fe2000f8e960a */
[----:B------:R-:W-:-:S03]  /*f940*/  @!P3 HADD2 R64, -R18.H0_H0, -RZ.H0_H0 ;  /* 0xa00000ff1240b230 */ /* 0x000fc60000000900 */
[----:B------:R-:W-:Y:S01]  /*f950*/  SHF.R.U32.HI R2, RZ, 0x10, R6 ;  /* 0x00000010ff027819 */ /* 0x000fe20000011606 */
[----:B------:R-:W-:Y:S01]  /*f960*/  IMAD.MOV.U32 R16, RZ, RZ, R229 ;  /* 0x000000ffff107224 */ /* 0x000fe200078e00e5 */
[----:B------:R-:W-:Y:S02]  /*f970*/  PRMT R26, R15, 0x7610, R26 ;  /* 0x000076100f1a7816 */ /* 0x000fe4000000001a */
[----:B------:R-:W-:Y:S01]  /*f980*/  LOP3.LUT R2, R2, 0xff, RZ, 0xc0, !PT ;  /* 0x000000ff02027812 */ /* 0x000fe200078ec0ff */
[----:B------:R-:W-:Y:S01]  /*f990*/  IMAD.MOV.U32 R245, RZ, RZ, R129 ;  /* 0x000000fffff57224 */ /* 0x000fe200078e0081 */
[----:B------:R-:W-:Y:S01]  /*f9a0*/  @!P3 PRMT R18, R64, 0x5410, RZ ;  /* 0x000054104012b816 */ /* 0x000fe200000000ff */
[----:B------:R-:W-:Y:S01]  /*f9b0*/  IMAD.MOV.U32 R10, RZ, RZ, R16 ;  /* 0x000000ffff0a7224 */ /* 0x000fe200078e0010 */
[----:B------:R-:W-:Y:S01]  /*f9c0*/  ISETP.GE.U32.AND P3, PT, R207, R2, PT ;  /* 0x00000002cf00720c */ /* 0x000fe20003f66070 */
[----:B------:R-:W-:Y:S01]  /*f9d0*/  IMAD.MOV.U32 R207, RZ, RZ, R205 ;  /* 0x000000ffffcf7224 */ /* 0x000fe200078e00cd */
[----:B------:R-:W-:Y:S01]  /*f9e0*/  PRMT R187, R15, 0x7632, R187 ;  /* 0x000076320fbb7816 */ /* 0x000fe200000000bb */
[----:B------:R-:W-:Y:S01]  /*f9f0*/  IMAD.MOV.U32 R225, RZ, RZ, R204 ;  /* 0x000000ffffe17224 */ /* 0x000fe200078e00cc */
[----:B------:R-:W-:Y:S01]  /*fa00*/  @!P5 HADD2 R67, -R26.H0_H0, -RZ.H0_H0 ;  /* 0xa00000ff1a43d230 */ /* 0x000fe20000000900 */
[----:B------:R-:W-:-:S02]  /*fa10*/  IMAD.MOV.U32 R224, RZ, RZ, R156 ;  /* 0x000000ffffe07224 */ /* 0x000fc400078e009c */
[----:B------:R-:W-:Y:S02]  /*fa20*/  IMAD.MOV.U32 R209, RZ, RZ, R228 ;  /* 0x000000ffffd17224 */ /* 0x000fe400078e00e4 */
[----:B------:R-:W-:Y:S02]  /*fa30*/  IMAD.MOV.U32 R222, RZ, RZ, R116 ;  /* 0x000000ffffde7224 */ /* 0x000fe400078e0074 */
[----:B------:R-:W-:Y:S02]  /*fa40*/  IMAD.MOV.U32 R129, RZ, RZ, R165 ;  /* 0x000000ffff817224 */ /* 0x000fe400078e00a5 */
[----:B------:R-:W-:Y:S02]  /*fa50*/  IMAD.MOV.U32 R16, RZ, RZ, R233 ;  /* 0x000000ffff107224 */ /* 0x000fe400078e00e9 */
[-C--:B---3--:R-:W-:Y:S02]  /*fa60*/  FFMA.FTZ R35, R208, R0.reuse, R25 ;  /* 0x00000000d0237223 */ /* 0x088fe40000010019 */
        /* <DEDUP_REMOVED lines=28> */
[----:B------:R-:W-:Y:S01]  /*fc30*/  PRMT R53, R26, 0x5410, R187 ;  /* 0x000054101a357816 */ /* 0x000fe200000000bb */
[----:B------:R-:W-:Y:S01]  /*fc40*/  @!P2 HADD2 R66, -R187.H0_H0, -RZ.H0_H0 ;  /* 0xa00000ffbb42a230 */ /* 0x000fe20000000900 */
[----:B------:R-:W-:Y:S01]  /*fc50*/  @!P5 PRMT R26, R67, 0x5410, RZ ;  /* 0x00005410431ad816 */ /* 0x000fe200000000ff */
[----:B------:R-:W-:Y:S01]  /*fc60*/  IMAD.MOV.U32 R208, RZ, RZ, R24 ;  /* 0x000000ffffd07224 */ /* 0x000fe200078e0018 */
[----:B------:R-:W-:Y:S01]  /*fc70*/  MUFU.EX2 R27, R81 ;  /* 0x00000051001b7308 */ /* 0x000fe20000000800 */
[----:B------:R-:W-:-:S02]  /*fc80*/  IMAD.MOV.U32 R21, RZ, RZ, R166 ;  /* 0x000000ffff157224 */ /* 0x000fc400078e00a6 */
[----:B------:R-:W-:Y:S01]  /*fc90*/  IMAD.MOV.U32 R76, RZ, RZ, R235 ;  /* 0x000000ffff4c7224 */ /* 0x000fe200078e00eb */
[----:B------:R-:W-:-:S04]  /*fca0*/  @!P2 PRMT R187, R66, 0x5410, RZ ;  /* 0x0000541042bba816 */ /* 0x000fc800000000ff */
[----:B------:R3:W4:Y:S01]  /*fcb0*/  MUFU.EX2 R24, R84 ;  /* 0x0000005400187308 */ /* 0x0007220000000800 */
[----:B--2---:R-:W-:Y:S01]  /*fcc0*/  LOP3.LUT R34, R115, UR15, R226, 0x96, !PT ;  /* 0x0000000f73227c12 */ /* 0x004fe2000f8e96e2 */
[----:B------:R-:W-:Y:S02]  /*fcd0*/  IMAD.MOV.U32 R226, RZ, RZ, R130 ;  /* 0x000000ffffe27224 */ /* 0x000fe400078e0082 */
[----:B------:R-:W-:Y:S02]  /*fce0*/  IMAD.MOV.U32 R130, RZ, RZ, R128 ;  /* 0x000000ffff827224 */ /* 0x000fe400078e0080 */
[----:B------:R-:W-:Y:S02]  /*fcf0*/  IMAD.MOV.U32 R227, RZ, RZ, R157 ;  /* 0x000000ffffe37224 */ /* 0x000fe400078e009d */
[----:B------:R-:W-:Y:S02]  /*fd00*/  IMAD.MOV.U32 R128, RZ, RZ, R164 ;  /* 0x000000ffff807224 */ /* 0x000fe400078e00a4 */
[----:B------:R-:W-:-:S02]  /*fd10*/  FMUL.FTZ R157, R57, R0 ;  /* 0x00000000399d7220 */ /* 0x000fc40000410000 */
[----:B------:R-:W-:Y:S01]  /*fd20*/  FMUL.FTZ R164, R60, R0 ;  /* 0x000000003ca47220 */ /* 0x000fe20000410000 */
[----:B------:R-:W-:-:S04]  /*fd30*/  LOP3.LUT R0, R6, 0xff, RZ, 0xc0, !PT ;  /* 0x000000ff06007812 */ /* 0x000fc800078ec0ff */
[----:B-1----:R-:W-:Y:S02]  /*fd40*/  ISETP.GE.U32.AND P5, PT, R92, R0, PT ;  /* 0x000000005c00720c */ /* 0x002fe40003fa6070 */
[----:B------:R-:W-:-:S04]  /*fd50*/  SHF.R.U32.HI R0, RZ, 0x18, R6 ;  /* 0x00000018ff007819 */ /* 0x000fc80000011606 */
[----:B------:R-:W-:Y:S01]  /*fd60*/  ISETP.GE.U32.AND P2, PT, R92, R0, PT ;  /* 0x000000005c00720c */ /* 0x000fe20003f46070 */
[----:B------:R-:W-:Y:S02]  /*fd70*/  IMAD.MOV.U32 R92, RZ, RZ, R76 ;  /* 0x000000ffff5c7224 */ /* 0x000fe400078e004c */
[----:B------:R-:W-:Y:S02]  /*fd80*/  IMAD.MOV.U32 R76, RZ, RZ, R21 ;  /* 0x000000ffff4c7224 */ /* 0x000fe400078e0015 */
[----:B------:R1:W-:Y:S01]  /*fd90*/  MUFU.EX2 R21, R96 ;  /* 0x0000006000157308 */ /* 0x0003e20000000800 */
[----:B------:R-:W-:Y:S02]  /*fda0*/  IMAD.MOV.U32 R77, RZ, RZ, R245 ;  /* 0x000000ffff4d7224 */ /* 0x000fe400078e00f5 */
[----:B------:R-:W-:Y:S02]  /*fdb0*/  IMAD.MOV.U32 R15, RZ, RZ, R167 ;  /* 0x000000ffff0f7224 */ /* 0x000fe400078e00a7 */
[----:B---3--:R-:W-:Y:S01]  /*fdc0*/  IMAD.MOV.U32 R84, RZ, RZ, R77 ;  /* 0x000000ffff547224 */ /* 0x008fe200078e004d */
[----:B----4-:R-:W-:Y:S01]  /*fdd0*/  F2FP.PACK_AB R2, R24, R27 ;  /* 0x0000001b1802723e */ /* 0x010fe200000000ff */
[----:B------:R-:W-:Y:S01]  /*fde0*/  IMAD.MOV.U32 R77, RZ, RZ, R15 ;  /* 0x000000ffff4d7224 */ /* 0x000fe200078e000f */
[----:B-1----:R-:W1:Y:S01]  /*fdf0*/  LDC.U8 R96, c[0x0][0x2d8] ;  /* 0x0000b600ff607b82 */ /* 0x002e620000000000 */
[----:B------:R-:W2:Y:S01]  /*fe00*/  MUFU.EX2 R15, R85 ;  /* 0x00000055000f7308 */ /* 0x000ea20000000800 */
[----:B------:R-:W-:-:S02]  /*fe10*/  LOP3.LUT R0, R6, 0xffff, RZ, 0xc0, !PT ;  /* 0x0000ffff06007812 */ /* 0x000fc400078ec0ff */
[C---:B------:R-:W-:Y:S01]  /*fe20*/  PRMT R186, R2.reuse, 0x7632, R186 ;  /* 0x0000763202ba7816 */ /* 0x040fe200000000ba */
[----:B------:R-:W-:Y:S01]  /*fe30*/  IMAD.MOV.U32 R93, RZ, RZ, R231 ;  /* 0x000000ffff5d7224 */ /* 0x000fe200078e00e7 */
[----:B------:R-:W-:Y:S01]  /*fe40*/  SHF.R.U32.HI R0, RZ, 0x8, R0 ;  /* 0x00000008ff007819 */ /* 0x000fe20000011600 */
[----:B------:R-:W-:Y:S01]  /*fe50*/  FMUL.FTZ R235, R95, R3 ;  /* 0x000000035feb7220 */ /* 0x000fe20000410000 */
[----:B------:R-:W-:Y:S01]  /*fe60*/  PRMT R185, R2, 0x7610, R185 ;  /* 0x0000761002b97816 */ /* 0x000fe200000000b9 */
[----:B------:R-:W-:Y:S01]  /*fe70*/  @!P4 HADD2 R38, -R186.H0_H0, -RZ.H0_H0 ;  /* 0xa00000ffba26c230 */ /* 0x000fe20000000900 */
[----:B------:R-:W-:Y:S01]  /*fe80*/  IMAD.MOV.U32 R95, RZ, RZ, R93 ;  /* 0x000000ffff5f7224 */ /* 0x000fe200078e005d */
[----:B------:R-:W-:Y:S01]  /*fe90*/  LOP3.LUT R0, R0, 0xffff, RZ, 0xc0, !PT ;  /* 0x0000ffff00007812 */ /* 0x000fe200078ec0ff */
[----:B------:R-:W-:Y:S01]  /*fea0*/  IMAD.MOV.U32 R93, RZ, RZ, R45 ;  /* 0x000000ffff5d7224 */ /* 0x000fe200078e002d */
[----:B------:R-:W-:Y:S01]  /*feb0*/  PRMT R45, R185, 0x5410, R186 ;  /* 0x00005410b92d7816 */ /* 0x000fe200000000ba */
[----:B------:R-:W-:Y:S01]  /*fec0*/  IMAD.MOV.U32 R81, RZ, RZ, R222 ;  /* 0x000000ffff517224 */ /* 0x000fe200078e00de */
[----:B------:R-:W-:Y:S01]  /*fed0*/  @!P4 PRMT R186, R38, 0x5410, RZ ;  /* 0x0000541026bac816 */ /* 0x000fe200000000ff */
[----:B------:R-:W-:-:S02]  /*fee0*/  IMAD.MOV.U32 R11, RZ, RZ, R209 ;  /* 0x000000ffff0b7224 */ /* 0x000fc400078e00d1 */
[----:B------:R-:W-:Y:S02]  /*fef0*/  IMAD.MOV.U32 R14, RZ, RZ, R206 ;  /* 0x000000ffff0e7224 */ /* 0x000fe400078e00ce */
[----:B------:R-:W-:Y:S01]  /*ff00*/  IMAD.MOV.U32 R38, RZ, RZ, R94 ;  /* 0x000000ffff267224 */ /* 0x000fe200078e005e */
[----:B-1----:R-:W-:Y:S02]  /*ff10*/  ISETP.GE.U32.AND P4, PT, R96, R0, PT ;  /* 0x000000006000720c */ /* 0x002fe40003f86070 */
[----:B--2---:R-:W-:Y:S01]  /*ff20*/  F2FP.PACK_AB R0, R21, R15 ;  /* 0x0000000f1500723e */ /* 0x004fe200000000ff */
[----:B------:R-:W-:Y:S01]  /*ff30*/  FMUL.FTZ R231, R79, R3 ;  /* 0x000000034fe77220 */ /* 0x000fe20000410000 */
[----:B------:R-:W-:Y:S01]  /*ff40*/  @!P6 HADD2 R40, -R185.H0_H0, -RZ.H0_H0 ;  /* 0xa00000ffb928e230 */ /* 0x000fe20000000900 */
[----:B------:R-:W-:Y:S01]  /*ff50*/  IMAD.MOV.U32 R94, RZ, RZ, R81 ;  /* 0x000000ffff5e7224 */ /* 0x000fe200078e0051 */
[C---:B------:R-:W-:Y:S01]  /*ff60*/  PRMT R182, R0.reuse, 0x7610, R182 ;  /* 0x0000761000b67816 */ /* 0x040fe200000000b6 */
[----:B------:R-:W-:Y:S01]  /*ff70*/  IMAD.MOV.U32 R79, RZ, RZ, R10 ;  /* 0x000000ffff4f7224 */ /* 0x000fe200078e000a */
[----:B------:R-:W-:Y:S01]  /*ff80*/  PRMT R181, R0, 0x7632, R181 ;  /* 0x0000763200b57816 */ /* 0x000fe200000000b5 */
[----:B------:R-:W-:Y:S01]  /*ff90*/  IMAD.MOV.U32 R85, RZ, RZ, R11 ;  /* 0x000000ffff557224 */ /* 0x000fe200078e000b */
[C---:B------:R-:W-:Y:S01]  /*ffa0*/  LOP3.LUT R0, R4.reuse, 0xff, RZ, 0xc0, !PT ;  /* 0x000000ff04007812 */ /* 0x040fe200078ec0ff */
[----:B------:R-:W-:Y:S01]  /*ffb0*/  IMAD.MOV.U32 R81, RZ, RZ, R14 ;  /* 0x000000ffff517224 */ /* 0x000fe200078e000e */
[----:B------:R-:W-:-:S02]  /*ffc0*/  LOP3.LUT R11, R4, 0xffff, RZ, 0xc0, !PT ;  /* 0x0000ffff040b7812 */ /* 0x000fc400078ec0ff */
[--C-:B------:R-:W-:Y:S02]  /*ffd0*/  SHF.R.U32.HI R14, RZ, 0x10, R4.reuse ;  /* 0x00000010ff0e7819 */ /* 0x100fe40000011604 */
[----:B------:R-:W-:Y:S01]  /*ffe0*/  SHF.R.U32.HI R10, RZ, 0x18, R4 ;  /* 0x00000018ff0a7819 */ /* 0x000fe20000011604 */
[----:B------:R-:W-:Y:S01]  /*fff0*/  IMAD.WIDE.U32 R4, R34, -0x2daee0ad, RZ ;  /* 0xd2511f5322047825 */ /* 0x000fe200078e00ff */
[----:B------:R-:W-:Y:S02]  /*10000*/  LOP3.LUT R2, R247, UR14, R114, 0x96, !PT ;  /* 0x0000000ef7027c12 */ /* 0x000fe4000f8e9672 */
[----:B------:R-:W-:Y:S01]  /*10010*/  @!P6 PRMT R185, R40, 0x5410, RZ ;  /* 0x0000541028b9e816 */ /* 0x000fe200000000ff */
[----:B------:R-:W-:Y:S01]  /*10020*/  IMAD.MOV.U32 R8, RZ, RZ, R207 ;  /* 0x000000ffff087224 */ /* 0x000fe200078e00cf */
[----:B------:R-:W-:Y:S01]  /*10030*/  ISETP.GE.U32.AND P6, PT, R96, R0, PT ;  /* 0x000000006000720c */ /* 0x000fe20003fc6070 */
[----:B------:R-:W-:Y:S01]  /*10040*/  IMAD.MOV.U32 R244, RZ, RZ, R119 ;  /* 0x000000fffff47224 */ /* 0x000fe200078e0077 */
[----:B------:R-:W-:Y:S01]  /*10050*/  LOP3.LUT R0, R5, UR13, R250, 0x96, !PT ;  /* 0x0000000d05007c12 */ /* 0x000fe2000f8e96fa */
[----:B------:R-:W-:-:S02]  /*10060*/  IMAD.MOV.U32 R245, RZ, RZ, R118 ;  /* 0x000000fffff57224 */ /* 0x000fc400078e0076 */
[----:B------:R-:W-:Y:S02]  /*10070*/  IMAD.MOV.U32 R209, RZ, RZ, R159 ;  /* 0x000000ffffd17224 */ /* 0x000fe400078e009f */
[----:B------:R-:W-:Y:S02]  /*10080*/  IMAD.MOV.U32 R222, RZ, RZ, R158 ;  /* 0x000000ffffde7224 */ /* 0x000fe400078e009e */
        /* <DEDUP_REMOVED lines=29> */
[----:B------:R-:W-:Y:S01]  /*10260*/  IMAD.WIDE.U32 R2, R2, -0x2daee0ad, RZ ;  /* 0xd2511f5302027825 */ /* 0x000fe200078e00ff */
[----:B------:R-:W-:-:S03]  /*10270*/  @!P3 HADD2 R39, -R182.H0_H0, -RZ.H0_H0 ;  /* 0xa00000ffb627b230 */ /* 0x000fc60000000900 */
[----:B------:R-:W-:Y:S02]  /*10280*/  IMAD.MOV.U32 R78, RZ, RZ, R16 ;  /* 0x000000ffff4e7224 */ /* 0x000fe400078e0010 */
[----:B------:R-:W-:Y:S01]  /*10290*/  FADD.FTZ R16, R7, R50 ;  /* 0x0000003207107221 */ /* 0x000fe20000010000 */
[----:B------:R-:W-:Y:S01]  /*102a0*/  LOP3.LUT R3, R3, UR11, R4, 0x96, !PT ;  /* 0x0000000b03037c12 */ /* 0x000fe2000f8e9604 */
[----:B------:R-:W-:Y:S01]  /*102b0*/  IMAD.WIDE.U32 R6, R0, -0x326172a9, RZ ;  /* 0xcd9e8d5700067825 */ /* 0x000fe200078e00ff */
[----:B------:R-:W-:Y:S02]  /*102c0*/  PRMT R40, R182, 0x5410, R181 ;  /* 0x00005410b6287816 */ /* 0x000fe400000000b5 */
[----:B------:R-:W-:Y:S01]  /*102d0*/  @!P3 PRMT R182, R39, 0x5410, RZ ;  /* 0x0000541027b6b816 */ /* 0x000fe200000000ff */
[----:B------:R-:W-:Y:S01]  /*102e0*/  IMAD.WIDE.U32 R4, R3, -0x326172a9, RZ ;  /* 0xcd9e8d5703047825 */ /* 0x000fe200078e00ff */
[----:B------:R-:W-:-:S03]  /*102f0*/  LOP3.LUT R0, R7, UR12, R246, 0x96, !PT ;  /* 0x0000000c07007c12 */ /* 0x000fc6000f8e96f6 */
[----:B------:R-:W-:Y:S01]  /*10300*/  IMAD.MOV.U32 R39, RZ, RZ, R95 ;  /* 0x000000ffff277224 */ /* 0x000fe200078e005f */
[C---:B------:R-:W-:Y:S01]  /*10310*/  PRMT R184, R9.reuse, 0x7610, R184 ;  /* 0x0000761009b87816 */ /* 0x040fe200000000b8 */
[----:B------:R-:W-:Y:S01]  /*10320*/  IMAD.MOV.U32 R95, RZ, RZ, R208 ;  /* 0x000000ffff5f7224 */ /* 0x000fe200078e00d0 */
[----:B------:R-:W-:Y:S01]  /*10330*/  PRMT R183, R9, 0x7632, R183 ;  /* 0x0000763209b77816 */ /* 0x000fe200000000b7 */
[----:B------:R-:W-:Y:S02]  /*10340*/  IMAD.MOV.U32 R208, RZ, RZ, R8 ;  /* 0x000000ffffd07224 */ /* 0x000fe400078e0008 */
[----:B------:R-:W-:Y:S01]  /*10350*/  IMAD.WIDE.U32 R8, R0, -0x2daee0ad, RZ ;  /* 0xd2511f5300087825 */ /* 0x000fe200078e00ff */
[----:B------:R-:W-:-:S05]  /*10360*/  LOP3.LUT R0, R5, UR10, R6, 0x96, !PT ;  /* 0x0000000a05007c12 */ /* 0x000fca000f8e9606 */
[----:B------:R-:W-:Y:S01]  /*10370*/  IMAD.WIDE.U32 R6, R0, -0x2daee0ad, RZ ;  /* 0xd2511f5300067825 */ /* 0x000fe200078e00ff */
[----:B------:R-:W-:Y:S01]  /*10380*/  LOP3.LUT R9, R9, UR9, R2, 0x96, !PT ;  /* 0x0000000909097c12 */ /* 0x000fe2000f8e9602 */
[----:B------:R-:W-:-:S03]  /*10390*/  @!P5 HADD2 R42, -R184.H0_H0, -RZ.H0_H0 ;  /* 0xa00000ffb82ad230 */ /* 0x000fc60000000900 */
[----:B------:R-:W-:Y:S01]  /*103a0*/  LOP3.LUT R2, R7, UR7, R8, 0x96, !PT ;  /* 0x0000000707027c12 */ /* 0x000fe2000f8e9608 */
[----:B------:R-:W-:Y:S01]  /*103b0*/  IMAD.WIDE.U32 R8, R9, -0x326172a9, RZ ;  /* 0xcd9e8d5709087825 */ /* 0x000fe200078e00ff */
[----:B------:R-:W-:-:S03]  /*103c0*/  PRMT R43, R184, 0x5410, R183 ;  /* 0x00005410b82b7816 */ /* 0x000fc600000000b7 */
[----:B------:R-:W-:Y:S01]  /*103d0*/  IMAD.WIDE.U32 R2, R2, -0x326172a9, RZ ;  /* 0xcd9e8d5702027825 */ /* 0x000fe200078e00ff */
[----:B------:R-:W-:Y:S01]  /*103e0*/  @!P5 PRMT R184, R42, 0x5410, RZ ;  /* 0x000054102ab8d816 */ /* 0x000fe200000000ff */
[----:B------:R-:W-:Y:S01]  /*103f0*/  @!P2 HADD2 R37, -R181.H0_H0, -RZ.H0_H0 ;  /* 0xa00000ffb525a230 */ /* 0x000fe20000000900 */
[----:B------:R-:W-:Y:S02]  /*10400*/  ISETP.GE.U32.AND P5, PT, R96, R10, PT ;  /* 0x0000000a6000720c */ /* 0x000fe40003fa6070 */
[----:B------:R-:W-:Y:S02]  /*10410*/  LOP3.LUT R10, R9, UR8, R4, 0x96, !PT ;  /* 0x00000008090a7c12 */ /* 0x000fe4000f8e9604 */
[----:B------:R-:W-:Y:S02]  /*10420*/  LOP3.LUT R4, R2, 0xff, RZ, 0xc0, !PT ;  /* 0x000000ff02047812 */ /* 0x000fe400078ec0ff */
[----:B------:R-:W-:Y:S02]  /*10430*/  @!P2 PRMT R181, R37, 0x5410, RZ ;  /* 0x0000541025b5a816 */ /* 0x000fe400000000ff */
[----:B------:R-:W-:-:S02]  /*10440*/  ISETP.GE.U32.AND P2, PT, R96, R4, PT ;  /* 0x000000046000720c */ /* 0x000fc40003f46070 */
[----:B------:R-:W-:Y:S01]  /*10450*/  SHF.R.U32.HI R4, RZ, 0x8, R11 ;  /* 0x00000008ff047819 */ /* 0x000fe2000001160b */
[----:B------:R-:W-:Y:S01]  /*10460*/  @!P4 HADD2 R41, -R183.H0_H0, -RZ.H0_H0 ;  /* 0xa00000ffb729c230 */ /* 0x000fe20000000900 */
[----:B------:R-:W-:Y:S02]  /*10470*/  LOP3.LUT R5, R3, UR17, R8, 0x96, !PT ;  /* 0x0000001103057c12 */ /* 0x000fe4000f8e9608 */
[----:B------:R-:W-:Y:S02]  /*10480*/  LOP3.LUT R7, R2, 0xffff, RZ, 0xc0, !PT ;  /* 0x0000ffff02077812 */ /* 0x000fe400078ec0ff */
[--C-:B------:R-:W-:Y:S02]  /*10490*/  SHF.R.U32.HI R9, RZ, 0x10, R2.reuse ;  /* 0x00000010ff097819 */ /* 0x100fe40000011602 */
[----:B------:R-:W-:Y:S02]  /*104a0*/  SHF.R.U32.HI R3, RZ, 0x18, R2 ;  /* 0x00000018ff037819 */ /* 0x000fe40000011602 */
[----:B------:R-:W-:-:S02]  /*104b0*/  LOP3.LUT R2, R4, 0xffff, RZ, 0xc0, !PT ;  /* 0x0000ffff04027812 */ /* 0x000fc400078ec0ff */
[----:B------:R-:W-:Y:S02]  /*104c0*/  @!P4 PRMT R183, R41, 0x5410, RZ ;  /* 0x0000541029b7c816 */ /* 0x000fe400000000ff */
[C---:B------:R-:W-:Y:S02]  /*104d0*/  ISETP.GE.U32.AND P3, PT, R96.reuse, R3, PT ;  /* 0x000000036000720c */ /* 0x040fe40003f66070 */
[----:B------:R-:W-:Y:S01]  /*104e0*/  ISETP.GE.U32.AND P4, PT, R96, R2, PT ;  /* 0x000000026000720c */ /* 0x000fe20003f86070 */
[----:B------:R-:W-:Y:S02]  /*104f0*/  IMAD.MOV.U32 R96, RZ, RZ, R85 ;  /* 0x000000ffff607224 */ /* 0x000fe400078e0055 */
[----:B------:R-:W-:Y:S02]  /*10500*/  IMAD.MOV.U32 R85, RZ, RZ, R95 ;  /* 0x000000ffff557224 */ /* 0x000fe400078e005f */
[----:B------:R-:W-:Y:S02]  /*10510*/  IMAD.MOV.U32 R95, RZ, RZ, R94 ;  /* 0x000000ffff5f7224 */ /* 0x000fe400078e005e */
[----:B------:R-:W-:-:S02]  /*10520*/  IMAD.MOV.U32 R94, RZ, RZ, R131 ;  /* 0x000000ffff5e7224 */ /* 0x000fc400078e0083 */
[----:B------:R-:W-:Y:S02]  /*10530*/  IMAD.MOV.U32 R131, RZ, RZ, R248 ;  /* 0x000000ffff837224 */ /* 0x000fe400078e00f8 */
[----:B------:R1:W-:Y:S08]  /*10540*/  MUFU.EX2 R248, R112 ;  /* 0x0000007000f87308 */ /* 0x0003f00000000800 */
[----:B------:R-:W2:Y:S01]  /*10550*/  MUFU.EX2 R0, R48 ;  /* 0x0000003000007308 */ /* 0x000ea20000000800 */
[----:B-1----:R-:W1:Y:S01]  /*10560*/  LDC.U8 R112, c[0x0][0x2d8] ;  /* 0x0000b600ff707b82 */ /* 0x002e620000000000 */
[C---:B------:R-:W-:Y:S01]  /*10570*/  PRMT R180, R36.reuse, 0x7610, R180 ;  /* 0x0000761024b47816 */ /* 0x040fe200000000b4 */
[----:B------:R-:W-:Y:S01]  /*10580*/  IMAD.MOV.U32 R50, RZ, RZ, R79 ;  /* 0x000000ffff327224 */ /* 0x000fe200078e004f */
[----:B------:R-:W-:Y:S01]  /*10590*/  PRMT R179, R36, 0x7632, R179 ;  /* 0x0000763224b37816 */ /* 0x000fe200000000b3 */
[----:B------:R-:W-:-:S02]  /*105a0*/  IMAD.MOV.U32 R79, RZ, RZ, R223 ;  /* 0x000000ffff4f7224 */ /* 0x000fc400078e00df */
[----:B------:R-:W-:Y:S01]  /*105b0*/  @!P6 HADD2 R44, -R180.H0_H0, -RZ.H0_H0 ;  /* 0xa00000ffb42ce230 */ /* 0x000fe20000000900 */
[----:B------:R-:W3:Y:S01]  /*105c0*/  MUFU.EX2 R223, R113 ;  /* 0x0000007100df7308 */ /* 0x000ee20000000800 */
[C---:B--2---:R-:W-:Y:S01]  /*105d0*/  F2FP.PACK_AB R3, R0.reuse, R25 ;  /* 0x000000190003723e */ /* 0x044fe200000000ff */
[----:B------:R-:W-:Y:S01]  /*105e0*/  FADD.FTZ R8, R0, R35 ;  /* 0x0000002300087221 */ /* 0x000fe20000010000 */
[----:B------:R-:W-:Y:S02]  /*105f0*/  LOP3.LUT R0, R14, 0xff, RZ, 0xc0, !PT ;  /* 0x000000ff0e007812 */ /* 0x000fe400078ec0ff */
[----:B------:R-:W-:Y:S02]  /*10600*/  PRMT R25, R180, 0x5410, R179 ;  /* 0x00005410b4197816 */ /* 0x000fe400000000b3 */
[----:B------:R-:W-:Y:S01]  /*10610*/  @!P6 PRMT R180, R44, 0x5410, RZ ;  /* 0x000054102cb4e816 */ /* 0x000fe200000000ff */
[----:B------:R-:W-:Y:S01]  /*10620*/  @!P4 HADD2 R46, -R179.H0_H0, -RZ.H0_H0 ;  /* 0xa00000ffb32ec230 */ /* 0x000fe20000000900 */
[----:B-1----:R-:W-:-:S02]  /*10630*/  ISETP.GE.U32.AND P6, PT, R112, R0, PT ;  /* 0x000000007000720c */ /* 0x002fc40003fc6070 */
[----:B------:R-:W-:-:S04]  /*10640*/  SHF.R.U32.HI R0, RZ, 0x8, R7 ;  /* 0x00000008ff007819 */ /* 0x000fc80000011607 */
[----:B------:R-:W-:Y:S02]  /*10650*/  LOP3.LUT R0, R0, 0xffff, RZ, 0xc0, !PT ;  /* 0x0000ffff00007812 */ /* 0x000fe400078ec0ff */
[----:B------:R-:W-:Y:S02]  /*10660*/  @!P4 PRMT R179, R46, 0x5410, RZ ;  /* 0x000054102eb3c816 */ /* 0x000fe400000000ff */
[----:B------:R-:W-:Y:S02]  /*10670*/  ISETP.GE.U32.AND P4, PT, R112, R0, PT ;  /* 0x000000007000720c */ /* 0x000fe40003f86070 */
[----:B---3--:R-:W-:-:S04]  /*10680*/  F2FP.PACK_AB R0, R223, R248 ;  /* 0x000000f8df00723e */ /* 0x008fc800000000ff */
[C---:B------:R-:W-:Y:S02]  /*10690*/  PRMT R178, R0.reuse, 0x7610, R178 ;  /* 0x0000761000b27816 */ /* 0x040fe400000000b2 */
[----:B------:R-:W-:-:S03]  /*106a0*/  PRMT R177, R0, 0x7632, R177 ;  /* 0x0000763200b17816 */ /* 0x000fc600000000b1 */
[----:B------:R-:W-:Y:S01]  /*106b0*/  @!P6 HADD2 R47, -R178.H0_H0, -RZ.H0_H0 ;  /* 0xa00000ffb22fe230 */ /* 0x000fe20000000900 */
[----:B------:R-:W-:Y:S02]  /*106c0*/  LOP3.LUT R0, R5, 0xff, RZ, 0xc0, !PT ;  /* 0x000000ff05007812 */ /* 0x000fe400078ec0ff */
[----:B------:R-:W-:Y:S02]  /*106d0*/  PRMT R36, R178, 0x5410, R177 ;  /* 0x00005410b2247816 */ /* 0x000fe400000000b1 */
[----:B------:R-:W-:Y:S02]  /*106e0*/  @!P6 PRMT R178, R47, 0x5410, RZ ;  /* 0x000054102fb2e816 */ /* 0x000fe400000000ff */
[----:B------:R-:W-:Y:S02]  /*106f0*/  ISETP.GE.U32.AND P6, PT, R112, R0, PT ;  /* 0x000000007000720c */ /* 0x000fe40003fc6070 */
[----:B------:R-:W-:Y:S01]  /*10700*/  LOP3.LUT R0, R5, 0xffff, RZ, 0xc0, !PT ;  /* 0x0000ffff05007812 */ /* 0x000fe200078ec0ff */
[----:B------:R-:W-:Y:S03]  /*10710*/  MUFU.EX2 R7, R70 ;  /* 0x0000004600077308 */ /* 0x000fe60000000800 */
[----:B------:R-:W-:-:S05]  /*10720*/  SHF.R.U32.HI R2, RZ, 0x8, R0 ;  /* 0x00000008ff027819 */ /* 0x000fca0000011600 */
[----:B------:R-:W1:Y:S01]  /*10730*/  MUFU.EX2 R0, R68 ;  /* 0x0000004400007308 */ /* 0x000e620000000800 */
[----:B------:R-:W-:Y:S01]  /*10740*/  @!P5 HADD2 R49, -R177.H0_H0, -RZ.H0_H0 ;  /* 0xa00000ffb131d230 */ /* 0x000fe20000000900 */
[----:B------:R-:W-:Y:S02]  /*10750*/  PRMT R4, R3, 0x7610, R4 ;  /* 0x0000761003047816 */ /* 0x000fe40000000004 */
[----:B------:R-:W-:Y:S01]  /*10760*/  LOP3.LUT R2, R2, 0xffff, RZ, 0xc0, !PT ;  /* 0x0000ffff02027812 */ /* 0x000fe200078ec0ff */
[--C-:B------:R-:W-:Y:S01]  /*10770*/  FADD.FTZ R11, R27, R16.reuse ;  /* 0x000000101b0b7221 */ /* 0x100fe20000010000 */
[----:B------:R-:W-:Y:S01]  /*10780*/  @!P5 PRMT R177, R49, 0x5410, RZ ;  /* 0x0000541031b1d816 */ /* 0x000fe200000000ff */
[----:B------:R-:W-:Y:S01]  /*10790*/  @!P6 HADD2 R51, -R4.H0_H0, -RZ.H0_H0 ;  /* 0xa00000ff0433e230 */ /* 0x000fe20000000900 */
[----:B------:R-:W-:Y:S02]  /*107a0*/  PRMT R16, R3, 0x7632, R16 ;  /* 0x0000763203107816 */ /* 0x000fe40000000010 */
[----:B------:R-:W-:Y:S01]  /*107b0*/  ISETP.GE.U32.AND P5, PT, R112, R2, PT ;  /* 0x000000027000720c */ /* 0x000fe20003fa6070 */
[----:B------:R-:W-:Y:S01]  /*107c0*/  IMAD.MOV.U32 R251, RZ, RZ, R39 ;  /* 0x000000fffffb7224 */ /* 0x000fe200078e0027 */
[----:B------:R-:W-:-:S02]  /*107d0*/  LOP3.LUT R2, R9, 0xff, RZ, 0xc0, !PT ;  /* 0x000000ff09027812 */ /* 0x000fc400078ec0ff */
[----:B------:R-:W-:Y:S01]  /*107e0*/  PRMT R39, R4, 0x5410, R16 ;  /* 0x0000541004277816 */ /* 0x000fe20000000010 */
[----:B-1----:R-:W-:Y:S01]  /*107f0*/  FADD.FTZ R9, R0, R8 ;  /* 0x0000000800097221 */ /* 0x002fe20000010000 */
[----:B------:R-:W-:Y:S02]  /*10800*/  @!P6 PRMT R4, R51, 0x5410, RZ ;  /* 0x000054103304e816 */ /* 0x000fe400000000ff */
[----:B------:R-:W-:Y:S02]  /*10810*/  F2FP.PACK_AB R8, R7, R0 ;  /* 0x000000000708723e */ /* 0x000fe400000000ff */
[----:B------:R-:W-:Y:S01]  /*10820*/  ISETP.GE.U32.AND P6, PT, R112, R2, PT ;  /* 0x000000027000720c */ /* 0x000fe20003fc6070 */
[----:B------:R-:W-:Y:S01]  /*10830*/  IMAD.WIDE.U32 R2, R10, -0x2daee0ad, RZ ;  /* 0xd2511f530a027825 */ /* 0x000fe200078e00ff */
[C---:B------:R-:W-:Y:S02]  /*10840*/  PRMT R175, R8.reuse, 0x7632, R175 ;  /* 0x0000763208af7816 */ /* 0x040fe400000000af */
[----:B------:R-:W-:-:S02]  /*10850*/  PRMT R176, R8, 0x7610, R176 ;  /* 0x0000761008b07816 */ /* 0x000fc400000000b0 */
[----:B------:R-:W-:Y:S01]  /*10860*/  LOP3.LUT R0, R3, UR16, R6, 0x96, !PT ;  /* 0x0000001003007c12 */ /* 0x000fe2000f8e9606 */
[----:B------:R-:W-:Y:S01]  /*10870*/  @!P4 HADD2 R56, -R175.H0_H0, -RZ.H0_H0 ;  /* 0xa00000ffaf38c230 */ /* 0x000fe20000000900 */
[C---:B------:R-:W-:Y:S01]  /*10880*/  LOP3.LUT R3, R2.reuse, 0xffff, RZ, 0xc0, !PT ;  /* 0x0000ffff02037812 */ /* 0x040fe200078ec0ff */
[----:B------:R-:W-:Y:S01]  /*10890*/  IMAD.MOV.U32 R250, RZ, RZ, R38 ;  /* 0x000000fffffa7224 */ /* 0x000fe200078e0026 */
[----:B------:R-:W-:Y:S01]  /*108a0*/  LOP3.LUT R6, R2, 0xff, RZ, 0xc0, !PT ;  /* 0x000000ff02067812 */ /* 0x000fe200078ec0ff */
[----:B------:R-:W-:Y:S01]  /*108b0*/  @!P2 HADD2 R55, -R176.H0_H0, -RZ.H0_H0 ;  /* 0xa00000ffb037a230 */ /* 0x000fe20000000900 */
[--C-:B------:R-:W-:Y:S02]  /*108c0*/  SHF.R.U32.HI R10, RZ, 0x10, R2.reuse ;  /* 0x00000010ff0a7819 */ /* 0x100fe40000011602 */
[----:B------:R-:W-:Y:S02]  /*108d0*/  SHF.R.U32.HI R2, RZ, 0x18, R2 ;  /* 0x00000018ff027819 */ /* 0x000fe40000011602 */
[----:B------:R-:W-:-:S02]  /*108e0*/  SHF.R.U32.HI R3, RZ, 0x8, R3 ;  /* 0x00000008ff037819 */ /* 0x000fc40000011603 */
[----:B------:R-:W-:Y:S02]  /*108f0*/  PRMT R38, R176, 0x5410, R175 ;  /* 0x00005410b0267816 */ /* 0x000fe400000000af */
[----:B------:R-:W-:Y:S01]  /*10900*/  @!P4 PRMT R175, R56, 0x5410, RZ ;  /* 0x0000541038afc816 */ /* 0x000fe200000000ff */
[----:B------:R-:W-:Y:S01]  /*10910*/  IMAD.MOV.U32 R56, RZ, RZ, R250 ;  /* 0x000000ffff387224 */ /* 0x000fe200078e00fa */
[----:B------:R-:W-:Y:S01]  /*10920*/  @!P2 PRMT R176, R55, 0x5410, RZ ;  /* 0x0000541037b0a816 */ /* 0x000fe200000000ff */
[----:B------:R-:W-:Y:S01]  /*10930*/  IMAD.MOV.U32 R250, RZ, RZ, R95 ;  /* 0x000000fffffa7224 */ /* 0x000fe200078e005f */
[----:B------:R-:W-:Y:S01]  /*10940*/  LOP3.LUT R3, R3, 0xffff, RZ, 0xc0, !PT ;  /* 0x0000ffff03037812 */ /* 0x000fe200078ec0ff */
[----:B------:R-:W-:Y:S01]  /*10950*/  IMAD.MOV.U32 R95, RZ, RZ, R210 ;  /* 0x000000ffff5f7224 */ /* 0x000fe200078e00d2 */
[----:B------:R-:W-:Y:S01]  /*10960*/  ISETP.GE.U32.AND P2, PT, R112, R2, PT ;  /* 0x000000027000720c */ /* 0x000fe20003f46070 */
[----:B------:R-:W-:Y:S01]  /*10970*/  MUFU.EX2 R210, R83 ;  /* 0x0000005300d27308 */ /* 0x000fe20000000800 */
[----:B------:R-:W-:Y:S01]  /*10980*/  @!P5 HADD2 R52, -R16.H0_H0, -RZ.H0_H0 ;  /* 0xa00000ff1034d230 */ /* 0x000fe20000000900 */
[----:B------:R-:W-:-:S02]  /*10990*/  PRMT R173, R69, 0x7632, R173 ;  /* 0x0000763245ad7816 */ /* 0x000fc400000000ad */
[----:B------:R-:W-:-:S04]  /*109a0*/  ISETP.GE.U32.AND P4, PT, R112, R3, PT ;  /* 0x000000037000720c */ /* 0x000fc80003f86070 */
[----:B------:R-:W1:Y:S01]  /*109b0*/  MUFU.EX2 R2, R82 ;  /* 0x0000005200027308 */ /* 0x000e620000000800 */
[----:B------:R-:W-:Y:S02]  /*109c0*/  LOP3.LUT R3, R0, 0xffff, RZ, 0xc0, !PT ;  /* 0x0000ffff00037812 */ /* 0x000fe400078ec0ff */
[----:B------:R-:W-:Y:S01]  /*109d0*/  PRMT R174, R69, 0x7610, R174 ;  /* 0x0000761045ae7816 */ /* 0x000fe200000000ae */
[----:B------:R-:W-:Y:S01]  /*109e0*/  @!P3 HADD2 R58, -R173.H0_H0, -RZ.H0_H0 ;  /* 0xa00000ffad3ab230 */ /* 0x000fe20000000900 */
[----:B------:R-:W-:Y:S02]  /*109f0*/  @!P5 PRMT R16, R52, 0x5410, RZ ;  /* 0x000054103410d816 */ /* 0x000fe400000000ff */
[----:B------:R-:W-:Y:S02]  /*10a00*/  ISETP.GE.U32.AND P5, PT, R112, R6, PT ;  /* 0x000000067000720c */ /* 0x000fe40003fa6070 */
[----:B------:R-:W-:Y:S01]  /*10a10*/  SHF.R.U32.HI R3, RZ, 0x8, R3 ;  /* 0x00000008ff037819 */ /* 0x000fe20000011603 */
[----:B------:R-:W-:Y:S01]  /*10a20*/  @!P6 HADD2 R57, -R174.H0_H0, -RZ.H0_H0 ;  /* 0xa00000ffae39e230 */ /* 0x000fe20000000900 */
[----:B------:R-:W-:-:S02]  /*10a30*/  LOP3.LUT R6, R0, 0xff, RZ, 0xc0, !PT ;  /* 0x000000ff00067812 */ /* 0x000fc400078ec0ff */
[----:B------:R-:W-:Y:S01]  /*10a40*/  PRMT R37, R174, 0x5410, R173 ;  /* 0x00005410ae257816 */ /* 0x000fe200000000ad */
[----:B------:R-:W-:Y:S01]  /*10a50*/  IMAD.MOV.U32 R247, RZ, RZ, R85 ;  /* 0x000000fffff77224 */ /* 0x000fe200078e0055 */
[----:B------:R-:W-:Y:S02]  /*10a60*/  @!P3 PRMT R173, R58, 0x5410, RZ ;  /* 0x000054103aadb816 */ /* 0x000fe400000000ff */
[----:B------:R-:W-:Y:S01]  /*10a70*/  LOP3.LUT R3, R3, 0xffff, RZ, 0xc0, !PT ;  /* 0x0000ffff03037812 */ /* 0x000fe200078ec0ff */
[----:B------:R-:W-:Y:S01]  /*10a80*/  IMAD.MOV.U32 R85, RZ, RZ, R222 ;  /* 0x000000ffff557224 */ /* 0x000fe200078e00de */
[C---:B------:R-:W-:Y:S01]  /*10a90*/  ISETP.GE.U32.AND P3, PT, R112.reuse, R6, PT ;  /* 0x000000067000720c */ /* 0x040fe20003f66070 */
[----:B------:R-:W-:Y:S01]  /*10aa0*/  IMAD.MOV.U32 R69, RZ, RZ, R213 ;  /* 0x000000ffff457224 */ /* 0x000fe200078e00d5 */
[----:B------:R-:W-:Y:S01]  /*10ab0*/  @!P6 PRMT R174, R57, 0x5410, RZ ;  /* 0x0000541039aee816 */ /* 0x000fe200000000ff */
[----:B------:R-:W-:Y:S01]  /*10ac0*/  MUFU.EX2 R222, R87 ;  /* 0x0000005700de7308 */ /* 0x000fe20000000800 */
[----:B------:R-:W-:-:S02]  /*10ad0*/  ISETP.GE.U32.AND P6, PT, R112, R3, PT ;  /* 0x000000037000720c */ /* 0x000fc40003fc6070 */
[----:B-1----:R-:W-:-:S05]  /*10ae0*/  F2FP.PACK_AB R3, R210, R2 ;  /* 0x00000002d203723e */ /* 0x002fca00000000ff */
[----:B------:R-:W1:Y:S01]  /*10af0*/  MUFU.EX2 R213, R97 ;  /* 0x0000006100d57308 */ /* 0x000e620000000800 */
[C---:B------:R-:W-:Y:S01]  /*10b00*/  PRMT R172, R3.reuse, 0x7610, R172 ;  /* 0x0000761003ac7816 */ /* 0x040fe200000000ac */
[----:B------:R-:W-:Y:S02]  /*10b10*/  IMAD.MOV.U32 R42, RZ, RZ, R209 ;  /* 0x000000ffff2a7224 */ /* 0x000fe400078e00d1 */
[----:B------:R-:W-:Y:S01]  /*10b20*/  IMAD.MOV.U32 R68, RZ, RZ, R212 ;  /* 0x000000ffff447224 */ /* 0x000fe200078e00d4 */
[----:B------:R-:W-:Y:S01]  /*10b30*/  PRMT R139, R3, 0x7632, R139 ;  /* 0x00007632038b7816 */ /* 0x000fe2000000008b */
[----:B------:R-:W-:Y:S01]  /*10b40*/  FADD.FTZ R7, R7, R9 ;  /* 0x0000000907077221 */ /* 0x000fe20000010000 */
[----:B------:R-:W-:Y:S01]  /*10b50*/  @!P3 HADD2 R59, -R172.H0_H0, -RZ.H0_H0 ;  /* 0xa00000ffac3bb230 */ /* 0x000fe20000000900 */
[----:B------:R-:W-:Y:S01]  /*10b60*/  MUFU.EX2 R212, R86 ;  /* 0x0000005600d47308 */ /* 0x000fe20000000800 */
[----:B------:R-:W-:Y:S01]  /*10b70*/  LOP3.LUT R3, R10, 0xff, RZ, 0xc0, !PT ;  /* 0x000000ff0a037812 */ /* 0x000fe200078ec0ff */
[----:B------:R-:W-:Y:S01]  /*10b80*/  FADD.FTZ R8, R24, R11 ;  /* 0x0000000b18087221 */ /* 0x000fe20000010000 */
[----:B------:R-:W-:Y:S01]  /*10b90*/  PRMT R51, R172, 0x5410, R139 ;  /* 0x00005410ac337816 */ /* 0x000fe2000000008b */
[----:B------:R-:W-:-:S04]  /*10ba0*/  IMAD.MOV.U32 R246, RZ, RZ, R96 ;  /* 0x000000fffff67224 */ /* 0x000fc800078e0060 */
[----:B------:R-:W2:Y:S01]  /*10bb0*/  MUFU.EX2 R209, R98 ;  /* 0x0000006200d17308 */ /* 0x000ea20000000800 */
[----:B------:R-:W-:Y:S01]  /*10bc0*/  FADD.FTZ R96, R2, R7 ;  /* 0x0000000702607221 */ /* 0x000fe20000010000 */
[----:B------:R-:W-:Y:S01]  /*10bd0*/  @!P3 PRMT R172, R59, 0x5410, RZ ;  /* 0x000054103bacb816 */ /* 0x000fe200000000ff */
[----:B------:R-:W-:Y:S01]  /*10be0*/  IMAD.MOV.U32 R14, RZ, RZ, R242 ;  /* 0x000000ffff0e7224 */ /* 0x000fe200078e00f2 */
[----:B-1----:R-:W-:Y:S01]  /*10bf0*/  F2FP.PACK_AB R2, R213, R222 ;  /* 0x000000ded502723e */ /* 0x002fe200000000ff */
[----:B------:R-:W-:Y:S01]  /*10c00*/  IMAD.MOV.U32 R57, RZ, RZ, R251 ;  /* 0x000000ffff397224 */ /* 0x000fe200078e00fb */
[----:B------:R-:W-:Y:S01]  /*10c10*/  ISETP.GE.U32.AND P3, PT, R112, R3, PT ;  /* 0x000000037000720c */ /* 0x000fe20003f66070 */
[----:B------:R-:W-:Y:S01]  /*10c20*/  FADD.FTZ R3, R15, R8 ;  /* 0x000000080f037221 */ /* 0x000fe20000010000 */
[C---:B------:R-:W-:Y:S01]  /*10c30*/  PRMT R138, R2.reuse, 0x7610, R138 ;  /* 0x00007610028a7816 */ /* 0x040fe2000000008a */
[----:B------:R-:W-:Y:S01]  /*10c40*/  IMAD.MOV.U32 R242, RZ, RZ, R252 ;  /* 0x000000fffff27224 */ /* 0x000fe200078e00fc */
[----:B------:R-:W3:Y:S01]  /*10c50*/  LDL R24, [R1+0x64] ;  /* 0x0000640001187983 */ /* 0x000ee20000100800 */
[----:B------:R-:W-:Y:S01]  /*10c60*/  FADD.FTZ R252, R21, R3 ;  /* 0x0000000315fc7221 */ /* 0x000fe20000010000 */
[----:B------:R-:W-:Y:S01]  /*10c70*/  SHF.R.U32.HI R3, RZ, 0x10, R5 ;  /* 0x00000010ff037819 */ /* 0x000fe20000011605 */
[----:B------:R-:W-:Y:S01]  /*10c80*/  @!P5 HADD2 R60, -R138.H0_H0, -RZ.H0_H0 ;  /* 0xa00000ff8a3cd230 */ /* 0x000fe20000000900 */
[----:B------:R-:W-:-:S02]  /*10c90*/  PRMT R137, R2, 0x7632, R137 ;  /* 0x0000763202897816 */ /* 0x000fc40000000089 */
[----:B------:R-:W-:Y:S02]  /*10ca0*/  SHF.R.U32.HI R2, RZ, 0x18, R5 ;  /* 0x00000018ff027819 */ /* 0x000fe40000011605 */
[----:B--2---:R-:W-:Y:S01]  /*10cb0*/  F2FP.PACK_AB R5, R209, R212 ;  /* 0x000000d4d105723e */ /* 0x004fe200000000ff */
[----:B------:R-:W-:Y:S01]  /*10cc0*/  IMAD.MOV.U32 R251, RZ, RZ, R50 ;  /* 0x000000fffffb7224 */ /* 0x000fe200078e0032 */
[----:B------:R-:W-:Y:S02]  /*10cd0*/  LOP3.LUT R3, R3, 0xff, RZ, 0xc0, !PT ;  /* 0x000000ff03037812 */ /* 0x000fe400078ec0ff */
[----:B------:R-:W-:Y:S02]  /*10ce0*/  PRMT R50, R138, 0x5410, R137 ;  /* 0x000054108a327816 */ /* 0x000fe40000000089 */
[----:B------:R-:W-:Y:S02]  /*10cf0*/  @!P5 PRMT R138, R60, 0x5410, RZ ;  /* 0x000054103c8ad816 */ /* 0x000fe400000000ff */
[----:B------:R-:W-:-:S02]  /*10d00*/  PRMT R136, R5, 0x7610, R136 ;  /* 0x0000761005887816 */ /* 0x000fc40000000088 */
[----:B------:R-:W-:Y:S02]  /*10d10*/  ISETP.GE.U32.AND P5, PT, R112, R3, PT ;  /* 0x000000037000720c */ /* 0x000fe40003fa6070 */
[--C-:B------:R-:W-:Y:S02]  /*10d20*/  SHF.R.U32.HI R3, RZ, 0x18, R0.reuse ;  /* 0x00000018ff037819 */ /* 0x100fe40000011600 */
[----:B------:R-:W-:Y:S01]  /*10d30*/  SHF.R.U32.HI R0, RZ, 0x10, R0 ;  /* 0x00000010ff007819 */ /* 0x000fe20000011600 */
[----:B------:R-:W-:Y:S01]  /*10d40*/  @!P3 HADD2 R63, -R136.H0_H0, -RZ.H0_H0 ;  /* 0xa00000ff883fb230 */ /* 0x000fe20000000900 */
[----:B------:R-:W-:Y:S01]  /*10d50*/  PRMT R35, R5, 0x7632, R35 ;  /* 0x0000763205237816 */ /* 0x000fe20000000023 */
[----:B------:R-:W-:Y:S01]  /*10d60*/  UIADD3 UR4, UR31, -0x4498517b, URZ ;  /* 0xbb67ae851f047890 */ /* 0x000fe2000fffe03f */
[----:B------:R-:W-:Y:S02]  /*10d70*/  LOP3.LUT R0, R0, 0xff, RZ, 0xc0, !PT ;  /* 0x000000ff00007812 */ /* 0x000fe400078ec0ff */
[----:B------:R-:W-:-:S02]  /*10d80*/  PRMT R49, R136, 0x5410, R35 ;  /* 0x0000541088317816 */ /* 0x000fc40000000023 */
[----:B------:R-:W-:Y:S02]  /*10d90*/  @!P3 PRMT R136, R63, 0x5410, RZ ;  /* 0x000054103f88b816 */ /* 0x000fe400000000ff */
[----:B------:R-:W-:Y:S02]  /*10da0*/  ISETP.GE.U32.AND P3, PT, R112, R0, PT ;  /* 0x000000007000720c */ /* 0x000fe40003f66070 */
[----:B------:R-:W-:Y:S02]  /*10db0*/  LOP3.LUT R0, R69, UR4, R56, 0x96, !PT ;  /* 0x0000000445007c12 */ /* 0x000fe4000f8e9638 */
[----:B------:R-:W2:Y:S01]  /*10dc0*/  LDL R69, [R1+0xa8] ;  /* 0x0000a80001457983 */ /* 0x000ea20000100800 */
[----:B------:R-:W-:Y:S01]  /*10dd0*/  @!P6 HADD2 R61, -R139.H0_H0, -RZ.H0_H0 ;  /* 0xa00000ff8b3de230 */ /* 0x000fe20000000900 */
[----:B------:R-:W-:-:S04]  /*10de0*/  IMAD.MOV.U32 R44, RZ, RZ, R208 ;  /* 0x000000ffff2c7224 */ /* 0x000fc800078e00d0 */
[----:B------:R-:W-:Y:S02]  /*10df0*/  @!P6 PRMT R139, R61, 0x5410, RZ ;  /* 0x000054103d8be816 */ /* 0x000fe400000000ff */
[----:B------:R-:W-:Y:S01]  /*10e00*/  ISETP.GE.U32.AND P6, PT, R112, R2, PT ;  /* 0x000000027000720c */ /* 0x000fe20003fc6070 */
[----:B------:R-:W-:Y:S08]  /*10e10*/  MUFU.EX2 R208, R101 ;  /* 0x0000006500d07308 */ /* 0x000ff00000000800 */
[----:B------:R-:W1:Y:S01]  /*10e20*/  MUFU.EX2 R2, R100 ;  /* 0x0000006400027308 */ /* 0x000e620000000800 */
[----:B------:R-:W-:-:S02]  /*10e30*/  IMAD.MOV.U32 R113, RZ, RZ, R81 ;  /* 0x000000ffff717224 */ /* 0x000fc400078e0051 */
[----:B------:R-:W-:Y:S02]  /*10e40*/  IMAD.MOV.U32 R81, RZ, RZ, R249 ;  /* 0x000000ffff517224 */ /* 0x000fe400078e00f9 */
[----:B------:R-:W-:Y:S02]  /*10e50*/  IMAD.MOV.U32 R46, RZ, RZ, R244 ;  /* 0x000000ffff2e7224 */ /* 0x000fe400078e00f4 */
[----:B------:R-:W-:Y:S02]  /*10e60*/  IMAD.MOV.U32 R41, RZ, RZ, R245 ;  /* 0x000000ffff297224 */ /* 0x000fe400078e00f5 */
[----:B------:R-:W-:Y:S01]  /*10e70*/  IMAD.WIDE.U32 R244, R0, -0x326172a9, RZ ;  /* 0xcd9e8d5700f47825 */ /* 0x000fe200078e00ff */
[----:B------:R-:W-:-:S03]  /*10e80*/  LOP3.LUT R0, R23, UR13, R68, 0x96, !PT ;  /* 0x0000000d17007c12 */ /* 0x000fc6000f8e9644 */
[----:B-1----:R-:W-:Y:S01]  /*10e90*/  FADD.FTZ R249, R2, R99 ;  /* 0x0000006302f97221 */ /* 0x002fe20000010000 */
[----:B------:R-:W-:Y:S01]  /*10ea0*/  F2FP.PACK_AB R2, R208, R2 ;  /* 0x00000002d002723e */ /* 0x000fe200000000ff */
[----:B------:R-:W-:-:S03]  /*10eb0*/  IMAD.WIDE.U32 R8, R0, -0x326172a9, RZ ;  /* 0xcd9e8d5700087825 */ /* 0x000fc600078e00ff */
[C---:B------:R-:W-:Y:S02]  /*10ec0*/  PRMT R34, R2.reuse, 0x7610, R34 ;  /* 0x0000761002227816 */ /* 0x040fe40000000022 */
[----:B------:R-:W-:Y:S02]  /*10ed0*/  PRMT R27, R2, 0x7632, R27 ;  /* 0x00007632021b7816 */ /* 0x000fe4000000001b */
[----:B------:R-:W-:Y:S01]  /*10ee0*/  LOP3.LUT R2, R245, UR14, R114, 0x96, !PT ;  /* 0x0000000ef5027c12 */ /* 0x000fe2000f8e9672 */
[----:B------:R-:W-:-:S04]  /*10ef0*/  @!P4 HADD2 R62, -R137.H0_H0, -RZ.H0_H0 ;  /* 0xa00000ff893ec230 */ /* 0x000fc80000000900 */
[----:B------:R-:W-:Y:S01]  /*10f00*/  IMAD.WIDE.U32 R10, R2, -0x2daee0ad, RZ ;  /* 0xd2511f53020a7825 */ /* 0x000fe200078e00ff */
[----:B------:R-:W-:Y:S02]  /*10f10*/  LOP3.LUT R2, R9, UR12, R244, 0x96, !PT ;  /* 0x0000000c09027c12 */ /* 0x000fe4000f8e96f4 */
[----:B------:R-:W-:Y:S02]  /*10f20*/  @!P4 PRMT R137, R62, 0x5410, RZ ;  /* 0x000054103e89c816 */ /* 0x000fe400000000ff */
[----:B------:R-:W-:Y:S01]  /*10f30*/  ISETP.GE.U32.AND P4, PT, R112, R3, PT ;  /* 0x000000037000720c */ /* 0x000fe20003f86070 */
[----:B------:R-:W-:Y:S01]  /*10f40*/  IMAD.WIDE.U32 R2, R2, -0x2daee0ad, RZ ;  /* 0xd2511f5302027825 */ /* 0x000fe200078e00ff */
[----:B------:R-:W-:-:S04]  /*10f50*/  LOP3.LUT R0, R11, UR11, R22, 0x96, !PT ;  /* 0x0000000b0b007c12 */ /* 0x000fc8000f8e9616 */
[----:B------:R-:W-:Y:S01]  /*10f60*/  LOP3.LUT R3, R3, UR9, R10, 0x96, !PT ;  /* 0x0000000903037c12 */ /* 0x000fe2000f8e960a */
[----:B------:R-:W-:-:S05]  /*10f70*/  IMAD.WIDE.U32 R10, R0, -0x326172a9, RZ ;  /* 0xcd9e8d57000a7825 */ /* 0x000fca00078e00ff */
[----:B------:R-:W-:Y:S01]  /*10f80*/  LOP3.LUT R0, R11, UR10, R8, 0x96, !PT ;  /* 0x0000000a0b007c12 */ /* 0x000fe2000f8e9608 */
[----:B------:R-:W-:-:S04]  /*10f90*/  IMAD.MOV.U32 R47, RZ, RZ, R14 ;  /* 0x000000ffff2f7224 */ /* 0x000fc800078e000e */
[----:B------:R-:W-:-:S05]  /*10fa0*/  IMAD.WIDE.U32 R14, R0, -0x2daee0ad, RZ ;  /* 0xd2511f53000e7825 */ /* 0x000fca00078e00ff */
[----:B------:R-:W-:Y:S01]  /*10fb0*/  LOP3.LUT R2, R15, UR7, R2, 0x96, !PT ;  /* 0x000000070f027c12 */ /* 0x000fe2000f8e9602 */
[----:B------:R-:W-:-:S04]  /*10fc0*/  IMAD.WIDE.U32 R8, R3, -0x326172a9, RZ ;  /* 0xcd9e8d5703087825 */ /* 0x000fc800078e00ff */
[----:B------:R-:W-:Y:S01]  /*10fd0*/  IMAD.WIDE.U32 R2, R2, -0x326172a9, RZ ;  /* 0xcd9e8d5702027825 */ /* 0x000fe200078e00ff */
[----:B------:R-:W-:Y:S04]  /*10fe0*/  STG.E.U16 [R12.64+-0x80], R20 ;  /* 0xffff80140c007986 */ /* 0x000fe8000c10151c */
[----:B------:R-:W-:Y:S01]  /*10ff0*/  STG.E.U16 [R12.64+-0x7e], R19 ;  /* 0xffff82130c007986 */ /* 0x000fe2000c10151c */
[----:B------:R-:W-:Y:S02]  /*11000*/  SHF.R.U32.HI R7, RZ, 0x10, R2 ;  /* 0x00000010ff077819 */ /* 0x000fe40000011602 */
[----:B------:R-:W-:Y:S01]  /*11010*/  LOP3.LUT R0, R3, UR17, R8, 0x96, !PT ;  /* 0x0000001103007c12 */ /* 0x000fe2000f8e9608 */
[----:B------:R-:W-:Y:S01]  /*11020*/  STG.E.U16 [R32.64+-0x80], R18 ;  /* 0xffff801220007986 */ /* 0x000fe2000c10151c */
[----:B------:R-:W-:-:S03]  /*11030*/  LOP3.LUT R3, R2, 0xffff, RZ, 0xc0, !PT ;  /* 0x0000ffff02037812 */ /* 0x000fc600078ec0ff */
[----:B------:R-:W-:Y:S01]  /*11040*/  STG.E.U16 [R32.64+-0x7e], R17 ;  /* 0xffff821120007986 */ /* 0x000fe2000c10151c */
[----:B------:R-:W-:-:S03]  /*11050*/  LOP3.LUT R8, R2, 0xff, RZ, 0xc0, !PT ;  /* 0x000000ff02087812 */ /* 0x000fc600078ec0ff */
[----:B------:R1:W-:Y:S01]  /*11060*/  STG.E.U16 [R30.64+-0x80], R4 ;  /* 0xffff80041e007986 */ /* 0x0003e2000c10151c */
[----:B------:R-:W-:Y:S02]  /*11070*/  SHF.R.U32.HI R3, RZ, 0x8, R3 ;  /* 0x00000008ff037819 */ /* 0x000fe40000011603 */
[----:B------:R-:W-:Y:S02]  /*11080*/  LOP3.LUT R10, R9, UR8, R10, 0x96, !PT ;  /* 0x00000008090a7c12 */ /* 0x000fe4000f8e960a */
[----:B------:R-:W-:Y:S02]  /*11090*/  PRMT R15, R8, 0x5410, R3 ;  /* 0x00005410080f7816 */ /* 0x000fe40000000003 */
[----:B-1----:R-:W-:Y:S02]  /*110a0*/  SHF.R.U32.HI R4, RZ, 0x18, R2 ;  /* 0x00000018ff047819 */ /* 0x002fe40000011602 */
        /* <DEDUP_REMOVED lines=27> */
[----:B------:R-:W-:Y:S02]  /*11260*/  PRMT R112, R112, 0x7054, R112 ;  /* 0x0000705470707816 */ /* 0x000fe40000000070 */
[----:B------:R-:W-:-:S03]  /*11270*/  PRMT R17, R0, 0x5410, R2 ;  /* 0x0000541000117816 */ /* 0x000fc60000000002 */
[----:B------:R-:W-:-:S05]  /*11280*/  HSET2.LE.AND R0, R15, R112, PT ;  /* 0x000000700f007233 */ /* 0x000fca0003803000 */
[----:B------:R-:W-:Y:S01]  /*11290*/  LOP3.LUT R10, R0, R53, RZ, 0xc0, !PT ;  /* 0x00000035000a7212 */ /* 0x000fe200078ec0ff */
[----:B------:R-:W-:Y:S01]  /*112a0*/  HSET2.LE.AND R0, R11, R112, PT ;  /* 0x000000700b007233 */ /* 0x000fe20003803000 */
[----:B------:R-:W-:-:S04]  /*112b0*/  IMAD.MOV.U32 R52, RZ, RZ, R79 ;  /* 0x000000ffff347224 */ /* 0x000fc800078e004f */
[----:B------:R-:W-:Y:S01]  /*112c0*/  LOP3.LUT R11, R0, R45, RZ, 0xc0, !PT ;  /* 0x0000002d000b7212 */ /* 0x000fe200078ec0ff */
[----:B------:R-:W-:Y:S01]  /*112d0*/  HSET2.LE.AND R0, R14, R112, PT ;  /* 0x000000700e007233 */ /* 0x000fe20003803000 */
[----:B------:R-:W-:Y:S01]  /*112e0*/  IMAD.MOV.U32 R79, RZ, RZ, R128 ;  /* 0x000000ffff4f7224 */ /* 0x000fe200078e0080 */
[----:B------:R-:W-:-:S03]  /*112f0*/  PRMT R6, R102, 0x7610, R6 ;  /* 0x0000761066067816 */ /* 0x000fc60000000006 */
[----:B------:R-:W-:Y:S01]  /*11300*/  LOP3.LUT R128, R0, R43, RZ, 0xc0, !PT ;  /* 0x0000002b00807212 */ /* 0x000fe200078ec0ff */
[----:B------:R-:W-:Y:S01]  /*11310*/  IMAD.MOV.U32 R55, RZ, RZ, R246 ;  /* 0x000000ffff377224 */ /* 0x000fe200078e00f6 */
[----:B------:R-:W-:Y:S01]  /*11320*/  @!P5 HADD2 R72, -R6.H0_H0, -RZ.H0_H0 ;  /* 0xa00000ff0648d230 */ /* 0x000fe20000000900 */
[----:B------:R-:W-:Y:S01]  /*11330*/  PRMT R5, R102, 0x7632, R5 ;  /* 0x0000763266057816 */ /* 0x000fe20000000005 */
[----:B------:R-:W-:Y:S01]  /*11340*/  IMAD.MOV.U32 R246, RZ, RZ, R250 ;  /* 0x000000fffff67224 */ /* 0x000fe200078e00fa */
[--C-:B------:R-:W-:Y:S02]  /*11350*/  HSET2.LE.AND R2, R9, R112.reuse, PT ;  /* 0x0000007009027233 */ /* 0x100fe40003803000 */
[----:B------:R-:W-:Y:S02]  /*11360*/  PRMT R21, R6, 0x5410, R5 ;  /* 0x0000541006157816 */ /* 0x000fe40000000005 */
[----:B------:R-:W-:Y:S01]  /*11370*/  @!P5 PRMT R6, R72, 0x5410, RZ ;  /* 0x000054104806d816 */ /* 0x000fe200000000ff */
[--C-:B------:R-:W-:Y:S01]  /*11380*/  HSET2.LE.AND R3, R8, R112.reuse, PT ;  /* 0x0000007008037233 */ /* 0x100fe20003803000 */
[----:B------:R-:W-:Y:S01]  /*11390*/  STG.E.U16 [R30.64+-0x7e], R16 ;  /* 0xffff82101e007986 */ /* 0x000fe2000c10151c */
[----:B------:R-:W-:Y:S01]  /*113a0*/  LOP3.LUT R8, R2, R80, RZ, 0xc0, !PT ;  /* 0x0000005002087212 */ /* 0x000fe200078ec0ff */
[----:B------:R-:W-:-:S02]  /*113b0*/  HSET2.LE.AND R2, R7, R112, PT ;  /* 0x0000007007027233 */ /* 0x000fc40003803000 */
[----:B------:R1:W-:Y:S01]  /*113c0*/  STG.E.U16 [R28.64+-0x80], R6 ;  /* 0xffff80061c007986 */ /* 0x0003e2000c10151c */
[----:B------:R-:W-:Y:S01]  /*113d0*/  IMAD.MOV.U32 R61, RZ, RZ, R189 ;  /* 0x000000ffff3d7224 */ /* 0x000fe200078e00bd */
[----:B---3--:R-:W-:Y:S01]  /*113e0*/  IADD3 R0, R24, 0x4, RZ ;  /* 0x0000000418007810 */ /* 0x008fe20007ffe0ff */
[----:B------:R-:W-:Y:S02]  /*113f0*/  IMAD.MOV.U32 R24, RZ, RZ, R52 ;  /* 0x000000ffff187224 */ /* 0x000fe400078e0034 */
[----:B------:R-:W-:Y:S02]  /*11400*/  IMAD.MOV.U32 R52, RZ, RZ, R247 ;  /* 0x000000ffff347224 */ /* 0x000fe400078e00f7 */
[----:B------:R-:W-:Y:S02]  /*11410*/  IMAD.MOV.U32 R247, RZ, RZ, R251 ;  /* 0x000000fffff77224 */ /* 0x000fe400078e00fb */
[----:B------:R-:W-:-:S05]  /*11420*/  IMAD.WIDE.U32 R250, R0, -0x326172a9, RZ ;  /* 0xcd9e8d5700fa7825 */ /* 0x000fca00078e00ff */
[----:B--2---:R-:W-:-:S05]  /*11430*/  LOP3.LUT R0, R251, R69, RZ, 0x3c, !PT ;  /* 0x00000045fb007212 */ /* 0x004fca00078e3cff */
[----:B-1----:R-:W-:-:S05]  /*11440*/  IMAD.WIDE.U32 R6, R0, -0x2daee0ad, RZ ;  /* 0xd2511f5300067825 */ /* 0x002fca00078e00ff */
[----:B------:R-:W-:Y:S04]  /*11450*/  STL.64 [R1], R6 ;  /* 0x0000000601007387 */ /* 0x000fe80000100a00 */
[----:B------:R-:W2:Y:S04]  /*11460*/  LDL.LU R60, [R1+0x10] ;  /* 0x00001000013c7983 */ /* 0x000ea80000300800 */
[----:B------:R-:W3:Y:S01]  /*11470*/  LDL.LU R189, [R1+0x108] ;  /* 0x0001080001bd7983 */ /* 0x000ee20000300800 */
[----:B------:R-:W-:-:S03]  /*11480*/  IMAD.MOV.U32 R62, RZ, RZ, R191 ;  /* 0x000000ffff3e7224 */ /* 0x000fc600078e00bf */
[----:B------:R-:W4:Y:S01]  /*11490*/  LDL.LU R191, [R1+0x104] ;  /* 0x0001040001bf7983 */ /* 0x000f220000300800 */
[----:B------:R-:W-:Y:S01]  /*114a0*/  LOP3.LUT R0, R7, UR4, R56, 0x96, !PT ;  /* 0x0000000407007c12 */ /* 0x000fe2000f8e9638 */
[----:B------:R-:W-:Y:S01]  /*114b0*/  IMAD.MOV.U32 R69, RZ, RZ, R55 ;  /* 0x000000ffff457224 */ /* 0x000fe200078e0037 */
[----:B------:R-:W-:Y:S01]  /*114c0*/  @!P6 HADD2 R75, -R5.H0_H0, -RZ.H0_H0 ;  /* 0xa00000ff054be230 */ /* 0x000fe20000000900 */
[----:B------:R-:W-:Y:S02]  /*114d0*/  IMAD.MOV.U32 R55, RZ, RZ, R52 ;  /* 0x000000ffff377224 */ /* 0x000fe400078e0034 */
[----:B------:R-:W-:Y:S02]  /*114e0*/  IMAD.MOV.U32 R70, RZ, RZ, R113 ;  /* 0x000000ffff467224 */ /* 0x000fe400078e0071 */
[----:B------:R-:W-:Y:S02]  /*114f0*/  IMAD.MOV.U32 R52, RZ, RZ, R246 ;  /* 0x000000ffff347224 */ /* 0x000fe400078e00f6 */
[----:B------:R-:W-:-:S02]  /*11500*/  IMAD.MOV.U32 R82, RZ, RZ, R247 ;  /* 0x000000ffff527224 */ /* 0x000fc400078e00f7 */
[----:B------:R-:W-:Y:S02]  /*11510*/  IMAD.MOV.U32 R113, RZ, RZ, R42 ;  /* 0x000000ffff717224 */ /* 0x000fe400078e002a */
[----:B------:R-:W-:Y:S01]  /*11520*/  IMAD.WIDE.U32 R246, R0, -0x326172a9, RZ ;  /* 0xcd9e8d5700f67825 */ /* 0x000fe200078e00ff */
[----:B------:R-:W-:-:S03]  /*11530*/  @!P6 PRMT R5, R75, 0x5410, RZ ;  /* 0x000054104b05e816 */ /* 0x000fc600000000ff */
[----:B------:R-:W-:Y:S02]  /*11540*/  IMAD.MOV.U32 R42, RZ, RZ, R94 ;  /* 0x000000ffff2a7224 */ /* 0x000fe400078e005e */
[----:B------:R-:W-:Y:S01]  /*11550*/  IMAD.MOV.U32 R94, RZ, RZ, R129 ;  /* 0x000000ffff5e7224 */ /* 0x000fe200078e0081 */
[----:B------:R-:W-:Y:S02]  /*11560*/  LOP3.LUT R129, R2, R40, RZ, 0xc0, !PT ;  /* 0x0000002802817212 */ /* 0x000fe400078ec0ff */
[----:B------:R-:W-:Y:S02]  /*11570*/  LOP3.LUT R2, R115, UR15, R250, 0x96, !PT ;  /* 0x0000000f73027c12 */ /* 0x000fe4000f8e96fa */
[----:B------:R-:W-:Y:S01]  /*11580*/  LOP3.LUT R0, R247, UR14, R114, 0x96, !PT ;  /* 0x0000000ef7007c12 */ /* 0x000fe2000f8e9672 */
[----:B------:R1:W-:Y:S01]  /*11590*/  STG.E.U16 [R28.64+-0x7e], R5 ;  /* 0xffff82051c007986 */ /* 0x0003e2000c10151c */
[----:B------:R-:W-:Y:S01]  /*115a0*/  LOP3.LUT R9, R3, R54, RZ, 0xc0, !PT ;  /* 0x0000003603097212 */ /* 0x000fe200078ec0ff */
[----:B------:R-:W-:-:S02]  /*115b0*/  HSET2.LE.AND R3, R4, R112, PT ;  /* 0x0000007004037233 */ /* 0x000fc40003803000 */
[----:B------:R-:W-:-:S04]  /*115c0*/  IMAD.WIDE.U32 R14, R0, -0x2daee0ad, RZ ;  /* 0xd2511f53000e7825 */ /* 0x000fc800078e00ff */
[----:B------:R-:W-:Y:S02]  /*115d0*/  IMAD.MOV.U32 R68, RZ, RZ, R44 ;  /* 0x000000ffff447224 */ /* 0x000fe400078e002c */
[----:B------:R-:W-:Y:S02]  /*115e0*/  IMAD.MOV.U32 R44, RZ, RZ, R41 ;  /* 0x000000ffff2c7224 */ /* 0x000fe400078e0029 */
        /* <DEDUP_REMOVED lines=8> */
[----:B------:R-:W-:Y:S02]  /*11670*/  IMAD.MOV.U32 R78, RZ, RZ, R84 ;  /* 0x000000ffff4e7224 */ /* 0x000fe400078e0054 */
[----:B------:R-:W-:Y:S01]  /*11680*/  IMAD.MOV.U32 R84, RZ, RZ, R130 ;  /* 0x000000ffff547224 */ /* 0x000fe200078e0082 */
[----:B------:R-:W-:Y:S01]  /*11690*/  LOP3.LUT R130, R3, R25, RZ, 0xc0, !PT ;  /* 0x0000001903827212 */ /* 0x000fe200078ec0ff */
[----:B------:R-:W-:Y:S02]  /*116a0*/  IMAD.MOV.U32 R58, RZ, RZ, R24 ;  /* 0x000000ffff3a7224 */ /* 0x000fe400078e0018 */
[----:B------:R-:W-:-:S04]  /*116b0*/  IMAD.WIDE.U32 R2, R2, -0x2daee0ad, RZ ;  /* 0xd2511f5302027825 */ /* 0x000fc800078e00ff */
[----:B------:R-:W-:Y:S01]  /*116c0*/  IMAD.WIDE.U32 R24, R0, -0x2daee0ad, RZ ;  /* 0xd2511f5300187825 */ /* 0x000fe200078e00ff */
[----:B------:R-:W-:-:S04]  /*116d0*/  LOP3.LUT R3, R3, UR9, R14, 0x96, !PT ;  /* 0x0000000903037c12 */ /* 0x000fc8000f8e960e */
[----:B------:R-:W-:Y:S01]  /*116e0*/  LOP3.LUT R2, R25, UR7, R2, 0x96, !PT ;  /* 0x0000000719027c12 */ /* 0x000fe2000f8e9602 */
[----:B------:R-:W-:Y:S01]  /*116f0*/  HSET2.LE.AND R0, R17, R112, PT ;  /* 0x0000007011007233 */ /* 0x000fe20003803000 */
[----:B------:R-:W-:-:S04]  /*11700*/  IMAD.WIDE.U32 R4, R3, -0x326172a9, RZ ;  /* 0xcd9e8d5703047825 */ /* 0x000fc800078e00ff */
[----:B------:R-:W-:-:S04]  /*11710*/  IMAD.WIDE.U32 R2, R2, -0x326172a9, RZ ;  /* 0xcd9e8d5702027825 */ /* 0x000fc800078e00ff */
[----:B------:R-:W-:Y:S01]  /*11720*/  IMAD.MOV.U32 R83, RZ, RZ, R131 ;  /* 0x000000ffff537224 */ /* 0x000fe200078e0083 */
[----:B------:R-:W-:Y:S02]  /*11730*/  LOP3.LUT R131, R0, R36, RZ, 0xc0, !PT ;  /* 0x0000002400837212 */ /* 0x000fe400078ec0ff */
[----:B------:R-:W-:Y:S02]  /*11740*/  LOP3.LUT R0, R3, UR17, R4, 0x96, !PT ;  /* 0x0000001103007c12 */ /* 0x000fe4000f8e9604 */
[C---:B------:R-:W-:Y:S02]  /*11750*/  LOP3.LUT R3, R2.reuse, 0xffff, RZ, 0xc0, !PT ;  /* 0x0000ffff02037812 */ /* 0x040fe400078ec0ff */
[----:B------:R-:W-:Y:S02]  /*11760*/  LOP3.LUT R15, R5, UR8, R6, 0x96, !PT ;  /* 0x00000008050f7c12 */ /* 0x000fe4000f8e9606 */
[----:B------:R-:W-:Y:S02]  /*11770*/  SHF.R.U32.HI R4, RZ, 0x10, R2 ;  /* 0x00000010ff047819 */ /* 0x000fe40000011602 */
[----:B------:R-:W-:-:S02]  /*11780*/  LOP3.LUT R5, R2, 0xff, RZ, 0xc0, !PT ;  /* 0x000000ff02057812 */ /* 0x000fc400078ec0ff */
[----:B------:R-:W-:Y:S02]  /*11790*/  SHF.R.U32.HI R6, RZ, 0x18, R2 ;  /* 0x00000018ff067819 */ /* 0x000fe40000011602 */
[----:B------:R-:W-:Y:S02]  /*117a0*/  SHF.R.U32.HI R2, RZ, 0x8, R3 ;  /* 0x00000008ff027819 */ /* 0x000fe40000011603 */
[----:B------:R-:W-:Y:S02]  /*117b0*/  LOP3.LUT R3, R4, 0xff, RZ, 0xc0, !PT ;  /* 0x000000ff04037812 */ /* 0x000fe400078ec0ff */
[----:B------:R-:W-:Y:S02]  /*117c0*/  PRMT R5, R5, 0x5410, R2 ;  /* 0x0000541005057816 */ /* 0x000fe40000000002 */
[----:B------:R-:W-:Y:S02]  /*117d0*/  LOP3.LUT R2, R0, 0xffff, RZ, 0xc0, !PT ;  /* 0x0000ffff00027812 */ /* 0x000fe400078ec0ff */
[----:B------:R-:W-:-:S02]  /*117e0*/  PRMT R6, R3, 0x5410, R6 ;  /* 0x0000541003067816 */ /* 0x000fc40000000006 */
[----:B------:R-:W-:Y:S02]  /*117f0*/  SHF.R.U32.HI R3, RZ, 0x8, R2 ;  /* 0x00000008ff037819 */ /* 0x000fe40000011602 */
[----:B------:R-:W-:-:S04]  /*11800*/  LOP3.LUT R2, R0, 0xff, RZ, 0xc0, !PT ;  /* 0x000000ff00027812 */ /* 0x000fc800078ec0ff */
[----:B------:R-:W-:Y:S02]  /*11810*/  PRMT R4, R2, 0x5410, R3 ;  /* 0x0000541002047816 */ /* 0x000fe40000000003 */
[--C-:B------:R-:W-:Y:S02]  /*11820*/  SHF.R.U32.HI R3, RZ, 0x10, R0.reuse ;  /* 0x00000010ff037819 */ /* 0x100fe40000011600 */
[----:B------:R-:W-:Y:S02]  /*11830*/  SHF.R.U32.HI R2, RZ, 0x18, R0 ;  /* 0x00000018ff027819 */ /* 0x000fe40000011600 */
[----:B------:R-:W-:-:S04]  /*11840*/  LOP3.LUT R0, R3, 0xff, RZ, 0xc0, !PT ;  /* 0x000000ff03007812 */ /* 0x000fc800078ec0ff */
[----:B------:R-:W-:Y:S01]  /*11850*/  PRMT R14, R0, 0x5410, R2 ;  /* 0x00005410000e7816 */ /* 0x000fe20000000002 */
[--C-:B------:R-:W-:Y:S02]  /*11860*/  HSET2.LE.AND R0, R5, R112.reuse, PT ;  /* 0x0000007005007233 */ /* 0x100fe40003803000 */
[--C-:B------:R-:W-:Y:S01]  /*11870*/  HSET2.LE.AND R2, R6, R112.reuse, PT ;  /* 0x0000007006027233 */ /* 0x100fe20003803000 */
[----:B------:R-:W-:Y:S01]  /*11880*/  IMAD.MOV.U32 R63, RZ, RZ, R194 ;  /* 0x000000ffff3f7224 */ /* 0x000fe200078e00c2 */
[--C-:B------:R-:W-:Y:S01]  /*11890*/  HSET2.LE.AND R3, R4, R112.reuse, PT ;  /* 0x0000007004037233 */ /* 0x100fe20003803000 */
[----:B------:R-:W-:Y:S01]  /*118a0*/  LOP3.LUT R6, R0, R38, RZ, 0xc0, !PT ;  /* 0x0000002600067212 */ /* 0x000fe200078ec0ff */
[----:B------:R-:W-:Y:S01]  /*118b0*/  HSET2.LE.AND R0, R14, R112, PT ;  /* 0x000000700e007233 */ /* 0x000fe20003803000 */
[----:B------:R-:W2:Y:S01]  /*118c0*/  LDL.LU R194, [R1+0x100] ;  /* 0x0001000001c27983 */ /* 0x000ea20000300800 */
[----:B------:R-:W-:Y:S02]  /*118d0*/  LOP3.LUT R7, R2, R37, RZ, 0xc0, !PT ;  /* 0x0000002502077212 */ /* 0x000fe400078ec0ff */
[----:B------:R-:W-:-:S02]  /*118e0*/  LOP3.LUT R4, R3, R39, RZ, 0xc0, !PT ;  /* 0x0000002703047212 */ /* 0x000fc400078ec0ff */
[----:B------:R-:W-:Y:S01]  /*118f0*/  LOP3.LUT R5, R0, R21, RZ, 0xc0, !PT ;  /* 0x0000001500057212 */ /* 0x000fe200078ec0ff */
[----:B------:R-:W-:Y:S02]  /*11900*/  IMAD.MOV.U32 R57, RZ, RZ, R41 ;  /* 0x000000ffff397224 */ /* 0x000fe400078e0029 */
[----:B------:R-:W-:Y:S02]  /*11910*/  IMAD.MOV.U32 R56, RZ, RZ, R42 ;  /* 0x000000ffff387224 */ /* 0x000fe400078e002a */
[----:B------:R-:W-:Y:S02]  /*11920*/  IMAD.MOV.U32 R87, RZ, RZ, R55 ;  /* 0x000000ffff577224 */ /* 0x000fe400078e0037 */
[----:B------:R-:W-:Y:S02]  /*11930*/  IMAD.MOV.U32 R55, RZ, RZ, R95 ;  /* 0x000000ffff377224 */ /* 0x000fe400078e005f */
[----:B------:R-:W-:Y:S02]  /*11940*/  IMAD.MOV.U32 R95, RZ, RZ, R84 ;  /* 0x000000ffff5f7224 */ /* 0x000fe400078e0054 */
[----:B------:R-:W-:Y:S01]  /*11950*/  IMAD.MOV.U32 R84, RZ, RZ, R193 ;  /* 0x000000ffff547224 */ /* 0x000fe200078e00c1 */
[----:B---3--:R-:W1:Y:S02]  /*11960*/  LDSM.16.MT88.4 R16, [R189+0xa000] ;  /* 0x00a00000bd10783b */ /* 0x008e640000004200 */
[-C--:B-1----:R-:W-:Y:S08]  /*11970*/  HMMA.16816.F32 R168, R8, R16.reuse, R168 ;  /* 0x0000001008a8723c */ /* 0x082ff000000018a8 */
[C---:B------:R-:W-:Y:S08]  /*11980*/  HMMA.16816.F32 R152, R4.reuse, R16, R152 ;  /* 0x000000100498723c */ /* 0x040ff00000001898 */
[-C--:B------:R-:W-:Y:S08]  /*11990*/  HMMA.16816.F32 R148, R4, R18.reuse, R148 ;  /* 0x000000120494723c */ /* 0x080ff00000001894 */
[C---:B------:R-:W-:Y:S01]  /*119a0*/  HMMA.16816.F32 R36, R8.reuse, R18, R236 ;  /* 0x000000120824723c */ /* 0x040fe200000018ec */
[----:B----4-:R-:W2:Y:S07]  /*119b0*/  LDSM.16.MT88.4 R16, [R191+0xa000] ;  /* 0x00a00000bf10783b */ /* 0x010eae0000004200 */
[----:B--2---:R-:W-:Y:S07]  /*119c0*/  HMMA.16816.F32 R40, R8, R18, R60 ;  /* 0x000000120828723c */ /* 0x004fee000000183c */
[----:B------:R-:W-:-:S02]  /*119d0*/  IMAD.MOV.U32 R60, RZ, RZ, R83 ;  /* 0x000000ffff3c7224 */ /* 0x000fc400078e0053 */
[----:B------:R-:W-:Y:S02]  /*119e0*/  IMAD.MOV.U32 R83, RZ, RZ, R52 ;  /* 0x000000ffff537224 */ /* 0x000fe400078e0034 */
[----:B------:R-:W-:Y:S02]  /*119f0*/  IMAD.MOV.U32 R52, RZ, RZ, R94 ;  /* 0x000000ffff347224 */ /* 0x000fe400078e005e */
[----:B------:R-:W-:Y:S02]  /*11a00*/  IMAD.MOV.U32 R94, RZ, RZ, R221 ;  /* 0x000000ffff5e7224 */ /* 0x000fe400078e00dd */
[----:B------:R1:W5:Y:S04]  /*11a10*/  LDL.LU R221, [R1+0xfc] ;  /* 0x0000fc0001dd7983 */ /* 0x0003680000300800 */
[----:B------:R-:W2:Y:S01]  /*11a20*/  LDL.LU R193, [R1+0xf8] ;  /* 0x0000f80001c17983 */ /* 0x000ea20000300800 */
[-C--:B------:R-:W-:Y:S08]  /*11a30*/  HMMA.16816.F32 R160, R8, R16.reuse, R160 ;  /* 0x0000001008a0723c */ /* 0x080ff000000018a0 */
[C---:B------:R-:W-:Y:S08]  /*11a40*/  HMMA.16816.F32 R144, R4.reuse, R16, R144 ;  /* 0x000000100490723c */ /* 0x040ff00000001890 */
[----:B------:R-:W-:Y:S01]  /*11a50*/  HMMA.16816.F32 R140, R4, R18, R140 ;  /* 0x00000012048c723c */ /* 0x000fe2000000188c */
[----:B------:R-:W3:Y:S01]  /*11a60*/  LDSM.16.MT88.4 R16, [R194+0xa000] ;  /* 0x00a00000c210783b */ /* 0x000ee20000004200 */
        /* <DEDUP_REMOVED lines=16> */
[----:B------:R-:W-:Y:S01]  /*11b70*/  @!P2 HADD2 R71, -R35.H0_H0, -RZ.H0_H0 ;  /* 0xa00000ff2347a230 */ /* 0x000fe20000000900 */
[----:B------:R-:W-:Y:S02]  /*11b80*/  IMAD.MOV.U32 R92, RZ, RZ, R81 ;  /* 0x000000ffff5c7224 */ /* 0x000fe400078e0051 */
[----:B------:R-:W-:Y:S02]  /*11b90*/  IMAD.MOV.U32 R242, RZ, RZ, R203 ;  /* 0x000000fffff27224 */ /* 0x000fe400078e00cb */
[----:B------:R1:W5:Y:S01]  /*11ba0*/  LDL.LU R203, [R1+0xf4] ;  /* 0x0000f40001cb7983 */ /* 0x0003620000300800 */
[----:B------:R-:W-:Y:S01]  /*11bb0*/  IMAD.MOV.U32 R81, RZ, RZ, R202 ;  /* 0x000000ffff517224 */ /* 0x000fe200078e00ca */
[----:B---3--:R-:W-:Y:S02]  /*11bc0*/  HMMA.16816.F32 R44, R8, R16, R60 ;  /* 0x00000010082c723c */ /* 0x008fe4000000183c */
[----:B------:R1:W5:Y:S01]  /*11bd0*/  LDL.LU R202, [R1+0xf0] ;  /* 0x0000f00001ca7983 */ /* 0x0003620000300800 */
[----:B------:R-:W-:-:S04]  /*11be0*/  IMAD.MOV.U32 R236, RZ, RZ, R200 ;  /* 0x000000ffffec7224 */ /* 0x000fc800078e00c8 */
[----:B------:R-:W-:Y:S02]  /*11bf0*/  IMAD.MOV.U32 R63, RZ, RZ, R95 ;  /* 0x000000ffff3f7224 */ /* 0x000fe400078e005f */
[----:B------:R-:W-:Y:S02]  /*11c00*/  IMAD.MOV.U32 R95, RZ, RZ, R84 ;  /* 0x000000ffff5f7224 */ /* 0x000fe400078e0054 */
[----:B------:R-:W-:Y:S02]  /*11c10*/  IMAD.MOV.U32 R84, RZ, RZ, R201 ;  /* 0x000000ffff547224 */ /* 0x000fe400078e00c9 */
[----:B------:R1:W5:Y:S01]  /*11c20*/  LDL.LU R201, [R1+0xec] ;  /* 0x0000ec0001c97983 */ /* 0x0003620000300800 */
[----:B------:R-:W-:Y:S01]  /*11c30*/  IMAD.MOV.U32 R237, RZ, RZ, R199 ;  /* 0x000000ffffed7224 */ /* 0x000fe200078e00c7 */
[----:B------:R-:W-:Y:S01]  /*11c40*/  @!P2 PRMT R35, R71, 0x5410, RZ ;  /* 0x000054104723a816 */ /* 0x000fe200000000ff */
[----:B------:R-:W-:Y:S01]  /*11c50*/  IMAD.MOV.U32 R238, RZ, RZ, R198 ;  /* 0x000000ffffee7224 */ /* 0x000fe200078e00c6 */
[----:B------:R1:W5:Y:S01]  /*11c60*/  LDL.LU R200, [R1+0xe8] ;  /* 0x0000e80001c87983 */ /* 0x0003620000300800 */
[----:B------:R-:W-:-:S03]  /*11c70*/  IMAD.MOV.U32 R239, RZ, RZ, R197 ;  /* 0x000000ffffef7224 */ /* 0x000fc600078e00c5 */
[----:B------:R1:W5:Y:S01]  /*11c80*/  LDL.LU R199, [R1+0xe4] ;  /* 0x0000e40001c77983 */ /* 0x0003620000300800 */
[----:B------:R-:W-:Y:S02]  /*11c90*/  IMAD.MOV.U32 R71, RZ, RZ, R58 ;  /* 0x000000ffff477224 */ /* 0x000fe400078e003a */
        /* <DEDUP_REMOVED lines=17> */
[----:B------:R-:W-:Y:S02]  /*11db0*/  IMAD.MOV.U32 R103, RZ, RZ, R190 ;  /* 0x000000ffff677224 */ /* 0x000fe400078e00be */
[----:B------:R1:W5:Y:S01]  /*11dc0*/  LDL.LU R190, [R1+0xcc] ;  /* 0x0000cc0001be7983 */ /* 0x0003620000300800 */
[----:B------:R-:W-:Y:S02]  /*11dd0*/  IMAD.MOV.U32 R242, RZ, RZ, R188 ;  /* 0x000000fffff27224 */ /* 0x000fe400078e00bc */
[----:B------:R-:W-:Y:S01]  /*11de0*/  IMAD.MOV.U32 R82, RZ, RZ, R55 ;  /* 0x000000ffff527224 */ /* 0x000fe200078e0037 */
[----:B------:R1:W5:Y:S01]  /*11df0*/  LDL.LU R188, [R1+0xc8] ;  /* 0x0000c80001bc7983 */ /* 0x0003620000300800 */
[----:B------:R-:W-:Y:S01]  /*11e00*/  HMMA.16816.F32 R52, R4, R16, R64 ;  /* 0x000000100434723c */ /* 0x000fe20000001840 */
[----:B------:R-:W-:-:S06]  /*11e10*/  IMAD.MOV.U32 R20, RZ, RZ, R59 ;  /* 0x000000ffff147224 */ /* 0x000fcc00078e003b */
[----:B------:R-:W-:Y:S01]  /*11e20*/  IMAD.MOV.U32 R64, RZ, RZ, R58 ;  /* 0x000000ffff407224 */ /* 0x000fe200078e003a */
[----:B------:R-:W-:Y:S01]  /*11e30*/  HMMA.16816.F32 R60, R8, R18, R60 ;  /* 0x00000012083c723c */ /* 0x000fe2000000183c */
[----:B------:R-:W-:Y:S02]  /*11e40*/  IMAD.MOV.U32 R65, RZ, RZ, R57 ;  /* 0x000000ffff417224 */ /* 0x000fe400078e0039 */
[----:B------:R-:W-:-:S05]  /*11e50*/  IMAD.MOV.U32 R66, RZ, RZ, R56 ;  /* 0x000000ffff427224 */ /* 0x000fca00078e0038 */
[----:B------:R-:W-:Y:S01]  /*11e60*/  HMMA.16816.F32 R56, R4, R18, R116 ;  /* 0x000000120438723c */ /* 0x000fe20000001874 */
[----:B------:R-:W-:Y:S02]  /*11e70*/  @!P3 HADD2 R74, -R34.H0_H0, -RZ.H0_H0 ;  /* 0xa00000ff224ab230 */ /* 0x000fe40000000900 */
[----:B------:R-:W-:Y:S01]  /*11e80*/  @!P4 HADD2 R73, -R27.H0_H0, -RZ.H0_H0 ;  /* 0xa00000ff1b49c230 */ /* 0x000fe20000000900 */
[----:B------:R-:W-:Y:S02]  /*11e90*/  PRMT R48, R34, 0x5410, R27 ;  /* 0x0000541022307816 */ /* 0x000fe4000000001b */
[----:B------:R-:W-:Y:S02]  /*11ea0*/  @!P3 PRMT R34, R74, 0x5410, RZ ;  /* 0x000054104a22b816 */ /* 0x000fe400000000ff */
[----:B------:R-:W-:Y:S01]  /*11eb0*/  @!P4 PRMT R27, R73, 0x5410, RZ ;  /* 0x00005410491bc816 */ /* 0x000fe200000000ff */
[----:B------:R-:W-:Y:S02]  /*11ec0*/  IMAD.MOV.U32 R23, RZ, RZ, R83 ;  /* 0x000000ffff177224 */ /* 0x000fe400078e0053 */
[----:B------:R-:W-:-:S02]  /*11ed0*/  IMAD.MOV.U32 R67, RZ, RZ, R82 ;  /* 0x000000ffff437224 */ /* 0x000fc400078e0052 */
[----:B------:R-:W-:Y:S02]  /*11ee0*/  IMAD.MOV.U32 R22, RZ, RZ, R87 ;  /* 0x000000ffff167224 */ /* 0x000fe400078e0057 */
[----:B------:R-:W-:Y:S01]  /*11ef0*/  IMAD.MOV.U32 R21, RZ, RZ, R97 ;  /* 0x000000ffff157224 */ /* 0x000fe200078e0061 */
[----:B--2---:R-:W2:Y:S02]  /*11f00*/  LDSM.16.MT88.4 R16, [R193+0xa000] ;  /* 0x00a00000c110783b */ /* 0x004ea40000004200 */
[----:B--2---:R-:W-:Y:S07]  /*11f10*/  HMMA.16816.F32 R72, R4, R16, R156 ;  /* 0x000000100448723c */ /* 0x004fee000000189c */
[----:B------:R-:W-:-:S02]  /*11f20*/  IMAD.MOV.U32 R156, RZ, RZ, R79 ;  /* 0x000000ffff9c7224 */ /* 0x000fc400078e004f */
[----:B------:R-:W-:Y:S02]  /*11f30*/  IMAD.MOV.U32 R157, RZ, RZ, R78 ;  /* 0x000000ffff9d7224 */ /* 0x000fe400078e004e */
[----:B------:R-:W-:Y:S02]  /*11f40*/  IMAD.MOV.U32 R158, RZ, RZ, R77 ;  /* 0x000000ffff9e7224 */ /* 0x000fe400078e004d */
[----:B------:R-:W-:Y:S02]  /*11f50*/  IMAD.MOV.U32 R159, RZ, RZ, R76 ;  /* 0x000000ffff9f7224 */ /* 0x000fe400078e004c */
[----:B------:R-:W-:Y:S07]  /*11f60*/  HMMA.16816.F32 R76, R4, R18, R164 ;  /* 0x00000012044c723c */ /* 0x000fee00000018a4 */
[----:B------:R-:W-:Y:S01]  /*11f70*/  IMAD.MOV.U32 R167, RZ, RZ, R81 ;  /* 0x000000ffffa77224 */ /* 0x000fe200078e0051 */
[C---:B------:R-:W-:Y:S08]  /*11f80*/  HMMA.16816.F32 R68, R8.reuse, R16, R68 ;  /* 0x000000100844723c */ /* 0x040ff00000001844 */
[----:B------:R-:W-:Y:S01]  /*11f90*/  HMMA.16816.F32 R80, R8, R18, R92 ;  /* 0x000000120850723c */ /* 0x000fe2000000185c */
[----:B------:R-:W2:Y:S01]  /*11fa0*/  LDSM.16.MT88.4 R16, [R189+0xb000] ;  /* 0x00b00000bd10783b */ /* 0x000ea20000004200 */
[----:B------:R-:W-:-:S02]  /*11fb0*/  IMAD.MOV.U32 R165, RZ, RZ, R85 ;  /* 0x000000ffffa57224 */ /* 0x000fc400078e0055 */
[----:B------:R-:W-:-:S04]  /*11fc0*/  IMAD.MOV.U32 R166, RZ, RZ, R84 ;  /* 0x000000ffffa67224 */ /* 0x000fc800078e0054 */
[-C--:B--2---:R-:W-:Y:S08]  /*11fd0*/  HMMA.16816.F32 R84, R4, R16.reuse, R204 ;  /* 0x000000100454723c */ /* 0x084ff000000018cc */
[----:B------:R-:W-:Y:S08]  /*11fe0*/  HMMA.16816.F32 R224, R8, R16, R224 ;  /* 0x0000001008e0723c */ /* 0x000ff000000018e0 */
[-C--:B------:R-:W-:Y:S08]  /*11ff0*/  HMMA.16816.F32 R92, R4, R18.reuse, R228 ;  /* 0x00000012045c723c */ /* 0x080ff000000018e4 */
[----:B------:R-:W-:Y:S01]  /*12000*/  HMMA.16816.F32 R204, R8, R18, R236 ;  /* 0x0000001208cc723c */ /* 0x000fe200000018ec */
[----:B------:R-:W2:Y:S01]  /*12010*/  LDSM.16.MT88.4 R16, [R191+0xb000] ;  /* 0x00b00000bf10783b */ /* 0x000ea20000004200 */
[----:B------:R-:W-:-:S06]  /*12020*/  IMAD.WIDE.U32 R2, R15, -0x2daee0ad, RZ ;  /* 0xd2511f530f027825 */ /* 0x000fcc00078e00ff */
[----:B--2---:R-:W-:Y:S08]  /*12030*/  HMMA.16816.F32 R236, R8, R16, R100 ;  /* 0x0000001008ec723c */ /* 0x004ff00000001864 */
[C---:B------:R-:W-:Y:S08]  /*12040*/  HMMA.16816.F32 R100, R4.reuse, R18, R232 ;  /* 0x000000120464723c */ /* 0x040ff000000018e8 */
[----:B------:R-:W-:Y:S08]  /*12050*/  HMMA.16816.F32 R88, R4, R16, R88 ;  /* 0x000000100458723c */ /* 0x000ff00000001858 */
[----:B------:R-:W-:Y:S01]  /*12060*/  HMMA.16816.F32 R232, R8, R18, R20 ;  /* 0x0000001208e8723c */ /* 0x000fe20000001814 */
[----:B------:R-:W2:Y:S04]  /*12070*/  LDSM.16.MT88.4 R20, [R194+0xb000] ;  /* 0x00b00000c214783b */ /* 0x000ea80000004200 */
[----:B------:R-:W3:Y:S01]  /*12080*/  LDSM.16.MT88.4 R16, [R193+0xb000] ;  /* 0x00b00000c110783b */ /* 0x000ee20000004200 */
[----:B------:R-:W-:Y:S01]  /*12090*/  IMAD.MOV.U32 R164, RZ, RZ, R113 ;  /* 0x000000ffffa47224 */ /* 0x000fe200078e0071 */
[----:B------:R-:W-:-:S02]  /*120a0*/  LOP3.LUT R0, R3, UR16, R24, 0x96, !PT ;  /* 0x0000001003007c12 */ /* 0x000fc4000f8e9618 */
        /* <DEDUP_REMOVED lines=14> */
[----:B------:R-:W-:Y:S01]  /*12190*/  HMMA.16816.F32 R240, R8, R16, R240 ;  /* 0x0000001008f0723c */ /* 0x000fe200000018f0 */
[----:B------:R-:W-:-:S07]  /*121a0*/  LOP3.LUT R6, R0, 0xff, RZ, 0xc0, !PT ;  /* 0x000000ff00067812 */ /* 0x000fce00078ec0ff */
        /* <DEDUP_REMOVED lines=17> */
[----:B--2---:R-:W-:Y:S01]  /*122c0*/  HMMA.16816.F32 R168, R128, R164, R168 ;  /* 0x000000a480a8723c */ /* 0x004fe200000018a8 */
[----:B------:R-:W-:Y:S01]  /*122d0*/  LOP3.LUT R124, R2, R51, RZ, 0xc0, !PT ;  /* 0x00000033027c7212 */ /* 0x000fe200078ec0ff */
[----:B------:R2:W-:Y:S01]  /*122e0*/  STG.E.U16 [R12.64+-0x70], R26 ;  /* 0xffff901a0c007986 */ /* 0x0005e2000c10151c */
[----:B------:R-:W-:-:S03]  /*122f0*/  LOP3.LUT R125, R3, R48, RZ, 0xc0, !PT ;  /* 0x00000030037d7212 */ /* 0x000fc600078ec0ff */
[----:B------:R-:W4:Y:S02]  /*12300*/  LDSM.16.MT88.4 R48, [R194+0xa800] ;  /* 0x00a80000c230783b */ /* 0x000f240000004200 */
[----:B---3--:R-:W-:Y:S02]  /*12310*/  HMMA.16816.F32 R160, R128, R156, R160 ;  /* 0x0000009c80a0723c */ /* 0x008fe400000018a0 */
[----:B------:R-:W-:Y:S04]  /*12320*/  LDSM.16.MT88.4 R112, [R194+0xb800] ;  /* 0x00b80000c270783b */ /* 0x000fe80000004200 */
[----:B------:R-:W-:Y:S02]  /*12330*/  LDSM.16.MT88.4 R4, [R193+0xb800] ;  /* 0x00b80000c104783b */ /* 0x000fe40000004200 */
[C---:B------:R-:W-:Y:S08]  /*12340*/  HMMA.16816.F32 R152, R124.reuse, R164, R152 ;  /* 0x000000a47c98723c */ /* 0x040ff00000001898 */
[-C--:B------:R-:W-:Y:S08]  /*12350*/  HMMA.16816.F32 R148, R124, R166.reuse, R148 ;  /* 0x000000a67c94723c */ /* 0x080ff00000001894 */
[----:B------:R-:W-:Y:S01]  /*12360*/  HMMA.16816.F32 R164, R128, R166, R36 ;  /* 0x000000a680a4723c */ /* 0x000fe20000001824 */
[----:B--2---:R-:W-:-:S02]  /*12370*/  IMAD.MOV.U32 R26, RZ, RZ, R96 ;  /* 0x000000ffff1a7224 */ /* 0x004fc400078e0060 */
[----:B------:R-:W-:Y:S05]  /*12380*/  LDSM.16.MT88.4 R96, [R191+0xb800] ;  /* 0x00b80000bf60783b */ /* 0x000fea0000004200 */
        /* <DEDUP_REMOVED lines=26> */
[----:B------:R1:W-:Y:S04]  /*12530*/  STG.E.U16 [R28.64+-0x60], R34 ;  /* 0xffffa0221c007986 */ /* 0x0003e8000c10151c */
        /* <DEDUP_REMOVED lines=23> */
[C---:B------:R-:W-:Y:S08]  /*126b0*/  HMMA.16816.F32 R108, R124.reuse, R114, R108 ;  /* 0x000000727c6c723c */ /* 0x040ff0000000186c */
[----:B------:R-:W-:Y:S08]  /*126c0*/  HMMA.16816.F32 R120, R124, R4, R120 ;  /* 0x000000047c78723c */ /* 0x000ff00000001878 */
[----:B------:R-:W-:Y:S08]  /*126d0*/  HMMA.16816.F32 R68, R128, R80, R224 ;  /* 0x000000508044723c */ /* 0x000ff000000018e0 */
[----:B------:R-:W-:Y:S08]  /*126e0*/  HMMA.16816.F32 R124, R124, R6, R116 ;  /* 0x000000067c7c723c */ /* 0x000ff00000001874 */
[C---:B------:R-:W-:Y:S07]  /*126f0*/  HMMA.16816.F32 R80, R128.reuse, R82, R204 ;  /* 0x000000528050723c */ /* 0x040fee00000018cc */
[----:B------:R-:W-:Y:S01]  /*12700*/  IADD3 R204, P3, R12, -0xc0, RZ ;  /* 0xffffff400ccc7810 */ /* 0x000fe20007f7e0ff */
[----:B------:R-:W-:Y:S03]  /*12710*/  HMMA.16816.F32 R84, R128, R96, R236 ;  /* 0x000000608054723c */ /* 0x000fe600000018ec */
[----:B---3--:R-:W-:-:S05]  /*12720*/  IADD3.X R139, R13, -0x1, RZ, P3, !PT ;  /* 0xffffffff0d8b7810 */ /* 0x008fca0001ffe4ff */
[C---:B------:R-:W-:Y:S08]  /*12730*/  HMMA.16816.F32 R100, R128.reuse, R112, R228 ;  /* 0x000000708064723c */ /* 0x040ff000000018e4 */
[C---:B------:R-:W-:Y:S08]  /*12740*/  HMMA.16816.F32 R96, R128.reuse, R98, R232 ;  /* 0x000000628060723c */ /* 0x040ff000000018e8 */
[C---:B------:R-:W-:Y:S08]  /*12750*/  HMMA.16816.F32 R112, R128.reuse, R114, R20 ;  /* 0x000000728070723c */ /* 0x040ff00000001814 */
[C---:B------:R-:W-:Y:S08]  /*12760*/  HMMA.16816.F32 R116, R128.reuse, R4, R240 ;  /* 0x000000048074723c */ /* 0x040ff000000018f0 */
        /* <DEDUP_REMOVED lines=196> */
.L_x_2072:
[----:B------:R-:W-:Y:S05]  /*133b0*/  BSYNC B0 ;  /* 0x0000000000007941 */ /* 0x000fea0003800000 */
.L_x_2071:
[----:B------:R-:W0:Y:S02]  /*133c0*/  LDGDEPBAR ;  /* 0x00000000000079af */ /* 0x000e240000000000 */
.L_x_2070:
        /* <DEDUP_REMOVED lines=45> */
[----:B------:R-:W-:-:S03]  /*136a0*/  ISETP.GE.AND P3, PT, R9, R220, PT ;  /* 0x000000dc0900720c */ /* 0x000fc60003f66270 */
[----:B------:R-:W-:Y:S01]  /*136b0*/  STL [R1+0xc8], R188 ;  /* 0x0000c8bc01007387 */ /* 0x000fe20000100800 */
[----:B------:R-:W-:Y:S01]  /*136c0*/  ISETP.LT.OR P3, PT, R9, R216, P3 ;  /* 0x000000d80900720c */ /* 0x000fe20001f61670 */
        /* <DEDUP_REMOVED lines=41> */
[-C--:B------:R-:W-:Y:S01]  /*13960*/  ISETP.GE.AND P4, PT, R0, R220.reuse, PT ;  /* 0x000000dc0000720c */ /* 0x080fe20003f86270 */
[-C--:B-1----:R-:W-:Y:S01]  /*13970*/  FMUL.FTZ R22, R65, R3.reuse ;  /* 0x0000000341167220 */ /* 0x082fe20000410000 */
[----:B------:R-:W-:Y:S01]  /*13980*/  ISETP.GE.AND P2, PT, R10, R220, PT ;  /* 0x000000dc0a00720c */ /* 0x000fe20003f46270 */
[-C--:B------:R-:W-:Y:S01]  /*13990*/  FMUL.FTZ R21, R100, R3.reuse ;  /* 0x0000000364157220 */ /* 0x080fe20000410000 */
[----:B------:R-:W-:Y:S01]  /*139a0*/  ISETP.LT.OR P4, PT, R0, R216, P4 ;  /* 0x000000d80000720c */ /* 0x000fe20002781670 */
[----:B------:R-:W-:-:S02]  /*139b0*/  FMUL.FTZ R232, R164, R3 ;  /* 0x00000003a4e87220 */ /* 0x000fc40000410000 */
[-C--:B------:R-:W-:Y:S02]  /*139c0*/  FMUL.FTZ R233, R165, R3.reuse ;  /* 0x00000003a5e97220 */ /* 0x080fe40000410000 */
[-C--:B------:R-:W-:Y:S02]  /*139d0*/  FMUL.FTZ R237, R157, R3.reuse ;  /* 0x000000039ded7220 */ /* 0x080fe40000410000 */
[----:B------:R-:W-:Y:S01]  /*139e0*/  IMAD.MOV.U32 R100, RZ, RZ, R22 ;  /* 0x000000ffff647224 */ /* 0x000fe200078e0016 */
[----:B------:R-:W-:Y:S01]  /*139f0*/  ISETP.LT.OR P2, PT, R10, R216, P2 ;  /* 0x000000d80a00720c */ /* 0x000fe20001741670 */
        /* <DEDUP_REMOVED lines=28> */
[----:B------:R-:W-:Y:S01]  /*13bc0*/  FFMA.FTZ R3, R211, R3, R11 ;  /* 0x00000003d3037223 */ /* 0x000fe2000001000b */
[----:B------:R-:W-:Y:S01]  /*13bd0*/  FSEL R11, R178, -INF , !P4 ;  /* 0xff800000b20b7808 */ /* 0x000fe20006000000 */
[----:B------:R-:W-:Y:S01]  /*13be0*/  IMAD.MOV.U32 R101, RZ, RZ, R34 ;  /* 0x000000ffff657224 */ /* 0x000fe200078e0022 */
[----:B------:R-:W-:Y:S01]  /*13bf0*/  FSEL R20, R179, -INF , !P2 ;  /* 0xff800000b3147808 */ /* 0x000fe20005000000 */
[----:B------:R-:W-:Y:S01]  /*13c00*/  FADD.FTZ R34, R2, R3 ;  /* 0x0000000302227221 */ /* 0x000fe20000010000 */
[----:B------:R-:W-:-:S02]  /*13c10*/  ISETP.GE.AND P2, PT, R8, R220, PT ;  /* 0x000000dc0800720c */ /* 0x000fc40003f46270 */
        /* <DEDUP_REMOVED lines=25> */
[----:B------:R-:W1:Y:S01]  /*13db0*/  SHFL.BFLY PT, R3, R2, 0x1, 0x1f ;  /* 0x0c201f0002037f89 */ /* 0x000e6200000e0000 */
[-C--:B------:R-:W-:Y:S02]  /*13dc0*/  ISETP.GE.AND P5, PT, R0, R219.reuse, PT ;  /* 0x000000db0000720c */ /* 0x080fe40003fa6270 */
[----:B------:R-:W-:Y:S02]  /*13dd0*/  ISETP.GE.AND P4, PT, R10, R219, PT ;  /* 0x000000db0a00720c */ /* 0x000fe40003f86270 */
[-C--:B------:R-:W-:Y:S02]  /*13de0*/  ISETP.LT.OR P5, PT, R0, R215.reuse, P5 ;  /* 0x000000d70000720c */ /* 0x080fe40002fa1670 */
[----:B------:R-:W-:Y:S02]  /*13df0*/  ISETP.LT.OR P4, PT, R10, R215, P4 ;  /* 0x000000d70a00720c */ /* 0x000fe40002781670 */
[----:B-1----:R-:W-:-:S04]  /*13e00*/  FMNMX.FTZ R213, R2, R3, !PT ;  /* 0x0000000302d57209 */ /* 0x002fc80007810000 */
[----:B------:R-:W-:-:S04]  /*13e10*/  FSETP.NEU.FTZ.AND P2, PT, R213, -INF , PT ;  /* 0xff800000d500780b */ /* 0x000fc80003f5d000 */
[----:B------:R-:W-:-:S05]  /*13e20*/  FSEL R2, R213, RZ, P2 ;  /* 0x000000ffd5027208 */ /* 0x000fca0001000000 */
[----:B------:R-:W-:Y:S01]  /*13e30*/  FADD.FTZ R2, R134, -R2 ;  /* 0x8000000286027221 */ /* 0x000fe20000010000 */
[----:B------:R-:W-:Y:S01]  /*13e40*/  FSEL R26, R225, -INF , !P4 ;  /* 0xff800000e11a7808 */ /* 0x000fe20006000000 */
[----:B------:R-:W-:Y:S02]  /*13e50*/  IMAD.MOV.U32 R116, RZ, RZ, R22 ;  /* 0x000000ffff747224 */ /* 0x000fe400078e0016 */
[----:B------:R-:W-:Y:S02]  /*13e60*/  FMUL.FTZ R3, R2, c[0x0][0x23c] ;  /* 0x00008f0002037a20 */ /* 0x000fe40000410000 */
[----:B------:R-:W-:Y:S01]  /*13e70*/  FMUL.FTZ R2, R213, c[0x0][0x23c] ;  /* 0x00008f00d5027a20 */ /* 0x000fe20000410000 */
[----:B------:R-:W-:Y:S02]  /*13e80*/  FSEL R22, R224, -INF , !P5 ;  /* 0xff800000e0167808 */ /* 0x000fe40006800000 */
[-C--:B------:R-:W-:Y:S02]  /*13e90*/  ISETP.GE.AND P5, PT, R9, R218.reuse, PT ;  /* 0x000000da0900720c */ /* 0x080fe40003fa6270 */
[----:B------:R-:W-:-:S02]  /*13ea0*/  ISETP.GE.AND P4, PT, R8, R218, PT ;  /* 0x000000da0800720c */ /* 0x000fc40003f86270 */
[----:B------:R-:W-:Y:S02]  /*13eb0*/  FSEL R2, R2, RZ, P2 ;  /* 0x000000ff02027208 */ /* 0x000fe40001000000 */
[-C--:B------:R-:W-:Y:S02]  /*13ec0*/  ISETP.LT.OR P5, PT, R9, R214.reuse, P5 ;  /* 0x000000d60900720c */ /* 0x080fe40002fa1670 */
[----:B------:R-:W-:Y:S01]  /*13ed0*/  ISETP.LT.OR P4, PT, R8, R214, P4 ;  /* 0x000000d60800720c */ /* 0x000fe20002781670 */
[----:B------:R-:W-:Y:S01]  /*13ee0*/  STL [R1+0x108], R221 ;  /* 0x000108dd01007387 */ /* 0x000fe20000100800 */
[----:B------:R-:W-:Y:S01]  /*13ef0*/  IMAD.MOV.U32 R117, RZ, RZ, R21 ;  /* 0x000000ffff757224 */ /* 0x000fe200078e0015 */
[----:B------:R-:W-:Y:S01]  /*13f00*/  FSEL R21, R206, -INF , !P5 ;  /* 0xff800000ce157808 */ /* 0x000fe20006800000 */
[----:B------:R-:W-:Y:S01]  /*13f10*/  FFMA.FTZ R52, R20, c[0x0][0x23c], -R2 ;  /* 0x00008f0014347a23 */ /* 0x000fe20000010802 */
[----:B------:R1:W-:Y:S01]  /*13f20*/  STL [R1+0x10c], R217 ;  /* 0x00010cd901007387 */ /* 0x0003e20000100800 */
[----:B------:R-:W-:-:S03]  /*13f30*/  FSEL R20, R207, -INF , !P4 ;  /* 0xff800000cf147808 */ /* 0x000fc60006000000 */
[----:B------:R-:W2:Y:S01]  /*13f40*/  LDL.64 R206, [R1+0xc0] ;  /* 0x0000c00001ce7983 */ /* 0x000ea20000100a00 */
[C---:B------:R-:W-:Y:S02]  /*13f50*/  ISETP.GE.AND P3, PT, R0.reuse, R218, PT ;  /* 0x000000da0000720c */ /* 0x040fe40003f66270 */
[C---:B------:R-:W-:Y:S02]  /*13f60*/  ISETP.GE.AND P2, PT, R9.reuse, R219, PT ;  /* 0x000000db0900720c */ /* 0x040fe40003f46270 */
[----:B------:R-:W-:Y:S02]  /*13f70*/  ISETP.LT.OR P3, PT, R0, R214, P3 ;  /* 0x000000d60000720c */ /* 0x000fe40001f61670 */
[C---:B------:R-:W-:Y:S02]  /*13f80*/  ISETP.GE.AND P6, PT, R10.reuse, R218, PT ;  /* 0x000000da0a00720c */ /* 0x040fe40003fc6270 */
[----:B------:R-:W-:Y:S02]  /*13f90*/  ISETP.LT.OR P2, PT, R9, R215, P2 ;  /* 0x000000d70900720c */ /* 0x000fe40001741670 */
[----:B------:R-:W-:-:S02]  /*13fa0*/  ISETP.LT.OR P6, PT, R10, R214, P6 ;  /* 0x000000d60a00720c */ /* 0x000fc400037c1670 */
[----:B------:R-:W-:Y:S02]  /*13fb0*/  FSEL R9, R226, -INF , !P3 ;  /* 0xff800000e2097808 */ /* 0x000fe40005800000 */
[----:B------:R-:W-:Y:S02]  /*13fc0*/  FSEL R25, R204, -INF , !P2 ;  /* 0xff800000cc197808 */ /* 0x000fe40005000000 */
[----:B------:R-:W-:Y:S02]  /*13fd0*/  ISETP.GE.AND P2, PT, R7, R218, PT ;  /* 0x000000da0700720c */ /* 0x000fe40003f46270 */
[----:B------:R-:W-:Y:S02]  /*13fe0*/  ISETP.GE.AND P3, PT, R8, R219, PT ;  /* 0x000000db0800720c */ /* 0x000fe40003f66270 */
[----:B------:R-:W-:Y:S02]  /*13ff0*/  FSEL R10, R227, -INF , !P6 ;  /* 0xff800000e30a7808 */ /* 0x000fe40007000000 */
[----:B------:R-:W-:-:S02]  /*14000*/  FMNMX.FTZ R0, R132, R9, !PT ;  /* 0x0000000984007209 */ /* 0x000fc40007810000 */
[----:B------:R-:W-:Y:S02]  /*14010*/  ISETP.LT.OR P2, PT, R7, R214, P2 ;  /* 0x000000d60700720c */ /* 0x000fe40001741670 */
[----:B------:R-:W-:Y:S01]  /*14020*/  ISETP.LT.OR P3, PT, R8, R215, P3 ;  /* 0x000000d70800720c */ /* 0x000fe20001f61670 */
[----:B------:R-:W-:Y:S01]  /*14030*/  IMAD.MOV.U32 R226, RZ, RZ, R23 ;  /* 0x000000ffffe27224 */ /* 0x000fe200078e0017 */
[----:B------:R-:W-:Y:S01]  /*14040*/  FMNMX.FTZ R0, R10, R0, !PT ;  /* 0x000000000a007209 */ /* 0x000fe20007810000 */
[--C-:B------:R-:W-:Y:S01]  /*14050*/  FFMA.FTZ R11, R11, c[0x0][0x23c], -R2.reuse ;  /* 0x00008f000b0b7a23 */ /* 0x100fe20000010802 */
[----:B------:R-:W-:Y:S01]  /*14060*/  FSEL R23, R186, -INF , !P2 ;  /* 0xff800000ba177808 */ /* 0x000fe20005000000 */
[--C-:B------:R-:W-:Y:S01]  /*14070*/  FFMA.FTZ R81, R19, c[0x0][0x23c], -R2.reuse ;  /* 0x00008f0013517a23 */ /* 0x100fe20000010802 */
[----:B------:R-:W-:Y:S01]  /*14080*/  FSEL R24, R205, -INF , !P3 ;  /* 0xff800000cd187808 */ /* 0x000fe20005800000 */
[--C-:B------:R-:W-:Y:S01]  /*14090*/  FFMA.FTZ R84, R18, c[0x0][0x23c], -R2.reuse ;  /* 0x00008f0012547a23 */ /* 0x100fe20000010802 */
[-C--:B------:R-:W-:Y:S01]  /*140a0*/  ISETP.GE.AND P2, PT, R5, R218.reuse, PT ;  /* 0x000000da0500720c */ /* 0x080fe20003f46270 */
[--C-:B------:R-:W-:Y:S01]  /*140b0*/  FFMA.FTZ R85, R17, c[0x0][0x23c], -R2.reuse ;  /* 0x00008f0011557a23 */ /* 0x100fe20000010802 */
[----:B------:R-:W-:Y:S01]  /*140c0*/  ISETP.GE.AND P3, PT, R6, R218, PT ;  /* 0x000000da0600720c */ /* 0x000fe20003f66270 */
[--C-:B------:R-:W-:Y:S01]  /*140d0*/  FFMA.FTZ R96, R16, c[0x0][0x23c], -R2.reuse ;  /* 0x00008f0010607a23 */ /* 0x100fe20000010802 */
[----:B------:R-:W-:Y:S01]  /*140e0*/  FMNMX.FTZ R0, R21, R0, !PT ;  /* 0x0000000015007209 */ /* 0x000fe20007810000 */
[----:B------:R-:W-:-:S02]  /*140f0*/  FFMA.FTZ R112, R15, c[0x0][0x23c], -R2 ;  /* 0x00008f000f707a23 */ /* 0x000fc40000010802 */
[----:B------:R-:W-:Y:S01]  /*14100*/  FFMA.FTZ R113, R14, c[0x0][0x23c], -R2 ;  /* 0x00008f000e717a23 */ /* 0x000fe20000010802 */
[----:B------:R-:W-:Y:S01]  /*14110*/  FMNMX.FTZ R2, R133, R22, !PT ;  /* 0x0000001685027209 */ /* 0x000fe20007810000 */
[----:B------:R-:W-:Y:S01]  /*14120*/  IMAD.MOV.U32 R18, RZ, RZ, R230 ;  /* 0x000000ffff127224 */ /* 0x000fe200078e00e6 */
[-C--:B------:R-:W-:Y:S01]  /*14130*/  ISETP.LT.OR P2, PT, R5, R214.reuse, P2 ;  /* 0x000000d60500720c */ /* 0x080fe20001741670 */
[----:B------:R-:W-:Y:S01]  /*14140*/  IMAD.MOV.U32 R19, RZ, RZ, R231 ;  /* 0x000000ffff137224 */ /* 0x000fe200078e00e7 */
[C---:B------:R-:W-:Y:S02]  /*14150*/  ISETP.GE.AND P6, PT, R7.reuse, R219, PT ;  /* 0x000000db0700720c */ /* 0x040fe40003fc6270 */
[----:B------:R-:W-:Y:S02]  /*14160*/  ISETP.LT.OR P3, PT, R6, R214, P3 ;  /* 0x000000d60600720c */ /* 0x000fe40001f61670 */
[----:B------:R-:W-:Y:S02]  /*14170*/  FMNMX.FTZ R0, R20, R0, !PT ;  /* 0x0000000014007209 */ /* 0x000fe40007810000 */
[----:B------:R-:W-:Y:S01]  /*14180*/  FMNMX.FTZ R2, R26, R2, !PT ;  /* 0x000000021a027209 */ /* 0x000fe20007810000 */
[----:B------:R-:W3:Y:S01]  /*14190*/  MUFU.EX2 R3, R3 ;  /* 0x0000000300037308 */ /* 0x000ee20000000800 */
[----:B------:R-:W-:Y:S01]  /*141a0*/  IMAD.MOV.U32 R204, RZ, RZ, R18 ;  /* 0x000000ffffcc7224 */ /* 0x000fe200078e0012 */
[----:B------:R-:W-:Y:S01]  /*141b0*/  FSEL R18, R182, -INF , !P2 ;  /* 0xff800000b6127808 */ /* 0x000fe20005000000 */
[----:B------:R-:W-:Y:S01]  /*141c0*/  IMAD.MOV.U32 R205, RZ, RZ, R19 ;  /* 0x000000ffffcd7224 */ /* 0x000fe200078e0013 */
[----:B------:R-:W-:-:S02]  /*141d0*/  ISETP.LT.OR P6, PT, R7, R215, P6 ;  /* 0x000000d70700720c */ /* 0x000fc400037c1670 */
[----:B------:R-:W-:Y:S02]  /*141e0*/  ISETP.GE.AND P5, PT, R6, R219, PT ;  /* 0x000000db0600720c */ /* 0x000fe40003fa6270 */
[----:B------:R4:W1:Y:S01]  /*141f0*/  MUFU.EX2 R27, R11 ;  /* 0x0000000b001b7308 */ /* 0x0008620000000800 */
[----:B------:R-:W-:Y:S02]  /*14200*/  FSEL R19, R187, -INF , !P3 ;  /* 0xff800000bb137808 */ /* 0x000fe40005800000 */
[----:B------:R-:W-:Y:S02]  /*14210*/  ISETP.GE.AND P2, PT, R4, R218, PT ;  /* 0x000000da0400720c */ /* 0x000fe40003f46270 */
[----:B------:R-:W-:Y:S02]  /*14220*/  FMNMX.FTZ R0, R23, R0, !PT ;  /* 0x0000000017007209 */ /* 0x000fe40007810000 */
[----:B------:R-:W-:Y:S02]  /*14230*/  FMNMX.FTZ R2, R25, R2, !PT ;  /* 0x0000000219027209 */ /* 0x000fe40007810000 */
[----:B------:R-:W-:-:S02]  /*14240*/  ISETP.LT.OR P5, PT, R6, R215, P5 ;  /* 0x000000d70600720c */ /* 0x000fc40002fa1670 */
[----:B------:R-:W-:Y:S02]  /*14250*/  ISETP.GE.AND P4, PT, R5, R219, PT ;  /* 0x000000db0500720c */ /* 0x000fe40003f86270 */
[----:B------:R-:W-:Y:S02]  /*14260*/  ISETP.LT.OR P2, PT, R4, R214, P2 ;  /* 0x000000d60400720c */ /* 0x000fe40001741670 */
[----:B------:R-:W-:Y:S02]  /*14270*/  FMNMX.FTZ R0, R19, R0, !PT ;  /* 0x0000000013007209 */ /* 0x000fe40007810000 */
[----:B------:R-:W-:Y:S02]  /*14280*/  FSEL R16, R184, -INF , !P6 ;  /* 0xff800000b8107808 */ /* 0x000fe40007000000 */
[----:B------:R-:W-:Y:S02]  /*14290*/  FMNMX.FTZ R2, R24, R2, !PT ;  /* 0x0000000218027209 */ /* 0x000fe40007810000 */
[----:B------:R-:W-:-:S02]  /*142a0*/  ISETP.LT.OR P4, PT, R5, R215, P4 ;  /* 0x000000d70500720c */ /* 0x000fc40002781670 */
[----:B------:R-:W-:Y:S02]  /*142b0*/  ISETP.GE.AND P3, PT, R4, R219, PT ;  /* 0x000000db0400720c */ /* 0x000fe40003f66270 */
[----:B------:R-:W-:Y:S02]  /*142c0*/  FSEL R17, R183, -INF , !P2 ;  /* 0xff800000b7117808 */ /* 0x000fe40005000000 */
[----:B------:R-:W-:Y:S02]  /*142d0*/  FMNMX.FTZ R0, R18, R0, !PT ;  /* 0x0000000012007209 */ /* 0x000fe40007810000 */
[----:B------:R-:W-:Y:S02]  /*142e0*/  FSEL R15, R185, -INF , !P5 ;  /* 0xff800000b90f7808 */ /* 0x000fe40006800000 */
[----:B------:R-:W-:Y:S02]  /*142f0*/  FMNMX.FTZ R2, R16, R2, !PT ;  /* 0x0000000210027209 */ /* 0x000fe40007810000 */
[----:B------:R-:W-:-:S02]  /*14300*/  ISETP.LT.OR P3, PT, R4, R215, P3 ;  /* 0x000000d70400720c */ /* 0x000fc40001f61670 */
[----:B------:R-:W-:Y:S02]  /*14310*/  FMNMX.FTZ R0, R17, R0, !PT ;  /* 0x0000000011007209 */ /* 0x000fe40007810000 */
[----:B------:R-:W-:Y:S02]  /*14320*/  FSEL R14, R180, -INF , !P4 ;  /* 0xff800000b40e7808 */ /* 0x000fe40006000000 */
[----:B------:R-:W-:Y:S01]  /*14330*/  FMNMX.FTZ R2, R15, R2, !PT ;  /* 0x000000020f027209 */ /* 0x000fe20007810000 */
[-C--:B---3--:R-:W-:Y:S02]  /*14340*/  FMUL.FTZ R234, R166, R3.reuse ;  /* 0x00000003a6ea7220 */ /* 0x088fe40000410000 */
[-C--:B------:R-:W-:Y:S02]  /*14350*/  FMUL.FTZ R238, R158, R3.reuse ;  /* 0x000000039eee7220 */ /* 0x080fe40000410000 */
[-C--:B------:R-:W-:Y:S02]  /*14360*/  FMUL.FTZ R239, R159, R3.reuse ;  /* 0x000000039fef7220 */ /* 0x080fe40000410000 */
[-C--:B-1----:R-:W-:Y:S01]  /*14370*/  FMUL.FTZ R217, R50, R3.reuse ;  /* 0x0000000332d97220 */ /* 0x082fe20000410000 */
[----:B----4-:R-:W-:Y:S01]  /*14380*/  FSEL R11, R181, -INF , !P3 ;  /* 0xff800000b50b7808 */ /* 0x010fe20005800000 */
        /* <DEDUP_REMOVED lines=28> */
[----:B------:R-:W-:Y:S01]  /*14550*/  FFMA.FTZ R50, R210, R3, R27 ;  /* 0x00000003d2327223 */ /* 0x000fe2000001001b */
[----:B------:R-:W-:Y:S01]  /*14560*/  FMNMX.FTZ R3, R14, R2, !PT ;  /* 0x000000020e037209 */ /* 0x000fe20007810000 */
[----:B------:R-:W1:Y:S03]  /*14570*/  SHFL.BFLY PT, R5, R0, 0x2, 0x1f ;  /* 0x0c401f0000057f89 */ /* 0x000e6600000e0000 */
[----:B------:R-:W-:-:S05]  /*14580*/  FMNMX.FTZ R3, R11, R3, !PT ;  /* 0x000000030b037209 */ /* 0x000fca0007810000 */
[----:B------:R-:W3:Y:S01]  /*14590*/  SHFL.BFLY PT, R4, R3, 0x2, 0x1f ;  /* 0x0c401f0003047f89 */ /* 0x000ee200000e0000 */
[----:B-1----:R-:W-:-:S05]  /*145a0*/  FMNMX.FTZ R0, R0, R5, !PT ;  /* 0x0000000500007209 */ /* 0x002fca0007810000 */
[----:B------:R-:W1:Y:S01]  /*145b0*/  SHFL.BFLY PT, R2, R0, 0x1, 0x1f ;  /* 0x0c201f0000027f89 */ /* 0x000e6200000e0000 */
[----:B---3--:R-:W-:-:S05]  /*145c0*/  FMNMX.FTZ R3, R3, R4, !PT ;  /* 0x0000000403037209 */ /* 0x008fca0007810000 */
[----:B------:R-:W3:Y:S01]  /*145d0*/  SHFL.BFLY PT, R4, R3, 0x1, 0x1f ;  /* 0x0c201f0003047f89 */ /* 0x000ee200000e0000 */
[----:B------:R-:W-:Y:S02]  /*145e0*/  IMAD.MOV.U32 R128, RZ, RZ, R222 ;  /* 0x000000ffff807224 */ /* 0x000fe400078e00de */
[----:B------:R-:W-:Y:S02]  /*145f0*/  IMAD.MOV.U32 R118, RZ, RZ, R116 ;  /* 0x000000ffff767224 */ /* 0x000fe400078e0074 */
[----:B------:R-:W-:Y:S01]  /*14600*/  IMAD.MOV.U32 R116, RZ, RZ, R212 ;  /* 0x000000ffff747224 */ /* 0x000fe200078e00d4 */
[----:B-1----:R-:W-:-:S04]  /*14610*/  FMNMX.FTZ R222, R0, R2, !PT ;  /* 0x0000000200de7209 */ /* 0x002fc80007810000 */
[C---:B------:R-:W-:Y:S01]  /*14620*/  FSETP.NEU.FTZ.AND P2, PT, R222.reuse, -INF , PT ;  /* 0xff800000de00780b */ /* 0x040fe20003f5d000 */
[C---:B------:R-:W-:Y:S01]  /*14630*/  FMUL.FTZ R2, R222.reuse, c[0x0][0x23c] ;  /* 0x00008f00de027a20 */ /* 0x040fe20000410000 */
[----:B---3--:R-:W-:Y:S02]  /*14640*/  FMNMX.FTZ R212, R3, R4, !PT ;  /* 0x0000000403d47209 */ /* 0x008fe40007810000 */
[----:B------:R-:W-:Y:S02]  /*14650*/  FSEL R3, R222, RZ, P2 ;  /* 0x000000ffde037208 */ /* 0x000fe40001000000 */
[----:B------:R-:W-:-:S03]  /*14660*/  FSEL R2, R2, RZ, P2 ;  /* 0x000000ff02027208 */ /* 0x000fc60001000000 */
[----:B------:R-:W-:Y:S02]  /*14670*/  FADD.FTZ R3, R132, -R3 ;  /* 0x8000000384037221 */ /* 0x000fe40000010000 */
[--C-:B------:R-:W-:Y:S02]  /*14680*/  FFMA.FTZ R0, R9, c[0x0][0x23c], -R2.reuse ;  /* 0x00008f0009007a23 */ /* 0x100fe40000010802 */
[----:B------:R-:W-:Y:S02]  /*14690*/  FMUL.FTZ R3, R3, c[0x0][0x23c] ;  /* 0x00008f0003037a20 */ /* 0x000fe40000410000 */
[----:B------:R1:W-:Y:S01]  /*146a0*/  MUFU.EX2 R6, R0 ;  /* 0x0000000000067308 */ /* 0x0003e20000000800 */
[----:B------:R-:W-:Y:S01]  /*146b0*/  FSETP.NEU.FTZ.AND P5, PT, R212, -INF , PT ;  /* 0xff800000d400780b */ /* 0x000fe20003fbd000 */
[----:B------:R-:W-:-:S06]  /*146c0*/  FFMA.FTZ R4, R21, c[0x0][0x23c], -R2 ;  /* 0x00008f0015047a23 */ /* 0x000fcc0000010802 */
[----:B------:R-:W3:Y:S01]  /*146d0*/  MUFU.EX2 R3, R3 ;  /* 0x0000000300037308 */ /* 0x000ee20000000800 */
[----:B-1----:R-:W-:-:S07]  /*146e0*/  FFMA.FTZ R0, R10, c[0x0][0x23c], -R2 ;  /* 0x00008f000a007a23 */ /* 0x002fce0000010802 */
[----:B------:R1:W4:Y:S01]  /*146f0*/  MUFU.EX2 R5, R0 ;  /* 0x0000000000057308 */ /* 0x0003220000000800 */
[----:B------:R-:W-:Y:S02]  /*14700*/  FFMA.FTZ R9, R20, c[0x0][0x23c], -R2 ;  /* 0x00008f0014097a23 */ /* 0x000fe40000010802 */
[----:B------:R-:W-:Y:S02]  /*14710*/  IMAD.MOV.U32 R119, RZ, RZ, R117 ;  /* 0x000000ffff777224 */ /* 0x000fe400078e0075 */
[----:B------:R-:W-:-:S03]  /*14720*/  IMAD.MOV.U32 R117, RZ, RZ, R69 ;  /* 0x000000ffff757224 */ /* 0x000fc600078e0045 */
[----:B------:R-:W2:Y:S01]  /*14730*/  MUFU.EX2 R4, R4 ;  /* 0x0000000400047308 */ /* 0x000ea20000000800 */
[----:B-1----:R-:W-:-:S07]  /*14740*/  FMUL.FTZ R0, R212, c[0x0][0x23c] ;  /* 0x00008f00d4007a20 */ /* 0x002fce0000410000 */
[----:B------:R1:W-:Y:S01]  /*14750*/  MUFU.EX2 R8, R35 ;  /* 0x0000002300087308 */ /* 0x0003e20000000800 */
[----:B------:R-:W-:Y:S01]  /*14760*/  FSEL R0, R0, RZ, P5 ;  /* 0x000000ff00007208 */ /* 0x000fe20002800000 */
[----:B------:R-:W-:-:S04]  /*14770*/  IMAD.MOV.U32 R131, RZ, RZ, R49 ;  /* 0x000000ffff837224 */ /* 0x000fc800078e0031 */
[--C-:B------:R-:W-:Y:S02]  /*14780*/  FFMA.FTZ R49, R26, c[0x0][0x23c], -R0.reuse ;  /* 0x00008f001a317a23 */ /* 0x100fe40000010800 */
[--C-:B------:R-:W-:Y:S02]  /*14790*/  FFMA.FTZ R69, R25, c[0x0][0x23c], -R0.reuse ;  /* 0x00008f0019457a23 */ /* 0x100fe40000010800 */
[--C-:B------:R-:W-:Y:S02]  /*147a0*/  FFMA.FTZ R70, R24, c[0x0][0x23c], -R0.reuse ;  /* 0x00008f0018467a23 */ /* 0x100fe40000010800 */
[--C-:B------:R-:W-:Y:S02]  /*147b0*/  FFMA.FTZ R82, R16, c[0x0][0x23c], -R0.reuse ;  /* 0x00008f0010527a23 */ /* 0x100fe40000010800 */
[--C-:B-1----:R-:W-:Y:S02]  /*147c0*/  FFMA.FTZ R35, R22, c[0x0][0x23c], -R0.reuse ;  /* 0x00008f0016237a23 */ /* 0x102fe40000010800 */
[----:B------:R-:W-:-:S02]  /*147d0*/  FFMA.FTZ R83, R15, c[0x0][0x23c], -R0 ;  /* 0x00008f000f537a23 */ /* 0x000fc40000010800 */
[--C-:B------:R-:W-:Y:S02]  /*147e0*/  FFMA.FTZ R86, R14, c[0x0][0x23c], -R0.reuse ;  /* 0x00008f000e567a23 */ /* 0x100fe40000010800 */
[----:B------:R-:W-:Y:S02]  /*147f0*/  FFMA.FTZ R87, R11, c[0x0][0x23c], -R0 ;  /* 0x00008f000b577a23 */ /* 0x000fe40000010800 */
[----:B------:R3:W1:Y:S01]  /*14800*/  MUFU.EX2 R0, R9 ;  /* 0x0000000900007308 */ /* 0x0006620000000800 */
[----:B------:R-:W-:Y:S02]  /*14810*/  IMAD.MOV.U32 R224, RZ, RZ, R101 ;  /* 0x000000ffffe07224 */ /* 0x000fe400078e0065 */
[----:B------:R-:W-:Y:S02]  /*14820*/  IMAD.MOV.U32 R167, RZ, RZ, R100 ;  /* 0x000000ffffa77224 */ /* 0x000fe400078e0064 */
[----:B------:R-:W-:Y:S02]  /*14830*/  IMAD.MOV.U32 R210, RZ, RZ, R97 ;  /* 0x000000ffffd27224 */ /* 0x000fe400078e0061 */
[----:B------:R-:W-:-:S02]  /*14840*/  FFMA.FTZ R100, R23, c[0x0][0x23c], -R2 ;  /* 0x00008f0017647a23 */ /* 0x000fc40000010802 */
[--C-:B------:R-:W-:Y:S02]  /*14850*/  FFMA.FTZ R101, R19, c[0x0][0x23c], -R2.reuse ;  /* 0x00008f0013657a23 */ /* 0x100fe40000010802 */
[--C-:B------:R-:W-:Y:S02]  /*14860*/  FFMA.FTZ R97, R18, c[0x0][0x23c], -R2.reuse ;  /* 0x00008f0012617a23 */ /* 0x100fe40000010802 */
[----:B------:R-:W-:Y:S02]  /*14870*/  FFMA.FTZ R98, R17, c[0x0][0x23c], -R2 ;  /* 0x00008f0011627a23 */ /* 0x000fe40000010802 */
[----:B---3--:R-:W-:Y:S01]  /*14880*/  FFMA.FTZ R9, R209, R3, R6 ;  /* 0x00000003d1097223 */ /* 0x008fe20000010006 */
[----:B------:R-:W-:-:S03]  /*14890*/  ULOP3.LUT UR4, UR33, UR31, URZ, 0x3c, !UPT ;  /* 0x0000001f21047292 */ /* 0x000fc6000f8e3c3f */
[----:B----4-:R-:W-:-:S04]  /*148a0*/  FADD.FTZ R2, R5, R9 ;  /* 0x0000000905027221 */ /* 0x010fc80000010000 */
[----:B--2---:R-:W-:Y:S01]  /*148b0*/  FADD.FTZ R2, R4, R2 ;  /* 0x0000000204027221 */ /* 0x004fe20000010000 */
[----:B-1----:R-:W-:-:S03]  /*148c0*/  F2FP.PACK_AB R71, R0, R4 ;  /* 0x000000040047723e */ /* 0x002fc600000000ff */
[----:B------:R-:W-:Y:S01]  /*148d0*/  FADD.FTZ R99, R0, R2 ;  /* 0x0000000200637221 */ /* 0x000fe20000010000 */
[----:B------:R-:W-:-:S05]  /*148e0*/  LOP3.LUT R0, R205, UR4, RZ, 0x3c, !PT ;  /* 0x00000004cd007c12 */ /* 0x000fca000f8e3cff */
[----:B------:R-:W-:-:S04]  /*148f0*/  IMAD.WIDE.U32 R114, R0, -0x326172a9, RZ ;  /* 0xcd9e8d5700727825 */ /* 0x000fc800078e00ff */
[----:B------:R-:W-:Y:S01]  /*14900*/  IMAD.MOV.U32 R207, RZ, RZ, R230 ;  /* 0x000000ffffcf7224 */ /* 0x000fe200078e00e6 */
[----:B------:R-:W-:Y:S01]  /*14910*/  LOP3.LUT R0, R115, UR15, R206, 0x96, !PT ;  /* 0x0000000f73007c12 */ /* 0x000fe2000f8e96ce */
[----:B------:R-:W-:Y:S02]  /*14920*/  IMAD.MOV.U32 R206, RZ, RZ, R231 ;  /* 0x000000ffffce7224 */ /* 0x000fe400078e00e7 */
[-C--:B------:R-:W-:Y:S02]  /*14930*/  FMUL.FTZ R230, R94, R3.reuse ;  /* 0x000000035ee67220 */ /* 0x080fe40000410000 */
[----:B------:R-:W-:Y:S02]  /*14940*/  FMUL.FTZ R231, R95, R3 ;  /* 0x000000035fe77220 */ /* 0x000fe40000410000 */
[----:B------:R-:W2:Y:S01]  /*14950*/  LDL.LU.64 R94, [R1] ;  /* 0x00000000015e7983 */ /* 0x000ea20000300a00 */
[----:B------:R-:W1:Y:S01]  /*14960*/  MUFU.EX2 R7, R135 ;  /* 0x0000008700077308 */ /* 0x000e620000000800 */
[----:B------:R-:W-:Y:S01]  /*14970*/  F2FP.PACK_AB R102, R5, R6 ;  /* 0x000000060566723e */ /* 0x000fe200000000ff */
[----:B------:R-:W-:Y:S01]  /*14980*/  IMAD.WIDE.U32 R22, R0, -0x2daee0ad, RZ ;  /* 0xd2511f5300167825 */ /* 0x000fe200078e00ff */
[----:B------:R-:W-:-:S03]  /*14990*/  LOP3.LUT R0, R245, UR14, R114, 0x96, !PT ;  /* 0x0000000ef5007c12 */ /* 0x000fc6000f8e9672 */
[----:B------:R-:W-:Y:S01]  /*149a0*/  FADD.FTZ R5, R8, R34 ;  /* 0x0000002208057221 */ /* 0x000fe20000010000 */
[----:B------:R-:W-:-:S03]  /*149b0*/  LOP3.LUT R2, R23, UR13, R240, 0x96, !PT ;  /* 0x0000000d17027c12 */ /* 0x000fc6000f8e96f0 */
[C---:B-1----:R-:W-:Y:S01]  /*149c0*/  FADD.FTZ R14, R7.reuse, R5 ;  /* 0x00000005070e7221 */ /* 0x042fe20000010000 */
[----:B------:R-:W-:Y:S01]  /*149d0*/  F2FP.PACK_AB R15, R7, R8 ;  /* 0x00000008070f723e */ /* 0x000fe200000000ff */
[----:B------:R-:W-:-:S05]  /*149e0*/  IMAD.WIDE.U32 R6, R0, -0x2daee0ad, RZ ;  /* 0xd2511f5300067825 */ /* 0x000fca00078e00ff */
[----:B------:R-:W-:Y:S01]  /*149f0*/  LOP3.LUT R0, R7, UR11, R22, 0x96, !PT ;  /* 0x0000000b07007c12 */ /* 0x000fe2000f8e9616 */
[----:B------:R-:W-:-:S04]  /*14a00*/  IMAD.WIDE.U32 R4, R2, -0x326172a9, RZ ;  /* 0xcd9e8d5702047825 */ /* 0x000fc800078e00ff */
[----:B------:R-:W-:Y:S01]  /*14a10*/  IMAD.WIDE.U32 R8, R0, -0x326172a9, RZ ;  /* 0xcd9e8d5700087825 */ /* 0x000fe200078e00ff */
[----:B------:R-:W-:-:S04]  /*14a20*/  LOP3.LUT R2, R5, UR12, R244, 0x96, !PT ;  /* 0x0000000c05027c12 */ /* 0x000fc8000f8e96f4 */
[----:B------:R-:W-:Y:S01]  /*14a30*/  LOP3.LUT R0, R9, UR10, R4, 0x96, !PT ;  /* 0x0000000a09007c12 */ /* 0x000fe2000f8e9604 */
[----:B------:R-:W-:Y:S02]  /*14a40*/  IMAD.MOV.U32 R16, RZ, RZ, R167 ;  /* 0x000000ffff107224 */ /* 0x000fe400078e00a7 */
        /* <DEDUP_REMOVED lines=27> */
[----:B------:R-:W-:Y:S02]  /*14c00*/  F2FP.PACK_AB R9, R7, R8 ;  /* 0x000000080709723e */ /* 0x000fe400000000ff */
[----:B------:R-:W1:Y:S01]  /*14c10*/  MUFU.EX2 R7, R52 ;  /* 0x0000003400077308 */ /* 0x000e620000000800 */
[----:B------:R-:W-:Y:S01]  /*14c20*/  IMAD.MOV.U32 R251, RZ, RZ, R210 ;  /* 0x000000fffffb7224 */ /* 0x000fe200078e00d2 */
[----:B------:R-:W-:Y:S01]  /*14c30*/  PRMT R21, R80, 0x7610, R21 ;  /* 0x0000761050157816 */ /* 0x000fe20000000015 */
        /* <DEDUP_REMOVED lines=30> */
[----:B------:R-:W-:Y:S01]  /*14e20*/  IMAD.WIDE.U32 R4, R11, -0x2daee0ad, RZ ;  /* 0xd2511f530b047825 */ /* 0x000fe200078e00ff */
[----:B------:R-:W-:-:S06]  /*14e30*/  LOP3.LUT R34, R115, UR15, R250, 0x96, !PT ;  /* 0x0000000f73227c12 */ /* 0x000fcc000f8e96fa */
[----:B------:R-:W3:Y:S01]  /*14e40*/  MUFU.EX2 R26, R35 ;  /* 0x00000023001a7308 */ /* 0x000ee20000000800 */
[----:B------:R-:W-:Y:S01]  /*14e50*/  LOP3.LUT R6, R5, UR16, R10, 0x96, !PT ;  /* 0x0000001005067c12 */ /* 0x000fe2000f8e960a */
[-C--:B-1----:R-:W-:Y:S02]  /*14e60*/  FMUL.FTZ R225, R77, R0.reuse ;  /* 0x000000004de17220 */ /* 0x082fe40000410000 */
[----:B------:R-:W1:Y:S01]  /*14e70*/  LDC.U8 R77, c[0x0][0x2d8] ;  /* 0x0000b600ff4d7b82 */ /* 0x000e620000000000 */
[----:B------:R-:W-:Y:S01]  /*14e80*/  IMAD.MOV.U32 R250, RZ, RZ, R118 ;  /* 0x000000fffffa7224 */ /* 0x000fe200078e0076 */
[----:B------:R-:W-:Y:S01]  /*14e90*/  SHF.R.U32.HI R2, RZ, 0x10, R6 ;  /* 0x00000010ff027819 */ /* 0x000fe20000011606 */
[----:B------:R-:W-:Y:S02]  /*14ea0*/  IMAD.MOV.U32 R227, RZ, RZ, R156 ;  /* 0x000000ffffe37224 */ /* 0x000fe400078e009c */
[----:B------:R-:W-:Y:S02]  /*14eb0*/  IMAD.MOV.U32 R118, RZ, RZ, R229 ;  /* 0x000000ffff767224 */ /* 0x000fe400078e00e5 */
[----:B------:R-:W-:Y:S01]  /*14ec0*/  FMUL.FTZ R229, R93, R0 ;  /* 0x000000005de57220 */ /* 0x000fe20000410000 */
[----:B------:R-:W-:Y:S01]  /*14ed0*/  @!P3 HADD2 R65, -R19.H0_H0, -RZ.H0_H0 ;  /* 0xa00000ff1341b230 */ /* 0x000fe20000000900 */
[----:B------:R-:W-:Y:S01]  /*14ee0*/  IMAD.MOV.U32 R93, RZ, RZ, R205 ;  /* 0x000000ffff5d7224 */ /* 0x000fe200078e00cd */
[----:B------:R4:W-:Y:S01]  /*14ef0*/  MUFU.EX2 R27, R81 ;  /* 0x00000051001b7308 */ /* 0x0009e20000000800 */
[----:B------:R-:W-:Y:S01]  /*14f00*/  IMAD.MOV.U32 R24, RZ, RZ, R226 ;  /* 0x000000ffff187224 */ /* 0x000fe200078e00e2 */
[----:B------:R-:W-:Y:S01]  /*14f10*/  LOP3.LUT R2, R2, 0xff, RZ, 0xc0, !PT ;  /* 0x000000ff02027812 */ /* 0x000fe200078ec0ff */
[----:B------:R-:W-:Y:S01]  /*14f20*/  IMAD.MOV.U32 R244, RZ, RZ, R227 ;  /* 0x000000fffff47224 */ /* 0x000fe200078e00e3 */
[----:B------:R-:W-:Y:S01]  /*14f30*/  PRMT R182, R15, 0x7610, R182 ;  /* 0x000076100fb67816 */ /* 0x000fe200000000b6 */
[----:B------:R-:W-:-:S03]  /*14f40*/  FMUL.FTZ R227, R79, R3 ;  /* 0x000000034fe37220 */ /* 0x000fc60000410000 */
[----:B------:R-:W1:Y:S01]  /*14f50*/  MUFU.EX2 R25, R84 ;  /* 0x0000005400197308 */ /* 0x000e620000000800 */
[----:B------:R-:W-:Y:S01]  /*14f60*/  IMAD.MOV.U32 R79, RZ, RZ, R93 ;  /* 0x000000ffff4f7224 */ /* 0x000fe200078e005d */
[----:B------:R-:W-:Y:S01]  /*14f70*/  @!P3 PRMT R19, R65, 0x5410, RZ ;  /* 0x000054104113b816 */ /* 0x000fe200000000ff */
[----:B------:R-:W-:Y:S01]  /*14f80*/  IMAD.MOV.U32 R93, RZ, RZ, R251 ;  /* 0x000000ffff5d7224 */ /* 0x000fe200078e00fb */
[----:B------:R-:W-:Y:S01]  /*14f90*/  ISETP.GE.U32.AND P3, PT, R167, R2, PT ;  /* 0x00000002a700720c */ /* 0x000fe20003f66070 */
[----:B------:R-:W-:Y:S02]  /*14fa0*/  IMAD.MOV.U32 R8, RZ, RZ, R210 ;  /* 0x000000ffff087224 */ /* 0x000fe400078e00d2 */
[----:B---3--:R-:W-:Y:S02]  /*14fb0*/  FFMA.FTZ R35, R208, R0, R26 ;  /* 0x00000000d0237223 */ /* 0x008fe4000001001a */
[----:B------:R-:W-:Y:S01]  /*14fc0*/  IMAD.MOV.U32 R251, RZ, RZ, R24 ;  /* 0x000000fffffb7224 */ /* 0x000fe200078e0018 */
[----:B------:R-:W-:Y:S01]  /*14fd0*/  PRMT R181, R15, 0x7632, R181 ;  /* 0x000076320fb57816 */ /* 0x000fe200000000b5 */
[----:B------:R-:W-:Y:S01]  /*14fe0*/  IMAD.MOV.U32 R14, RZ, RZ, R119 ;  /* 0x000000ffff0e7224 */ /* 0x000fe200078e0077 */
[----:B------:R3:W-:Y:S01]  /*14ff0*/  MUFU.EX2 R24, R96 ;  /* 0x0000006000187308 */ /* 0x0007e20000000800 */
[----:B------:R-:W-:Y:S01]  /*15000*/  IMAD.MOV.U32 R208, RZ, RZ, R166 ;  /* 0x000000ffffd07224 */ /* 0x000fe200078e00a6 */
[----:B------:R-:W-:Y:S01]  /*15010*/  @!P5 HADD2 R68, -R182.H0_H0, -RZ.H0_H0 ;  /* 0xa00000ffb644d230 */ /* 0x000fe20000000900 */
[----:B----4-:R-:W-:-:S02]  /*15020*/  IMAD.MOV.U32 R81, RZ, RZ, R103 ;  /* 0x000000ffff517224 */ /* 0x010fc400078e0067 */
[----:B------:R-:W-:Y:S02]  /*15030*/  IMAD.MOV.U32 R210, RZ, RZ, R128 ;  /* 0x000000ffffd27224 */ /* 0x000fe400078e0080 */
[----:B------:R-:W-:Y:S02]  /*15040*/  IMAD.MOV.U32 R17, RZ, RZ, R224 ;  /* 0x000000ffff117224 */ /* 0x000fe400078e00e0 */
[----:B------:R-:W-:Y:S02]  /*15050*/  IMAD.MOV.U32 R166, RZ, RZ, R117 ;  /* 0x000000ffffa67224 */ /* 0x000fe400078e0075 */
[----:B------:R-:W-:Y:S02]  /*15060*/  IMAD.MOV.U32 R167, RZ, RZ, R116 ;  /* 0x000000ffffa77224 */ /* 0x000fe400078e0074 */
[----:B------:R-:W-:Y:S02]  /*15070*/  IMAD.MOV.U32 R128, RZ, RZ, R157 ;  /* 0x000000ffff807224 */ /* 0x000fe400078e009d */
[----:B------:R-:W-:Y:S01]  /*15080*/  IMAD.MOV.U32 R226, RZ, RZ, R165 ;  /* 0x000000ffffe27224 */ /* 0x000fe200078e00a5 */
[----:B---3--:R-:W3:Y:S01]  /*15090*/  LDC.U8 R96, c[0x0][0x2d8] ;  /* 0x0000b600ff607b82 */ /* 0x008ee20000000000 */
[----:B------:R-:W-:-:S02]  /*150a0*/  IMAD.MOV.U32 R119, RZ, RZ, R164 ;  /* 0x000000ffff777224 */ /* 0x000fc400078e00a4 */
        /* <DEDUP_REMOVED lines=31> */
[----:B------:R-:W-:Y:S01]  /*152a0*/  LOP3.LUT R0, R6, 0xff, RZ, 0xc0, !PT ;  /* 0x000000ff06007812 */ /* 0x000fe200078ec0ff */
[----:B------:R-:W-:Y:S01]  /*152b0*/  IMAD.MOV.U32 R92, RZ, RZ, R204 ;  /* 0x000000ffff5c7224 */ /* 0x000fe200078e00cc */
[----:B------:R-:W-:Y:S01]  /*152c0*/  PRMT R52, R182, 0x5410, R181 ;  /* 0x00005410b6347816 */ /* 0x000fe200000000b5 */
[----:B------:R-:W-:Y:S01]  /*152d0*/  @!P2 HADD2 R67, -R181.H0_H0, -RZ.H0_H0 ;  /* 0xa00000ffb543a230 */ /* 0x000fe20000000900 */
[----:B------:R-:W-:Y:S01]  /*152e0*/  IMAD.MOV.U32 R245, RZ, RZ, R226 ;  /* 0x000000fffff57224 */ /* 0x000fe200078e00e2 */
[----:B------:R-:W-:Y:S01]  /*152f0*/  @!P5 PRMT R182, R68, 0x5410, RZ ;  /* 0x0000541044b6d816 */ /* 0x000fe200000000ff */
[----:B------:R-:W-:Y:S01]  /*15300*/  FMUL.FTZ R226, R78, R3 ;  /* 0x000000034ee27220 */ /* 0x000fe20000410000 */
[----:B-1----:R-:W-:Y:S01]  /*15310*/  ISETP.GE.U32.AND P5, PT, R77, R0, PT ;  /* 0x000000004d00720c */ /* 0x002fe20003fa6070 */
[----:B------:R-:W-:Y:S01]  /*15320*/  IMAD.MOV.U32 R78, RZ, RZ, R92 ;  /* 0x000000ffff4e7224 */ /* 0x000fe200078e005c */
[----:B------:R-:W-:Y:S01]  /*15330*/  SHF.R.U32.HI R0, RZ, 0x18, R6 ;  /* 0x00000018ff007819 */ /* 0x000fe20000011606 */
[----:B------:R-:W-:Y:S01]  /*15340*/  IMAD.MOV.U32 R92, RZ, RZ, R17 ;  /* 0x000000ffff5c7224 */ /* 0x000fe200078e0011 */
[----:B------:R-:W-:Y:S01]  /*15350*/  F2FP.PACK_AB R2, R25, R27 ;  /* 0x0000001b1902723e */ /* 0x000fe200000000ff */
[----:B------:R-:W1:Y:S01]  /*15360*/  MUFU.EX2 R17, R85 ;  /* 0x0000005500117308 */ /* 0x000e620000000800 */
[----:B------:R-:W-:-:S02]  /*15370*/  @!P2 PRMT R181, R67, 0x5410, RZ ;  /* 0x0000541043b5a816 */ /* 0x000fc400000000ff */
[----:B------:R-:W-:Y:S02]  /*15380*/  ISETP.GE.U32.AND P2, PT, R77, R0, PT ;  /* 0x000000004d00720c */ /* 0x000fe40003f46070 */
[----:B------:R-:W-:Y:S02]  /*15390*/  LOP3.LUT R0, R6, 0xffff, RZ, 0xc0, !PT ;  /* 0x0000ffff06007812 */ /* 0x000fe400078ec0ff */
[C---:B------:R-:W-:Y:S02]  /*153a0*/  PRMT R180, R2.reuse, 0x7632, R180 ;  /* 0x0000763202b47816 */ /* 0x040fe400000000b4 */
[----:B------:R-:W-:Y:S02]  /*153b0*/  SHF.R.U32.HI R0, RZ, 0x8, R0 ;  /* 0x00000008ff007819 */ /* 0x000fe40000011600 */
[----:B------:R-:W-:Y:S01]  /*153c0*/  PRMT R179, R2, 0x7610, R179 ;  /* 0x0000761002b37816 */ /* 0x000fe200000000b3 */
[----:B------:R-:W-:Y:S01]  /*153d0*/  @!P4 HADD2 R38, -R180.H0_H0, -RZ.H0_H0 ;  /* 0xa00000ffb426c230 */ /* 0x000fe20000000900 */
[----:B------:R-:W-:Y:S01]  /*153e0*/  IMAD.MOV.U32 R10, RZ, RZ, R118 ;  /* 0x000000ffff0a7224 */ /* 0x000fe200078e0076 */
[----:B------:R-:W-:Y:S01]  /*153f0*/  LOP3.LUT R0, R0, 0xffff, RZ, 0xc0, !PT ;  /* 0x0000ffff00007812 */ /* 0x000fe200078ec0ff */
[----:B------:R-:W-:Y:S01]  /*15400*/  FMUL.FTZ R118, R46, R3 ;  /* 0x000000032e767220 */ /* 0x000fe20000410000 */
[----:B------:R-:W-:Y:S01]  /*15410*/  PRMT R46, R179, 0x5410, R180 ;  /* 0x00005410b32e7816 */ /* 0x000fe200000000b4 */
[----:B------:R-:W-:Y:S01]  /*15420*/  IMAD.MOV.U32 R68, RZ, RZ, R8 ;  /* 0x000000ffff447224 */ /* 0x000fe200078e0008 */
[----:B------:R-:W-:Y:S01]  /*15430*/  @!P4 PRMT R180, R38, 0x5410, RZ ;  /* 0x0000541026b4c816 */ /* 0x000fe200000000ff */
[----:B------:R-:W-:Y:S01]  /*15440*/  IMAD.MOV.U32 R77, RZ, RZ, R208 ;  /* 0x000000ffff4d7224 */ /* 0x000fe200078e00d0 */
[----:B---3--:R-:W-:Y:S01]  /*15450*/  ISETP.GE.U32.AND P4, PT, R96, R0, PT ;  /* 0x000000006000720c */ /* 0x008fe20003f86070 */
[----:B------:R-:W-:Y:S01]  /*15460*/  IMAD.MOV.U32 R208, RZ, RZ, R16 ;  /* 0x000000ffffd07224 */ /* 0x000fe200078e0010 */
[C---:B------:R-:W-:Y:S01]  /*15470*/  PRMT R178, R9.reuse, 0x7610, R178 ;  /* 0x0000761009b27816 */ /* 0x040fe200000000b2 */
[----:B------:R-:W-:Y:S01]  /*15480*/  IMAD.MOV.U32 R11, RZ, RZ, R103 ;  /* 0x000000ffff0b7224 */ /* 0x000fe200078e0067 */
[----:B-1----:R-:W-:Y:S01]  /*15490*/  F2FP.PACK_AB R0, R24, R17 ;  /* 0x000000111800723e */ /* 0x002fe200000000ff */
[----:B------:R-:W-:Y:S01]  /*154a0*/  IMAD.MOV.U32 R15, RZ, RZ, R159 ;  /* 0x000000ffff0f7224 */ /* 0x000fe200078e009f */
[----:B------:R-:W-:Y:S01]  /*154b0*/  PRMT R177, R9, 0x7632, R177 ;  /* 0x0000763209b17816 */ /* 0x000fe200000000b1 */
[----:B------:R-:W-:-:S02]  /*154c0*/  IMAD.MOV.U32 R84, RZ, RZ, R68 ;  /* 0x000000ffff547224 */ /* 0x000fc400078e0044 */
[----:B------:R-:W-:Y:S01]  /*154d0*/  IMAD.MOV.U32 R68, RZ, RZ, R93 ;  /* 0x000000ffff447224 */ /* 0x000fe200078e005d */
[----:B------:R-:W-:Y:S01]  /*154e0*/  PRMT R176, R0, 0x7610, R176 ;  /* 0x0000761000b07816 */ /* 0x000fe200000000b0 */
[----:B------:R-:W-:Y:S01]  /*154f0*/  FMUL.FTZ R66, R42, R3 ;  /* 0x000000032a427220 */ /* 0x000fe20000410000 */
[----:B------:R-:W-:Y:S01]  /*15500*/  @!P5 HADD2 R42, -R178.H0_H0, -RZ.H0_H0 ;  /* 0xa00000ffb22ad230 */ /* 0x000fe20000000900 */
[----:B------:R-:W-:Y:S01]  /*15510*/  IMAD.MOV.U32 R8, RZ, RZ, R78 ;  /* 0x000000ffff087224 */ /* 0x000fe200078e004e */
[----:B------:R-:W-:Y:S01]  /*15520*/  PRMT R175, R0, 0x7632, R175 ;  /* 0x0000763200af7816 */ /* 0x000fe200000000af */
[----:B------:R-:W-:Y:S02]  /*15530*/  IMAD.MOV.U32 R9, RZ, RZ, R79 ;  /* 0x000000ffff097224 */ /* 0x000fe400078e004f */
[----:B------:R-:W-:Y:S01]  /*15540*/  IMAD.MOV.U32 R93, RZ, RZ, R208 ;  /* 0x000000ffff5d7224 */ /* 0x000fe200078e00d0 */
[C---:B------:R-:W-:Y:S01]  /*15550*/  LOP3.LUT R0, R4.reuse, 0xff, RZ, 0xc0, !PT ;  /* 0x000000ff04007812 */ /* 0x040fe200078ec0ff */
[----:B------:R-:W-:Y:S01]  /*15560*/  IMAD.MOV.U32 R208, RZ, RZ, R15 ;  /* 0x000000ffffd07224 */ /* 0x000fe200078e000f */
[----:B------:R-:W-:Y:S01]  /*15570*/  SHF.R.U32.HI R15, RZ, 0x10, R4 ;  /* 0x00000010ff0f7819 */ /* 0x000fe20000011604 */
[----:B------:R-:W-:Y:S01]  /*15580*/  IMAD.MOV.U32 R78, RZ, RZ, R10 ;  /* 0x000000ffff4e7224 */ /* 0x000fe200078e000a */
[----:B------:R-:W-:Y:S01]  /*15590*/  SHF.R.U32.HI R10, RZ, 0x18, R4 ;  /* 0x00000018ff0a7819 */ /* 0x000fe20000011604 */
[----:B------:R-:W-:Y:S01]  /*155a0*/  IMAD.MOV.U32 R79, RZ, RZ, R11 ;  /* 0x000000ffff4f7224 */ /* 0x000fe200078e000b */
[----:B------:R-:W-:Y:S01]  /*155b0*/  LOP3.LUT R11, R4, 0xffff, RZ, 0xc0, !PT ;  /* 0x0000ffff040b7812 */ /* 0x000fe200078ec0ff */
[----:B------:R-:W-:Y:S01]  /*155c0*/  IMAD.WIDE.U32 R4, R34, -0x2daee0ad, RZ ;  /* 0xd2511f5322047825 */ /* 0x000fe200078e00ff */
[----:B------:R-:W-:-:S03]  /*155d0*/  LOP3.LUT R2, R247, UR14, R114, 0x96, !PT ;  /* 0x0000000ef7027c12 */ /* 0x000fc6000f8e9672 */
[-C--:B------:R-:W-:Y:S01]  /*155e0*/  FMUL.FTZ R67, R43, R3.reuse ;  /* 0x000000032b437220 */ /* 0x080fe20000410000 */
[----:B------:R-:W-:Y:S01]  /*155f0*/  PRMT R43, R178, 0x5410, R177 ;  /* 0x00005410b22b7816 */ /* 0x000fe200000000b1 */
[----:B------:R-:W-:Y:S01]  /*15600*/  IMAD.MOV.U32 R209, RZ, RZ, R119 ;  /* 0x000000ffffd17224 */ /* 0x000fe200078e0077 */
[----:B------:R-:W-:Y:S01]  /*15610*/  @!P5 PRMT R178, R42, 0x5410, RZ ;  /* 0x000054102ab2d816 */ /* 0x000fe200000000ff */
[----:B------:R-:W-:Y:S01]  /*15620*/  IMAD.MOV.U32 R103, RZ, RZ, R158 ;  /* 0x000000ffff677224 */ /* 0x000fe200078e009e */
[----:B------:R-:W-:Y:S01]  /*15630*/  ISETP.GE.U32.AND P5, PT, R96, R0, PT ;  /* 0x000000006000720c */ /* 0x000fe20003fa6070 */
[----:B------:R-:W-:Y:S01]  /*15640*/  IMAD.MOV.U32 R204, RZ, RZ, R167 ;  /* 0x000000ffffcc7224 */ /* 0x000fe200078e00a7 */
[----:B--2---:R-:W-:Y:S01]  /*15650*/  LOP3.LUT R0, R5, UR13, R94, 0x96, !PT ;  /* 0x0000000d05007c12 */ /* 0x004fe2000f8e965e */
        /* <DEDUP_REMOVED lines=26> */
[----:B------:R-:W-:-:S04]  /*15800*/  IMAD.WIDE.U32 R2, R2, -0x2daee0ad, RZ ;  /* 0xd2511f5302027825 */ /* 0x000fc800078e00ff */
[----:B------:R-:W-:Y:S01]  /*15810*/  FADD.FTZ R16, R7, R50 ;  /* 0x0000003207107221 */ /* 0x000fe20000010000 */
[----:B------:R-:W-:Y:S01]  /*15820*/  LOP3.LUT R3, R3, UR11, R4, 0x96, !PT ;  /* 0x0000000b03037c12 */ /* 0x000fe2000f8e9604 */
[----:B------:R-:W-:-:S04]  /*15830*/  IMAD.WIDE.U32 R6, R0, -0x326172a9, RZ ;  /* 0xcd9e8d5700067825 */ /* 0x000fc800078e00ff */
[----:B------:R-:W-:Y:S01]  /*15840*/  IMAD.WIDE.U32 R4, R3, -0x326172a9, RZ ;  /* 0xcd9e8d5703047825 */ /* 0x000fe200078e00ff */
[----:B------:R-:W-:-:S03]  /*15850*/  LOP3.LUT R0, R7, UR12, R246, 0x96, !PT ;  /* 0x0000000c07007c12 */ /* 0x000fc6000f8e96f6 */
[----:B------:R-:W-:Y:S02]  /*15860*/  IMAD.MOV.U32 R246, RZ, RZ, R8 ;  /* 0x000000fffff67224 */ /* 0x000fe400078e0008 */
[----:B------:R-:W-:Y:S02]  /*15870*/  IMAD.MOV.U32 R247, RZ, RZ, R9 ;  /* 0x000000fffff77224 */ /* 0x000fe400078e0009 */
[----:B------:R-:W-:Y:S01]  /*15880*/  IMAD.WIDE.U32 R8, R0, -0x2daee0ad, RZ ;  /* 0xd2511f5300087825 */ /* 0x000fe200078e00ff */
[----:B------:R-:W-:-:S05]  /*15890*/  LOP3.LUT R0, R5, UR10, R6, 0x96, !PT ;  /* 0x0000000a05007c12 */ /* 0x000fca000f8e9606 */
[----:B------:R-:W-:Y:S01]  /*158a0*/  IMAD.WIDE.U32 R6, R0, -0x2daee0ad, RZ ;  /* 0xd2511f5300067825 */ /* 0x000fe200078e00ff */
[----:B------:R-:W-:-:S04]  /*158b0*/  LOP3.LUT R9, R9, UR9, R2, 0x96, !PT ;  /* 0x0000000909097c12 */ /* 0x000fc8000f8e9602 */
[----:B------:R-:W-:Y:S01]  /*158c0*/  LOP3.LUT R2, R7, UR7, R8, 0x96, !PT ;  /* 0x0000000707027c12 */ /* 0x000fe2000f8e9608 */
[----:B------:R-:W-:-:S04]  /*158d0*/  @!P4 HADD2 R41, -R177.H0_H0, -RZ.H0_H0 ;  /* 0xa00000ffb129c230 */ /* 0x000fc80000000900 */
[----:B------:R-:W-:Y:S01]  /*158e0*/  IMAD.WIDE.U32 R2, R2, -0x326172a9, RZ ;  /* 0xcd9e8d5702027825 */ /* 0x000fe200078e00ff */
[----:B------:R-:W-:Y:S01]  /*158f0*/  @!P2 HADD2 R37, -R175.H0_H0, -RZ.H0_H0 ;  /* 0xa00000ffaf25a230 */ /* 0x000fe20000000900 */
[----:B------:R-:W-:Y:S01]  /*15900*/  @!P4 PRMT R177, R41, 0x5410, RZ ;  /* 0x0000541029b1c816 */ /* 0x000fe200000000ff */
[----:B------:R-:W1:Y:S01]  /*15910*/  MUFU.EX2 R0, R49 ;  /* 0x0000003100007308 */ /* 0x000e620000000800 */
[----:B------:R-:W-:Y:S01]  /*15920*/  IMAD.WIDE.U32 R8, R9, -0x326172a9, RZ ;  /* 0xcd9e8d5709087825 */ /* 0x000fe200078e00ff */
[----:B------:R-:W-:Y:S02]  /*15930*/  LOP3.LUT R5, R2, 0xff, RZ, 0xc0, !PT ;  /* 0x000000ff02057812 */ /* 0x000fe400078ec0ff */
[----:B------:R-:W-:Y:S01]  /*15940*/  PRMT R41, R176, 0x5410, R175 ;  /* 0x00005410b0297816 */ /* 0x000fe200000000af */
[----:B------:R-:W-:Y:S01]  /*15950*/  IMAD.MOV.U32 R85, RZ, RZ, R78 ;  /* 0x000000ffff557224 */ /* 0x000fe200078e004e */
[----:B------:R-:W-:Y:S01]  /*15960*/  @!P2 PRMT R175, R37, 0x5410, RZ ;  /* 0x0000541025afa816 */ /* 0x000fe200000000ff */
[----:B------:R-:W-:Y:S01]  /*15970*/  IMAD.MOV.U32 R78, RZ, RZ, R14 ;  /* 0x000000ffff4e7224 */ /* 0x000fe200078e000e */
[----:B------:R-:W-:-:S02]  /*15980*/  ISETP.GE.U32.AND P2, PT, R96, R5, PT ;  /* 0x000000056000720c */ /* 0x000fc40003f46070 */
[----:B------:R-:W-:Y:S02]  /*15990*/  SHF.R.U32.HI R5, RZ, 0x8, R11 ;  /* 0x00000008ff057819 */ /* 0x000fe4000001160b */
[----:B------:R-:W-:Y:S02]  /*159a0*/  LOP3.LUT R14, R9, UR8, R4, 0x96, !PT ;  /* 0x00000008090e7c12 */ /* 0x000fe4000f8e9604 */
[----:B------:R-:W-:Y:S02]  /*159b0*/  LOP3.LUT R4, R3, UR17, R8, 0x96, !PT ;  /* 0x0000001103047c12 */ /* 0x000fe4000f8e9608 */
[----:B------:R-:W-:Y:S02]  /*159c0*/  LOP3.LUT R7, R2, 0xffff, RZ, 0xc0, !PT ;  /* 0x0000ffff02077812 */ /* 0x000fe400078ec0ff */
[--C-:B------:R-:W-:Y:S02]  /*159d0*/  SHF.R.U32.HI R9, RZ, 0x10, R2.reuse ;  /* 0x00000010ff097819 */ /* 0x100fe40000011602 */
[----:B------:R-:W-:-:S02]  /*159e0*/  SHF.R.U32.HI R3, RZ, 0x18, R2 ;  /* 0x00000018ff037819 */ /* 0x000fc40000011602 */
[----:B------:R-:W-:Y:S01]  /*159f0*/  LOP3.LUT R2, R5, 0xffff, RZ, 0xc0, !PT ;  /* 0x0000ffff05027812 */ /* 0x000fe200078ec0ff */
[----:B------:R-:W-:Y:S01]  /*15a00*/  @!P6 HADD2 R40, -R179.H0_H0, -RZ.H0_H0 ;  /* 0xa00000ffb328e230 */ /* 0x000fe20000000900 */
[----:B------:R-:W-:Y:S01]  /*15a10*/  PRMT R174, R36, 0x7610, R174 ;  /* 0x0000761024ae7816 */ /* 0x000fe200000000ae */
[----:B------:R-:W-:Y:S01]  /*15a20*/  IMAD.MOV.U32 R94, RZ, RZ, R84 ;  /* 0x000000ffff5e7224 */ /* 0x000fe200078e0054 */
[----:B------:R-:W-:Y:S01]  /*15a30*/  ISETP.GE.U32.AND P4, PT, R96, R2, PT ;  /* 0x000000026000720c */ /* 0x000fe20003f86070 */
[----:B------:R-:W-:Y:S01]  /*15a40*/  IMAD.MOV.U32 R95, RZ, RZ, R68 ;  /* 0x000000ffff5f7224 */ /* 0x000fe200078e0044 */
[----:B------:R-:W-:Y:S01]  /*15a50*/  @!P6 PRMT R179, R40, 0x5410, RZ ;  /* 0x0000541028b3e816 */ /* 0x000fe200000000ff */
[----:B------:R-:W-:Y:S01]  /*15a60*/  IMAD.MOV.U32 R84, RZ, RZ, R250 ;  /* 0x000000ffff547224 */ /* 0x000fe200078e00fa */
[----:B------:R-:W-:Y:S01]  /*15a70*/  ISETP.GE.U32.AND P6, PT, R96, R3, PT ;  /* 0x000000036000720c */ /* 0x000fe20003fc6070 */
[----:B------:R-:W-:Y:S01]  /*15a80*/  IMAD.MOV.U32 R68, RZ, RZ, R210 ;  /* 0x000000ffff447224 */ /* 0x000fe200078e00d2 */
[----:B------:R-:W-:Y:S01]  /*15a90*/  @!P5 HADD2 R44, -R174.H0_H0, -RZ.H0_H0 ;  /* 0xa00000ffae2cd230 */ /* 0x000fe20000000900 */
[----:B------:R-:W-:Y:S01]  /*15aa0*/  IMAD.MOV.U32 R250, RZ, RZ, R243 ;  /* 0x000000fffffa7224 */ /* 0x000fe200078e00f3 */
[----:B------:R-:W-:Y:S01]  /*15ab0*/  MUFU.EX2 R210, R112 ;  /* 0x0000007000d27308 */ /* 0x000fe20000000800 */
[----:B------:R-:W-:Y:S01]  /*15ac0*/  PRMT R173, R36, 0x7632, R173 ;  /* 0x0000763224ad7816 */ /* 0x000fe200000000ad */
[C---:B-1----:R-:W-:Y:S01]  /*15ad0*/  FADD.FTZ R8, R0.reuse, R35 ;  /* 0x0000002300087221 */ /* 0x042fe20000010000 */
[----:B------:R-:W-:-:S02]  /*15ae0*/  F2FP.PACK_AB R3, R0, R26 ;  /* 0x0000001a0003723e */ /* 0x000fc400000000ff */
[----:B------:R-:W-:-:S03]  /*15af0*/  LOP3.LUT R0, R15, 0xff, RZ, 0xc0, !PT ;  /* 0x000000ff0f007812 */ /* 0x000fc600078ec0ff */
[----:B------:R-:W1:Y:S01]  /*15b00*/  MUFU.EX2 R243, R113 ;  /* 0x0000007100f37308 */ /* 0x000e620000000800 */
[----:B------:R-:W-:Y:S02]  /*15b10*/  PRMT R37, R174, 0x5410, R173 ;  /* 0x00005410ae257816 */ /* 0x000fe400000000ad */
[----:B------:R-:W-:Y:S02]  /*15b20*/  @!P5 PRMT R174, R44, 0x5410, RZ ;  /* 0x000054102caed816 */ /* 0x000fe400000000ff */
[----:B------:R-:W-:Y:S02]  /*15b30*/  ISETP.GE.U32.AND P5, PT, R96, R0, PT ;  /* 0x000000006000720c */ /* 0x000fe40003fa6070 */
[----:B------:R-:W-:Y:S01]  /*15b40*/  SHF.R.U32.HI R0, RZ, 0x8, R7 ;  /* 0x00000008ff007819 */ /* 0x000fe20000011607 */
[----:B------:R-:W-:-:S03]  /*15b50*/  @!P4 HADD2 R45, -R173.H0_H0, -RZ.H0_H0 ;  /* 0xa00000ffad2dc230 */ /* 0x000fc60000000900 */
[----:B------:R-:W-:Y:S02]  /*15b60*/  LOP3.LUT R0, R0, 0xffff, RZ, 0xc0, !PT ;  /* 0x0000ffff00007812 */ /* 0x000fe400078ec0ff */
[----:B------:R-:W-:Y:S02]  /*15b70*/  @!P4 PRMT R173, R45, 0x5410, RZ ;  /* 0x000054102dadc816 */ /* 0x000fe400000000ff */
[----:B------:R-:W-:Y:S02]  /*15b80*/  ISETP.GE.U32.AND P4, PT, R96, R0, PT ;  /* 0x000000006000720c */ /* 0x000fe40003f86070 */
[----:B-1----:R-:W-:-:S04]  /*15b90*/  F2FP.PACK_AB R0, R243, R210 ;  /* 0x000000d2f300723e */ /* 0x002fc800000000ff */
[C---:B------:R-:W-:Y:S02]  /*15ba0*/  PRMT R172, R0.reuse, 0x7610, R172 ;  /* 0x0000761000ac7816 */ /* 0x040fe400000000ac */
[----:B------:R-:W-:Y:S01]  /*15bb0*/  PRMT R139, R0, 0x7632, R139 ;  /* 0x00007632008b7816 */ /* 0x000fe2000000008b */
[----:B------:R-:W-:Y:S02]  /*15bc0*/  @!P3 HADD2 R39, -R176.H0_H0, -RZ.H0_H0 ;  /* 0xa00000ffb027b230 */ /* 0x000fe40000000900 */
[----:B------:R-:W-:Y:S01]  /*15bd0*/  @!P5 HADD2 R47, -R172.H0_H0, -RZ.H0_H0 ;  /* 0xa00000ffac2fd230 */ /* 0x000fe20000000900 */
[----:B------:R-:W-:Y:S02]  /*15be0*/  LOP3.LUT R0, R4, 0xff, RZ, 0xc0, !PT ;  /* 0x000000ff04007812 */ /* 0x000fe400078ec0ff */
[----:B------:R-:W-:Y:S02]  /*15bf0*/  PRMT R38, R172, 0x5410, R139 ;  /* 0x00005410ac267816 */ /* 0x000fe4000000008b */
[----:B------:R-:W-:-:S02]  /*15c00*/  @!P5 PRMT R172, R47, 0x5410, RZ ;  /* 0x000054102facd816 */ /* 0x000fc400000000ff */
[----:B------:R-:W-:Y:S02]  /*15c10*/  ISETP.GE.U32.AND P5, PT, R96, R0, PT ;  /* 0x000000006000720c */ /* 0x000fe40003fa6070 */
[----:B------:R-:W-:Y:S02]  /*15c20*/  @!P3 PRMT R176, R39, 0x5410, RZ ;  /* 0x0000541027b0b816 */ /* 0x000fe400000000ff */
[----:B------:R-:W-:Y:S02]  /*15c30*/  LOP3.LUT R0, R4, 0xffff, RZ, 0xc0, !PT ;  /* 0x0000ffff04007812 */ /* 0x000fe400078ec0ff */
[----:B------:R-:W-:Y:S01]  /*15c40*/  ISETP.GE.U32.AND P3, PT, R96, R10, PT ;  /* 0x0000000a6000720c */ /* 0x000fe20003f66070 */
[----:B------:R-:W-:Y:S01]  /*15c50*/  MUFU.EX2 R5, R70 ;  /* 0x0000004600057308 */ /* 0x000fe20000000800 */
[----:B------:R-:W-:-:S07]  /*15c60*/  SHF.R.U32.HI R2, RZ, 0x8, R0 ;  /* 0x00000008ff027819 */ /* 0x000fce0000011600 */
[----:B------:R-:W1:Y:S01]  /*15c70*/  MUFU.EX2 R0, R69 ;  /* 0x0000004500007308 */ /* 0x000e620000000800 */
[--C-:B------:R-:W-:Y:S01]  /*15c80*/  FADD.FTZ R10, R27, R16.reuse ;  /* 0x000000101b0a7221 */ /* 0x100fe20000010000 */
[C---:B------:R-:W-:Y:S02]  /*15c90*/  PRMT R16, R3.reuse, 0x7610, R16 ;  /* 0x0000761003107816 */ /* 0x040fe40000000010 */
[----:B------:R-:W-:Y:S01]  /*15ca0*/  @!P3 HADD2 R48, -R139.H0_H0, -RZ.H0_H0 ;  /* 0xa00000ff8b30b230 */ /* 0x000fe20000000900 */
[----:B------:R-:W-:Y:S02]  /*15cb0*/  LOP3.LUT R2, R2, 0xffff, RZ, 0xc0, !PT ;  /* 0x0000ffff02027812 */ /* 0x000fe400078ec0ff */
[----:B------:R-:W-:Y:S01]  /*15cc0*/  @!P5 HADD2 R51, -R16.H0_H0, -RZ.H0_H0 ;  /* 0xa00000ff1033d230 */ /* 0x000fe20000000900 */
[----:B------:R-:W-:Y:S02]  /*15cd0*/  PRMT R15, R3, 0x7632, R15 ;  /* 0x00007632030f7816 */ /* 0x000fe4000000000f */
[----:B------:R-:W-:-:S02]  /*15ce0*/  @!P3 PRMT R139, R48, 0x5410, RZ ;  /* 0x00005410308bb816 */ /* 0x000fc400000000ff */
[----:B------:R-:W-:Y:S02]  /*15cf0*/  ISETP.GE.U32.AND P3, PT, R96, R2, PT ;  /* 0x000000026000720c */ /* 0x000fe40003f66070 */
[----:B------:R-:W-:Y:S02]  /*15d00*/  LOP3.LUT R2, R9, 0xff, RZ, 0xc0, !PT ;  /* 0x000000ff09027812 */ /* 0x000fe400078ec0ff */
[----:B-1----:R-:W-:Y:S02]  /*15d10*/  F2FP.PACK_AB R7, R5, R0 ;  /* 0x000000000507723e */ /* 0x002fe400000000ff */
        /* <DEDUP_REMOVED lines=16> */
[C---:B------:R-:W-:Y:S01]  /*15e20*/  PRMT R136, R71.reuse, 0x7610, R136 ;  /* 0x0000761047887816 */ /* 0x040fe20000000088 */
[----:B------:R-:W-:Y:S01]  /*15e30*/  @!P4 HADD2 R55, -R137.H0_H0, -RZ.H0_H0 ;  /* 0xa00000ff8937c230 */ /* 0x000fe20000000900 */
[----:B------:R-:W-:Y:S02]  /*15e40*/  SHF.R.U32.HI R2, RZ, 0x8, R3 ;  /* 0x00000008ff027819 */ /* 0x000fe40000011603 */
[----:B------:R-:W-:Y:S01]  /*15e50*/  PRMT R135, R71, 0x7632, R135 ;  /* 0x0000763247877816 */ /* 0x000fe20000000087 */
[----:B------:R-:W-:Y:S01]  /*15e60*/  MUFU.EX2 R14, R83 ;  /* 0x00000053000e7308 */ /* 0x000fe20000000800 */
[----:B------:R-:W-:Y:S01]  /*15e70*/  LOP3.LUT R2, R2, 0xffff, RZ, 0xc0, !PT ;  /* 0x0000ffff02027812 */ /* 0x000fe200078ec0ff */
[----:B------:R-:W-:Y:S01]  /*15e80*/  @!P5 HADD2 R57, -R136.H0_H0, -RZ.H0_H0 ;  /* 0xa00000ff8839d230 */ /* 0x000fe20000000900 */
[----:B------:R-:W-:Y:S01]  /*15e90*/  @!P4 PRMT R137, R55, 0x5410, RZ ;  /* 0x000054103789c816 */ /* 0x000fe200000000ff */
[----:B------:R-:W-:Y:S01]  /*15ea0*/  IMAD.MOV.U32 R44, RZ, RZ, R130 ;  /* 0x000000ffff2c7224 */ /* 0x000fe200078e0082 */
[----:B------:R-:W-:Y:S01]  /*15eb0*/  LOP3.LUT R3, R0, 0xff, RZ, 0xc0, !PT ;  /* 0x000000ff00037812 */ /* 0x000fe200078ec0ff */
[----:B------:R-:W-:Y:S01]  /*15ec0*/  @!P3 HADD2 R53, -R15.H0_H0, -RZ.H0_H0 ;  /* 0xa00000ff0f35b230 */ /* 0x000fe20000000900 */
[----:B------:R-:W-:Y:S01]  /*15ed0*/  ISETP.GE.U32.AND P4, PT, R96, R2, PT ;  /* 0x000000026000720c */ /* 0x000fe20003f86070 */
[----:B------:R-:W-:Y:S01]  /*15ee0*/  IMAD.MOV.U32 R11, RZ, RZ, R209 ;  /* 0x000000ffff0b7224 */ /* 0x000fe200078e00d1 */
[----:B------:R-:W1:Y:S01]  /*15ef0*/  MUFU.EX2 R2, R82 ;  /* 0x0000005200027308 */ /* 0x000e620000000800 */
[----:B------:R-:W-:Y:S01]  /*15f00*/  PRMT R39, R136, 0x5410, R135 ;  /* 0x0000541088277816 */ /* 0x000fe20000000087 */
[----:B------:R-:W-:Y:S01]  /*15f10*/  IMAD.MOV.U32 R70, RZ, RZ, R240 ;  /* 0x000000ffff467224 */ /* 0x000fe200078e00f0 */
[----:B------:R-:W-:Y:S01]  /*15f20*/  @!P5 PRMT R136, R57, 0x5410, RZ ;  /* 0x000054103988d816 */ /* 0x000fe200000000ff */
[----:B------:R-:W-:Y:S01]  /*15f30*/  FADD.FTZ R5, R5, R8 ;  /* 0x0000000805057221 */ /* 0x000fe20000010000 */
[----:B------:R-:W-:Y:S01]  /*15f40*/  ISETP.GE.U32.AND P5, PT, R96, R3, PT ;  /* 0x000000036000720c */ /* 0x000fe20003fa6070 */
[----:B------:R-:W2:Y:S01]  /*15f50*/  LDL R56, [R1+0x64] ;  /* 0x0000640001387983 */ /* 0x000ea20000100800 */
        /* <DEDUP_REMOVED lines=13> */
[----:B------:R-:W-:Y:S02]  /*16030*/  SHF.R.U32.HI R3, RZ, 0x18, R4 ;  /* 0x00000018ff037819 */ /* 0x000fe40000011604 */
[----:B------:R-:W-:-:S04]  /*16040*/  PRMT R51, R134, 0x5410, R133 ;  /* 0x0000541086337816 */ /* 0x000fc80000000085 */
[----:B------:R-:W1:Y:S01]  /*16050*/  MUFU.EX2 R241, R87 ;  /* 0x0000005700f17308 */ /* 0x000e620000000800 */
[----:B------:R-:W-:Y:S02]  /*16060*/  @!P5 PRMT R134, R59, 0x5410, RZ ;  /* 0x000054103b86d816 */ /* 0x000fe400000000ff */
[C---:B------:R-:W-:Y:S02]  /*16070*/  ISETP.GE.U32.AND P5, PT, R96.reuse, R3, PT ;  /* 0x000000036000720c */ /* 0x040fe40003fa6070 */
        /* <DEDUP_REMOVED lines=8> */
[----:B------:R-:W-:Y:S01]  /*16100*/  MUFU.EX2 R240, R97 ;  /* 0x0000006100f07308 */ /* 0x000fe20000000800 */
[----:B------:R-:W-:Y:S02]  /*16110*/  FADD.FTZ R6, R25, R10 ;  /* 0x0000000a19067221 */ /* 0x000fe40000010000 */
[C---:B------:R-:W-:Y:S02]  /*16120*/  PRMT R132, R3.reuse, 0x7610, R132 ;  /* 0x0000761003847816 */ /* 0x040fe40000000084 */
[----:B------:R-:W-:-:S03]  /*16130*/  PRMT R35, R3, 0x7632, R35 ;  /* 0x0000763203237816 */ /* 0x000fc60000000023 */
[----:B------:R-:W1:Y:S01]  /*16140*/  MUFU.EX2 R209, R98 ;  /* 0x0000006200d17308 */ /* 0x000e620000000800 */
[----:B------:R-:W-:Y:S01]  /*16150*/  FADD.FTZ R4, R17, R6 ;  /* 0x0000000611047221 */ /* 0x000fe20000010000 */
[----:B------:R-:W-:Y:S01]  /*16160*/  @!P3 HADD2 R62, -R132.H0_H0, -RZ.H0_H0 ;  /* 0xa00000ff843eb230 */ /* 0x000fe20000000900 */
[----:B------:R-:W-:Y:S01]  /*16170*/  FADD.FTZ R17, R2, R5 ;  /* 0x0000000502117221 */ /* 0x000fe20000010000 */
[----:B------:R-:W-:Y:S01]  /*16180*/  LOP3.LUT R2, R9, 0xff, RZ, 0xc0, !PT ;  /* 0x000000ff09027812 */ /* 0x000fe200078ec0ff */
[----:B------:R-:W-:Y:S01]  /*16190*/  @!P4 HADD2 R61, -R35.H0_H0, -RZ.H0_H0 ;  /* 0xa00000ff233dc230 */ /* 0x000fe20000000900 */
[----:B------:R-:W-:Y:S02]  /*161a0*/  PRMT R50, R132, 0x5410, R35 ;  /* 0x0000541084327816 */ /* 0x000fe40000000023 */
[----:B------:R-:W-:Y:S02]  /*161b0*/  @!P3 PRMT R132, R62, 0x5410, RZ ;  /* 0x000054103e84b816 */ /* 0x000fe400000000ff */
[----:B------:R-:W-:-:S02]  /*161c0*/  SHF.R.U32.HI R3, RZ, 0x18, R0 ;  /* 0x00000018ff037819 */ /* 0x000fc40000011600 */
[C---:B------:R-:W-:Y:S02]  /*161d0*/  ISETP.GE.U32.AND P3, PT, R96.reuse, R2, PT ;  /* 0x000000026000720c */ /* 0x040fe40003f66070 */
[----:B------:R-:W-:Y:S02]  /*161e0*/  @!P4 PRMT R35, R61, 0x5410, RZ ;  /* 0x000054103d23c816 */ /* 0x000fe400000000ff */
[----:B------:R-:W-:Y:S02]  /*161f0*/  ISETP.GE.U32.AND P4, PT, R96, R3, PT ;  /* 0x000000036000720c */ /* 0x000fe40003f86070 */
[----:B------:R-:W-:Y:S02]  /*16200*/  SHF.R.U32.HI R3, RZ, 0x10, R0 ;  /* 0x00000010ff037819 */ /* 0x000fe40000011600 */
[----:B-1----:R-:W-:Y:S01]  /*16210*/  F2FP.PACK_AB R0, R209, R240 ;  /* 0x000000f0d100723e */ /* 0x002fe200000000ff */
[----:B------:R-:W-:Y:S01]  /*16220*/  UIADD3 UR4, UR31, -0x4498517b, URZ ;  /* 0xbb67ae851f047890 */ /* 0x000fe2000fffe03f */
[----:B------:R-:W-:-:S02]  /*16230*/  IMAD.MOV.U32 R82, RZ, RZ, R246 ;  /* 0x000000ffff527224 */ /* 0x000fc400078e00f6 */
[C---:B------:R-:W-:Y:S01]  /*16240*/  PRMT R34, R0.reuse, 0x7632, R34 ;  /* 0x0000763200227816 */ /* 0x040fe20000000022 */
[----:B------:R-:W-:Y:S01]  /*16250*/  @!P3 HADD2 R63, -R0.H0_H0, -RZ.H0_H0 ;  /* 0xa00000ff003fb230 */ /* 0x000fe20000000900 */
[C---:B------:R-:W-:Y:S02]  /*16260*/  @P3 PRMT R183, R0.reuse, 0x7610, R183 ;  /* 0x0000761000b73816 */ /* 0x040fe400000000b7 */
[----:B------:R-:W-:Y:S02]  /*16270*/  PRMT R49, R0, 0x5410, R34 ;  /* 0x0000541000317816 */ /* 0x000fe40000000022 */
[----:B------:R-:W-:Y:S02]  /*16280*/  LOP3.LUT R0, R71, UR4, R82, 0x96, !PT ;  /* 0x0000000447007c12 */ /* 0x000fe4000f8e9652 */
[----:B------:R-:W3:Y:S01]  /*16290*/  LDL R71, [R1+0xa8] ;  /* 0x0000a80001477983 */ /* 0x000ee20000100800 */
[----:B------:R-:W-:Y:S01]  /*162a0*/  IMAD.MOV.U32 R83, RZ, RZ, R247 ;  /* 0x000000ffff537224 */ /* 0x000fe200078e00f7 */
[----:B------:R-:W1:Y:S01]  /*162b0*/  MUFU.EX2 R2, R100 ;  /* 0x0000006400027308 */ /* 0x000e620000000800 */
[----:B------:R-:W-:-:S02]  /*162c0*/  IMAD.MOV.U32 R247, RZ, RZ, R85 ;  /* 0x000000fffff77224 */ /* 0x000fc400078e0055 */
[----:B------:R-:W-:-:S05]  /*162d0*/  IMAD.MOV.U32 R85, RZ, RZ, R208 ;  /* 0x000000ffff557224 */ /* 0x000fca00078e00d0 */
[----:B------:R-:W4:Y:S01]  /*162e0*/  MUFU.EX2 R208, R101 ;  /* 0x0000006500d07308 */ /* 0x000f220000000800 */
[----:B------:R-:W-:Y:S02]  /*162f0*/  IMAD.MOV.U32 R246, RZ, RZ, R79 ;  /* 0x000000fffff67224 */ /* 0x000fe400078e004f */
[----:B------:R-:W-:Y:S02]  /*16300*/  IMAD.MOV.U32 R79, RZ, RZ, R251 ;  /* 0x000000ffff4f7224 */ /* 0x000fe400078e00fb */
[----:B------:R-:W-:Y:S02]  /*16310*/  IMAD.MOV.U32 R113, RZ, RZ, R244 ;  /* 0x000000ffff717224 */ /* 0x000fe400078e00f4 */
[----:B------:R-:W-:Y:S02]  /*16320*/  IMAD.MOV.U32 R112, RZ, RZ, R245 ;  /* 0x000000ffff707224 */ /* 0x000fe400078e00f5 */
[----:B-1----:R-:W-:Y:S02]  /*16330*/  FADD.FTZ R251, R2, R99 ;  /* 0x0000006302fb7221 */ /* 0x002fe40000010000 */
[----:B------:R-:W-:Y:S01]  /*16340*/  IMAD.WIDE.U32 R244, R0, -0x326172a9, RZ ;  /* 0xcd9e8d5700f47825 */ /* 0x000fe200078e00ff */
[----:B------:R-:W-:-:S02]  /*16350*/  LOP3.LUT R0, R23, UR13, R70, 0x96, !PT ;  /* 0x0000000d17007c12 */ /* 0x000fc4000f8e9646 */
[----:B----4-:R-:W-:-:S03]  /*16360*/  F2FP.PACK_AB R2, R208, R2 ;  /* 0x00000002d002723e */ /* 0x010fc600000000ff */
[----:B------:R-:W-:Y:S01]  /*16370*/  IMAD.WIDE.U32 R6, R0, -0x326172a9, RZ ;  /* 0xcd9e8d5700067825 */ /* 0x000fe200078e00ff */
[C---:B------:R-:W-:Y:S02]  /*16380*/  PRMT R27, R2.reuse, 0x7610, R27 ;  /* 0x00007610021b7816 */ /* 0x040fe4000000001b */
[----:B------:R-:W-:Y:S02]  /*16390*/  PRMT R26, R2, 0x7632, R26 ;  /* 0x00007632021a7816 */ /* 0x000fe4000000001a */
[----:B------:R-:W-:Y:S02]  /*163a0*/  LOP3.LUT R2, R245, UR14, R114, 0x96, !PT ;  /* 0x0000000ef5027c12 */ /* 0x000fe4000f8e9672 */
[----:B------:R-:W-:-:S03]  /*163b0*/  LOP3.LUT R3, R3, 0xff, RZ, 0xc0, !PT ;  /* 0x000000ff03037812 */ /* 0x000fc600078ec0ff */
        /* <DEDUP_REMOVED lines=9> */
[----:B------:R-:W-:Y:S02]  /*16450*/  IMAD.MOV.U32 R47, RZ, RZ, R113 ;  /* 0x000000ffff2f7224 */ /* 0x000fe400078e0071 */
[----:B------:R-:W-:Y:S02]  /*16460*/  IMAD.MOV.U32 R113, RZ, RZ, R11 ;  /* 0x000000ffff717224 */ /* 0x000fe400078e000b */
[----:B------:R-:W-:-:S05]  /*16470*/  IMAD.WIDE.U32 R10, R0, -0x2daee0ad, RZ ;  /* 0xd2511f53000a7825 */ /* 0x000fca00078e00ff */
[----:B------:R-:W-:Y:S01]  /*16480*/  LOP3.LUT R2, R11, UR7, R2, 0x96, !PT ;  /* 0x000000070b027c12 */ /* 0x000fe2000f8e9602 */
[----:B------:R-:W-:-:S04]  /*16490*/  IMAD.WIDE.U32 R6, R3, -0x326172a9, RZ ;  /* 0xcd9e8d5703067825 */ /* 0x000fc800078e00ff */
[----:B------:R-:W-:Y:S01]  /*164a0*/  IMAD.WIDE.U32 R2, R2, -0x326172a9, RZ ;  /* 0xcd9e8d5702027825 */ /* 0x000fe200078e00ff */
[----:B------:R-:W-:-:S04]  /*164b0*/  LOP3.LUT R9, R7, UR8, R8, 0x96, !PT ;  /* 0x0000000807097c12 */ /* 0x000fc8000f8e9608 */
[----:B------:R-:W-:Y:S01]  /*164c0*/  SHF.R.U32.HI R7, RZ, 0x10, R2 ;  /* 0x00000010ff077819 */ /* 0x000fe20000011602 */
[----:B------:R-:W-:Y:S01]  /*164d0*/  IMAD.MOV.U32 R69, RZ, RZ, R44 ;  /* 0x000000ffff457224 */ /* 0x000fe200078e002c */
[----:B------:R-:W-:Y:S01]  /*164e0*/  LOP3.LUT R0, R3, UR17, R6, 0x96, !PT ;  /* 0x0000001103007c12 */ /* 0x000fe2000f8e9606 */
[----:B------:R-:W-:Y:S01]  /*164f0*/  IMAD.MOV.U32 R44, RZ, RZ, R246 ;  /* 0x000000ffff2c7224 */ /* 0x000fe200078e00f6 */
[C---:B------:R-:W-:Y:S01]  /*16500*/  LOP3.LUT R3, R2.reuse, 0xffff, RZ, 0xc0, !PT ;  /* 0x0000ffff02037812 */ /* 0x040fe200078ec0ff */
[----:B------:R-:W-:Y:S01]  /*16510*/  IMAD.MOV.U32 R246, RZ, RZ, R85 ;  /* 0x000000fffff67224 */ /* 0x000fe200078e0055 */
[----:B------:R-:W-:Y:S02]  /*16520*/  LOP3.LUT R8, R2, 0xff, RZ, 0xc0, !PT ;  /* 0x000000ff02087812 */ /* 0x000fe400078ec0ff */
[----:B------:R-:W-:Y:S01]  /*16530*/  SHF.R.U32.HI R6, RZ, 0x18, R2 ;  /* 0x00000018ff067819 */ /* 0x000fe20000011602 */
[----:B------:R-:W-:Y:S01]  /*16540*/  IMAD.MOV.U32 R85, RZ, RZ, R68 ;  /* 0x000000ffff557224 */ /* 0x000fe200078e0044 */
[----:B------:R-:W-:Y:S01]  /*16550*/  LOP3.LUT R2, R7, 0xff, RZ, 0xc0, !PT ;  /* 0x000000ff07027812 */ /* 0x000fe200078ec0ff */
[----:B------:R-:W-:Y:S01]  /*16560*/  IMAD.MOV.U32 R68, RZ, RZ, R250 ;  /* 0x000000ffff447224 */ /* 0x000fe200078e00fa */
[----:B------:R-:W-:Y:S01]  /*16570*/  SHF.R.U32.HI R3, RZ, 0x8, R3 ;  /* 0x00000008ff037819 */ /* 0x000fe20000011603 */
[----:B------:R-:W-:Y:S01]  /*16580*/  FADD.FTZ R250, R14, R17 ;  /* 0x000000110efa7221 */ /* 0x000fe20000010000 */
[----:B------:R-:W-:Y:S01]  /*16590*/  PRMT R17, R2, 0x5410, R6 ;  /* 0x0000541002117816 */ /* 0x000fe20000000006 */
[----:B------:R-:W-:Y:S01]  /*165a0*/  STG.E.U16 [R12.64+-0xc0], R21 ;  /* 0xffff40150c007986 */ /* 0x000fe2000c10151c */
[----:B------:R-:W-:-:S03]  /*165b0*/  LOP3.LUT R2, R0, 0xffff, RZ, 0xc0, !PT ;  /* 0x0000ffff00027812 */ /* 0x000fc600078ec0ff */
[----:B------:R-:W-:Y:S04]  /*165c0*/  STG.E.U16 [R12.64+-0xbe], R20 ;  /* 0xffff42140c007986 */ /* 0x000fe8000c10151c */
[----:B------:R1:W-:Y:S01]  /*165d0*/  STG.E.U16 [R32.64+-0xbe], R18 ;  /* 0xffff421220007986 */ /* 0x0003e2000c10151c */
[--C-:B------:R-:W-:Y:S02]  /*165e0*/  SHF.R.U32.HI R6, RZ, 0x10, R0.reuse ;  /* 0x00000010ff067819 */ /* 0x100fe40000011600 */
[----:B------:R-:W-:Y:S02]  /*165f0*/  SHF.R.U32.HI R7, RZ, 0x18, R0 ;  /* 0x00000018ff077819 */ /* 0x000fe40000011600 */
[----:B------:R-:W-:Y:S02]  /*16600*/  LOP3.LUT R6, R6, 0xff, RZ, 0xc0, !PT ;  /* 0x000000ff06067812 */ /* 0x000fe400078ec0ff */
[----:B-1----:R-:W-:-:S02]  /*16610*/  PRMT R18, R8, 0x5410, R3 ;  /* 0x0000541008127816 */ /* 0x002fc40000000003 */
[----:B------:R-:W-:Y:S02]  /*16620*/  SHF.R.U32.HI R3, RZ, 0x8, R2 ;  /* 0x00000008ff037819 */ /* 0x000fe40000011602 */
[----:B------:R-:W-:-:S04]  /*16630*/  LOP3.LUT R2, R0, 0xff, RZ, 0xc0, !PT ;  /* 0x000000ff00027812 */ /* 0x000fc800078ec0ff */
[----:B------:R-:W-:Y:S01]  /*16640*/  PRMT R11, R2, 0x5410, R3 ;  /* 0x00005410020b7816 */ /* 0x000fe20000000003 */
[----:B------:R-:W-:Y:S01]  /*16650*/  IMAD.WIDE.U32 R2, R9, -0x2daee0ad, RZ ;  /* 0xd2511f5309027825 */ /* 0x000fe200078e00ff */
[----:B------:R-:W-:-:S04]  /*16660*/  PRMT R8, R6, 0x5410, R7 ;  /* 0x0000541006087816 */ /* 0x000fc80000000007 */
[----:B------:R-:W-:-:S04]  /*16670*/  LOP3.LUT R0, R3, UR16, R10, 0x96, !PT ;  /* 0x0000001003007c12 */ /* 0x000fc8000f8e960a */
        /* <DEDUP_REMOVED lines=16> */
[----:B------:R1:W-:Y:S01]  /*16780*/  STG.E.U16 [R32.64+-0xc0], R19 ;  /* 0xffff401320007986 */ /* 0x0003e2000c10151c */
[----:B------:R-:W-:-:S02]  /*16790*/  IMAD.MOV.U32 R45, RZ, RZ, R252 ;  /* 0x000000ffff2d7224 */ /* 0x000fc400078e00fc */
[----:B------:R-:W-:Y:S02]  /*167a0*/  IMAD.MOV.U32 R25, RZ, RZ, R69 ;  /* 0x000000ffff197224 */ /* 0x000fe400078e0045 */
[----:B------:R-:W-:Y:S02]  /*167b0*/  IMAD.MOV.U32 R53, RZ, RZ, R47 ;  /* 0x000000ffff357224 */ /* 0x000fe400078e002f */
[----:B------:R-:W-:Y:S02]  /*167c0*/  IMAD.MOV.U32 R70, RZ, RZ, R45 ;  /* 0x000000ffff467224 */ /* 0x000fe400078e002d */
[----:B------:R-:W-:Y:S01]  /*167d0*/  IMAD.MOV.U32 R69, RZ, RZ, R130 ;  /* 0x000000ffff457224 */ /* 0x000fe200078e0082 */
[----:B-1----:R-:W-:Y:S01]  /*167e0*/  PRMT R19, R0, 0x5410, R2 ;  /* 0x0000541000137816 */ /* 0x002fe20000000002 */
[----:B------:R-:W-:-:S05]  /*167f0*/  HSET2.LE.AND R0, R18, R96, PT ;  /* 0x0000006012007233 */ /* 0x000fca0003803000 */
[----:B------:R-:W-:Y:S01]  /*16800*/  LOP3.LUT R10, R0, R52, RZ, 0xc0, !PT ;  /* 0x00000034000a7212 */ /* 0x000fe200078ec0ff */
[--C-:B------:R-:W-:Y:S02]  /*16810*/  HSET2.LE.AND R0, R17, R96.reuse, PT ;  /* 0x0000006011007233 */ /* 0x100fe40003803000 */
[----:B------:R-:W-:-:S03]  /*16820*/  HSET2.LE.AND R2, R11, R96, PT ;  /* 0x000000600b027233 */ /* 0x000fc60003803000 */
[----:B------:R-:W-:Y:S01]  /*16830*/  LOP3.LUT R11, R0, R46, RZ, 0xc0, !PT ;  /* 0x0000002e000b7212 */ /* 0x000fe200078ec0ff */
[----:B------:R-:W-:Y:S01]  /*16840*/  HSET2.LE.AND R0, R14, R96, PT ;  /* 0x000000600e007233 */ /* 0x000fe20003803000 */
[----:B------:R-:W-:Y:S02]  /*16850*/  IMAD.MOV.U32 R47, RZ, RZ, R129 ;  /* 0x000000ffff2f7224 */ /* 0x000fe400078e0081 */
[----:B------:R-:W-:Y:S02]  /*16860*/  IMAD.MOV.U32 R45, RZ, RZ, R128 ;  /* 0x000000ffff2d7224 */ /* 0x000fe400078e0080 */
[----:B------:R-:W-:Y:S01]  /*16870*/  LOP3.LUT R128, R0, R43, RZ, 0xc0, !PT ;  /* 0x0000002b00807212 */ /* 0x000fe200078ec0ff */
[----:B------:R-:W-:Y:S01]  /*16880*/  IMAD.MOV.U32 R55, RZ, RZ, R25 ;  /* 0x000000ffff377224 */ /* 0x000fe200078e0019 */
[----:B--2---:R-:W-:Y:S01]  /*16890*/  IADD3 R0, R56, 0x4, RZ ;  /* 0x0000000438007810 */ /* 0x004fe20007ffe0ff */
        /* <DEDUP_REMOVED lines=12> */
[----:B------:R-:W-:Y:S01]  /*16960*/  IMAD.WIDE.U32 R248, R0, -0x326172a9, RZ ;  /* 0xcd9e8d5700f87825 */ /* 0x000fe200078e00ff */
[--C-:B------:R-:W-:Y:S01]  /*16970*/  HSET2.LE.AND R3, R8, R96.reuse, PT ;  /* 0x0000006008037233 */ /* 0x100fe20003803000 */
[----:B------:R-:W-:Y:S01]  /*16980*/  LOP3.LUT R8, R2, R80, RZ, 0xc0, !PT ;  /* 0x0000005002087212 */ /* 0x000fe200078ec0ff */
[----:B------:R-:W-:-:S03]  /*16990*/  HSET2.LE.AND R2, R7, R96, PT ;  /* 0x0000006007027233 */ /* 0x000fc60003803000 */
[----:B------:R-:W-:Y:S01]  /*169a0*/  LOP3.LUT R9, R3, R54, RZ, 0xc0, !PT ;  /* 0x0000003603097212 */ /* 0x000fe200078ec0ff */
[----:B------:R-:W-:Y:S01]  /*169b0*/  HSET2.LE.AND R3, R6, R96, PT ;  /* 0x0000006006037233 */ /* 0x000fe20003803000 */
[----:B------:R-:W-:Y:S02]  /*169c0*/  IMAD.MOV.U32 R62, RZ, RZ, R217 ;  /* 0x000000ffff3e7224 */ /* 0x000fe400078e00d9 */
[----:B------:R-:W-:Y:S01]  /*169d0*/  IMAD.MOV.U32 R63, RZ, RZ, R221 ;  /* 0x000000ffff3f7224 */ /* 0x000fe200078e00dd */
[----:B---3--:R-:W-:Y:S01]  /*169e0*/  LOP3.LUT R0, R249, R71, RZ, 0x3c, !PT ;  /* 0x00000047f9007212 */ /* 0x008fe200078e3cff */
[----:B------:R-:W-:Y:S02]  /*169f0*/  IMAD.MOV.U32 R71, RZ, RZ, R56 ;  /* 0x000000ffff477224 */ /* 0x000fe400078e0038 */
[----:B------:R-:W-:Y:S02]  /*16a00*/  IMAD.MOV.U32 R56, RZ, RZ, R25 ;  /* 0x000000ffff387224 */ /* 0x000fe400078e0019 */
[----:B------:R-:W-:-:S04]  /*16a10*/  IMAD.WIDE.U32 R6, R0, -0x2daee0ad, RZ ;  /* 0xd2511f5300067825 */ /* 0x000fc800078e00ff */
[----:B------:R-:W-:Y:S01]  /*16a20*/  IMAD.MOV.U32 R21, RZ, RZ, R56 ;  /* 0x000000ffff157224 */ /* 0x000fe200078e0038 */
[----:B------:R-:W-:Y:S01]  /*16a30*/  STL.64 [R1], R6 ;  /* 0x0000000601007387 */ /* 0x000fe20000100a00 */
[----:B------:R-:W-:-:S03]  /*16a40*/  IMAD.MOV.U32 R56, RZ, RZ, R189 ;  /* 0x000000ffff387224 */ /* 0x000fc600078e00bd */
[----:B------:R1:W5:Y:S04]  /*16a50*/  LDL.LU R217, [R1+0x10c] ;  /* 0x00010c0001d97983 */ /* 0x0003680000300800 */
[----:B------:R1:W5:Y:S04]  /*16a60*/  LDL.LU R221, [R1+0x108] ;  /* 0x0001080001dd7983 */ /* 0x0003680000300800 */
[----:B------:R-:W2:Y:S01]  /*16a70*/  LDL.LU R189, [R1+0x104] ;  /* 0x0001040001bd7983 */ /* 0x000ea20000300800 */
[----:B------:R-:W-:Y:S02]  /*16a80*/  LOP3.LUT R129, R2, R41, RZ, 0xc0, !PT ;  /* 0x0000002902817212 */ /* 0x000fe400078ec0ff */
[----:B------:R-:W-:Y:S01]  /*16a90*/  LOP3.LUT R2, R115, UR15, R248, 0x96, !PT ;  /* 0x0000000f73027c12 */ /* 0x000fe2000f8e96f8 */
[----:B------:R-:W-:-:S02]  /*16aa0*/  IMAD.MOV.U32 R115, RZ, RZ, R71 ;  /* 0x000000ffff737224 */ /* 0x000fc400078e0047 */
[----:B------:R-:W-:Y:S02]  /*16ab0*/  IMAD.MOV.U32 R71, RZ, RZ, R85 ;  /* 0x000000ffff477224 */ /* 0x000fe400078e0055 */
[----:B------:R-:W-:Y:S02]  /*16ac0*/  IMAD.MOV.U32 R85, RZ, RZ, R191 ;  /* 0x000000ffff557224 */ /* 0x000fe400078e00bf */
[----:B------:R-:W3:Y:S01]  /*16ad0*/  LDL.LU R191, [R1+0x100] ;  /* 0x0001000001bf7983 */ /* 0x000ee20000300800 */
[----:B------:R-:W-:Y:S02]  /*16ae0*/  IMAD.MOV.U32 R60, RZ, RZ, R79 ;  /* 0x000000ffff3c7224 */ /* 0x000fe400078e004f */
[----:B------:R-:W-:Y:S02]  /*16af0*/  IMAD.MOV.U32 R79, RZ, RZ, R194 ;  /* 0x000000ffff4f7224 */ /* 0x000fe400078e00c2 */
[----:B------:R-:W4:Y:S01]  /*16b00*/  LDL.LU R194, [R1+0xfc] ;  /* 0x0000fc0001c27983 */ /* 0x000f220000300800 */
[----:B------:R-:W-:Y:S01]  /*16b10*/  LOP3.LUT R0, R7, UR4, R82, 0x96, !PT ;  /* 0x0000000407007c12 */ /* 0x000fe2000f8e9652 */
        /* <DEDUP_REMOVED lines=9> */
[----:B------:R-:W-:-:S05]  /*16bb0*/  IMAD.WIDE.U32 R246, R0, -0x326172a9, RZ ;  /* 0xcd9e8d5700f67825 */ /* 0x000fca00078e00ff */
[----:B------:R-:W-:Y:S01]  /*16bc0*/  LOP3.LUT R0, R247, UR14, R114, 0x96, !PT ;  /* 0x0000000ef7007c12 */ /* 0x000fe2000f8e9672 */
[----:B------:R-:W-:Y:S02]  /*16bd0*/  IMAD.MOV.U32 R114, RZ, RZ, R82 ;  /* 0x000000ffff727224 */ /* 0x000fe400078e0052 */
[----:B------:R-:W-:Y:S02]  /*16be0*/  IMAD.MOV.U32 R82, RZ, RZ, R193 ;  /* 0x000000ffff527224 */ /* 0x000fe400078e00c1 */
[----:B------:R-:W3:Y:S01]  /*16bf0*/  LDL.LU R193, [R1+0xf8] ;  /* 0x0000f80001c17983 */ /* 0x000ee20000300800 */
[--C-:B------:R-:W-:Y:S01]  /*16c00*/  FADD.FTZ R252, R24, R4.reuse ;  /* 0x0000000418fc7221 */ /* 0x100fe20000010000 */
[C---:B------:R-:W-:Y:S02]  /*16c10*/  PRMT R5, R102.reuse, 0x7610, R5 ;  /* 0x0000761066057816 */ /* 0x040fe40000000005 */
[----:B------:R-:W-:-:S03]  /*16c20*/  PRMT R4, R102, 0x7632, R4 ;  /* 0x0000763266047816 */ /* 0x000fc60000000004 */
[----:B------:R-:W-:Y:S02]  /*16c30*/  @!P6 HADD2 R76, -R5.H0_H0, -RZ.H0_H0 ;  /* 0xa00000ff054ce230 */ /* 0x000fe40000000900 */
[----:B------:R-:W-:Y:S01]  /*16c40*/  @!P5 HADD2 R75, -R4.H0_H0, -RZ.H0_H0 ;  /* 0xa00000ff044bd230 */ /* 0x000fe20000000900 */
[----:B------:R-:W-:Y:S02]  /*16c50*/  PRMT R36, R5, 0x5410, R4 ;  /* 0x0000541005247816 */ /* 0x000fe40000000004 */
[----:B------:R-:W-:Y:S02]  /*16c60*/  @!P6 PRMT R5, R76, 0x5410, RZ ;  /* 0x000054104c05e816 */ /* 0x000fe400000000ff */
[----:B------:R-:W-:Y:S01]  /*16c70*/  @!P5 PRMT R4, R75, 0x5410, RZ ;  /* 0x000054104b04d816 */ /* 0x000fe200000000ff */
[----:B------:R-:W-:Y:S04]  /*16c80*/  STG.E.U16 [R30.64+-0xc0], R16 ;  /* 0xffff40101e007986 */ /* 0x000fe8000c10151c */
[----:B------:R1:W-:Y:S04]  /*16c90*/  STG.E.U16 [R30.64+-0xbe], R15 ;  /* 0xffff420f1e007986 */ /* 0x0003e8000c10151c */
[----:B------:R-:W-:Y:S04]  /*16ca0*/  STG.E.U16 [R28.64+-0xc0], R5 ;  /* 0xffff40051c007986 */ /* 0x000fe8000c10151c */
[----:B------:R1:W-:Y:S01]  /*16cb0*/  STG.E.U16 [R28.64+-0xbe], R4 ;  /* 0xffff42041c007986 */ /* 0x0003e2000c10151c */
[----:B------:R-:W-:Y:S01]  /*16cc0*/  LOP3.LUT R130, R3, R37, RZ, 0xc0, !PT ;  /* 0x0000002503827212 */ /* 0x000fe200078ec0ff */
[----:B-1----:R-:W-:-:S04]  /*16cd0*/  IMAD.WIDE.U32 R14, R0, -0x2daee0ad, RZ ;  /* 0xd2511f53000e7825 */ /* 0x002fc800078e00ff */
[----:B------:R-:W-:-:S05]  /*16ce0*/  IMAD.WIDE.U32 R4, R2, -0x2daee0ad, RZ ;  /* 0xd2511f5302047825 */ /* 0x000fca00078e00ff */
[----:B------:R-:W-:Y:S02]  /*16cf0*/  LOP3.LUT R2, R5, UR13, R6, 0x96, !PT ;  /* 0x0000000d05027c12 */ /* 0x000fe4000f8e9606 */
[----:B------:R-:W-:-:S03]  /*16d00*/  LOP3.LUT R0, R15, UR11, R4, 0x96, !PT ;  /* 0x0000000b0f007c12 */ /* 0x000fc6000f8e9604 */
[----:B------:R-:W-:-:S04]  /*16d10*/  IMAD.WIDE.U32 R4, R2, -0x326172a9, RZ ;  /* 0xcd9e8d5702047825 */ /* 0x000fc800078e00ff */
[----:B------:R-:W-:Y:S01]  /*16d20*/  IMAD.WIDE.U32 R6, R0, -0x326172a9, RZ ;  /* 0xcd9e8d5700067825 */ /* 0x000fe200078e00ff */
[----:B------:R-:W-:-:S04]  /*16d30*/  LOP3.LUT R2, R5, UR12, R246, 0x96, !PT ;  /* 0x0000000c05027c12 */ /* 0x000fc8000f8e96f6 */
[----:B------:R-:W-:Y:S01]  /*16d40*/  LOP3.LUT R0, R7, UR10, R4, 0x96, !PT ;  /* 0x0000000a07007c12 */ /* 0x000fe2000f8e9604 */
        /* <DEDUP_REMOVED lines=36> */
[----:B------:R-:W-:Y:S02]  /*16f90*/  @!P2 HADD2 R72, -R34.H0_H0, -RZ.H0_H0 ;  /* 0xa00000ff2248a230 */ /* 0x000fe40000000900 */
[----:B------:R-:W-:Y:S01]  /*16fa0*/  @!P4 HADD2 R73, -R26.H0_H0, -RZ.H0_H0 ;  /* 0xa00000ff1a49c230 */ /* 0x000fe20000000900 */
[----:B--2---:R-:W1:Y:S02]  /*16fb0*/  LDSM.16.MT88.4 R16, [R189+0xa000] ;  /* 0x00a00000bd10783b */ /* 0x004e640000004200 */
[-C--:B-1----:R-:W-:Y:S08]  /*16fc0*/  HMMA.16816.F32 R168, R8, R16.reuse, R168 ;  /* 0x0000001008a8723c */ /* 0x082ff000000018a8 */
[C---:B------:R-:W-:Y:S08]  /*16fd0*/  HMMA.16816.F32 R152, R4.reuse, R16, R152 ;  /* 0x000000100498723c */ /* 0x040ff00000001898 */
[-C--:B------:R-:W-:Y:S08]  /*16fe0*/  HMMA.16816.F32 R148, R4, R18.reuse, R148 ;  /* 0x000000120494723c */ /* 0x080ff00000001894 */
[----:B------:R-:W-:Y:S01]  /*16ff0*/  HMMA.16816.F32 R36, R8, R18, R232 ;  /* 0x000000120824723c */ /* 0x000fe200000018e8 */
[----:B---3--:R-:W1:Y:S01]  /*17000*/  LDSM.16.MT88.4 R16, [R191+0xa000] ;  /* 0x00a00000bf10783b */ /* 0x008e620000004200 */
[----:B------:R-:W-:Y:S01]  /*17010*/  @!P3 HADD2 R74, -R27.H0_H0, -RZ.H0_H0 ;  /* 0xa00000ff1b4ab230 */ /* 0x000fe20000000900 */
[----:B------:R-:W-:Y:S01]  /*17020*/  @!P2 PRMT R34, R72, 0x5410, RZ ;  /* 0x000054104822a816 */ /* 0x000fe200000000ff */
[----:B------:R-:W-:Y:S01]  /*17030*/  IMAD.MOV.U32 R72, RZ, RZ, R203 ;  /* 0x000000ffff487224 */ /* 0x000fe200078e00cb */
[----:B------:R-:W-:Y:S01]  /*17040*/  PRMT R48, R27, 0x5410, R26 ;  /* 0x000054101b307816 */ /* 0x000fe2000000001a */
[----:B------:R2:W5:Y:S01]  /*17050*/  LDL.LU R203, [R1+0xf4] ;  /* 0x0000f40001cb7983 */ /* 0x0005620000300800 */
[----:B------:R-:W-:Y:S01]  /*17060*/  @!P4 PRMT R26, R73, 0x5410, RZ ;  /* 0x00005410491ac816 */ /* 0x000fe200000000ff */
[----:B------:R-:W-:Y:S01]  /*17070*/  IMAD.MOV.U32 R73, RZ, RZ, R202 ;  /* 0x000000ffff497224 */ /* 0x000fe200078e00ca */
[----:B------:R-:W-:Y:S01]  /*17080*/  @!P3 PRMT R27, R74, 0x5410, RZ ;  /* 0x000054104a1bb816 */ /* 0x000fe200000000ff */
[----:B------:R2:W5:Y:S01]  /*17090*/  LDL.LU R202, [R1+0xf0] ;  /* 0x0000f00001ca7983 */ /* 0x0005620000300800 */
[----:B------:R-:W-:-:S02]  /*170a0*/  IMAD.MOV.U32 R74, RZ, RZ, R201 ;  /* 0x000000ffff4a7224 */ /* 0x000fc400078e00c9 */
[----:B------:R-:W-:Y:S01]  /*170b0*/  IMAD.MOV.U32 R101, RZ, RZ, R69 ;  /* 0x000000ffff657224 */ /* 0x000fe200078e0045 */
[----:B------:R2:W5:Y:S01]  /*170c0*/  LDL.LU R201, [R1+0xec] ;  /* 0x0000ec0001c97983 */ /* 0x0005620000300800 */
[-C--:B-1----:R-:W-:Y:S08]  /*170d0*/  HMMA.16816.F32 R160, R8, R16.reuse, R160 ;  /* 0x0000001008a0723c */ /* 0x082ff000000018a0 */
[C---:B------:R-:W-:Y:S08]  /*170e0*/  HMMA.16816.F32 R144, R4.reuse, R16, R144 ;  /* 0x000000100490723c */ /* 0x040ff00000001890 */
[-C--:B------:R-:W-:Y:S08]  /*170f0*/  HMMA.16816.F32 R140, R4, R18.reuse, R140 ;  /* 0x00000012048c723c */ /* 0x080ff0000000188c */
[----:B------:R-:W-:Y:S01]  /*17100*/  HMMA.16816.F32 R40, R8, R18, R236 ;  /* 0x000000120828723c */ /* 0x000fe200000018ec */
[----:B----4-:R-:W1:Y:S01]  /*17110*/  LDSM.16.MT88.4 R16, [R194+0xa000] ;  /* 0x00a00000c210783b */ /* 0x010e620000004200 */
        /* <DEDUP_REMOVED lines=20> */
[----:B------:R-:W-:-:S03]  /*17260*/  IMAD.MOV.U32 R58, RZ, RZ, R188 ;  /* 0x000000ffff3a7224 */ /* 0x000fc600078e00bc */
[----:B------:R2:W5:Y:S01]  /*17270*/  LDL.LU R192, [R1+0xd0] ;  /* 0x0000d00001c07983 */ /* 0x0005620000300800 */
[----:B------:R-:W-:-:S03]  /*17280*/  IMAD.MOV.U32 R235, RZ, RZ, R55 ;  /* 0x000000ffffeb7224 */ /* 0x000fc600078e0037 */
[----:B------:R2:W5:Y:S01]  /*17290*/  LDL.LU R190, [R1+0xcc] ;  /* 0x0000cc0001be7983 */ /* 0x0005620000300800 */
[----:B------:R-:W-:-:S03]  /*172a0*/  IMAD.MOV.U32 R236, RZ, RZ, R53 ;  /* 0x000000ffffec7224 */ /* 0x000fc600078e0035 */
[----:B------:R2:W5:Y:S01]  /*172b0*/  LDL.LU R188, [R1+0xc8] ;  /* 0x0000c80001bc7983 */ /* 0x0005620000300800 */
[----:B-1----:R-:W-:Y:S01]  /*172c0*/  HMMA.16816.F32 R52, R4, R16, R64 ;  /* 0x000000100434723c */ /* 0x002fe20000001840 */
[----:B------:R-:W-:Y:S02]  /*172d0*/  IMAD.MOV.U32 R232, RZ, RZ, R58 ;  /* 0x000000ffffe87224 */ /* 0x000fe400078e003a */
[----:B------:R-:W-:Y:S02]  /*172e0*/  IMAD.MOV.U32 R234, RZ, RZ, R57 ;  /* 0x000000ffffea7224 */ /* 0x000fe400078e0039 */
[----:B------:R-:W-:Y:S02]  /*172f0*/  IMAD.MOV.U32 R237, RZ, RZ, R47 ;  /* 0x000000ffffed7224 */ /* 0x000fe400078e002f */
[----:B------:R-:W-:Y:S01]  /*17300*/  IMAD.MOV.U32 R238, RZ, RZ, R45 ;  /* 0x000000ffffee7224 */ /* 0x000fe200078e002d */
[----:B------:R-:W-:Y:S01]  /*17310*/  HMMA.16816.F32 R60, R8, R18, R60 ;  /* 0x00000012083c723c */ /* 0x000fe2000000183c */
[----:B------:R-:W-:-:S02]  /*17320*/  IMAD.MOV.U32 R239, RZ, RZ, R44 ;  /* 0x000000ffffef7224 */ /* 0x000fc400078e002c */
[----:B------:R-:W-:-:S05]  /*17330*/  IMAD.MOV.U32 R65, RZ, RZ, R56 ;  /* 0x000000ffff417224 */ /* 0x000fca00078e0038 */
[----:B------:R-:W-:Y:S08]  /*17340*/  HMMA.16816.F32 R44, R8, R16, R72 ;  /* 0x00000010082c723c */ /* 0x000ff00000001848 */
[----:B------:R-:W-:Y:S01]  /*17350*/  HMMA.16816.F32 R56, R4, R18, R116 ;  /* 0x000000120438723c */ /* 0x000fe20000001874 */
[----:B------:R-:W1:Y:S01]  /*17360*/  LDSM.16.MT88.4 R16, [R193+0xa000] ;  /* 0x00a00000c110783b */ /* 0x000e620000004200 */
[----:B------:R-:W-:-:S02]  /*17370*/  IMAD.MOV.U32 R233, RZ, RZ, R83 ;  /* 0x000000ffffe97224 */ /* 0x000fc400078e0053 */
[----:B------:R-:W-:Y:S02]  /*17380*/  IMAD.MOV.U32 R64, RZ, RZ, R82 ;  /* 0x000000ffff407224 */ /* 0x000fe400078e0052 */
[----:B------:R-:W-:Y:S02]  /*17390*/  IMAD.MOV.U32 R67, RZ, RZ, R79 ;  /* 0x000000ffff437224 */ /* 0x000fe400078e004f */
[-C--:B-1----:R-:W-:Y:S07]  /*173a0*/  HMMA.16816.F32 R72, R4, R16.reuse, R156 ;  /* 0x000000100448723c */ /* 0x082fee000000189c */
[----:B------:R-:W-:Y:S01]  /*173b0*/  IMAD.MOV.U32 R156, RZ, RZ, R78 ;  /* 0x000000ffff9c7224 */ /* 0x000fe200078e004e */
[----:B------:R-:W-:Y:S01]  /*173c0*/  HMMA.16816.F32 R68, R8, R16, R68 ;  /* 0x000000100844723c */ /* 0x000fe20000001844 */
[----:B------:R-:W-:-:S02]  /*173d0*/  IMAD.MOV.U32 R158, RZ, RZ, R77 ;  /* 0x000000ffff9e7224 */ /* 0x000fc400078e004d */
[----:B------:R-:W-:-:S05]  /*173e0*/  IMAD.MOV.U32 R159, RZ, RZ, R81 ;  /* 0x000000ffff9f7224 */ /* 0x000fca00078e0051 */
[-C--:B------:R-:W-:Y:S01]  /*173f0*/  HMMA.16816.F32 R76, R4, R18.reuse, R164 ;  /* 0x00000012044c723c */ /* 0x080fe200000018a4 */
[----:B------:R-:W-:Y:S01]  /*17400*/  IMAD.MOV.U32 R66, RZ, RZ, R85 ;  /* 0x000000ffff427224 */ /* 0x000fe200078e0055 */
[----:B------:R-:W-:Y:S06]  /*17410*/  LDSM.16.MT88.4 R164, [R189+0xa800] ;  /* 0x00a80000bda4783b */ /* 0x000fec0000004200 */
[----:B------:R-:W-:Y:S01]  /*17420*/  HMMA.16816.F32 R80, R8, R18, R92 ;  /* 0x000000120850723c */ /* 0x000fe2000000185c */
[----:B------:R-:W1:Y:S01]  /*17430*/  LDSM.16.MT88.4 R16, [R189+0xb000] ;  /* 0x00b00000bd10783b */ /* 0x000e620000004200 */
[----:B------:R-:W-:-:S06]  /*17440*/  IMAD.MOV.U32 R157, RZ, RZ, R84 ;  /* 0x000000ffff9d7224 */ /* 0x000fcc00078e0054 */
[-C--:B-1----:R-:W-:Y:S08]  /*17450*/  HMMA.16816.F32 R84, R4, R16.reuse, R184 ;  /* 0x000000100454723c */ /* 0x082ff000000018b8 */
[----:B------:R-:W-:Y:S08]  /*17460*/  HMMA.16816.F32 R204, R8, R16, R204 ;  /* 0x0000001008cc723c */ /* 0x000ff000000018cc */
[-C--:B------:R-:W-:Y:S08]  /*17470*/  HMMA.16816.F32 R92, R4, R18.reuse, R224 ;  /* 0x00000012045c723c */ /* 0x080ff000000018e0 */
[----:B------:R-:W-:Y:S01]  /*17480*/  HMMA.16816.F32 R184, R8, R18, R232 ;  /* 0x0000001208b8723c */ /* 0x000fe200000018e8 */
[----:B------:R-:W1:Y:S01]  /*17490*/  LDSM.16.MT88.4 R16, [R191+0xb000] ;  /* 0x00b00000bf10783b */ /* 0x000e620000004200 */
[----:B------:R-:W-:-:S06]  /*174a0*/  IMAD.WIDE.U32 R2, R15, -0x2daee0ad, RZ ;  /* 0xd2511f530f027825 */ /* 0x000fcc00078e00ff */
[----:B-1----:R-:W-:Y:S08]  /*174b0*/  HMMA.16816.F32 R232, R8, R16, R100 ;  /* 0x0000001008e8723c */ /* 0x002ff00000001864 */
[C---:B------:R-:W-:Y:S08]  /*174c0*/  HMMA.16816.F32 R100, R4.reuse, R18, R228 ;  /* 0x000000120464723c */ /* 0x040ff000000018e4 */
[----:B------:R-:W-:Y:S08]  /*174d0*/  HMMA.16816.F32 R88, R4, R16, R88 ;  /* 0x000000100458723c */ /* 0x000ff00000001858 */
[----:B------:R-:W-:Y:S01]  /*174e0*/  HMMA.16816.F32 R228, R8, R18, R20 ;  /* 0x0000001208e4723c */ /* 0x000fe20000001814 */
[----:B------:R-:W1:Y:S04]  /*174f0*/  LDSM.16.MT88.4 R20, [R194+0xb000] ;  /* 0x00b00000c214783b */ /* 0x000e680000004200 */
[----:B------:R-:W3:Y:S01]  /*17500*/  LDSM.16.MT88.4 R16, [R193+0xb000] ;  /* 0x00b00000c110783b */ /* 0x000ee20000004200 */
[----:B------:R-:W-:-:S02]  /*17510*/  LOP3.LUT R0, R3, UR16, R24, 0x96, !PT ;  /* 0x0000001003007c12 */ /* 0x000fc4000f8e9618 */
[----:B------:R-:W-:-:S04]  /*17520*/  LOP3.LUT R3, R2, 0xffff, RZ, 0xc0, !PT ;  /* 0x0000ffff02037812 */ /* 0x000fc800078ec0ff */
[----:B------:R-:W-:Y:S01]  /*17530*/  SHF.R.U32.HI R3, RZ, 0x8, R3 ;  /* 0x00000008ff037819 */ /* 0x000fe20000011603 */
[C---:B-1----:R-:W-:Y:S08]  /*17540*/  HMMA.16816.F32 R104, R4.reuse, R20, R104 ;  /* 0x000000140468723c */ /* 0x042ff00000001868 */
        /* <DEDUP_REMOVED lines=9> */
[----:B------:R-:W1:Y:S01]  /*175e0*/  LDSM.16.MT88.4 R156, [R191+0xa800] ;  /* 0x00a80000bf9c783b */ /* 0x000e620000004200 */
[----:B------:R-:W-:-:S05]  /*175f0*/  SHF.R.U32.HI R3, RZ, 0x10, R0 ;  /* 0x00000010ff037819 */ /* 0x000fca0000011600 */
[----:B------:R-:W-:Y:S01]  /*17600*/  HMMA.16816.F32 R236, R8, R16, R236 ;  /* 0x0000001008ec723c */ /* 0x000fe200000018ec */
[----:B------:R-:W-:-:S07]  /*17610*/  LOP3.LUT R6, R0, 0xff, RZ, 0xc0, !PT ;  /* 0x000000ff00067812 */ /* 0x000fce00078ec0ff */
[C---:B------:R-:W-:Y:S01]  /*17620*/  HMMA.16816.F32 R20, R8.reuse, R22, R64 ;  /* 0x000000160814723c */ /* 0x040fe20000001840 */
[----:B------:R-:W-:Y:S01]  /*17630*/  SHF.R.U32.HI R5, RZ, 0x18, R0 ;  /* 0x00000018ff057819 */ /* 0x000fe20000011600 */
[----:B------:R-:W-:Y:S06]  /*17640*/  LDSM.16.MT88.4 R64, [R193+0xa800] ;  /* 0x00a80000c140783b */ /* 0x000fec0000004200 */
        /* <DEDUP_REMOVED lines=14> */
[----:B------:R-:W-:Y:S01]  /*17730*/  HMMA.16816.F32 R168, R128, R164, R168 ;  /* 0x000000a480a8723c */ /* 0x000fe200000018a8 */
[----:B------:R-:W-:Y:S01]  /*17740*/  LOP3.LUT R124, R2, R51, RZ, 0xc0, !PT ;  /* 0x00000033027c7212 */ /* 0x000fe200078ec0ff */
[----:B------:R-:W-:Y:S01]  /*17750*/  LDSM.16.MT88.4 R96, [R191+0xb800] ;  /* 0x00b80000bf60783b */ /* 0x000fe20000004200 */
[----:B------:R-:W-:-:S03]  /*17760*/  LOP3.LUT R125, R3, R48, RZ, 0xc0, !PT ;  /* 0x00000030037d7212 */ /* 0x000fc600078ec0ff */
[----:B------:R-:W3:Y:S02]  /*17770*/  LDSM.16.MT88.4 R48, [R194+0xa800] ;  /* 0x00a80000c230783b */ /* 0x000ee40000004200 */
[----:B-1----:R-:W-:Y:S02]  /*17780*/  HMMA.16816.F32 R160, R128, R156, R160 ;  /* 0x0000009c80a0723c */ /* 0x002fe400000018a0 */
[----:B------:R-:W-:Y:S06]  /*17790*/  LDSM.16.MT88.4 R4, [R193+0xb800] ;  /* 0x00b80000c104783b */ /* 0x000fec0000004200 */
[C---:B------:R-:W-:Y:S08]  /*177a0*/  HMMA.16816.F32 R152, R124.reuse, R164, R152 ;  /* 0x000000a47c98723c */ /* 0x040ff00000001898 */
[-C--:B------:R-:W-:Y:S08]  /*177b0*/  HMMA.16816.F32 R148, R124, R166.reuse, R148 ;  /* 0x000000a67c94723c */ /* 0x080ff00000001894 */
[----:B------:R-:W-:Y:S08]  /*177c0*/  HMMA.16816.F32 R164, R128, R166, R36 ;  /* 0x000000a680a4723c */ /* 0x000ff00000001824 */
        /* <DEDUP_REMOVED lines=11> */
[----:B------:R-:W1:Y:S04]  /*17880*/  LDSM.16.MT88.4 R80, [R189+0xb800] ;  /* 0x00b80000bd50783b */ /* 0x000e680000004200 */
        /* <DEDUP_REMOVED lines=13> */
[----:B------:R-:W-:Y:S01]  /*17960*/  STG.E.U16 [R30.64+-0x9e], R133 ;  /* 0xffff62851e007986 */ /* 0x000fe2000c10151c */
[----:B------:R-:W-:-:S03]  /*17970*/  UISETP.GT.AND UP0, UPT, UR33, UR18, UPT ;  /* 0x000000122100728c */ /* 0x000fc6000bf04270 */
[----:B------:R-:W-:Y:S04]  /*17980*/  STG.E.U16 [R28.64+-0xa0], R27 ;  /* 0xffff601b1c007986 */ /* 0x000fe8000c10151c */
[----:B------:R-:W-:Y:S04]  /*17990*/  STG.E.U16 [R28.64+-0x9e], R26 ;  /* 0xffff621a1c007986 */ /* 0x000fe8000c10151c */
[----:B------:R-:W-:Y:S04]  /*179a0*/  STG.E.U16 [R12.64+-0x90], R174 ;  /* 0xffff70ae0c007986 */ /* 0x000fe8000c10151c */
[----:B------:R-:W-:Y:S04]  /*179b0*/  STG.E.U16 [R12.64+-0x8e], R173 ;  /* 0xffff72ad0c007986 */ /* 0x000fe8000c10151c */
[----:B------:R-:W-:Y:S04]  /*179c0*/  STG.E.U16 [R32.64+-0x90], R172 ;  /* 0xffff70ac20007986 */ /* 0x000fe8000c10151c */
[----:B------:R3:W-:Y:S04]  /*179d0*/  STG.E.U16 [R32.64+-0x8e], R139 ;  /* 0xffff728b20007986 */ /* 0x0007e8000c10151c */
[----:B------:R4:W-:Y:S04]  /*179e0*/  STG.E.U16 [R30.64+-0x90], R132 ;  /* 0xffff70841e007986 */ /* 0x0009e8000c10151c */
[----:B------:R2:W-:Y:S04]  /*179f0*/  STG.E.U16 [R30.64+-0x8e], R35 ;  /* 0xffff72231e007986 */ /* 0x0005e8000c10151c */
[----:B------:R2:W-:Y:S04]  /*17a00*/  STG.E.U16 [R28.64+-0x90], R183 ;  /* 0xffff70b71c007986 */ /* 0x0005e8000c10151c */
[----:B------:R2:W-:Y:S01]  /*17a10*/  STG.E.U16 [R28.64+-0x8e], R34 ;  /* 0xffff72221c007986 */ /* 0x0005e2000c10151c */
[----:B------:R-:W-:Y:S01]  /*17a20*/  PLOP3.LUT P2, PT, PT, PT, UP0, 0x80, 0x0 ;  /* 0x000000000000781c */ /* 0x000fe20003f4f008 */
[----:B------:R-:W-:Y:S01]  /*17a30*/  FADD.FTZ R0, R208, R251 ;  /* 0x000000fbd0007221 */ /* 0x000fe20000010000 */
[----:B-1----:R-:W-:Y:S01]  /*17a40*/  HMMA.16816.F32 R76, R124, R82, R92 ;  /* 0x000000527c4c723c */ /* 0x002fe2000000185c */
[----:B------:R-:W-:Y:S01]  /*17a50*/  FADD.FTZ R210, R210, R252 ;  /* 0x000000fcd2d27221 */ /* 0x000fe20000010000 */
[----:B------:R-:W-:Y:S01]  /*17a60*/  IADD3 RZ, P3, R12, -0x100, RZ ;  /* 0xffffff000cff7810 */ /* 0x000fe20007f7e0ff */
[----:B------:R-:W-:-:S02]  /*17a70*/  FADD.FTZ R208, R242, R250 ;  /* 0x000000faf2d07221 */ /* 0x000fc40000010000 */
[----:B------:R-:W-:-:S03]  /*17a80*/  FADD.FTZ R0, R240, R0 ;  /* 0x00000000f0007221 */ /* 0x000fc60000010000 */
[----:B------:R-:W-:Y:S01]  /*17a90*/  HMMA.16816.F32 R72, R124, R80, R84 ;  /* 0x000000507c48723c */ /* 0x000fe20000001854 */
[----:B------:R-:W-:Y:S01]  /*17aa0*/  FADD.FTZ R210, R243, R210 ;  /* 0x000000d2f3d27221 */ /* 0x000fe20000010000 */
[----:B---3--:R-:W-:-:S06]  /*17ab0*/  IADD3.X R139, R13, -0x1, RZ, P3, !PT ;  /* 0xffffffff0d8b7810 */ /* 0x008fcc0001ffe4ff */
        /* <DEDUP_REMOVED lines=9> */
[----:B----4-:R-:W-:Y:S02]  /*17b50*/  IMAD.MOV.U32 R132, RZ, RZ, R222 ;  /* 0x000000ffff847224 */ /* 0x010fe400078e00de */
[----:B------:R-:W-:-:S05]  /*17b60*/  IMAD.MOV.U32 R133, RZ, RZ, R212 ;  /* 0x000000ffff857224 */ /* 0x000fca00078e00d4 */
[----:B------:R-:W-:Y:S08]  /*17b70*/  HMMA.16816.F32 R124, R124, R6, R116 ;  /* 0x000000067c7c723c */ /* 0x000ff00000001874 */
[C---:B------:R-:W-:Y:S08]  /*17b80*/  HMMA.16816.F32 R68, R128.reuse, R80, R204 ;  /* 0x000000508044723c */ /* 0x040ff000000018cc */
[----:B------:R-:W-:Y:S01]  /*17b90*/  HMMA.16816.F32 R84, R128, R96, R232 ;  /* 0x000000608054723c */ /* 0x000fe200000018e8 */
[----:B------:R-:W-:-:S07]  /*17ba0*/  IADD3 R204, R12, -0x100, RZ ;  /* 0xffffff000ccc7810 */ /* 0x000fce0007ffe0ff */
[C---:B------:R-:W-:Y:S08]  /*17bb0*/  HMMA.16816.F32 R100, R128.reuse, R112, R224 ;  /* 0x000000708064723c */ /* 0x040ff000000018e0 */
[C---:B------:R-:W-:Y:S08]  /*17bc0*/  HMMA.16816.F32 R80, R128.reuse, R82, R184 ;  /* 0x000000528050723c */ /* 0x040ff000000018b8 */
[C---:B------:R-:W-:Y:S08]  /*17bd0*/  HMMA.16816.F32 R96, R128.reuse, R98, R228 ;  /* 0x000000628060723c */ /* 0x040ff000000018e4 */
[C---:B------:R-:W-:Y:S08]  /*17be0*/  HMMA.16816.F32 R112, R128.reuse, R114, R20 ;  /* 0x000000728070723c */ /* 0x040ff00000001814 */
[C---:B------:R-:W-:Y:S08]  /*17bf0*/  HMMA.16816.F32 R116, R128.reuse, R4, R236 ;  /* 0x000000048074723c */ /* 0x040ff000000018ec */
[----:B------:R-:W-:Y:S01]  /*17c00*/  HMMA.16816.F32 R128, R128, R6, R16 ;  /* 0x000000068080723c */ /* 0x000fe20000001810 */
[----:B------:R-:W-:Y:S07]  /*17c10*/  @!P2 BRA `(.L_x_2063) ;  /* 0x000055700000a947 */ /* 0x000fee0003800000 */
[----:B--2---:R-:W2:Y:S04]  /*17c20*/  LDL.64 R14, [R1+0xb8] ;  /* 0x0000b800010e7983 */ /* 0x004ea80000100a00 */
        /* <DEDUP_REMOVED lines=138> */
[----:B------:R-:W-:Y:S08]  /*184d0*/  HMMA.16816.F32 R180, R4, R18, R176 ;  /* 0x0000001204b4723c */ /* 0x000ff000000018b0 */
[----:B--2---:R-:W-:Y:S08]  /*184e0*/  HMMA.16816.F32 R176, R8, R16, R132 ;  /* 0x0000001008b0723c */ /* 0x004ff00000001884 */
        /* <DEDUP_REMOVED lines=53> */
.L_x_2075:
[----:B------:R-:W-:Y:S05]  /*18840*/  BSYNC B0 ;  /* 0x0000000000007941 */ /* 0x000fea0003800000 */
.L_x_2074:
[----:B------:R-:W0:Y:S02]  /*18850*/  LDGDEPBAR ;  /* 0x00000000000079af */ /* 0x000e240000000000 */
.L_x_2073:
[----:B-1----:R-:W3:Y:S01]  /*18860*/  LDL.LU.64 R4, [R1+0x68] ;  /* 0x0000680001047983 */ /* 0x002ee20000300a00 */
[----:B--2---:R-:W-:-:S03]  /*18870*/  IMAD.U32 R2, RZ, RZ, UR33 ;  /* 0x00000021ff027e24 */ /* 0x004fc6000f8e00ff */
[----:B------:R-:W1:Y:S01]  /*18880*/  S2R R3, SR_TID.X ;  /* 0x0000000000037919 */ /* 0x000e620000002100 */
[----:B------:R-:W-:-:S03]  /*18890*/  LOP3.LUT R0, R0, 0xfffffffe, RZ, 0xc0, !PT ;  /* 0xfffffffe00007812 */ /* 0x000fc600078ec0ff */
[----:B------:R2:W-:Y:S04]  /*188a0*/  STL.64 [R1+0x100], R30 ;  /* 0x0001001e01007387 */ /* 0x0005e80000100a00 */
[----:B------:R-:W-:Y:S04]  /*188b0*/  STL [R1+0xfc], R28 ;  /* 0x0000fc1c01007387 */ /* 0x000fe80000100800 */
[----:B------:R-:W-:Y:S04]  /*188c0*/  STL [R1+0xf8], R29 ;  /* 0x0000f81d01007387 */ /* 0x000fe80000100800 */
[----:B------:R-:W-:Y:S04]  /*188d0*/  STL [R1+0xf4], R203 ;  /* 0x0000f4cb01007387 */ /* 0x000fe80000100800 */
[----:B------:R-:W-:Y:S01]  /*188e0*/  STL [R1+0xf0], R202 ;  /* 0x0000f0ca01007387 */ /* 0x000fe20000100800 */
[----:B-1----:R-:W-:-:S03]  /*188f0*/  IMAD.SHL.U32 R3, R3, 0x2, RZ ;  /* 0x0000000203037824 */ /* 0x002fc600078e00ff */
[----:B------:R-:W-:Y:S02]  /*18900*/  STL [R1+0xec], R201 ;  /* 0x0000ecc901007387 */ /* 0x000fe40000100800 */
[----:B------:R-:W-:Y:S02]  /*18910*/  LOP3.LUT R3, R3, 0x6, RZ, 0xc0, !PT ;  /* 0x0000000603037812 */ /* 0x000fe400078ec0ff */
[----:B------:R-:W-:Y:S03]  /*18920*/  STL [R1+0xe8], R200 ;  /* 0x0000e8c801007387 */ /* 0x000fe60000100800 */
[----:B------:R-:W-:Y:S01]  /*18930*/  IMAD R2, R2, 0x20, R3 ;  /* 0x0000002002027824 */ /* 0x000fe200078e0203 */
[----:B------:R-:W-:Y:S04]  /*18940*/  STL [R1+0xe4], R199 ;  /* 0x0000e4c701007387 */ /* 0x000fe80000100800 */
[----:B------:R-:W-:Y:S01]  /*18950*/  IADD3 R3, R2, 0x1, RZ ;  /* 0x0000000102037810 */ /* 0x000fe20007ffe0ff */
[----:B------:R-:W-:Y:S03]  /*18960*/  STL [R1+0xe0], R198 ;  /* 0x0000e0c601007387 */ /* 0x000fe60000100800 */
[C---:B------:R-:W-:Y:S01]  /*18970*/  ISETP.GE.AND P1, PT, R3.reuse, R218, PT ;  /* 0x000000da0300720c */ /* 0x040fe20003f26270 */
[----:B------:R-:W-:Y:S03]  /*18980*/  STL [R1+0xdc], R197 ;  /* 0x0000dcc501007387 */ /* 0x000fe60000100800 */
[C---:B------:R-:W-:Y:S01]  /*18990*/  ISETP.LT.OR P1, PT, R3.reuse, R214, P1 ;  /* 0x000000d60300720c */ /* 0x040fe20000f21670 */
[----:B------:R-:W-:Y:S01]  /*189a0*/  STL [R1+0xd8], R196 ;  /* 0x0000d8c401007387 */ /* 0x000fe20000100800 */
[----:B------:R-:W-:-:S02]  /*189b0*/  ISETP.GE.AND P2, PT, R3, R220, PT ;  /* 0x000000dc0300720c */ /* 0x000fc40003f46270 */
[C---:B------:R-:W-:Y:S01]  /*189c0*/  ISETP.GE.AND P3, PT, R2.reuse, R220, PT ;  /* 0x000000dc0200720c */ /* 0x040fe20003f66270 */
[----:B------:R-:W-:Y:S01]  /*189d0*/  STL [R1+0xd4], R195 ;  /* 0x0000d4c301007387 */ /* 0x000fe20000100800 */
[C---:B------:R-:W-:Y:S02]  /*189e0*/  ISETP.GE.AND P4, PT, R3.reuse, R221, PT ;  /* 0x000000dd0300720c */ /* 0x040fe40003f86270 */
[CC--:B------:R-:W-:Y:S01]  /*189f0*/  ISETP.LT.OR P2, PT, R3.reuse, R216.reuse, P2 ;  /* 0x000000d80300720c */ /* 0x0c0fe20001741670 */
[----:B------:R-:W-:Y:S01]  /*18a00*/  STL [R1+0xd0], R192 ;  /* 0x0000d0c001007387 */ /* 0x000fe20000100800 */
[----:B------:R-:W-:Y:S02]  /*18a10*/  ISETP.LT.OR P3, PT, R2, R216, P3 ;  /* 0x000000d80200720c */ /* 0x000fe40001f61670 */
[----:B------:R-:W-:Y:S01]  /*18a20*/  ISETP.LT.OR P4, PT, R3, R217, P4 ;  /* 0x000000d90300720c */ /* 0x000fe20002781670 */
[----:B------:R-:W-:Y:S01]  /*18a30*/  STL [R1+0xcc], R190 ;  /* 0x0000ccbe01007387 */ /* 0x000fe20000100800 */
[----:B------:R-:W-:-:S02]  /*18a40*/  @P1 LOP3.LUT R0, R0, 0x1, RZ, 0xfc, !PT ;  /* 0x0000000100001812 */ /* 0x000fc400078efcff */
[----:B------:R-:W-:Y:S01]  /*18a50*/  FSEL R16, R174, -INF , !P3 ;  /* 0xff800000ae107808 */ /* 0x000fe20005800000 */
[----:B------:R-:W-:Y:S01]  /*18a60*/  STL [R1+0xc8], R188 ;  /* 0x0000c8bc01007387 */ /* 0x000fe20000100800 */
[----:B------:R-:W-:Y:S02]  /*18a70*/  FSEL R23, R175, -INF , !P2 ;  /* 0xff800000af177808 */ /* 0x000fe40005000000 */
[----:B------:R-:W-:Y:S01]  /*18a80*/  ISETP.GE.AND P0, PT, R3, R219, PT ;  /* 0x000000db0300720c */ /* 0x000fe20003f06270 */
[----:B--2---:R-:W2:Y:S01]  /*18a90*/  LDL.LU.64 R30, [R1+0x30] ;  /* 0x00003000011e7983 */ /* 0x004ea20000300a00 */
[C---:B------:R-:W-:Y:S02]  /*18aa0*/  ISETP.GE.AND P5, PT, R2.reuse, R221, PT ;  /* 0x000000dd0200720c */ /* 0x040fe40003fa6270 */
[----:B------:R-:W-:Y:S01]  /*18ab0*/  ISETP.GE.AND P1, PT, R2, R219, PT ;  /* 0x000000db0200720c */ /* 0x000fe20003f26270 */
[----:B------:R-:W4:Y:S01]  /*18ac0*/  LDL.LU.64 R236, [R1+0xc0] ;  /* 0x0000c00001ec7983 */ /* 0x000f220000300a00 */
[----:B------:R-:W-:-:S02]  /*18ad0*/  FSEL R15, R173, -INF , !P4 ;  /* 0xff800000ad0f7808 */ /* 0x000fc40006000000 */
[----:B------:R-:W-:Y:S02]  /*18ae0*/  ISETP.LT.OR P0, PT, R3, R215, P0 ;  /* 0x000000d70300720c */ /* 0x000fe40000701670 */
[C---:B------:R-:W-:Y:S02]  /*18af0*/  ISETP.LT.OR P5, PT, R2.reuse, R217, P5 ;  /* 0x000000d90200720c */ /* 0x040fe40002fa1670 */
[C---:B------:R-:W-:Y:S02]  /*18b00*/  ISETP.LT.OR P4, PT, R2.reuse, R215, P1 ;  /* 0x000000d70200720c */ /* 0x040fe40000f81670 */
[----:B------:R-:W-:Y:S02]  /*18b10*/  IADD3 R3, R2, 0x9, RZ ;  /* 0x0000000902037810 */ /* 0x000fe40007ffe0ff */
[----:B------:R-:W-:Y:S02]  /*18b20*/  FSEL R7, R172, -INF , !P5 ;  /* 0xff800000ac077808 */ /* 0x000fe40006800000 */
[----:B------:R-:W-:-:S02]  /*18b30*/  FSEL R24, R204, -INF , !P4 ;  /* 0xff800000cc187808 */ /* 0x000fc40006000000 */
[C---:B------:R-:W-:Y:S02]  /*18b40*/  ISETP.GE.AND P4, PT, R3.reuse, R221, PT ;  /* 0x000000dd0300720c */ /* 0x040fe40003f86270 */
[C---:B------:R-:W-:Y:S02]  /*18b50*/  ISETP.GE.AND P5, PT, R3.reuse, R218, PT ;  /* 0x000000da0300720c */ /* 0x040fe40003fa6270 */
[C---:B------:R-:W-:Y:S02]  /*18b60*/  ISETP.LT.OR P4, PT, R3.reuse, R217, P4 ;  /* 0x000000d90300720c */ /* 0x040fe40002781670 */
[----:B------:R-:W-:Y:S02]  /*18b70*/  ISETP.LT.OR P5, PT, R3, R214, P5 ;  /* 0x000000d60300720c */ /* 0x000fe40002fa1670 */
[----:B------:R-:W-:Y:S02]  /*18b80*/  FSEL R27, R205, -INF , !P0 ;  /* 0xff800000cd1b7808 */ /* 0x000fe40004000000 */
[----:B------:R-:W-:-:S02]  /*18b90*/  FSEL R11, R137, -INF , !P4 ;  /* 0xff800000890b7808 */ /* 0x000fc40006000000 */
[----:B------:R-:W-:Y:S01]  /*18ba0*/  LOP3.LUT R0, R0, 0xffffffbf, RZ, 0xc0, !PT ;  /* 0xffffffbf00007812 */ /* 0x000fe200078ec0ff */
[----:B---3--:R-:W-:Y:S01]  /*18bb0*/  IMAD.MOV.U32 R230, RZ, RZ, R4 ;  /* 0x000000ffffe67224 */ /* 0x008fe200078e0004 */
[----:B------:R-:W-:Y:S01]  /*18bc0*/  IADD3 R4, R2, 0x8, RZ ;  /* 0x0000000802047810 */ /* 0x000fe20007ffe0ff */
[----:B------:R-:W-:-:S03]  /*18bd0*/  IMAD.MOV.U32 R231, RZ, RZ, R5 ;  /* 0x000000ffffe77224 */ /* 0x000fc600078e0005 */
[C---:B------:R-:W-:Y:S02]  /*18be0*/  ISETP.GE.AND P2, PT, R4.reuse, R221, PT ;  /* 0x000000dd0400720c */ /* 0x040fe40003f46270 */
[C---:B------:R-:W-:Y:S02]  /*18bf0*/  ISETP.GE.AND P3, PT, R4.reuse, R220, PT ;  /* 0x000000dc0400720c */ /* 0x040fe40003f66270 */
[C---:B------:R-:W-:Y:S02]  /*18c00*/  ISETP.LT.OR P2, PT, R4.reuse, R217, P2 ;  /* 0x000000d90400720c */ /* 0x040fe40001741670 */
[----:B------:R-:W-:Y:S02]  /*18c10*/  ISETP.LT.OR P3, PT, R4, R216, P3 ;  /* 0x000000d80400720c */ /* 0x000fe40001f61670 */
[----:B------:R-:W-:Y:S02]  /*18c20*/  FSEL R14, R136, -INF , !P2 ;  /* 0xff800000880e7808 */ /* 0x000fe40005000000 */
[----:B------:R-:W-:-:S02]  /*18c30*/  FSEL R22, R138, -INF , !P3 ;  /* 0xff8000008a167808 */ /* 0x000fc40005800000 */
[C---:B------:R-:W-:Y:S02]  /*18c40*/  ISETP.GE.AND P2, PT, R3.reuse, R220, PT ;  /* 0x000000dc0300720c */ /* 0x040fe40003f46270 */
[C---:B------:R-:W-:Y:S02]  /*18c50*/  ISETP.GE.AND P3, PT, R3.reuse, R219, PT ;  /* 0x000000db0300720c */ /* 0x040fe40003f66270 */
[C---:B------:R-:W-:Y:S02]  /*18c60*/  ISETP.LT.OR P2, PT, R3.reuse, R216, P2 ;  /* 0x000000d80300720c */ /* 0x040fe40001741670 */
[----:B------:R-:W-:Y:S02]  /*18c70*/  ISETP.LT.OR P3, PT, R3, R215, P3 ;  /* 0x000000d70300720c */ /* 0x000fe40001f61670 */
[----:B------:R-:W-:Y:S02]  /*18c80*/  IADD3 R3, R2, 0x10, RZ ;  /* 0x0000001002037810 */ /* 0x000fe40007ffe0ff */
[----:B------:R-:W-:-:S02]  /*18c90*/  ISETP.GE.AND P1, PT, R4, R219, PT ;  /* 0x000000db0400720c */ /* 0x000fc40003f26270 */
[C---:B------:R-:W-:Y:S02]  /*18ca0*/  ISETP.GE.AND P0, PT, R3.reuse, R221, PT ;  /* 0x000000dd0300720c */ /* 0x040fe40003f06270 */
[----:B------:R-:W-:Y:S02]  /*18cb0*/  ISETP.LT.OR P1, PT, R4, R215, P1 ;  /* 0x000000d70400720c */ /* 0x000fe40000f21670 */
[----:B------:R-:W-:Y:S02]  /*18cc0*/  ISETP.LT.OR P0, PT, R3, R217, P0 ;  /* 0x000000d90300720c */ /* 0x000fe40000701670 */
[----:B------:R-:W-:Y:S02]  /*18cd0*/  IADD3 R5, R2, 0x11, RZ ;  /* 0x0000001102057810 */ /* 0x000fe40007ffe0ff */
[----:B------:R-:W-:Y:S02]  /*18ce0*/  FSEL R21, R139, -INF , !P2 ;  /* 0xff8000008b157808 */ /* 0x000fe40005000000 */
[----:B------:R-:W-:-:S02]  /*18cf0*/  FSEL R26, R184, -INF , !P1 ;  /* 0xff800000b81a7808 */ /* 0x000fc40004800000 */
[----:B------:R-:W-:Y:S02]  /*18d00*/  FSEL R10, R176, -INF , !P0 ;  /* 0xff800000b00a7808 */ /* 0x000fe40004000000 */
[C---:B------:R-:W-:Y:S02]  /*18d10*/  ISETP.GE.AND P1, PT, R3.reuse, R220, PT ;  /* 0x000000dc0300720c */ /* 0x040fe40003f26270 */
[C---:B------:R-:W-:Y:S02]  /*18d20*/  ISETP.GE.AND P2, PT, R3.reuse, R219, PT ;  /* 0x000000db0300720c */ /* 0x040fe40003f46270 */
[-C--:B------:R-:W-:Y:S02]  /*18d30*/  ISETP.GE.AND P4, PT, R3, R218.reuse, PT ;  /* 0x000000da0300720c */ /* 0x080fe40003f86270 */
[----:B------:R-:W-:Y:S02]  /*18d40*/  ISETP.GE.AND P0, PT, R5, R221, PT ;  /* 0x000000dd0500720c */ /* 0x000fe40003f06270 */
[----:B------:R-:W-:-:S02]  /*18d50*/  ISETP.GE.AND P6, PT, R4, R218, PT ;  /* 0x000000da0400720c */ /* 0x000fc40003fc6270 */
[C---:B------:R-:W-:Y:S02]  /*18d60*/  ISETP.LT.OR P1, PT, R3.reuse, R216, P1 ;  /* 0x000000d80300720c */ /* 0x040fe40000f21670 */
[C---:B------:R-:W-:Y:S02]  /*18d70*/  ISETP.LT.OR P2, PT, R3.reuse, R215, P2 ;  /* 0x000000d70300720c */ /* 0x040fe40001741670 */
[-C--:B------:R-:W-:Y:S02]  /*18d80*/  ISETP.LT.OR P4, PT, R3, R214.reuse, P4 ;  /* 0x000000d60300720c */ /* 0x080fe40002781670 */
[----:B------:R-:W-:Y:S02]  /*18d90*/  ISETP.LT.OR P0, PT, R5, R217, P0 ;  /* 0x000000d90500720c */ /* 0x000fe40000701670 */
[----:B------:R-:W-:Y:S02]  /*18da0*/  IADD3 R3, R2, 0x18, RZ ;  /* 0x0000001802037810 */ /* 0x000fe40007ffe0ff */
[----:B------:R-:W-:-:S02]  /*18db0*/  ISETP.LT.OR P6, PT, R4, R214, P6 ;  /* 0x000000d60400720c */ /* 0x000fc400037c1670 */
[----:B------:R-:W-:Y:S02]  /*18dc0*/  FSEL R9, R177, -INF , !P0 ;  /* 0xff800000b1097808 */ /* 0x000fe40004000000 */
[----:B------:R-:W-:-:S04]  /*18dd0*/  ISETP.GE.AND P0, PT, R3, R221, PT ;  /* 0x000000dd0300720c */ /* 0x000fc80003f06270 */
[----:B------:R-:W-:-:S04]  /*18de0*/  ISETP.LT.OR P0, PT, R3, R217, P0 ;  /* 0x000000d90300720c */ /* 0x000fc80000701670 */
[----:B------:R-:W-:Y:S02]  /*18df0*/  FSEL R8, R132, -INF , !P0 ;  /* 0xff80000084087808 */ /* 0x000fe40004000000 */
[-C--:B------:R-:W-:Y:S02]  /*18e00*/  ISETP.GE.AND P0, PT, R3, R220.reuse, PT ;  /* 0x000000dc0300720c */ /* 0x080fe40003f06270 */
[----:B------:R-:W-:Y:S02]  /*18e10*/  FSEL R20, R178, -INF , !P1 ;  /* 0xff800000b2147808 */ /* 0x000fe40004800000 */
[----:B------:R-:W-:Y:S02]  /*18e20*/  @P6 LOP3.LUT R0, R0, 0x40, RZ, 0xfc, !PT ;  /* 0x0000004000006812 */ /* 0x000fe400078efcff */
[----:B------:R-:W-:Y:S02]  /*18e30*/  ISETP.GE.AND P1, PT, R5, R220, PT ;  /* 0x000000dc0500720c */ /* 0x000fe40003f26270 */
[----:B------:R-:W-:-:S02]  /*18e40*/  ISETP.LT.OR P0, PT, R3, R216, P0 ;  /* 0x000000d80300720c */ /* 0x000fc40000701670 */
[----:B------:R-:W-:Y:S02]  /*18e50*/  IADD3 R4, R2, 0x19, RZ ;  /* 0x0000001902047810 */ /* 0x000fe40007ffe0ff */
[----:B------:R-:W-:Y:S02]  /*18e60*/  LOP3.LUT R0, R0, 0xffffff7f, RZ, 0xc0, !PT ;  /* 0xffffff7f00007812 */ /* 0x000fe400078ec0ff */
[----:B------:R-:W-:Y:S02]  /*18e70*/  ISETP.LT.OR P1, PT, R5, R216, P1 ;  /* 0x000000d80500720c */ /* 0x000fe40000f21670 */
[----:B------:R-:W-:Y:S02]  /*18e80*/  FSEL R18, R134, -INF , !P0 ;  /* 0xff80000086127808 */ /* 0x000fe40004000000 */
[----:B------:R-:W-:Y:S02]  /*18e90*/  ISETP.GE.AND P0, PT, R4, R221, PT ;  /* 0x000000dd0400720c */ /* 0x000fe40003f06270 */
[----:B------:R-:W-:-:S02]  /*18ea0*/  @P5 LOP3.LUT R0, R0, 0x80, RZ, 0xfc, !PT ;  /* 0x0000008000005812 */ /* 0x000fc400078efcff */
[----:B------:R-:W-:Y:S02]  /*18eb0*/  FSEL R19, R179, -INF , !P1 ;  /* 0xff800000b3137808 */ /* 0x000fe40004800000 */
[----:B------:R-:W-:Y:S02]  /*18ec0*/  ISETP.GE.AND P1, PT, R2, R218, PT ;  /* 0x000000da0200720c */ /* 0x000fe40003f26270 */
[----:B------:R-:W-:Y:S02]  /*18ed0*/  ISETP.LT.OR P0, PT, R4, R217, P0 ;  /* 0x000000d90400720c */ /* 0x000fe40000701670 */
[----:B------:R-:W-:Y:S02]  /*18ee0*/  LOP3.LUT R0, R0, 0xfffffeff, RZ, 0xc0, !PT ;  /* 0xfffffeff00007812 */ /* 0x000fe400078ec0ff */
[----:B------:R-:W-:Y:S02]  /*18ef0*/  ISETP.LT.OR P6, PT, R2, R214, P1 ;  /* 0x000000d60200720c */ /* 0x000fe40000fc1670 */
[----:B------:R-:W-:-:S02]  /*18f00*/  FSEL R6, R133, -INF , !P0 ;  /* 0xff80000085067808 */ /* 0x000fc40004000000 */
[----:B------:R-:W-:Y:S02]  /*18f10*/  FMNMX.FTZ R2, R223, R7, !PT ;  /* 0x00000007df027209 */ /* 0x000fe40007810000 */
[----:B------:R-:W-:Y:S02]  /*18f20*/  ISETP.GE.AND P0, PT, R4, R220, PT ;  /* 0x000000dc0400720c */ /* 0x000fe40003f06270 */
[----:B------:R-:W-:Y:S02]  /*18f30*/  LOP3.LUT R0, R0, 0xffffffdf, RZ, 0xc0, !PT ;  /* 0xffffffdf00007812 */ /* 0x000fe400078ec0ff */
[----:B------:R-:W-:Y:S02]  /*18f40*/  FMNMX.FTZ R2, R15, R2, !PT ;  /* 0x000000020f027209 */ /* 0x000fe40007810000 */
[----:B------:R-:W-:Y:S02]  /*18f50*/  ISETP.LT.OR P0, PT, R4, R216, P0 ;  /* 0x000000d80400720c */ /* 0x000fe40000701670 */
[----:B------:R-:W-:-:S02]  /*18f60*/  @P2 LOP3.LUT R0, R0, 0x20, RZ, 0xfc, !PT ;  /* 0x0000002000002812 */ /* 0x000fc400078efcff */
[----:B------:R-:W-:Y:S02]  /*18f70*/  FMNMX.FTZ R2, R14, R2, !PT ;  /* 0x000000020e027209 */ /* 0x000fe40007810000 */
[----:B------:R-:W-:Y:S02]  /*18f80*/  FSEL R17, R135, -INF , !P0 ;  /* 0xff80000087117808 */ /* 0x000fe40004000000 */
[----:B------:R-:W-:Y:S02]  /*18f90*/  @P4 LOP3.LUT R0, R0, 0x100, RZ, 0xfc, !PT ;  /* 0x0000010000004812 */ /* 0x000fe400078efcff */
[----:B------:R-:W-:Y:S02]  /*18fa0*/  ISETP.GE.AND P0, PT, R5, R219, PT ;  /* 0x000000db0500720c */ /* 0x000fe40003f06270 */
[----:B------:R-:W-:Y:S02]  /*18fb0*/  FMNMX.FTZ R2, R11, R2, !PT ;  /* 0x000000020b027209 */ /* 0x000fe40007810000 */
[----:B------:R-:W-:-:S02]  /*18fc0*/  LOP3.LUT R0, R0, 0xfffffdff, RZ, 0xc0, !PT ;  /* 0xfffffdff00007812 */ /* 0x000fc400078ec0ff */
[----:B------:R-:W-:Y:S02]  /*18fd0*/  ISETP.LT.OR P0, PT, R5, R215, P0 ;  /* 0x000000d70500720c */ /* 0x000fe40000701670 */
[----:B------:R-:W-:Y:S02]  /*18fe0*/  FMNMX.FTZ R2, R10, R2, !PT ;  /* 0x000000020a027209 */ /* 0x000fe40007810000 */
[----:B------:R-:W-:Y:S02]  /*18ff0*/  @P6 LOP3.LUT R0, R0, 0x200, RZ, 0xfc, !PT ;  /* 0x0000020000006812 */ /* 0x000fe400078efcff */
[----:B------:R-:W-:Y:S02]  /*19000*/  FMNMX.FTZ R2, R9, R2, !PT ;  /* 0x0000000209027209 */ /* 0x000fe40007810000 */
[C---:B------:R-:W-:Y:S02]  /*19010*/  LOP3.LUT P6, RZ, R0.reuse, 0x20, RZ, 0xc0, !PT ;  /* 0x0000002000ff7812 */ /* 0x040fe400078cc0ff */
[----:B------:R-:W-:-:S02]  /*19020*/  LOP3.LUT R0, R0, 0xffffffef, RZ, 0xc0, !PT ;  /* 0xffffffef00007812 */ /* 0x000fc400078ec0ff */
[----:B------:R-:W-:Y:S02]  /*19030*/  FMNMX.FTZ R2, R8, R2, !PT ;  /* 0x0000000208027209 */ /* 0x000fe40007810000 */
[----:B------:R-:W-:Y:S02]  /*19040*/  @P0 LOP3.LUT R0, R0, 0x10, RZ, 0xfc, !PT ;  /* 0x0000001000000812 */ /* 0x000fe400078efcff */
[C---:B------:R-:W-:Y:S02]  /*19050*/  ISETP.GE.AND P0, PT, R3.reuse, R219, PT ;  /* 0x000000db0300720c */ /* 0x040fe40003f06270 */
[----:B------:R-:W-:Y:S02]  /*19060*/  FMNMX.FTZ R2, R6, R2, !PT ;  /* 0x0000000206027209 */ /* 0x000fe40007810000 */
[C---:B------:R-:W-:Y:S02]  /*19070*/  ISETP.GE.AND P2, PT, R3.reuse, R218, PT ;  /* 0x000000da0300720c */ /* 0x040fe40003f46270 */
[----:B------:R-:W-:-:S02]  /*19080*/  ISETP.LT.OR P4, PT, R3, R215, P0 ;  /* 0x000000d70300720c */ /* 0x000fc40000781670 */
[----:B------:R-:W-:Y:S02]  /*19090*/  ISETP.LT.OR P2, PT, R3, R214, P2 ;  /* 0x000000d60300720c */ /* 0x000fe40001741670 */
[----:B------:R-:W1:Y:S02]  /*190a0*/  SHFL.BFLY PT, R3, R2, 0x2, 0x1f ;  /* 0x0c401f0002037f89 */ /* 0x000e6400000e0000 */
[----:B-1----:R-:W-:-:S05]  /*190b0*/  FMNMX.FTZ R2, R2, R3, !PT ;  /* 0x0000000302027209 */ /* 0x002fca0007810000 */
[----:B------:R-:W1:Y:S01]  /*190c0*/  SHFL.BFLY PT, R3, R2, 0x1, 0x1f ;  /* 0x0c201f0002037f89 */ /* 0x000e6200000e0000 */
[----:B------:R-:W-:-:S04]  /*190d0*/  ISETP.GE.AND P0, PT, R4, R219, PT ;  /* 0x000000db0400720c */ /* 0x000fc80003f06270 */
[----:B------:R-:W-:Y:S02]  /*190e0*/  ISETP.LT.OR P5, PT, R4, R215, P0 ;  /* 0x000000d70400720c */ /* 0x000fe400007a1670 */
[----:B------:R-:W-:Y:S02]  /*190f0*/  FSEL R25, R185, -INF , !P3 ;  /* 0xff800000b9197808 */ /* 0x000fe40005800000 */
[----:B-1----:R-:W-:-:S04]  /*19100*/  FMNMX.FTZ R135, R2, R3, !PT ;  /* 0x0000000302877209 */ /* 0x002fc80007810000 */
[C---:B------:R-:W-:Y:S01]  /*19110*/  FSETP.NEU.FTZ.AND P0, PT, R135.reuse, -INF , PT ;  /* 0xff8000008700780b */ /* 0x040fe20003f1d000 */
        /* <DEDUP_REMOVED lines=9> */
[----:B------:R-:W-:Y:S01]  /*191b0*/  FFMA.FTZ R185, R6, c[0x0][0x23c], -R2 ;  /* 0x00008f0006b97a23 */ /* 0x000fe20000010802 */
[----:B------:R-:W-:-:S04]  /*191c0*/  FMNMX.FTZ R2, R213, R16, !PT ;  /* 0x00000010d5027209 */ /* 0x000fc80007810000 */
[----:B------:R-:W-:-:S04]  /*191d0*/  FMNMX.FTZ R2, R23, R2, !PT ;  /* 0x0000000217027209 */ /* 0x000fc80007810000 */
[----:B------:R-:W-:-:S04]  /*191e0*/  FMNMX.FTZ R2, R22, R2, !PT ;  /* 0x0000000216027209 */ /* 0x000fc80007810000 */
[----:B------:R-:W-:-:S04]  /*191f0*/  FMNMX.FTZ R2, R21, R2, !PT ;  /* 0x0000000215027209 */ /* 0x000fc80007810000 */
[----:B------:R-:W-:-:S04]  /*19200*/  FMNMX.FTZ R2, R20, R2, !PT ;  /* 0x0000000214027209 */ /* 0x000fc80007810000 */
[----:B------:R-:W-:-:S04]  /*19210*/  FMNMX.FTZ R2, R19, R2, !PT ;  /* 0x0000000213027209 */ /* 0x000fc80007810000 */
[----:B------:R-:W-:Y:S02]  /*19220*/  FMNMX.FTZ R2, R18, R2, !PT ;  /* 0x0000000212027209 */ /* 0x000fe40007810000 */
[----:B------:R-:W-:Y:S02]  /*19230*/  FSEL R3, R135, RZ, P0 ;  /* 0x000000ff87037208 */ /* 0x000fe40000000000 */
[----:B------:R-:W-:-:S03]  /*19240*/  FMNMX.FTZ R2, R17, R2, !PT ;  /* 0x0000000211027209 */ /* 0x000fc60007810000 */
[----:B------:R-:W-:Y:S02]  /*19250*/  FADD.FTZ R136, R223, -R3 ;  /* 0x80000003df887221 */ /* 0x000fe40000010000 */
[----:B------:R-:W1:Y:S02]  /*19260*/  SHFL.BFLY PT, R3, R2, 0x2, 0x1f ;  /* 0x0c401f0002037f89 */ /* 0x000e6400000e0000 */
[----:B-1----:R-:W-:-:S05]  /*19270*/  FMNMX.FTZ R2, R2, R3, !PT ;  /* 0x0000000302027209 */ /* 0x002fca0007810000 */
[----:B------:R-:W1:Y:S01]  /*19280*/  SHFL.BFLY PT, R3, R2, 0x1, 0x1f ;  /* 0x0c201f0002037f89 */ /* 0x000e6200000e0000 */
[-C--:B------:R-:W-:Y:S02]  /*19290*/  ISETP.GE.AND P3, PT, R5, R218.reuse, PT ;  /* 0x000000da0500720c */ /* 0x080fe40003f66270 */
[----:B------:R-:W-:Y:S02]  /*192a0*/  ISETP.GE.AND P1, PT, R4, R218, PT ;  /* 0x000000da0400720c */ /* 0x000fe40003f26270 */
[----:B-1----:R-:W-:-:S04]  /*192b0*/  FMNMX.FTZ R134, R2, R3, !PT ;  /* 0x0000000302867209 */ /* 0x002fc80007810000 */
[----:B------:R-:W-:-:S04]  /*192c0*/  FSETP.NEU.FTZ.AND P0, PT, R134, -INF , PT ;  /* 0xff8000008600780b */ /* 0x000fc80003f1d000 */
[----:B------:R-:W-:-:S05]  /*192d0*/  FSEL R2, R134, RZ, P0 ;  /* 0x000000ff86027208 */ /* 0x000fca0000000000 */
[----:B------:R-:W-:Y:S02]  /*192e0*/  FADD.FTZ R8, R213, -R2 ;  /* 0x80000002d5087221 */ /* 0x000fe40000010000 */
[----:B------:R-:W-:Y:S01]  /*192f0*/  FMUL.FTZ R2, R134, c[0x0][0x23c] ;  /* 0x00008f0086027a20 */ /* 0x000fe20000410000 */
[----:B------:R-:W-:-:S04]  /*19300*/  ISETP.LT.OR P3, PT, R5, R214, P3 ;  /* 0x000000d60500720c */ /* 0x000fc80001f61670 */
[----:B------:R-:W-:Y:S02]  /*19310*/  FSEL R2, R2, RZ, P0 ;  /* 0x000000ff02027208 */ /* 0x000fe40000000000 */
[----:B------:R-:W-:Y:S02]  /*19320*/  ISETP.LT.OR P1, PT, R4, R214, P1 ;  /* 0x000000d60400720c */ /* 0x000fe40000f21670 */
[----:B------:R-:W-:Y:S01]  /*19330*/  FSEL R5, R180, -INF , !P4 ;  /* 0xff800000b4057808 */ /* 0x000fe20006000000 */
[--C-:B------:R-:W-:Y:S01]  /*19340*/  FFMA.FTZ R3, R16, c[0x0][0x23c], -R2.reuse ;  /* 0x00008f0010037a23 */ /* 0x100fe20000010802 */
[----:B------:R-:W-:Y:S01]  /*19350*/  FSEL R4, R181, -INF , !P5 ;  /* 0xff800000b5047808 */ /* 0x000fe20006800000 */
[--C-:B------:R-:W-:Y:S02]  /*19360*/  FFMA.FTZ R23, R23, c[0x0][0x23c], -R2.reuse ;  /* 0x00008f0017177a23 */ /* 0x100fe40000010802 */
[--C-:B------:R-:W-:Y:S02]  /*19370*/  FFMA.FTZ R139, R22, c[0x0][0x23c], -R2.reuse ;  /* 0x00008f00168b7a23 */ /* 0x100fe40000010802 */
[----:B------:R-:W-:-:S02]  /*19380*/  FFMA.FTZ R172, R21, c[0x0][0x23c], -R2 ;  /* 0x00008f0015ac7a23 */ /* 0x000fc40000010802 */
[--C-:B------:R-:W-:Y:S02]  /*19390*/  FFMA.FTZ R174, R20, c[0x0][0x23c], -R2.reuse ;  /* 0x00008f0014ae7a23 */ /* 0x100fe40000010802 */
[--C-:B------:R-:W-:Y:S02]  /*193a0*/  FFMA.FTZ R179, R19, c[0x0][0x23c], -R2.reuse ;  /* 0x00008f0013b37a23 */ /* 0x100fe40000010802 */
[--C-:B------:R-:W-:Y:S02]  /*193b0*/  FFMA.FTZ R180, R18, c[0x0][0x23c], -R2.reuse ;  /* 0x00008f0012b47a23 */ /* 0x100fe40000010802 */
[----:B------:R-:W-:Y:S01]  /*193c0*/  FFMA.FTZ R181, R17, c[0x0][0x23c], -R2 ;  /* 0x00008f0011b57a23 */ /* 0x000fe20000010802 */
[----:B------:R-:W-:Y:S01]  /*193d0*/  FMNMX.FTZ R2, R212, R24, !PT ;  /* 0x00000018d4027209 */ /* 0x000fe20007810000 */
[----:B------:R-:W-:-:S03]  /*193e0*/  FMUL.FTZ R8, R8, c[0x0][0x23c] ;  /* 0x00008f0008087a20 */ /* 0x000fc60000410000 */
[----:B------:R-:W-:-:S04]  /*193f0*/  FMNMX.FTZ R2, R27, R2, !PT ;  /* 0x000000021b027209 */ /* 0x000fc80007810000 */
[----:B------:R-:W-:Y:S01]  /*19400*/  FMNMX.FTZ R2, R26, R2, !PT ;  /* 0x000000021a027209 */ /* 0x000fe20007810000 */
[----:B------:R-:W-:Y:S01]  /*19410*/  MUFU.EX2 R3, R3 ;  /* 0x0000000300037308 */ /* 0x000fe20000000800 */
[----:B------:R-:W-:Y:S02]  /*19420*/  LOP3.LUT P0, RZ, R0, 0x10, RZ, 0xc0, !PT ;  /* 0x0000001000ff7812 */ /* 0x000fe4000780c0ff */
[----:B------:R-:W-:Y:S02]  /*19430*/  FSEL R7, R224, -INF , !P6 ;  /* 0xff800000e0077808 */ /* 0x000fe40007000000 */
[----:B------:R-:W-:-:S03]  /*19440*/  FMNMX.FTZ R9, R25, R2, !PT ;  /* 0x0000000219097209 */ /* 0x000fc60007810000 */
[----:B------:R-:W1:Y:S01]  /*19450*/  MUFU.EX2 R8, R8 ;  /* 0x0000000800087308 */ /* 0x000e620000000800 */
[----:B------:R-:W-:Y:S02]  /*19460*/  FSEL R6, R225, -INF , !P0 ;  /* 0xff800000e1067808 */ /* 0x000fe40004000000 */
[----:B------:R-:W-:-:S05]  /*19470*/  FMNMX.FTZ R9, R7, R9, !PT ;  /* 0x0000000907097209 */ /* 0x000fca0007810000 */
[----:B------:R-:W3:Y:S01]  /*19480*/  MUFU.EX2 R2, R23 ;  /* 0x0000001700027308 */ /* 0x000ee20000000800 */
[----:B------:R-:W-:-:S04]  /*19490*/  FMNMX.FTZ R9, R6, R9, !PT ;  /* 0x0000000906097209 */ /* 0x000fc80007810000 */
[----:B------:R-:W-:Y:S01]  /*194a0*/  FMNMX.FTZ R9, R5, R9, !PT ;  /* 0x0000000905097209 */ /* 0x000fe20007810000 */
[----:B-1----:R-:W-:-:S03]  /*194b0*/  FFMA.FTZ R210, R210, R8, R3 ;  /* 0x00000008d2d27223 */ /* 0x002fc60000010003 */
[----:B------:R-:W-:Y:S01]  /*194c0*/  FMNMX.FTZ R133, R4, R9, !PT ;  /* 0x0000000904857209 */ /* 0x000fe20007810000 */
[C---:B---3--:R-:W-:Y:S01]  /*194d0*/  FADD.FTZ R138, R2.reuse, R210 ;  /* 0x000000d2028a7221 */ /* 0x048fe20000010000 */
[----:B------:R-:W-:-:S03]  /*194e0*/  F2FP.PACK_AB R21, R2, R3 ;  /* 0x000000030215723e */ /* 0x000fc600000000ff */
[----:B------:R-:W1:Y:S02]  /*194f0*/  SHFL.BFLY PT, R2, R133, 0x2, 0x1f ;  /* 0x0c401f0085027f89 */ /* 0x000e6400000e0000 */
[----:B-1----:R-:W-:-:S05]  /*19500*/  FMNMX.FTZ R133, R133, R2, !PT ;  /* 0x0000000285857209 */ /* 0x002fca0007810000 */
[----:B------:R-:W1:Y:S01]  /*19510*/  SHFL.BFLY PT, R2, R133, 0x1, 0x1f ;  /* 0x0c201f0085027f89 */ /* 0x000e6200000e0000 */
[----:B------:R-:W-:Y:S02]  /*19520*/  LOP3.LUT P6, RZ, R0, 0x200, RZ, 0xc0, !PT ;  /* 0x0000020000ff7812 */ /* 0x000fe400078cc0ff */
[----:B-1----:R-:W-:-:S04]  /*19530*/  FMNMX.FTZ R133, R133, R2, !PT ;  /* 0x0000000285857209 */ /* 0x002fc80007810000 */
[----:B------:R-:W-:-:S04]  /*19540*/  FSETP.NEU.FTZ.AND P0, PT, R133, -INF , PT ;  /* 0xff8000008500780b */ /* 0x000fc80003f1d000 */
[----:B------:R-:W-:-:S05]  /*19550*/  FSEL R2, R133, RZ, P0 ;  /* 0x000000ff85027208 */ /* 0x000fca0000000000 */
[----:B------:R-:W-:Y:S02]  /*19560*/  FADD.FTZ R10, R212, -R2 ;  /* 0x80000002d40a7221 */ /* 0x000fe40000010000 */
[----:B------:R-:W-:Y:S01]  /*19570*/  FMUL.FTZ R2, R133, c[0x0][0x23c] ;  /* 0x00008f0085027a20 */ /* 0x000fe20000410000 */
[----:B------:R-:W-:-:S04]  /*19580*/  FSEL R3, R206, -INF , !P6 ;  /* 0xff800000ce037808 */ /* 0x000fc80007000000 */
[----:B------:R-:W-:Y:S02]  /*19590*/  FSEL R2, R2, RZ, P0 ;  /* 0x000000ff02027208 */ /* 0x000fe40000000000 */
[C---:B------:R-:W-:Y:S02]  /*195a0*/  LOP3.LUT P0, RZ, R0.reuse, 0x1, RZ, 0xc0, !PT ;  /* 0x0000000100ff7812 */ /* 0x040fe4000780c0ff */
[----:B------:R-:W-:Y:S01]  /*195b0*/  LOP3.LUT P4, RZ, R0, 0x100, RZ, 0xc0, !PT ;  /* 0x0000010000ff7812 */ /* 0x000fe2000788c0ff */
[----:B------:R-:W-:Y:S01]  /*195c0*/  FFMA.FTZ R229, R4, c[0x0][0x23c], -R2 ;  /* 0x00008f0004e57a23 */ /* 0x000fe20000010802 */
[C---:B------:R-:W-:Y:S02]  /*195d0*/  LOP3.LUT P5, RZ, R0.reuse, 0x80, RZ, 0xc0, !PT ;  /* 0x0000008000ff7812 */ /* 0x040fe400078ac0ff */
[----:B------:R-:W-:Y:S02]  /*195e0*/  LOP3.LUT P6, RZ, R0, 0x40, RZ, 0xc0, !PT ;  /* 0x0000004000ff7812 */ /* 0x000fe400078cc0ff */
[----:B------:R-:W-:-:S02]  /*195f0*/  FSEL R4, R207, -INF , !P0 ;  /* 0xff800000cf047808 */ /* 0x000fc40004000000 */
[----:B------:R-:W-:Y:S01]  /*19600*/  FMNMX.FTZ R0, R222, R3, !PT ;  /* 0x00000003de007209 */ /* 0x000fe20007810000 */
[--C-:B------:R-:W-:Y:S01]  /*19610*/  FFMA.FTZ R228, R5, c[0x0][0x23c], -R2.reuse ;  /* 0x00008f0005e47a23 */ /* 0x100fe20000010802 */
[----:B------:R-:W-:Y:S02]  /*19620*/  FSEL R5, R186, -INF , !P6 ;  /* 0xff800000ba057808 */ /* 0x000fe40007000000 */
[----:B------:R-:W-:Y:S02]  /*19630*/  FMNMX.FTZ R0, R4, R0, !PT ;  /* 0x0000000004007209 */ /* 0x000fe40007810000 */
[----:B------:R-:W-:Y:S02]  /*19640*/  FSEL R9, R187, -INF , !P5 ;  /* 0xff800000bb097808 */ /* 0x000fe40006800000 */
[----:B------:R-:W-:Y:S01]  /*19650*/  FMNMX.FTZ R0, R5, R0, !PT ;  /* 0x0000000005007209 */ /* 0x000fe20007810000 */
[--C-:B------:R-:W-:Y:S02]  /*19660*/  FFMA.FTZ R16, R24, c[0x0][0x23c], -R2.reuse ;  /* 0x00008f0018107a23 */ /* 0x100fe40000010802 */
[----:B------:R-:W-:-:S02]  /*19670*/  FFMA.FTZ R224, R6, c[0x0][0x23c], -R2 ;  /* 0x00008f0006e07a23 */ /* 0x000fc40000010802 */
[--C-:B------:R-:W-:Y:S02]  /*19680*/  FFMA.FTZ R18, R27, c[0x0][0x23c], -R2.reuse ;  /* 0x00008f001b127a23 */ /* 0x100fe40000010802 */
[--C-:B------:R-:W-:Y:S02]  /*19690*/  FFMA.FTZ R22, R26, c[0x0][0x23c], -R2.reuse ;  /* 0x00008f001a167a23 */ /* 0x100fe40000010802 */
[--C-:B------:R-:W-:Y:S02]  /*196a0*/  FFMA.FTZ R23, R25, c[0x0][0x23c], -R2.reuse ;  /* 0x00008f0019177a23 */ /* 0x100fe40000010802 */
[----:B------:R-:W-:Y:S01]  /*196b0*/  FFMA.FTZ R223, R7, c[0x0][0x23c], -R2 ;  /* 0x00008f0007df7a23 */ /* 0x000fe20000010802 */
[----:B------:R-:W-:Y:S01]  /*196c0*/  FMNMX.FTZ R2, R9, R0, !PT ;  /* 0x0000000009027209 */ /* 0x000fe20007810000 */
[----:B------:R-:W-:Y:S01]  /*196d0*/  FMUL.FTZ R6, R10, c[0x0][0x23c] ;  /* 0x00008f000a067a20 */ /* 0x000fe20000410000 */
[----:B------:R-:W-:Y:S01]  /*196e0*/  FSEL R10, R226, -INF , !P4 ;  /* 0xff800000e20a7808 */ /* 0x000fe20006000000 */
[----:B------:R-:W-:Y:S01]  /*196f0*/  MUFU.EX2 R16, R16 ;  /* 0x0000001000107308 */ /* 0x000fe20000000800 */
[----:B------:R-:W-:-:S02]  /*19700*/  FSEL R11, R227, -INF , !P3 ;  /* 0xff800000e30b7808 */ /* 0x000fc40005800000 */
[----:B------:R-:W-:-:S05]  /*19710*/  FMNMX.FTZ R2, R10, R2, !PT ;  /* 0x000000020a027209 */ /* 0x000fca0007810000 */
[----:B------:R-:W1:Y:S01]  /*19720*/  MUFU.EX2 R0, R6 ;  /* 0x0000000600007308 */ /* 0x000e620000000800 */
[----:B------:R-:W-:Y:S02]  /*19730*/  FSEL R15, R182, -INF , !P2 ;  /* 0xff800000b60f7808 */ /* 0x000fe40005000000 */
[----:B------:R-:W-:Y:S02]  /*19740*/  FMNMX.FTZ R2, R11, R2, !PT ;  /* 0x000000020b027209 */ /* 0x000fe40007810000 */
[----:B------:R-:W-:Y:S02]  /*19750*/  FSEL R14, R183, -INF , !P1 ;  /* 0xff800000b70e7808 */ /* 0x000fe40004800000 */
[----:B------:R-:W-:-:S04]  /*19760*/  FMNMX.FTZ R2, R15, R2, !PT ;  /* 0x000000020f027209 */ /* 0x000fc80007810000 */
[----:B------:R-:W-:Y:S01]  /*19770*/  FMNMX.FTZ R2, R14, R2, !PT ;  /* 0x000000020e027209 */ /* 0x000fe20007810000 */
[-C--:B-1----:R-:W-:Y:S02]  /*19780*/  FFMA.FTZ R17, R208, R0.reuse, R16 ;  /* 0x00000000d0117223 */ /* 0x082fe40000010010 */
        /* <DEDUP_REMOVED lines=32> */
[----:B------:R-:W1:Y:S02]  /*19990*/  SHFL.BFLY PT, R0, R2, 0x2, 0x1f ;  /* 0x0c401f0002007f89 */ /* 0x000e6400000e0000 */
[----:B-1----:R-:W-:-:S05]  /*199a0*/  FMNMX.FTZ R0, R0, R2, !PT ;  /* 0x0000000200007209 */ /* 0x002fca0007810000 */
[----:B------:R-:W1:Y:S02]  /*199b0*/  SHFL.BFLY PT, R2, R0, 0x1, 0x1f ;  /* 0x0c201f0000027f89 */ /* 0x000e6400000e0000 */
[----:B-1----:R-:W-:-:S04]  /*199c0*/  FMNMX.FTZ R132, R0, R2, !PT ;  /* 0x0000000200847209 */ /* 0x002fc80007810000 */
[----:B------:R-:W-:-:S04]  /*199d0*/  FSETP.NEU.FTZ.AND P0, PT, R132, -INF , PT ;  /* 0xff8000008400780b */ /* 0x000fc80003f1d000 */
[----:B------:R-:W-:-:S05]  /*199e0*/  FSEL R0, R132, RZ, P0 ;  /* 0x000000ff84007208 */ /* 0x000fca0000000000 */
[----:B------:R-:W-:Y:S02]  /*199f0*/  FADD.FTZ R6, R222, -R0 ;  /* 0x80000000de067221 */ /* 0x000fe40000010000 */
[----:B------:R-:W-:-:S05]  /*19a00*/  FMUL.FTZ R0, R132, c[0x0][0x23c] ;  /* 0x00008f0084007a20 */ /* 0x000fca0000410000 */
[----:B------:R-:W-:-:S05]  /*19a10*/  FSEL R0, R0, RZ, P0 ;  /* 0x000000ff00007208 */ /* 0x000fca0000000000 */
[--C-:B------:R-:W-:Y:S02]  /*19a20*/  FFMA.FTZ R2, R4, c[0x0][0x23c], -R0.reuse ;  /* 0x00008f0004027a23 */ /* 0x100fe40000010800 */
[----:B------:R-:W-:Y:S02]  /*19a30*/  FFMA.FTZ R3, R3, c[0x0][0x23c], -R0 ;  /* 0x00008f0003037a23 */ /* 0x000fe40000010800 */
[----:B------:R1:W-:Y:S08]  /*19a40*/  MUFU.EX2 R7, R2 ;  /* 0x0000000200077308 */ /* 0x0003f00000000800 */
[----:B------:R3:W-:Y:S01]  /*19a50*/  MUFU.EX2 R19, R3 ;  /* 0x0000000300137308 */ /* 0x0007e20000000800 */
[----:B-1----:R-:W-:-:S07]  /*19a60*/  FMUL.FTZ R2, R6, c[0x0][0x23c] ;  /* 0x00008f0006027a20 */ /* 0x002fce0000410000 */
[----:B------:R-:W1:Y:S01]  /*19a70*/  MUFU.EX2 R2, R2 ;  /* 0x0000000200027308 */ /* 0x000e620000000800 */
[----:B---3--:R-:W-:-:S07]  /*19a80*/  FFMA.FTZ R3, R5, c[0x0][0x23c], -R0 ;  /* 0x00008f0005037a23 */ /* 0x008fce0000010800 */
[----:B------:R3:W1:Y:S02]  /*19a90*/  MUFU.EX2 R6, R3 ;  /* 0x0000000300067308 */ /* 0x0006640000000800 */
[----:B---3--:R-:W-:-:S06]  /*19aa0*/  FFMA.FTZ R3, R9, c[0x0][0x23c], -R0 ;  /* 0x00008f0009037a23 */ /* 0x008fcc0000010800 */
[----:B------:R3:W2:Y:S01]  /*19ab0*/  MUFU.EX2 R5, R3 ;  /* 0x0000000300057308 */ /* 0x0006a20000000800 */
[----:B-1----:R-:W-:-:S04]  /*19ac0*/  FFMA.FTZ R9, R209, R2, R19 ;  /* 0x00000002d1097223 */ /* 0x002fc80000010013 */
[----:B------:R-:W-:Y:S02]  /*19ad0*/  FADD.FTZ R9, R7, R9 ;  /* 0x0000000907097221 */ /* 0x000fe40000010000 */
[----:B---3--:R-:W-:-:S04]  /*19ae0*/  FFMA.FTZ R3, R10, c[0x0][0x23c], -R0 ;  /* 0x00008f000a037a23 */ /* 0x008fc80000010800 */
[----:B------:R1:W3:Y:S01]  /*19af0*/  MUFU.EX2 R4, R3 ;  /* 0x0000000300047308 */ /* 0x0002e20000000800 */
[--C-:B------:R-:W-:Y:S02]  /*19b00*/  FFMA.FTZ R73, R15, c[0x0][0x23c], -R0.reuse ;  /* 0x00008f000f497a23 */ /* 0x100fe40000010800 */
[--C-:B------:R-:W-:Y:S02]  /*19b10*/  FFMA.FTZ R76, R14, c[0x0][0x23c], -R0.reuse ;  /* 0x00008f000e4c7a23 */ /* 0x100fe40000010800 */
[----:B-1----:R-:W-:Y:S02]  /*19b20*/  FFMA.FTZ R3, R11, c[0x0][0x23c], -R0 ;  /* 0x00008f000b037a23 */ /* 0x002fe40000010800 */
[----:B------:R-:W-:-:S04]  /*19b30*/  FADD.FTZ R0, R6, R9 ;  /* 0x0000000906007221 */ /* 0x000fc80000010000 */
[----:B------:R-:W1:Y:S01]  /*19b40*/  MUFU.EX2 R3, R3 ;  /* 0x0000000300037308 */ /* 0x000e620000000800 */
[----:B--2---:R-:W-:Y:S01]  /*19b50*/  FADD.FTZ R0, R5, R0 ;  /* 0x0000000005007221 */ /* 0x004fe20000010000 */
[----:B------:R-:W-:-:S03]  /*19b60*/  F2FP.PACK_AB R88, R7, R19 ;  /* 0x000000130758723e */ /* 0x000fc600000000ff */
[----:B---3--:R-:W-:Y:S02]  /*19b70*/  FADD.FTZ R0, R4, R0 ;  /* 0x0000000004007221 */ /* 0x008fe40000010000 */
[----:B------:R-:W-:Y:S01]  /*19b80*/  IMAD.MOV.U32 R19, RZ, RZ, R188 ;  /* 0x000000ffff137224 */ /* 0x000fe200078e00bc */
[----:B------:R-:W-:Y:S01]  /*19b90*/  ULOP3.LUT UR4, UR33, UR31, URZ, 0x3c, !UPT ;  /* 0x0000001f21047292 */ /* 0x000fe2000f8e3c3f */
[----:B------:R-:W-:Y:S01]  /*19ba0*/  MUFU.EX2 R14, R137 ;  /* 0x00000089000e7308 */ /* 0x000fe20000000800 */
[C---:B-1----:R-:W-:Y:S02]  /*19bb0*/  FADD.FTZ R188, R3.reuse, R0 ;  /* 0x0000000003bc7221 */ /* 0x042fe40000010000 */
[----:B------:R-:W-:Y:S01]  /*19bc0*/  FMUL.FTZ R0, R136, c[0x0][0x23c] ;  /* 0x00008f0088007a20 */ /* 0x000fe20000410000 */
[----:B------:R-:W-:-:S04]  /*19bd0*/  F2FP.PACK_AB R77, R3, R4 ;  /* 0x00000004034d723e */ /* 0x000fc800000000ff */
[----:B------:R-:W1:Y:S01]  /*19be0*/  MUFU.EX2 R3, R18 ;  /* 0x0000001200037308 */ /* 0x000e620000000800 */
[----:B------:R-:W-:Y:S01]  /*19bf0*/  F2FP.PACK_AB R72, R5, R6 ;  /* 0x000000060548723e */ /* 0x000fe200000000ff */
[-C--:B------:R-:W-:Y:S02]  /*19c00*/  FMUL.FTZ R198, R94, R2.reuse ;  /* 0x000000025ec67220 */ /* 0x080fe40000410000 */
[----:B------:R-:W-:-:S04]  /*19c10*/  FMUL.FTZ R197, R95, R2 ;  /* 0x000000025fc57220 */ /* 0x000fc80000410000 */
[----:B------:R-:W2:Y:S01]  /*19c20*/  MUFU.EX2 R0, R0 ;  /* 0x0000000000007308 */ /* 0x000ea20000000800 */
[----:B------:R-:W-:Y:S02]  /*19c30*/  IMAD.MOV.U32 R9, RZ, RZ, R190 ;  /* 0x000000ffff097224 */ /* 0x000fe400078e00be */
[----:B------:R-:W-:Y:S02]  /*19c40*/  IMAD.MOV.U32 R6, RZ, RZ, R29 ;  /* 0x000000ffff067224 */ /* 0x000fe400078e001d */
[----:B------:R-:W-:Y:S02]  /*19c50*/  IMAD.MOV.U32 R94, RZ, RZ, R230 ;  /* 0x000000ffff5e7224 */ /* 0x000fe400078e00e6 */
[----:B------:R-:W-:Y:S02]  /*19c60*/  IMAD.MOV.U32 R95, RZ, RZ, R231 ;  /* 0x000000ffff5f7224 */ /* 0x000fe400078e00e7 */
        /* <DEDUP_REMOVED lines=30> */
[----:B------:R-:W-:Y:S01]  /*19e50*/  LOP3.LUT R2, R31, UR4, RZ, 0x3c, !PT ;  /* 0x000000041f027c12 */ /* 0x000fe2000f8e3cff */
[----:B------:R-:W-:-:S04]  /*19e60*/  IMAD.MOV.U32 R125, RZ, RZ, R232 ;  /* 0x000000ffff7d7224 */ /* 0x000fc800078e00e8 */
[----:B------:R-:W-:-:S04]  /*19e70*/  IMAD.WIDE.U32 R74, R2, -0x326172a9, RZ ;  /* 0xcd9e8d57024a7825 */ /* 0x000fc800078e00ff */
[----:B-1----:R-:W-:Y:S01]  /*19e80*/  FADD.FTZ R20, R3, R17 ;  /* 0x0000001103147221 */ /* 0x002fe20000010000 */
[----:B----4-:R-:W-:Y:S01]  /*19e90*/  LOP3.LUT R2, R75, UR15, R236, 0x96, !PT ;  /* 0x0000000f4b027c12 */ /* 0x010fe2000f8e96ec */
[----:B------:R-:W-:Y:S02]  /*19ea0*/  IMAD.MOV.U32 R17, RZ, RZ, R46 ;  /* 0x000000ffff117224 */ /* 0x000fe400078e002e */
[----:B------:R-:W-:Y:S02]  /*19eb0*/  IMAD.MOV.U32 R5, RZ, RZ, R120 ;  /* 0x000000ffff057224 */ /* 0x000fe400078e0078 */
[----:B------:R-:W-:Y:S02]  /*19ec0*/  IMAD.MOV.U32 R10, RZ, RZ, R233 ;  /* 0x000000ffff0a7224 */ /* 0x000fe400078e00e9 */
[----:B------:R-:W-:Y:S02]  /*19ed0*/  IMAD.MOV.U32 R107, RZ, RZ, R125 ;  /* 0x000000ffff6b7224 */ /* 0x000fe400078e007d */
[----:B------:R-:W-:-:S02]  /*19ee0*/  IMAD.MOV.U32 R78, RZ, RZ, R124 ;  /* 0x000000ffff4e7224 */ /* 0x000fc400078e007c */
[----:B------:R-:W-:Y:S02]  /*19ef0*/  IMAD.MOV.U32 R18, RZ, RZ, R241 ;  /* 0x000000ffff127224 */ /* 0x000fe400078e00f1 */
[----:B------:R-:W-:Y:S02]  /*19f00*/  IMAD.MOV.U32 R46, RZ, RZ, R240 ;  /* 0x000000ffff2e7224 */ /* 0x000fe400078e00f0 */
[-C--:B--2---:R-:W-:Y:S02]  /*19f10*/  FFMA.FTZ R15, R211, R0.reuse, R14 ;  /* 0x00000000d30f7223 */ /* 0x084fe4000001000e */
        /* <DEDUP_REMOVED lines=32> */
[----:B------:R-:W-:Y:S01]  /*1a120*/  LOP3.LUT R0, R245, UR14, R74, 0x96, !PT ;  /* 0x0000000ef5007c12 */ /* 0x000fe2000f8e964a */
[----:B------:R-:W-:-:S02]  /*1a130*/  IMAD.MOV.U32 R80, RZ, RZ, R94 ;  /* 0x000000ffff507224 */ /* 0x000fc400078e005e */
[----:B------:R-:W-:Y:S02]  /*1a140*/  IMAD.MOV.U32 R106, RZ, RZ, R5 ;  /* 0x000000ffff6a7224 */ /* 0x000fe400078e0005 */
[----:B------:R-:W-:-:S04]  /*1a150*/  IMAD.WIDE.U32 R48, R2, -0x2daee0ad, RZ ;  /* 0xd2511f5302307825 */ /* 0x000fc800078e00ff */
[----:B------:R-:W-:Y:S01]  /*1a160*/  IMAD.WIDE.U32 R4, R0, -0x2daee0ad, RZ ;  /* 0xd2511f5300047825 */ /* 0x000fe200078e00ff */
[----:B------:R-:W-:-:S04]  /*1a170*/  LOP3.LUT R2, R49, UR13, R80, 0x96, !PT ;  /* 0x0000000d31027c12 */ /* 0x000fc8000f8e9650 */
[----:B------:R-:W-:Y:S01]  /*1a180*/  LOP3.LUT R0, R5, UR11, R48, 0x96, !PT ;  /* 0x0000000b05007c12 */ /* 0x000fe2000f8e9630 */
[----:B------:R-:W-:Y:S01]  /*1a190*/  IMAD.MOV.U32 R81, RZ, RZ, R95 ;  /* 0x000000ffff517224 */ /* 0x000fe200078e005f */
[----:B------:R-:W-:Y:S01]  /*1a1a0*/  F2FP.PACK_AB R56, R3, R16 ;  /* 0x000000100338723e */ /* 0x000fe200000000ff */
[----:B------:R-:W-:Y:S02]  /*1a1b0*/  IMAD.MOV.U32 R95, RZ, RZ, R6 ;  /* 0x000000ffff5f7224 */ /* 0x000fe400078e0006 */
[----:B------:R-:W-:Y:S02]  /*1a1c0*/  IMAD.MOV.U32 R126, RZ, RZ, R7 ;  /* 0x000000ffff7e7224 */ /* 0x000fe400078e0007 */
[----:B------:R-:W-:-:S04]  /*1a1d0*/  IMAD.WIDE.U32 R2, R2, -0x326172a9, RZ ;  /* 0xcd9e8d5702027825 */ /* 0x000fc800078e00ff */
[----:B------:R-:W-:Y:S01]  /*1a1e0*/  IMAD.WIDE.U32 R6, R0, -0x326172a9, RZ ;  /* 0xcd9e8d5700067825 */ /* 0x000fe200078e00ff */
[----:B------:R-:W-:-:S04]  /*1a1f0*/  LOP3.LUT R3, R3, UR12, R244, 0x96, !PT ;  /* 0x0000000c03037c12 */ /* 0x000fc8000f8e96f4 */
[----:B------:R-:W-:Y:S01]  /*1a200*/  LOP3.LUT R0, R7, UR10, R2, 0x96, !PT ;  /* 0x0000000a07007c12 */ /* 0x000fe2000f8e9602 */
[----:B------:R-:W-:Y:S02]  /*1a210*/  IMAD.MOV.U32 R123, RZ, RZ, R19 ;  /* 0x000000ffff7b7224 */ /* 0x000fe400078e0013 */
[----:B------:R-:W-:Y:S02]  /*1a220*/  IMAD.MOV.U32 R94, RZ, RZ, R79 ;  /* 0x000000ffff5e7224 */ /* 0x000fe400078e004f */
[----:B------:R-:W-:Y:S02]  /*1a230*/  IMAD.MOV.U32 R19, RZ, RZ, R226 ;  /* 0x000000ffff137224 */ /* 0x000fe400078e00e2 */
[----:B------:R-:W-:Y:S01]  /*1a240*/  IMAD.MOV.U32 R79, RZ, RZ, R11 ;  /* 0x000000ffff4f7224 */ /* 0x000fe200078e000b */
[----:B------:R-:W1:Y:S01]  /*1a250*/  LDC.U8 R226, c[0x0][0x2d8] ;  /* 0x0000b600ffe27b82 */ /* 0x000e620000000000 */
[----:B------:R-:W-:Y:S02]  /*1a260*/  IMAD.MOV.U32 R122, RZ, RZ, R10 ;  /* 0x000000ffff7a7224 */ /* 0x000fe400078e000a */
[----:B------:R-:W-:-:S04]  /*1a270*/  IMAD.WIDE.U32 R2, R3, -0x2daee0ad, RZ ;  /* 0xd2511f5303027825 */ /* 0x000fc800078e00ff */
[----:B------:R-:W-:Y:S01]  /*1a280*/  IMAD.WIDE.U32 R10, R0, -0x2daee0ad, RZ ;  /* 0xd2511f53000a7825 */ /* 0x000fe200078e00ff */
[----:B------:R-:W-:-:S04]  /*1a290*/  LOP3.LUT R3, R3, UR9, R4, 0x96, !PT ;  /* 0x0000000903037c12 */ /* 0x000fc8000f8e9604 */
[----:B------:R-:W-:Y:S01]  /*1a2a0*/  LOP3.LUT R2, R11, UR7, R2, 0x96, !PT ;  /* 0x000000070b027c12 */ /* 0x000fe2000f8e9602 */
[----:B------:R-:W-:-:S04]  /*1a2b0*/  IMAD.WIDE.U32 R4, R3, -0x326172a9, RZ ;  /* 0xcd9e8d5703047825 */ /* 0x000fc800078e00ff */
[----:B------:R-:W-:-:S05]  /*1a2c0*/  IMAD.WIDE.U32 R2, R2, -0x326172a9, RZ ;  /* 0xcd9e8d5702027825 */ /* 0x000fca00078e00ff */
[----:B------:R-:W-:-:S04]  /*1a2d0*/  LOP3.LUT R0, R3, UR17, R4, 0x96, !PT ;  /* 0x0000001103007c12 */ /* 0x000fc8000f8e9604 */
[----:B------:R-:W-:-:S04]  /*1a2e0*/  LOP3.LUT R4, R0, 0xff, RZ, 0xc0, !PT ;  /* 0x000000ff00047812 */ /* 0x000fc800078ec0ff */
[----:B-1----:R-:W-:Y:S02]  /*1a2f0*/  ISETP.GE.U32.AND P6, PT, R226, R4, PT ;  /* 0x00000004e200720c */ /* 0x002fe40003fc6070 */
[----:B------:R-:W-:-:S04]  /*1a300*/  LOP3.LUT R4, R0, 0xffff, RZ, 0xc0, !PT ;  /* 0x0000ffff00047812 */ /* 0x000fc800078ec0ff */
[----:B------:R-:W-:-:S04]  /*1a310*/  SHF.R.U32.HI R4, RZ, 0x8, R4 ;  /* 0x00000008ff047819 */ /* 0x000fc80000011604 */
[----:B------:R-:W-:-:S04]  /*1a320*/  LOP3.LUT R4, R4, 0xffff, RZ, 0xc0, !PT ;  /* 0x0000ffff04047812 */ /* 0x000fc800078ec0ff */
[----:B------:R-:W-:Y:S02]  /*1a330*/  ISETP.GE.U32.AND P1, PT, R226, R4, PT ;  /* 0x00000004e200720c */ /* 0x000fe40003f26070 */
[--C-:B------:R-:W-:Y:S02]  /*1a340*/  SHF.R.U32.HI R4, RZ, 0x10, R0.reuse ;  /* 0x00000010ff047819 */ /* 0x100fe40000011600 */
[----:B------:R-:W-:-:S04]  /*1a350*/  SHF.R.U32.HI R0, RZ, 0x18, R0 ;  /* 0x00000018ff007819 */ /* 0x000fc80000011600 */
[----:B------:R-:W-:Y:S02]  /*1a360*/  ISETP.GE.U32.AND P3, PT, R226, R0, PT ;  /* 0x00000000e200720c */ /* 0x000fe40003f66070 */
[----:B------:R-:W-:-:S04]  /*1a370*/  LOP3.LUT R0, R2, 0xff, RZ, 0xc0, !PT ;  /* 0x000000ff02007812 */ /* 0x000fc800078ec0ff */
[----:B------:R-:W-:Y:S02]  /*1a380*/  ISETP.GE.U32.AND P2, PT, R226, R0, PT ;  /* 0x00000000e200720c */ /* 0x000fe40003f46070 */
[----:B------:R-:W-:-:S04]  /*1a390*/  SHF.R.U32.HI R0, RZ, 0x10, R2 ;  /* 0x00000010ff007819 */ /* 0x000fc80000011602 */
[----:B------:R-:W-:-:S04]  /*1a3a0*/  LOP3.LUT R0, R0, 0xff, RZ, 0xc0, !PT ;  /* 0x000000ff00007812 */ /* 0x000fc800078ec0ff */
[----:B------:R-:W-:Y:S02]  /*1a3b0*/  ISETP.GE.U32.AND P5, PT, R226, R0, PT ;  /* 0x00000000e200720c */ /* 0x000fe40003fa6070 */
[----:B------:R-:W1:Y:S01]  /*1a3c0*/  MUFU.EX2 R0, R173 ;  /* 0x000000ad00007308 */ /* 0x000e620000000800 */
[----:B------:R-:W-:Y:S02]  /*1a3d0*/  IMAD.MOV.U32 R127, RZ, RZ, R9 ;  /* 0x000000ffff7f7224 */ /* 0x000fe400078e0009 */
[----:B------:R-:W-:Y:S02]  /*1a3e0*/  IMAD.MOV.U32 R244, RZ, RZ, R126 ;  /* 0x000000fffff47224 */ /* 0x000fe400078e007e */
[----:B------:R-:W-:Y:S02]  /*1a3f0*/  IMAD.MOV.U32 R245, RZ, RZ, R127 ;  /* 0x000000fffff57224 */ /* 0x000fe400078e007f */
[----:B------:R-:W-:Y:S01]  /*1a400*/  IMAD.MOV.U32 R97, RZ, RZ, R95 ;  /* 0x000000ffff617224 */ /* 0x000fe200078e005f */
[----:B------:R-:W-:Y:S01]  /*1a410*/  LOP3.LUT R9, R5, UR8, R6, 0x96, !PT ;  /* 0x0000000805097c12 */ /* 0x000fe2000f8e9606 */
[----:B------:R-:W-:Y:S01]  /*1a420*/  IMAD.MOV.U32 R126, RZ, RZ, R107 ;  /* 0x000000ffff7e7224 */ /* 0x000fe200078e006b */
[----:B------:R-:W-:Y:S01]  /*1a430*/  LOP3.LUT R4, R4, 0xff, RZ, 0xc0, !PT ;  /* 0x000000ff04047812 */ /* 0x000fe200078ec0ff */
[----:B------:R-:W-:Y:S01]  /*1a440*/  IMAD.MOV.U32 R127, RZ, RZ, R106 ;  /* 0x000000ffff7f7224 */ /* 0x000fe200078e006a */
[----:B------:R-:W-:Y:S01]  /*1a450*/  LOP3.LUT R6, R2, 0xffff, RZ, 0xc0, !PT ;  /* 0x0000ffff02067812 */ /* 0x000fe200078ec0ff */
[----:B------:R-:W-:Y:S01]  /*1a460*/  IMAD.MOV.U32 R3, RZ, RZ, R97 ;  /* 0x000000ffff037224 */ /* 0x000fe200078e0061 */
[----:B------:R-:W-:Y:S01]  /*1a470*/  SHF.R.U32.HI R2, RZ, 0x18, R2 ;  /* 0x00000018ff027819 */ /* 0x000fe20000011602 */
[----:B------:R-:W-:Y:S01]  /*1a480*/  IMAD.MOV.U32 R7, RZ, RZ, R127 ;  /* 0x000000ffff077224 */ /* 0x000fe200078e007f */
[----:B------:R-:W-:Y:S01]  /*1a490*/  ISETP.GE.U32.AND P0, PT, R226, R4, PT ;  /* 0x00000004e200720c */ /* 0x000fe20003f06070 */
[----:B------:R-:W-:Y:S01]  /*1a4a0*/  IMAD.MOV.U32 R97, RZ, RZ, R126 ;  /* 0x000000ffff617224 */ /* 0x000fe200078e007e */
[----:B-1----:R-:W-:Y:S01]  /*1a4b0*/  F2FP.PACK_AB R4, R0, R14 ;  /* 0x0000000e0004723e */ /* 0x002fe200000000ff */
[----:B------:R-:W-:-:S02]  /*1a4c0*/  IMAD.MOV.U32 R84, RZ, RZ, R239 ;  /* 0x000000ffff547224 */ /* 0x000fc400078e00ef */
[-C--:B------:R-:W-:Y:S02]  /*1a4d0*/  FMUL.FTZ R126, R86, R8.reuse ;  /* 0x00000008567e7220 */ /* 0x080fe40000410000 */
[----:B------:R-:W-:Y:S01]  /*1a4e0*/  FMUL.FTZ R127, R87, R8 ;  /* 0x00000008577f7220 */ /* 0x000fe20000410000 */
[----:B------:R-:W-:Y:S01]  /*1a4f0*/  ISETP.GE.U32.AND P4, PT, R226, R2, PT ;  /* 0x00000002e200720c */ /* 0x000fe20003f86070 */
[----:B------:R-:W-:Y:S02]  /*1a500*/  FMUL.FTZ R239, R71, R8 ;  /* 0x0000000847ef7220 */ /* 0x000fe40000410000 */
[----:B------:R-:W-:Y:S02]  /*1a510*/  IMAD.MOV.U32 R86, RZ, RZ, R242 ;  /* 0x000000ffff567224 */ /* 0x000fe400078e00f2 */
[----:B------:R-:W-:Y:S02]  /*1a520*/  IMAD.MOV.U32 R87, RZ, RZ, R243 ;  /* 0x000000ffff577224 */ /* 0x000fe400078e00f3 */
[----:B------:R-:W-:-:S02]  /*1a530*/  IMAD.MOV.U32 R5, RZ, RZ, R122 ;  /* 0x000000ffff057224 */ /* 0x000fc400078e007a */
[----:B------:R-:W-:Y:S02]  /*1a540*/  IMAD.MOV.U32 R71, RZ, RZ, R234 ;  /* 0x000000ffff477224 */ /* 0x000fe400078e00ea */
[-C--:B------:R-:W-:Y:S02]  /*1a550*/  FMUL.FTZ R243, R99, R8.reuse ;  /* 0x0000000863f37220 */ /* 0x080fe40000410000 */
[----:B------:R-:W-:Y:S02]  /*1a560*/  IMAD.MOV.U32 R2, RZ, RZ, R17 ;  /* 0x000000ffff027224 */ /* 0x000fe400078e0011 */
[----:B------:R-:W-:Y:S01]  /*1a570*/  IMAD.MOV.U32 R99, RZ, RZ, R250 ;  /* 0x000000ffff637224 */ /* 0x000fe200078e00fa */
[----:B------:R-:W-:Y:S01]  /*1a580*/  PRMT R16, R4, 0x7610, R16 ;  /* 0x0000761004107816 */ /* 0x000fe20000000010 */
[-C--:B------:R-:W-:Y:S02]  /*1a590*/  FMUL.FTZ R242, R98, R8.reuse ;  /* 0x0000000862f27220 */ /* 0x080fe40000410000 */
[----:B------:R-:W-:-:S02]  /*1a5a0*/  FMUL.FTZ R250, R118, R8 ;  /* 0x0000000876fa7220 */ /* 0x000fc40000410000 */
[----:B------:R-:W-:Y:S02]  /*1a5b0*/  IMAD.MOV.U32 R14, RZ, RZ, R7 ;  /* 0x000000ffff0e7224 */ /* 0x000fe400078e0007 */
[----:B------:R-:W-:Y:S02]  /*1a5c0*/  IMAD.MOV.U32 R98, RZ, RZ, R86 ;  /* 0x000000ffff627224 */ /* 0x000fe400078e0056 */
[----:B------:R-:W-:Y:S02]  /*1a5d0*/  IMAD.MOV.U32 R118, RZ, RZ, R251 ;  /* 0x000000ffff767224 */ /* 0x000fe400078e00fb */
[----:B------:R-:W-:Y:S02]  /*1a5e0*/  FADD.FTZ R7, R0, R15 ;  /* 0x0000000f00077221 */ /* 0x000fe40000010000 */
[----:B------:R-:W-:Y:S02]  /*1a5f0*/  IMAD.MOV.U32 R86, RZ, RZ, R71 ;  /* 0x000000ffff567224 */ /* 0x000fe400078e0047 */
[----:B------:R-:W-:-:S02]  /*1a600*/  FMUL.FTZ R251, R119, R8 ;  /* 0x0000000877fb7220 */ /* 0x000fc40000410000 */
[----:B------:R-:W-:Y:S01]  /*1a610*/  IMAD.MOV.U32 R15, RZ, RZ, R5 ;  /* 0x000000ffff0f7224 */ /* 0x000fe200078e0005 */
[----:B------:R-:W-:Y:S01]  /*1a620*/  SHF.R.U32.HI R6, RZ, 0x8, R6 ;  /* 0x00000008ff067819 */ /* 0x000fe20000011606 */
[----:B------:R-:W-:Y:S01]  /*1a630*/  IMAD.MOV.U32 R71, RZ, RZ, R2 ;  /* 0x000000ffff477224 */ /* 0x000fe200078e0002 */
[----:B------:R-:W1:Y:S01]  /*1a640*/  MUFU.EX2 R5, R175 ;  /* 0x000000af00057308 */ /* 0x000e620000000800 */
[----:B------:R-:W-:Y:S01]  /*1a650*/  IMAD.MOV.U32 R119, RZ, RZ, R3 ;  /* 0x000000ffff777224 */ /* 0x000fe200078e0003 */
[----:B------:R-:W-:Y:S01]  /*1a660*/  PRMT R222, R4, 0x7632, R222 ;  /* 0x0000763204de7816 */ /* 0x000fe200000000de */
[----:B------:R-:W-:Y:S02]  /*1a670*/  IMAD.MOV.U32 R17, RZ, RZ, R110 ;  /* 0x000000ffff117224 */ /* 0x000fe400078e006e */
[----:B------:R-:W-:Y:S01]  /*1a680*/  IMAD.WIDE.U32 R2, R9, -0x2daee0ad, RZ ;  /* 0xd2511f5309027825 */ /* 0x000fe200078e00ff */
[----:B------:R-:W-:Y:S02]  /*1a690*/  @!P6 HADD2 R34, -R16.H0_H0, -RZ.H0_H0 ;  /* 0xa00000ff1022e230 */ /* 0x000fe40000000900 */
[----:B------:R-:W2:Y:S01]  /*1a6a0*/  MUFU.EX2 R4, R176 ;  /* 0x000000b000047308 */ /* 0x000ea20000000800 */
[----:B------:R-:W-:Y:S01]  /*1a6b0*/  IMAD.MOV.U32 R9, RZ, RZ, R15 ;  /* 0x000000ffff097224 */ /* 0x000fe200078e000f */
[----:B------:R-:W-:Y:S01]  /*1a6c0*/  LOP3.LUT R6, R6, 0xffff, RZ, 0xc0, !PT ;  /* 0x0000ffff06067812 */ /* 0x000fe200078ec0ff */
[----:B------:R-:W-:Y:S01]  /*1a6d0*/  IMAD.MOV.U32 R15, RZ, RZ, R71 ;  /* 0x000000ffff0f7224 */ /* 0x000fe200078e0047 */
[----:B------:R-:W-:Y:S01]  /*1a6e0*/  LOP3.LUT R0, R3, UR16, R10, 0x96, !PT ;  /* 0x0000001003007c12 */ /* 0x000fe2000f8e960a */
[----:B------:R-:W-:-:S02]  /*1a6f0*/  IMAD.MOV.U32 R71, RZ, RZ, R17 ;  /* 0x000000ffff477224 */ /* 0x000fc400078e0011 */
[----:B------:R-:W-:Y:S01]  /*1a700*/  IMAD.MOV.U32 R17, RZ, RZ, R46 ;  /* 0x000000ffff117224 */ /* 0x000fe200078e002e */
[----:B------:R-:W-:Y:S02]  /*1a710*/  PRMT R46, R16, 0x5410, R222 ;  /* 0x00005410102e7816 */ /* 0x000fe400000000de */
[----:B------:R-:W-:Y:S02]  /*1a720*/  @!P6 PRMT R16, R34, 0x5410, RZ ;  /* 0x000054102210e816 */ /* 0x000fe400000000ff */
[----:B------:R-:W-:Y:S02]  /*1a730*/  ISETP.GE.U32.AND P6, PT, R226, R6, PT ;  /* 0x00000006e200720c */ /* 0x000fe40003fc6070 */
[----:B------:R-:W-:Y:S01]  /*1a740*/  SHF.R.U32.HI R6, RZ, 0x10, R0 ;  /* 0x00000010ff067819 */ /* 0x000fe20000011600 */
[----:B------:R-:W-:Y:S01]  /*1a750*/  @!P1 HADD2 R35, -R222.H0_H0, -RZ.H0_H0 ;  /* 0xa00000ffde239230 */ /* 0x000fe20000000900 */
[----:B------:R-:W-:Y:S02]  /*1a760*/  LOP3.LUT R11, R75, UR15, R248, 0x96, !PT ;  /* 0x0000000f4b0b7c12 */ /* 0x000fe4000f8e96f8 */
[----:B------:R-:W-:Y:S01]  /*1a770*/  LOP3.LUT R6, R6, 0xff, RZ, 0xc0, !PT ;  /* 0x000000ff06067812 */ /* 0x000fe200078ec0ff */
[----:B------:R-:W-:Y:S01]  /*1a780*/  IMAD.MOV.U32 R248, RZ, RZ, R116 ;  /* 0x000000fffff87224 */ /* 0x000fe200078e0074 */
[----:B------:R-:W-:Y:S01]  /*1a790*/  PRMT R213, R21, 0x7632, R213 ;  /* 0x0000763215d57816 */ /* 0x000fe200000000d5 */
[----:B------:R-:W-:-:S02]  /*1a7a0*/  IMAD.MOV.U32 R249, RZ, RZ, R117 ;  /* 0x000000fffff97224 */ /* 0x000fc400078e0075 */
[----:B------:R-:W-:Y:S01]  /*1a7b0*/  FMUL.FTZ R107, R51, R8 ;  /* 0x00000008336b7220 */ /* 0x000fe20000410000 */
[----:B------:R-:W-:Y:S01]  /*1a7c0*/  @!P1 PRMT R222, R35, 0x5410, RZ ;  /* 0x0000541023de9816 */ /* 0x000fe200000000ff */
[----:B------:R-:W-:Y:S02]  /*1a7d0*/  IMAD.MOV.U32 R116, RZ, RZ, R123 ;  /* 0x000000ffff747224 */ /* 0x000fe400078e007b */
[----:B------:R-:W-:Y:S02]  /*1a7e0*/  IMAD.MOV.U32 R96, RZ, RZ, R111 ;  /* 0x000000ffff607224 */ /* 0x000fe400078e006f */
[----:B------:R-:W-:Y:S02]  /*1a7f0*/  IMAD.MOV.U32 R117, RZ, RZ, R94 ;  /* 0x000000ffff757224 */ /* 0x000fe400078e005e */
[----:B------:R-:W-:Y:S02]  /*1a800*/  IMAD.MOV.U32 R85, RZ, RZ, R238 ;  /* 0x000000ffff557224 */ /* 0x000fe400078e00ee */
[----:B------:R-:W-:-:S02]  /*1a810*/  IMAD.MOV.U32 R51, RZ, RZ, R235 ;  /* 0x000000ffff337224 */ /* 0x000fc400078e00eb */
[----:B-1----:R-:W-:Y:S01]  /*1a820*/  FADD.FTZ R7, R5, R7 ;  /* 0x0000000705077221 */ /* 0x002fe20000010000 */
[----:B------:R-:W-:Y:S01]  /*1a830*/  ISETP.GE.U32.AND P1, PT, R226, R6, PT ;  /* 0x00000006e200720c */ /* 0x000fe20003f26070 */
[-C--:B------:R-:W-:Y:S01]  /*1a840*/  FMUL.FTZ R170, R170, R8.reuse ;  /* 0x00000008aaaa7220 */ /* 0x080fe20000410000 */
[----:B------:R-:W-:Y:S01]  /*1a850*/  PRMT R212, R21, 0x7610, R212 ;  /* 0x0000761015d47816 */ /* 0x000fe200000000d4 */
        /* <DEDUP_REMOVED lines=23> */
[C---:B--2---:R-:W-:Y:S01]  /*1a9d0*/  F2FP.PACK_AB R8, R4.reuse, R5 ;  /* 0x000000050408723e */ /* 0x044fe200000000ff */
[----:B------:R-:W-:Y:S01]  /*1a9e0*/  @!P3 HADD2 R36, -R213.H0_H0, -RZ.H0_H0 ;  /* 0xa00000ffd524b230 */ /* 0x000fe20000000900 */
[----:B------:R-:W-:Y:S01]  /*1a9f0*/  IMAD.MOV.U32 R21, RZ, RZ, R26 ;  /* 0x000000ffff157224 */ /* 0x000fe200078e001a */
[----:B------:R-:W1:Y:S01]  /*1aa00*/  MUFU.EX2 R6, R139 ;  /* 0x0000008b00067308 */ /* 0x000e620000000800 */
[----:B------:R-:W-:Y:S02]  /*1aa10*/  IMAD.MOV.U32 R10, RZ, RZ, R14 ;  /* 0x000000ffff0a7224 */ /* 0x000fe400078e000e */
[----:B------:R-:W-:Y:S01]  /*1aa20*/  FADD.FTZ R26, R4, R7 ;  /* 0x00000007041a7221 */ /* 0x000fe20000010000 */
[----:B------:R-:W-:Y:S01]  /*1aa30*/  LOP3.LUT R4, R0, 0xff, RZ, 0xc0, !PT ;  /* 0x000000ff00047812 */ /* 0x000fe200078ec0ff */
[----:B------:R-:W-:-:S03]  /*1aa40*/  IMAD.MOV.U32 R14, RZ, RZ, R99 ;  /* 0x000000ffff0e7224 */ /* 0x000fc600078e0063 */
[----:B------:R-:W2:Y:S01]  /*1aa50*/  MUFU.EX2 R5, R172 ;  /* 0x000000ac00057308 */ /* 0x000ea20000000800 */
[----:B------:R-:W-:Y:S01]  /*1aa60*/  IMAD.MOV.U32 R99, RZ, RZ, R51 ;  /* 0x000000ffff637224 */ /* 0x000fe200078e0033 */
[----:B------:R-:W-:Y:S02]  /*1aa70*/  PRMT R51, R212, 0x5410, R213 ;  /* 0x00005410d4337816 */ /* 0x000fe400000000d5 */
[----:B------:R-:W-:Y:S01]  /*1aa80*/  @!P3 PRMT R213, R36, 0x5410, RZ ;  /* 0x0000541024d5b816 */ /* 0x000fe200000000ff */
[----:B------:R-:W-:Y:S01]  /*1aa90*/  @!P0 HADD2 R37, -R212.H0_H0, -RZ.H0_H0 ;  /* 0xa00000ffd4258230 */ /* 0x000fe20000000900 */
[----:B------:R-:W-:Y:S02]  /*1aaa0*/  ISETP.GE.U32.AND P3, PT, R226, R4, PT ;  /* 0x00000004e200720c */ /* 0x000fe40003f66070 */
[----:B------:R-:W-:Y:S02]  /*1aab0*/  PRMT R211, R8, 0x7610, R211 ;  /* 0x0000761008d37816 */ /* 0x000fe400000000d3 */
[----:B------:R-:W-:-:S02]  /*1aac0*/  SHF.R.U32.HI R4, RZ, 0x18, R0 ;  /* 0x00000018ff047819 */ /* 0x000fc40000011600 */
[----:B------:R-:W-:Y:S01]  /*1aad0*/  LOP3.LUT R0, R0, 0xffff, RZ, 0xc0, !PT ;  /* 0x0000ffff00007812 */ /* 0x000fe200078ec0ff */
[----:B------:R-:W-:Y:S01]  /*1aae0*/  @!P2 HADD2 R38, -R211.H0_H0, -RZ.H0_H0 ;  /* 0xa00000ffd326a230 */ /* 0x000fe20000000900 */
[----:B------:R-:W-:Y:S02]  /*1aaf0*/  @!P0 PRMT R212, R37, 0x5410, RZ ;  /* 0x0000541025d48816 */ /* 0x000fe400000000ff */
[----:B------:R-:W-:Y:S02]  /*1ab00*/  PRMT R210, R8, 0x7632, R210 ;  /* 0x0000763208d27816 */ /* 0x000fe400000000d2 */
[----:B------:R-:W-:Y:S02]  /*1ab10*/  SHF.R.U32.HI R0, RZ, 0x8, R0 ;  /* 0x00000008ff007819 */ /* 0x000fe40000011600 */
[----:B------:R-:W-:Y:S02]  /*1ab20*/  ISETP.GE.U32.AND P0, PT, R226, R4, PT ;  /* 0x00000004e200720c */ /* 0x000fe40003f06070 */
[----:B------:R-:W3:Y:S01]  /*1ab30*/  MUFU.EX2 R4, R22 ;  /* 0x0000001600047308 */ /* 0x000ee20000000800 */
[----:B------:R-:W-:Y:S01]  /*1ab40*/  PRMT R37, R211, 0x5410, R210 ;  /* 0x00005410d3257816 */ /* 0x000fe200000000d2 */
[----:B-1----:R-:W-:Y:S01]  /*1ab50*/  FADD.FTZ R8, R6, R138 ;  /* 0x0000008a06087221 */ /* 0x002fe20000010000 */
[----:B--2---:R-:W-:Y:S01]  /*1ab60*/  F2FP.PACK_AB R7, R5, R6 ;  /* 0x000000060507723e */ /* 0x004fe200000000ff */
[----:B------:R-:W-:Y:S01]  /*1ab70*/  IMAD.MOV.U32 R34, RZ, RZ, R18 ;  /* 0x000000ffff227224 */ /* 0x000fe200078e0012 */
[----:B------:R-:W-:Y:S01]  /*1ab80*/  @!P2 PRMT R211, R38, 0x5410, RZ ;  /* 0x0000541026d3a816 */ /* 0x000fe200000000ff */
[----:B------:R-:W-:Y:S01]  /*1ab90*/  IMAD.MOV.U32 R35, RZ, RZ, R19 ;  /* 0x000000ffff237224 */ /* 0x000fe200078e0013 */
[----:B------:R-:W-:Y:S01]  /*1aba0*/  LOP3.LUT R6, R0, 0xffff, RZ, 0xc0, !PT ;  /* 0x0000ffff00067812 */ /* 0x000fe200078ec0ff */
[----:B------:R-:W-:Y:S01]  /*1abb0*/  IMAD.MOV.U32 R36, RZ, RZ, R15 ;  /* 0x000000ffff247224 */ /* 0x000fe200078e000f */
[----:B------:R-:W1:Y:S01]  /*1abc0*/  MUFU.EX2 R0, R23 ;  /* 0x0000001700007308 */ /* 0x000e620000000800 */
[----:B------:R-:W-:-:S07]  /*1abd0*/  IMAD.MOV.U32 R38, RZ, RZ, R17 ;  /* 0x000000ffff267224 */ /* 0x000fce00078e0011 */
[----:B------:R-:W-:Y:S08]  /*1abe0*/  MUFU.EX2 R18, R177 ;  /* 0x000000b100127308 */ /* 0x000ff00000000800 */
[----:B------:R-:W2:Y:S08]  /*1abf0*/  MUFU.EX2 R19, R178 ;  /* 0x000000b200137308 */ /* 0x000eb00000000800 */
[----:B------:R-:W-:Y:S08]  /*1ac00*/  MUFU.EX2 R15, R174 ;  /* 0x000000ae000f7308 */ /* 0x000ff00000000800 */
[----:B------:R-:W4:Y:S01]  /*1ac10*/  MUFU.EX2 R17, R179 ;  /* 0x000000b300117308 */ /* 0x000f220000000800 */
[----:B------:R-:W-:-:S02]  /*1ac20*/  PRMT R209, R7, 0x7610, R209 ;  /* 0x0000761007d17816 */ /* 0x000fc400000000d1 */
[----:B------:R-:W-:Y:S01]  /*1ac30*/  PRMT R208, R7, 0x7632, R208 ;  /* 0x0000763207d07816 */ /* 0x000fe200000000d0 */
[----:B------:R-:W-:Y:S02]  /*1ac40*/  IMAD.MOV.U32 R7, RZ, RZ, R24 ;  /* 0x000000ffff077224 */ /* 0x000fe400078e0018 */
[----:B------:R-:W-:Y:S01]  /*1ac50*/  FADD.FTZ R24, R5, R8 ;  /* 0x0000000805187221 */ /* 0x000fe20000010000 */
[----:B------:R-:W-:Y:S01]  /*1ac60*/  ISETP.GE.U32.AND P2, PT, R226, R6, PT ;  /* 0x00000006e200720c */ /* 0x000fe20003f46070 */
[----:B---3--:R-:W-:Y:S01]  /*1ac70*/  FADD.FTZ R5, R4, R20 ;  /* 0x0000001404057221 */ /* 0x008fe20000010000 */
[C---:B-1----:R-:W-:Y:S01]  /*1ac80*/  F2FP.PACK_AB R25, R0.reuse, R4 ;  /* 0x000000040019723e */ /* 0x042fe200000000ff */
[----:B------:R-:W-:Y:S01]  /*1ac90*/  IMAD.MOV.U32 R8, RZ, RZ, R27 ;  /* 0x000000ffff087224 */ /* 0x000fe200078e001b */
[----:B--2---:R-:W-:Y:S01]  /*1aca0*/  F2FP.PACK_AB R6, R19, R18 ;  /* 0x000000121306723e */ /* 0x004fe200000000ff */
[----:B------:R-:W-:Y:S01]  /*1acb0*/  FADD.FTZ R27, R0, R5 ;  /* 0x00000005001b7221 */ /* 0x000fe20000010000 */
[----:B----4-:R-:W-:Y:S01]  /*1acc0*/  F2FP.PACK_AB R0, R17, R15 ;  /* 0x0000000f1100723e */ /* 0x010fe200000000ff */
[----:B------:R-:W-:Y:S01]  /*1acd0*/  @!P5 HADD2 R40, -R209.H0_H0, -RZ.H0_H0 ;  /* 0xa00000ffd128d230 */ /* 0x000fe20000000900 */
[----:B------:R-:W-:-:S02]  /*1ace0*/  PRMT R206, R6, 0x7632, R206 ;  /* 0x0000763206ce7816 */ /* 0x000fc400000000ce */
[----:B------:R-:W-:Y:S01]  /*1acf0*/  PRMT R205, R0, 0x7610, R205 ;  /* 0x0000761000cd7816 */ /* 0x000fe200000000cd */
[----:B------:R-:W-:Y:S01]  /*1ad00*/  IMAD.MOV.U32 R22, RZ, RZ, R36 ;  /* 0x000000ffff167224 */ /* 0x000fe200078e0024 */
[----:B------:R-:W-:Y:S01]  /*1ad10*/  PRMT R36, R209, 0x5410, R208 ;  /* 0x00005410d1247816 */ /* 0x000fe200000000d0 */
[----:B------:R-:W-:Y:S01]  /*1ad20*/  @!P2 HADD2 R45, -R206.H0_H0, -RZ.H0_H0 ;  /* 0xa00000ffce2da230 */ /* 0x000fe20000000900 */
[----:B------:R-:W-:Y:S01]  /*1ad30*/  PRMT R207, R6, 0x7610, R207 ;  /* 0x0000761006cf7816 */ /* 0x000fe200000000cf */
[----:B------:R-:W-:Y:S01]  /*1ad40*/  @!P1 HADD2 R44, -R205.H0_H0, -RZ.H0_H0 ;  /* 0xa00000ffcd2c9230 */ /* 0x000fe20000000900 */
[----:B------:R-:W-:Y:S02]  /*1ad50*/  PRMT R204, R0, 0x7632, R204 ;  /* 0x0000763200cc7816 */ /* 0x000fe400000000cc */
[----:B------:R-:W-:Y:S01]  /*1ad60*/  @!P5 PRMT R209, R40, 0x5410, RZ ;  /* 0x0000541028d1d816 */ /* 0x000fe200000000ff */
[----:B------:R-:W-:Y:S02]  /*1ad70*/  IMAD.MOV.U32 R40, RZ, RZ, R22 ;  /* 0x000000ffff287224 */ /* 0x000fe400078e0016 */
[----:B------:R-:W-:Y:S01]  /*1ad80*/  IMAD.MOV.U32 R23, RZ, RZ, R98 ;  /* 0x000000ffff177224 */ /* 0x000fe200078e0062 */
[----:B------:R-:W-:Y:S01]  /*1ad90*/  PRMT R98, R207, 0x5410, R206 ;  /* 0x00005410cf627816 */ /* 0x000fe200000000ce */
[----:B------:R-:W-:Y:S01]  /*1ada0*/  IMAD.MOV.U32 R22, RZ, RZ, R97 ;  /* 0x000000ffff167224 */ /* 0x000fe200078e0061 */
[----:B------:R-:W-:Y:S01]  /*1adb0*/  PRMT R97, R205, 0x5410, R204 ;  /* 0x00005410cd617816 */ /* 0x000fe200000000cc */
[----:B------:R-:W-:Y:S01]  /*1adc0*/  IMAD.MOV.U32 R82, RZ, RZ, R30 ;  /* 0x000000ffff527224 */ /* 0x000fe200078e001e */
[----:B------:R-:W-:Y:S01]  /*1add0*/  @!P2 PRMT R206, R45, 0x5410, RZ ;  /* 0x000054102dcea816 */ /* 0x000fe200000000ff */
[----:B------:R-:W-:Y:S01]  /*1ade0*/  IMAD.MOV.U32 R83, RZ, RZ, R31 ;  /* 0x000000ffff537224 */ /* 0x000fe200078e001f */
[----:B------:R-:W-:Y:S01]  /*1adf0*/  @!P1 PRMT R205, R44, 0x5410, RZ ;  /* 0x000054102ccd9816 */ /* 0x000fe200000000ff */
[----:B------:R-:W2:Y:S04]  /*1ae00*/  LDL.LU.64 R30, [R1+0x100] ;  /* 0x00010000011e7983 */ /* 0x000ea80000300a00 */
[----:B------:R-:W3:Y:S01]  /*1ae10*/  LDL.LU.64 R44, [R1] ;  /* 0x00000000012c7983 */ /* 0x000ee20000300a00 */
[----:B------:R-:W-:Y:S01]  /*1ae20*/  @!P6 HADD2 R39, -R210.H0_H0, -RZ.H0_H0 ;  /* 0xa00000ffd227e230 */ /* 0x000fe20000000900 */
[----:B------:R-:W-:Y:S01]  /*1ae30*/  IMAD.MOV.U32 R6, RZ, RZ, R38 ;  /* 0x000000ffff067224 */ /* 0x000fe200078e0026 */
[----:B------:R-:W-:Y:S01]  /*1ae40*/  @!P4 HADD2 R42, -R208.H0_H0, -RZ.H0_H0 ;  /* 0xa00000ffd02ac230 */ /* 0x000fe20000000900 */
[----:B------:R-:W-:-:S02]  /*1ae50*/  IMAD.MOV.U32 R38, RZ, RZ, R35 ;  /* 0x000000ffff267224 */ /* 0x000fc400078e0023 */
[----:B------:R-:W-:Y:S01]  /*1ae60*/  @!P6 PRMT R210, R39, 0x5410, RZ ;  /* 0x0000541027d2e816 */ /* 0x000fe200000000ff */
[----:B------:R-:W-:Y:S01]  /*1ae70*/  IMAD.MOV.U32 R35, RZ, RZ, R34 ;  /* 0x000000ffff237224 */ /* 0x000fe200078e0022 */
[C---:B------:R-:W-:Y:S01]  /*1ae80*/  LOP3.LUT R0, R2.reuse, 0xff, RZ, 0xc0, !PT ;  /* 0x000000ff02007812 */ /* 0x040fe200078ec0ff */
[----:B------:R-:W-:Y:S01]  /*1ae90*/  IMAD.MOV.U32 R39, RZ, RZ, R21 ;  /* 0x000000ffff277224 */ /* 0x000fe200078e0015 */
[----:B------:R-:W-:Y:S01]  /*1aea0*/  LOP3.LUT R20, R2, 0xffff, RZ, 0xc0, !PT ;  /* 0x0000ffff02147812 */ /* 0x000fe200078ec0ff */
[----:B------:R-:W-:Y:S01]  /*1aeb0*/  IMAD.MOV.U32 R34, RZ, RZ, R10 ;  /* 0x000000ffff227224 */ /* 0x000fe200078e000a */
[--C-:B------:R-:W-:Y:S01]  /*1aec0*/  SHF.R.U32.HI R21, RZ, 0x10, R2.reuse ;  /* 0x00000010ff157819 */ /* 0x100fe20000011602 */
[----:B------:R-:W-:Y:S01]  /*1aed0*/  IMAD.WIDE.U32 R4, R11, -0x2daee0ad, RZ ;  /* 0xd2511f530b047825 */ /* 0x000fe200078e00ff */
[----:B------:R-:W-:Y:S02]  /*1aee0*/  SHF.R.U32.HI R10, RZ, 0x18, R2 ;  /* 0x00000018ff0a7819 */ /* 0x000fe40000011602 */
[----:B------:R-:W-:-:S02]  /*1aef0*/  LOP3.LUT R2, R247, UR14, R74, 0x96, !PT ;  /* 0x0000000ef7027c12 */ /* 0x000fc4000f8e964a */
[----:B------:R-:W-:Y:S02]  /*1af00*/  @!P4 PRMT R208, R42, 0x5410, RZ ;  /* 0x000054102ad0c816 */ /* 0x000fe400000000ff */
[----:B------:R-:W-:Y:S01]  /*1af10*/  ISETP.GE.U32.AND P4, PT, R226, R0, PT ;  /* 0x00000000e200720c */ /* 0x000fe20003f86070 */
[----:B------:R-:W-:-:S04]  /*1af20*/  IMAD.WIDE.U32 R2, R2, -0x2daee0ad, RZ ;  /* 0xd2511f5302027825 */ /* 0x000fc800078e00ff */
[----:B------:R-:W-:Y:S01]  /*1af30*/  IMAD.MOV.U32 R42, RZ, RZ, R6 ;  /* 0x000000ffff2a7224 */ /* 0x000fe200078e0006 */
[----:B------:R-:W-:Y:S01]  /*1af40*/  LOP3.LUT R3, R3, UR11, R4, 0x96, !PT ;  /* 0x0000000b03037c12 */ /* 0x000fe2000f8e9604 */
[----:B------:R-:W-:-:S05]  /*1af50*/  @!P3 HADD2 R41, -R207.H0_H0, -RZ.H0_H0 ;  /* 0xa00000ffcf29b230 */ /* 0x000fca0000000900 */
[----:B------:R-:W-:Y:S01]  /*1af60*/  @!P3 PRMT R207, R41, 0x5410, RZ ;  /* 0x0000541029cfb816 */ /* 0x000fe200000000ff */
[----:B------:R-:W-:Y:S02]  /*1af70*/  IMAD.MOV.U32 R41, RZ, RZ, R9 ;  /* 0x000000ffff297224 */ /* 0x000fe400078e0009 */
[----:B------:R-:W-:Y:S01]  /*1af80*/  IMAD.MOV.U32 R247, RZ, RZ, R14 ;  /* 0x000000fffff77224 */ /* 0x000fe200078e000e */
[----:B------:R-:W-:-:S05]  /*1af90*/  @!P0 HADD2 R43, -R204.H0_H0, -RZ.H0_H0 ;  /* 0xa00000ffcc2b8230 */ /* 0x000fca0000000900 */
[----:B------:R-:W-:Y:S01]  /*1afa0*/  @!P0 PRMT R204, R43, 0x5410, RZ ;  /* 0x000054102bcc8816 */ /* 0x000fe200000000ff */
[----:B------:R-:W-:Y:S01]  /*1afb0*/  IMAD.MOV.U32 R43, RZ, RZ, R22 ;  /* 0x000000ffff2b7224 */ /* 0x000fe200078e0016 */
[----:B------:R-:W-:Y:S01]  /*1afc0*/  ISETP.GE.U32.AND P3, PT, R226, R10, PT ;  /* 0x0000000ae200720c */ /* 0x000fe20003f66070 */
[----:B------:R-:W-:Y:S01]  /*1afd0*/  IMAD.MOV.U32 R10, RZ, RZ, R23 ;  /* 0x000000ffff0a7224 */ /* 0x000fe200078e0017 */
[C---:B------:R-:W-:Y:S02]  /*1afe0*/  PRMT R182, R56.reuse, 0x7632, R182 ;  /* 0x0000763238b67816 */ /* 0x040fe400000000b6 */
[----:B------:R-:W-:Y:S02]  /*1aff0*/  PRMT R183, R56, 0x7610, R183 ;  /* 0x0000761038b77816 */ /* 0x000fe400000000b7 */
[----:B---3--:R-:W-:Y:S01]  /*1b000*/  LOP3.LUT R0, R5, UR13, R44, 0x96, !PT ;  /* 0x0000000d05007c12 */ /* 0x008fe2000f8e962c */
[----:B------:R-:W-:-:S04]  /*1b010*/  IMAD.MOV.U32 R45, RZ, RZ, R7 ;  /* 0x000000ffff2d7224 */ /* 0x000fc800078e0007 */
[----:B------:R-:W-:-:S04]  /*1b020*/  IMAD.WIDE.U32 R6, R0, -0x326172a9, RZ ;  /* 0xcd9e8d5700067825 */ /* 0x000fc800078e00ff */
[----:B------:R-:W-:Y:S01]  /*1b030*/  IMAD.WIDE.U32 R4, R3, -0x326172a9, RZ ;  /* 0xcd9e8d5703047825 */ /* 0x000fe200078e00ff */
[----:B------:R-:W-:-:S03]  /*1b040*/  LOP3.LUT R0, R7, UR12, R246, 0x96, !PT ;  /* 0x0000000c07007c12 */ /* 0x000fc6000f8e96f6 */
[----:B------:R-:W-:Y:S02]  /*1b050*/  IMAD.MOV.U32 R44, RZ, RZ, R8 ;  /* 0x000000ffff2c7224 */ /* 0x000fe400078e0008 */
[----:B------:R-:W-:Y:S01]  /*1b060*/  IMAD.WIDE.U32 R8, R0, -0x2daee0ad, RZ ;  /* 0xd2511f5300087825 */ /* 0x000fe200078e00ff */
[----:B------:R-:W-:-:S05]  /*1b070*/  LOP3.LUT R0, R5, UR10, R6, 0x96, !PT ;  /* 0x0000000a05007c12 */ /* 0x000fca000f8e9606 */
[----:B------:R-:W-:Y:S01]  /*1b080*/  IMAD.WIDE.U32 R6, R0, -0x2daee0ad, RZ ;  /* 0xd2511f5300067825 */ /* 0x000fe200078e00ff */
[----:B------:R-:W-:-:S04]  /*1b090*/  LOP3.LUT R9, R9, UR9, R2, 0x96, !PT ;  /* 0x0000000909097c12 */ /* 0x000fc8000f8e9602 */
[----:B------:R-:W-:-:S05]  /*1b0a0*/  LOP3.LUT R2, R7, UR7, R8, 0x96, !PT ;  /* 0x0000000707027c12 */ /* 0x000fca000f8e9608 */
[----:B------:R-:W-:-:S04]  /*1b0b0*/  IMAD.WIDE.U32 R2, R2, -0x326172a9, RZ ;  /* 0xcd9e8d5702027825 */ /* 0x000fc800078e00ff */
[----:B------:R-:W-:Y:S01]  /*1b0c0*/  IMAD.WIDE.U32 R8, R9, -0x326172a9, RZ ;  /* 0xcd9e8d5709087825 */ /* 0x000fe200078e00ff */
[C---:B------:R-:W-:Y:S02]  /*1b0d0*/  LOP3.LUT R0, R2.reuse, 0xff, RZ, 0xc0, !PT ;  /* 0x000000ff02007812 */ /* 0x040fe400078ec0ff */
[----:B------:R-:W-:Y:S02]  /*1b0e0*/  LOP3.LUT R14, R2, 0xffff, RZ, 0xc0, !PT ;  /* 0x0000ffff020e7812 */ /* 0x000fe400078ec0ff */
[----:B------:R-:W-:Y:S02]  /*1b0f0*/  ISETP.GE.U32.AND P5, PT, R226, R0, PT ;  /* 0x00000000e200720c */ /* 0x000fe40003fa6070 */
[----:B------:R-:W-:Y:S02]  /*1b100*/  SHF.R.U32.HI R0, RZ, 0x10, R2 ;  /* 0x00000010ff007819 */ /* 0x000fe40000011602 */
[----:B------:R-:W-:Y:S02]  /*1b110*/  LOP3.LUT R5, R9, UR8, R4, 0x96, !PT ;  /* 0x0000000809057c12 */ /* 0x000fe4000f8e9604 */
[----:B------:R-:W-:-:S02]  /*1b120*/  SHF.R.U32.HI R2, RZ, 0x18, R2 ;  /* 0x00000018ff027819 */ /* 0x000fc40000011602 */
[----:B------:R-:W-:Y:S02]  /*1b130*/  LOP3.LUT R4, R3, UR17, R8, 0x96, !PT ;  /* 0x0000001103047c12 */ /* 0x000fe4000f8e9608 */
[----:B------:R-:W-:Y:S01]  /*1b140*/  ISETP.GE.U32.AND P2, PT, R226, R2, PT ;  /* 0x00000002e200720c */ /* 0x000fe20003f46070 */
[----:B------:R-:W-:Y:S01]  /*1b150*/  IMAD.WIDE.U32 R2, R5, -0x2daee0ad, RZ ;  /* 0xd2511f5305027825 */ /* 0x000fe200078e00ff */
[----:B------:R-:W-:-:S04]  /*1b160*/  LOP3.LUT R0, R0, 0xff, RZ, 0xc0, !PT ;  /* 0x000000ff00007812 */ /* 0x000fc800078ec0ff */
[----:B------:R-:W-:Y:S02]  /*1b170*/  ISETP.GE.U32.AND P6, PT, R226, R0, PT ;  /* 0x00000000e200720c */ /* 0x000fe40003fc6070 */
[----:B------:R-:W-:Y:S02]  /*1b180*/  LOP3.LUT R0, R3, UR16, R6, 0x96, !PT ;  /* 0x0000001003007c12 */ /* 0x000fe4000f8e9606 */
[C---:B------:R-:W-:Y:S02]  /*1b190*/  LOP3.LUT R22, R2.reuse, 0xffff, RZ, 0xc0, !PT ;  /* 0x0000ffff02167812 */ /* 0x040fe400078ec0ff */
[----:B------:R-:W-:Y:S02]  /*1b1a0*/  LOP3.LUT R3, R21, 0xff, RZ, 0xc0, !PT ;  /* 0x000000ff15037812 */ /* 0x000fe400078ec0ff */
[----:B------:R-:W1:Y:S01]  /*1b1b0*/  LDC.U8 R21, c[0x0][0x2d8] ;  /* 0x0000b600ff157b82 */ /* 0x000e620000000000 */
[----:B------:R-:W-:Y:S01]  /*1b1c0*/  MUFU.EX2 R7, R184 ;  /* 0x000000b800077308 */ /* 0x000fe20000000800 */
[----:B------:R-:W-:-:S02]  /*1b1d0*/  LOP3.LUT R11, R2, 0xff, RZ, 0xc0, !PT ;  /* 0x000000ff020b7812 */ /* 0x000fc400078ec0ff */
[--C-:B------:R-:W-:Y:S02]  /*1b1e0*/  SHF.R.U32.HI R23, RZ, 0x10, R2.reuse ;  /* 0x00000010ff177819 */ /* 0x100fe40000011602 */
[----:B------:R-:W-:-:S03]  /*1b1f0*/  SHF.R.U32.HI R9, RZ, 0x18, R2 ;  /* 0x00000018ff097819 */ /* 0x000fc60000011602 */
[----:B------:R-:W3:Y:S01]  /*1b200*/  MUFU.EX2 R226, R185 ;  /* 0x000000b900e27308 */ /* 0x000ee20000000800 */
[----:B------:R-:W-:Y:S01]  /*1b210*/  SHF.R.U32.HI R2, RZ, 0x8, R20 ;  /* 0x00000008ff027819 */ /* 0x000fe20000011614 */
[----:B------:R-:W-:-:S06]  /*1b220*/  IMAD.MOV.U32 R20, RZ, RZ, R225 ;  /* 0x000000ffff147224 */ /* 0x000fcc00078e00e1 */
[----:B------:R-:W-:Y:S08]  /*1b230*/  MUFU.EX2 R6, R180 ;  /* 0x000000b400067308 */ /* 0x000ff00000000800 */
[----:B------:R-:W4:Y:S01]  /*1b240*/  MUFU.EX2 R225, R181 ;  /* 0x000000b500e17308 */ /* 0x000f220000000800 */
[----:B-1----:R-:W-:Y:S02]  /*1b250*/  ISETP.GE.U32.AND P1, PT, R21, R3, PT ;  /* 0x000000031500720c */ /* 0x002fe40003f26070 */
[----:B---3--:R-:W-:-:S04]  /*1b260*/  F2FP.PACK_AB R3, R226, R7 ;  /* 0x00000007e203723e */ /* 0x008fc800000000ff */
[C---:B------:R-:W-:Y:S02]  /*1b270*/  PRMT R187, R3.reuse, 0x7610, R187 ;  /* 0x0000761003bb7816 */ /* 0x040fe400000000bb */
[----:B------:R-:W-:Y:S02]  /*1b280*/  PRMT R186, R3, 0x7632, R186 ;  /* 0x0000763203ba7816 */ /* 0x000fe400000000ba */
[----:B------:R-:W-:Y:S02]  /*1b290*/  LOP3.LUT R2, R2, 0xffff, RZ, 0xc0, !PT ;  /* 0x0000ffff02027812 */ /* 0x000fe400078ec0ff */
[----:B----4-:R-:W-:-:S04]  /*1b2a0*/  F2FP.PACK_AB R3, R225, R6 ;  /* 0x00000006e103723e */ /* 0x010fc800000000ff */
[----:B------:R-:W-:Y:S02]  /*1b2b0*/  PRMT R184, R3, 0x7632, R184 ;  /* 0x0000763203b87816 */ /* 0x000fe400000000b8 */
[----:B------:R-:W-:Y:S02]  /*1b2c0*/  ISETP.GE.U32.AND P0, PT, R21, R2, PT ;  /* 0x000000021500720c */ /* 0x000fe40003f06070 */
[----:B------:R-:W-:Y:S01]  /*1b2d0*/  LOP3.LUT R2, R4, 0xffff, RZ, 0xc0, !PT ;  /* 0x0000ffff04027812 */ /* 0x000fe200078ec0ff */
[----:B------:R-:W-:Y:S01]  /*1b2e0*/  @!P3 HADD2 R54, -R184.H0_H0, -RZ.H0_H0 ;  /* 0xa00000ffb836b230 */ /* 0x000fe20000000900 */
[----:B------:R-:W-:Y:S01]  /*1b2f0*/  PRMT R185, R3, 0x7610, R185 ;  /* 0x0000761003b97816 */ /* 0x000fe200000000b9 */
[----:B------:R-:W-:Y:S01]  /*1b300*/  FADD.FTZ R8, R15, R24 ;  /* 0x000000180f087221 */ /* 0x000fe20000010000 */
[----:B------:R-:W-:Y:S01]  /*1b310*/  SHF.R.U32.HI R2, RZ, 0x8, R2 ;  /* 0x00000008ff027819 */ /* 0x000fe20000011602 */
[----:B------:R-:W-:Y:S01]  /*1b320*/  IMAD.MOV.U32 R15, RZ, RZ, R83 ;  /* 0x000000ffff0f7224 */ /* 0x000fe200078e0053 */
[----:B------:R-:W-:Y:S01]  /*1b330*/  PRMT R83, R185, 0x5410, R184 ;  /* 0x00005410b9537816 */ /* 0x000fe200000000b8 */
[----:B------:R-:W-:Y:S01]  /*1b340*/  @!P4 HADD2 R47, -R187.H0_H0, -RZ.H0_H0 ;  /* 0xa00000ffbb2fc230 */ /* 0x000fe20000000900 */
[----:B------:R-:W-:Y:S01]  /*1b350*/  @!P3 PRMT R184, R54, 0x5410, RZ ;  /* 0x0000541036b8b816 */ /* 0x000fe200000000ff */
[----:B------:R-:W-:Y:S01]  /*1b360*/  IMAD.MOV.U32 R246, RZ, RZ, R99 ;  /* 0x000000fffff67224 */ /* 0x000fe200078e0063 */
[----:B------:R-:W1:Y:S01]  /*1b370*/  LDC.U8 R54, c[0x0][0x2d8] ;  /* 0x0000b600ff367b82 */ /* 0x000e620000000000 */
[----:B------:R-:W-:Y:S01]  /*1b380*/  IMAD.MOV.U32 R99, RZ, RZ, R71 ;  /* 0x000000ffff637224 */ /* 0x000fe200078e0047 */
[----:B------:R-:W-:Y:S01]  /*1b390*/  LOP3.LUT R2, R2, 0xffff, RZ, 0xc0, !PT ;  /* 0x0000ffff02027812 */ /* 0x000fe200078ec0ff */
[----:B------:R-:W-:Y:S01]  /*1b3a0*/  IMAD.MOV.U32 R71, RZ, RZ, R96 ;  /* 0x000000ffff477224 */ /* 0x000fe200078e0060 */
[----:B------:R-:W-:-:S02]  /*1b3b0*/  PRMT R96, R187, 0x5410, R186 ;  /* 0x00005410bb607816 */ /* 0x000fc400000000ba */
[----:B------:R-:W-:Y:S02]  /*1b3c0*/  @!P4 PRMT R187, R47, 0x5410, RZ ;  /* 0x000054102fbbc816 */ /* 0x000fe400000000ff */
[----:B------:R-:W-:Y:S01]  /*1b3d0*/  ISETP.GE.U32.AND P4, PT, R21, R2, PT ;  /* 0x000000021500720c */ /* 0x000fe20003f86070 */
[----:B------:R-:W-:Y:S01]  /*1b3e0*/  FADD.FTZ R5, R18, R26 ;  /* 0x0000001a12057221 */ /* 0x000fe20000010000 */
[----:B------:R-:W-:-:S11]  /*1b3f0*/  PRMT R18, R183, 0x5410, R182 ;  /* 0x00005410b7127816 */ /* 0x000fd600000000b6 */
[----:B------:R-:W-:-:S05]  /*1b400*/  @!P4 HADD2 R55, -R182.H0_H0, -RZ.H0_H0 ;  /* 0xa00000ffb637c230 */ /* 0x000fca0000000900 */
[----:B------:R-:W-:Y:S02]  /*1b410*/  @!P4 PRMT R182, R55, 0x5410, RZ ;  /* 0x0000541037b6c816 */ /* 0x000fe400000000ff */
[----:B-1----:R-:W-:Y:S02]  /*1b420*/  PRMT R55, R54, 0x7054, R54 ;  /* 0x0000705436377816 */ /* 0x002fe40000000036 */
[----:B------:R-:W3:Y:S01]  /*1b430*/  LDL R54, [R1+0x64] ;  /* 0x0000640001367983 */ /* 0x000ee20000100800 */
[----:B------:R-:W-:-:S05]  /*1b440*/  @!P0 HADD2 R50, -R186.H0_H0, -RZ.H0_H0 ;  /* 0xa00000ffba328230 */ /* 0x000fca0000000900 */
[----:B------:R-:W-:Y:S02]  /*1b450*/  @!P0 PRMT R186, R50, 0x5410, RZ ;  /* 0x0000541032ba8816 */ /* 0x000fe400000000ff */
[----:B------:R-:W1:Y:S01]  /*1b460*/  LDC.U8 R50, c[0x0][0x2d8] ;  /* 0x0000b600ff327b82 */ /* 0x000e620000000000 */
[----:B------:R-:W-:Y:S01]  /*1b470*/  LOP3.LUT R2, R4, 0xff, RZ, 0xc0, !PT ;  /* 0x000000ff04027812 */ /* 0x000fe200078ec0ff */
[----:B------:R-:W-:-:S05]  /*1b480*/  @!P1 HADD2 R52, -R185.H0_H0, -RZ.H0_H0 ;  /* 0xa00000ffb9349230 */ /* 0x000fca0000000900 */
[----:B------:R-:W-:Y:S02]  /*1b490*/  @!P1 PRMT R185, R52, 0x5410, RZ ;  /* 0x0000541034b99816 */ /* 0x000fe400000000ff */
[----:B-1----:R-:W-:Y:S02]  /*1b4a0*/  ISETP.GE.U32.AND P0, PT, R50, R2, PT ;  /* 0x000000023200720c */ /* 0x002fe40003f06070 */
[----:B------:R-:W-:-:S04]  /*1b4b0*/  SHF.R.U32.HI R2, RZ, 0x8, R14 ;  /* 0x00000008ff027819 */ /* 0x000fc8000001160e */
[----:B------:R-:W-:-:S04]  /*1b4c0*/  LOP3.LUT R2, R2, 0xffff, RZ, 0xc0, !PT ;  /* 0x0000ffff02027812 */ /* 0x000fc800078ec0ff */
[----:B------:R-:W-:Y:S02]  /*1b4d0*/  ISETP.GE.U32.AND P1, PT, R50, R2, PT ;  /* 0x000000023200720c */ /* 0x000fe40003f26070 */
[----:B------:R-:W-:Y:S01]  /*1b4e0*/  LOP3.LUT R2, R0, 0xffff, RZ, 0xc0, !PT ;  /* 0x0000ffff00027812 */ /* 0x000fe200078ec0ff */
[----:B------:R-:W-:Y:S01]  /*1b4f0*/  @!P0 HADD2 R53, -R183.H0_H0, -RZ.H0_H0 ;  /* 0xa00000ffb7358230 */ /* 0x000fe20000000900 */
[----:B------:R-:W-:Y:S02]  /*1b500*/  PRMT R181, R25, 0x7610, R181 ;  /* 0x0000761019b57816 */ /* 0x000fe400000000b5 */
[----:B------:R-:W-:Y:S01]  /*1b510*/  SHF.R.U32.HI R2, RZ, 0x8, R2 ;  /* 0x00000008ff027819 */ /* 0x000fe20000011602 */
[----:B------:R-:W-:Y:S01]  /*1b520*/  IMAD.MOV.U32 R26, RZ, RZ, R10 ;  /* 0x000000ffff1a7224 */ /* 0x000fe200078e000a */
[----:B------:R-:W-:Y:S01]  /*1b530*/  @!P0 PRMT R183, R53, 0x5410, RZ ;  /* 0x0000541035b78816 */ /* 0x000fe200000000ff */
[----:B------:R-:W-:Y:S01]  /*1b540*/  FADD.FTZ R10, R19, R5 ;  /* 0x00000005130a7221 */ /* 0x000fe20000010000 */
[----:B------:R-:W-:Y:S01]  /*1b550*/  LOP3.LUT R2, R2, 0xffff, RZ, 0xc0, !PT ;  /* 0x0000ffff02027812 */ /* 0x000fe200078ec0ff */
[----:B------:R-:W-:Y:S01]  /*1b560*/  FADD.FTZ R5, R17, R8 ;  /* 0x0000000811057221 */ /* 0x000fe20000010000 */
[C---:B------:R-:W-:Y:S01]  /*1b570*/  ISETP.GE.U32.AND P0, PT, R50.reuse, R9, PT ;  /* 0x000000093200720c */ /* 0x040fe20003f06070 */
[----:B------:R-:W-:Y:S01]  /*1b580*/  @!P5 HADD2 R57, -R181.H0_H0, -RZ.H0_H0 ;  /* 0xa00000ffb539d230 */ /* 0x000fe20000000900 */
[----:B------:R-:W-:Y:S01]  /*1b590*/  PRMT R180, R25, 0x7632, R180 ;  /* 0x0000763219b47816 */ /* 0x000fe200000000b4 */
[----:B------:R-:W-:Y:S01]  /*1b5a0*/  MUFU.EX2 R8, R223 ;  /* 0x000000df00087308 */ /* 0x000fe20000000800 */
[----:B------:R-:W-:Y:S01]  /*1b5b0*/  ISETP.GE.U32.AND P4, PT, R50, R2, PT ;  /* 0x000000023200720c */ /* 0x000fe20003f86070 */
[----:B------:R-:W-:Y:S01]  /*1b5c0*/  IMAD.MOV.U32 R21, RZ, RZ, R20 ;  /* 0x000000ffff157224 */ /* 0x000fe200078e0014 */
[----:B------:R-:W-:-:S05]  /*1b5d0*/  SHF.R.U32.HI R2, RZ, 0x18, R4 ;  /* 0x00000018ff027819 */ /* 0x000fca0000011604 */
[----:B------:R-:W1:Y:S01]  /*1b5e0*/  MUFU.EX2 R9, R224 ;  /* 0x000000e000097308 */ /* 0x000e620000000800 */
[----:B------:R-:W-:Y:S02]  /*1b5f0*/  PRMT R20, R181, 0x5410, R180 ;  /* 0x00005410b5147816 */ /* 0x000fe400000000b4 */
[----:B------:R-:W-:Y:S01]  /*1b600*/  PRMT R179, R72, 0x7610, R179 ;  /* 0x0000761048b37816 */ /* 0x000fe200000000b3 */
[----:B------:R-:W-:Y:S01]  /*1b610*/  @!P1 HADD2 R58, -R180.H0_H0, -RZ.H0_H0 ;  /* 0xa00000ffb43a9230 */ /* 0x000fe20000000900 */
[----:B------:R-:W-:Y:S02]  /*1b620*/  @!P5 PRMT R181, R57, 0x5410, RZ ;  /* 0x0000541039b5d816 */ /* 0x000fe400000000ff */
[----:B------:R-:W-:Y:S02]  /*1b630*/  ISETP.GE.U32.AND P5, PT, R50, R2, PT ;  /* 0x000000023200720c */ /* 0x000fe40003fa6070 */
[----:B------:R-:W-:Y:S01]  /*1b640*/  SHF.R.U32.HI R2, RZ, 0x10, R4 ;  /* 0x00000010ff027819 */ /* 0x000fe20000011604 */
[----:B------:R-:W-:Y:S01]  /*1b650*/  @!P6 HADD2 R59, -R179.H0_H0, -RZ.H0_H0 ;  /* 0xa00000ffb33be230 */ /* 0x000fe20000000900 */
[----:B------:R-:W-:-:S02]  /*1b660*/  LOP3.LUT R3, R0, 0xff, RZ, 0xc0, !PT ;  /* 0x000000ff00037812 */ /* 0x000fc400078ec0ff */
[----:B------:R-:W-:Y:S02]  /*1b670*/  PRMT R178, R72, 0x7632, R178 ;  /* 0x0000763248b27816 */ /* 0x000fe400000000b2 */
[----:B------:R-:W-:Y:S02]  /*1b680*/  @!P1 PRMT R180, R58, 0x5410, RZ ;  /* 0x000054103ab49816 */ /* 0x000fe400000000ff */
[----:B------:R-:W-:Y:S02]  /*1b690*/  LOP3.LUT R2, R2, 0xff, RZ, 0xc0, !PT ;  /* 0x000000ff02027812 */ /* 0x000fe400078ec0ff */
[C---:B------:R-:W-:Y:S02]  /*1b6a0*/  ISETP.GE.U32.AND P1, PT, R50.reuse, R3, PT ;  /* 0x000000033200720c */ /* 0x040fe40003f26070 */
[----:B------:R-:W-:Y:S02]  /*1b6b0*/  PRMT R19, R179, 0x5410, R178 ;  /* 0x00005410b3137816 */ /* 0x000fe400000000b2 */
[----:B------:R-:W-:Y:S01]  /*1b6c0*/  @!P6 PRMT R179, R59, 0x5410, RZ ;  /* 0x000054103bb3e816 */ /* 0x000fe200000000ff */
[----:B------:R-:W-:Y:S01]  /*1b6d0*/  MUFU.EX2 R24, R228 ;  /* 0x000000e400187308 */ /* 0x000fe20000000800 */
[----:B------:R-:W-:-:S02]  /*1b6e0*/  ISETP.GE.U32.AND P6, PT, R50, R2, PT ;  /* 0x000000023200720c */ /* 0x000fc40003fc6070 */
[----:B-1----:R-:W-:-:S05]  /*1b6f0*/  F2FP.PACK_AB R2, R9, R8 ;  /* 0x000000080902723e */ /* 0x002fca00000000ff */
[----:B------:R-:W1:Y:S01]  /*1b700*/  MUFU.EX2 R47, R229 ;  /* 0x000000e5002f7308 */ /* 0x000e620000000800 */
[C---:B------:R-:W-:Y:S02]  /*1b710*/  PRMT R177, R2.reuse, 0x7610, R177 ;  /* 0x0000761002b17816 */ /* 0x040fe400000000b1 */
[----:B------:R-:W-:-:S03]  /*1b720*/  PRMT R176, R2, 0x7632, R176 ;  /* 0x0000763202b07816 */ /* 0x000fc600000000b0 */
[----:B------:R-:W-:Y:S01]  /*1b730*/  @!P1 HADD2 R62, -R177.H0_H0, -RZ.H0_H0 ;  /* 0xa00000ffb13e9230 */ /* 0x000fe20000000900 */
[----:B------:R-:W-:Y:S01]  /*1b740*/  LOP3.LUT R2, R23, 0xff, RZ, 0xc0, !PT ;  /* 0x000000ff17027812 */ /* 0x000fe200078ec0ff */
[----:B------:R-:W-:Y:S01]  /*1b750*/  @!P4 HADD2 R61, -R176.H0_H0, -RZ.H0_H0 ;  /* 0xa00000ffb03dc230 */ /* 0x000fe20000000900 */
[----:B------:R-:W-:Y:S01]  /*1b760*/  IMAD.MOV.U32 R14, RZ, RZ, R82 ;  /* 0x000000ffff0e7224 */ /* 0x000fe200078e0052 */
[----:B------:R-:W-:Y:S02]  /*1b770*/  PRMT R82, R177, 0x5410, R176 ;  /* 0x00005410b1527816 */ /* 0x000fe400000000b0 */
[----:B------:R-:W-:Y:S02]  /*1b780*/  @!P1 PRMT R177, R62, 0x5410, RZ ;  /* 0x000054103eb19816 */ /* 0x000fe400000000ff */
[C---:B------:R-:W-:Y:S02]  /*1b790*/  ISETP.GE.U32.AND P1, PT, R50.reuse, R2, PT ;  /* 0x000000023200720c */ /* 0x040fe40003f26070 */
[----:B------:R-:W-:Y:S01]  /*1b7a0*/  @!P4 PRMT R176, R61, 0x5410, RZ ;  /* 0x000054103db0c816 */ /* 0x000fe200000000ff */
[----:B-1----:R-:W-:Y:S01]  /*1b7b0*/  IMAD.MOV.U32 R62, RZ, RZ, R47 ;  /* 0x000000ffff3e7224 */ /* 0x002fe200078e002f */
[----:B------:R-:W-:Y:S01]  /*1b7c0*/  SHF.R.U32.HI R2, RZ, 0x18, R0 ;  /* 0x00000018ff027819 */ /* 0x000fe20000011600 */
[----:B------:R-:W-:Y:S01]  /*1b7d0*/  IMAD.MOV.U32 R61, RZ, RZ, R24 ;  /* 0x000000ffff3d7224 */ /* 0x000fe200078e0018 */
[C---:B------:R-:W-:Y:S01]  /*1b7e0*/  ISETP.GE.U32.AND P3, PT, R50.reuse, R11, PT ;  /* 0x0000000b3200720c */ /* 0x040fe20003f66070 */
[----:B------:R-:W-:Y:S01]  /*1b7f0*/  MUFU.EX2 R223, R73 ;  /* 0x0000004900df7308 */ /* 0x000fe20000000800 */
[----:B------:R-:W-:-:S02]  /*1b800*/  ISETP.GE.U32.AND P4, PT, R50, R2, PT ;  /* 0x000000023200720c */ /* 0x000fc40003f86070 */
[----:B------:R-:W-:-:S05]  /*1b810*/  F2FP.PACK_AB R2, R62, R61 ;  /* 0x0000003d3e02723e */ /* 0x000fca00000000ff */
[----:B------:R-:W1:Y:S01]  /*1b820*/  MUFU.EX2 R224, R76 ;  /* 0x0000004c00e07308 */ /* 0x000e620000000800 */
[C---:B------:R-:W-:Y:S02]  /*1b830*/  PRMT R175, R2.reuse, 0x7610, R175 ;  /* 0x0000761002af7816 */ /* 0x040fe400000000af */
[----:B------:R-:W-:Y:S02]  /*1b840*/  SHF.R.U32.HI R0, RZ, 0x10, R0 ;  /* 0x00000010ff007819 */ /* 0x000fe40000011600 */
[----:B------:R-:W-:Y:S01]  /*1b850*/  PRMT R174, R2, 0x7632, R174 ;  /* 0x0000763202ae7816 */ /* 0x000fe200000000ae */
[----:B------:R-:W-:Y:S01]  /*1b860*/  @!P3 HADD2 R64, -R175.H0_H0, -RZ.H0_H0 ;  /* 0xa00000ffaf40b230 */ /* 0x000fe20000000900 */
[----:B------:R-:W-:Y:S01]  /*1b870*/  LOP3.LUT R0, R0, 0xff, RZ, 0xc0, !PT ;  /* 0x000000ff00007812 */ /* 0x000fe200078ec0ff */
[----:B------:R-:W-:Y:S01]  /*1b880*/  IMAD.MOV.U32 R53, RZ, RZ, R81 ;  /* 0x000000ffff357224 */ /* 0x000fe200078e0051 */
[----:B------:R-:W-:Y:S01]  /*1b890*/  PRMT R81, R175, 0x5410, R174 ;  /* 0x00005410af517816 */ /* 0x000fe200000000ae */
[----:B------:R-:W-:Y:S01]  /*1b8a0*/  UIADD3 UR4, UR31, -0x4498517b, URZ ;  /* 0xbb67ae851f047890 */ /* 0x000fe2000fffe03f */
[----:B------:R-:W-:Y:S01]  /*1b8b0*/  @!P3 PRMT R175, R64, 0x5410, RZ ;  /* 0x0000541040afb816 */ /* 0x000fe200000000ff */
[----:B------:R-:W-:Y:S01]  /*1b8c0*/  IMAD.MOV.U32 R58, RZ, RZ, R14 ;  /* 0x000000ffff3a7224 */ /* 0x000fe200078e000e */
[----:B------:R-:W-:-:S02]  /*1b8d0*/  ISETP.GE.U32.AND P3, PT, R50, R0, PT ;  /* 0x000000003200720c */ /* 0x000fc40003f66070 */
[----:B-1----:R-:W-:Y:S01]  /*1b8e0*/  F2FP.PACK_AB R0, R224, R223 ;  /* 0x000000dfe000723e */ /* 0x002fe200000000ff */
[----:B------:R-:W-:Y:S02]  /*1b8f0*/  FADD.FTZ R4, R8, R27 ;  /* 0x0000001b08047221 */ /* 0x000fe40000010000 */
[----:B------:R-:W-:Y:S01]  /*1b900*/  IMAD.MOV.U32 R52, RZ, RZ, R80 ;  /* 0x000000ffff347224 */ /* 0x000fe200078e0050 */
[C---:B------:R-:W-:Y:S02]  /*1b910*/  PRMT R173, R0.reuse, 0x7610, R173 ;  /* 0x0000761000ad7816 */ /* 0x040fe400000000ad */
[----:B------:R-:W-:Y:S01]  /*1b920*/  PRMT R136, R0, 0x7632, R136 ;  /* 0x0000763200887816 */ /* 0x000fe20000000088 */
[----:B------:R-:W-:Y:S01]  /*1b930*/  IMAD.MOV.U32 R24, RZ, RZ, R21 ;  /* 0x000000ffff187224 */ /* 0x000fe200078e0015 */
[----:B------:R-:W-:Y:S01]  /*1b940*/  LOP3.LUT R0, R53, UR4, R58, 0x96, !PT ;  /* 0x0000000435007c12 */ /* 0x000fe2000f8e963a */
[----:B------:R-:W-:Y:S01]  /*1b950*/  @!P2 HADD2 R60, -R178.H0_H0, -RZ.H0_H0 ;  /* 0xa00000ffb23ca230 */ /* 0x000fe20000000900 */
[----:B------:R-:W-:-:S02]  /*1b960*/  IMAD.MOV.U32 R59, RZ, RZ, R15 ;  /* 0x000000ffff3b7224 */ /* 0x000fc400078e000f */
[----:B------:R-:W-:Y:S02]  /*1b970*/  IMAD.MOV.U32 R21, RZ, RZ, R252 ;  /* 0x000000ffff157224 */ /* 0x000fe400078e00fc */
[----:B------:R-:W-:Y:S02]  /*1b980*/  IMAD.MOV.U32 R15, RZ, RZ, R26 ;  /* 0x000000ffff0f7224 */ /* 0x000fe400078e001a */
[----:B------:R-:W-:Y:S01]  /*1b990*/  FADD.FTZ R252, R9, R4 ;  /* 0x0000000409fc7221 */ /* 0x000fe20000010000 */
[----:B------:R-:W-:Y:S01]  /*1b9a0*/  LOP3.LUT R4, R49, UR13, R52, 0x96, !PT ;  /* 0x0000000d31047c12 */ /* 0x000fe2000f8e9634 */
[----:B------:R-:W-:Y:S01]  /*1b9b0*/  IMAD.MOV.U32 R26, RZ, RZ, R246 ;  /* 0x000000ffff1a7224 */ /* 0x000fe200078e00f6 */
[----:B------:R-:W-:Y:S01]  /*1b9c0*/  SHF.R.U32.HI R3, RZ, 0x8, R22 ;  /* 0x00000008ff037819 */ /* 0x000fe20000011616 */
[----:B------:R-:W-:Y:S02]  /*1b9d0*/  IMAD.MOV.U32 R246, RZ, RZ, R247 ;  /* 0x000000fffff67224 */ /* 0x000fe400078e00f7 */
[----:B------:R-:W-:Y:S01]  /*1b9e0*/  IMAD.WIDE.U32 R8, R0, -0x326172a9, RZ ;  /* 0xcd9e8d5700087825 */ /* 0x000fe200078e00ff */
[----:B------:R-:W-:-:S03]  /*1b9f0*/  @!P2 PRMT R178, R60, 0x5410, RZ ;  /* 0x000054103cb2a816 */ /* 0x000fc600000000ff */
[----:B------:R-:W-:Y:S02]  /*1ba00*/  IMAD.MOV.U32 R247, RZ, RZ, R244 ;  /* 0x000000fffff77224 */ /* 0x000fe400078e00f4 */
[----:B------:R-:W-:Y:S02]  /*1ba10*/  IMAD.MOV.U32 R244, RZ, RZ, R227 ;  /* 0x000000fffff47224 */ /* 0x000fe400078e00e3 */
[----:B------:R-:W-:Y:S02]  /*1ba20*/  FADD.FTZ R60, R7, R10 ;  /* 0x0000000a073c7221 */ /* 0x000fe40000010000 */
[----:B------:R-:W-:Y:S01]  /*1ba30*/  FADD.FTZ R227, R6, R5 ;  /* 0x0000000506e37221 */ /* 0x000fe20000010000 */
[----:B------:R-:W-:Y:S01]  /*1ba40*/  LOP3.LUT R3, R3, 0xffff, RZ, 0xc0, !PT ;  /* 0x0000ffff03037812 */ /* 0x000fe200078ec0ff */
[----:B------:R-:W-:Y:S01]  /*1ba50*/  IMAD.WIDE.U32 R6, R4, -0x326172a9, RZ ;  /* 0xcd9e8d5704067825 */ /* 0x000fe200078e00ff */
[----:B------:R-:W-:Y:S02]  /*1ba60*/  LOP3.LUT R2, R9, UR14, R74, 0x96, !PT ;  /* 0x0000000e09027c12 */ /* 0x000fe4000f8e964a */
[----:B------:R-:W-:-:S02]  /*1ba70*/  ISETP.GE.U32.AND P2, PT, R50, R3, PT ;  /* 0x000000033200720c */ /* 0x000fc40003f46070 */
[----:B------:R-:W-:Y:S01]  /*1ba80*/  LOP3.LUT R0, R7, UR12, R8, 0x96, !PT ;  /* 0x0000000c07007c12 */ /* 0x000fe2000f8e9608 */
[----:B------:R-:W-:-:S04]  /*1ba90*/  IMAD.WIDE.U32 R2, R2, -0x2daee0ad, RZ ;  /* 0xd2511f5302027825 */ /* 0x000fc800078e00ff */
[----:B------:R-:W-:Y:S01]  /*1baa0*/  IMAD.WIDE.U32 R4, R0, -0x2daee0ad, RZ ;  /* 0xd2511f5300047825 */ /* 0x000fe200078e00ff */
[----:B------:R-:W-:-:S04]  /*1bab0*/  LOP3.LUT R3, R3, UR11, R48, 0x96, !PT ;  /* 0x0000000b03037c12 */ /* 0x000fc8000f8e9630 */
[----:B------:R-:W-:Y:S01]  /*1bac0*/  LOP3.LUT R5, R5, UR9, R2, 0x96, !PT ;  /* 0x0000000905057c12 */ /* 0x000fe2000f8e9602 */
        /* <DEDUP_REMOVED lines=8> */
[----:B------:R-:W-:-:S05]  /*1bb50*/  IMAD.WIDE.U32 R34, R0, -0x2daee0ad, RZ ;  /* 0xd2511f5300227825 */ /* 0x000fca00078e00ff */
[----:B------:R-:W-:Y:S01]  /*1bb60*/  LOP3.LUT R3, R35, UR7, R4, 0x96, !PT ;  /* 0x0000000723037c12 */ /* 0x000fe2000f8e9604 */
[----:B------:R-:W-:-:S05]  /*1bb70*/  IMAD.WIDE.U32 R4, R5, -0x326172a9, RZ ;  /* 0xcd9e8d5705047825 */ /* 0x000fca00078e00ff */
[----:B------:R-:W-:Y:S01]  /*1bb80*/  LOP3.LUT R35, R5, UR8, R2, 0x96, !PT ;  /* 0x0000000805237c12 */ /* 0x000fe2000f8e9602 */
[----:B------:R-:W-:-:S05]  /*1bb90*/  IMAD.WIDE.U32 R2, R3, -0x326172a9, RZ ;  /* 0xcd9e8d5703027825 */ /* 0x000fca00078e00ff */
[----:B------:R-:W-:-:S04]  /*1bba0*/  LOP3.LUT R0, R3, UR17, R4, 0x96, !PT ;  /* 0x0000001103007c12 */ /* 0x000fc8000f8e9604 */
[----:B------:R-:W-:-:S04]  /*1bbb0*/  LOP3.LUT R4, R0, 0xffff, RZ, 0xc0, !PT ;  /* 0x0000ffff00047812 */ /* 0x000fc800078ec0ff */
[----:B------:R-:W-:Y:S02]  /*1bbc0*/  SHF.R.U32.HI R5, RZ, 0x8, R4 ;  /* 0x00000008ff057819 */ /* 0x000fe40000011604 */
[----:B------:R-:W-:-:S04]  /*1bbd0*/  LOP3.LUT R4, R0, 0xff, RZ, 0xc0, !PT ;  /* 0x000000ff00047812 */ /* 0x000fc800078ec0ff */
[----:B------:R-:W-:Y:S02]  /*1bbe0*/  PRMT R6, R4, 0x5410, R5 ;  /* 0x0000541004067816 */ /* 0x000fe40000000005 */
[--C-:B------:R-:W-:Y:S02]  /*1bbf0*/  SHF.R.U32.HI R5, RZ, 0x10, R0.reuse ;  /* 0x00000010ff057819 */ /* 0x100fe40000011600 */
[----:B------:R-:W-:Y:S02]  /*1bc00*/  SHF.R.U32.HI R4, RZ, 0x18, R0 ;  /* 0x00000018ff047819 */ /* 0x000fe40000011600 */
[----:B------:R-:W-:Y:S01]  /*1bc10*/  LOP3.LUT R0, R5, 0xff, RZ, 0xc0, !PT ;  /* 0x000000ff05007812 */ /* 0x000fe200078ec0ff */
[----:B------:R-:W-:-:S03]  /*1bc20*/  IMAD.MOV.U32 R52, RZ, RZ, R15 ;  /* 0x000000ffff347224 */ /* 0x000fc600078e000f */
        /* <DEDUP_REMOVED lines=9> */
[----:B---3--:R-:W-:Y:S02]  /*1bcc0*/  IADD3 R2, R54, 0x4, RZ ;  /* 0x0000000436027810 */ /* 0x008fe40007ffe0ff */
[----:B------:R-:W3:Y:S03]  /*1bcd0*/  LDL R54, [R1+0xa8] ;  /* 0x0000a80001367983 */ /* 0x000ee60000100800 */
[----:B------:R-:W-:Y:S01]  /*1bce0*/  IMAD.WIDE.U32 R2, R2, -0x326172a9, RZ ;  /* 0xcd9e8d5702027825 */ /* 0x000fe200078e00ff */
[----:B------:R-:W-:-:S04]  /*1bcf0*/  HSET2.LE.AND R0, R6, R55, PT ;  /* 0x0000003706007233 */ /* 0x000fc80003803000 */
[----:B------:R-:W-:Y:S02]  /*1bd00*/  LOP3.LUT R4, R75, UR15, R2, 0x96, !PT ;  /* 0x0000000f4b047c12 */ /* 0x000fe4000f8e9602 */
[----:B------:R-:W-:-:S03]  /*1bd10*/  LOP3.LUT R8, R0, R46, RZ, 0xc0, !PT ;  /* 0x0000002e00087212 */ /* 0x000fc600078ec0ff */
[----:B------:R-:W-:-:S04]  /*1bd20*/  IMAD.WIDE.U32 R10, R4, -0x2daee0ad, RZ ;  /* 0xd2511f53040a7825 */ /* 0x000fc800078e00ff */
[----:B------:R-:W-:Y:S01]  /*1bd30*/  IMAD.MOV.U32 R53, RZ, RZ, R26 ;  /* 0x000000ffff357224 */ /* 0x000fe200078e001a */
[C---:B------:R-:W-:Y:S02]  /*1bd40*/  PRMT R172, R88.reuse, 0x7610, R172 ;  /* 0x0000761058ac7816 */ /* 0x040fe400000000ac */
[----:B------:R-:W-:-:S04]  /*1bd50*/  PRMT R139, R88, 0x7632, R139 ;  /* 0x00007632588b7816 */ /* 0x000fc8000000008b */
[----:B------:R-:W-:Y:S01]  /*1bd60*/  PRMT R17, R172, 0x5410, R139 ;  /* 0x00005410ac117816 */ /* 0x000fe2000000008b */
[----:B------:R-:W-:Y:S01]  /*1bd70*/  STG.E.U16 [R12.64+-0x100], R16 ;  /* 0xffff00100c007986 */ /* 0x000fe2000c10151c */
[----:B------:R-:W-:Y:S01]  /*1bd80*/  @!P1 HADD2 R66, -R173.H0_H0, -RZ.H0_H0 ;  /* 0xa00000ffad429230 */ /* 0x000fe20000000900 */
[----:B------:R-:W-:Y:S01]  /*1bd90*/  PRMT R80, R173, 0x5410, R136 ;  /* 0x00005410ad507816 */ /* 0x000fe20000000088 */
[----:B------:R-:W-:-:S03]  /*1bda0*/  IMAD.MOV.U32 R59, RZ, RZ, R39 ;  /* 0x000000ffff3b7224 */ /* 0x000fc600078e0027 */
[----:B------:R-:W-:Y:S01]  /*1bdb0*/  @!P1 PRMT R173, R66, 0x5410, RZ ;  /* 0x0000541042ad9816 */ /* 0x000fe200000000ff */
[----:B------:R-:W-:Y:S02]  /*1bdc0*/  IMAD.MOV.U32 R66, RZ, RZ, R38 ;  /* 0x000000ffff427224 */ /* 0x000fe400078e0026 */
[----:B------:R-:W-:Y:S02]  /*1bdd0*/  IMAD.MOV.U32 R72, RZ, RZ, R53 ;  /* 0x000000ffff487224 */ /* 0x000fe400078e0035 */
[----:B------:R-:W-:Y:S02]  /*1bde0*/  IMAD.MOV.U32 R23, RZ, RZ, R56 ;  /* 0x000000ffff177224 */ /* 0x000fe400078e0038 */
[----:B------:R-:W-:Y:S02]  /*1bdf0*/  IMAD.MOV.U32 R53, RZ, RZ, R43 ;  /* 0x000000ffff357224 */ /* 0x000fe400078e002b */
[----:B------:R-:W-:Y:S02]  /*1be00*/  IMAD.MOV.U32 R56, RZ, RZ, R41 ;  /* 0x000000ffff387224 */ /* 0x000fe400078e0029 */
[----:B------:R-:W-:Y:S01]  /*1be10*/  IMAD.MOV.U32 R57, RZ, RZ, R42 ;  /* 0x000000ffff397224 */ /* 0x000fe200078e002a */
[----:B------:R-:W-:Y:S01]  /*1be20*/  @!P2 HADD2 R63, -R174.H0_H0, -RZ.H0_H0 ;  /* 0xa00000ffae3fa230 */ /* 0x000fe20000000900 */
[----:B------:R-:W-:-:S02]  /*1be30*/  IMAD.MOV.U32 R76, RZ, RZ, R87 ;  /* 0x000000ffff4c7224 */ /* 0x000fc400078e0057 */
[----:B------:R-:W-:Y:S02]  /*1be40*/  IMAD.MOV.U32 R87, RZ, RZ, R117 ;  /* 0x000000ffff577224 */ /* 0x000fe400078e0075 */
[----:B------:R-:W-:Y:S01]  /*1be50*/  @!P2 PRMT R174, R63, 0x5410, RZ ;  /* 0x000054103faea816 */ /* 0x000fe200000000ff */
[----:B------:R-:W-:Y:S02]  /*1be60*/  IMAD.MOV.U32 R63, RZ, RZ, R118 ;  /* 0x000000ffff3f7224 */ /* 0x000fe400078e0076 */
[----:B------:R-:W-:Y:S02]  /*1be70*/  IMAD.MOV.U32 R117, RZ, RZ, R28 ;  /* 0x000000ffff757224 */ /* 0x000fe400078e001c */
[----:B------:R-:W4:Y:S01]  /*1be80*/  LDL.LU R28, [R1+0xfc] ;  /* 0x0000fc00011c7983 */ /* 0x000f220000300800 */
[----:B------:R-:W-:-:S03]  /*1be90*/  IMAD.MOV.U32 R118, RZ, RZ, R29 ;  /* 0x000000ffff767224 */ /* 0x000fc600078e001d */
[----:B------:R-:W4:Y:S01]  /*1bea0*/  LDL.LU R29, [R1+0xf8] ;  /* 0x0000f800011d7983 */ /* 0x000f220000300800 */
[----:B------:R-:W-:Y:S02]  /*1beb0*/  IMAD.MOV.U32 R73, RZ, RZ, R52 ;  /* 0x000000ffff497224 */ /* 0x000fe400078e0034 */
[----:B------:R-:W-:Y:S02]  /*1bec0*/  IMAD.MOV.U32 R52, RZ, RZ, R47 ;  /* 0x000000ffff347224 */ /* 0x000fe400078e002f */
[----:B------:R-:W-:Y:S02]  /*1bed0*/  IMAD.MOV.U32 R88, RZ, RZ, R119 ;  /* 0x000000ffff587224 */ /* 0x000fe400078e0077 */
[----:B------:R-:W-:Y:S02]  /*1bee0*/  IMAD.MOV.U32 R119, RZ, RZ, R203 ;  /* 0x000000ffff777224 */ /* 0x000fe400078e00cb */
[----:B------:R1:W5:Y:S01]  /*1bef0*/  LDL.LU R203, [R1+0xf4] ;  /* 0x0000f40001cb7983 */ /* 0x0003620000300800 */
[----:B------:R-:W-:-:S02]  /*1bf00*/  IMAD.MOV.U32 R229, RZ, RZ, R202 ;  /* 0x000000ffffe57224 */ /* 0x000fc400078e00ca */
[----:B------:R-:W-:Y:S01]  /*1bf10*/  IMAD.MOV.U32 R228, RZ, RZ, R201 ;  /* 0x000000ffffe47224 */ /* 0x000fe200078e00c9 */
[----:B------:R1:W5:Y:S01]  /*1bf20*/  LDL.LU R202, [R1+0xf0] ;  /* 0x0000f00001ca7983 */ /* 0x0003620000300800 */
[C---:B------:R-:W-:Y:S01]  /*1bf30*/  PRMT R138, R77.reuse, 0x7610, R138 ;  /* 0x000076104d8a7816 */ /* 0x040fe2000000008a */
[----:B------:R-:W-:Y:S01]  /*1bf40*/  IMAD.MOV.U32 R49, RZ, RZ, R61 ;  /* 0x000000ffff317224 */ /* 0x000fe200078e003d */
[----:B------:R-:W-:Y:S01]  /*1bf50*/  PRMT R137, R77, 0x7632, R137 ;  /* 0x000076324d897816 */ /* 0x000fe20000000089 */
[----:B------:R1:W5:Y:S01]  /*1bf60*/  LDL.LU R201, [R1+0xec] ;  /* 0x0000ec0001c97983 */ /* 0x0003620000300800 */
[----:B---3--:R-:W-:-:S05]  /*1bf70*/  LOP3.LUT R3, R3, R54, RZ, 0x3c, !PT ;  /* 0x0000003603037212 */ /* 0x008fca00078e3cff */
[----:B------:R-:W-:-:S05]  /*1bf80*/  IMAD.WIDE.U32 R2, R3, -0x2daee0ad, RZ ;  /* 0xd2511f5303027825 */ /* 0x000fca00078e00ff */
        /* <DEDUP_REMOVED lines=13> */
[----:B------:R-:W-:-:S04]  /*1c060*/  HSET2.LE.AND R3, R9, R55, PT ;  /* 0x0000003709037233 */ /* 0x000fc80003803000 */
[----:B------:R-:W-:Y:S01]  /*1c070*/  IMAD.WIDE.U32 R26, R2, -0x2daee0ad, RZ ;  /* 0xd2511f53021a7825 */ /* 0x000fe200078e00ff */
[----:B------:R-:W-:-:S04]  /*1c080*/  HSET2.LE.AND R2, R14, R55, PT ;  /* 0x000000370e027233 */ /* 0x000fc80003803000 */
[----:B------:R-:W-:Y:S01]  /*1c090*/  LOP3.LUT R4, R27, UR7, R4, 0x96, !PT ;  /* 0x000000071b047c12 */ /* 0x000fe2000f8e9604 */
[----:B------:R-:W-:Y:S01]  /*1c0a0*/  HSET2.LE.AND R0, R15, R55, PT ;  /* 0x000000370f007233 */ /* 0x000fe20003803000 */
[----:B------:R-:W-:Y:S01]  /*1c0b0*/  LOP3.LUT R10, R2, R37, RZ, 0xc0, !PT ;  /* 0x00000025020a7212 */ /* 0x000fe200078ec0ff */
[----:B------:R-:W-:Y:S01]  /*1c0c0*/  IMAD.WIDE.U32 R14, R5, -0x326172a9, RZ ;  /* 0xcd9e8d57050e7825 */ /* 0x000fe200078e00ff */
[----:B------:R-:W-:-:S03]  /*1c0d0*/  LOP3.LUT R11, R3, R36, RZ, 0xc0, !PT ;  /* 0x00000024030b7212 */ /* 0x000fc600078ec0ff */
[----:B------:R-:W-:Y:S01]  /*1c0e0*/  IMAD.WIDE.U32 R2, R4, -0x326172a9, RZ ;  /* 0xcd9e8d5704027825 */ /* 0x000fe200078e00ff */
[----:B------:R-:W-:-:S04]  /*1c0f0*/  LOP3.LUT R9, R0, R51, RZ, 0xc0, !PT ;  /* 0x0000003300097212 */ /* 0x000fc800078ec0ff */
[----:B------:R-:W-:-:S04]  /*1c100*/  LOP3.LUT R0, R3, UR17, R14, 0x96, !PT ;  /* 0x0000001103007c12 */ /* 0x000fc8000f8e960e */
[----:B------:R-:W-:-:S04]  /*1c110*/  LOP3.LUT R4, R0, 0xffff, RZ, 0xc0, !PT ;  /* 0x0000ffff00047812 */ /* 0x000fc800078ec0ff */
[----:B------:R-:W-:Y:S02]  /*1c120*/  SHF.R.U32.HI R5, RZ, 0x8, R4 ;  /* 0x00000008ff057819 */ /* 0x000fe40000011604 */
[----:B------:R-:W-:Y:S02]  /*1c130*/  LOP3.LUT R4, R0, 0xff, RZ, 0xc0, !PT ;  /* 0x000000ff00047812 */ /* 0x000fe400078ec0ff */
[--C-:B------:R-:W-:Y:S02]  /*1c140*/  SHF.R.U32.HI R6, RZ, 0x10, R0.reuse ;  /* 0x00000010ff067819 */ /* 0x100fe40000011600 */
[----:B------:R-:W-:Y:S02]  /*1c150*/  PRMT R4, R4, 0x5410, R5 ;  /* 0x0000541004047816 */ /* 0x000fe40000000005 */
        /* <DEDUP_REMOVED lines=18> */
[----:B------:R-:W3:Y:S01]  /*1c280*/  LDSM.16.MT88.4 R16, [R189+0xa000] ;  /* 0x00a00000bd10783b */ /* 0x000ee20000004200 */
[----:B------:R-:W-:Y:S01]  /*1c290*/  LOP3.LUT R6, R2, R20, RZ, 0xc0, !PT ;  /* 0x0000001402067212 */ /* 0x000fe200078ec0ff */
[-C--:B---3--:R-:W-:Y:S08]  /*1c2a0*/  HMMA.16816.F32 R168, R8, R16.reuse, R168 ;  /* 0x0000001008a8723c */ /* 0x088ff000000018a8 */
[C---:B------:R-:W-:Y:S08]  /*1c2b0*/  HMMA.16816.F32 R152, R4.reuse, R16, R152 ;  /* 0x000000100498723c */ /* 0x040ff00000001898 */
[-C--:B------:R-:W-:Y:S08]  /*1c2c0*/  HMMA.16816.F32 R148, R4, R18.reuse, R148 ;  /* 0x000000120494723c */ /* 0x080ff00000001894 */
[----:B------:R-:W-:Y:S01]  /*1c2d0*/  HMMA.16816.F32 R36, R8, R18, R164 ;  /* 0x000000120824723c */ /* 0x000fe200000018a4 */
[----:B------:R-:W3:Y:S01]  /*1c2e0*/  LDSM.16.MT88.4 R16, [R191+0xa000] ;  /* 0x00a00000bf10783b */ /* 0x000ee20000004200 */
[----:B------:R-:W-:-:S02]  /*1c2f0*/  IMAD.MOV.U32 R58, RZ, RZ, R40 ;  /* 0x000000ffff3a7224 */ /* 0x000fc400078e0028 */
[----:B------:R-:W-:Y:S02]  /*1c300*/  IMAD.MOV.U32 R22, RZ, RZ, R54 ;  /* 0x000000ffff167224 */ /* 0x000fe400078e0036 */
[----:B------:R-:W-:Y:S02]  /*1c310*/  IMAD.MOV.U32 R54, RZ, RZ, R44 ;  /* 0x000000ffff367224 */ /* 0x000fe400078e002c */
[-C--:B---3--:R-:W-:Y:S08]  /*1c320*/  HMMA.16816.F32 R160, R8, R16.reuse, R160 ;  /* 0x0000001008a0723c */ /* 0x088ff000000018a0 */
[C---:B------:R-:W-:Y:S08]  /*1c330*/  HMMA.16816.F32 R144, R4.reuse, R16, R144 ;  /* 0x000000100490723c */ /* 0x040ff00000001890 */
[-C--:B------:R-:W-:Y:S08]  /*1c340*/  HMMA.16816.F32 R140, R4, R18.reuse, R140 ;  /* 0x00000012048c723c */ /* 0x080ff0000000188c */
[----:B------:R-:W-:Y:S01]  /*1c350*/  HMMA.16816.F32 R40, R8, R18, R156 ;  /* 0x000000120828723c */ /* 0x000fe2000000189c */
[----:B------:R-:W3:Y:S01]  /*1c360*/  LDSM.16.MT88.4 R16, [R194+0xa000] ;  /* 0x00a00000c210783b */ /* 0x000ee20000004200 */
[----:B------:R-:W-:-:S02]  /*1c370*/  IMAD.MOV.U32 R55, RZ, RZ, R45 ;  /* 0x000000ffff377224 */ /* 0x000fc400078e002d */
[----:B------:R-:W-:Y:S02]  /*1c380*/  IMAD.MOV.U32 R20, RZ, RZ, R200 ;  /* 0x000000ffff147224 */ /* 0x000fe400078e00c8 */
[----:B------:R1:W5:Y:S01]  /*1c390*/  LDL.LU R200, [R1+0xe8] ;  /* 0x0000e80001c87983 */ /* 0x0003620000300800 */
        /* <DEDUP_REMOVED lines=8> */
[----:B------:R1:W5:Y:S01]  /*1c420*/  LDL.LU R199, [R1+0xe4] ;  /* 0x0000e40001c77983 */ /* 0x0003620000300800 */
[----:B------:R-:W-:Y:S02]  /*1c430*/  IMAD.MOV.U32 R51, RZ, RZ, R60 ;  /* 0x000000ffff337224 */ /* 0x000fe400078e003c */
[----:B------:R-:W-:Y:S02]  /*1c440*/  IMAD.MOV.U32 R77, RZ, RZ, R23 ;  /* 0x000000ffff4d7224 */ /* 0x000fe400078e0017 */
[----:B------:R-:W-:-:S02]  /*1c450*/  IMAD.MOV.U32 R22, RZ, RZ, R198 ;  /* 0x000000ffff167224 */ /* 0x000fc400078e00c6 */
[----:B------:R1:W5:Y:S01]  /*1c460*/  LDL.LU R198, [R1+0xe0] ;  /* 0x0000e00001c67983 */ /* 0x0003620000300800 */
[----:B------:R-:W-:Y:S02]  /*1c470*/  IMAD.MOV.U32 R23, RZ, RZ, R197 ;  /* 0x000000ffff177224 */ /* 0x000fe400078e00c5 */
[----:B------:R-:W-:Y:S01]  /*1c480*/  IMAD.MOV.U32 R164, RZ, RZ, R196 ;  /* 0x000000ffffa47224 */ /* 0x000fe200078e00c4 */
[----:B------:R1:W5:Y:S01]  /*1c490*/  LDL.LU R197, [R1+0xdc] ;  /* 0x0000dc0001c57983 */ /* 0x0003620000300800 */
[----:B------:R-:W-:Y:S02]  /*1c4a0*/  IMAD.MOV.U32 R165, RZ, RZ, R195 ;  /* 0x000000ffffa57224 */ /* 0x000fe400078e00c3 */
[----:B------:R-:W-:Y:S01]  /*1c4b0*/  IMAD.MOV.U32 R166, RZ, RZ, R192 ;  /* 0x000000ffffa67224 */ /* 0x000fe200078e00c0 */
[----:B------:R1:W5:Y:S01]  /*1c4c0*/  LDL.LU R196, [R1+0xd8] ;  /* 0x0000d80001c47983 */ /* 0x0003620000300800 */
[----:B---3--:R-:W-:Y:S03]  /*1c4d0*/  HMMA.16816.F32 R44, R8, R16, R92 ;  /* 0x00000010082c723c */ /* 0x008fe6000000185c */
[----:B------:R1:W5:Y:S01]  /*1c4e0*/  LDL.LU R195, [R1+0xd4] ;  /* 0x0000d40001c37983 */ /* 0x0003620000300800 */
[----:B------:R-:W-:-:S02]  /*1c4f0*/  IMAD.MOV.U32 R167, RZ, RZ, R190 ;  /* 0x000000ffffa77224 */ /* 0x000fc400078e00be */
[----:B------:R-:W-:Y:S01]  /*1c500*/  IMAD.MOV.U32 R48, RZ, RZ, R188 ;  /* 0x000000ffff307224 */ /* 0x000fe200078e00bc */
[----:B------:R1:W5:Y:S01]  /*1c510*/  LDL.LU R192, [R1+0xd0] ;  /* 0x0000d00001c07983 */ /* 0x0003620000300800 */
[C---:B------:R-:W-:Y:S03]  /*1c520*/  HMMA.16816.F32 R52, R4.reuse, R16, R52 ;  /* 0x000000100434723c */ /* 0x040fe60000001834 */
[----:B------:R1:W5:Y:S04]  /*1c530*/  LDL.LU R190, [R1+0xcc] ;  /* 0x0000cc0001be7983 */ /* 0x0003680000300800 */
[----:B------:R1:W5:Y:S01]  /*1c540*/  LDL.LU R188, [R1+0xc8] ;  /* 0x0000c80001bc7983 */ /* 0x0003620000300800 */
[-C--:B------:R-:W-:Y:S08]  /*1c550*/  HMMA.16816.F32 R56, R4, R18.reuse, R56 ;  /* 0x000000120438723c */ /* 0x080ff00000001838 */
[----:B------:R-:W-:Y:S01]  /*1c560*/  HMMA.16816.F32 R60, R8, R18, R104 ;  /* 0x00000012083c723c */ /* 0x000fe20000001868 */
[----:B------:R-:W3:Y:S01]  /*1c570*/  LDSM.16.MT88.4 R16, [R193+0xa000] ;  /* 0x00a00000c110783b */ /* 0x000ee20000004200 */
[----:B------:R-:W-:-:S02]  /*1c580*/  @!P5 HADD2 R68, -R139.H0_H0, -RZ.H0_H0 ;  /* 0xa00000ff8b44d230 */ /* 0x000fc40000000900 */
[----:B------:R-:W-:Y:S02]  /*1c590*/  @!P3 HADD2 R70, -R138.H0_H0, -RZ.H0_H0 ;  /* 0xa00000ff8a46b230 */ /* 0x000fe40000000900 */
[----:B------:R-:W-:Y:S01]  /*1c5a0*/  @!P4 HADD2 R69, -R137.H0_H0, -RZ.H0_H0 ;  /* 0xa00000ff8945c230 */ /* 0x000fe20000000900 */
[----:B------:R-:W-:Y:S01]  /*1c5b0*/  IMAD.MOV.U32 R104, RZ, RZ, R229 ;  /* 0x000000ffff687224 */ /* 0x000fe200078e00e5 */
[----:B------:R-:W-:Y:S01]  /*1c5c0*/  PRMT R64, R138, 0x5410, R137 ;  /* 0x000054108a407816 */ /* 0x000fe20000000089 */
[----:B------:R-:W-:Y:S02]  /*1c5d0*/  IMAD.MOV.U32 R105, RZ, RZ, R228 ;  /* 0x000000ffff697224 */ /* 0x000fe400078e00e4 */
[----:B------:R-:W-:Y:S02]  /*1c5e0*/  IMAD.MOV.U32 R106, RZ, RZ, R231 ;  /* 0x000000ffff6a7224 */ /* 0x000fe400078e00e7 */
[----:B------:R-:W-:Y:S01]  /*1c5f0*/  IMAD.MOV.U32 R107, RZ, RZ, R230 ;  /* 0x000000ffff6b7224 */ /* 0x000fe200078e00e6 */
[----:B------:R-:W-:-:S02]  /*1c600*/  @!P5 PRMT R139, R68, 0x5410, RZ ;  /* 0x00005410448bd816 */ /* 0x000fc400000000ff */
[----:B------:R-:W-:Y:S02]  /*1c610*/  @!P3 PRMT R138, R70, 0x5410, RZ ;  /* 0x00005410468ab816 */ /* 0x000fe400000000ff */
[----:B------:R-:W-:Y:S01]  /*1c620*/  @!P4 PRMT R137, R69, 0x5410, RZ ;  /* 0x000054104589c816 */ /* 0x000fe200000000ff */
[----:B---3--:R-:W-:Y:S07]  /*1c630*/  HMMA.16816.F32 R228, R8, R16, R108 ;  /* 0x0000001008e4723c */ /* 0x008fee000000186c */
[----:B------:R-:W-:-:S02]  /*1c640*/  IMAD.MOV.U32 R111, RZ, RZ, R71 ;  /* 0x000000ffff6f7224 */ /* 0x000fc400078e0047 */
[C---:B------:R-:W-:Y:S08]  /*1c650*/  HMMA.16816.F32 R68, R4.reuse, R16, R76 ;  /* 0x000000100444723c */ /* 0x040ff0000000184c */
[-C--:B------:R-:W-:Y:S08]  /*1c660*/  HMMA.16816.F32 R76, R4, R18.reuse, R116 ;  /* 0x00000012044c723c */ /* 0x080ff00000001874 */
[----:B------:R-:W-:Y:S01]  /*1c670*/  HMMA.16816.F32 R116, R8, R18, R120 ;  /* 0x000000120874723c */ /* 0x000fe20000001878 */
[----:B------:R-:W3:Y:S01]  /*1c680*/  LDSM.16.MT88.4 R16, [R189+0xb000] ;  /* 0x00b00000bd10783b */ /* 0x000ee20000004200 */
[----:B------:R-:W-:-:S02]  /*1c690*/  IMAD.MOV.U32 R108, RZ, RZ, R73 ;  /* 0x000000ffff6c7224 */ /* 0x000fc400078e0049 */
[----:B------:R-:W-:-:S04]  /*1c6a0*/  IMAD.MOV.U32 R109, RZ, RZ, R72 ;  /* 0x000000ffff6d7224 */ /* 0x000fc800078e0048 */
[-C--:B---3--:R-:W-:Y:S08]  /*1c6b0*/  HMMA.16816.F32 R236, R8, R16.reuse, R236 ;  /* 0x0000001008ec723c */ /* 0x088ff000000018ec */
[C---:B------:R-:W-:Y:S08]  /*1c6c0*/  HMMA.16816.F32 R72, R4.reuse, R16, R244 ;  /* 0x000000100448723c */ /* 0x040ff000000018f4 */
[-C--:B------:R-:W-:Y:S08]  /*1c6d0*/  HMMA.16816.F32 R84, R4, R18.reuse, R84 ;  /* 0x000000120454723c */ /* 0x080ff00000001854 */
[----:B------:R-:W-:Y:S01]  /*1c6e0*/  HMMA.16816.F32 R232, R8, R18, R232 ;  /* 0x0000001208e8723c */ /* 0x000fe200000018e8 */
[----:B------:R-:W3:Y:S07]  /*1c6f0*/  LDSM.16.MT88.4 R16, [R191+0xb000] ;  /* 0x00b00000bf10783b */ /* 0x000eee0000004200 */
[----:B---3--:R-:W-:Y:S01]  /*1c700*/  HMMA.16816.F32 R92, R4, R18, R20 ;  /* 0x00000012045c723c */ /* 0x008fe20000001814 */
[----:B------:R-:W3:Y:S07]  /*1c710*/  LDSM.16.MT88.4 R20, [R194+0xb000] ;  /* 0x00b00000c214783b */ /* 0x000eee0000004200 */
[-C--:B------:R-:W-:Y:S08]  /*1c720*/  HMMA.16816.F32 R244, R8, R16.reuse, R124 ;  /* 0x0000001008f4723c */ /* 0x080ff0000000187c */
[----:B------:R-:W-:Y:S08]  /*1c730*/  HMMA.16816.F32 R88, R4, R16, R88 ;  /* 0x000000100458723c */ /* 0x000ff00000001858 */
[C---:B------:R-:W-:Y:S01]  /*1c740*/  HMMA.16816.F32 R240, R8.reuse, R18, R240 ;  /* 0x0000001208f0723c */ /* 0x040fe200000018f0 */
[----:B------:R-:W1:Y:S07]  /*1c750*/  LDSM.16.MT88.4 R16, [R193+0xb000] ;  /* 0x00b00000c110783b */ /* 0x000e6e0000004200 */
[----:B---3--:R-:W-:Y:S01]  /*1c760*/  HMMA.16816.F32 R100, R8, R20, R100 ;  /* 0x000000140864723c */ /* 0x008fe20000001864 */
[----:B------:R-:W-:Y:S01]  /*1c770*/  @!P0 HADD2 R65, -R136.H0_H0, -RZ.H0_H0 ;  /* 0xa00000ff88418230 */ /* 0x000fe20000000900 */
[----:B------:R-:W-:Y:S01]  /*1c780*/  IMAD.MOV.U32 R156, RZ, RZ, R66 ;  /* 0x000000ffff9c7224 */ /* 0x000fe200078e0042 */
[----:B------:R-:W-:Y:S01]  /*1c790*/  @!P6 HADD2 R67, -R172.H0_H0, -RZ.H0_H0 ;  /* 0xa00000ffac43e230 */ /* 0x000fe20000000900 */
[----:B------:R-:W-:-:S02]  /*1c7a0*/  IMAD.MOV.U32 R110, RZ, RZ, R99 ;  /* 0x000000ffff6e7224 */ /* 0x000fc400078e0063 */
[----:B------:R-:W-:Y:S01]  /*1c7b0*/  IMAD.MOV.U32 R127, RZ, RZ, R0 ;  /* 0x000000ffff7f7224 */ /* 0x000fe200078e0000 */
[----:B------:R-:W-:Y:S01]  /*1c7c0*/  @!P0 PRMT R136, R65, 0x5410, RZ ;  /* 0x0000541041888816 */ /* 0x000fe200000000ff */
[----:B------:R-:W-:Y:S01]  /*1c7d0*/  IMAD.WIDE.U32 R2, R35, -0x2daee0ad, RZ ;  /* 0xd2511f5323027825 */ /* 0x000fe200078e00ff */
[----:B------:R-:W-:Y:S02]  /*1c7e0*/  @!P6 PRMT R172, R67, 0x5410, RZ ;  /* 0x0000541043ace816 */ /* 0x000fe400000000ff */
[----:B------:R-:W-:Y:S01]  /*1c7f0*/  LOP3.LUT R0, R15, UR8, R24, 0x96, !PT ;  /* 0x000000080f007c12 */ /* 0x000fe2000f8e9618 */
[C---:B------:R-:W-:Y:S08]  /*1c800*/  HMMA.16816.F32 R104, R4.reuse, R20, R104 ;  /* 0x000000140468723c */ /* 0x040ff00000001868 */
[----:B------:R-:W-:Y:S04]  /*1c810*/  HMMA.16816.F32 R108, R4, R22, R108 ;  /* 0x00000016046c723c */ /* 0x000fe8000000186c */
[----:B------:R-:W-:-:S02]  /*1c820*/  IMAD.MOV.U32 R99, RZ, RZ, R100 ;  /* 0x000000ffff637224 */ /* 0x000fc400078e0064 */
[----:B------:R-:W-:Y:S02]  /*1c830*/  IMAD.MOV.U32 R67, RZ, RZ, R101 ;  /* 0x000000ffff437224 */ /* 0x000fe400078e0065 */
[----:B------:R-:W-:Y:S01]  /*1c840*/  IMAD.MOV.U32 R66, RZ, RZ, R102 ;  /* 0x000000ffff427224 */ /* 0x000fe200078e0066 */
[C---:B-1----:R-:W-:Y:S01]  /*1c850*/  HMMA.16816.F32 R120, R4.reuse, R16, R156 ;  /* 0x000000100478723c */ /* 0x042fe2000000189c */
[----:B------:R-:W-:Y:S01]  /*1c860*/  IMAD.MOV.U32 R65, RZ, RZ, R103 ;  /* 0x000000ffff417224 */ /* 0x000fe200078e0067 */
[----:B------:R-:W-:Y:S06]  /*1c870*/  LDSM.16.MT88.4 R156, [R191+0xa800] ;  /* 0x00a80000bf9c783b */ /* 0x000fec0000004200 */
[----:B------:R-:W-:Y:S01]  /*1c880*/  HMMA.16816.F32 R100, R4, R18, R164 ;  /* 0x000000120464723c */ /* 0x000fe200000018a4 */
[----:B------:R-:W-:Y:S01]  /*1c890*/  IMAD.MOV.U32 R125, RZ, RZ, R48 ;  /* 0x000000ffff7d7224 */ /* 0x000fe200078e0030 */
[----:B------:R-:W1:Y:S06]  /*1c8a0*/  LDSM.16.MT88.4 R164, [R189+0xa800] ;  /* 0x00a80000bda4783b */ /* 0x000e6c0000004200 */
[----:B------:R-:W-:Y:S01]  /*1c8b0*/  HMMA.16816.F32 R248, R8, R16, R248 ;  /* 0x0000001008f8723c */ /* 0x000fe200000018f8 */
[----:B------:R-:W-:-:S02]  /*1c8c0*/  LOP3.LUT R4, R3, UR16, R34, 0x96, !PT ;  /* 0x0000001003047c12 */ /* 0x000fc4000f8e9622 */
[----:B------:R-:W-:-:S05]  /*1c8d0*/  LOP3.LUT R5, R2, 0xffff, RZ, 0xc0, !PT ;  /* 0x0000ffff02057812 */ /* 0x000fca00078ec0ff */
[----:B------:R-:W-:Y:S01]  /*1c8e0*/  HMMA.16816.F32 R20, R8, R22, R112 ;  /* 0x000000160814723c */ /* 0x000fe20000001870 */
[----:B------:R-:W-:-:S07]  /*1c8f0*/  SHF.R.U32.HI R5, RZ, 0x8, R5 ;  /* 0x00000008ff057819 */ /* 0x000fce0000011605 */
[----:B------:R-:W-:Y:S07]  /*1c900*/  HMMA.16816.F32 R16, R8, R18, R128 ;  /* 0x000000120810723c */ /* 0x000fee0000001880 */
[----:B------:R-:W-:Y:S02]  /*1c910*/  LOP3.LUT R10, R2, 0xff, RZ, 0xc0, !PT ;  /* 0x000000ff020a7812 */ /* 0x000fe400078ec0ff */
[--C-:B------:R-:W-:Y:S02]  /*1c920*/  SHF.R.U32.HI R9, RZ, 0x10, R2.reuse ;  /* 0x00000010ff097819 */ /* 0x100fe40000011602 */
[----:B------:R-:W-:Y:S01]  /*1c930*/  SHF.R.U32.HI R11, RZ, 0x18, R2 ;  /* 0x00000018ff0b7819 */ /* 0x000fe20000011602 */
[----:B------:R-:W-:Y:S01]  /*1c940*/  IMAD.WIDE.U32 R2, R0, -0x2daee0ad, RZ ;  /* 0xd2511f5300027825 */ /* 0x000fe200078e00ff */
[----:B------:R-:W-:-:S04]  /*1c950*/  PRMT R15, R10, 0x5410, R5 ;  /* 0x000054100a0f7816 */ /* 0x000fc80000000005 */
[----:B------:R-:W-:Y:S02]  /*1c960*/  SHF.R.U32.HI R7, RZ, 0x10, R2 ;  /* 0x00000010ff077819 */ /* 0x000fe40000011602 */
[----:B------:R-:W-:Y:S02]  /*1c970*/  LOP3.LUT R0, R3, UR16, R26, 0x96, !PT ;  /* 0x0000001003007c12 */ /* 0x000fe4000f8e961a */
[C---:B------:R-:W-:Y:S02]  /*1c980*/  LOP3.LUT R3, R2.reuse, 0xffff, RZ, 0xc0, !PT ;  /* 0x0000ffff02037812 */ /* 0x040fe400078ec0ff */
[----:B------:R-:W-:Y:S02]  /*1c990*/  LOP3.LUT R8, R2, 0xff, RZ, 0xc0, !PT ;  /* 0x000000ff02087812 */ /* 0x000fe400078ec0ff */
[----:B------:R-:W-:Y:S02]  /*1c9a0*/  SHF.R.U32.HI R6, RZ, 0x18, R2 ;  /* 0x00000018ff067819 */ /* 0x000fe40000011602 */
[----:B------:R-:W-:-:S02]  /*1c9b0*/  LOP3.LUT R5, R9, 0xff, RZ, 0xc0, !PT ;  /* 0x000000ff09057812 */ /* 0x000fc400078ec0ff */
[----:B------:R-:W-:Y:S02]  /*1c9c0*/  LOP3.LUT R2, R7, 0xff, RZ, 0xc0, !PT ;  /* 0x000000ff07027812 */ /* 0x000fe400078ec0ff */
[----:B------:R-:W-:Y:S02]  /*1c9d0*/  PRMT R14, R5, 0x5410, R11 ;  /* 0x00005410050e7816 */ /* 0x000fe4000000000b */
[----:B------:R-:W-:Y:S02]  /*1c9e0*/  SHF.R.U32.HI R3, RZ, 0x8, R3 ;  /* 0x00000008ff037819 */ /* 0x000fe40000011603 */
[----:B------:R-:W-:Y:S02]  /*1c9f0*/  PRMT R11, R2, 0x5410, R6 ;  /* 0x00005410020b7816 */ /* 0x000fe40000000006 */
[----:B------:R-:W-:Y:S02]  /*1ca00*/  LOP3.LUT R2, R4, 0xffff, RZ, 0xc0, !PT ;  /* 0x0000ffff04027812 */ /* 0x000fe400078ec0ff */
[----:B------:R-:W-:-:S02]  /*1ca10*/  PRMT R10, R8, 0x5410, R3 ;  /* 0x00005410080a7816 */ /* 0x000fc40000000003 */
[----:B------:R-:W-:Y:S02]  /*1ca20*/  SHF.R.U32.HI R3, RZ, 0x8, R2 ;  /* 0x00000008ff037819 */ /* 0x000fe40000011602 */
[----:B------:R-:W-:Y:S02]  /*1ca30*/  LOP3.LUT R2, R4, 0xff, RZ, 0xc0, !PT ;  /* 0x000000ff04027812 */ /* 0x000fe400078ec0ff */
[----:B------:R-:W-:Y:S02]  /*1ca40*/  SHF.R.U32.HI R5, RZ, 0x10, R0 ;  /* 0x00000010ff057819 */ /* 0x000fe40000011600 */
[----:B------:R-:W-:Y:S02]  /*1ca50*/  PRMT R9, R2, 0x5410, R3 ;  /* 0x0000541002097816 */ /* 0x000fe40000000003 */
[----:B------:R-:W-:Y:S02]  /*1ca60*/  SHF.R.U32.HI R3, RZ, 0x10, R4 ;  /* 0x00000010ff037819 */ /* 0x000fe40000011604 */
[----:B------:R-:W-:-:S02]  /*1ca70*/  LOP3.LUT R2, R0, 0xffff, RZ, 0xc0, !PT ;  /* 0x0000ffff00027812 */ /* 0x000fc400078ec0ff */
[----:B------:R-:W-:Y:S02]  /*1ca80*/  SHF.R.U32.HI R7, RZ, 0x18, R4 ;  /* 0x00000018ff077819 */ /* 0x000fe40000011604 */
[----:B------:R-:W-:Y:S02]  /*1ca90*/  LOP3.LUT R6, R0, 0xff, RZ, 0xc0, !PT ;  /* 0x000000ff00067812 */ /* 0x000fe400078ec0ff */
[----:B------:R-:W-:Y:S02]  /*1caa0*/  SHF.R.U32.HI R4, RZ, 0x18, R0 ;  /* 0x00000018ff047819 */ /* 0x000fe40000011600 */
[----:B------:R-:W-:Y:S02]  /*1cab0*/  LOP3.LUT R3, R3, 0xff, RZ, 0xc0, !PT ;  /* 0x000000ff03037812 */ /* 0x000fe400078ec0ff */
[----:B------:R-:W-:Y:S02]  /*1cac0*/  SHF.R.U32.HI R2, RZ, 0x8, R2 ;  /* 0x00000008ff027819 */ /* 0x000fe40000011602 */
[----:B------:R-:W-:-:S02]  /*1cad0*/  LOP3.LUT R0, R5, 0xff, RZ, 0xc0, !PT ;  /* 0x000000ff05007812 */ /* 0x000fc400078ec0ff */
[----:B------:R-:W-:Y:S02]  /*1cae0*/  PRMT R8, R3, 0x5410, R7 ;  /* 0x0000541003087816 */ /* 0x000fe40000000007 */
[----:B------:R-:W-:Y:S02]  /*1caf0*/  PRMT R5, R6, 0x5410, R2 ;  /* 0x0000541006057816 */ /* 0x000fe40000000002 */
[----:B------:R-:W-:Y:S02]  /*1cb00*/  PRMT R115, R50, 0x7054, R50 ;  /* 0x0000705432737816 */ /* 0x000fe40000000032 */
[----:B------:R-:W-:Y:S01]  /*1cb10*/  PRMT R6, R0, 0x5410, R4 ;  /* 0x0000541000067816 */ /* 0x000fe20000000004 */
[----:B------:R-:W-:Y:S02]  /*1cb20*/  IMAD.MOV.U32 R126, RZ, RZ, R51 ;  /* 0x000000ffff7e7224 */ /* 0x000fe400078e0033 */
[--C-:B------:R-:W-:Y:S01]  /*1cb30*/  HSET2.LE.AND R2, R8, R115.reuse, PT ;  /* 0x0000007308027233 */ /* 0x100fe20003803000 */
[----:B------:R-:W-:Y:S01]  /*1cb40*/  IMAD.MOV.U32 R124, RZ, RZ, R49 ;  /* 0x000000ffff7c7224 */ /* 0x000fe200078e0031 */
[--C-:B------:R-:W-:Y:S01]  /*1cb50*/  HSET2.LE.AND R8, R11, R115.reuse, PT ;  /* 0x000000730b087233 */ /* 0x100fe20003803000 */
[----:B------:R-:W3:Y:S01]  /*1cb60*/  LDSM.16.MT88.4 R48, [R194+0xa800] ;  /* 0x00a80000c230783b */ /* 0x000ee20000004200 */
[----:B------:R-:W-:-:S02]  /*1cb70*/  HSET2.LE.AND R6, R6, R115, PT ;  /* 0x0000007306067233 */ /* 0x000fc40003803000 */
[--C-:B------:R-:W-:Y:S02]  /*1cb80*/  HSET2.LE.AND R3, R15, R115.reuse, PT ;  /* 0x000000730f037233 */ /* 0x100fe40003803000 */
[--C-:B------:R-:W-:Y:S02]  /*1cb90*/  HSET2.LE.AND R4, R14, R115.reuse, PT ;  /* 0x000000730e047233 */ /* 0x100fe40003803000 */
[--C-:B------:R-:W-:Y:S02]  /*1cba0*/  HSET2.LE.AND R7, R10, R115.reuse, PT ;  /* 0x000000730a077233 */ /* 0x100fe40003803000 */
[--C-:B------:R-:W-:Y:S02]  /*1cbb0*/  HSET2.LE.AND R0, R9, R115.reuse, PT ;  /* 0x0000007309007233 */ /* 0x100fe40003803000 */
[----:B------:R-:W-:Y:S01]  /*1cbc0*/  HSET2.LE.AND R5, R5, R115, PT ;  /* 0x0000007305057233 */ /* 0x000fe20003803000 */
[----:B------:R-:W-:Y:S01]  /*1cbd0*/  IMAD.MOV.U32 R35, RZ, RZ, R125 ;  /* 0x000000ffff237224 */ /* 0x000fe200078e007d */
[----:B------:R-:W-:Y:S01]  /*1cbe0*/  LOP3.LUT R125, R6, R64, RZ, 0xc0, !PT ;  /* 0x00000040067d7212 */ /* 0x000fe200078ec0ff */
        /* <DEDUP_REMOVED lines=14> */
[----:B------:R-:W1:Y:S04]  /*1ccd0*/  LDSM.16.MT88.4 R64, [R193+0xa800] ;  /* 0x00a80000c140783b */ /* 0x000e680000004200 */
[----:B------:R-:W1:Y:S04]  /*1cce0*/  LDSM.16.MT88.4 R80, [R189+0xb800] ;  /* 0x00b80000bd50783b */ /* 0x000e680000004200 */
[----:B------:R-:W3:Y:S04]  /*1ccf0*/  LDSM.16.MT88.4 R96, [R191+0xb800] ;  /* 0x00b80000bf60783b */ /* 0x000ee80000004200 */
[----:B------:R-:W3:Y:S04]  /*1cd00*/  LDSM.16.MT88.4 R112, [R194+0xb800] ;  /* 0x00b80000c270783b */ /* 0x000ee80000004200 */
[----:B------:R-:W3:Y:S04]  /*1cd10*/  LDSM.16.MT88.4 R4, [R193+0xb800] ;  /* 0x00b80000c104783b */ /* 0x000ee80000004200 */
[----:B------:R-:W-:Y:S04]  /*1cd20*/  STG.E.U16 [R12.64+-0xfe], R222 ;  /* 0xffff02de0c007986 */ /* 0x000fe8000c10151c */
[----:B------:R-:W-:Y:S04]  /*1cd30*/  STG.E.U16 [R32.64+-0x100], R212 ;  /* 0xffff00d420007986 */ /* 0x000fe8000c10151c */
[----:B------:R-:W-:Y:S04]  /*1cd40*/  STG.E.U16 [R32.64+-0xfe], R213 ;  /* 0xffff02d520007986 */ /* 0x000fe8000c10151c */
[----:B--2---:R-:W-:Y:S04]  /*1cd50*/  STG.E.U16 [R30.64+-0x100], R183 ;  /* 0xffff00b71e007986 */ /* 0x004fe8000c10151c */
[----:B------:R-:W-:Y:S04]  /*1cd60*/  STG.E.U16 [R30.64+-0xfe], R182 ;  /* 0xffff02b61e007986 */ /* 0x000fe8000c10151c */
[----:B----4-:R-:W-:Y:S04]  /*1cd70*/  STG.E.U16 [R28.64+-0x100], R172 ;  /* 0xffff00ac1c007986 */ /* 0x010fe8000c10151c */
[----:B------:R-:W-:Y:S01]  /*1cd80*/  STG.E.U16 [R28.64+-0xfe], R139 ;  /* 0xffff028b1c007986 */ /* 0x000fe2000c10151c */
[-C--:B-1----:R-:W-:Y:S03]  /*1cd90*/  HMMA.16816.F32 R168, R128, R164.reuse, R168 ;  /* 0x000000a480a8723c */ /* 0x082fe600000018a8 */
[----:B------:R-:W-:Y:S04]  /*1cda0*/  STG.E.U16 [R12.64+-0xf0], R211 ;  /* 0xffff10d30c007986 */ /* 0x000fe8000c10151c */
[----:B------:R-:W-:Y:S01]  /*1cdb0*/  STG.E.U16 [R12.64+-0xee], R210 ;  /* 0xffff12d20c007986 */ /* 0x000fe2000c10151c */
[C---:B------:R-:W-:Y:S03]  /*1cdc0*/  HMMA.16816.F32 R152, R124.reuse, R164, R152 ;  /* 0x000000a47c98723c */ /* 0x040fe60000001898 */
[----:B------:R-:W-:Y:S04]  /*1cdd0*/  STG.E.U16 [R32.64+-0xf0], R209 ;  /* 0xffff10d120007986 */ /* 0x000fe8000c10151c */
[----:B------:R1:W-:Y:S01]  /*1cde0*/  STG.E.U16 [R32.64+-0xee], R208 ;  /* 0xffff12d020007986 */ /* 0x0003e2000c10151c */
[-C--:B------:R-:W-:Y:S03]  /*1cdf0*/  HMMA.16816.F32 R148, R124, R166.reuse, R148 ;  /* 0x000000a67c94723c */ /* 0x080fe60000001894 */
[----:B------:R-:W-:Y:S04]  /*1ce00*/  STG.E.U16 [R30.64+-0xf0], R181 ;  /* 0xffff10b51e007986 */ /* 0x000fe8000c10151c */
[----:B------:R-:W-:Y:S01]  /*1ce10*/  STG.E.U16 [R30.64+-0xee], R180 ;  /* 0xffff12b41e007986 */ /* 0x000fe2000c10151c */
[C---:B------:R-:W-:Y:S03]  /*1ce20*/  HMMA.16816.F32 R164, R128.reuse, R166, R36 ;  /* 0x000000a680a4723c */ /* 0x040fe60000001824 */
[----:B------:R-:W-:Y:S04]  /*1ce30*/  STG.E.U16 [R28.64+-0xf0], R179 ;  /* 0xffff10b31c007986 */ /* 0x000fe8000c10151c */
[----:B------:R-:W-:Y:S01]  /*1ce40*/  STG.E.U16 [R28.64+-0xee], R178 ;  /* 0xffff12b21c007986 */ /* 0x000fe2000c10151c */
[-C--:B------:R-:W-:Y:S03]  /*1ce50*/  HMMA.16816.F32 R160, R128, R156.reuse, R160 ;  /* 0x0000009c80a0723c */ /* 0x080fe600000018a0 */
[----:B------:R-:W-:Y:S04]  /*1ce60*/  STG.E.U16 [R12.64+-0xe0], R207 ;  /* 0xffff20cf0c007986 */ /* 0x000fe8000c10151c */
[----:B------:R-:W-:Y:S01]  /*1ce70*/  STG.E.U16 [R12.64+-0xde], R206 ;  /* 0xffff22ce0c007986 */ /* 0x000fe2000c10151c */
[C---:B------:R-:W-:Y:S03]  /*1ce80*/  HMMA.16816.F32 R144, R124.reuse, R156, R144 ;  /* 0x0000009c7c90723c */ /* 0x040fe60000001890 */
[----:B------:R-:W-:Y:S04]  /*1ce90*/  STG.E.U16 [R32.64+-0xe0], R205 ;  /* 0xffff20cd20007986 */ /* 0x000fe8000c10151c */
[----:B------:R2:W-:Y:S01]  /*1cea0*/  STG.E.U16 [R32.64+-0xde], R204 ;  /* 0xffff22cc20007986 */ /* 0x0005e2000c10151c */
[-C--:B------:R-:W-:Y:S03]  /*1ceb0*/  HMMA.16816.F32 R140, R124, R158.reuse, R140 ;  /* 0x0000009e7c8c723c */ /* 0x080fe6000000188c */
[----:B------:R4:W-:Y:S04]  /*1cec0*/  STG.E.U16 [R30.64+-0xe0], R177 ;  /* 0xffff20b11e007986 */ /* 0x0009e8000c10151c */
[----:B------:R4:W-:Y:S01]  /*1ced0*/  STG.E.U16 [R30.64+-0xde], R176 ;  /* 0xffff22b01e007986 */ /* 0x0009e2000c10151c */
[C---:B------:R-:W-:Y:S03]  /*1cee0*/  HMMA.16816.F32 R156, R128.reuse, R158, R40 ;  /* 0x0000009e809c723c */ /* 0x040fe60000001828 */
[----:B------:R4:W-:Y:S05]  /*1cef0*/  STG.E.U16 [R28.64+-0xe0], R138 ;  /* 0xffff208a1c007986 */ /* 0x0009ea000c10151c */
[-C--:B---3--:R-:W-:Y:S01]  /*1cf00*/  HMMA.16816.F32 R36, R128, R48.reuse, R44 ;  /* 0x000000308024723c */ /* 0x088fe2000000182c */
[----:B------:R4:W-:Y:S04]  /*1cf10*/  STG.E.U16 [R28.64+-0xde], R137 ;  /* 0xffff22891c007986 */ /* 0x0009e8000c10151c */
[----:B------:R4:W-:Y:S03]  /*1cf20*/  STG.E.U16 [R12.64+-0xd0], R187 ;  /* 0xffff30bb0c007986 */ /* 0x0009e6000c10151c */
[C---:B------:R-:W-:Y:S01]  /*1cf30*/  HMMA.16816.F32 R40, R124.reuse, R48, R52 ;  /* 0x000000307c28723c */ /* 0x040fe20000001834 */
[----:B------:R4:W-:Y:S04]  /*1cf40*/  STG.E.U16 [R12.64+-0xce], R186 ;  /* 0xffff32ba0c007986 */ /* 0x0009e8000c10151c */
[----:B------:R4:W-:Y:S03]  /*1cf50*/  STG.E.U16 [R32.64+-0xd0], R185 ;  /* 0xffff30b920007986 */ /* 0x0009e6000c10151c */
[-C--:B------:R-:W-:Y:S01]  /*1cf60*/  HMMA.16816.F32 R44, R124, R50.reuse, R56 ;  /* 0x000000327c2c723c */ /* 0x080fe20000001838 */
[----:B------:R4:W-:Y:S04]  /*1cf70*/  STG.E.U16 [R32.64+-0xce], R184 ;  /* 0xffff32b820007986 */ /* 0x0009e8000c10151c */
[----:B------:R4:W-:Y:S03]  /*1cf80*/  STG.E.U16 [R30.64+-0xd0], R175 ;  /* 0xffff30af1e007986 */ /* 0x0009e6000c10151c */
[----:B------:R-:W-:Y:S01]  /*1cf90*/  HMMA.16816.F32 R48, R128, R50, R60 ;  /* 0x000000328030723c */ /* 0x000fe2000000183c */
[----:B------:R4:W-:Y:S04]  /*1cfa0*/  STG.E.U16 [R30.64+-0xce], R174 ;  /* 0xffff32ae1e007986 */ /* 0x0009e8000c10151c */
[----:B------:R4:W-:Y:S03]  /*1cfb0*/  STG.E.U16 [R28.64+-0xd0], R173 ;  /* 0xffff30ad1c007986 */ /* 0x0009e6000c10151c */
[C---:B------:R-:W-:Y:S01]  /*1cfc0*/  HMMA.16816.F32 R60, R124.reuse, R66, R76 ;  /* 0x000000427c3c723c */ /* 0x040fe2000000184c */
[----:B------:R4:W-:Y:S07]  /*1cfd0*/  STG.E.U16 [R28.64+-0xce], R136 ;  /* 0xffff32881c007986 */ /* 0x0009ee000c10151c */
        /* <DEDUP_REMOVED lines=19> */
[----:B-1----:R-:W-:Y:S01]  /*1d110*/  FADD.FTZ R208, R34, R252 ;  /* 0x000000fc22d07221 */ /* 0x002fe20000010000 */
[----:B--2---:R-:W-:Y:S01]  /*1d120*/  IADD3 R204, P0, R12, -0x140, RZ ;  /* 0xfffffec00ccc7810 */ /* 0x004fe20007f1e0ff */
[----:B------:R-:W-:-:S02]  /*1d130*/  FADD.FTZ R209, R223, R35 ;  /* 0x00000023dfd17221 */ /* 0x000fc40000010000 */
[----:B------:R-:W-:Y:S01]  /*1d140*/  FADD.FTZ R211, R226, R24 ;  /* 0x00000018e2d37221 */ /* 0x000fe20000010000 */
[----:B------:R-:W-:Y:S01]  /*1d150*/  IADD3.X R139, R13, -0x1, RZ, P0, !PT ;  /* 0xffffffff0d8b7810 */ /* 0x000fe200007fe4ff */
[----:B------:R-:W-:Y:S02]  /*1d160*/  FADD.FTZ R210, R225, R227 ;  /* 0x000000e3e1d27221 */ /* 0x000fe40000010000 */
[----:B------:R-:W-:Y:S02]  /*1d170*/  FADD.FTZ R208, R25, R208 ;  /* 0x000000d019d07221 */ /* 0x000fe40000010000 */
[----:B------:R-:W-:Y:S02]  /*1d180*/  FADD.FTZ R209, R224, R209 ;  /* 0x000000d1e0d17221 */ /* 0x000fe40000010000 */
.L_x_2063:
[----:B-12-4-:R-:W-:-:S06]  /*1d190*/  UISETP.GT.AND UP0, UPT, UR33, UR18, UPT ;  /* 0x000000122100728c */ /* 0x016fcc000bf04270 */
[----:B------:R-:W-:-:S13]  /*1d1a0*/  PLOP3.LUT P0, PT, PT, PT, UP0, 0x80, 0x0 ;  /* 0x000000000000781c */ /* 0x000fda0003f0f008 */
[----:B------:R-:W-:Y:S05]  /*1d1b0*/  @!P0 BRA `(.L_x_2076) ;  /* 0x00004b8000008947 */ /* 0x000fea0003800000 */
[----:B------:R-:W2:Y:S01]  /*1d1c0*/  LDL.LU R10, [R1+0x64] ;  /* 0x00006400010a7983 */ /* 0x000ea20000300800 */
[----:B------:R-:W1:Y:S01]  /*1d1d0*/  LDC.U8 R0, c[0x0][0x2d8] ;  /* 0x0000b600ff007b82 */ /* 0x000e620000000000 */
[----:B------:R-:W-:Y:S01]  /*1d1e0*/  ULDC UR4, c[0x0][0x228] ;  /* 0x00008a0000047ab9 */ /* 0x000fe20000000800 */
[----:B------:R-:W-:Y:S01]  /*1d1f0*/  IMAD.MOV.U32 R138, RZ, RZ, R134 ;  /* 0x000000ffff8a7224 */ /* 0x000fe200078e0086 */
[----:B------:R-:W3:Y:S01]  /*1d200*/  LDL.64 R14, [R1+0x90] ;  /* 0x00009000010e7983 */ /* 0x000ee20000100a00 */
[----:B------:R-:W-:Y:S01]  /*1d210*/  USHF.L.U32 UR34, UR4, 0x3, URZ ;  /* 0x0000000304227899 */ /* 0x000fe2000800063f */
[----:B------:R-:W-:Y:S01]  /*1d220*/  MOV R137, R135 ;  /* 0x0000008700897202 */ /* 0x000fe20000000f00 */
[----:B------:R-:W-:Y:S01]  /*1d230*/  UIMAD UR39, UR4, 0x48, URZ ;  /* 0x00000048042778a4 */ /* 0x000fe2000f8e023f */
[----:B------:R-:W4:Y:S01]  /*1d240*/  LDL R9, [R1+0x8c] ;  /* 0x00008c0001097983 */ /* 0x000f220000100800 */
[----:B------:R-:W-:Y:S01]  /*1d250*/  USHF.R.S32.HI UR36, URZ, 0x1f, UR4 ;  /* 0x0000001f3f247899 */ /* 0x000fe20008011404 */
[----:B------:R-:W-:Y:S01]  /*1d260*/  IMAD.MOV.U32 R136, RZ, RZ, R132 ;  /* 0x000000ffff887224 */ /* 0x000fe200078e0084 */
[----:B------:R-:W-:Y:S01]  /*1d270*/  UIMAD.WIDE.U32 UR42, UR4, 0x70, URZ ;  /* 0x00000070042a78a5 */ /* 0x000fe2000f8e003f */
[----:B------:R-:W3:Y:S01]  /*1d280*/  LDL.LU R3, [R1+0xa8] ;  /* 0x0000a80001037983 */ /* 0x000ee20000300800 */
[----:B------:R-:W-:Y:S01]  /*1d290*/  UIMAD UR4, UR4, 0x38, UR34 ;  /* 0x00000038040478a4 */ /* 0x000fe2000f8e0222 */
[----:B------:R-:W-:Y:S01]  /*1d2a0*/  MOV R2, R133 ;  /* 0x0000008500027202 */ /* 0x000fe20000000f00 */
[----:B------:R-:W-:Y:S01]  /*1d2b0*/  USHF.R.S32.HI UR32, URZ, 0x1f, UR34 ;  /* 0x0000001f3f207899 */ /* 0x000fe20008011422 */
[----:B------:R-:W4:Y:S01]  /*1d2c0*/  LDL.LU R8, [R1+0xac] ;  /* 0x0000ac0001087983 */ /* 0x000f220000300800 */
[----:B------:R-:W-:-:S02]  /*1d2d0*/  UIADD3 UR4, UR4, 0x1, URZ ;  /* 0x0000000104047890 */ /* 0x000fc4000fffe03f */
[----:B------:R-:W-:Y:S01]  /*1d2e0*/  USHF.R.S32.HI UR5, URZ, 0x1f, UR39 ;  /* 0x0000001f3f057899 */ /* 0x000fe20008011427 */
[----:B------:R-:W4:Y:S01]  /*1d2f0*/  LDL.LU.64 R6, [R1+0xb0] ;  /* 0x0000b00001067983 */ /* 0x000f220000300a00 */
[----:B------:R-:W-:Y:S02]  /*1d300*/  UIMAD UR36, UR36, 0x70, URZ ;  /* 0x00000070242478a4 */ /* 0x000fe4000f8e023f */
[----:B------:R-:W-:Y:S01]  /*1d310*/  USHF.R.S32.HI UR37, URZ, 0x1f, UR4 ;  /* 0x0000001f3f257899 */ /* 0x000fe20008011404 */
[----:B------:R-:W4:Y:S01]  /*1d320*/  LDL.LU.64 R4, [R1+0xb8] ;  /* 0x0000b80001047983 */ /* 0x000f220000300a00 */
[----:B-1----:R-:W-:Y:S01]  /*1d330*/  PRMT R0, R0, 0x7054, R0 ;  /* 0x0000705400007816 */ /* 0x002fe20000000000 */
[----:B------:R-:W-:Y:S02]  /*1d340*/  USHF.L.U32 UR35, UR34, 0x1, URZ ;  /* 0x0000000122237899 */ /* 0x000fe4000800063f */
[----:B------:R-:W-:Y:S02]  /*1d350*/  USHF.L.U32 UR40, UR39, 0x1, URZ ;  /* 0x0000000127287899 */ /* 0x000fe4000800063f */
[----:B------:R-:W-:-:S02]  /*1d360*/  USHF.L.U64.HI UR34, UR34, 0x1, UR32 ;  /* 0x0000000122227899 */ /* 0x000fc40008010220 */
[----:B------:R-:W-:Y:S02]  /*1d370*/  UIADD3 UR36, UR43, UR36, URZ ;  /* 0x000000242b247290 */ /* 0x000fe4000fffe03f */
[----:B------:R-:W-:Y:S02]  /*1d380*/  USHF.L.U64.HI UR39, UR39, 0x1, UR5 ;  /* 0x0000000127277899 */ /* 0x000fe40008010205 */
[----:B------:R-:W-:Y:S02]  /*1d390*/  USHF.L.U32 UR38, UR4, 0x1, URZ ;  /* 0x0000000104267899 */ /* 0x000fe4000800063f */
[----:B------:R-:W-:Y:S01]  /*1d3a0*/  USHF.L.U64.HI UR37, UR4, 0x1, UR37 ;  /* 0x0000000104257899 */ /* 0x000fe20008010225 */
[C---:B--2---:R-:W-:Y:S01]  /*1d3b0*/  IADD3 R0, R10.reuse, 0x4, RZ ;  /* 0x000000040a007810 */ /* 0x044fe20007ffe0ff */
[----:B------:R-:W-:-:S04]  /*1d3c0*/  IMAD.WIDE.U32 R12, R10, -0x326172a9, RZ ;  /* 0xcd9e8d570a0c7825 */ /* 0x000fc800078e00ff */
[----:B------:R-:W-:Y:S01]  /*1d3d0*/  IMAD.WIDE.U32 R10, R0, -0x326172a9, RZ ;  /* 0xcd9e8d57000a7825 */ /* 0x000fe200078e00ff */
[----:B------:R-:W-:Y:S01]  /*1d3e0*/  STL.64 [R1+0x78], R12 ;  /* 0x0000780c01007387 */ /* 0x000fe20000100a00 */
[----:B---3--:R-:W-:-:S03]  /*1d3f0*/  LOP3.LUT R0, R13, R3, RZ, 0x3c, !PT ;  /* 0x000000030d007212 */ /* 0x008fc600078e3cff */
[----:B------:R-:W-:Y:S01]  /*1d400*/  LOP3.LUT R3, R11, R3, RZ, 0x3c, !PT ;  /* 0x000000030b037212 */ /* 0x000fe200078e3cff */
[----:B------:R1:W-:Y:S01]  /*1d410*/  STL.64 [R1+0x70], R10 ;  /* 0x0000700a01007387 */ /* 0x0003e20000100a00 */
[----:B----4-:R-:W-:Y:S01]  /*1d420*/  ISETP.GE.AND P3, PT, R9, c[0x0][0x220], PT ;  /* 0x0000880009007a0c */ /* 0x010fe20003f66270 */
[----:B------:R-:W-:-:S04]  /*1d430*/  IMAD.WIDE.U32 R242, R8, -0x2daee0ad, RZ ;  /* 0xd2511f5308f27825 */ /* 0x000fc800078e00ff */
[----:B------:R-:W-:-:S04]  /*1d440*/  IMAD.WIDE.U32 R8, R3, -0x2daee0ad, RZ ;  /* 0xd2511f5303087825 */ /* 0x000fc800078e00ff */
[----:B------:R-:W-:Y:S02]  /*1d450*/  IMAD.MOV.U32 R5, RZ, RZ, R7 ;  /* 0x000000ffff057224 */ /* 0x000fe400078e0007 */
[----:B-1----:R-:W-:-:S05]  /*1d460*/  IMAD.WIDE.U32 R10, R0, -0x2daee0ad, RZ ;  /* 0xd2511f53000a7825 */ /* 0x002fca00078e00ff */
[----:B------:R1:W-:Y:S04]  /*1d470*/  STL.64 [R1+0x68], R10 ;  /* 0x0000680a01007387 */ /* 0x0003e80000100a00 */
[----:B------:R1:W-:Y:S04]  /*1d480*/  STL.64 [R1+0x80], R4 ;  /* 0x0000800401007387 */ /* 0x0003e80000100a00 */
[----:B------:R1:W-:Y:S01]  /*1d490*/  STL.64 [R1+0x60], R8 ;  /* 0x0000600801007387 */ /* 0x0003e20000100a00 */
[----:B------:R-:W-:Y:S01]  /*1d4a0*/  ISETP.GE.AND P4, PT, R14, c[0x0][0x220], PT ;  /* 0x000088000e007a0c */ /* 0x000fe20003f86270 */
[----:B------:R-:W-:Y:S05]  /*1d4b0*/  BRA `(.L_x_2077) ;  /* 0x000002e000007947 */ /* 0x000fea0003800000 */
.L_x_2079:
        /* <DEDUP_REMOVED lines=46> */
.L_x_2077:
        /* <DEDUP_REMOVED lines=144> */
.L_x_2078:
[----:B-1----:R-:W2:Y:S01]  /*1e0a0*/  LDL.64 R172, [R1+0x68] ;  /* 0x0000680001ac7983 */ /* 0x002ea20000100a00 */
[----:B------:R-:W-:Y:S01]  /*1e0b0*/  IMAD.U32 R0, RZ, RZ, UR32 ;  /* 0x00000020ff007e24 */ /* 0x000fe2000f8e00ff */
[----:B------:R-:W-:Y:S02]  /*1e0c0*/  ULOP3.LUT UR5, UR32, UR31, URZ, 0x3c, !UPT ;  /* 0x0000001f20057292 */ /* 0x000fe4000f8e3c3f */
[----:B------:R-:W-:Y:S02]  /*1e0d0*/  UIADD3 UR4, UR31, -0x4498517b, URZ ;  /* 0xbb67ae851f047890 */ /* 0x000fe4000fffe03f */
[----:B------:R-:W3:Y:S01]  /*1e0e0*/  LDL.64 R184, [R1+0x78] ;  /* 0x0000780001b87983 */ /* 0x000ee20000100a00 */
[----:B------:R-:W-:Y:S02]  /*1e0f0*/  UISETP.GT.AND UP0, UPT, UR32, UR18, UPT ;  /* 0x000000122000728c */ /* 0x000fe4000bf04270 */
[----:B------:R-:W-:Y:S03]  /*1e100*/  UMOV UR33, UR32 ;  /* 0x0000002000217c82 */ /* 0x000fe60008000000 */
        /* <DEDUP_REMOVED lines=8> */
[C---:B------:R-:W-:Y:S02]  /*1e190*/  ISETP.GE.AND P6, PT, R0.reuse, R214, PT ;  /* 0x000000d60000720c */ /* 0x040fe40003fc6270 */
[C---:B------:R-:W-:Y:S02]  /*1e1a0*/  ISETP.GE.AND P1, PT, R3.reuse, R215, PT ;  /* 0x000000d70300720c */ /* 0x040fe40003f26270 */
[CC--:B------:R-:W-:Y:S02]  /*1e1b0*/  ISETP.GE.OR P2, PT, R0.reuse, R219.reuse, !P2 ;  /* 0x000000db0000720c */ /* 0x0c0fe40005746670 */
[----:B------:R-:W-:Y:S02]  /*1e1c0*/  ISETP.GE.OR P6, PT, R0, R218, !P6 ;  /* 0x000000da0000720c */ /* 0x000fe400077c6670 */
[C---:B------:R-:W-:Y:S02]  /*1e1d0*/  ISETP.GE.OR P1, PT, R3.reuse, R219, !P1 ;  /* 0x000000db0300720c */ /* 0x040fe40004f26670 */
[C---:B------:R-:W-:Y:S02]  /*1e1e0*/  ISETP.GE.AND P0, PT, R3.reuse, R214, PT ;  /* 0x000000d60300720c */ /* 0x040fe40003f06270 */
[----:B------:R-:W-:Y:S02]  /*1e1f0*/  FSEL R179, R8, -INF , !P2 ;  /* 0xff80000008b37808 */ /* 0x000fe40005000000 */
[C---:B------:R-:W-:Y:S02]  /*1e200*/  ISETP.GE.AND P2, PT, R3.reuse, R217, PT ;  /* 0x000000d90300720c */ /* 0x040fe40003f46270 */
[----:B------:R-:W-:Y:S02]  /*1e210*/  FSEL R180, R10, -INF , !P6 ;  /* 0xff8000000ab47808 */ /* 0x000fe40007000000 */
[-C--:B------:R-:W-:Y:S02]  /*1e220*/  ISETP.GE.AND P6, PT, R3, R216.reuse, PT ;  /* 0x000000d80300720c */ /* 0x080fe40003fc6270 */
[----:B------:R-:W-:Y:S02]  /*1e230*/  FSEL R181, R9, -INF , !P1 ;  /* 0xff80000009b57808 */ /* 0x000fe40004800000 */
[C---:B------:R-:W-:Y:S02]  /*1e240*/  ISETP.GE.AND P1, PT, R0.reuse, R216, PT ;  /* 0x000000d80000720c */ /* 0x040fe40003f26270 */
[C---:B------:R-:W-:Y:S02]  /*1e250*/  ISETP.GE.OR P0, PT, R3.reuse, R218, !P0 ;  /* 0x000000da0300720c */ /* 0x040fe40004706670 */
[C---:B------:R-:W-:Y:S02]  /*1e260*/  ISETP.GE.OR P2, PT, R3.reuse, R221, !P2 ;  /* 0x000000dd0300720c */ /* 0x040fe40005746670 */
[-C--:B------:R-:W-:Y:S02]  /*1e270*/  ISETP.GE.OR P6, PT, R3, R220.reuse, !P6 ;  /* 0x000000dc0300720c */ /* 0x080fe400077c6670 */
[C---:B------:R-:W-:Y:S02]  /*1e280*/  ISETP.GE.OR P1, PT, R0.reuse, R220, !P1 ;  /* 0x000000dc0000720c */ /* 0x040fe40004f26670 */
[C---:B------:R-:W-:Y:S02]  /*1e290*/  IADD3 R8, R0.reuse, 0x8, RZ ;  /* 0x0000000800087810 */ /* 0x040fe40007ffe0ff */
[----:B------:R-:W-:Y:S02]  /*1e2a0*/  IADD3 R3, R0, 0x9, RZ ;  /* 0x0000000900037810 */ /* 0x000fe40007ffe0ff */
[----:B------:R-:W-:Y:S02]  /*1e2b0*/  FSEL R174, R6, -INF , !P1 ;  /* 0xff80000006ae7808 */ /* 0x000fe40004800000 */
[----:B------:R-:W-:Y:S02]  /*1e2c0*/  FSEL R175, R5, -INF , !P2 ;  /* 0xff80000005af7808 */ /* 0x000fe40005000000 */
[C---:B------:R-:W-:Y:S02]  /*1e2d0*/  ISETP.GE.AND P2, PT, R3.reuse, R215, PT ;  /* 0x000000d70300720c */ /* 0x040fe40003f46270 */
[----:B------:R-:W-:Y:S02]  /*1e2e0*/  ISETP.GE.AND P1, PT, R8, R214, PT ;  /* 0x000000d60800720c */ /* 0x000fe40003f26270 */
[----:B------:R-:W-:Y:S02]  /*1e2f0*/  ISETP.GE.AND P5, PT, R0, R217, PT ;  /* 0x000000d90000720c */ /* 0x000fe40003fa6270 */
[----:B------:R-:W-:Y:S02]  /*1e300*/  ISETP.GE.OR P2, PT, R3, R219, !P2 ;  /* 0x000000db0300720c */ /* 0x000fe40005746670 */
[----:B------:R-:W-:Y:S02]  /*1e310*/  ISETP.GE.OR P1, PT, R8, R218, !P1 ;  /* 0x000000da0800720c */ /* 0x000fe40004f26670 */
[----:B------:R-:W-:Y:S02]  /*1e320*/  FSEL R204, R11, -INF , !P0 ;  /* 0xff8000000bcc7808 */ /* 0x000fe40004000000 */
[----:B------:R-:W-:Y:S02]  /*1e330*/  ISETP.GE.OR P5, PT, R0, R221, !P5 ;  /* 0x000000dd0000720c */ /* 0x000fe40006fa6670 */
[----:B------:R-:W-:Y:S02]  /*1e340*/  FSEL R176, R7, -INF , !P6 ;  /* 0xff80000007b07808 */ /* 0x000fe40007000000 */
[----:B------:R-:W-:Y:S02]  /*1e350*/  ISETP.GE.AND P6, PT, R8, R215, PT ;  /* 0x000000d70800720c */ /* 0x000fe40003fc6270 */
[----:B------:R-:W-:Y:S02]  /*1e360*/  ISETP.GE.AND P0, PT, R3, R214, PT ;  /* 0x000000d60300720c */ /* 0x000fe40003f06270 */
[----:B------:R-:W-:Y:S02]  /*1e370*/  FSEL R177, R13, -INF , !P2 ;  /* 0xff8000000db17808 */ /* 0x000fe40005000000 */
[C---:B------:R-:W-:Y:S02]  /*1e380*/  ISETP.GE.AND P2, PT, R3.reuse, R217, PT ;  /* 0x000000d90300720c */ /* 0x040fe40003f46270 */
[----:B------:R-:W-:Y:S02]  /*1e390*/  FSEL R183, R14, -INF , !P1 ;  /* 0xff8000000eb77808 */ /* 0x000fe40004800000 */
[C---:B------:R-:W-:Y:S02]  /*1e3a0*/  ISETP.GE.AND P1, PT, R3.reuse, R216, PT ;  /* 0x000000d80300720c */ /* 0x040fe40003f26270 */
[----:B------:R-:W-:Y:S02]  /*1e3b0*/  FSEL R139, R4, -INF , !P5 ;  /* 0xff800000048b7808 */ /* 0x000fe40006800000 */
[----:B------:R-:W-:Y:S02]  /*1e3c0*/  ISETP.GE.OR P6, PT, R8, R219, !P6 ;  /* 0x000000db0800720c */ /* 0x000fe400077c6670 */
[C---:B------:R-:W-:Y:S02]  /*1e3d0*/  ISETP.GE.OR P0, PT, R3.reuse, R218, !P0 ;  /* 0x000000da0300720c */ /* 0x040fe40004706670 */
[C---:B------:R-:W-:Y:S02]  /*1e3e0*/  ISETP.GE.OR P2, PT, R3.reuse, R221, !P2 ;  /* 0x000000dd0300720c */ /* 0x040fe40005746670 */
[----:B------:R-:W-:Y:S02]  /*1e3f0*/  ISETP.GE.OR P1, PT, R3, R220, !P1 ;  /* 0x000000dc0300720c */ /* 0x000fe40004f26670 */
[C---:B------:R-:W-:Y:S02]  /*1e400*/  IADD3 R4, R0.reuse, 0x10, RZ ;  /* 0x0000001000047810 */ /* 0x040fe40007ffe0ff */
[----:B------:R-:W-:Y:S02]  /*1e410*/  IADD3 R3, R0, 0x11, RZ ;  /* 0x0000001100037810 */ /* 0x000fe40007ffe0ff */
[----:B------:R-:W-:Y:S02]  /*1e420*/  FSEL R178, R12, -INF , !P6 ;  /* 0xff8000000cb27808 */ /* 0x000fe40007000000 */
[----:B------:R-:W-:Y:S02]  /*1e430*/  ISETP.GE.AND P6, PT, R8, R216, PT ;  /* 0x000000d80800720c */ /* 0x000fe40003fc6270 */
[----:B------:R-:W-:Y:S02]  /*1e440*/  FSEL R17, R17, -INF , !P2 ;  /* 0xff80000011117808 */ /* 0x000fe40005000000 */
[----:B------:R-:W-:Y:S02]  /*1e450*/  FSEL R19, R19, -INF , !P1 ;  /* 0xff80000013137808 */ /* 0x000fe40004800000 */
[C---:B------:R-:W-:Y:S02]  /*1e460*/  ISETP.GE.AND P2, PT, R3.reuse, R215, PT ;  /* 0x000000d70300720c */ /* 0x040fe40003f46270 */
[----:B------:R-:W-:Y:S02]  /*1e470*/  ISETP.GE.AND P1, PT, R4, R214, PT ;  /* 0x000000d60400720c */ /* 0x000fe40003f26270 */
[----:B------:R-:W-:Y:S02]  /*1e480*/  ISETP.GE.OR P6, PT, R8, R220, !P6 ;  /* 0x000000dc0800720c */ /* 0x000fe400077c6670 */
[----:B------:R-:W-:Y:S02]  /*1e490*/  ISETP.GE.OR P2, PT, R3, R219, !P2 ;  /* 0x000000db0300720c */ /* 0x000fe40005746670 */
[----:B------:R-:W-:Y:S02]  /*1e4a0*/  ISETP.GE.OR P1, PT, R4, R218, !P1 ;  /* 0x000000da0400720c */ /* 0x000fe40004f26670 */
[----:B------:R-:W-:Y:S02]  /*1e4b0*/  ISETP.GE.AND P5, PT, R8, R217, PT ;  /* 0x000000d90800720c */ /* 0x000fe40003fa6270 */
[----:B------:R-:W-:Y:S02]  /*1e4c0*/  FSEL R182, R15, -INF , !P0 ;  /* 0xff8000000fb67808 */ /* 0x000fe40004000000 */
[----:B------:R-:W-:Y:S02]  /*1e4d0*/  FSEL R14, R18, -INF , !P6 ;  /* 0xff800000120e7808 */ /* 0x000fe40007000000 */
[----:B------:R-:W-:Y:S01]  /*1e4e0*/  ISETP.GE.AND P6, PT, R4, R215, PT ;  /* 0x000000d70400720c */ /* 0x000fe20003fc6270 */
[----:B------:R-:W1:Y:S01]  /*1e4f0*/  LDC.U8 R18, c[0x0][0x2d8] ;  /* 0x0000b600ff127b82 */ /* 0x000e620000000000 */
[----:B------:R-:W-:Y:S02]  /*1e500*/  ISETP.GE.AND P0, PT, R3, R214, PT ;  /* 0x000000d60300720c */ /* 0x000fe40003f06270 */
[----:B------:R-:W-:Y:S02]  /*1e510*/  FSEL R25, R25, -INF , !P2 ;  /* 0xff80000019197808 */ /* 0x000fe40005000000 */
[C---:B------:R-:W-:Y:S02]  /*1e520*/  ISETP.GE.AND P2, PT, R3.reuse, R217, PT ;  /* 0x000000d90300720c */ /* 0x040fe40003f46270 */
[----:B------:R-:W-:Y:S02]  /*1e530*/  FSEL R26, R26, -INF , !P1 ;  /* 0xff8000001a1a7808 */ /* 0x000fe40004800000 */
[C---:B------:R-:W-:Y:S02]  /*1e540*/  ISETP.GE.AND P1, PT, R3.reuse, R216, PT ;  /* 0x000000d80300720c */ /* 0x040fe40003f26270 */
[----:B------:R-:W-:Y:S02]  /*1e550*/  ISETP.GE.OR P5, PT, R8, R221, !P5 ;  /* 0x000000dd0800720c */ /* 0x000fe40006fa6670 */
        /* <DEDUP_REMOVED lines=9> */
[----:B------:R-:W-:Y:S02]  /*1e5f0*/  ISETP.GE.AND P6, PT, R4, R216, PT ;  /* 0x000000d80400720c */ /* 0x000fe40003fc6270 */
[----:B------:R-:W-:Y:S02]  /*1e600*/  FSEL R27, R27, -INF , !P0 ;  /* 0xff8000001b1b7808 */ /* 0x000fe40004000000 */
[----:B------:R-:W-:Y:S02]  /*1e610*/  FSEL R21, R21, -INF , !P2 ;  /* 0xff80000015157808 */ /* 0x000fe40005000000 */
[----:B------:R-:W-:Y:S02]  /*1e620*/  FSEL R23, R23, -INF , !P1 ;  /* 0xff80000017177808 */ /* 0x000fe40004800000 */
[CC--:B------:R-:W-:Y:S02]  /*1e630*/  ISETP.GE.AND P0, PT, R3.reuse, R215.reuse, PT ;  /* 0x000000d70300720c */ /* 0x0c0fe40003f06270 */
[----:B------:R-:W-:Y:S02]  /*1e640*/  ISETP.GE.AND P2, PT, R0, R215, PT ;  /* 0x000000d70000720c */ /* 0x000fe40003f46270 */
[C---:B------:R-:W-:Y:S02]  /*1e650*/  ISETP.GE.AND P1, PT, R3.reuse, R214, PT ;  /* 0x000000d60300720c */ /* 0x040fe40003f26270 */
[C---:B------:R-:W-:Y:S02]  /*1e660*/  ISETP.GE.OR P5, PT, R4.reuse, R221, !P5 ;  /* 0x000000dd0400720c */ /* 0x040fe40006fa6670 */
[----:B------:R-:W-:Y:S02]  /*1e670*/  ISETP.GE.OR P6, PT, R4, R220, !P6 ;  /* 0x000000dc0400720c */ /* 0x000fe400077c6670 */
[CC--:B------:R-:W-:Y:S02]  /*1e680*/  ISETP.GE.OR P0, PT, R3.reuse, R219.reuse, !P0 ;  /* 0x000000db0300720c */ /* 0x0c0fe40004706670 */
[----:B------:R-:W-:Y:S02]  /*1e690*/  ISETP.GE.OR P2, PT, R0, R219, !P2 ;  /* 0x000000db0000720c */ /* 0x000fe40005746670 */
[C---:B------:R-:W-:Y:S02]  /*1e6a0*/  ISETP.GE.OR P1, PT, R3.reuse, R218, !P1 ;  /* 0x000000da0300720c */ /* 0x040fe40004f26670 */
[----:B------:R-:W-:Y:S02]  /*1e6b0*/  FSEL R20, R20, -INF , !P5 ;  /* 0xff80000014147808 */ /* 0x000fe40006800000 */
[----:B------:R-:W-:Y:S02]  /*1e6c0*/  FSEL R22, R22, -INF , !P6 ;  /* 0xff80000016167808 */ /* 0x000fe40007000000 */
[CC--:B------:R-:W-:Y:S02]  /*1e6d0*/  ISETP.GE.AND P6, PT, R3.reuse, R217.reuse, PT ;  /* 0x000000d90300720c */ /* 0x0c0fe40003fc6270 */
[----:B------:R-:W-:Y:S02]  /*1e6e0*/  ISETP.GE.AND P5, PT, R3, R216, PT ;  /* 0x000000d80300720c */ /* 0x000fe40003fa6270 */
[----:B------:R-:W-:Y:S02]  /*1e6f0*/  FSEL R28, R28, -INF , !P0 ;  /* 0xff8000001c1c7808 */ /* 0x000fe40004000000 */
[C---:B------:R-:W-:Y:S02]  /*1e700*/  ISETP.GE.AND P0, PT, R0.reuse, R214, PT ;  /* 0x000000d60000720c */ /* 0x040fe40003f06270 */
[----:B------:R-:W-:Y:S02]  /*1e710*/  FSEL R29, R29, -INF , !P2 ;  /* 0xff8000001d1d7808 */ /* 0x000fe40005000000 */
[----:B------:R-:W-:Y:S02]  /*1e720*/  ISETP.GE.AND P2, PT, R0, R217, PT ;  /* 0x000000d90000720c */ /* 0x000fe40003f46270 */
[----:B------:R-:W-:Y:S02]  /*1e730*/  FSEL R30, R30, -INF , !P1 ;  /* 0xff8000001e1e7808 */ /* 0x000fe40004800000 */
[C---:B------:R-:W-:Y:S02]  /*1e740*/  ISETP.GE.AND P1, PT, R0.reuse, R216, PT ;  /* 0x000000d80000720c */ /* 0x040fe40003f26270 */
[CC--:B------:R-:W-:Y:S02]  /*1e750*/  ISETP.GE.OR P6, PT, R3.reuse, R221.reuse, !P6 ;  /* 0x000000dd0300720c */ /* 0x0c0fe400077c6670 */
[----:B------:R-:W-:Y:S02]  /*1e760*/  ISETP.GE.OR P5, PT, R3, R220, !P5 ;  /* 0x000000dc0300720c */ /* 0x000fe40006fa6670 */
[C---:B------:R-:W-:Y:S02]  /*1e770*/  ISETP.GE.OR P0, PT, R0.reuse, R218, !P0 ;  /* 0x000000da0000720c */ /* 0x040fe40004706670 */
[C---:B------:R-:W-:Y:S02]  /*1e780*/  ISETP.GE.OR P2, PT, R0.reuse, R221, !P2 ;  /* 0x000000dd0000720c */ /* 0x040fe40005746670 */
[----:B------:R-:W-:Y:S02]  /*1e790*/  ISETP.GE.OR P1, PT, R0, R220, !P1 ;  /* 0x000000dc0000720c */ /* 0x000fe40004f26670 */
[----:B------:R-:W-:Y:S02]  /*1e7a0*/  FMNMX.FTZ R3, R179, R2, !PT ;  /* 0x00000002b3037209 */ /* 0x000fe40007810000 */
[----:B------:R-:W-:Y:S02]  /*1e7b0*/  LOP3.LUT R0, R243, UR5, RZ, 0x3c, !PT ;  /* 0x00000005f3007c12 */ /* 0x000fe4000f8e3cff */
[----:B------:R-:W-:Y:S02]  /*1e7c0*/  FMNMX.FTZ R3, R181, R3, !PT ;  /* 0x00000003b5037209 */ /* 0x000fe40007810000 */
        /* <DEDUP_REMOVED lines=19> */
[----:B--2---:R-:W-:Y:S02]  /*1e900*/  LOP3.LUT R7, R173, UR4, R242, 0x96, !PT ;  /* 0x00000004ad077c12 */ /* 0x004fe4000f8e96f2 */
[----:B------:R-:W-:Y:S02]  /*1e910*/  FMNMX.FTZ R5, R19, R5, !PT ;  /* 0x0000000513057209 */ /* 0x000fe40007810000 */
[----:B------:R-:W-:Y:S01]  /*1e920*/  FMNMX.FTZ R132, R27, R132, !PT ;  /* 0x000000841b847209 */ /* 0x000fe20007810000 */
[----:B------:R-:W-:Y:S01]  /*1e930*/  IMAD.WIDE.U32 R6, R7, -0x326172a9, RZ ;  /* 0xcd9e8d5707067825 */ /* 0x000fe200078e00ff */
[----:B------:R-:W-:Y:S02]  /*1e940*/  FSEL R32, R32, -INF , !P6 ;  /* 0xff80000020207808 */ /* 0x000fe40007000000 */
[----:B------:R-:W-:Y:S02]  /*1e950*/  FMNMX.FTZ R0, R29, R3, !PT ;  /* 0x000000031d007209 */ /* 0x000fe40007810000 */
[----:B------:R-:W-:Y:S02]  /*1e960*/  FMNMX.FTZ R135, R21, R4, !PT ;  /* 0x0000000415877209 */ /* 0x000fe40007810000 */
[----:B------:R-:W-:Y:S01]  /*1e970*/  FSEL R31, R31, -INF , !P0 ;  /* 0xff8000001f1f7808 */ /* 0x000fe20004000000 */
[----:B------:R-:W2:Y:S01]  /*1e980*/  SHFL.BFLY PT, R13, R0, 0x2, 0x1f ;  /* 0x0c401f00000d7f89 */ /* 0x000ea200000e0000 */
[----:B------:R-:W-:Y:S02]  /*1e990*/  FMNMX.FTZ R3, R22, R5, !PT ;  /* 0x0000000516037209 */ /* 0x000fe40007810000 */
[----:B------:R-:W-:Y:S02]  /*1e9a0*/  FMNMX.FTZ R132, R30, R132, !PT ;  /* 0x000000841e847209 */ /* 0x000fe40007810000 */
[----:B------:R-:W-:Y:S02]  /*1e9b0*/  FSEL R33, R33, -INF , !P2 ;  /* 0xff80000021217808 */ /* 0x000fe40005000000 */
[----:B------:R-:W-:Y:S02]  /*1e9c0*/  FMNMX.FTZ R135, R32, R135, !PT ;  /* 0x0000008720877209 */ /* 0x000fe40007810000 */
[----:B------:R-:W-:Y:S02]  /*1e9d0*/  FSEL R34, R34, -INF , !P5 ;  /* 0xff80000022227808 */ /* 0x000fe40006800000 */
[----:B------:R-:W-:Y:S02]  /*1e9e0*/  FMNMX.FTZ R3, R23, R3, !PT ;  /* 0x0000000317037209 */ /* 0x000fe40007810000 */
[----:B------:R-:W-:Y:S02]  /*1e9f0*/  FMNMX.FTZ R132, R31, R132, !PT ;  /* 0x000000841f847209 */ /* 0x000fe40007810000 */
[----:B---3--:R-:W-:Y:S02]  /*1ea00*/  LOP3.LUT R4, R207, UR15, R184, 0x96, !PT ;  /* 0x0000000fcf047c12 */ /* 0x008fe4000f8e96b8 */
[----:B------:R-:W-:Y:S02]  /*1ea10*/  LOP3.LUT R8, R7, UR14, R206, 0x96, !PT ;  /* 0x0000000e07087c12 */ /* 0x000fe4000f8e96ce */
[----:B------:R-:W-:Y:S01]  /*1ea20*/  FMNMX.FTZ R135, R33, R135, !PT ;  /* 0x0000008721877209 */ /* 0x000fe20007810000 */
[----:B------:R-:W3:Y:S01]  /*1ea30*/  SHFL.BFLY PT, R7, R132, 0x2, 0x1f ;  /* 0x0c401f0084077f89 */ /* 0x000ee200000e0000 */
[----:B------:R-:W-:Y:S01]  /*1ea40*/  FSEL R35, R35, -INF , !P1 ;  /* 0xff80000023237808 */ /* 0x000fe20004800000 */
[----:B------:R-:W-:Y:S01]  /*1ea50*/  IMAD.WIDE.U32 R8, R8, -0x2daee0ad, RZ ;  /* 0xd2511f5308087825 */ /* 0x000fe200078e00ff */
[----:B------:R-:W-:Y:S02]  /*1ea60*/  FMNMX.FTZ R3, R34, R3, !PT ;  /* 0x0000000322037209 */ /* 0x000fe40007810000 */
[----:B--2---:R-:W-:Y:S01]  /*1ea70*/  FMNMX.FTZ R0, R0, R13, !PT ;  /* 0x0000000d00007209 */ /* 0x004fe20007810000 */
[----:B------:R-:W-:Y:S01]  /*1ea80*/  IMAD.WIDE.U32 R4, R4, -0x2daee0ad, RZ ;  /* 0xd2511f5304047825 */ /* 0x000fe200078e00ff */
[----:B------:R-:W-:Y:S01]  /*1ea90*/  FMNMX.FTZ R134, R35, R3, !PT ;  /* 0x0000000323867209 */ /* 0x000fe20007810000 */
[----:B------:R-:W2:Y:S03]  /*1eaa0*/  SHFL.BFLY PT, R12, R135, 0x2, 0x1f ;  /* 0x0c401f00870c7f89 */ /* 0x000ea600000e0000 */
[----:B------:R-:W-:Y:S02]  /*1eab0*/  LOP3.LUT R5, R5, UR13, R172, 0x96, !PT ;  /* 0x0000000d05057c12 */ /* 0x000fe4000f8e96ac */
[----:B------:R-:W-:Y:S02]  /*1eac0*/  LOP3.LUT R10, R9, UR11, R4, 0x96, !PT ;  /* 0x0000000b090a7c12 */ /* 0x000fe4000f8e9604 */
[----:B-----5:R-:W-:Y:S01]  /*1ead0*/  LOP3.LUT R9, R229, UR4, R242, 0x96, !PT ;  /* 0x00000004e5097c12 */ /* 0x020fe2000f8e96f2 */
[----:B------:R-:W5:Y:S01]  /*1eae0*/  SHFL.BFLY PT, R15, R134, 0x2, 0x1f ;  /* 0x0c401f00860f7f89 */ /* 0x000f6200000e0000 */
[----:B------:R-:W-:Y:S04]  /*1eaf0*/  IMAD.WIDE.U32 R4, R5, -0x326172a9, RZ ;  /* 0xcd9e8d5705047825 */ /* 0x000fe800078e00ff */
[----:B------:R-:W-:Y:S01]  /*1eb00*/  IMAD.WIDE.U32 R10, R10, -0x326172a9, RZ ;  /* 0xcd9e8d570a0a7825 */ /* 0x000fe200078e00ff */
[----:B------:R-:W-:Y:S02]  /*1eb10*/  LOP3.LUT R5, R5, UR12, R6, 0x96, !PT ;  /* 0x0000000c05057c12 */ /* 0x000fe4000f8e9606 */
[----:B---3--:R-:W-:Y:S01]  /*1eb20*/  FMNMX.FTZ R132, R132, R7, !PT ;  /* 0x0000000784847209 */ /* 0x008fe20007810000 */
[----:B------:R-:W3:Y:S01]  /*1eb30*/  SHFL.BFLY PT, R133, R0, 0x1, 0x1f ;  /* 0x0c201f0000857f89 */ /* 0x000ee200000e0000 */
[----:B------:R-:W-:Y:S01]  /*1eb40*/  LOP3.LUT R3, R11, UR10, R4, 0x96, !PT ;  /* 0x0000000a0b037c12 */ /* 0x000fe2000f8e9604 */
[----:B------:R-:W-:Y:S04]  /*1eb50*/  IMAD.WIDE.U32 R4, R5, -0x2daee0ad, RZ ;  /* 0xd2511f5305047825 */ /* 0x000fe800078e00ff */
[----:B------:R-:W-:Y:S01]  /*1eb60*/  IMAD.WIDE.U32 R212, R3, -0x2daee0ad, RZ ;  /* 0xd2511f5303d47825 */ /* 0x000fe200078e00ff */
[----:B--2---:R-:W-:Y:S02]  /*1eb70*/  FMNMX.FTZ R135, R135, R12, !PT ;  /* 0x0000000c87877209 */ /* 0x004fe40007810000 */
[----:B------:R-:W-:Y:S02]  /*1eb80*/  LOP3.LUT R8, R5, UR9, R8, 0x96, !PT ;  /* 0x0000000905087c12 */ /* 0x000fe4000f8e9608 */
[----:B------:R-:W-:Y:S01]  /*1eb90*/  LOP3.LUT R172, R213, UR7, R4, 0x96, !PT ;  /* 0x00000007d5ac7c12 */ /* 0x000fe2000f8e9604 */
[----:B------:R-:W2:Y:S02]  /*1eba0*/  SHFL.BFLY PT, R6, R135, 0x1, 0x1f ;  /* 0x0c201f0087067f89 */ /* 0x000ea400000e0000 */
[----:B------:R-:W-:Y:S01]  /*1ebb0*/  IMAD.WIDE.U32 R184, R8, -0x326172a9, RZ ;  /* 0xcd9e8d5708b87825 */ /* 0x000fe200078e00ff */
[----:B-----5:R-:W-:Y:S03]  /*1ebc0*/  FMNMX.FTZ R134, R134, R15, !PT ;  /* 0x0000000f86867209 */ /* 0x020fe60007810000 */
[----:B------:R-:W-:Y:S01]  /*1ebd0*/  IMAD.WIDE.U32 R172, R172, -0x326172a9, RZ ;  /* 0xcd9e8d57acac7825 */ /* 0x000fe200078e00ff */
[----:B------:R-:W-:Y:S01]  /*1ebe0*/  LOP3.LUT R233, R185, UR8, R10, 0x96, !PT ;  /* 0x00000008b9e97c12 */ /* 0x000fe2000f8e960a */
[----:B------:R-:W5:Y:S03]  /*1ebf0*/  SHFL.BFLY PT, R4, R132, 0x1, 0x1f ;  /* 0x0c201f0084047f89 */ /* 0x000f6600000e0000 */
[----:B------:R-:W-:Y:S02]  /*1ec00*/  LOP3.LUT R5, R173, UR17, R184, 0x96, !PT ;  /* 0x00000011ad057c12 */ /* 0x000fe4000f8e96b8 */
[----:B---3--:R-:W-:Y:S02]  /*1ec10*/  FMNMX.FTZ R133, R0, R133, !PT ;  /* 0x0000008500857209 */ /* 0x008fe40007810000 */
[C---:B------:R-:W-:Y:S01]  /*1ec20*/  LOP3.LUT R0, R5.reuse, 0xffff, RZ, 0xc0, !PT ;  /* 0x0000ffff05007812 */ /* 0x040fe200078ec0ff */
[----:B------:R-:W3:Y:S01]  /*1ec30*/  SHFL.BFLY PT, R7, R134, 0x1, 0x1f ;  /* 0x0c201f0086077f89 */ /* 0x000ee200000e0000 */
[----:B------:R-:W-:Y:S01]  /*1ec40*/  LOP3.LUT R3, R5, 0xff, RZ, 0xc0, !PT ;  /* 0x000000ff05037812 */ /* 0x000fe200078ec0ff */
[C---:B------:R-:W-:Y:S01]  /*1ec50*/  FMUL.FTZ R8, R133.reuse, c[0x0][0x23c] ;  /* 0x00008f0085087a20 */ /* 0x040fe20000410000 */
[----:B------:R-:W-:Y:S02]  /*1ec60*/  SHF.R.U32.HI R0, RZ, 0x8, R0 ;  /* 0x00000008ff007819 */ /* 0x000fe40000011600 */
[C---:B------:R-:W-:Y:S02]  /*1ec70*/  FSETP.NEU.FTZ.AND P1, PT, R133.reuse, -INF , PT ;  /* 0xff8000008500780b */ /* 0x040fe40003f3d000 */
[----:B-1----:R-:W-:Y:S02]  /*1ec80*/  ISETP.GE.U32.AND P6, PT, R18, R3, PT ;  /* 0x000000031200720c */ /* 0x002fe40003fc6070 */
[----:B------:R-:W-:Y:S02]  /*1ec90*/  LOP3.LUT R3, R0, 0xffff, RZ, 0xc0, !PT ;  /* 0x0000ffff00037812 */ /* 0x000fe400078ec0ff */
[----:B------:R-:W-:Y:S02]  /*1eca0*/  FSEL R0, R133, RZ, P1 ;  /* 0x000000ff85007208 */ /* 0x000fe40000800000 */
[----:B--2---:R-:W-:Y:S02]  /*1ecb0*/  FMNMX.FTZ R135, R135, R6, !PT ;  /* 0x0000000687877209 */ /* 0x004fe40007810000 */
[----:B------:R-:W-:Y:S01]  /*1ecc0*/  ISETP.GE.U32.AND P5, PT, R18, R3, PT ;  /* 0x000000031200720c */ /* 0x000fe20003fa6070 */
[----:B------:R-:W-:Y:S01]  /*1ecd0*/  FADD.FTZ R3, -R0, R2 ;  /* 0x0000000200037221 */ /* 0x000fe20000010100 */
[----:B-----5:R-:W-:Y:S02]  /*1ece0*/  FMNMX.FTZ R132, R132, R4, !PT ;  /* 0x0000000484847209 */ /* 0x020fe40007810000 */
[C---:B------:R-:W-:Y:S02]  /*1ecf0*/  FSETP.NEU.FTZ.AND P2, PT, R135.reuse, -INF , PT ;  /* 0xff8000008700780b */ /* 0x040fe40003f5d000 */
[----:B------:R-:W-:Y:S02]  /*1ed00*/  FSETP.NEU.FTZ.AND P0, PT, R132, -INF , PT ;  /* 0xff8000008400780b */ /* 0x000fe40003f1d000 */
[--C-:B------:R-:W-:Y:S02]  /*1ed10*/  SHF.R.U32.HI R4, RZ, 0x18, R5.reuse ;  /* 0x00000018ff047819 */ /* 0x100fe40000011605 */
[----:B---3--:R-:W-:Y:S01]  /*1ed20*/  FMNMX.FTZ R134, R134, R7, !PT ;  /* 0x0000000786867209 */ /* 0x008fe20007810000 */
[C---:B------:R-:W-:Y:S01]  /*1ed30*/  FMUL.FTZ R7, R135.reuse, c[0x0][0x23c] ;  /* 0x00008f0087077a20 */ /* 0x040fe20000410000 */
[----:B------:R-:W-:Y:S02]  /*1ed40*/  FSEL R0, R132, RZ, P0 ;  /* 0x000000ff84007208 */ /* 0x000fe40000000000 */
[----:B------:R-:W-:Y:S02]  /*1ed50*/  FSEL R2, R135, RZ, P2 ;  /* 0x000000ff87027208 */ /* 0x000fe40001000000 */
[----:B------:R-:W-:Y:S02]  /*1ed60*/  FSEL R7, R7, RZ, P2 ;  /* 0x000000ff07077208 */ /* 0x000fe40001000000 */
[----:B------:R-:W-:Y:S01]  /*1ed70*/  ISETP.GE.U32.AND P2, PT, R18, R4, PT ;  /* 0x000000041200720c */ /* 0x000fe20003f46070 */
[----:B------:R-:W-:Y:S01]  /*1ed80*/  FADD.FTZ R4, -R0, R136 ;  /* 0x0000008800047221 */ /* 0x000fe20000010100 */
[----:B------:R-:W-:Y:S01]  /*1ed90*/  SHF.R.U32.HI R5, RZ, 0x10, R5 ;  /* 0x00000010ff057819 */ /* 0x000fe20000011605 */
[----:B------:R-:W-:Y:S01]  /*1eda0*/  FMUL.FTZ R0, R134, c[0x0][0x23c] ;  /* 0x00008f0086007a20 */ /* 0x000fe20000410000 */
[----:B------:R-:W-:Y:S01]  /*1edb0*/  FSEL R8, R8, RZ, P1 ;  /* 0x000000ff08087208 */ /* 0x000fe20000800000 */
[--C-:B------:R-:W-:Y:S01]  /*1edc0*/  FFMA.FTZ R226, R21, c[0x0][0x23c], -R7.reuse ;  /* 0x00008f0015e27a23 */ /* 0x100fe20000010807 */
[----:B------:R-:W-:Y:S01]  /*1edd0*/  FSETP.NEU.FTZ.AND P1, PT, R134, -INF , PT ;  /* 0xff8000008600780b */ /* 0x000fe20003f3d000 */
[----:B------:R-:W-:Y:S01]  /*1ede0*/  FFMA.FTZ R224, R20, c[0x0][0x23c], -R7 ;  /* 0x00008f0014e07a23 */ /* 0x000fe20000010807 */
[----:B------:R-:W-:Y:S01]  /*1edf0*/  LOP3.LUT R6, R5, 0xff, RZ, 0xc0, !PT ;  /* 0x000000ff05067812 */ /* 0x000fe200078ec0ff */
[----:B------:R-:W-:Y:S01]  /*1ee00*/  FADD.FTZ R5, -R2, R137 ;  /* 0x0000008902057221 */ /* 0x000fe20000010100 */
[----:B------:R-:W-:Y:S01]  /*1ee10*/  FSEL R2, R0, RZ, P1 ;  /* 0x000000ff00027208 */ /* 0x000fe20000800000 */
[--C-:B------:R-:W-:Y:S01]  /*1ee20*/  FFMA.FTZ R185, R178, c[0x0][0x23c], -R8.reuse ;  /* 0x00008f00b2b97a23 */ /* 0x100fe20000010808 */
[----:B------:R-:W-:Y:S01]  /*1ee30*/  FSEL R0, R134, RZ, P1 ;  /* 0x000000ff86007208 */ /* 0x000fe20000800000 */
[----:B------:R-:W-:Y:S01]  /*1ee40*/  FFMA.FTZ R232, R25, c[0x0][0x23c], -R8 ;  /* 0x00008f0019e87a23 */ /* 0x000fe20000010808 */
[----:B------:R-:W-:Y:S01]  /*1ee50*/  ISETP.GE.U32.AND P1, PT, R18, R6, PT ;  /* 0x000000061200720c */ /* 0x000fe20003f26070 */
[----:B------:R-:W-:Y:S02]  /*1ee60*/  FFMA.FTZ R15, R176, c[0x0][0x23c], -R2 ;  /* 0x00008f00b00f7a23 */ /* 0x000fe40000010802 */
[----:B------:R-:W-:Y:S01]  /*1ee70*/  FADD.FTZ R6, -R0, R138 ;  /* 0x0000008a00067221 */ /* 0x000fe20000010100 */
[----:B----4-:R-:W-:Y:S01]  /*1ee80*/  LOP3.LUT R0, R207, UR15, R222, 0x96, !PT ;  /* 0x0000000fcf007c12 */ /* 0x010fe2000f8e96de */
[--C-:B------:R-:W-:Y:S01]  /*1ee90*/  FFMA.FTZ R12, R139, c[0x0][0x23c], -R7.reuse ;  /* 0x00008f008b0c7a23 */ /* 0x100fe20000010807 */
[----:B------:R-:W-:Y:S01]  /*1eea0*/  MUFU.EX2 R138, R15 ;  /* 0x0000000f008a7308 */ /* 0x000fe20000000800 */
[--C-:B------:R-:W-:Y:S02]  /*1eeb0*/  FFMA.FTZ R13, R175, c[0x0][0x23c], -R7.reuse ;  /* 0x00008f00af0d7a23 */ /* 0x100fe40000010807 */
[----:B------:R-:W-:Y:S04]  /*1eec0*/  IMAD.WIDE.U32 R20, R0, -0x2daee0ad, RZ ;  /* 0xd2511f5300147825 */ /* 0x000fe800078e00ff */
[----:B------:R-:W-:Y:S01]  /*1eed0*/  FFMA.FTZ R0, R179, c[0x0][0x23c], -R8 ;  /* 0x00008f00b3007a23 */ /* 0x000fe20000010808 */
[----:B------:R-:W-:Y:S01]  /*1eee0*/  LOP3.LUT R10, R21, UR13, R228, 0x96, !PT ;  /* 0x0000000d150a7c12 */ /* 0x000fe2000f8e96e4 */
[--C-:B------:R-:W-:Y:S01]  /*1eef0*/  FFMA.FTZ R234, R32, c[0x0][0x23c], -R7.reuse ;  /* 0x00008f0020ea7a23 */ /* 0x100fe20000010807 */
[----:B------:R-:W-:Y:S01]  /*1ef00*/  MUFU.EX2 R139, R13 ;  /* 0x0000000d008b7308 */ /* 0x000fe20000000800 */
[--C-:B------:R-:W-:Y:S02]  /*1ef10*/  FFMA.FTZ R235, R33, c[0x0][0x23c], -R7.reuse ;  /* 0x00008f0021eb7a23 */ /* 0x100fe40000010807 */
[--C-:B------:R-:W-:Y:S02]  /*1ef20*/  FFMA.FTZ R223, R16, c[0x0][0x23c], -R7.reuse ;  /* 0x00008f0010df7a23 */ /* 0x100fe40000010807 */
[----:B------:R-:W-:Y:S02]  /*1ef30*/  FFMA.FTZ R222, R17, c[0x0][0x23c], -R7 ;  /* 0x00008f0011de7a23 */ /* 0x000fe40000010807 */
[----:B------:R-:W-:Y:S02]  /*1ef40*/  FMUL.FTZ R7, R132, c[0x0][0x23c] ;  /* 0x00008f0084077a20 */ /* 0x000fe40000410000 */
[----:B------:R-:W-:Y:S01]  /*1ef50*/  FFMA.FTZ R179, R177, c[0x0][0x23c], -R8 ;  /* 0x00008f00b1b37a23 */ /* 0x000fe20000010808 */
[----:B------:R1:W-:Y:S01]  /*1ef60*/  MUFU.EX2 R176, R0 ;  /* 0x0000000000b07308 */ /* 0x0003e20000000800 */
[----:B------:R-:W-:Y:S01]  /*1ef70*/  IMAD.WIDE.U32 R10, R10, -0x326172a9, RZ ;  /* 0xcd9e8d570a0a7825 */ /* 0x000fe200078e00ff */
[----:B------:R-:W-:Y:S03]  /*1ef80*/  FSEL R7, R7, RZ, P0 ;  /* 0x000000ff07077208 */ /* 0x000fe60000000000 */
[--C-:B------:R-:W-:Y:S02]  /*1ef90*/  FFMA.FTZ R205, R19, c[0x0][0x23c], -R2.reuse ;  /* 0x00008f0013cd7a23 */ /* 0x100fe40000010802 */
[----:B------:R-:W-:Y:S03]  /*1efa0*/  IMAD.WIDE.U32 R136, R9, -0x326172a9, RZ ;  /* 0xcd9e8d5709887825 */ /* 0x000fe600078e00ff */
[----:B------:R-:W-:Y:S01]  /*1efb0*/  MUFU.EX2 R19, R12 ;  /* 0x0000000c00137308 */ /* 0x000fe20000000800 */
[----:B------:R-:W-:Y:S01]  /*1efc0*/  FFMA.FTZ R227, R23, c[0x0][0x23c], -R2 ;  /* 0x00008f0017e37a23 */ /* 0x000fe20000010802 */
[----:B------:R-:W-:Y:S01]  /*1efd0*/  LOP3.LUT R9, R137, UR14, R206, 0x96, !PT ;  /* 0x0000000e89097c12 */ /* 0x000fe2000f8e96ce */
[--C-:B------:R-:W-:Y:S01]  /*1efe0*/  FFMA.FTZ R181, R181, c[0x0][0x23c], -R8.reuse ;  /* 0x00008f00b5b57a23 */ /* 0x100fe20000010808 */
[----:B------:R-:W-:Y:S01]  /*1eff0*/  IADD3 R206, P0, R186, UR35, RZ ;  /* 0x00000023bace7c10 */ /* 0x000fe2000ff1e0ff */
[--C-:B------:R-:W-:Y:S02]  /*1f000*/  FFMA.FTZ R229, R24, c[0x0][0x23c], -R8.reuse ;  /* 0x00008f0018e57a23 */ /* 0x100fe40000010808 */
[--C-:B------:R-:W-:Y:S01]  /*1f010*/  FFMA.FTZ R240, R28, c[0x0][0x23c], -R8.reuse ;  /* 0x00008f001cf07a23 */ /* 0x100fe20000010808 */
[----:B------:R-:W-:Y:S01]  /*1f020*/  IADD3.X R207, R187, UR34, RZ, P0, !PT ;  /* 0x00000022bbcf7c10 */ /* 0x000fe200087fe4ff */
[----:B------:R-:W-:Y:S01]  /*1f030*/  FFMA.FTZ R241, R29, c[0x0][0x23c], -R8 ;  /* 0x00008f001df17a23 */ /* 0x000fe20000010808 */
[----:B------:R-:W-:Y:S01]  /*1f040*/  LOP3.LUT R8, R11, UR12, R136, 0x96, !PT ;  /* 0x0000000c0b087c12 */ /* 0x000fe2000f8e9688 */
[----:B------:R-:W-:Y:S04]  /*1f050*/  IMAD.WIDE.U32 R16, R9, -0x2daee0ad, RZ ;  /* 0xd2511f5309107825 */ /* 0x000fe800078e00ff */
[--C-:B-1----:R-:W-:Y:S02]  /*1f060*/  FFMA.FTZ R0, R180, c[0x0][0x23c], -R7.reuse ;  /* 0x00008f00b4007a23 */ /* 0x102fe40000010807 */
[----:B------:R-:W-:Y:S02]  /*1f070*/  IMAD.WIDE.U32 R8, R8, -0x2daee0ad, RZ ;  /* 0xd2511f5308087825 */ /* 0x000fe400078e00ff */
[----:B------:R1:W-:Y:S02]  /*1f080*/  MUFU.EX2 R177, R0 ;  /* 0x0000000000b17308 */ /* 0x0003e40000000800 */
[--C-:B------:R-:W-:Y:S02]  /*1f090*/  FFMA.FTZ R180, R26, c[0x0][0x23c], -R7.reuse ;  /* 0x00008f001ab47a23 */ /* 0x100fe40000010807 */
[--C-:B------:R-:W-:Y:S02]  /*1f0a0*/  FFMA.FTZ R228, R27, c[0x0][0x23c], -R7.reuse ;  /* 0x00008f001be47a23 */ /* 0x100fe40000010807 */
[--C-:B------:R-:W-:Y:S02]  /*1f0b0*/  FFMA.FTZ R18, R174, c[0x0][0x23c], -R2.reuse ;  /* 0x00008f00ae127a23 */ /* 0x100fe40000010802 */
[--C-:B------:R-:W-:Y:S02]  /*1f0c0*/  FFMA.FTZ R213, R14, c[0x0][0x23c], -R2.reuse ;  /* 0x00008f000ed57a23 */ /* 0x100fe40000010802 */
[--C-:B------:R-:W-:Y:S02]  /*1f0d0*/  FFMA.FTZ R225, R22, c[0x0][0x23c], -R2.reuse ;  /* 0x00008f0016e17a23 */ /* 0x100fe40000010802 */
[----:B------:R-:W-:Y:S01]  /*1f0e0*/  MUFU.EX2 R18, R18 ;  /* 0x0000001200127308 */ /* 0x000fe20000000800 */
[--C-:B------:R-:W-:Y:S02]  /*1f0f0*/  FFMA.FTZ R236, R34, c[0x0][0x23c], -R2.reuse ;  /* 0x00008f0022ec7a23 */ /* 0x100fe40000010802 */
[----:B------:R-:W-:Y:S01]  /*1f100*/  FFMA.FTZ R238, R35, c[0x0][0x23c], -R2 ;  /* 0x00008f0023ee7a23 */ /* 0x000fe20000010802 */
[----:B------:R-:W-:Y:S01]  /*1f110*/  LOP3.LUT R2, R9, UR9, R16, 0x96, !PT ;  /* 0x0000000909027c12 */ /* 0x000fe2000f8e9610 */
[----:B------:R-:W-:Y:S02]  /*1f120*/  FMUL.FTZ R6, R6, c[0x0][0x23c] ;  /* 0x00008f0006067a20 */ /* 0x000fe40000410000 */
[--C-:B------:R-:W-:Y:S02]  /*1f130*/  FFMA.FTZ R237, R30, c[0x0][0x23c], -R7.reuse ;  /* 0x00008f001eed7a23 */ /* 0x100fe40000010807 */
[----:B------:R-:W-:Y:S01]  /*1f140*/  IMAD.WIDE.U32 R174, R2, -0x326172a9, RZ ;  /* 0xcd9e8d5702ae7825 */ /* 0x000fe200078e00ff */
[----:B-1----:R-:W-:Y:S03]  /*1f150*/  LOP3.LUT R0, R17, UR11, R20, 0x96, !PT ;  /* 0x0000000b11007c12 */ /* 0x002fe6000f8e9614 */
[----:B------:R-:W-:Y:S02]  /*1f160*/  FMUL.FTZ R2, R4, c[0x0][0x23c] ;  /* 0x00008f0004027a20 */ /* 0x000fe40000410000 */
[--C-:B------:R-:W-:Y:S02]  /*1f170*/  FFMA.FTZ R239, R31, c[0x0][0x23c], -R7.reuse ;  /* 0x00008f001fef7a23 */ /* 0x100fe40000010807 */
[----:B------:R-:W-:Y:S02]  /*1f180*/  IMAD.WIDE.U32 R12, R0, -0x326172a9, RZ ;  /* 0xcd9e8d57000c7825 */ /* 0x000fe400078e00ff */
[----:B------:R-:W1:Y:S02]  /*1f190*/  MUFU.EX2 R2, R2 ;  /* 0x0000000200027308 */ /* 0x000e640000000800 */
[----:B------:R-:W-:Y:S01]  /*1f1a0*/  FMUL.FTZ R0, R3, c[0x0][0x23c] ;  /* 0x00008f0003007a20 */ /* 0x000fe20000410000 */
[----:B------:R-:W-:Y:S01]  /*1f1b0*/  LOP3.LUT R10, R13, UR10, R10, 0x96, !PT ;  /* 0x0000000a0d0a7c12 */ /* 0x000fe2000f8e960a */
[----:B------:R-:W-:Y:S02]  /*1f1c0*/  FMUL.FTZ R3, R5, c[0x0][0x23c] ;  /* 0x00008f0005037a20 */ /* 0x000fe40000410000 */
[--C-:B------:R-:W-:Y:S02]  /*1f1d0*/  FFMA.FTZ R204, R204, c[0x0][0x23c], -R7.reuse ;  /* 0x00008f00cccc7a23 */ /* 0x100fe40000010807 */
[----:B------:R-:W-:Y:S02]  /*1f1e0*/  IMAD.WIDE.U32 R230, R10, -0x2daee0ad, RZ ;  /* 0xd2511f530ae67825 */ /* 0x000fe400078e00ff */
[----:B------:R-:W2:Y:S02]  /*1f1f0*/  MUFU.EX2 R0, R0 ;  /* 0x0000000000007308 */ /* 0x000ea40000000800 */
[--C-:B------:R-:W-:Y:S01]  /*1f200*/  FFMA.FTZ R183, R183, c[0x0][0x23c], -R7.reuse ;  /* 0x00008f00b7b77a23 */ /* 0x100fe20000010807 */
[----:B------:R-:W-:Y:S01]  /*1f210*/  LOP3.LUT R178, R231, UR7, R8, 0x96, !PT ;  /* 0x00000007e7b27c12 */ /* 0x000fe2000f8e9608 */
[----:B------:R-:W-:Y:S01]  /*1f220*/  FFMA.FTZ R182, R182, c[0x0][0x23c], -R7 ;  /* 0x00008f00b6b67a23 */ /* 0x000fe20000010807 */
[----:B------:R-:W-:Y:S01]  /*1f230*/  LOP3.LUT R231, R175, UR8, R12, 0x96, !PT ;  /* 0x00000008afe77c12 */ /* 0x000fe2000f8e960c */
[C---:B-1----:R-:W-:Y:S02]  /*1f240*/  FMUL.FTZ R11, R2.reuse, R155 ;  /* 0x0000009b020b7220 */ /* 0x042fe40000410000 */
[C---:B------:R-:W-:Y:S02]  /*1f250*/  FMUL.FTZ R10, R2.reuse, R154 ;  /* 0x0000009a020a7220 */ /* 0x040fe40000410000 */
[C---:B------:R-:W-:Y:S02]  /*1f260*/  FMUL.FTZ R14, R2.reuse, R150 ;  /* 0x00000096020e7220 */ /* 0x040fe40000410000 */
[C---:B------:R-:W-:Y:S02]  /*1f270*/  FMUL.FTZ R15, R2.reuse, R151 ;  /* 0x00000097020f7220 */ /* 0x040fe40000410000 */
[----:B------:R-:W-:Y:S02]  /*1f280*/  FMUL.FTZ R30, R2, R142 ;  /* 0x0000008e021e7220 */ /* 0x000fe40000410000 */
[----:B--2---:R-:W-:Y:S02]  /*1f290*/  FMUL.FTZ R8, R0, R152 ;  /* 0x0000009800087220 */ /* 0x004fe40000410000 */
[----:B------:R-:W-:Y:S02]  /*1f2a0*/  FFMA.FTZ R152, R2, R209, R177 ;  /* 0x000000d102987223 */ /* 0x000fe400000100b1 */
[----:B------:R1:W2:Y:S01]  /*1f2b0*/  LDL.S16 R209, [R1+0x28] ;  /* 0x0000280001d17983 */ /* 0x0002a20000100600 */
[C---:B------:R-:W-:Y:S02]  /*1f2c0*/  FMUL.FTZ R12, R0.reuse, R148 ;  /* 0x00000094000c7220 */ /* 0x040fe40000410000 */
[C---:B------:R-:W-:Y:S01]  /*1f2d0*/  FFMA.FTZ R175, R0.reuse, R208, R176 ;  /* 0x000000d000af7223 */ /* 0x040fe200000100b0 */
[----:B------:R1:W3:Y:S01]  /*1f2e0*/  LDL.S16 R148, [R1+0x20] ;  /* 0x0000200001947983 */ /* 0x0002e20000100600 */
[C---:B------:R-:W-:Y:S02]  /*1f2f0*/  FMUL.FTZ R9, R0.reuse, R153 ;  /* 0x0000009900097220 */ /* 0x040fe40000410000 */
[C---:B------:R-:W-:Y:S01]  /*1f300*/  FMUL.FTZ R13, R0.reuse, R149 ;  /* 0x00000095000d7220 */ /* 0x040fe20000410000 */
[----:B------:R1:W4:Y:S01]  /*1f310*/  LDL.S16 R208, [R1+0x34] ;  /* 0x0000340001d07983 */ /* 0x0003220000100600 */
[----:B------:R-:W-:Y:S01]  /*1f320*/  FMUL.FTZ R24, R0, R144 ;  /* 0x0000009000187220 */ /* 0x000fe20000410000 */
[----:B------:R-:W-:Y:S01]  /*1f330*/  IADD3 R144, P0, R206, UR42, RZ ;  /* 0x0000002ace907c10 */ /* 0x000fe2000ff1e0ff */
[C---:B------:R-:W-:Y:S02]  /*1f340*/  FMUL.FTZ R25, R0.reuse, R145 ;  /* 0x0000009100197220 */ /* 0x040fe40000410000 */
[C---:B------:R-:W-:Y:S01]  /*1f350*/  FMUL.FTZ R28, R0.reuse, R140 ;  /* 0x0000008c001c7220 */ /* 0x040fe20000410000 */
[----:B------:R-:W-:Y:S01]  /*1f360*/  IADD3.X R145, R207, UR36, RZ, P0, !PT ;  /* 0x00000024cf917c10 */ /* 0x000fe200087fe4ff */
        /* <DEDUP_REMOVED lines=25> */
[----:B------:R5:W1:Y:S01]  /*1f500*/  MUFU.EX2 R0, R3 ;  /* 0x0000000300007308 */ /* 0x000a620000000800 */
        /* <DEDUP_REMOVED lines=12> */
[----:B-----5:R-:W-:Y:S01]  /*1f5d0*/  F2FP.PACK_AB R3, R138, R18 ;  /* 0x000000128a03723e */ /* 0x020fe200000000ff */
[C---:B------:R-:W-:Y:S02]  /*1f5e0*/  FMUL.FTZ R95, R2.reuse, R95 ;  /* 0x0000005f025f7220 */ /* 0x040fe40000410000 */
[C---:B------:R-:W-:Y:S01]  /*1f5f0*/  FMUL.FTZ R26, R2.reuse, R146 ;  /* 0x00000092021a7220 */ /* 0x040fe20000410000 */
[C---:B------:R-:W-:Y:S01]  /*1f600*/  PRMT R136, R3.reuse, 0x7632, R136 ;  /* 0x0000763203887816 */ /* 0x040fe20000000088 */
[C---:B------:R-:W-:Y:S01]  /*1f610*/  FMUL.FTZ R27, R2.reuse, R147 ;  /* 0x00000093021b7220 */ /* 0x040fe20000410000 */
[----:B------:R-:W-:Y:S01]  /*1f620*/  @!P1 HADD2 R250, -R3.H0_H0, -RZ.H0_H0 ;  /* 0xa00000ff03fa9230 */ /* 0x000fe20000000900 */
[C---:B------:R-:W-:Y:S01]  /*1f630*/  FMUL.FTZ R58, R2.reuse, R58 ;  /* 0x0000003a023a7220 */ /* 0x040fe20000410000 */
[----:B------:R-:W-:Y:S01]  /*1f640*/  PRMT R140, R3, 0x5410, R136 ;  /* 0x00005410038c7816 */ /* 0x000fe20000000088 */
[----:B------:R-:W-:Y:S01]  /*1f650*/  FMUL.FTZ R59, R2, R59 ;  /* 0x0000003b023b7220 */ /* 0x000fe20000410000 */
[----:B------:R-:W-:Y:S01]  /*1f660*/  MUFU.EX2 R146, R224 ;  /* 0x000000e000927308 */ /* 0x000fe20000000800 */
[----:B------:R-:W-:Y:S01]  /*1f670*/  @!P1 PRMT R3, R250, 0x5410, RZ ;  /* 0x00005410fa039816 */ /* 0x000fe200000000ff */
        /* <DEDUP_REMOVED lines=10> */
[----:B------:R-:W-:Y:S02]  /*1f720*/  FMUL.FTZ R127, R2, R127 ;  /* 0x0000007f027f7220 */ /* 0x000fe40000410000 */
[----:B------:R-:W5:Y:S01]  /*1f730*/  MUFU.EX2 R2, R6 ;  /* 0x0000000600027308 */ /* 0x000f620000000800 */
[C---:B-1----:R-:W-:Y:S02]  /*1f740*/  FMUL.FTZ R21, R0.reuse, R161 ;  /* 0x000000a100157220 */ /* 0x042fe40000410000 */
[C---:B------:R-:W-:Y:S02]  /*1f750*/  FFMA.FTZ R149, R0.reuse, R211, R19 ;  /* 0x000000d300957223 */ /* 0x040fe40000010013 */
[C---:B------:R-:W-:Y:S02]  /*1f760*/  FMUL.FTZ R4, R0.reuse, R168 ;  /* 0x000000a800047220 */ /* 0x040fe40000410000 */
[C---:B------:R-:W-:Y:S02]  /*1f770*/  FMUL.FTZ R5, R0.reuse, R169 ;  /* 0x000000a900057220 */ /* 0x040fe40000410000 */
[C---:B------:R-:W-:Y:S01]  /*1f780*/  FMUL.FTZ R16, R0.reuse, R164 ;  /* 0x000000a400107220 */ /* 0x040fe20000410000 */
[----:B------:R-:W1:Y:S01]  /*1f790*/  LDC.U8 R169, c[0x0][0x2d8] ;  /* 0x0000b600ffa97b82 */ /* 0x000e620000000000 */
        /* <DEDUP_REMOVED lines=32> */
[C---:B-----5:R-:W-:Y:S02]  /*1f9a0*/  FMUL.FTZ R23, R2.reuse, R163 ;  /* 0x000000a302177220 */ /* 0x060fe40000410000 */
[----:B------:R-:W-:Y:S01]  /*1f9b0*/  FFMA.FTZ R137, R2, R210, R18 ;  /* 0x000000d202897223 */ /* 0x000fe20000010012 */
[----:B------:R-:W-:Y:S01]  /*1f9c0*/  IADD3 R210, P0, R186, UR38, RZ ;  /* 0x00000026bad27c10 */ /* 0x000fe2000ff1e0ff */
[C---:B------:R-:W-:Y:S02]  /*1f9d0*/  FMUL.FTZ R18, R2.reuse, R166 ;  /* 0x000000a602127220 */ /* 0x040fe40000410000 */
[C---:B------:R-:W-:Y:S01]  /*1f9e0*/  FMUL.FTZ R6, R2.reuse, R170 ;  /* 0x000000aa02067220 */ /* 0x040fe20000410000 */
[----:B------:R-:W-:Y:S01]  /*1f9f0*/  IADD3.X R211, R187, UR37, RZ, P0, !PT ;  /* 0x00000025bbd37c10 */ /* 0x000fe200087fe4ff */
        /* <DEDUP_REMOVED lines=32> */
[----:B------:R-:W-:Y:S01]  /*1fc00*/  PRMT R2, R0, 0x7610, R2 ;  /* 0x0000761000027816 */ /* 0x000fe20000000002 */
[----:B------:R-:W-:Y:S01]  /*1fc10*/  IMAD.WIDE.U32 R142, R178, -0x326172a9, RZ ;  /* 0xcd9e8d57b28e7825 */ /* 0x000fe200078e00ff */
[----:B------:R-:W-:Y:S03]  /*1fc20*/  PRMT R0, R0, 0x7632, R0 ;  /* 0x0000763200007816 */ /* 0x000fe60000000000 */
[----:B------:R-:W-:Y:S01]  /*1fc30*/  FADD.FTZ R153, R138, R137 ;  /* 0x000000898a997221 */ /* 0x000fe20000010000 */
[----:B------:R-:W-:Y:S01]  /*1fc40*/  PRMT R137, R2, 0x5410, R0 ;  /* 0x0000541002897816 */ /* 0x000fe20000000000 */
[----:B------:R-:W-:Y:S01]  /*1fc50*/  @!P5 HADD2 R251, -R0.H0_H0, -RZ.H0_H0 ;  /* 0xa00000ff00fbd230 */ /* 0x000fe20000000900 */
[----:B------:R-:W-:Y:S01]  /*1fc60*/  LOP3.LUT R138, R143, UR17, R174, 0x96, !PT ;  /* 0x000000118f8a7c12 */ /* 0x000fe2000f8e96ae */
[----:B------:R-:W-:Y:S01]  /*1fc70*/  @!P6 HADD2 R252, -R2.H0_H0, -RZ.H0_H0 ;  /* 0xa00000ff02fce230 */ /* 0x000fe20000000900 */
[----:B------:R-:W-:Y:S02]  /*1fc80*/  FADD.FTZ R149, R139, R149 ;  /* 0x000000958b957221 */ /* 0x000fe40000010000 */
[----:B------:R-:W-:Y:S01]  /*1fc90*/  @!P5 PRMT R0, R251, 0x5410, RZ ;  /* 0x00005410fb00d816 */ /* 0x000fe200000000ff */
[----:B------:R-:W5:Y:S01]  /*1fca0*/  MUFU.EX2 R139, R181 ;  /* 0x000000b5008b7308 */ /* 0x000f620000000800 */
[----:B------:R-:W-:Y:S03]  /*1fcb0*/  @!P6 PRMT R2, R252, 0x5410, RZ ;  /* 0x00005410fc02e816 */ /* 0x000fe600000000ff */
[----:B------:R1:W-:Y:S04]  /*1fcc0*/  STG.E.U16 [R186.64+0x2], R0 ;  /* 0x00000200ba007986 */ /* 0x0003e8000c10151c */
[----:B------:R3:W-:Y:S04]  /*1fcd0*/  STG.E.U16 [R186.64], R2 ;  /* 0x00000002ba007986 */ /* 0x0007e8000c10151c */
[----:B------:R3:W-:Y:S01]  /*1fce0*/  STG.E.U16 [R206.64], R3 ;  /* 0x00000003ce007986 */ /* 0x0007e2000c10151c */
[----:B-----5:R-:W-:Y:S01]  /*1fcf0*/  FADD.FTZ R151, R139, R175 ;  /* 0x000000af8b977221 */ /* 0x020fe20000010000 */
[----:B-1----:R-:W-:Y:S01]  /*1fd00*/  LOP3.LUT R0, R138, 0xff, RZ, 0xc0, !PT ;  /* 0x000000ff8a007812 */ /* 0x002fe200078ec0ff */
[----:B--2---:R-:W-:Y:S03]  /*1fd10*/  @!P2 HADD2 R209, -R136.H0_H0, -RZ.H0_H0 ;  /* 0xa00000ff88d1a230 */ /* 0x004fe60000000900 */
[----:B------:R-:W-:Y:S02]  /*1fd20*/  ISETP.GE.U32.AND P1, PT, R169, R0, PT ;  /* 0x00000000a900720c */ /* 0x000fe40003f26070 */
[----:B------:R-:W-:Y:S02]  /*1fd30*/  F2FP.PACK_AB R0, R139, R176 ;  /* 0x000000b08b00723e */ /* 0x000fe400000000ff */
[----:B------:R-:W-:Y:S01]  /*1fd40*/  PRMT R141, R209, 0x7610, R141 ;  /* 0x00007610d18d7816 */ /* 0x000fe2000000008d */
[----:B------:R-:W-:Y:S01]  /*1fd50*/  @!P2 STL.S16 [R1+0x28], R209 ;  /* 0x000028d10100a387 */ /* 0x000fe20000100600 */
[C---:B---3--:R-:W-:Y:S01]  /*1fd60*/  PRMT R2, R0.reuse, 0x7632, R2 ;  /* 0x0000763200027816 */ /* 0x048fe20000000002 */
[----:B------:R-:W-:Y:S01]  /*1fd70*/  MUFU.EX2 R139, R179 ;  /* 0x000000b3008b7308 */ /* 0x000fe20000000800 */
[----:B------:R-:W-:Y:S02]  /*1fd80*/  @!P2 PRMT R136, R141, 0x5410, RZ ;  /* 0x000054108d88a816 */ /* 0x000fe400000000ff */
[----:B------:R-:W-:Y:S03]  /*1fd90*/  PRMT R147, R0, 0x5410, R2 ;  /* 0x0000541000937816 */ /* 0x000fe60000000002 */
[----:B------:R-:W-:Y:S01]  /*1fda0*/  @!P1 HADD2 R148, -R0.H0_H0, -RZ.H0_H0 ;  /* 0xa00000ff00949230 */ /* 0x000fe20000000900 */
[----:B------:R1:W-:Y:S04]  /*1fdb0*/  STG.E.U16 [R206.64+0x2], R136 ;  /* 0x00000288ce007986 */ /* 0x0003e8000c10151c */
[----:B------:R-:W-:Y:S01]  /*1fdc0*/  PRMT R3, R148, 0x7610, R3 ;  /* 0x0000761094037816 */ /* 0x000fe20000000003 */
[----:B------:R-:W-:Y:S03]  /*1fdd0*/  @!P1 STL.S16 [R1+0x20], R148 ;  /* 0x0000209401009387 */ /* 0x000fe60000100600 */
[----:B------:R-:W-:Y:S01]  /*1fde0*/  @!P1 PRMT R0, R3, 0x5410, RZ ;  /* 0x0000541003009816 */ /* 0x000fe200000000ff */
[----:B------:R2:W3:Y:S01]  /*1fdf0*/  LDL.S16 R141, [R1+0x44] ;  /* 0x00004400018d7983 */ /* 0x0004e20000100600 */
[----:B------:R-:W-:Y:S03]  /*1fe00*/  SHF.R.U32.HI R3, RZ, 0x18, R138 ;  /* 0x00000018ff037819 */ /* 0x000fe6000001168a */
[----:B------:R5:W-:Y:S01]  /*1fe10*/  STG.E.U16 [R144.64], R0 ;  /* 0x0000000090007986 */ /* 0x000be2000c10151c */
[C---:B------:R-:W-:Y:S02]  /*1fe20*/  ISETP.GE.U32.AND P1, PT, R169.reuse, R3, PT ;  /* 0x00000003a900720c */ /* 0x040fe40003f26070 */
[----:B-1----:R-:W-:Y:S04]  /*1fe30*/  SHF.R.U32.HI R136, RZ, 0x10, R172 ;  /* 0x00000010ff887819 */ /* 0x002fe800000116ac */
[----:B------:R-:W-:Y:S02]  /*1fe40*/  LOP3.LUT R154, R136, 0xff, RZ, 0xc0, !PT ;  /* 0x000000ff889a7812 */ /* 0x000fe400078ec0ff */
[----:B-----5:R-:W-:Y:S01]  /*1fe50*/  LOP3.LUT R0, R138, 0xffff, RZ, 0xc0, !PT ;  /* 0x0000ffff8a007812 */ /* 0x020fe200078ec0ff */
[----:B------:R-:W-:Y:S01]  /*1fe60*/  FADD.FTZ R144, R156, R149 ;  /* 0x000000959c907221 */ /* 0x000fe20000010000 */
[----:B------:R-:W-:Y:S02]  /*1fe70*/  SHF.R.U32.HI R138, RZ, 0x10, R138 ;  /* 0x00000010ff8a7819 */ /* 0x000fe4000001168a */
[----:B------:R-:W-:Y:S02]  /*1fe80*/  SHF.R.U32.HI R0, RZ, 0x8, R0 ;  /* 0x00000008ff007819 */ /* 0x000fe40000011600 */
[----:B------:R-:W-:Y:S02]  /*1fe90*/  LOP3.LUT R138, R138, 0xff, RZ, 0xc0, !PT ;  /* 0x000000ff8a8a7812 */ /* 0x000fe400078ec0ff */
[----:B------:R-:W-:Y:S02]  /*1fea0*/  LOP3.LUT R0, R0, 0xffff, RZ, 0xc0, !PT ;  /* 0x0000ffff00007812 */ /* 0x000fe400078ec0ff */
[C---:B------:R-:W-:Y:S02]  /*1feb0*/  ISETP.GE.U32.AND P2, PT, R169.reuse, R138, PT ;  /* 0x0000008aa900720c */ /* 0x040fe40003f46070 */
[C---:B------:R-:W-:Y:S02]  /*1fec0*/  ISETP.GE.U32.AND P5, PT, R169.reuse, R0, PT ;  /* 0x00000000a900720c */ /* 0x040fe40003fa6070 */
[----:B------:R-:W-:Y:S02]  /*1fed0*/  SHF.R.U32.HI R0, RZ, 0x18, R172 ;  /* 0x00000018ff007819 */ /* 0x000fe400000116ac */
[----:B------:R-:W-:Y:S02]  /*1fee0*/  LOP3.LUT R145, R172, 0xff, RZ, 0xc0, !PT ;  /* 0x000000ffac917812 */ /* 0x000fe400078ec0ff */
[----:B------:R-:W-:Y:S07]  /*1fef0*/  ISETP.GE.U32.AND P6, PT, R169, R0, PT ;  /* 0x00000000a900720c */ /* 0x000fee0003fc6070 */
[----:B----4-:R-:W-:Y:S05]  /*1ff00*/  @!P5 HADD2 R208, -R2.H0_H0, -RZ.H0_H0 ;  /* 0xa00000ff02d0d230 */ /* 0x010fea0000000900 */
[----:B------:R-:W-:Y:S01]  /*1ff10*/  PRMT R3, R208, 0x7610, R3 ;  /* 0x00007610d0037816 */ /* 0x000fe20000000003 */
[----:B------:R1:W-:Y:S03]  /*1ff20*/  @!P5 STL.S16 [R1+0x34], R208 ;  /* 0x000034d00100d387 */ /* 0x0003e60000100600 */
[----:B------:R-:W-:Y:S01]  /*1ff30*/  @!P5 PRMT R2, R3, 0x5410, RZ ;  /* 0x000054100302d816 */ /* 0x000fe200000000ff */
[----:B------:R2:W4:Y:S01]  /*1ff40*/  LDL.S16 R166, [R1+0x40] ;  /* 0x0000400001a67983 */ /* 0x0005220000100600 */
[----:B------:R-:W5:Y:S01]  /*1ff50*/  MUFU.EX2 R3, R204 ;  /* 0x000000cc00037308 */ /* 0x000f620000000800 */
[----:B------:R-:W-:Y:S02]  /*1ff60*/  ISETP.GE.U32.AND P5, PT, R169, R145, PT ;  /* 0x00000091a900720c */ /* 0x000fe40003fa6070 */
[----:B------:R2:W2:Y:S04]  /*1ff70*/  LDL.S16 R161, [R1+0x50] ;  /* 0x0000500001a17983 */ /* 0x0004a80000100600 */
[----:B------:R-:W-:Y:S03]  /*1ff80*/  STG.E.U16 [R210.64], R2 ;  /* 0x00000002d2007986 */ /* 0x000fe6000c10151c */
[----:B------:R-:W-:Y:S01]  /*1ff90*/  MUFU.EX2 R145, R225 ;  /* 0x000000e100917308 */ /* 0x000fe20000000800 */
[----:B-1----:R-:W-:Y:S02]  /*1ffa0*/  IADD3 R208, P0, R186, UR40, RZ ;  /* 0x00000028bad07c10 */ /* 0x002fe4000ff1e0ff */
[C---:B-----5:R-:W-:Y:S01]  /*1ffb0*/  F2FP.PACK_AB R0, R3.reuse, R177 ;  /* 0x000000b10300723e */ /* 0x060fe200000000ff */
[----:B------:R-:W-:Y:S01]  /*1ffc0*/  FADD.FTZ R152, R3, R152 ;  /* 0x0000009803987221 */ /* 0x000fe20000010000 */
[----:B------:R-:W-:Y:S02]  /*1ffd0*/  LOP3.LUT R3, R172, 0xffff, RZ, 0xc0, !PT ;  /* 0x0000ffffac037812 */ /* 0x000fe400078ec0ff */
[----:B------:R-:W-:Y:S02]  /*1ffe0*/  IADD3.X R209, R187, UR39, RZ, P0, !PT ;  /* 0x00000027bbd17c10 */ /* 0x000fe400087fe4ff */
[--C-:B------:R-:W-:Y:S02]  /*1fff0*/  SHF.R.U32.HI R136, RZ, 0x8, R3.reuse ;  /* 0x00000008ff887819 */ /* 0x100fe40000011603 */
[----:B------:R-:W-:Y:S02]  /*20000*/  PRMT R3, R0, 0x7632, R3 ;  /* 0x0000763200037816 */ /* 0x000fe40000000003 */
[----:B------:R-:W-:Y:S02]  /*20010*/  LOP3.LUT R136, R136, 0xffff, RZ, 0xc0, !PT ;  /* 0x0000ffff88887812 */ /* 0x000fe400078ec0ff */
[----:B------:R-:W-:Y:S02]  /*20020*/  PRMT R148, R0, 0x5410, R3 ;  /* 0x0000541000947816 */ /* 0x000fe40000000003 */
[----:B------:R-:W-:Y:S02]  /*20030*/  ISETP.GE.U32.AND P0, PT, R169, R136, PT ;  /* 0x00000088a900720c */ /* 0x000fe40003f06070 */
[----:B------:R1:W-:Y:S02]  /*20040*/  MUFU.EX2 R136, R205 ;  /* 0x000000cd00887308 */ /* 0x0003e40000000800 */
[----:B-1----:R-:W-:Y:S01]  /*20050*/  IMAD.WIDE.U32 R204, R231, -0x2daee0ad, RZ ;  /* 0xd2511f53e7cc7825 */ /* 0x002fe200078e00ff */
[----:B---3--:R-:W-:Y:S05]  /*20060*/  @!P2 HADD2 R141, -R0.H0_H0, -RZ.H0_H0 ;  /* 0xa00000ff008da230 */ /* 0x008fea0000000900 */
[----:B------:R1:W-:Y:S01]  /*20070*/  @!P2 STL.S16 [R1+0x44], R141 ;  /* 0x0000448d0100a387 */ /* 0x0003e20000100600 */
[----:B------:R-:W-:Y:S03]  /*20080*/  PRMT R138, R141, 0x7610, R138 ;  /* 0x000076108d8a7816 */ /* 0x000fe6000000008a */
[----:B------:R3:W5:Y:S01]  /*20090*/  LDL.S16 R163, [R1+0x4c] ;  /* 0x00004c0001a37983 */ /* 0x0007620000100600 */
[----:B------:R-:W-:Y:S02]  /*200a0*/  @!P2 PRMT R0, R138, 0x5410, RZ ;  /* 0x000054108a00a816 */ /* 0x000fe400000000ff */
[----:B------:R-:W3:Y:S01]  /*200b0*/  MUFU.EX2 R138, R222 ;  /* 0x000000de008a7308 */ /* 0x000ee20000000800 */
[----:B------:R2:W5:Y:S04]  /*200c0*/  LDL.S16 R155, [R1+0x3c] ;  /* 0x00003c00019b7983 */ /* 0x0005680000100600 */
[----:B------:R-:W-:Y:S05]  /*200d0*/  STG.E.U16 [R208.64], R0 ;  /* 0x00000000d0007986 */ /* 0x000fea000c10151c */
[----:B------:R-:W-:Y:S10]  /*200e0*/  MUFU.EX2 R222, R238 ;  /* 0x000000ee00de7308 */ /* 0x000ff40000000800 */
[----:B-1----:R-:W-:Y:S01]  /*200f0*/  MUFU.EX2 R141, R182 ;  /* 0x000000b6008d7308 */ /* 0x002fe20000000800 */
[C---:B---3--:R-:W-:Y:S01]  /*20100*/  F2FP.PACK_AB R156, R138.reuse, R156 ;  /* 0x0000009c8a9c723e */ /* 0x048fe200000000ff */
[----:B------:R-:W-:Y:S02]  /*20110*/  FADD.FTZ R150, R138, R144 ;  /* 0x000000908a967221 */ /* 0x000fe40000010000 */
[----:B------:R-:W-:Y:S01]  /*20120*/  FADD.FTZ R138, R159, R153 ;  /* 0x000000999f8a7221 */ /* 0x000fe20000010000 */
[----:B------:R-:W-:Y:S05]  /*20130*/  PRMT R157, R156, 0x7632, R157 ;  /* 0x000076329c9d7816 */ /* 0x000fea000000009d */
[----:B------:R-:W1:Y:S01]  /*20140*/  MUFU.EX2 R144, R226 ;  /* 0x000000e200907308 */ /* 0x000e620000000800 */
[----:B------:R-:W-:Y:S01]  /*20150*/  FADD.FTZ R149, R136, R138 ;  /* 0x0000008a88957221 */ /* 0x000fe20000010000 */
[----:B------:R-:W-:Y:S02]  /*20160*/  LOP3.LUT R138, R142, 0xffff, RZ, 0xc0, !PT ;  /* 0x0000ffff8e8a7812 */ /* 0x000fe400078ec0ff */
[----:B------:R-:W-:Y:S01]  /*20170*/  F2FP.PACK_AB R159, R136, R159 ;  /* 0x0000009f889f723e */ /* 0x000fe200000000ff */
[----:B------:R-:W-:Y:S01]  /*20180*/  FADD.FTZ R136, R160, R151 ;  /* 0x00000097a0887221 */ /* 0x000fe20000010000 */
[----:B------:R-:W-:Y:S02]  /*20190*/  SHF.R.U32.HI R151, RZ, 0x8, R138 ;  /* 0x00000008ff977819 */ /* 0x000fe4000001168a */
[----:B------:R-:W-:Y:S02]  /*201a0*/  F2FP.PACK_AB R160, R139, R160 ;  /* 0x000000a08ba0723e */ /* 0x000fe400000000ff */
[----:B------:R-:W3:Y:S01]  /*201b0*/  MUFU.EX2 R138, R227 ;  /* 0x000000e3008a7308 */ /* 0x000ee20000000800 */
[----:B------:R-:W-:Y:S02]  /*201c0*/  LOP3.LUT R153, R142, 0xff, RZ, 0xc0, !PT ;  /* 0x000000ff8e997812 */ /* 0x000fe400078ec0ff */
[----:B------:R-:W-:Y:S02]  /*201d0*/  PRMT R158, R159, 0x7632, R158 ;  /* 0x000076329f9e7816 */ /* 0x000fe4000000009e */
[----:B------:R-:W-:Y:S04]  /*201e0*/  LOP3.LUT R151, R151, 0xffff, RZ, 0xc0, !PT ;  /* 0x0000ffff97977812 */ /* 0x000fe800078ec0ff */
[----:B------:R-:W-:Y:S02]  /*201f0*/  ISETP.GE.U32.AND P2, PT, R169, R151, PT ;  /* 0x00000097a900720c */ /* 0x000fe40003f46070 */
[----:B------:R-:W-:Y:S01]  /*20200*/  SHF.R.U32.HI R151, RZ, 0x10, R142 ;  /* 0x00000010ff977819 */ /* 0x000fe2000001168e */
[----:B----4-:R-:W-:Y:S01]  /*20210*/  @!P1 HADD2 R166, -R3.H0_H0, -RZ.H0_H0 ;  /* 0xa00000ff03a69230 */ /* 0x010fe20000000900 */
[----:B-1----:R-:W-:Y:S02]  /*20220*/  F2FP.PACK_AB R168, R144, R146 ;  /* 0x0000009290a8723e */ /* 0x002fe400000000ff */
[----:B------:R-:W-:Y:S01]  /*20230*/  LOP3.LUT R151, R151, 0xff, RZ, 0xc0, !PT ;  /* 0x000000ff97977812 */ /* 0x000fe200078ec0ff */
[----:B--2---:R-:W-:Y:S01]  /*20240*/  @!P5 HADD2 R161, -R156.H0_H0, -RZ.H0_H0 ;  /* 0xa00000ff9ca1d230 */ /* 0x004fe20000000900 */
[----:B------:R-:W-:Y:S01]  /*20250*/  @!P1 STL.S16 [R1+0x40], R166 ;  /* 0x000040a601009387 */ /* 0x000fe20000100600 */
[----:B------:R-:W-:Y:S03]  /*20260*/  PRMT R165, R166, 0x7610, R165 ;  /* 0x00007610a6a57816 */ /* 0x000fe600000000a5 */
[----:B------:R1:W-:Y:S01]  /*20270*/  @!P5 STL.S16 [R1+0x50], R161 ;  /* 0x000050a10100d387 */ /* 0x0003e20000100600 */
[----:B------:R-:W-:Y:S02]  /*20280*/  PRMT R164, R161, 0x7610, R164 ;  /* 0x00007610a1a47816 */ /* 0x000fe400000000a4 */
[----:B------:R-:W-:Y:S02]  /*20290*/  @!P1 PRMT R3, R165, 0x5410, RZ ;  /* 0x00005410a5039816 */ /* 0x000fe400000000ff */
[----:B------:R-:W-:Y:S02]  /*202a0*/  ISETP.GE.U32.AND P1, PT, R169, R153, PT ;  /* 0x00000099a900720c */ /* 0x000fe40003f26070 */
[----:B---3--:R-:W-:Y:S01]  /*202b0*/  F2FP.PACK_AB R175, R138, R145 ;  /* 0x000000918aaf723e */ /* 0x008fe200000000ff */
[----:B------:R-:W-:Y:S01]  /*202c0*/  STG.E.U16 [R208.64+0x2], R3 ;  /* 0x00000203d0007986 */ /* 0x000fe2000c10151c */
[----:B-1----:R-:W-:Y:S01]  /*202d0*/  FADD.FTZ R161, R139, R136 ;  /* 0x000000888ba17221 */ /* 0x002fe20000010000 */
[----:B------:R-:W-:Y:S01]  /*202e0*/  PRMT R139, R156, 0x5410, R157 ;  /* 0x000054109c8b7816 */ /* 0x000fe2000000009d */
[----:B------:R-:W-:Y:S01]  /*202f0*/  FADD.FTZ R136, R162, R152 ;  /* 0x00000098a2887221 */ /* 0x000fe20000010000 */
[----:B------:R-:W-:Y:S01]  /*20300*/  @!P5 PRMT R156, R164, 0x5410, RZ ;  /* 0x00005410a49cd816 */ /* 0x000fe200000000ff */
[----:B------:R-:W-:Y:S01]  /*20310*/  IMAD.WIDE.U32 R164, R233, -0x2daee0ad, RZ ;  /* 0xd2511f53e9a47825 */ /* 0x000fe200078e00ff */
[----:B------:R-:W-:Y:S02]  /*20320*/  ISETP.GE.U32.AND P5, PT, R169, R154, PT ;  /* 0x0000009aa900720c */ /* 0x000fe40003fa6070 */
[----:B------:R-:W-:Y:S01]  /*20330*/  F2FP.PACK_AB R162, R141, R162 ;  /* 0x000000a28da2723e */ /* 0x000fe200000000ff */
[----:B------:R1:W-:Y:S01]  /*20340*/  STG.E.U16 [R186.64+0x10], R156 ;  /* 0x0000109cba007986 */ /* 0x0003e2000c10151c */
[C-C-:B------:R-:W-:Y:S02]  /*20350*/  LOP3.LUT R166, R165.reuse, UR16, R212.reuse, 0x96, !PT ;  /* 0x00000010a5a67c12 */ /* 0x140fe4000f8e96d4 */
[----:B------:R-:W-:Y:S02]  /*20360*/  LOP3.LUT R167, R165, UR16, R212, 0x96, !PT ;  /* 0x00000010a5a77c12 */ /* 0x000fe4000f8e96d4 */
[----:B------:R-:W2:Y:S01]  /*20370*/  MUFU.EX2 R212, R241 ;  /* 0x000000f100d47308 */ /* 0x000ea20000000800 */
[----:B-1----:R-:W-:Y:S01]  /*20380*/  PRMT R156, R168, 0x7632, R156 ;  /* 0x00007632a89c7816 */ /* 0x002fe2000000009c */
[----:B-----5:R-:W-:Y:S03]  /*20390*/  @!P0 HADD2 R163, -R157.H0_H0, -RZ.H0_H0 ;  /* 0xa00000ff9da38230 */ /* 0x020fe60000000900 */
[----:B------:R-:W-:Y:S02]  /*203a0*/  @!P5 HADD2 R155, -R159.H0_H0, -RZ.H0_H0 ;  /* 0xa00000ff9f9bd230 */ /* 0x000fe40000000900 */
[----:B------:R1:W-:Y:S01]  /*203b0*/  @!P0 STL.S16 [R1+0x4c], R163 ;  /* 0x00004ca301008387 */ /* 0x0003e20000100600 */
[----:B------:R-:W-:Y:S02]  /*203c0*/  PRMT R153, R163, 0x7610, R153 ;  /* 0x00007610a3997816 */ /* 0x000fe40000000099 */
[----:B------:R-:W-:Y:S01]  /*203d0*/  PRMT R152, R155, 0x7610, R152 ;  /* 0x000076109b987816 */ /* 0x000fe20000000098 */
[----:B------:R3:W-:Y:S01]  /*203e0*/  @!P5 STL.S16 [R1+0x3c], R155 ;  /* 0x00003c9b0100d387 */ /* 0x0007e20000100600 */
[----:B------:R-:W-:Y:S02]  /*203f0*/  @!P0 PRMT R157, R153, 0x5410, RZ ;  /* 0x00005410999d8816 */ /* 0x000fe400000000ff */
[----:B------:R-:W-:Y:S01]  /*20400*/  ISETP.GE.U32.AND P0, PT, R169, R151, PT ;  /* 0x00000097a900720c */ /* 0x000fe20003f06070 */
[----:B------:R4:W5:Y:S01]  /*20410*/  LDL.S16 R185, [R1+0x38] ;  /* 0x0000380001b97983 */ /* 0x0009620000100600 */
[----:B------:R-:W-:Y:S03]  /*20420*/  LOP3.LUT R153, R142, 0xff, RZ, 0xc0, !PT ;  /* 0x000000ff8e997812 */ /* 0x000fe600078ec0ff */
[----:B------:R4:W4:Y:S04]  /*20430*/  LDL.S16 R179, [R1+0x58] ;  /* 0x0000580001b37983 */ /* 0x0009280000100600 */
[----:B------:R2:W4:Y:S04]  /*20440*/  LDL.S16 R178, [R1+0x30] ;  /* 0x0000300001b27983 */ /* 0x0005280000100600 */
[----:B------:R2:W4:Y:S01]  /*20450*/  LDL.S16 R177, [R1+0x2c] ;  /* 0x00002c0001b17983 */ /* 0x0005220000100600 */
[----:B-1----:R-:W-:Y:S01]  /*20460*/  FADD.FTZ R163, R141, R136 ;  /* 0x000000888da37221 */ /* 0x002fe20000010000 */
[----:B------:R-:W-:Y:S01]  /*20470*/  LOP3.LUT R136, R173, UR17, R184, 0x96, !PT ;  /* 0x00000011ad887c12 */ /* 0x000fe2000f8e96b8 */
[----:B------:R-:W-:Y:S01]  /*20480*/  FADD.FTZ R141, R146, R150 ;  /* 0x00000096928d7221 */ /* 0x000fe20000010000 */
[----:B------:R-:W-:Y:S01]  /*20490*/  SHF.R.U32.HI R150, RZ, 0x18, R142 ;  /* 0x00000018ff967819 */ /* 0x000fe2000001168e */
[----:B------:R1:W-:Y:S01]  /*204a0*/  STG.E.U16 [R186.64+0x12], R157 ;  /* 0x0000129dba007986 */ /* 0x0003e2000c10151c */
[----:B------:R-:W-:Y:S01]  /*204b0*/  PRMT R146, R159, 0x5410, R158 ;  /* 0x000054109f927816 */ /* 0x000fe2000000009e */
[----:B------:R-:W-:Y:S01]  /*204c0*/  FADD.FTZ R176, R144, R141 ;  /* 0x0000008d90b07221 */ /* 0x000fe20000010000 */
[----:B------:R-:W-:Y:S01]  /*204d0*/  @!P5 PRMT R159, R152, 0x5410, RZ ;  /* 0x00005410989fd816 */ /* 0x000fe200000000ff */
[----:B------:R-:W-:Y:S01]  /*204e0*/  FADD.FTZ R141, R145, R149 ;  /* 0x00000095918d7221 */ /* 0x000fe20000010000 */
[----:B------:R-:W-:Y:S01]  /*204f0*/  ISETP.GE.U32.AND P5, PT, R169, R150, PT ;  /* 0x00000096a900720c */ /* 0x000fe20003fa6070 */
[----:B---3--:R-:W3:Y:S01]  /*20500*/  LDC.U8 R155, c[0x0][0x2d8] ;  /* 0x0000b600ff9b7b82 */ /* 0x008ee20000000000 */
[----:B------:R-:W-:Y:S01]  /*20510*/  SHF.R.U32.HI R144, RZ, 0x10, R136 ;  /* 0x00000010ff907819 */ /* 0x000fe20000011688 */
[----:B------:R-:W-:Y:S01]  /*20520*/  FADD.FTZ R233, R138, R141 ;  /* 0x0000008d8ae97221 */ /* 0x000fe20000010000 */
[C---:B------:R-:W-:Y:S01]  /*20530*/  LOP3.LUT R138, R136.reuse, 0xffff, RZ, 0xc0, !PT ;  /* 0x0000ffff888a7812 */ /* 0x040fe200078ec0ff */
[----:B------:R1:W1:Y:S01]  /*20540*/  MUFU.EX2 R145, R229 ;  /* 0x000000e500917308 */ /* 0x0002620000000800 */
[----:B------:R-:W-:Y:S01]  /*20550*/  LOP3.LUT R141, R136, 0xff, RZ, 0xc0, !PT ;  /* 0x000000ff888d7812 */ /* 0x000fe200078ec0ff */
[----:B------:R-:W-:Y:S01]  /*20560*/  STG.E.U16 [R206.64+0x10], R159 ;  /* 0x0000109fce007986 */ /* 0x000fe2000c10151c */
[----:B------:R-:W-:Y:S02]  /*20570*/  SHF.R.U32.HI R138, RZ, 0x8, R138 ;  /* 0x00000008ff8a7819 */ /* 0x000fe4000001168a */
[----:B--2---:R-:W-:Y:S02]  /*20580*/  F2FP.PACK_AB R184, R212, R213 ;  /* 0x000000d5d4b8723e */ /* 0x004fe400000000ff */
[----:B------:R-:W-:Y:S02]  /*20590*/  PRMT R150, R141, 0x5410, R138 ;  /* 0x000054108d967816 */ /* 0x000fe4000000008a */
[C---:B------:R-:W-:Y:S02]  /*205a0*/  LOP3.LUT R138, R172.reuse, 0xffff, RZ, 0xc0, !PT ;  /* 0x0000ffffac8a7812 */ /* 0x040fe400078ec0ff */
[----:B------:R-:W-:Y:S02]  /*205b0*/  LOP3.LUT R141, R172, 0xff, RZ, 0xc0, !PT ;  /* 0x000000ffac8d7812 */ /* 0x000fe400078ec0ff */
[----:B------:R-:W-:Y:S02]  /*205c0*/  SHF.R.U32.HI R138, RZ, 0x8, R138 ;  /* 0x00000008ff8a7819 */ /* 0x000fe4000001168a */
[----:B------:R-:W-:Y:S02]  /*205d0*/  PRMT R183, R184, 0x7632, R183 ;  /* 0x00007632b8b77816 */ /* 0x000fe400000000b7 */
[----:B------:R-:W-:Y:S02]  /*205e0*/  PRMT R152, R141, 0x5410, R138 ;  /* 0x000054108d987816 */ /* 0x000fe4000000008a */
[----:B------:R-:W-:Y:S02]  /*205f0*/  SHF.R.U32.HI R141, RZ, 0x18, R136 ;  /* 0x00000018ff8d7819 */ /* 0x000fe40000011688 */
[----:B------:R-:W-:Y:S02]  /*20600*/  LOP3.LUT R136, R144, 0xff, RZ, 0xc0, !PT ;  /* 0x000000ff90887812 */ /* 0x000fe400078ec0ff */
[----:B------:R2:W2:Y:S01]  /*20610*/  MUFU.EX2 R144, R232 ;  /* 0x000000e800907308 */ /* 0x0004a20000000800 */
[----:B------:R-:W-:Y:S01]  /*20620*/  SHF.R.U32.HI R138, RZ, 0x10, R172 ;  /* 0x00000010ff8a7819 */ /* 0x000fe200000116ac */
[----:B-1----:R-:W1:Y:S01]  /*20630*/  LDC.U8 R229, c[0x0][0x2d8] ;  /* 0x0000b600ffe57b82 */ /* 0x002e620000000000 */
[----:B---3--:R-:W-:Y:S02]  /*20640*/  PRMT R154, R155, 0x7054, R155 ;  /* 0x000070549b9a7816 */ /* 0x008fe4000000009b */
[----:B------:R-:W-:Y:S02]  /*20650*/  LOP3.LUT R149, R138, 0xff, RZ, 0xc0, !PT ;  /* 0x000000ff8a957812 */ /* 0x000fe400078ec0ff */
[----:B------:R-:W-:Y:S02]  /*20660*/  LOP3.LUT R138, R143, UR17, R174, 0x96, !PT ;  /* 0x000000118f8a7c12 */ /* 0x000fe4000f8e96ae */
[----:B------:R-:W-:Y:S02]  /*20670*/  LOP3.LUT R143, R142, 0xffff, RZ, 0xc0, !PT ;  /* 0x0000ffff8e8f7812 */ /* 0x000fe400078ec0ff */
[----:B------:R-:W-:Y:S01]  /*20680*/  PRMT R151, R136, 0x5410, R141 ;  /* 0x0000541088977816 */ /* 0x000fe2000000008d */
[----:B------:R-:W-:Y:S01]  /*20690*/  HSET2.LE.AND R136, R150, R154, PT ;  /* 0x0000009a96887233 */ /* 0x000fe20003803000 */
[----:B------:R-:W-:Y:S01]  /*206a0*/  SHF.R.U32.HI R141, RZ, 0x8, R143 ;  /* 0x00000008ff8d7819 */ /* 0x000fe2000001168f */
[----:B------:R-:W3:Y:S01]  /*206b0*/  MUFU.EX2 R150, R180 ;  /* 0x000000b400967308 */ /* 0x000ee20000000800 */
[----:B------:R-:W-:Y:S02]  /*206c0*/  SHF.R.U32.HI R172, RZ, 0x18, R172 ;  /* 0x00000018ffac7819 */ /* 0x000fe400000116ac */
[----:B------:R-:W-:Y:S02]  /*206d0*/  LOP3.LUT R136, R136, R137, RZ, 0xc0, !PT ;  /* 0x0000008988887212 */ /* 0x000fe400078ec0ff */
[C---:B------:R-:W-:Y:S02]  /*206e0*/  LOP3.LUT R137, R138.reuse, 0xffff, RZ, 0xc0, !PT ;  /* 0x0000ffff8a897812 */ /* 0x040fe400078ec0ff */
[----:B------:R-:W-:Y:S02]  /*206f0*/  PRMT R153, R153, 0x5410, R141 ;  /* 0x0000541099997816 */ /* 0x000fe4000000008d */
[----:B------:R-:W-:Y:S02]  /*20700*/  SHF.R.U32.HI R141, RZ, 0x10, R138 ;  /* 0x00000010ff8d7819 */ /* 0x000fe4000001168a */
[----:B--2---:R-:W-:Y:S02]  /*20710*/  PRMT R232, R169, 0x7054, R169 ;  /* 0x00007054a9e87816 */ /* 0x004fe400000000a9 */
[----:B------:R2:W2:Y:S01]  /*20720*/  LDL.S16 R169, [R1+0x54] ;  /* 0x0000540001a97983 */ /* 0x0004a20000100600 */
[--C-:B------:R-:W-:Y:S02]  /*20730*/  SHF.R.U32.HI R155, RZ, 0x18, R142.reuse ;  /* 0x00000018ff9b7819 */ /* 0x100fe4000001168e */
[----:B------:R-:W-:Y:S02]  /*20740*/  SHF.R.U32.HI R154, RZ, 0x10, R142 ;  /* 0x00000010ff9a7819 */ /* 0x000fe4000001168e */
[----:B------:R-:W-:Y:S01]  /*20750*/  SHF.R.U32.HI R142, RZ, 0x8, R137 ;  /* 0x00000008ff8e7819 */ /* 0x000fe20000011689 */
[--C-:B------:R-:W-:Y:S01]  /*20760*/  HSET2.LE.AND R137, R151, R232.reuse, PT ;  /* 0x000000e897897233 */ /* 0x100fe20003803000 */
[----:B------:R-:W-:Y:S02]  /*20770*/  PRMT R172, R149, 0x5410, R172 ;  /* 0x0000541095ac7816 */ /* 0x000fe400000000ac */
[----:B------:R-:W-:Y:S02]  /*20780*/  SHF.R.U32.HI R143, RZ, 0x18, R138 ;  /* 0x00000018ff8f7819 */ /* 0x000fe4000001168a */
[----:B------:R-:W-:Y:S02]  /*20790*/  LOP3.LUT R141, R141, 0xff, RZ, 0xc0, !PT ;  /* 0x000000ff8d8d7812 */ /* 0x000fe400078ec0ff */
[----:B------:R-:W-:Y:S01]  /*207a0*/  LOP3.LUT R149, R138, 0xff, RZ, 0xc0, !PT ;  /* 0x000000ff8a957812 */ /* 0x000fe200078ec0ff */
[--C-:B------:R-:W-:Y:S01]  /*207b0*/  HSET2.LE.AND R138, R152, R232.reuse, PT ;  /* 0x000000e8988a7233 */ /* 0x100fe20003803000 */
[----:B------:R-:W-:Y:S02]  /*207c0*/  PRMT R152, R141, 0x5410, R143 ;  /* 0x000054108d987816 */ /* 0x000fe4000000008f */
[----:B------:R-:W-:Y:S02]  /*207d0*/  PRMT R151, R149, 0x5410, R142 ;  /* 0x0000541095977816 */ /* 0x000fe4000000008e */
[----:B------:R-:W-:Y:S01]  /*207e0*/  LOP3.LUT R137, R137, R140, RZ, 0xc0, !PT ;  /* 0x0000008c89897212 */ /* 0x000fe200078ec0ff */
[----:B------:R-:W1:Y:S01]  /*207f0*/  MUFU.EX2 R149, R228 ;  /* 0x000000e400957308 */ /* 0x000e620000000800 */
[----:B------:R-:W1:Y:S01]  /*20800*/  LDSM.16.MT88.4 R140, [R189+0xa000] ;  /* 0x00a00000bd8c783b */ /* 0x000e620000004200 */
[----:B------:R-:W-:Y:S01]  /*20810*/  LOP3.LUT R138, R138, R139, RZ, 0xc0, !PT ;  /* 0x0000008b8a8a7212 */ /* 0x000fe200078ec0ff */
[----:B------:R-:W-:Y:S01]  /*20820*/  FADD.FTZ R139, R145, R161 ;  /* 0x000000a1918b7221 */ /* 0x000fe20000010000 */
[----:B------:R-:W-:Y:S01]  /*20830*/  F2FP.PACK_AB R170, R144, R145 ;  /* 0x0000009190aa723e */ /* 0x000fe200000000ff */
[--C-:B------:R-:W-:Y:S01]  /*20840*/  HSET2.LE.AND R145, R152, R232.reuse, PT ;  /* 0x000000e898917233 */ /* 0x100fe20003803000 */
[----:B------:R-:W-:Y:S01]  /*20850*/  LOP3.LUT R154, R154, 0xff, RZ, 0xc0, !PT ;  /* 0x000000ff9a9a7812 */ /* 0x000fe200078ec0ff */
[----:B------:R-:W-:Y:S01]  /*20860*/  FADD.FTZ R227, R144, R139 ;  /* 0x0000008b90e37221 */ /* 0x000fe20000010000 */
[--C-:B------:R-:W-:Y:S01]  /*20870*/  HSET2.LE.AND R144, R151, R232.reuse, PT ;  /* 0x000000e897907233 */ /* 0x100fe20003803000 */
[----:B------:R-:W-:Y:S01]  /*20880*/  PRMT R161, R160, 0x7632, R161 ;  /* 0x00007632a0a17816 */ /* 0x000fe200000000a1 */
[--C-:B------:R-:W-:Y:S01]  /*20890*/  HSET2.LE.AND R139, R172, R232.reuse, PT ;  /* 0x000000e8ac8b7233 */ /* 0x100fe20003803000 */
[----:B------:R-:W-:Y:S02]  /*208a0*/  LOP3.LUT R145, R145, R148, RZ, 0xc0, !PT ;  /* 0x0000009491917212 */ /* 0x000fe400078ec0ff */
[----:B------:R-:W-:Y:S01]  /*208b0*/  LOP3.LUT R144, R144, R147, RZ, 0xc0, !PT ;  /* 0x0000009390907212 */ /* 0x000fe200078ec0ff */
[----:B---3--:R-:W-:Y:S01]  /*208c0*/  FADD.FTZ R147, R150, R163 ;  /* 0x000000a396937221 */ /* 0x008fe20000010000 */
[----:B------:R-:W-:Y:S02]  /*208d0*/  PRMT R154, R154, 0x5410, R155 ;  /* 0x000054109a9a7816 */ /* 0x000fe4000000009b */
[----:B------:R-:W-:Y:S01]  /*208e0*/  LOP3.LUT R139, R139, R146, RZ, 0xc0, !PT ;  /* 0x000000928b8b7212 */ /* 0x000fe200078ec0ff */
[--C-:B------:R-:W-:Y:S01]  /*208f0*/  HSET2.LE.AND R146, R153, R232.reuse, PT ;  /* 0x000000e899927233 */ /* 0x100fe20003803000 */
[C---:B------:R-:W-:Y:S02]  /*20900*/  PRMT R163, R162.reuse, 0x7632, R163 ;  /* 0x00007632a2a37816 */ /* 0x040fe400000000a3 */
[----:B------:R-:W-:Y:S02]  /*20910*/  PRMT R157, R175, 0x7610, R157 ;  /* 0x00007610af9d7816 */ /* 0x000fe4000000009d */
[----:B------:R-:W-:Y:S01]  /*20920*/  PRMT R0, R162, 0x5410, R163 ;  /* 0x00005410a2007816 */ /* 0x000fe200000000a3 */
[C---:B-1----:R-:W-:Y:S01]  /*20930*/  FADD.FTZ R226, R149.reuse, R147 ;  /* 0x0000009395e27221 */ /* 0x042fe20000010000 */
[----:B------:R-:W-:Y:S02]  /*20940*/  F2FP.PACK_AB R171, R149, R150 ;  /* 0x0000009695ab723e */ /* 0x000fe400000000ff */
[----:B------:R-:W1:Y:S01]  /*20950*/  LDSM.16.MT88.4 R148, [R191+0xa000] ;  /* 0x00a00000bf94783b */ /* 0x000e620000004200 */
[----:B------:R-:W-:Y:S02]  /*20960*/  PRMT R147, R160, 0x5410, R161 ;  /* 0x00005410a0937816 */ /* 0x000fe400000000a1 */
[----:B------:R-:W-:Y:S02]  /*20970*/  F2FP.PACK_AB R180, R222, R223 ;  /* 0x000000dfdeb4723e */ /* 0x000fe400000000ff */
[----:B------:R-:W-:Y:S01]  /*20980*/  LOP3.LUT R146, R146, R147, RZ, 0xc0, !PT ;  /* 0x0000009392927212 */ /* 0x000fe200078ec0ff */
[--C-:B------:R-:W-:Y:S01]  /*20990*/  HSET2.LE.AND R147, R154, R232.reuse, PT ;  /* 0x000000e89a937233 */ /* 0x100fe20003803000 */
[----:B------:R-:W-:Y:S04]  /*209a0*/  PRMT R182, R180, 0x7632, R182 ;  /* 0x00007632b4b67816 */ /* 0x000fe800000000b6 */
[----:B------:R-:W-:Y:S02]  /*209b0*/  LOP3.LUT R147, R147, R0, RZ, 0xc0, !PT ;  /* 0x0000000093937212 */ /* 0x000fe400078ec0ff */
[----:B------:R-:W-:Y:S01]  /*209c0*/  LOP3.LUT R0, R166, 0xff, RZ, 0xc0, !PT ;  /* 0x000000ffa6007812 */ /* 0x000fe200078ec0ff */
[-C--:B------:R-:W-:Y:S08]  /*209d0*/  HMMA.16816.F32 R4, R136, R140.reuse, R4 ;  /* 0x0000008c8804723c */ /* 0x080ff00000001804 */
[C---:B------:R-:W-:Y:S08]  /*209e0*/  HMMA.16816.F32 R8, R144.reuse, R140, R8 ;  /* 0x0000008c9008723c */ /* 0x040ff00000001808 */
[-C--:B------:R-:W-:Y:S08]  /*209f0*/  HMMA.16816.F32 R12, R144, R142.reuse, R12 ;  /* 0x0000008e900c723c */ /* 0x080ff0000000180c */
[C---:B------:R-:W-:Y:S01]  /*20a00*/  HMMA.16816.F32 R16, R136.reuse, R142, R16 ;  /* 0x0000008e8810723c */ /* 0x040fe20000001810 */
[----:B------:R-:W3:Y:S07]  /*20a10*/  LDSM.16.MT88.4 R140, [R194+0xa000] ;  /* 0x00a00000c28c783b */ /* 0x000eee0000004200 */
        /* <DEDUP_REMOVED lines=8> */
[----:B------:R-:W-:Y:S03]  /*20aa0*/  LDSM.16.MT88.4 R140, [R189+0xb000] ;  /* 0x00b00000bd8c783b */ /* 0x000fe60000004200 */
[----:B-----5:R-:W-:Y:S02]  /*20ab0*/  @!P6 HADD2 R185, -R158.H0_H0, -RZ.H0_H0 ;  /* 0xa00000ff9eb9e230 */ /* 0x020fe40000000900 */
[----:B----4-:R-:W-:Y:S03]  /*20ac0*/  @!P1 HADD2 R179, -R160.H0_H0, -RZ.H0_H0 ;  /* 0xa00000ffa0b39230 */ /* 0x010fe60000000900 */
[----:B------:R1:W-:Y:S03]  /*20ad0*/  @!P6 STL.S16 [R1+0x38], R185 ;  /* 0x000038b90100e387 */ /* 0x0003e60000100600 */
[----:B------:R-:W-:Y:S01]  /*20ae0*/  PRMT R152, R185, 0x7610, R152 ;  /* 0x00007610b9987816 */ /* 0x000fe20000000098 */
[----:B------:R-:W-:Y:S01]  /*20af0*/  @!P0 HADD2 R178, -R162.H0_H0, -RZ.H0_H0 ;  /* 0xa00000ffa2b28230 */ /* 0x000fe20000000900 */
[----:B------:R-:W-:Y:S01]  /*20b00*/  @!P1 STL.S16 [R1+0x58], R179 ;  /* 0x000058b301009387 */ /* 0x000fe20000100600 */
[----:B------:R-:W-:Y:S01]  /*20b10*/  PRMT R150, R179, 0x7610, R150 ;  /* 0x00007610b3967816 */ /* 0x000fe20000000096 */
[----:B------:R-:W-:Y:S01]  /*20b20*/  @!P5 HADD2 R177, -R163.H0_H0, -RZ.H0_H0 ;  /* 0xa00000ffa3b1d230 */ /* 0x000fe20000000900 */
[----:B------:R-:W-:Y:S02]  /*20b30*/  @!P6 PRMT R158, R152, 0x5410, RZ ;  /* 0x00005410989ee816 */ /* 0x000fe400000000ff */
[----:B------:R-:W-:Y:S01]  /*20b40*/  @!P1 PRMT R160, R150, 0x5410, RZ ;  /* 0x0000541096a09816 */ /* 0x000fe200000000ff */
[----:B------:R-:W3:Y:S01]  /*20b50*/  LDSM.16.MT88.4 R152, [R193+0xa000] ;  /* 0x00a00000c198783b */ /* 0x000ee20000004200 */
[----:B------:R-:W-:Y:S02]  /*20b60*/  ISETP.GE.U32.AND P6, PT, R229, R0, PT ;  /* 0x00000000e500720c */ /* 0x000fe40003fc6070 */
[----:B------:R-:W-:Y:S02]  /*20b70*/  LOP3.LUT R0, R166, 0xffff, RZ, 0xc0, !PT ;  /* 0x0000ffffa6007812 */ /* 0x000fe400078ec0ff */
[----:B------:R-:W-:Y:S02]  /*20b80*/  PRMT R2, R178, 0x7610, R2 ;  /* 0x00007610b2027816 */ /* 0x000fe40000000002 */
[----:B------:R-:W-:Y:S01]  /*20b90*/  SHF.R.U32.HI R0, RZ, 0x8, R0 ;  /* 0x00000008ff007819 */ /* 0x000fe20000011600 */
[----:B------:R4:W-:Y:S01]  /*20ba0*/  STG.E.U16 [R206.64+0x12], R158 ;  /* 0x0000129ece007986 */ /* 0x0009e2000c10151c */
[----:B------:R-:W-:Y:S02]  /*20bb0*/  @!P0 PRMT R162, R2, 0x5410, RZ ;  /* 0x0000541002a28816 */ /* 0x000fe400000000ff */
[----:B------:R-:W-:Y:S01]  /*20bc0*/  LOP3.LUT R0, R0, 0xffff, RZ, 0xc0, !PT ;  /* 0x0000ffff00007812 */ /* 0x000fe200078ec0ff */
[----:B------:R-:W-:Y:S01]  /*20bd0*/  STG.E.U16 [R210.64+0xe], R160 ;  /* 0x00000ea0d2007986 */ /* 0x000fe2000c10151c */
[----:B------:R-:W-:Y:S01]  /*20be0*/  PRMT R3, R177, 0x7610, R3 ;  /* 0x00007610b1037816 */ /* 0x000fe20000000003 */
[----:B-1----:R-:W-:Y:S01]  /*20bf0*/  MUFU.EX2 R185, R239 ;  /* 0x000000ef00b97308 */ /* 0x002fe20000000800 */
[----:B------:R-:W-:Y:S02]  /*20c00*/  ISETP.GE.U32.AND P1, PT, R229, R0, PT ;  /* 0x00000000e500720c */ /* 0x000fe40003f26070 */
[--C-:B------:R-:W-:Y:S02]  /*20c10*/  SHF.R.U32.HI R0, RZ, 0x18, R166.reuse ;  /* 0x00000018ff007819 */ /* 0x100fe400000116a6 */
[----:B------:R-:W-:Y:S02]  /*20c20*/  SHF.R.U32.HI R166, RZ, 0x10, R166 ;  /* 0x00000010ffa67819 */ /* 0x000fe400000116a6 */
[----:B------:R-:W-:Y:S02]  /*20c30*/  @!P5 PRMT R163, R3, 0x5410, RZ ;  /* 0x0000541003a3d816 */ /* 0x000fe400000000ff */
[----:B------:R-:W-:Y:S02]  /*20c40*/  LOP3.LUT R166, R166, 0xff, RZ, 0xc0, !PT ;  /* 0x000000ffa6a67812 */ /* 0x000fe400078ec0ff */
[----:B----4-:R-:W-:Y:S01]  /*20c50*/  PRMT R158, R175, 0x7632, R158 ;  /* 0x00007632af9e7816 */ /* 0x010fe2000000009e */
[-C--:B---3--:R-:W-:Y:S08]  /*20c60*/  HMMA.16816.F32 R52, R136, R152.reuse, R52 ;  /* 0x000000988834723c */ /* 0x088ff00000001834 */
[C---:B------:R-:W-:Y:S07]  /*20c70*/  HMMA.16816.F32 R56, R144.reuse, R152, R56 ;  /* 0x000000989038723c */ /* 0x040fee0000001838 */
[C---:B------:R-:W-:Y:S01]  /*20c80*/  PRMT R153, R170.reuse, 0x7632, R153 ;  /* 0x00007632aa997816 */ /* 0x040fe20000000099 */
[-C--:B------:R-:W-:Y:S01]  /*20c90*/  HMMA.16816.F32 R60, R144, R154.reuse, R60 ;  /* 0x0000009a903c723c */ /* 0x080fe2000000183c */
[----:B------:R-:W-:Y:S07]  /*20ca0*/  PRMT R152, R171, 0x7632, R152 ;  /* 0x00007632ab987816 */ /* 0x000fee0000000098 */
[C---:B------:R-:W-:Y:S01]  /*20cb0*/  HMMA.16816.F32 R64, R136.reuse, R154, R64 ;  /* 0x0000009a8840723c */ /* 0x040fe20000001840 */
[----:B--2---:R-:W-:Y:S05]  /*20cc0*/  @!P2 HADD2 R169, -R161.H0_H0, -RZ.H0_H0 ;  /* 0xa00000ffa1a9a230 */ /* 0x004fea0000000900 */
[----:B------:R1:W-:Y:S01]  /*20cd0*/  @!P2 STL.S16 [R1+0x54], R169 ;  /* 0x000054a90100a387 */ /* 0x0003e20000100600 */
[----:B------:R-:W-:Y:S01]  /*20ce0*/  PRMT R148, R169, 0x7610, R148 ;  /* 0x00007610a9947816 */ /* 0x000fe20000000094 */
[-C--:B------:R-:W-:Y:S01]  /*20cf0*/  HMMA.16816.F32 R68, R136, R140.reuse, R68 ;  /* 0x0000008c8844723c */ /* 0x080fe20000001844 */
[----:B------:R-:W-:Y:S03]  /*20d00*/  PRMT R154, R170, 0x7610, R154 ;  /* 0x00007610aa9a7816 */ /* 0x000fe6000000009a */
[----:B------:R-:W-:Y:S02]  /*20d10*/  @!P2 PRMT R161, R148, 0x5410, RZ ;  /* 0x0000541094a1a816 */ /* 0x000fe400000000ff */
[----:B------:R-:W-:Y:S02]  /*20d20*/  ISETP.GE.U32.AND P2, PT, R229, R0, PT ;  /* 0x00000000e500720c */ /* 0x000fe40003f46070 */
[C---:B------:R-:W-:Y:S01]  /*20d30*/  HMMA.16816.F32 R72, R144.reuse, R140, R72 ;  /* 0x0000008c9048723c */ /* 0x040fe20000001848 */
[----:B------:R-:W-:Y:S01]  /*20d40*/  LOP3.LUT R0, R205, UR16, R230, 0x96, !PT ;  /* 0x00000010cd007c12 */ /* 0x000fe2000f8e96e6 */
[----:B------:R-:W-:Y:S03]  /*20d50*/  STG.E.U16 [R210.64+0x10], R161 ;  /* 0x000010a1d2007986 */ /* 0x000fe6000c10151c */
[C---:B------:R-:W-:Y:S01]  /*20d60*/  LOP3.LUT R2, R0.reuse, 0xff, RZ, 0xc0, !PT ;  /* 0x000000ff00027812 */ /* 0x040fe200078ec0ff */
[----:B------:R-:W-:Y:S01]  /*20d70*/  STG.E.U16 [R208.64+0x12], R163 ;  /* 0x000012a3d0007986 */ /* 0x000fe2000c10151c */
[----:B------:R-:W-:Y:S01]  /*20d80*/  LOP3.LUT R3, R0, 0xffff, RZ, 0xc0, !PT ;  /* 0x0000ffff00037812 */ /* 0x000fe200078ec0ff */
[-C--:B------:R-:W-:Y:S02]  /*20d90*/  HMMA.16816.F32 R76, R144, R142.reuse, R76 ;  /* 0x0000008e904c723c */ /* 0x080fe4000000184c */
[----:B------:R2:W-:Y:S02]  /*20da0*/  STG.E.U16 [R208.64+0x10], R162 ;  /* 0x000010a2d0007986 */ /* 0x0005e4000c10151c */
[----:B------:R-:W-:Y:S02]  /*20db0*/  SHF.R.U32.HI R3, RZ, 0x8, R3 ;  /* 0x00000008ff037819 */ /* 0x000fe40000011603 */
[----:B-1----:R1:W3:Y:S02]  /*20dc0*/  LDL.S16 R169, [R1+0x48] ;  /* 0x0000480001a97983 */ /* 0x0022e40000100600 */
[C---:B------:R-:W-:Y:S01]  /*20dd0*/  HMMA.16816.F32 R80, R136.reuse, R142, R80 ;  /* 0x0000008e8850723c */ /* 0x040fe20000001850 */
[----:B------:R-:W-:Y:S01]  /*20de0*/  LOP3.LUT R3, R3, 0xffff, RZ, 0xc0, !PT ;  /* 0x0000ffff03037812 */ /* 0x000fe200078ec0ff */
[----:B------:R-:W-:Y:S01]  /*20df0*/  @!P0 STL.S16 [R1+0x30], R178 ;  /* 0x000030b201008387 */ /* 0x000fe20000100600 */
[C---:B------:R-:W-:Y:S03]  /*20e00*/  ISETP.GE.U32.AND P0, PT, R229.reuse, R166, PT ;  /* 0x000000a6e500720c */ /* 0x040fe60003f06070 */
[----:B------:R1:W4:Y:S04]  /*20e10*/  LDL.S16 R150, [R1+0x10] ;  /* 0x0000100001967983 */ /* 0x0003280000100600 */
[----:B------:R1:W5:Y:S04]  /*20e20*/  LDL.S16 R148, [R1+0x8] ;  /* 0x0000080001947983 */ /* 0x0003680000100600 */
[----:B------:R-:W-:Y:S01]  /*20e30*/  @!P5 STL.S16 [R1+0x2c], R177 ;  /* 0x00002cb10100d387 */ /* 0x000fe20000100600 */
[----:B------:R-:W-:Y:S02]  /*20e40*/  ISETP.GE.U32.AND P5, PT, R229, R2, PT ;  /* 0x00000002e500720c */ /* 0x000fe40003fa6070 */
[----:B------:R-:W-:Y:S01]  /*20e50*/  PRMT R2, R168, 0x7610, R2 ;  /* 0x00007610a8027816 */ /* 0x000fe20000000002 */
[----:B------:R1:W5:Y:S01]  /*20e60*/  LDL.S16 R172, [R1+0x24] ;  /* 0x0000240001ac7983 */ /* 0x0003620000100600 */
[----:B------:R-:W-:Y:S02]  /*20e70*/  PRMT R168, R157, 0x5410, R158 ;  /* 0x000054109da87816 */ /* 0x000fe4000000009e */
[----:B--2---:R-:W-:Y:S01]  /*20e80*/  SHF.R.U32.HI R162, RZ, 0x10, R164 ;  /* 0x00000010ffa27819 */ /* 0x004fe200000116a4 */
[----:B------:R1:W2:Y:S04]  /*20e90*/  LDL.S16 R166, [R1+0x1c] ;  /* 0x00001c0001a67983 */ /* 0x0002a80000100600 */
[----:B------:R-:W-:Y:S01]  /*20ea0*/  LDSM.16.MT88.4 R140, [R194+0xb000] ;  /* 0x00b00000c28c783b */ /* 0x000fe20000004200 */
[----:B---3--:R-:W-:Y:S07]  /*20eb0*/  @!P6 HADD2 R169, -R2.H0_H0, -RZ.H0_H0 ;  /* 0xa00000ff02a9e230 */ /* 0x008fee0000000900 */
[----:B------:R3:W-:Y:S01]  /*20ec0*/  @!P6 STL.S16 [R1+0x48], R169 ;  /* 0x000048a90100e387 */ /* 0x0007e20000100600 */
[----:B------:R-:W-:Y:S01]  /*20ed0*/  PRMT R151, R169, 0x7610, R151 ;  /* 0x00007610a9977816 */ /* 0x000fe20000000097 */
[----:B----4-:R-:W-:Y:S02]  /*20ee0*/  @!P1 HADD2 R150, -R156.H0_H0, -RZ.H0_H0 ;  /* 0xa00000ff9c969230 */ /* 0x010fe40000000900 */
[----:B-----5:R-:W-:Y:S03]  /*20ef0*/  @!P0 HADD2 R148, -R157.H0_H0, -RZ.H0_H0 ;  /* 0xa00000ff9d948230 */ /* 0x020fe60000000900 */
[----:B------:R-:W-:Y:S01]  /*20f00*/  @!P1 STL.S16 [R1+0x10], R150 ;  /* 0x0000109601009387 */ /* 0x000fe20000100600 */
[----:B------:R-:W-:Y:S03]  /*20f10*/  PRMT R149, R150, 0x7610, R149 ;  /* 0x0000761096957816 */ /* 0x000fe60000000095 */
[----:B------:R1:W4:Y:S01]  /*20f20*/  LDL.S16 R159, [R1+0x18] ;  /* 0x00001800019f7983 */ /* 0x0003220000100600 */
[----:B------:R-:W-:Y:S01]  /*20f30*/  PRMT R174, R148, 0x7610, R174 ;  /* 0x0000761094ae7816 */ /* 0x000fe200000000ae */
[----:B------:R-:W-:Y:S02]  /*20f40*/  @!P2 HADD2 R172, -R158.H0_H0, -RZ.H0_H0 ;  /* 0xa00000ff9eaca230 */ /* 0x000fe40000000900 */
[----:B------:R-:W-:Y:S01]  /*20f50*/  @!P0 STL.S16 [R1+0x8], R148 ;  /* 0x0000089401008387 */ /* 0x000fe20000100600 */
[----:B------:R-:W-:Y:S01]  /*20f60*/  @!P0 PRMT R157, R174, 0x5410, RZ ;  /* 0x00005410ae9d8816 */ /* 0x000fe200000000ff */
[----:B--2---:R-:W-:Y:S02]  /*20f70*/  @!P5 HADD2 R166, -R154.H0_H0, -RZ.H0_H0 ;  /* 0xa00000ff9aa6d230 */ /* 0x004fe40000000900 */
[----:B------:R1:W2:Y:S01]  /*20f80*/  LDL.S16 R155, [R1+0x14] ;  /* 0x00001400019b7983 */ /* 0x0002a20000100600 */
[----:B------:R-:W-:Y:S03]  /*20f90*/  PRMT R160, R172, 0x7610, R160 ;  /* 0x00007610aca07816 */ /* 0x000fe600000000a0 */
[----:B------:R5:W-:Y:S01]  /*20fa0*/  @!P2 STL.S16 [R1+0x24], R172 ;  /* 0x000024ac0100a387 */ /* 0x000be20000100600 */
[----:B---3--:R-:W-:Y:S02]  /*20fb0*/  PRMT R169, R2, 0x5410, R156 ;  /* 0x0000541002a97816 */ /* 0x008fe4000000009c */
[----:B------:R-:W-:Y:S01]  /*20fc0*/  @!P6 PRMT R2, R151, 0x5410, RZ ;  /* 0x000054109702e816 */ /* 0x000fe200000000ff */
[----:B------:R3:W-:Y:S01]  /*20fd0*/  @!P5 STL.S16 [R1+0x1c], R166 ;  /* 0x00001ca60100d387 */ /* 0x0007e20000100600 */
[----:B------:R-:W-:Y:S02]  /*20fe0*/  ISETP.GE.U32.AND P6, PT, R229, R3, PT ;  /* 0x00000003e500720c */ /* 0x000fe40003fc6070 */
[--C-:B------:R-:W-:Y:S01]  /*20ff0*/  SHF.R.U32.HI R3, RZ, 0x18, R0.reuse ;  /* 0x00000018ff037819 */ /* 0x100fe20000011600 */
[----:B------:R-:W-:Y:S01]  /*21000*/  STG.E.U16 [R186.64+0x20], R2 ;  /* 0x00002002ba007986 */ /* 0x000fe2000c10151c */
[----:B------:R-:W-:Y:S02]  /*21010*/  @!P2 PRMT R158, R160, 0x5410, RZ ;  /* 0x00005410a09ea816 */ /* 0x000fe400000000ff */
[----:B------:R-:W-:Y:S02]  /*21020*/  PRMT R160, R154, 0x5410, R153 ;  /* 0x000054109aa07816 */ /* 0x000fe40000000099 */
[----:B------:R-:W-:Y:S02]  /*21030*/  @!P1 PRMT R156, R149, 0x5410, RZ ;  /* 0x00005410959c9816 */ /* 0x000fe400000000ff */
[C---:B------:R-:W-:Y:S01]  /*21040*/  ISETP.GE.U32.AND P1, PT, R229.reuse, R3, PT ;  /* 0x00000003e500720c */ /* 0x040fe20003f26070 */
[----:B------:R-:W1:Y:S01]  /*21050*/  LDSM.16.MT88.4 R148, [R191+0xb000] ;  /* 0x00b00000bf94783b */ /* 0x000e620000004200 */
[----:B------:R-:W-:Y:S02]  /*21060*/  LOP3.LUT R3, R164, 0xff, RZ, 0xc0, !PT ;  /* 0x000000ffa4037812 */ /* 0x000fe400078ec0ff */
[----:B------:R-:W-:Y:S02]  /*21070*/  SHF.R.U32.HI R0, RZ, 0x10, R0 ;  /* 0x00000010ff007819 */ /* 0x000fe40000011600 */
[----:B------:R-:W-:Y:S02]  /*21080*/  ISETP.GE.U32.AND P0, PT, R229, R3, PT ;  /* 0x00000003e500720c */ /* 0x000fe40003f06070 */
[--C-:B------:R-:W-:Y:S01]  /*21090*/  SHF.R.U32.HI R3, RZ, 0x10, R164.reuse ;  /* 0x00000010ff037819 */ /* 0x100fe200000116a4 */
[----:B------:R1:W-:Y:S01]  /*210a0*/  STG.E.U16 [R186.64+0x22], R156 ;  /* 0x0000229cba007986 */ /* 0x0003e2000c10151c */
[----:B------:R-:W-:Y:S02]  /*210b0*/  PRMT R161, R166, 0x7610, R161 ;  /* 0x00007610a6a17816 */ /* 0x000fe400000000a1 */
[----:B------:R-:W-:Y:S01]  /*210c0*/  LOP3.LUT R3, R3, 0xff, RZ, 0xc0, !PT ;  /* 0x000000ff03037812 */ /* 0x000fe200078ec0ff */
[----:B-----5:R1:W5:Y:S01]  /*210d0*/  LDL.S16 R172, [R1] ;  /* 0x0000000001ac7983 */ /* 0x0203620000100600 */
[----:B------:R-:W-:Y:S02]  /*210e0*/  LOP3.LUT R0, R0, 0xff, RZ, 0xc0, !PT ;  /* 0x000000ff00007812 */ /* 0x000fe400078ec0ff */
[----:B------:R-:W-:Y:S01]  /*210f0*/  ISETP.GE.U32.AND P2, PT, R229, R3, PT ;  /* 0x00000003e500720c */ /* 0x000fe20003f46070 */
[----:B------:R-:W-:Y:S01]  /*21100*/  STG.E.U16 [R206.64+0x20], R157 ;  /* 0x0000209dce007986 */ /* 0x000fe2000c10151c */
[C---:B------:R-:W-:Y:S02]  /*21110*/  LOP3.LUT R3, R164.reuse, 0xffff, RZ, 0xc0, !PT ;  /* 0x0000ffffa4037812 */ /* 0x040fe400078ec0ff */
[----:B------:R-:W-:Y:S01]  /*21120*/  @!P5 PRMT R154, R161, 0x5410, RZ ;  /* 0x00005410a19ad816 */ /* 0x000fe200000000ff */
[----:B------:R-:W-:Y:S01]  /*21130*/  STG.E.U16 [R206.64+0x22], R158 ;  /* 0x0000229ece007986 */ /* 0x000fe2000c10151c */
[----:B------:R-:W-:Y:S02]  /*21140*/  ISETP.GE.U32.AND P5, PT, R229, R0, PT ;  /* 0x00000000e500720c */ /* 0x000fe40003fa6070 */
[----:B------:R-:W-:Y:S01]  /*21150*/  SHF.R.U32.HI R3, RZ, 0x8, R3 ;  /* 0x00000008ff037819 */ /* 0x000fe20000011603 */
[----:B------:R-:W-:Y:S01]  /*21160*/  STG.E.U16 [R210.64+0x1e], R154 ;  /* 0x00001e9ad2007986 */ /* 0x000fe2000c10151c */
[--C-:B---3--:R-:W-:Y:S01]  /*21170*/  SHF.R.U32.HI R166, RZ, 0x18, R164.reuse ;  /* 0x00000018ffa67819 */ /* 0x108fe200000116a4 */
[----:B------:R-:W3:Y:S01]  /*21180*/  MUFU.EX2 R0, R234 ;  /* 0x000000ea00007308 */ /* 0x000ee20000000800 */
[----:B------:R-:W-:Y:S01]  /*21190*/  LOP3.LUT R3, R3, 0xffff, RZ, 0xc0, !PT ;  /* 0x0000ffff03037812 */ /* 0x000fe200078ec0ff */
[----:B------:R-:W-:Y:S01]  /*211a0*/  @!P2 HADD2 R249, -R180.H0_H0, -RZ.H0_H0 ;  /* 0xa00000ffb4f9a230 */ /* 0x000fe20000000900 */
[C---:B------:R-:W-:Y:S02]  /*211b0*/  LOP3.LUT R161, R164.reuse, 0xffff, RZ, 0xc0, !PT ;  /* 0x0000ffffa4a17812 */ /* 0x040fe400078ec0ff */
[----:B------:R-:W-:Y:S02]  /*211c0*/  LOP3.LUT R165, R164, 0xff, RZ, 0xc0, !PT ;  /* 0x000000ffa4a57812 */ /* 0x000fe400078ec0ff */
[----:B------:R-:W-:Y:S02]  /*211d0*/  SHF.R.U32.HI R164, RZ, 0x18, R164 ;  /* 0x00000018ffa47819 */ /* 0x000fe400000116a4 */
[----:B------:R-:W-:Y:S04]  /*211e0*/  SHF.R.U32.HI R161, RZ, 0x8, R161 ;  /* 0x00000008ffa17819 */ /* 0x000fe800000116a1 */
[----:B------:R-:W-:Y:S01]  /*211f0*/  PRMT R174, R165, 0x5410, R161 ;  /* 0x00005410a5ae7816 */ /* 0x000fe200000000a1 */
[-C--:B-1----:R-:W-:Y:S01]  /*21200*/  HMMA.16816.F32 R84, R136, R148.reuse, R84 ;  /* 0x000000948854723c */ /* 0x082fe20000001854 */
[----:B------:R-:W-:Y:S03]  /*21210*/  LOP3.LUT R161, R204, 0xffff, RZ, 0xc0, !PT ;  /* 0x0000ffffcca17812 */ /* 0x000fe600078ec0ff */
[--C-:B------:R-:W-:Y:S01]  /*21220*/  HSET2.LE.AND R174, R174, R232.reuse, PT ;  /* 0x000000e8aeae7233 */ /* 0x100fe20003803000 */
[----:B------:R-:W-:Y:S02]  /*21230*/  SHF.R.U32.HI R156, RZ, 0x8, R161 ;  /* 0x00000008ff9c7819 */ /* 0x000fe400000116a1 */
[----:B------:R-:W-:Y:S01]  /*21240*/  SHF.R.U32.HI R161, RZ, 0x18, R204 ;  /* 0x00000018ffa17819 */ /* 0x000fe200000116cc */
[C---:B------:R-:W-:Y:S01]  /*21250*/  HMMA.16816.F32 R88, R144.reuse, R148, R88 ;  /* 0x000000949058723c */ /* 0x040fe20000001858 */
[----:B---3--:R-:W-:Y:S03]  /*21260*/  FADD.FTZ R225, R0, R176 ;  /* 0x000000b000e17221 */ /* 0x008fe60000010000 */
[----:B------:R-:W-:Y:S03]  /*21270*/  F2FP.PACK_AB R0, R224, R0 ;  /* 0x00000000e000723e */ /* 0x000fe600000000ff */
[----:B------:R-:W-:Y:S01]  /*21280*/  LOP3.LUT R149, R162, 0xff, RZ, 0xc0, !PT ;  /* 0x000000ffa2957812 */ /* 0x000fe200078ec0ff */
[-C--:B------:R-:W-:Y:S01]  /*21290*/  HMMA.16816.F32 R92, R144, R150.reuse, R92 ;  /* 0x00000096905c723c */ /* 0x080fe2000000185c */
[----:B------:R-:W-:Y:S03]  /*212a0*/  PRMT R2, R0, 0x7632, R2 ;  /* 0x0000763200027816 */ /* 0x000fe60000000002 */
[----:B------:R-:W-:Y:S02]  /*212b0*/  PRMT R175, R149, 0x5410, R164 ;  /* 0x0000541095af7816 */ /* 0x000fe400000000a4 */
[C---:B------:R-:W-:Y:S02]  /*212c0*/  LOP3.LUT R149, R204.reuse, 0xff, RZ, 0xc0, !PT ;  /* 0x000000ffcc957812 */ /* 0x040fe400078ec0ff */
[C---:B------:R-:W-:Y:S01]  /*212d0*/  HMMA.16816.F32 R96, R136.reuse, R150, R96 ;  /* 0x000000968860723c */ /* 0x040fe20000001860 */
[----:B------:R-:W-:Y:S03]  /*212e0*/  LOP3.LUT R148, R204, 0xff, RZ, 0xc0, !PT ;  /* 0x000000ffcc947812 */ /* 0x000fe600078ec0ff */
[----:B------:R-:W-:Y:S01]  /*212f0*/  SHF.R.U32.HI R162, RZ, 0x10, R204 ;  /* 0x00000010ffa27819 */ /* 0x000fe200000116cc */
[--C-:B------:R-:W-:Y:S03]  /*21300*/  HSET2.LE.AND R175, R175, R232.reuse, PT ;  /* 0x000000e8afaf7233 */ /* 0x100fe60003803000 */
[-C--:B------:R-:W-:Y:S08]  /*21310*/  HMMA.16816.F32 R100, R136, R140.reuse, R100 ;  /* 0x0000008c8864723c */ /* 0x080ff00000001864 */
[C---:B------:R-:W-:Y:S07]  /*21320*/  HMMA.16816.F32 R104, R144.reuse, R140, R104 ;  /* 0x0000008c9068723c */ /* 0x040fee0000001868 */
[----:B------:R-:W-:Y:S01]  /*21330*/  PRMT R140, R0, 0x5410, R2 ;  /* 0x00005410008c7816 */ /* 0x000fe20000000002 */
[-C--:B------:R-:W-:Y:S01]  /*21340*/  HMMA.16816.F32 R108, R144, R142.reuse, R108 ;  /* 0x0000008e906c723c */ /* 0x080fe2000000186c */
[----:B------:R-:W-:Y:S03]  /*21350*/  LOP3.LUT R141, R156, 0xffff, RZ, 0xc0, !PT ;  /* 0x0000ffff9c8d7812 */ /* 0x000fe600078ec0ff */
[----:B------:R-:W-:Y:S02]  /*21360*/  LOP3.LUT R174, R174, R140, RZ, 0xc0, !PT ;  /* 0x0000008caeae7212 */ /* 0x000fe400078ec0ff */
[----:B------:R-:W-:Y:S02]  /*21370*/  PRMT R140, R180, 0x5410, R182 ;  /* 0x00005410b48c7816 */ /* 0x000fe400000000b6 */
[C---:B------:R-:W-:Y:S01]  /*21380*/  HMMA.16816.F32 R112, R136.reuse, R142, R112 ;  /* 0x0000008e8870723c */ /* 0x040fe20000001870 */
[----:B------:R-:W-:Y:S03]  /*21390*/  LOP3.LUT R156, R162, 0xff, RZ, 0xc0, !PT ;  /* 0x000000ffa29c7812 */ /* 0x000fe600078ec0ff */
[----:B------:R-:W-:Y:S02]  /*213a0*/  @!P2 PRMT R180, R249, 0x5410, RZ ;  /* 0x00005410f9b4a816 */ /* 0x000fe400000000ff */
[----:B------:R-:W-:Y:S02]  /*213b0*/  PRMT R179, R156, 0x5410, R161 ;  /* 0x000054109cb37816 */ /* 0x000fe400000000a1 */
[----:B------:R-:W-:Y:S04]  /*213c0*/  SHF.R.U32.HI R143, RZ, 0x10, R167 ;  /* 0x00000010ff8f7819 */ /* 0x000fe800000116a7 */
[----:B------:R-:W-:Y:S01]  /*213d0*/  LOP3.LUT R156, R167, 0xffff, RZ, 0xc0, !PT ;  /* 0x0000ffffa79c7812 */ /* 0x000fe200078ec0ff */
[--C-:B------:R-:W-:Y:S01]  /*213e0*/  HSET2.LE.AND R179, R179, R232.reuse, PT ;  /* 0x000000e8b3b37233 */ /* 0x100fe20003803000 */
[----:B------:R-:W-:Y:S02]  /*213f0*/  LOP3.LUT R143, R143, 0xff, RZ, 0xc0, !PT ;  /* 0x000000ff8f8f7812 */ /* 0x000fe400078ec0ff */
[----:B------:R-:W-:Y:S02]  /*21400*/  SHF.R.U32.HI R156, RZ, 0x8, R156 ;  /* 0x00000008ff9c7819 */ /* 0x000fe4000001169c */
[----:B------:R-:W-:Y:S01]  /*21410*/  LOP3.LUT R175, R175, R140, RZ, 0xc0, !PT ;  /* 0x0000008cafaf7212 */ /* 0x000fe200078ec0ff */
[----:B----4-:R-:W-:Y:S05]  /*21420*/  @!P6 HADD2 R159, -R153.H0_H0, -RZ.H0_H0 ;  /* 0xa00000ff999fe230 */ /* 0x010fea0000000900 */
[----:B------:R-:W-:Y:S01]  /*21430*/  PRMT R170, R159, 0x7610, R170 ;  /* 0x000076109faa7816 */ /* 0x000fe200000000aa */
[----:B------:R1:W-:Y:S03]  /*21440*/  @!P6 STL.S16 [R1+0x18], R159 ;  /* 0x0000189f0100e387 */ /* 0x0003e60000100600 */
[----:B------:R-:W-:Y:S02]  /*21450*/  @!P6 PRMT R153, R170, 0x5410, RZ ;  /* 0x00005410aa99e816 */ /* 0x000fe400000000ff */
[----:B------:R3:W4:Y:S01]  /*21460*/  LDL.S16 R170, [R1+0xc] ;  /* 0x00000c0001aa7983 */ /* 0x0007220000100600 */
[----:B------:R-:W-:Y:S02]  /*21470*/  ISETP.GE.U32.AND P6, PT, R229, R3, PT ;  /* 0x00000003e500720c */ /* 0x000fe40003fc6070 */
[----:B------:R-:W-:Y:S01]  /*21480*/  PRMT R3, R171, 0x7610, R3 ;  /* 0x00007610ab037816 */ /* 0x000fe20000000003 */
[----:B------:R-:W-:Y:S04]  /*21490*/  STG.E.U16 [R210.64+0x20], R153 ;  /* 0x00002099d2007986 */ /* 0x000fe8000c10151c */
[----:B--2---:R-:W-:Y:S05]  /*214a0*/  @!P5 HADD2 R155, -R3.H0_H0, -RZ.H0_H0 ;  /* 0xa00000ff039bd230 */ /* 0x004fea0000000900 */
[----:B------:R2:W-:Y:S01]  /*214b0*/  @!P5 STL.S16 [R1+0x14], R155 ;  /* 0x0000149b0100d387 */ /* 0x0005e20000100600 */
[----:B------:R-:W-:Y:S02]  /*214c0*/  PRMT R173, R155, 0x7610, R173 ;  /* 0x000076109bad7816 */ /* 0x000fe400000000ad */
[----:B-1----:R-:W-:Y:S04]  /*214d0*/  LOP3.LUT R159, R205, UR16, R230, 0x96, !PT ;  /* 0x00000010cd9f7c12 */ /* 0x002fe8000f8e96e6 */
[----:B------:R-:W-:Y:S04]  /*214e0*/  SHF.R.U32.HI R142, RZ, 0x10, R159 ;  /* 0x00000010ff8e7819 */ /* 0x000fe8000001169f */
[----:B------:R-:W-:Y:S01]  /*214f0*/  LOP3.LUT R142, R142, 0xff, RZ, 0xc0, !PT ;  /* 0x000000ff8e8e7812 */ /* 0x000fe200078ec0ff */
[----:B-----5:R-:W-:Y:S05]  /*21500*/  @!P1 HADD2 R172, -R152.H0_H0, -RZ.H0_H0 ;  /* 0xa00000ff98ac9230 */ /* 0x020fea0000000900 */
[----:B------:R-:W-:Y:S01]  /*21510*/  PRMT R163, R172, 0x7610, R163 ;  /* 0x00007610aca37816 */ /* 0x000fe200000000a3 */
[----:B------:R-:W-:Y:S01]  /*21520*/  @!P1 STL.S16 [R1], R172 ;  /* 0x000000ac01009387 */ /* 0x000fe20000100600 */
[----:B--2---:R-:W-:Y:S02]  /*21530*/  PRMT R155, R3, 0x5410, R152 ;  /* 0x00005410039b7816 */ /* 0x004fe40000000098 */
[----:B------:R-:W-:Y:S02]  /*21540*/  @!P1 PRMT R152, R163, 0x5410, RZ ;  /* 0x00005410a3989816 */ /* 0x000fe400000000ff */
[----:B------:R3:W2:Y:S01]  /*21550*/  LDL.S16 R163, [R1+0x4] ;  /* 0x0000040001a37983 */ /* 0x0006a20000100600 */
[----:B------:R-:W-:Y:S02]  /*21560*/  ISETP.GE.U32.AND P1, PT, R229, R148, PT ;  /* 0x00000094e500720c */ /* 0x000fe40003f26070 */
[----:B------:R-:W-:Y:S01]  /*21570*/  LOP3.LUT R148, R204, 0xffff, RZ, 0xc0, !PT ;  /* 0x0000ffffcc947812 */ /* 0x000fe200078ec0ff */
[----:B------:R-:W-:Y:S01]  /*21580*/  STG.E.U16 [R208.64+0x22], R152 ;  /* 0x00002298d0007986 */ /* 0x000fe2000c10151c */
[----:B------:R-:W-:Y:S01]  /*21590*/  @!P5 PRMT R3, R173, 0x5410, RZ ;  /* 0x00005410ad03d816 */ /* 0x000fe200000000ff */
[----:B------:R-:W1:Y:S01]  /*215a0*/  MUFU.EX2 R205, R237 ;  /* 0x000000ed00cd7308 */ /* 0x000e620000000800 */
[----:B------:R-:W-:Y:S02]  /*215b0*/  SHF.R.U32.HI R148, RZ, 0x8, R148 ;  /* 0x00000008ff947819 */ /* 0x000fe40000011694 */
[----:B------:R-:W-:Y:S01]  /*215c0*/  ISETP.GE.U32.AND P5, PT, R229, R166, PT ;  /* 0x000000a6e500720c */ /* 0x000fe20003fa6070 */
[----:B------:R5:W-:Y:S01]  /*215d0*/  STG.E.U16 [R208.64+0x20], R3 ;  /* 0x00002003d0007986 */ /* 0x000be2000c10151c */
[----:B------:R-:W-:Y:S03]  /*215e0*/  PRMT R178, R149, 0x5410, R148 ;  /* 0x0000541095b27816 */ /* 0x000fe60000000094 */
[----:B------:R-:W3:Y:S01]  /*215f0*/  LDSM.16.MT88.4 R148, [R193+0xb000] ;  /* 0x00b00000c194783b */ /* 0x000ee20000004200 */
[----:B------:R-:W-:Y:S02]  /*21600*/  @!P1 HADD2 R247, -R184.H0_H0, -RZ.H0_H0 ;  /* 0xa00000ffb8f79230 */ /* 0x000fe40000000900 */
[--C-:B------:R-:W-:Y:S05]  /*21610*/  HSET2.LE.AND R178, R178, R232.reuse, PT ;  /* 0x000000e8b2b27233 */ /* 0x100fea0003803000 */
[----:B------:R-:W-:Y:S05]  /*21620*/  @!P5 HADD2 R248, -R182.H0_H0, -RZ.H0_H0 ;  /* 0xa00000ffb6f8d230 */ /* 0x000fea0000000900 */
[----:B------:R-:W-:Y:S02]  /*21630*/  @!P5 PRMT R182, R248, 0x5410, RZ ;  /* 0x00005410f8b6d816 */ /* 0x000fe400000000ff */
[----:B-1----:R-:W-:Y:S04]  /*21640*/  F2FP.PACK_AB R181, R185, R205 ;  /* 0x000000cdb9b5723e */ /* 0x002fe800000000ff */
[----:B-----5:R-:W-:Y:S01]  /*21650*/  PRMT R3, R181, 0x7632, R3 ;  /* 0x00007632b5037816 */ /* 0x020fe20000000003 */
[-C--:B---3--:R-:W-:Y:S08]  /*21660*/  HMMA.16816.F32 R116, R136, R148.reuse, R116 ;  /* 0x000000948874723c */ /* 0x088ff00000001874 */
[C---:B------:R-:W-:Y:S08]  /*21670*/  HMMA.16816.F32 R120, R144.reuse, R148, R120 ;  /* 0x000000949078723c */ /* 0x040ff00000001878 */
[-C--:B------:R-:W-:Y:S08]  /*21680*/  HMMA.16816.F32 R124, R144, R150.reuse, R124 ;  /* 0x00000096907c723c */ /* 0x080ff0000000187c */
[----:B------:R-:W-:Y:S01]  /*21690*/  HMMA.16816.F32 R128, R136, R150, R128 ;  /* 0x000000968880723c */ /* 0x000fe20000001880 */
[----:B------:R-:W-:Y:S03]  /*216a0*/  LDSM.16.MT88.4 R136, [R194+0xa800] ;  /* 0x00a80000c288783b */ /* 0x000fe60000004200 */
[----:B----4-:R-:W-:Y:S05]  /*216b0*/  @!P0 HADD2 R170, -R0.H0_H0, -RZ.H0_H0 ;  /* 0xa00000ff00aa8230 */ /* 0x010fea0000000900 */
[----:B------:R-:W-:Y:S01]  /*216c0*/  PRMT R164, R170, 0x7610, R164 ;  /* 0x00007610aaa47816 */ /* 0x000fe200000000a4 */
[----:B------:R-:W-:Y:S03]  /*216d0*/  @!P0 STL.S16 [R1+0xc], R170 ;  /* 0x00000caa01008387 */ /* 0x000fe60000100600 */
[----:B------:R-:W-:Y:S02]  /*216e0*/  @!P0 PRMT R0, R164, 0x5410, RZ ;  /* 0x00005410a4008816 */ /* 0x000fe400000000ff */
[----:B------:R-:W-:Y:S02]  /*216f0*/  ISETP.GE.U32.AND P0, PT, R229, R141, PT ;  /* 0x0000008de500720c */ /* 0x000fe40003f06070 */
[--C-:B------:R-:W-:Y:S01]  /*21700*/  SHF.R.U32.HI R141, RZ, 0x10, R204.reuse ;  /* 0x00000010ff8d7819 */ /* 0x100fe200000116cc */
[----:B------:R1:W-:Y:S01]  /*21710*/  STG.E.U16 [R186.64+0x30], R0 ;  /* 0x00003000ba007986 */ /* 0x0003e2000c10151c */
[----:B------:R-:W-:Y:S02]  /*21720*/  SHF.R.U32.HI R204, RZ, 0x18, R204 ;  /* 0x00000018ffcc7819 */ /* 0x000fe400000116cc */
[----:B------:R-:W-:Y:S02]  /*21730*/  LOP3.LUT R161, R141, 0xff, RZ, 0xc0, !PT ;  /* 0x000000ff8da17812 */ /* 0x000fe400078ec0ff */
[----:B------:R-:W-:Y:S02]  /*21740*/  LOP3.LUT R141, R167, 0xff, RZ, 0xc0, !PT ;  /* 0x000000ffa78d7812 */ /* 0x000fe400078ec0ff */
[----:B------:R-:W-:Y:S02]  /*21750*/  SHF.R.U32.HI R167, RZ, 0x18, R167 ;  /* 0x00000018ffa77819 */ /* 0x000fe400000116a7 */
[----:B------:R-:W-:Y:S01]  /*21760*/  PRMT R172, R141, 0x5410, R156 ;  /* 0x000054108dac7816 */ /* 0x000fe2000000009c */
[----:B------:R-:W-:Y:S01]  /*21770*/  @!P0 HADD2 R246, -R183.H0_H0, -RZ.H0_H0 ;  /* 0xa00000ffb7f68230 */ /* 0x000fe20000000900 */
[----:B------:R-:W-:Y:S02]  /*21780*/  PRMT R143, R143, 0x5410, R167 ;  /* 0x000054108f8f7816 */ /* 0x000fe400000000a7 */
[----:B------:R-:W3:Y:S01]  /*21790*/  LDSM.16.MT88.4 R164, [R189+0xa800] ;  /* 0x00a80000bda4783b */ /* 0x000ee20000004200 */
[C---:B------:R-:W-:Y:S01]  /*217a0*/  LOP3.LUT R141, R159.reuse, 0xffff, RZ, 0xc0, !PT ;  /* 0x0000ffff9f8d7812 */ /* 0x040fe200078ec0ff */
[--C-:B------:R-:W-:Y:S01]  /*217b0*/  HSET2.LE.AND R172, R172, R232.reuse, PT ;  /* 0x000000e8acac7233 */ /* 0x100fe20003803000 */
[----:B------:R-:W-:Y:S01]  /*217c0*/  LOP3.LUT R156, R159, 0xff, RZ, 0xc0, !PT ;  /* 0x000000ff9f9c7812 */ /* 0x000fe200078ec0ff */
[--C-:B------:R-:W-:Y:S01]  /*217d0*/  HSET2.LE.AND R173, R143, R232.reuse, PT ;  /* 0x000000e88fad7233 */ /* 0x100fe20003803000 */
[----:B------:R-:W-:Y:S02]  /*217e0*/  SHF.R.U32.HI R159, RZ, 0x18, R159 ;  /* 0x00000018ff9f7819 */ /* 0x000fe4000001169f */
[----:B------:R-:W-:Y:S02]  /*217f0*/  SHF.R.U32.HI R141, RZ, 0x8, R141 ;  /* 0x00000008ff8d7819 */ /* 0x000fe4000001168d */
[----:B------:R-:W-:Y:S02]  /*21800*/  PRMT R142, R142, 0x5410, R159 ;  /* 0x000054108e8e7816 */ /* 0x000fe4000000009f */
[----:B------:R-:W-:Y:S02]  /*21810*/  PRMT R141, R156, 0x5410, R141 ;  /* 0x000054109c8d7816 */ /* 0x000fe4000000008d */
[----:B------:R-:W4:Y:S01]  /*21820*/  LDSM.16.MT88.4 R156, [R191+0xa800] ;  /* 0x00a80000bf9c783b */ /* 0x000f220000004200 */
[----:B------:R-:W-:Y:S01]  /*21830*/  LOP3.LUT R172, R172, R169, RZ, 0xc0, !PT ;  /* 0x000000a9acac7212 */ /* 0x000fe200078ec0ff */
[--C-:B------:R-:W-:Y:S01]  /*21840*/  HSET2.LE.AND R177, R142, R232.reuse, PT ;  /* 0x000000e88eb17233 */ /* 0x100fe20003803000 */
[----:B------:R-:W-:Y:S01]  /*21850*/  LOP3.LUT R173, R173, R168, RZ, 0xc0, !PT ;  /* 0x000000a8adad7212 */ /* 0x000fe200078ec0ff */
[----:B------:R-:W-:Y:S01]  /*21860*/  HSET2.LE.AND R176, R141, R232, PT ;  /* 0x000000e88db07233 */ /* 0x000fe20003803000 */
[----:B-1----:R-:W-:Y:S01]  /*21870*/  PRMT R0, R184, 0x5410, R183 ;  /* 0x00005410b8007816 */ /* 0x002fe200000000b7 */
[----:B--2---:R-:W-:Y:S01]  /*21880*/  @!P6 HADD2 R163, -R2.H0_H0, -RZ.H0_H0 ;  /* 0xa00000ff02a3e230 */ /* 0x004fe20000000900 */
[----:B------:R-:W-:Y:S02]  /*21890*/  @!P1 PRMT R184, R247, 0x5410, RZ ;  /* 0x00005410f7b89816 */ /* 0x000fe400000000ff */
[----:B------:R-:W-:Y:S02]  /*218a0*/  LOP3.LUT R178, R178, R0, RZ, 0xc0, !PT ;  /* 0x00000000b2b27212 */ /* 0x000fe400078ec0ff */
[----:B------:R-:W-:Y:S01]  /*218b0*/  PRMT R0, R181, 0x5410, R3 ;  /* 0x00005410b5007816 */ /* 0x000fe20000000003 */
[----:B------:R4:W-:Y:S01]  /*218c0*/  @!P6 STL.S16 [R1+0x4], R163 ;  /* 0x000004a30100e387 */ /* 0x0009e20000100600 */
[----:B------:R-:W-:Y:S02]  /*218d0*/  @!P0 PRMT R183, R246, 0x5410, RZ ;  /* 0x00005410f6b78816 */ /* 0x000fe400000000ff */
[----:B------:R-:W-:Y:S02]  /*218e0*/  LOP3.LUT R176, R176, R160, RZ, 0xc0, !PT ;  /* 0x000000a0b0b07212 */ /* 0x000fe400078ec0ff */
[----:B------:R-:W-:Y:S02]  /*218f0*/  LOP3.LUT R177, R177, R155, RZ, 0xc0, !PT ;  /* 0x0000009bb1b17212 */ /* 0x000fe400078ec0ff */
[----:B------:R-:W-:Y:S01]  /*21900*/  LOP3.LUT R179, R179, R0, RZ, 0xc0, !PT ;  /* 0x00000000b3b37212 */ /* 0x000fe200078ec0ff */
[----:B------:R-:W-:Y:S01]  /*21910*/  FADD.FTZ R0, R205, R226 ;  /* 0x000000e2cd007221 */ /* 0x000fe20000010000 */
[----:B------:R-:W-:Y:S02]  /*21920*/  PRMT R162, R163, 0x7610, R162 ;  /* 0x00007610a3a27816 */ /* 0x000fe400000000a2 */
[C---:B------:R-:W-:Y:S02]  /*21930*/  ISETP.GE.U32.AND P2, PT, R229.reuse, R204, PT ;  /* 0x000000cce500720c */ /* 0x040fe40003f46070 */
[----:B------:R-:W-:Y:S01]  /*21940*/  @!P6 PRMT R2, R162, 0x5410, RZ ;  /* 0x00005410a202e816 */ /* 0x000fe200000000ff */
[-C--:B---3--:R-:W-:Y:S01]  /*21950*/  HMMA.16816.F32 R168, R172, R164.reuse, R4 ;  /* 0x000000a4aca8723c */ /* 0x088fe20000001804 */
[----:B------:R-:W1:Y:S01]  /*21960*/  LDSM.16.MT88.4 R4, [R193+0xa800] ;  /* 0x00a80000c104783b */ /* 0x000e620000004200 */
[----:B------:R-:W-:Y:S02]  /*21970*/  ISETP.GE.U32.AND P6, PT, R229, R161, PT ;  /* 0x000000a1e500720c */ /* 0x000fe40003fc6070 */
[----:B------:R-:W-:Y:S04]  /*21980*/  IADD3 R204, P0, R186, -0x40, RZ ;  /* 0xffffffc0bacc7810 */ /* 0x000fe80007f1e0ff */
[C---:B------:R-:W-:Y:S01]  /*21990*/  HMMA.16816.F32 R152, R176.reuse, R164, R8 ;  /* 0x000000a4b098723c */ /* 0x040fe20000001808 */
[----:B------:R-:W2:Y:S03]  /*219a0*/  LDSM.16.MT88.4 R8, [R189+0xb800] ;  /* 0x00b80000bd08783b */ /* 0x000ea60000004200 */
[----:B------:R-:W-:Y:S03]  /*219b0*/  @!P2 HADD2 R244, -R3.H0_H0, -RZ.H0_H0 ;  /* 0xa00000ff03f4a230 */ /* 0x000fe60000000900 */
[----:B------:R-:W-:Y:S01]  /*219c0*/  @!P6 HADD2 R245, -R181.H0_H0, -RZ.H0_H0 ;  /* 0xa00000ffb5f5e230 */ /* 0x000fe20000000900 */
[-C--:B------:R-:W-:Y:S01]  /*219d0*/  HMMA.16816.F32 R148, R176, R166.reuse, R12 ;  /* 0x000000a6b094723c */ /* 0x080fe2000000180c */
[----:B------:R-:W3:Y:S03]  /*219e0*/  LDSM.16.MT88.4 R12, [R191+0xb800] ;  /* 0x00b80000bf0c783b */ /* 0x000ee60000004200 */
[----:B------:R-:W-:Y:S02]  /*219f0*/  @!P2 PRMT R3, R244, 0x5410, RZ ;  /* 0x00005410f403a816 */ /* 0x000fe400000000ff */
[----:B------:R-:W-:Y:S02]  /*21a00*/  @!P6 PRMT R181, R245, 0x5410, RZ ;  /* 0x00005410f5b5e816 */ /* 0x000fe400000000ff */
[C---:B------:R-:W-:Y:S01]  /*21a10*/  HMMA.16816.F32 R164, R172.reuse, R166, R16 ;  /* 0x000000a6aca4723c */ /* 0x040fe20000001810 */
[----:B------:R-:W5:Y:S07]  /*21a20*/  LDSM.16.MT88.4 R16, [R194+0xb800] ;  /* 0x00b80000c210783b */ /* 0x000f6e0000004200 */
[-C--:B----4-:R-:W-:Y:S01]  /*21a30*/  HMMA.16816.F32 R160, R172, R156.reuse, R20 ;  /* 0x0000009caca0723c */ /* 0x090fe20000001814 */
[----:B------:R-:W4:Y:S07]  /*21a40*/  LDSM.16.MT88.4 R20, [R193+0xb800] ;  /* 0x00b80000c114783b */ /* 0x000f2e0000004200 */
[C---:B------:R-:W-:Y:S01]  /*21a50*/  HMMA.16816.F32 R144, R176.reuse, R156, R24 ;  /* 0x0000009cb090723c */ /* 0x040fe20000001818 */
[----:B------:R1:W-:Y:S04]  /*21a60*/  STG.E.U16 [R186.64+0x32], R2 ;  /* 0x00003202ba007986 */ /* 0x0003e8000c10151c */
[----:B------:R-:W-:Y:S03]  /*21a70*/  STG.E.U16 [R206.64+0x30], R180 ;  /* 0x000030b4ce007986 */ /* 0x000fe6000c10151c */
[-C--:B------:R-:W-:Y:S01]  /*21a80*/  HMMA.16816.F32 R140, R176, R158.reuse, R28 ;  /* 0x0000009eb08c723c */ /* 0x080fe2000000181c */
[----:B------:R-:W-:Y:S04]  /*21a90*/  STG.E.U16 [R206.64+0x32], R182 ;  /* 0x000032b6ce007986 */ /* 0x000fe8000c10151c */
[----:B------:R-:W-:Y:S03]  /*21aa0*/  STG.E.U16 [R210.64+0x2e], R184 ;  /* 0x00002eb8d2007986 */ /* 0x000fe6000c10151c */
[C---:B------:R-:W-:Y:S01]  /*21ab0*/  HMMA.16816.F32 R156, R172.reuse, R158, R32 ;  /* 0x0000009eac9c723c */ /* 0x040fe20000001820 */
[----:B------:R2:W-:Y:S04]  /*21ac0*/  STG.E.U16 [R210.64+0x30], R183 ;  /* 0x000030b7d2007986 */ /* 0x0005e8000c10151c */
[----:B------:R3:W-:Y:S03]  /*21ad0*/  STG.E.U16 [R208.64+0x32], R3 ;  /* 0x00003203d0007986 */ /* 0x0007e6000c10151c */
[-C--:B------:R-:W-:Y:S01]  /*21ae0*/  HMMA.16816.F32 R36, R172, R136.reuse, R36 ;  /* 0x00000088ac24723c */ /* 0x080fe20000001824 */
[----:B------:R4:W-:Y:S03]  /*21af0*/  STG.E.U16 [R208.64+0x30], R181 ;  /* 0x000030b5d0007986 */ /* 0x0009e6000c10151c */
[----:B-1----:R-:W-:Y:S04]  /*21b00*/  FADD.FTZ R2, R213, R227 ;  /* 0x000000e3d5027221 */ /* 0x002fe80000010000 */
[C---:B------:R-:W-:Y:S07]  /*21b10*/  HMMA.16816.F32 R40, R176.reuse, R136, R40 ;  /* 0x00000088b028723c */ /* 0x040fee0000001828 */
[----:B------:R-:W-:Y:S01]  /*21b20*/  IMAD.MOV.U32 R137, RZ, RZ, R135 ;  /* 0x000000ffff897224 */ /* 0x000fe200078e0087 */
[-C--:B------:R-:W-:Y:S01]  /*21b30*/  HMMA.16816.F32 R44, R176, R138.reuse, R44 ;  /* 0x0000008ab02c723c */ /* 0x080fe2000000182c */
[----:B------:R-:W-:Y:S03]  /*21b40*/  IMAD.MOV.U32 R136, RZ, RZ, R132 ;  /* 0x000000ffff887224 */ /* 0x000fe600078e0084 */
[----:B--2---:R-:W-:Y:S04]  /*21b50*/  FADD.FTZ R211, R224, R225 ;  /* 0x000000e1e0d37221 */ /* 0x004fe80000010000 */
[C---:B------:R-:W-:Y:S01]  /*21b60*/  HMMA.16816.F32 R48, R172.reuse, R138, R48 ;  /* 0x0000008aac30723c */ /* 0x040fe20000001830 */
[----:B---3--:R-:W-:Y:S03]  /*21b70*/  FADD.FTZ R3, R223, R233 ;  /* 0x000000e9df037221 */ /* 0x008fe60000010000 */
[----:B----4-:R-:W-:Y:S02]  /*21b80*/  FADD.FTZ R208, R212, R2 ;  /* 0x00000002d4d07221 */ /* 0x010fe40000010000 */
[----:B------:R-:W-:Y:S01]  /*21b90*/  FADD.FTZ R210, R222, R3 ;  /* 0x00000003ded27221 */ /* 0x000fe20000010000 */
[----:B------:R-:W-:Y:S01]  /*21ba0*/  IADD3.X R139, R187, -0x1, RZ, P0, !PT ;  /* 0xffffffffbb8b7810 */ /* 0x000fe200007fe4ff */
[-C--:B------:R-:W-:Y:S01]  /*21bb0*/  HMMA.16816.F32 R52, R172, R4.reuse, R52 ;  /* 0x00000004ac34723c */ /* 0x080fe20000001834 */
[----:B------:R-:W-:Y:S03]  /*21bc0*/  PLOP3.LUT P0, PT, PT, PT, UP0, 0x80, 0x0 ;  /* 0x000000000000781c */ /* 0x000fe60003f0f008 */
[----:B------:R-:W-:Y:S02]  /*21bd0*/  FADD.FTZ R209, R185, R0 ;  /* 0x00000000b9d17221 */ /* 0x000fe40000010000 */
[----:B------:R-:W-:Y:S02]  /*21be0*/  IMAD.MOV.U32 R138, RZ, RZ, R134 ;  /* 0x000000ffff8a7224 */ /* 0x000fe400078e0086 */
[C---:B------:R-:W-:Y:S01]  /*21bf0*/  HMMA.16816.F32 R56, R176.reuse, R4, R56 ;  /* 0x00000004b038723c */ /* 0x040fe20000001838 */
[----:B------:R-:W-:Y:S07]  /*21c00*/  IMAD.MOV.U32 R2, RZ, RZ, R133 ;  /* 0x000000ffff027224 */ /* 0x000fee00078e0085 */
        /* <DEDUP_REMOVED lines=19> */
.L_x_2076:
        /* <DEDUP_REMOVED lines=9> */
[----:B------:R-:W4:Y:S01]  /*21dd0*/  S2UR UR11, SR_CTAID.Z ;  /* 0x00000000000b79c3 */ /* 0x000f220000002700 */
[----:B------:R-:W-:Y:S01]  /*21de0*/  ULDC UR9, c[0x0][0x214] ;  /* 0x0000850000097ab9 */ /* 0x000fe20000000800 */
[----:B------:R-:W4:Y:S01]  /*21df0*/  S2R R174, SR_TID.X ;  /* 0x0000000000ae7919 */ /* 0x000f220000002100 */
[----:B------:R-:W-:Y:S02]  /*21e00*/  @UP3 UIMAD.WIDE.U32 UR14, UR25, UR4, URZ ;  /* 0x00000004190e32a5 */ /* 0x000fe4000f8e003f */
[----:B------:R-:W-:Y:S02]  /*21e10*/  UMOV UR20, URZ ;  /* 0x0000003f00147c82 */ /* 0x000fe40008000000 */
        /* <DEDUP_REMOVED lines=13> */
[----:B------:R-:W-:Y:S02]  /*21ef0*/  SHF.R.S32.HI R175, RZ, 0x1f, R174 ;  /* 0x0000001fffaf7819 */ /* 0x000fe400000114ae */
[----:B------:R-:W3:Y:S01]  /*21f00*/  SHFL.BFLY PT, R3, R210, 0x1, 0x1f ;  /* 0x0c201f00d2037f89 */ /* 0x000ee200000e0000 */
[----:B------:R-:W-:Y:S01]  /*21f10*/  UISETP.NE.AND UP2, UPT, UR4, URZ, UPT ;  /* 0x0000003f0400728c */ /* 0x000fe2000bf45270 */
[CC--:B------:R-:W-:Y:S02]  /*21f20*/  LEA.HI R4, R175.reuse, R174.reuse, RZ, 0x2 ;  /* 0x000000aeaf047211 */ /* 0x0c0fe400078f10ff */
[----:B------:R-:W4:Y:S01]  /*21f30*/  SHFL.BFLY PT, R7, R209, 0x1, 0x1f ;  /* 0x0c201f00d1077f89 */ /* 0x000f2200000e0000 */
[----:B------:R-:W-:Y:S01]  /*21f40*/  LEA.HI R173, R175, R174, RZ, 0x5 ;  /* 0x000000aeafad7211 */ /* 0x000fe200078f28ff */
[----:B------:R-:W-:Y:S01]  /*21f50*/  UISETP.NE.OR UP4, UPT, UR10, URZ, !UP2 ;  /* 0x0000003f0a00728c */ /* 0x000fe2000d785670 */
[----:B------:R-:W4:Y:S01]  /*21f60*/  S2UR UR10, SR_CTAID.X ;  /* 0x00000000000a79c3 */ /* 0x000f220000002500 */
[----:B------:R-:W-:-:S02]  /*21f70*/  @!UP3 UIMAD UR12, UR7, UR5, UR12 ;  /* 0x00000005070cb2a4 */ /* 0x000fc4000f8e020c */
[----:B------:R-:W-:Y:S02]  /*21f80*/  @UP1 UIMAD UR13, UR13, UR9, URZ ;  /* 0x000000090d0d12a4 */ /* 0x000fe4000f8e023f */
[----:B------:R-:W-:Y:S02]  /*21f90*/  ULDC UR5, c[0x0][0x234] ;  /* 0x00008d0000057ab9 */ /* 0x000fe40000000800 */
[----:B------:R-:W-:Y:S01]  /*21fa0*/  UISETP.NE.OR UP0, UPT, UR25, -0x1, UP4 ;  /* 0xffffffff1900788c */ /* 0x000fe2000a705670 */
[----:B-1----:R-:W-:Y:S01]  /*21fb0*/  FADD.FTZ R136, R0, R5 ;  /* 0x0000000500887221 */ /* 0x002fe20000010000 */
[----:B------:R-:W-:Y:S01]  /*21fc0*/  MOV R0, 0x3f800000 ;  /* 0x3f80000000007802 */ /* 0x000fe20000000f00 */
[----:B------:R-:W-:Y:S01]  /*21fd0*/  @!UP1 USEL UR13, UR9, UR5, !UP2 ;  /* 0x00000005090d9287 */ /* 0x000fe2000d000000 */
[----:B------:R-:W-:Y:S01]  /*21fe0*/  SHF.R.S32.HI R5, RZ, 0x1f, R4 ;  /* 0x0000001fff057819 */ /* 0x000fe20000011404 */
[----:B--2---:R-:W-:Y:S01]  /*21ff0*/  FADD.FTZ R208, R2, R208 ;  /* 0x000000d002d07221 */ /* 0x004fe20000010000 */
[----:B------:R-:W-:Y:S01]  /*22000*/  FSETP.NE.FTZ.AND P6, PT, R136, RZ, PT ;  /* 0x000000ff8800720b */ /* 0x000fe20003fd5000 */
[----:B------:R-:W-:Y:S01]  /*22010*/  ULDC UR4, c[0x0][0x1c0] ;  /* 0x0000700000047ab9 */ /* 0x000fe20000000800 */
[----:B------:R-:W-:Y:S01]  /*22020*/  SHF.R.S32.HI R2, RZ, 0x2, R4 ;  /* 0x00000002ff027819 */ /* 0x000fe20000011404 */
[----:B---3--:R-:W-:Y:S01]  /*22030*/  FADD.FTZ R210, R210, R3 ;  /* 0x00000003d2d27221 */ /* 0x008fe20000010000 */
[----:B------:R-:W1:Y:S01]  /*22040*/  SHFL.BFLY PT, R6, R208, 0x1, 0x1f ;  /* 0x0c201f00d0067f89 */ /* 0x000e6200000e0000 */
[----:B------:R-:W-:Y:S01]  /*22050*/  MOV R3, 0x3f800000 ;  /* 0x3f80000000037802 */ /* 0x000fe20000000f00 */
[----:B------:R-:W-:Y:S01]  /*22060*/  @UP1 UMOV UR15, 0x1 ;  /* 0x00000001000f1882 */ /* 0x000fe20000000000 */
[----:B----4-:R-:W-:Y:S01]  /*22070*/  FADD.FTZ R209, R209, R7 ;  /* 0x00000007d1d17221 */ /* 0x010fe20000010000 */
[----:B------:R-:W-:Y:S01]  /*22080*/  LEA.HI R5, R5, R2, RZ, 0x3 ;  /* 0x0000000205057211 */ /* 0x000fe200078f18ff */
[----:B------:R-:W-:Y:S01]  /*22090*/  @!UP1 UIMAD UR15, UR13, UR4, URZ ;  /* 0x000000040d0f92a4 */ /* 0x000fe2000f8e023f */
[----:B------:R-:W-:Y:S01]  /*220a0*/  FSETP.NE.FTZ.AND P5, PT, R210, RZ, PT ;  /* 0x000000ffd200720b */ /* 0x000fe20003fb5000 */
[----:B------:R-:W-:Y:S01]  /*220b0*/  @UP1 ULDC UR16, c[0x0][0x210] ;  /* 0x0000840000101ab9 */ /* 0x000fe20000000800 */
[----:B------:R-:W-:Y:S01]  /*220c0*/  LOP3.LUT R25, R5, 0xfffffff8, RZ, 0xc0, !PT ;  /* 0xfffffff805197812 */ /* 0x000fe200078ec0ff */
[----:B------:R-:W2:Y:S01]  /*220d0*/  @P6 MUFU.RCP R0, R136 ;  /* 0x0000008800006308 */ /* 0x000ea20000001000 */
[----:B------:R-:W-:Y:S01]  /*220e0*/  FSETP.NE.FTZ.AND P3, PT, R209, RZ, PT ;  /* 0x000000ffd100720b */ /* 0x000fe20003f75000 */
[----:B------:R-:W-:Y:S01]  /*220f0*/  UIMAD UR5, UR7, UR15, URZ ;  /* 0x0000000f070572a4 */ /* 0x000fe2000f8e023f */
[----:B------:R-:W-:Y:S01]  /*22100*/  IADD3 R25, R2, -R25, RZ ;  /* 0x8000001902197210 */ /* 0x000fe20007ffe0ff */
[----:B------:R-:W-:Y:S01]  /*22110*/  @!UP1 UMOV UR16, 0x1 ;  /* 0x0000000100109882 */ /* 0x000fe20000000000 */
[----:B------:R-:W-:Y:S01]  /*22120*/  MOV R2, 0x3f800000 ;  /* 0x3f80000000027802 */ /* 0x000fe20000000f00 */
[----:B------:R-:W-:Y:S01]  /*22130*/  @!UP0 UIMAD UR25, UR7, UR9, URZ ;  /* 0x00000009071982a4 */ /* 0x000fe2000f8e023f */
[----:B------:R-:W-:Y:S01]  /*22140*/  LOP3.LUT R4, R4, 0x3ffffffc, RZ, 0xc0, !PT ;  /* 0x3ffffffc04047812 */ /* 0x000fe200078ec0ff */
[----:B------:R-:W-:-:S02]  /*22150*/  UIMAD UR4, UR10, UR16, URZ ;  /* 0x000000100a0472a4 */ /* 0x000fc4000f8e023f */
[----:B------:R-:W-:Y:S01]  /*22160*/  @P5 MUFU.RCP R3, R210 ;  /* 0x000000d200035308 */ /* 0x000fe20000001000 */
[----:B------:R-:W-:Y:S01]  /*22170*/  IADD3 R4, -R4, R174, RZ ;  /* 0x000000ae04047210 */ /* 0x000fe20007ffe1ff */
[----:B------:R-:W-:Y:S02]  /*22180*/  USEL UR5, UR5, URZ, UP4 ;  /* 0x0000003f05057287 */ /* 0x000fe4000a000000 */
[----:B------:R-:W-:Y:S01]  /*22190*/  USHF.L.U32 UR4, UR4, 0x7, URZ ;  /* 0x0000000704047899 */ /* 0x000fe2000800063f */
[----:B-1----:R-:W-:Y:S01]  /*221a0*/  FADD.FTZ R208, R208, R6 ;  /* 0x00000006d0d07221 */ /* 0x002fe20000010000 */
[----:B------:R-:W-:Y:S01]  /*221b0*/  SHF.R.S32.HI R6, RZ, 0x5, R173 ;  /* 0x00000005ff067819 */ /* 0x000fe200000114ad */
[----:B--2---:R-:W-:Y:S01]  /*221c0*/  FMUL.FTZ R0, R0, c[0x0][0x2dc] ;  /* 0x0000b70000007a20 */ /* 0x004fe20000410000 */
[----:B------:R-:W-:Y:S02]  /*221d0*/  UIMAD UR13, UR11, UR13, UR5 ;  /* 0x0000000d0b0d72a4 */ /* 0x000fe4000f8e0205 */
[----:B------:R-:W-:Y:S01]  /*221e0*/  FSETP.NE.FTZ.AND P4, PT, R208, RZ, PT ;  /* 0x000000ffd000720b */ /* 0x000fe20003f95000 */
[----:B------:R-:W-:Y:S01]  /*221f0*/  FMUL.FTZ R11, R0, R161 ;  /* 0x000000a1000b7220 */ /* 0x000fe20000410000 */
[----:B------:R-:W-:Y:S01]  /*22200*/  LEA R172, R6, R4, 0x9 ;  /* 0x0000000406ac7211 */ /* 0x000fe200078e48ff */
[C---:B------:R-:W-:Y:S01]  /*22210*/  FMUL.FTZ R14, R0.reuse, R157 ;  /* 0x0000009d000e7220 */ /* 0x040fe20000410000 */
[----:B------:R-:W-:Y:S01]  /*22220*/  R2P PR, R25, 0x6 ;  /* 0x0000000619007804 */ /* 0x000fe20000000000 */
        /* <DEDUP_REMOVED lines=9> */
[----:B------:R-:W1:Y:S01]  /*222c0*/  @P4 MUFU.RCP R2, R208 ;  /* 0x000000d000024308 */ /* 0x000e620000001000 */
        /* <DEDUP_REMOVED lines=13> */
[----:B------:R-:W-:Y:S01]  /*223a0*/  F2FP.PACK_AB R18, R35, R137 ;  /* 0x000000892312723e */ /* 0x000fe200000000ff */
        /* <DEDUP_REMOVED lines=76> */
[----:B------:R-:W-:Y:S01]  /*22870*/  FMUL.FTZ R56, R0, R63 ;  /* 0x0000003f00387220 */ /* 0x000fe20000410000 */
        /* <DEDUP_REMOVED lines=223> */
[----:B---34-:R-:W3:Y:S02]  /*23670*/  S2R R4, SR_TID.X ;  /* 0x0000000000047919 */ /* 0x018ee40000002100 */
[----:B---3--:R-:W-:-:S04]  /*23680*/  SHF.R.S32.HI R2, RZ, 0x1f, R4 ;  /* 0x0000001fff027819 */ /* 0x008fc80000011404 */
[----:B------:R-:W-:-:S04]  /*23690*/  LEA.HI R2, R2, R4, RZ, 0x5 ;  /* 0x0000000402027211 */ /* 0x000fc800078f28ff */
[----:B------:R-:W-:Y:S02]  /*236a0*/  LOP3.LUT R0, R2, 0xffffffe0, RZ, 0xc0, !PT ;  /* 0xffffffe002007812 */ /* 0x000fe400078ec0ff */
[--C-:B------:R-:W-:Y:S02]  /*236b0*/  SHF.R.S32.HI R3, RZ, 0x5, R2.reuse ;  /* 0x00000005ff037819 */ /* 0x100fe40000011402 */
[----:B------:R-:W-:Y:S01]  /*236c0*/  SHF.R.S32.HI R2, RZ, 0x1f, R2 ;  /* 0x0000001fff027819 */ /* 0x000fe20000011402 */
[----:B------:R-:W-:-:S03]  /*236d0*/  IMAD.IADD R0, R4, 0x1, -R0 ;  /* 0x0000000104007824 */ /* 0x000fc600078e0a00 */
[----:B------:R-:W-:Y:S02]  /*236e0*/  LEA.HI R2, R2, R3, RZ, 0x2 ;  /* 0x0000000302027211 */ /* 0x000fe400078f10ff */
[----:B------:R-:W-:Y:S02]  /*236f0*/  SHF.R.S32.HI R4, RZ, 0x1f, R0 ;  /* 0x0000001fff047819 */ /* 0x000fe40000011400 */
[----:B------:R-:W-:Y:S02]  /*23700*/  LOP3.LUT R2, R2, 0xffffffc, RZ, 0xc0, !PT ;  /* 0x0ffffffc02027812 */ /* 0x000fe400078ec0ff */
[----:B------:R-:W-:-:S03]  /*23710*/  LEA.HI R0, R4, R0, RZ, 0x2 ;  /* 0x0000000004007211 */ /* 0x000fc600078f10ff */
[----:B------:R-:W-:Y:S01]  /*23720*/  IMAD.IADD R2, R3, 0x1, -R2 ;  /* 0x0000000103027824 */ /* 0x000fe200078e0a02 */
        /* <DEDUP_REMOVED lines=33> */
.L_x_2081:
[----:B---34-:R-:W-:Y:S05]  /*23940*/  BSYNC B0 ;  /* 0x0000000000007941 */ /* 0x018fea0003800000 */
.L_x_2080:
[----:B------:R-:W3:Y:S04]  /*23950*/  LDL.64 R80, [R1+0x90] ;  /* 0x0000900001507983 */ /* 0x000ee80000100a00 */
[----:B--2---:R2:W5:Y:S01]  /*23960*/  LDL R14, [R1+0x8c] ;  /* 0x00008c00010e7983 */ /* 0x0045620000100800 */
[----:B------:R-:W-:Y:S01]  /*23970*/  LEA.HI R13, R175, R174, RZ, 0x3 ;  /* 0x000000aeaf0d7211 */ /* 0x000fe200078f18ff */
[----:B------:R-:W-:Y:S01]  /*23980*/  UIMAD UR10, UR10, -0x80, UR27 ;  /* 0xffffff800a0a78a4 */ /* 0x000fe2000f8e021b */
[----:B------:R-:W-:Y:S01]  /*23990*/  BSSY B0, `(.L_x_2082) ;  /* 0x0000020000007945 */ /* 0x000fe20003800000 */
[----:B------:R-:W4:Y:S01]  /*239a0*/  S2R R0, SR_TID.X ;  /* 0x0000000000007919 */ /* 0x000f220000002100 */
[----:B------:R-:W-:Y:S01]  /*239b0*/  SHF.R.S32.HI R3, RZ, 0x3, R13 ;  /* 0x00000003ff037819 */ /* 0x000fe2000001140d */
[----:B------:R-:W-:-:S02]  /*239c0*/  USHF.R.S32.HI UR6, URZ, 0x1f, UR11 ;  /* 0x0000001f3f067899 */ /* 0x000fc4000801140b */
[----:B------:R-:W1:Y:S01]  /*239d0*/  S2R R10, SR_CTAID.Z ;  /* 0x00000000000a7919 */ /* 0x000e620000002700 */
[----:B------:R-:W-:Y:S02]  /*239e0*/  ULDC.64 UR4, c[0x0][0x1f0] ;  /* 0x00007c0000047ab9 */ /* 0x000fe40000000a00 */
[----:B------:R-:W-:-:S04]  /*239f0*/  UIMAD UR4, UR6, UR4, URZ ;  /* 0x00000004060472a4 */ /* 0x000fc8000f8e023f */
[----:B------:R-:W-:Y:S01]  /*23a00*/  UIMAD UR4, UR11, UR5, UR4 ;  /* 0x000000050b0472a4 */ /* 0x000fe2000f8e0204 */
[----:B----4-:R-:W-:-:S04]  /*23a10*/  SHF.R.S32.HI R2, RZ, 0x1f, R0 ;  /* 0x0000001fff027819 */ /* 0x010fc80000011400 */
[----:B------:R-:W-:-:S04]  /*23a20*/  LEA.HI R2, R2, R0, RZ, 0x3 ;  /* 0x0000000002027211 */ /* 0x000fc800078f18ff */
[----:B------:R-:W-:Y:S02]  /*23a30*/  SHF.R.S32.HI R2, RZ, 0x3, R2 ;  /* 0x00000003ff027819 */ /* 0x000fe40000011402 */
[----:B---3--:R-:W-:Y:S02]  /*23a40*/  SHF.R.S32.HI R0, RZ, 0x1f, R80 ;  /* 0x0000001fff007819 */ /* 0x008fe40000011450 */
[----:B------:R-:W-:-:S04]  /*23a50*/  IADD3 R4, P0, R80, UR14, RZ ;  /* 0x0000000e50047c10 */ /* 0x000fc8000ff1e0ff */
[----:B------:R-:W-:Y:S01]  /*23a60*/  IADD3.X R5, R0, UR8, RZ, P0, !PT ;  /* 0x0000000800057c10 */ /* 0x000fe200087fe4ff */
[----:B------:R-:W-:Y:S01]  /*23a70*/  IMAD.U32 R0, RZ, RZ, UR26 ;  /* 0x0000001aff007e24 */ /* 0x000fe2000f8e00ff */
[----:B------:R-:W-:Y:S02]  /*23a80*/  ISETP.GE.AND P0, PT, R3, UR10, PT ;  /* 0x0000000a03007c0c */ /* 0x000fe4000bf06270 */
[----:B------:R-:W-:Y:S01]  /*23a90*/  SHF.R.S32.HI R3, RZ, 0x1f, R2 ;  /* 0x0000001fff037819 */ /* 0x000fe20000011402 */
[----:B-1----:R-:W-:-:S04]  /*23aa0*/  IMAD.WIDE.U32 R10, R10, c[0x0][0x1f0], R4 ;  /* 0x00007c000a0a7a25 */ /* 0x002fc800078e0004 */
[----:B------:R-:W-:Y:S01]  /*23ab0*/  IMAD.WIDE R6, R0, 0x80, R2 ;  /* 0x0000008000067825 */ /* 0x000fe200078e0202 */
[----:B------:R-:W-:-:S05]  /*23ac0*/  IADD3 R9, R11, UR4, RZ ;  /* 0x000000040b097c10 */ /* 0x000fca000fffe0ff */
[----:B------:R-:W-:Y:S05]  /*23ad0*/  @P0 BRA `(.L_x_2083) ;  /* 0x000000b000000947 */ /* 0x000fea0003800000 */
[----:B--2---:R-:W-:Y:S01]  /*23ae0*/  IMAD R0, R7, c[0x0][0x1e8], RZ ;  /* 0x00007a0007007a24 */ /* 0x004fe200078e02ff */
        /* <DEDUP_REMOVED lines=10> */
.L_x_2083:
[----:B--2---:R-:W-:Y:S05]  /*23b90*/  BSYNC B0 ;  /* 0x0000000000007941 */ /* 0x004fea0003800000 */
.L_x_2082:
[----:B------:R-:W-:Y:S01]  /*23ba0*/  LEA.HI.SX32 R0, R13, 0x10, 0x1d ;  /* 0x000000100d007811 */ /* 0x000fe200078feaff */
        /* <DEDUP_REMOVED lines=17> */
.L_x_2085:
[----:B------:R-:W-:Y:S05]  /*23cc0*/  BSYNC B0 ;  /* 0x0000000000007941 */ /* 0x000fea0003800000 */
.L_x_2084:
        /* <DEDUP_REMOVED lines=18> */
.L_x_2087:
[----:B------:R-:W-:Y:S05]  /*23df0*/  BSYNC B0 ;  /* 0x0000000000007941 */ /* 0x000fea0003800000 */
.L_x_2086:
        /* <DEDUP_REMOVED lines=18> */
.L_x_2089:
[----:B------:R-:W-:Y:S05]  /*23f20*/  BSYNC B0 ;  /* 0x0000000000007941 */ /* 0x000fea0003800000 */
.L_x_2088:
        /* <DEDUP_REMOVED lines=18> */
.L_x_2091:
[----:B------:R-:W-:Y:S05]  /*24050*/  BSYNC B0 ;  /* 0x0000000000007941 */ /* 0x000fea0003800000 */
.L_x_2090:
        /* <DEDUP_REMOVED lines=18> */
.L_x_2093:
[----:B------:R-:W-:Y:S05]  /*24180*/  BSYNC B0 ;  /* 0x0000000000007941 */ /* 0x000fea0003800000 */
.L_x_2092:
        /* <DEDUP_REMOVED lines=18> */
.L_x_2095:
[----:B------:R-:W-:Y:S05]  /*242b0*/  BSYNC B0 ;  /* 0x0000000000007941 */ /* 0x000fea0003800000 */
.L_x_2094:
[----:B------:R-:W-:-:S04]  /*242c0*/  LEA.HI.SX32 R0, R13, 0x70, 0x1d ;  /* 0x000000700d007811 */ /* 0x000fc800078feaff */
        /* <DEDUP_REMOVED lines=18> */
.L_x_2096:
        /* <DEDUP_REMOVED lines=9> */
.L_x_2407:


//--------------------- .text._ZN5flash16flash_fwd_kernelI23Flash_fwd_kernel_traitsILi128ELi128ELi32ELi4ELb0ELb0EN7cutlass6half_tE19Flash_kernel_traitsILi128ELi128ELi32ELi4ES3_EELb0ELb0ELb1ELb0ELb0ELb0ELb1ELb0EEEvNS_16Flash_fwd_paramsE --------------------------
	.section	.text._ZN5flash16flash_fwd_kernelI23Flash_fwd_kernel_traitsILi128ELi128ELi32ELi4ELb0ELb0EN7cutlass6half_tE19Flash_kernel_traitsILi128ELi128ELi32ELi4ES3_EELb0ELb0ELb1ELb0ELb0ELb0ELb1ELb0EEEvNS_16Flash_fwd_paramsE,"ax",@progbits
	.sectioninfo	@"SHI_REGISTERS=255"
	.align	128
        .global         _ZN5flash16flash_fwd_kernelI23Flash_fwd_kernel_traitsILi128ELi128ELi32ELi4ELb0ELb0EN7cutlass6half_tE19Flash_kernel_traitsILi128ELi128ELi32ELi4ES3_EELb0ELb0ELb1ELb0ELb0ELb0ELb1ELb0EEEvNS_16Flash_fwd_paramsE
        .type           _ZN5flash16flash_fwd_kernelI23Flash_fwd_kernel_traitsILi128ELi128ELi32ELi4ELb0ELb0EN7cutlass6half_tE19Flash_kernel_traitsILi128ELi128ELi32ELi4ES3_EELb0ELb0ELb1ELb0ELb0ELb0ELb1ELb0EEEvNS_16Flash_fwd_paramsE,@function
        .size           _ZN5flash16flash_fwd_kernelI23Flash_fwd_kernel_traitsILi128ELi128ELi32ELi4ELb0ELb0EN7cutlass6half_tE19Flash_kernel_traitsILi128ELi128ELi32ELi4ES3_EELb0ELb0ELb1ELb0ELb0ELb0ELb1ELb0EEEvNS_16Flash_fwd_paramsE,(.L_x_2408 - _ZN5flash16flash_fwd_kernelI23Flash_fwd_kernel_traitsILi128ELi128ELi32ELi4ELb0ELb0EN7cutlass6half_tE19Flash_kernel_traitsILi128ELi128ELi32ELi4ES3_EELb0ELb0ELb1ELb0ELb0ELb0ELb1ELb0EEEvNS_16Flash_fwd_paramsE)
        .other          _ZN5flash16flash_fwd_kernelI23Flash_fwd_kernel_traitsILi128ELi128ELi32ELi4ELb0ELb0EN7cutlass6half_tE19Flash_kernel_traitsILi128ELi128ELi32ELi4ES3_EELb0ELb0ELb1ELb0ELb0ELb0ELb1ELb0EEEvNS_16Flash_fwd_paramsE,@"STO_CUDA_ENTRY STV_DEFAULT"
_ZN5flash16flash_fwd_kernelI23Flash_fwd_kernel_traitsILi128ELi128ELi32ELi4ELb0ELb0EN7cutlass6half_tE19Flash_kernel_traitsILi128ELi128ELi32ELi4ES3_EELb0ELb0ELb1ELb0ELb0ELb0ELb1ELb0EEEvNS_16Flash_fwd_paramsE:
.text._ZN5flash16flash_fwd_kernelI23Flash_fwd_kernel_traitsILi128ELi128ELi32ELi4ELb0ELb0EN7cutlass6half_tE19Flash_kernel_traitsILi128ELi128ELi32ELi4ES3_EELb0ELb0ELb1ELb0ELb0ELb0ELb1ELb0EEEvNS_16Flash_fwd_paramsE:
        /* <DEDUP_REMOVED lines=56> */
.L_x_2097:
[----:B------:R-:W-:Y:S02]  /*0380*/  ULDC UR7, c[0x0][0x218] ;  /* 0x0000860000077ab9 */ /* 0x000fe40000000800 */
.L_x_2098:
        /* <DEDUP_REMOVED lines=120> */
.L_x_2101:
[----:B------:R-:W-:Y:S05]  /*0b10*/  BSYNC B0 ;  /* 0x0000000000007941 */ /* 0x000fea0003800000 */
.L_x_2100:
        /* <DEDUP_REMOVED lines=18> */
.L_x_2103:
[----:B------:R-:W-:Y:S05]  /*0c40*/  BSYNC B0 ;  /* 0x0000000000007941 */ /* 0x000fea0003800000 */
.L_x_2102:
        /* <DEDUP_REMOVED lines=18> */
.L_x_2105:
[----:B------:R-:W-:Y:S05]  /*0d70*/  BSYNC B0 ;  /* 0x0000000000007941 */ /* 0x000fea0003800000 */
.L_x_2104:
        /* <DEDUP_REMOVED lines=18> */
.L_x_2107:
[----:B------:R-:W-:Y:S05]  /*0ea0*/  BSYNC B0 ;  /* 0x0000000000007941 */ /* 0x000fea0003800000 */
.L_x_2106:
        /* <DEDUP_REMOVED lines=18> */
.L_x_2109:
[----:B------:R-:W-:Y:S05]  /*0fd0*/  BSYNC B0 ;  /* 0x0000000000007941 */ /* 0x000fea0003800000 */
.L_x_2108:
        /* <DEDUP_REMOVED lines=18> */
.L_x_2111:
[----:B------:R-:W-:Y:S05]  /*1100*/  BSYNC B0 ;  /* 0x0000000000007941 */ /* 0x000fea0003800000 */
.L_x_2110:
        /* <DEDUP_REMOVED lines=18> */
.L_x_2113:
[----:B------:R-:W-:Y:S05]  /*1230*/  BSYNC B0 ;  /* 0x0000000000007941 */ /* 0x000fea0003800000 */
.L_x_2112:
        /* <DEDUP_REMOVED lines=18> */
.L_x_2115:
[----:B------:R-:W-:Y:S05]  /*1360*/  BSYNC B0 ;  /* 0x0000000000007941 */ /* 0x000fea0003800000 */
.L_x_2114:
        /* <DEDUP_REMOVED lines=67> */
.L_x_2099:
        /* <DEDUP_REMOVED lines=33> */
.L_x_2116:
        /* <DEDUP_REMOVED lines=46> */
.L_x_2117:
        /* <DEDUP_REMOVED lines=96> */
.L_x_2119:
[----:B------:R-:W-:Y:S05]  /*2290*/  BSYNC B0 ;  /* 0x0000000000007941 */ /* 0x000fea0003800000 */
.L_x_2118:
        /* <DEDUP_REMOVED lines=29> */
.L_x_2121:
[----:B------:R-:W-:Y:S05]  /*2470*/  BSYNC B0 ;  /* 0x0000000000007941 */ /* 0x000fea0003800000 */
.L_x_2120:
        /* <DEDUP_REMOVED lines=29> */
.L_x_2123:
[----:B------:R-:W-:Y:S05]  /*2650*/  BSYNC B0 ;  /* 0x0000000000007941 */ /* 0x000fea0003800000 */
.L_x_2122:
        /* <DEDUP_REMOVED lines=29> */
.L_x_2125:
[----:B------:R-:W-:Y:S05]  /*2830*/  BSYNC B0 ;  /* 0x0000000000007941 */ /* 0x000fea0003800000 */
.L_x_2124:
        /* <DEDUP_REMOVED lines=29> */
.L_x_2127:
[----:B------:R-:W-:Y:S05]  /*2a10*/  BSYNC B0 ;  /* 0x0000000000007941 */ /* 0x000fea0003800000 */
.L_x_2126:
        /* <DEDUP_REMOVED lines=29> */
.L_x_2129:
[----:B------:R-:W-:Y:S05]  /*2bf0*/  BSYNC B0 ;  /* 0x0000000000007941 */ /* 0x000fea0003800000 */
.L_x_2128:
        /* <DEDUP_REMOVED lines=30> */
.L_x_2131:
[----:B------:R-:W-:Y:S05]  /*2de0*/  BSYNC B0 ;  /* 0x0000000000007941 */ /* 0x000fea0003800000 */
.L_x_2130:
        /* <DEDUP_REMOVED lines=34> */
.L_x_2133:
[----:B------:R-:W-:Y:S05]  /*3010*/  BSYNC B0 ;  /* 0x0000000000007941 */ /* 0x000fea0003800000 */
.L_x_2132:
        /* <DEDUP_REMOVED lines=32> */
.L_x_2135:
[----:B------:R-:W-:Y:S05]  /*3220*/  BSYNC B0 ;  /* 0x0000000000007941 */ /* 0x000fea0003800000 */
.L_x_2134:
        /* <DEDUP_REMOVED lines=28> */
.L_x_2137:
[----:B------:R-:W-:Y:S05]  /*33f0*/  BSYNC B0 ;  /* 0x0000000000007941 */ /* 0x000fea0003800000 */
.L_x_2136:
        /* <DEDUP_REMOVED lines=40> */
.L_x_2139:
[----:B------:R-:W-:Y:S05]  /*3680*/  BSYNC B0 ;  /* 0x0000000000007941 */ /* 0x000fea0003800000 */
.L_x_2138:
        /* <DEDUP_REMOVED lines=27> */
.L_x_2141:
[----:B------:R-:W-:Y:S05]  /*3840*/  BSYNC B0 ;  /* 0x0000000000007941 */ /* 0x000fea0003800000 */
.L_x_2140:
        /* <DEDUP_REMOVED lines=46> */
[----:B------:R-:W-:Y:S01]  /*3b30*/  LDSM.16.M88.4 R44, [R223] ;  /* 0x00000000df2c783b */ /* 0x000fe20000000200 */
[----:B------:R-:W-:Y:S01]  /*3b40*/  IADD3 R224, R223, 0x1800, RZ ;  /* 0x00001800dfe07810 */ /* 0x000fe20007ffe0ff */
[----:B------:R-:W-:-:S02]  /*3b50*/  IMAD.IADD R221, R212, 0x1, R2 ;  /* 0x00000001d4dd7824 */ /* 0x000fc400078e0202 */
[----:B------:R-:W3:Y:S01]  /*3b60*/  LDSM.16.M88.4 R16, [R216] ;  /* 0x00000000d810783b */ /* 0x000ee20000000200 */
[----:B------:R-:W-:-:S03]  /*3b70*/  IMAD.IADD R219, R2, 0x1, R223 ;  /* 0x0000000102db7824 */ /* 0x000fc600078e02df */
[----:B------:R-:W4:Y:S04]  /*3b80*/  LDSM.16.M88.4 R12, [R216+0x2000] ;  /* 0x00200000d80c783b */ /* 0x000f280000000200 */
[----:B------:R-:W3:Y:S04]  /*3b90*/  LDSM.16.M88.4 R48, [R223+0x800] ;  /* 0x00080000df30783b */ /* 0x000ee80000000200 */
[----:B------:R-:W-:Y:S04]  /*3ba0*/  LDSM.16.M88.4 R52, [R221+0x8000] ;  /* 0x00800000dd34783b */ /* 0x000fe80000000200 */
[----:B------:R-:W3:Y:S04]  /*3bb0*/  LDSM.16.M88.4 R40, [R222] ;  /* 0x00000000de28783b */ /* 0x000ee80000000200 */
[----:B------:R-:W-:Y:S01]  /*3bc0*/  LDSM.16.M88.4 R76, [R219] ;  /* 0x00000000db4c783b */ /* 0x000fe20000000200 */
[-C--:B-1----:R-:W-:Y:S03]  /*3bd0*/  HMMA.16816.F32 R32, R20, R24.reuse, RZ ;  /* 0x000000181420723c */ /* 0x082fe600000018ff */
[----:B------:R-:W-:Y:S04]  /*3be0*/  LDSM.16.M88.4 R36, [R220] ;  /* 0x00000000dc24783b */ /* 0x000fe80000000200 */
[----:B------:R-:W-:Y:S01]  /*3bf0*/  LDSM.16.M88.4 R92, [R221+0x9000] ;  /* 0x00900000dd5c783b */ /* 0x000fe20000000200 */
[C---:B--2---:R-:W-:Y:S08]  /*3c00*/  HMMA.16816.F32 R60, R8.reuse, R24, RZ ;  /* 0x00000018083c723c */ /* 0x044ff000000018ff */
[C---:B-----5:R-:W-:Y:S08]  /*3c10*/  HMMA.16816.F32 R64, R8.reuse, R28, RZ ;  /* 0x0000001c0840723c */ /* 0x060ff000000018ff */
[C---:B------:R-:W-:Y:S08]  /*3c20*/  HMMA.16816.F32 R68, R8.reuse, R26, RZ ;  /* 0x0000001a0844723c */ /* 0x040ff000000018ff */
[----:B------:R-:W-:Y:S01]  /*3c30*/  HMMA.16816.F32 R56, R8, R30, RZ ;  /* 0x0000001e0838723c */ /* 0x000fe200000018ff */
[----:B------:R-:W1:Y:S07]  /*3c40*/  LDSM.16.M88.4 R8, [R222+0x2000] ;  /* 0x00200000de08783b */ /* 0x000e6e0000000200 */
[----:B---3--:R-:W-:Y:S08]  /*3c50*/  HMMA.16816.F32 R32, R16, R44, R32 ;  /* 0x0000002c1020723c */ /* 0x008ff00000001820 */
[C---:B------:R-:W-:Y:S08]  /*3c60*/  HMMA.16816.F32 R72, R20.reuse, R28, RZ ;  /* 0x0000001c1448723c */ /* 0x040ff000000018ff */
[C---:B------:R-:W-:Y:S08]  /*3c70*/  HMMA.16816.F32 R24, R20.reuse, R26, RZ ;  /* 0x0000001a1418723c */ /* 0x040ff000000018ff */
[----:B------:R-:W-:Y:S01]  /*3c80*/  HMMA.16816.F32 R80, R20, R30, RZ ;  /* 0x0000001e1450723c */ /* 0x000fe200000018ff */
[----:B------:R-:W-:Y:S07]  /*3c90*/  LDSM.16.M88.4 R28, [R214+0x4000] ;  /* 0x00400000d61c783b */ /* 0x000fee0000000200 */
[C---:B----4-:R-:W-:Y:S08]  /*3ca0*/  HMMA.16816.F32 R20, R12.reuse, R44, R60 ;  /* 0x0000002c0c14723c */ /* 0x050ff0000000183c */
[C---:B------:R-:W-:Y:S08]  /*3cb0*/  HMMA.16816.F32 R64, R12.reuse, R48, R64 ;  /* 0x000000300c40723c */ /* 0x040ff00000001840 */
[C---:B------:R-:W-:Y:S08]  /*3cc0*/  HMMA.16816.F32 R68, R12.reuse, R46, R68 ;  /* 0x0000002e0c44723c */ /* 0x040ff00000001844 */
[----:B------:R-:W-:Y:S01]  /*3cd0*/  HMMA.16816.F32 R88, R12, R50, R56 ;  /* 0x000000320c58723c */ /* 0x000fe20000001838 */
[----:B------:R-:W-:Y:S07]  /*3ce0*/  LDSM.16.M88.4 R56, [R221+0x8800] ;  /* 0x00880000dd38783b */ /* 0x000fee0000000200 */
[----:B------:R-:W-:Y:S01]  /*3cf0*/  HMMA.16816.F32 R12, R40, R52, R32 ;  /* 0x00000034280c723c */ /* 0x000fe20000001820 */
[----:B------:R-:W2:Y:S07]  /*3d00*/  LDSM.16.M88.4 R32, [R220+0x2000] ;  /* 0x00200000dc20783b */ /* 0x000eae0000000200 */
[C---:B------:R-:W-:Y:S01]  /*3d10*/  HMMA.16816.F32 R84, R16.reuse, R48, R72 ;  /* 0x000000301054723c */ /* 0x040fe20000001848 */
[----:B------:R-:W3:Y:S07]  /*3d20*/  LDSM.16.M88.4 R72, [R212+0x9000] ;  /* 0x00900000d448783b */ /* 0x000eee0000000200 */
[----:B------:R-:W-:Y:S01]  /*3d30*/  HMMA.16816.F32 R60, R16, R46, R24 ;  /* 0x0000002e103c723c */ /* 0x000fe20000001818 */
[----:B------:R-:W4:Y:S07]  /*3d40*/  LDSM.16.M88.4 R24, [R214+0x6000] ;  /* 0x00600000d618783b */ /* 0x000f2e0000000200 */
[----:B-1----:R-:W-:Y:S01]  /*3d50*/  HMMA.16816.F32 R44, R8, R52, R20 ;  /* 0x00000034082c723c */ /* 0x002fe20000001814 */
[----:B------:R-:W-:Y:S07]  /*3d60*/  LDSM.16.M88.4 R20, [R216+0x4000] ;  /* 0x00400000d814783b */ /* 0x000fee0000000200 */
[----:B------:R-:W-:Y:S08]  /*3d70*/  HMMA.16816.F32 R12, R36, R76, R12 ;  /* 0x0000004c240c723c */ /* 0x000ff0000000180c */
[----:B------:R-:W-:Y:S01]  /*3d80*/  HMMA.16816.F32 R80, R16, R50, R80 ;  /* 0x000000321050723c */ /* 0x000fe20000001850 */
[----:B------:R-:W1:Y:S04]  /*3d90*/  LDSM.16.M88.4 R48, [R223+0x1000] ;  /* 0x00100000df30783b */ /* 0x000e680000000200 */
[----:B------:R-:W5:Y:S03]  /*3da0*/  LDSM.16.M88.4 R16, [R216+0x6000] ;  /* 0x00600000d810783b */ /* 0x000f660000000200 */
[-C--:B------:R-:W-:Y:S08]  /*3db0*/  HMMA.16816.F32 R96, R8, R54.reuse, R68 ;  /* 0x000000360860723c */ /* 0x080ff00000001844 */
[----:B------:R-:W-:Y:S01]  /*3dc0*/  HMMA.16816.F32 R68, R40, R54, R60 ;  /* 0x000000362844723c */ /* 0x000fe2000000183c */
[----:B------:R-:W1:Y:S07]  /*3dd0*/  LDSM.16.M88.4 R52, [R219+0x800] ;  /* 0x00080000db34783b */ /* 0x000e6e0000000200 */
[----:B--2---:R-:W-:Y:S08]  /*3de0*/  HMMA.16816.F32 R60, R32, R76, R44 ;  /* 0x0000004c203c723c */ /* 0x004ff0000000182c */
[----:B---3--:R-:W-:Y:S01]  /*3df0*/  HMMA.16816.F32 R44, R28, R72, R12 ;  /* 0x000000481c2c723c */ /* 0x008fe2000000180c */
[----:B------:R-:W2:Y:S07]  /*3e00*/  LDSM.16.M88.4 R12, [R222+0x4000] ;  /* 0x00400000de0c783b */ /* 0x000eae0000000200 */
[----:B------:R-:W-:Y:S08]  /*3e10*/  HMMA.16816.F32 R104, R8, R56, R64 ;  /* 0x000000380868723c */ /* 0x000ff00000001840 */
[----:B----4-:R-:W-:Y:S08]  /*3e20*/  HMMA.16816.F32 R64, R24, R72, R60 ;  /* 0x000000481840723c */ /* 0x010ff0000000183c */
[----:B------:R-:W-:Y:S08]  /*3e30*/  HMMA.16816.F32 R68, R36, R78, R68 ;  /* 0x0000004e2444723c */ /* 0x000ff00000001844 */
[----:B------:R-:W-:Y:S01]  /*3e40*/  HMMA.16816.F32 R112, R8, R58, R88 ;  /* 0x0000003a0870723c */ /* 0x000fe20000001858 */
[----:B------:R-:W3:Y:S04]  /*3e50*/  LDSM.16.M88.4 R8, [R222+0x6000] ;  /* 0x00600000de08783b */ /* 0x000ee80000000200 */
[----:B------:R-:W-:Y:S03]  /*3e60*/  LDSM.16.M88.4 R88, [R219+0x1000] ;  /* 0x00100000db58783b */ /* 0x000fe60000000200 */
[----:B------:R-:W-:Y:S08]  /*3e70*/  HMMA.16816.F32 R108, R40, R56, R84 ;  /* 0x00000038286c723c */ /* 0x000ff00000001854 */
[----:B-1----:R-:W-:Y:S01]  /*3e80*/  HMMA.16816.F32 R60, R20, R48, R44 ;  /* 0x00000030143c723c */ /* 0x002fe2000000182c */
[----:B------:R-:W1:Y:S07]  /*3e90*/  LDSM.16.M88.4 R44, [R212+0x9800] ;  /* 0x00980000d42c783b */ /* 0x000e6e0000000200 */
[----:B------:R-:W-:Y:S01]  /*3ea0*/  HMMA.16816.F32 R80, R40, R58, R80 ;  /* 0x0000003a2850723c */ /* 0x000fe20000001850 */
[----:B------:R-:W-:Y:S04]  /*3eb0*/  LDSM.16.M88.4 R40, [R223+0x1800] ;  /* 0x00180000df28783b */ /* 0x000fe80000000200 */
[----:B------:R-:W-:Y:S03]  /*3ec0*/  LDSM.16.M88.4 R56, [R220+0x4000] ;  /* 0x00400000dc38783b */ /* 0x000fe60000000200 */
[----:B------:R-:W-:Y:S08]  /*3ed0*/  HMMA.16816.F32 R96, R32, R78, R96 ;  /* 0x0000004e2060723c */ /* 0x000ff00000001860 */
[----:B-----5:R-:W-:Y:S08]  /*3ee0*/  HMMA.16816.F32 R84, R16, R48, R64 ;  /* 0x000000301054723c */ /* 0x020ff00000001840 */
[----:B------:R-:W-:Y:S08]  /*3ef0*/  HMMA.16816.F32 R100, R28, R74, R68 ;  /* 0x0000004a1c64723c */ /* 0x000ff00000001844 */
[----:B------:R-:W-:Y:S08]  /*3f00*/  HMMA.16816.F32 R68, R32, R54, R112 ;  /* 0x000000362044723c */ /* 0x000ff00000001870 */
[----:B------:R-:W-:Y:S08]  /*3f10*/  HMMA.16816.F32 R64, R36, R52, R108 ;  /* 0x000000342440723c */ /* 0x000ff0000000186c */
[----:B--2---:R-:W-:Y:S01]  /*3f20*/  HMMA.16816.F32 R76, R12, R92, R60 ;  /* 0x0000005c0c4c723c */ /* 0x004fe2000000183c */
[----:B------:R-:W2:Y:S07]  /*3f30*/  LDSM.16.M88.4 R60, [R220+0x6000] ;  /* 0x00600000dc3c783b */ /* 0x000eae0000000200 */
[----:B------:R-:W-:Y:S08]  /*3f40*/  HMMA.16816.F32 R104, R32, R52, R104 ;  /* 0x000000342068723c */ /* 0x000ff00000001868 */
[----:B------:R-:W-:Y:S08]  /*3f50*/  HMMA.16816.F32 R36, R36, R54, R80 ;  /* 0x000000362424723c */ /* 0x000ff00000001850 */
[----:B------:R-:W-:Y:S08]  /*3f60*/  HMMA.16816.F32 R52, R24, R74, R96 ;  /* 0x0000004a1834723c */ /* 0x000ff00000001860 */
[----:B---3--:R-:W-:Y:S08]  /*3f70*/  HMMA.16816.F32 R32, R8, R92, R84 ;  /* 0x0000005c0820723c */ /* 0x008ff00000001854 */
[----:B------:R-:W-:Y:S08]  /*3f80*/  HMMA.16816.F32 R84, R20, R50, R100 ;  /* 0x000000321454723c */ /* 0x000ff00000001864 */
[----:B-1----:R-:W-:Y:S08]  /*3f90*/  HMMA.16816.F32 R72, R24, R46, R68 ;  /* 0x0000002e1848723c */ /* 0x002ff00000001844 */
[-C--:B------:R-:W-:Y:S08]  /*3fa0*/  HMMA.16816.F32 R68, R28, R44.reuse, R64 ;  /* 0x0000002c1c44723c */ /* 0x080ff00000001840 */
[----:B------:R-:W-:Y:S01]  /*3fb0*/  HMMA.16816.F32 R80, R24, R44, R104 ;  /* 0x0000002c1850723c */ /* 0x000fe20000001868 */
[----:B------:R-:W1:Y:S07]  /*3fc0*/  LDSM.16.M88.4 R24, [R221+0x9800] ;  /* 0x00980000dd18783b */ /* 0x000e6e0000000200 */
[----:B------:R-:W-:Y:S08]  /*3fd0*/  HMMA.16816.F32 R64, R16, R50, R52 ;  /* 0x000000321040723c */ /* 0x000ff00000001834 */
[----:B------:R-:W-:Y:S08]  /*3fe0*/  HMMA.16816.F32 R28, R28, R46, R36 ;  /* 0x0000002e1c1c723c */ /* 0x000ff00000001824 */
[----:B--2---:R-:W-:Y:S08]  /*3ff0*/  HMMA.16816.F32 R48, R60, R88, R32 ;  /* 0x000000583c30723c */ /* 0x004ff00000001820 */
[----:B------:R-:W-:Y:S08]  /*4000*/  HMMA.16816.F32 R32, R12, R94, R84 ;  /* 0x0000005e0c20723c */ /* 0x000ff00000001854 */
[----:B------:R-:W-:Y:S08]  /*4010*/  HMMA.16816.F32 R36, R20, R40, R68 ;  /* 0x000000281424723c */ /* 0x000ff00000001844 */
[----:B------:R-:W-:Y:S01]  /*4020*/  HMMA.16816.F32 R76, R56, R88, R76 ;  /* 0x00000058384c723c */ /* 0x000fe2000000184c */
[----:B------:R-:W-:-:S02]  /*4030*/  FMUL.FTZ R48, R48, c[0x0][0x2ec] ;  /* 0x0000bb0030307a20 */ /* 0x000fc40000410000 */
[----:B------:R-:W-:-:S04]  /*4040*/  FMUL.FTZ R49, R49, c[0x0][0x2ec] ;  /* 0x0000bb0031317a20 */ /* 0x000fc80000410000 */
[----:B------:R-:W-:Y:S01]  /*4050*/  MUFU.TANH R48, R48 ;  /* 0x0000003000307308 */ /* 0x000fe20000002400 */
[C---:B------:R-:W-:Y:S07]  /*4060*/  HMMA.16816.F32 R52, R16.reuse, R40, R80 ;  /* 0x000000281034723c */ /* 0x040fee0000001850 */
[----:B------:R-:W-:Y:S01]  /*4070*/  MUFU.TANH R49, R49 ;  /* 0x0000003100317308 */ /* 0x000fe20000002400 */
[-C--:B------:R-:W-:Y:S08]  /*4080*/  HMMA.16816.F32 R44, R16, R42.reuse, R72 ;  /* 0x0000002a102c723c */ /* 0x080ff00000001848 */
[----:B------:R-:W-:Y:S01]  /*4090*/  HMMA.16816.F32 R28, R20, R42, R28 ;  /* 0x0000002a141c723c */ /* 0x000fe2000000181c */
[----:B------:R-:W-:-:S02]  /*40a0*/  FMUL.FTZ R2, R78, c[0x0][0x2ec] ;  /* 0x0000bb004e027a20 */ /* 0x000fc40000410000 */
[----:B------:R-:W-:Y:S02]  /*40b0*/  FMUL.FTZ R76, R76, c[0x0][0x2ec] ;  /* 0x0000bb004c4c7a20 */ /* 0x000fe40000410000 */
[----:B------:R2:W-:Y:S01]  /*40c0*/  MUFU.TANH R68, R2 ;  /* 0x0000000200447308 */ /* 0x0005e20000002400 */
[----:B------:R-:W-:Y:S02]  /*40d0*/  FMUL.FTZ R77, R77, c[0x0][0x2ec] ;  /* 0x0000bb004d4d7a20 */ /* 0x000fe40000410000 */
[----:B------:R-:W-:Y:S05]  /*40e0*/  HMMA.16816.F32 R16, R8, R94, R64 ;  /* 0x0000005e0810723c */ /* 0x000fea0000001840 */
[----:B------:R-:W3:Y:S03]  /*40f0*/  MUFU.TANH R80, R76 ;  /* 0x0000004c00507308 */ /* 0x000ee60000002400 */
[----:B------:R-:W-:Y:S01]  /*4100*/  HMMA.16816.F32 R20, R56, R90, R32 ;  /* 0x0000005a3814723c */ /* 0x000fe20000001820 */
[----:B--2---:R-:W-:-:S04]  /*4110*/  FMUL.FTZ R2, R79, c[0x0][0x2ec] ;  /* 0x0000bb004f027a20 */ /* 0x004fc80000410000 */
[----:B------:R-:W-:Y:S03]  /*4120*/  MUFU.TANH R72, R77 ;  /* 0x0000004d00487308 */ /* 0x000fe60000002400 */
[----:B-1----:R-:W-:Y:S01]  /*4130*/  HMMA.16816.F32 R32, R12, R24, R36 ;  /* 0x000000180c20723c */ /* 0x002fe20000001824 */
[----:B------:R-:W1:Y:S01]  /*4140*/  LDSM.16.M88.4 R36, [R219+0x1800] ;  /* 0x00180000db24783b */ /* 0x000e620000000200 */
[----:B------:R-:W-:-:S04]  /*4150*/  DEPBAR.LE SB0, 0x0 ;  /* 0x000080000000791a */ /* 0x000fc80000000000 */
[----:B------:R2:W4:Y:S02]  /*4160*/  MUFU.TANH R92, R2 ;  /* 0x00000002005c7308 */ /* 0x0005240000002400 */
[C---:B------:R-:W-:Y:S08]  /*4170*/  HMMA.16816.F32 R52, R8.reuse, R24, R52 ;  /* 0x000000180834723c */ /* 0x040ff00000001834 */
[----:B------:R-:W-:Y:S01]  /*4180*/  HMMA.16816.F32 R44, R8, R26, R44 ;  /* 0x0000001a082c723c */ /* 0x000fe2000000182c */
[----:B------:R-:W-:-:S04]  /*4190*/  FMUL.FTZ R5, R23, c[0x0][0x2ec] ;  /* 0x0000bb0017057a20 */ /* 0x000fc80000410000 */
[----:B------:R-:W-:Y:S01]  /*41a0*/  MUFU.TANH R40, R5 ;  /* 0x0000000500287308 */ /* 0x000fe20000002400 */
[----:B--2---:R-:W-:Y:S02]  /*41b0*/  FMUL.FTZ R2, R50, c[0x0][0x2ec] ;  /* 0x0000bb0032027a20 */ /* 0x004fe40000410000 */
[----:B------:R-:W-:Y:S05]  /*41c0*/  HMMA.16816.F32 R8, R60, R90, R16 ;  /* 0x0000005a3c08723c */ /* 0x000fea0000001810 */
[----:B------:R2:W-:Y:S03]  /*41d0*/  MUFU.TANH R41, R2 ;  /* 0x0000000200297308 */ /* 0x0005e60000002400 */
[----:B------:R-:W-:Y:S08]  /*41e0*/  HMMA.16816.F32 R28, R12, R26, R28 ;  /* 0x0000001a0c1c723c */ /* 0x000ff0000000181c */
[----:B-1----:R-:W-:Y:S01]  /*41f0*/  HMMA.16816.F32 R12, R56, R36, R32 ;  /* 0x00000024380c723c */ /* 0x002fe20000001820 */
[----:B--2---:R-:W-:-:S07]  /*4200*/  FMUL.FTZ R2, R51, c[0x0][0x2ec] ;  /* 0x0000bb0033027a20 */ /* 0x004fce0000410000 */
[----:B------:R-:W-:Y:S01]  /*4210*/  FMUL.FTZ R5, R8, c[0x0][0x2ec] ;  /* 0x0000bb0008057a20 */ /* 0x000fe20000410000 */
[----:B------:R1:W2:Y:S01]  /*4220*/  MUFU.TANH R42, R2 ;  /* 0x00000002002a7308 */ /* 0x0002a20000002400 */
[----:B------:R-:W-:Y:S02]  /*4230*/  FMUL.FTZ R16, R9, c[0x0][0x2ec] ;  /* 0x0000bb0009107a20 */ /* 0x000fe40000410000 */
[----:B------:R-:W-:Y:S02]  /*4240*/  FMUL.FTZ R17, R10, c[0x0][0x2ec] ;  /* 0x0000bb000a117a20 */ /* 0x000fe40000410000 */
[----:B------:R-:W-:-:S03]  /*4250*/  FMUL.FTZ R11, R11, c[0x0][0x2ec] ;  /* 0x0000bb000b0b7a20 */ /* 0x000fc60000410000 */
[----:B------:R-:W-:Y:S01]  /*4260*/  MUFU.TANH R35, R16 ;  /* 0x0000001000237308 */ /* 0x000fe20000002400 */
[----:B-1----:R-:W-:-:S07]  /*4270*/  FMUL.FTZ R2, R20, c[0x0][0x2ec] ;  /* 0x0000bb0014027a20 */ /* 0x002fce0000410000 */
[----:B------:R-:W-:Y:S08]  /*4280*/  MUFU.TANH R19, R11 ;  /* 0x0000000b00137308 */ /* 0x000ff00000002400 */
[----:B------:R1:W5:Y:S08]  /*4290*/  MUFU.TANH R78, R2 ;  /* 0x00000002004e7308 */ /* 0x0003700000002400 */
[----:B------:R-:W-:Y:S01]  /*42a0*/  MUFU.TANH R20, R5 ;  /* 0x0000000500147308 */ /* 0x000fe20000002400 */
[----:B-1----:R-:W-:-:S07]  /*42b0*/  FMUL.FTZ R2, R21, c[0x0][0x2ec] ;  /* 0x0000bb0015027a20 */ /* 0x002fce0000410000 */
[----:B------:R-:W-:Y:S08]  /*42c0*/  MUFU.TANH R16, R17 ;  /* 0x0000001100107308 */ /* 0x000ff00000002400 */
[----:B------:R1:W-:Y:S02]  /*42d0*/  MUFU.TANH R76, R2 ;  /* 0x00000002004c7308 */ /* 0x0003e40000002400 */
[----:B-1----:R-:W-:Y:S01]  /*42e0*/  LEA.HI R2, R3, R116, RZ, 0x2 ;  /* 0x0000007403027211 */ /* 0x002fe200078f10ff */
[----:B------:R-:W-:-:S03]  /*42f0*/  FMUL.FTZ R3, R22, c[0x0][0x2ec] ;  /* 0x0000bb0016037a20 */ /* 0x000fc60000410000 */
[----:B------:R-:W-:Y:S02]  /*4300*/  LOP3.LUT R2, R2, 0xfffffffc, RZ, 0xc0, !PT ;  /* 0xfffffffc02027812 */ /* 0x000fe400078ec0ff */
[----:B------:R1:W1:Y:S03]  /*4310*/  MUFU.TANH R23, R3 ;  /* 0x0000000300177308 */ /* 0x0002660000002400 */
[----:B------:R-:W-:-:S05]  /*4320*/  IMAD.IADD R2, R116, 0x1, -R2 ;  /* 0x0000000174027824 */ /* 0x000fca00078e0a02 */
[----:B------:R2:W-:Y:S01]  /*4330*/  STL [R1+0x54], R2 ;  /* 0x0000540201007387 */ /* 0x0005e20000100800 */
[----:B-1----:R-:W-:-:S05]  /*4340*/  LEA R3, R116, UR18, 0x4 ;  /* 0x0000001274037c11 */ /* 0x002fca000f8e20ff */
[----:B------:R-:W-:-:S05]  /*4350*/  IMAD.IADD R3, R118, 0x1, R3 ;  /* 0x0000000176037824 */ /* 0x000fca00078e0203 */
[C---:B------:R-:W-:Y:S02]  /*4360*/  IADD3 R8, R3.reuse, UR5, RZ ;  /* 0x0000000503087c10 */ /* 0x040fe4000fffe0ff */
[C---:B------:R-:W-:Y:S02]  /*4370*/  IADD3 R9, R3.reuse, UR4, RZ ;  /* 0x0000000403097c10 */ /* 0x040fe4000fffe0ff */
[C---:B------:R-:W-:Y:S02]  /*4380*/  IADD3 R7, R3.reuse, 0x8, RZ ;  /* 0x0000000803077810 */ /* 0x040fe40007ffe0ff */
[C---:B------:R-:W-:Y:S02]  /*4390*/  IADD3 R6, R3.reuse, 0x40, RZ ;  /* 0x0000004003067810 */ /* 0x040fe40007ffe0ff */
[----:B------:R-:W-:Y:S01]  /*43a0*/  IADD3 R5, R3, 0x48, RZ ;  /* 0x0000004803057810 */ /* 0x000fe20007ffe0ff */
[----:B--2---:R-:W-:Y:S01]  /*43b0*/  IMAD.U32 R2, RZ, RZ, UR21 ;  /* 0x00000015ff027e24 */ /* 0x004fe2000f8e00ff */
[----:B------:R-:W-:-:S02]  /*43c0*/  IMNMX R231, RZ, R8, !PT ;  /* 0x00000008ffe77217 */ /* 0x000fc40007800200 */
[----:B------:R-:W-:Y:S01]  /*43d0*/  IMNMX R235, R9, UR19, PT ;  /* 0x0000001309eb7c17 */ /* 0x000fe2000b800200 */
[----:B------:R-:W-:Y:S01]  /*43e0*/  IMAD R2, R2, 0x20, R117 ;  /* 0x0000002002027824 */ /* 0x000fe200078e0275 */
[----:B------:R-:W-:Y:S02]  /*43f0*/  IADD3 R8, R7, UR5, RZ ;  /* 0x0000000507087c10 */ /* 0x000fe4000fffe0ff */
[----:B------:R-:W-:Y:S02]  /*4400*/  IADD3 R9, R6, UR5, RZ ;  /* 0x0000000506097c10 */ /* 0x000fe4000fffe0ff */
[----:B------:R-:W-:Y:S02]  /*4410*/  IADD3 R10, R5, UR5, RZ ;  /* 0x00000005050a7c10 */ /* 0x000fe4000fffe0ff */
[----:B------:R-:W-:Y:S02]  /*4420*/  IMNMX R230, RZ, R8, !PT ;  /* 0x00000008ffe67217 */ /* 0x000fe40007800200 */
[----:B------:R-:W-:-:S02]  /*4430*/  IMNMX R229, RZ, R9, !PT ;  /* 0x00000009ffe57217 */ /* 0x000fc40007800200 */
[----:B------:R-:W-:Y:S02]  /*4440*/  IMNMX R228, RZ, R10, !PT ;  /* 0x0000000affe47217 */ /* 0x000fe40007800200 */
[----:B------:R-:W-:Y:S01]  /*4450*/  IADD3 R5, R5, UR4, RZ ;  /* 0x0000000405057c10 */ /* 0x000fe2000fffe0ff */
[----:B------:R-:W-:Y:S01]  /*4460*/  HMMA.16816.F32 R8, R60, R36, R52 ;  /* 0x000000243c08723c */ /* 0x000fe20000001834 */
[----:B------:R-:W-:Y:S01]  /*4470*/  BAR.SYNC.DEFER_BLOCKING 0x0 ;  /* 0x0000000000007b1d */ /* 0x000fe20000010000 */
[----:B------:R-:W-:Y:S02]  /*4480*/  ISETP.GE.AND P6, PT, R2, R235, PT ;  /* 0x000000eb0200720c */ /* 0x000fe40003fc6270 */
[----:B------:R-:W-:Y:S02]  /*4490*/  IADD3 R7, R7, UR4, RZ ;  /* 0x0000000407077c10 */ /* 0x000fe4000fffe0ff */
[----:B------:R-:W-:Y:S02]  /*44a0*/  IADD3 R6, R6, UR4, RZ ;  /* 0x0000000406067c10 */ /* 0x000fe4000fffe0ff */
[----:B------:R-:W-:Y:S01]  /*44b0*/  IMNMX R232, R5, UR19, PT ;  /* 0x0000001305e87c17 */ /* 0x000fe2000b800200 */
[----:B------:R-:W-:Y:S01]  /*44c0*/  FMUL.FTZ R5, R12, c[0x0][0x2ec] ;  /* 0x0000bb000c057a20 */ /* 0x000fe20000410000 */
[----:B------:R-:W-:-:S02]  /*44d0*/  ISETP.LT.OR P6, PT, R2, R231, P6 ;  /* 0x000000e70200720c */ /* 0x000fc400037c1670 */
[----:B------:R-:W-:Y:S01]  /*44e0*/  IADD3 R3, R2, 0x1, RZ ;  /* 0x0000000102037810 */ /* 0x000fe20007ffe0ff */
[----:B------:R1:W-:Y:S01]  /*44f0*/  MUFU.TANH R34, R5 ;  /* 0x0000000500227308 */ /* 0x0003e20000002400 */
[----:B------:R-:W-:Y:S02]  /*4500*/  IMNMX R234, R7, UR19, PT ;  /* 0x0000001307ea7c17 */ /* 0x000fe4000b800200 */
[----:B------:R-:W-:Y:S02]  /*4510*/  IMNMX R233, R6, UR19, PT ;  /* 0x0000001306e97c17 */ /* 0x000fe4000b800200 */
[----:B---3--:R-:W-:Y:S02]  /*4520*/  FSEL R77, R80, -INF , !P6 ;  /* 0xff800000504d7808 */ /* 0x008fe40007000000 */
[C---:B------:R-:W-:Y:S02]  /*4530*/  ISETP.GE.AND P0, PT, R3.reuse, R235, PT ;  /* 0x000000eb0300720c */ /* 0x040fe40003f06270 */
[----:B------:R-:W-:-:S02]  /*4540*/  ISETP.GE.AND P4, PT, R3, R234, PT ;  /* 0x000000ea0300720c */ /* 0x000fc40003f86270 */
[CC--:B------:R-:W-:Y:S01]  /*4550*/  ISETP.GE.AND P5, PT, R3.reuse, R233.reuse, PT ;  /* 0x000000e90300720c */ /* 0x0c0fe20003fa6270 */
[----:B------:R-:W-:Y:S01]  /*4560*/  FMUL.FTZ R6, R8, c[0x0][0x2ec] ;  /* 0x0000bb0008067a20 */ /* 0x000fe20000410000 */
[----:B------:R-:W-:Y:S02]  /*4570*/  ISETP.GE.AND P2, PT, R3, R232, PT ;  /* 0x000000e80300720c */ /* 0x000fe40003f46270 */
[----:B------:R-:W-:Y:S01]  /*4580*/  ISETP.GE.AND P6, PT, R2, R233, PT ;  /* 0x000000e90200720c */ /* 0x000fe20003fc6270 */
[----:B-1----:R-:W-:Y:S01]  /*4590*/  FMUL.FTZ R5, R13, c[0x0][0x2ec] ;  /* 0x0000bb000d057a20 */ /* 0x002fe20000410000 */
[C---:B------:R-:W-:Y:S01]  /*45a0*/  ISETP.LT.OR P0, PT, R3.reuse, R231, P0 ;  /* 0x000000e70300720c */ /* 0x040fe20000701670 */
[----:B------:R1:W2:Y:S01]  /*45b0*/  MUFU.TANH R21, R6 ;  /* 0x0000000600157308 */ /* 0x0002a20000002400 */
[C---:B------:R-:W-:Y:S02]  /*45c0*/  ISETP.LT.OR P4, PT, R3.reuse, R230, P4 ;  /* 0x000000e60300720c */ /* 0x040fe40002781670 */
[----:B------:R-:W-:-:S02]  /*45d0*/  ISETP.LT.OR P5, PT, R3, R229, P5 ;  /* 0x000000e50300720c */ /* 0x000fc40002fa1670 */
[----:B------:R-:W-:Y:S02]  /*45e0*/  ISETP.LT.OR P2, PT, R3, R228, P2 ;  /* 0x000000e40300720c */ /* 0x000fe40001741670 */
[C---:B------:R-:W-:Y:S01]  /*45f0*/  ISETP.LT.OR P6, PT, R2.reuse, R229, P6 ;  /* 0x000000e50200720c */ /* 0x040fe200037c1670 */
[----:B------:R3:W-:Y:S01]  /*4600*/  MUFU.TANH R27, R5 ;  /* 0x00000005001b7308 */ /* 0x0007e20000002400 */
[----:B------:R-:W-:Y:S02]  /*4610*/  IADD3 R3, R2, 0x8, RZ ;  /* 0x0000000802037810 */ /* 0x000fe40007ffe0ff */
[----:B------:R-:W-:Y:S02]  /*4620*/  FSEL R22, R48, -INF , !P6 ;  /* 0xff80000030167808 */ /* 0x000fe40007000000 */
[C---:B------:R-:W-:Y:S02]  /*4630*/  ISETP.GE.AND P1, PT, R3.reuse, R235, PT ;  /* 0x000000eb0300720c */ /* 0x040fe40003f26270 */
[-C--:B------:R-:W-:Y:S01]  /*4640*/  ISETP.GE.AND P6, PT, R3, R234.reuse, PT ;  /* 0x000000ea0300720c */ /* 0x080fe20003fc6270 */
[----:B-1----:R-:W-:Y:S01]  /*4650*/  FMUL.FTZ R6, R9, c[0x0][0x2ec] ;  /* 0x0000bb0009067a20 */ /* 0x002fe20000410000 */
[----:B------:R-:W-:-:S02]  /*4660*/  ISETP.GE.AND P3, PT, R2, R234, PT ;  /* 0x000000ea0200720c */ /* 0x000fc40003f66270 */
[C---:B------:R-:W-:Y:S01]  /*4670*/  ISETP.LT.OR P1, PT, R3.reuse, R231, P1 ;  /* 0x000000e70300720c */ /* 0x040fe20000f21670 */
[----:B------:R1:W-:Y:S01]  /*4680*/  MUFU.TANH R25, R6 ;  /* 0x0000000600197308 */ /* 0x0003e20000002400 */
[-C--:B------:R-:W-:Y:S02]  /*4690*/  ISETP.LT.OR P6, PT, R3, R230.reuse, P6 ;  /* 0x000000e60300720c */ /* 0x080fe400037c1670 */
[----:B------:R-:W-:Y:S01]  /*46a0*/  ISETP.LT.OR P3, PT, R2, R230, P3 ;  /* 0x000000e60200720c */ /* 0x000fe20001f61670 */
[----:B---3--:R-:W-:Y:S01]  /*46b0*/  FMUL.FTZ R5, R14, c[0x0][0x2ec] ;  /* 0x0000bb000e057a20 */ /* 0x008fe20000410000 */
[----:B----4-:R-:W-:Y:S02]  /*46c0*/  FSEL R92, R92, -INF , !P4 ;  /* 0xff8000005c5c7808 */ /* 0x010fe40006000000 */
[----:B------:R-:W-:Y:S01]  /*46d0*/  FSEL R24, R42, -INF , !P2 ;  /* 0xff8000002a187808 */ /* 0x000fe20005000000 */
[----:B------:R3:W4:Y:S01]  /*46e0*/  MUFU.TANH R26, R5 ;  /* 0x00000005001a7308 */ /* 0x0007220000002400 */
[----:B-----5:R-:W-:-:S02]  /*46f0*/  FSEL R78, R78, -INF , !P1 ;  /* 0xff8000004e4e7808 */ /* 0x020fc40004800000 */
[----:B------:R-:W-:Y:S02]  /*4700*/  FSEL R93, R23, -INF , !P6 ;  /* 0xff800000175d7808 */ /* 0x000fe40007000000 */
[----:B------:R-:W-:Y:S02]  /*4710*/  FSEL R94, R68, -INF , !P3 ;  /* 0xff800000445e7808 */ /* 0x000fe40005800000 */
[----:B------:R-:W-:Y:S01]  /*4720*/  ISETP.GE.AND P3, PT, R2, R232, PT ;  /* 0x000000e80200720c */ /* 0x000fe20003f66270 */
[----:B-1----:R-:W-:Y:S01]  /*4730*/  FMUL.FTZ R6, R10, c[0x0][0x2ec] ;  /* 0x0000bb000a067a20 */ /* 0x002fe20000410000 */
[----:B------:R-:W-:Y:S02]  /*4740*/  FSEL R79, R72, -INF , !P0 ;  /* 0xff800000484f7808 */ /* 0x000fe40004000000 */
[----:B------:R-:W-:Y:S01]  /*4750*/  ISETP.LT.OR P3, PT, R2, R228, P3 ;  /* 0x000000e40200720c */ /* 0x000fe20001f61670 */
[----:B------:R-:W-:Y:S01]  /*4760*/  MUFU.TANH R7, R6 ;  /* 0x0000000600077308 */ /* 0x000fe20000002400 */
[----:B------:R-:W-:-:S02]  /*4770*/  ISETP.GE.AND P0, PT, R3, R232, PT ;  /* 0x000000e80300720c */ /* 0x000fc40003f06270 */
[----:B------:R-:W-:Y:S01]  /*4780*/  FSEL R32, R41, -INF , !P3 ;  /* 0xff80000029207808 */ /* 0x000fe20005800000 */
[----:B---3--:R-:W-:Y:S01]  /*4790*/  FMUL.FTZ R5, R15, c[0x0][0x2ec] ;  /* 0x0000bb000f057a20 */ /* 0x008fe20000410000 */
[C---:B------:R-:W-:Y:S01]  /*47a0*/  ISETP.GE.AND P3, PT, R3.reuse, R233, PT ;  /* 0x000000e90300720c */ /* 0x040fe20003f66270 */
[----:B------:R-:W-:Y:S01]  /*47b0*/  HMMA.16816.F32 R12, R56, R38, R28 ;  /* 0x00000026380c723c */ /* 0x000fe2000000181c */
[C---:B------:R-:W-:Y:S01]  /*47c0*/  ISETP.LT.OR P0, PT, R3.reuse, R228, P0 ;  /* 0x000000e40300720c */ /* 0x040fe20000701670 */
[----:B------:R1:W-:Y:S01]  /*47d0*/  MUFU.TANH R33, R5 ;  /* 0x0000000500217308 */ /* 0x0003e20000002400 */
[----:B------:R-:W-:Y:S02]  /*47e0*/  ISETP.LT.OR P3, PT, R3, R229, P3 ;  /* 0x000000e50300720c */ /* 0x000fe40001f61670 */
[----:B------:R-:W-:Y:S02]  /*47f0*/  IADD3 R3, R2, 0x10, RZ ;  /* 0x0000001002037810 */ /* 0x000fe40007ffe0ff */
[----:B------:R-:W-:-:S02]  /*4800*/  FSEL R18, R49, -INF , !P5 ;  /* 0xff80000031127808 */ /* 0x000fc40006800000 */
[----:B------:R-:W-:Y:S02]  /*4810*/  FSEL R17, R20, -INF , !P3 ;  /* 0xff80000014117808 */ /* 0x000fe40005800000 */
[----:B------:R-:W-:Y:S02]  /*4820*/  FSEL R23, R16, -INF , !P0 ;  /* 0xff80000010177808 */ /* 0x000fe40004000000 */
[C---:B------:R-:W-:Y:S02]  /*4830*/  ISETP.GE.AND P5, PT, R3.reuse, R235, PT ;  /* 0x000000eb0300720c */ /* 0x040fe40003fa6270 */
[C---:B------:R-:W-:Y:S02]  /*4840*/  ISETP.GE.AND P3, PT, R3.reuse, R234, PT ;  /* 0x000000ea0300720c */ /* 0x040fe40003f66270 */
[----:B------:R-:W-:Y:S02]  /*4850*/  ISETP.GE.AND P0, PT, R3, R233, PT ;  /* 0x000000e90300720c */ /* 0x000fe40003f06270 */
[----:B-1----:R-:W-:-:S02]  /*4860*/  IADD3 R5, R2, 0x9, RZ ;  /* 0x0000000902057810 */ /* 0x002fc40007ffe0ff */
[----:B------:R-:W-:Y:S02]  /*4870*/  ISETP.LT.OR P5, PT, R3, R231, P5 ;  /* 0x000000e70300720c */ /* 0x000fe40002fa1670 */
[C---:B------:R-:W-:Y:S01]  /*4880*/  ISETP.GE.AND P4, PT, R5.reuse, R235, PT ;  /* 0x000000eb0500720c */ /* 0x040fe20003f86270 */
[----:B------:R-:W-:Y:S01]  /*4890*/  FMUL.FTZ R14, R14, c[0x0][0x2ec] ;  /* 0x0000bb000e0e7a20 */ /* 0x000fe20000410000 */
[----:B------:R-:W-:Y:S01]  /*48a0*/  ISETP.GE.AND P2, PT, R5, R234, PT ;  /* 0x000000ea0500720c */ /* 0x000fe20003f46270 */
[----:B------:R-:W-:Y:S01]  /*48b0*/  FMUL.FTZ R13, R13, c[0x0][0x2ec] ;  /* 0x0000bb000d0d7a20 */ /* 0x000fe20000410000 */
[C---:B------:R-:W-:Y:S01]  /*48c0*/  ISETP.GE.AND P1, PT, R5.reuse, R233, PT ;  /* 0x000000e90500720c */ /* 0x040fe20003f26270 */
[----:B------:R-:W1:Y:S01]  /*48d0*/  MUFU.TANH R6, R14 ;  /* 0x0000000e00067308 */ /* 0x000e620000002400 */
[----:B------:R-:W-:Y:S01]  /*48e0*/  ISETP.GE.AND P6, PT, R5, R232, PT ;  /* 0x000000e80500720c */ /* 0x000fe20003fc6270 */
[----:B------:R-:W-:Y:S01]  /*48f0*/  FMUL.FTZ R15, R15, c[0x0][0x2ec] ;  /* 0x0000bb000f0f7a20 */ /* 0x000fe20000410000 */
[----:B------:R-:W-:-:S02]  /*4900*/  ISETP.LT.OR P4, PT, R5, R231, P4 ;  /* 0x000000e70500720c */ /* 0x000fc40002781670 */
[C---:B------:R-:W-:Y:S02]  /*4910*/  ISETP.LT.OR P2, PT, R5.reuse, R230, P2 ;  /* 0x000000e60500720c */ /* 0x040fe40001741670 */
[CC--:B------:R-:W-:Y:S01]  /*4920*/  ISETP.LT.OR P1, PT, R5.reuse, R229.reuse, P1 ;  /* 0x000000e50500720c */ /* 0x0c0fe20000f21670 */
[----:B------:R-:W-:Y:S01]  /*4930*/  MUFU.TANH R13, R13 ;  /* 0x0000000d000d7308 */ /* 0x000fe20000002400 */
[----:B------:R-:W-:Y:S01]  /*4940*/  ISETP.LT.OR P6, PT, R5, R228, P6 ;  /* 0x000000e40500720c */ /* 0x000fe200037c1670 */
[----:B------:R-:W-:Y:S01]  /*4950*/  FMUL.FTZ R5, R11, c[0x0][0x2ec] ;  /* 0x0000bb000b057a20 */ /* 0x000fe20000410000 */
[----:B------:R-:W-:Y:S01]  /*4960*/  FSEL R76, R76, -INF , !P4 ;  /* 0xff8000004c4c7808 */ /* 0x000fe20006000000 */
[----:B------:R-:W-:Y:S01]  /*4970*/  HMMA.16816.F32 R8, R60, R38, R44 ;  /* 0x000000263c08723c */ /* 0x000fe2000000182c */
[C---:B------:R-:W-:Y:S02]  /*4980*/  ISETP.GE.AND P4, PT, R3.reuse, R232, PT ;  /* 0x000000e80300720c */ /* 0x040fe40003f86270 */
[C---:B------:R-:W-:Y:S01]  /*4990*/  ISETP.LT.OR P3, PT, R3.reuse, R230, P3 ;  /* 0x000000e60300720c */ /* 0x040fe20001f61670 */
[----:B------:R3:W5:Y:S01]  /*49a0*/  MUFU.TANH R20, R5 ;  /* 0x0000000500147308 */ /* 0x0007620000002400 */
[----:B------:R-:W-:-:S02]  /*49b0*/  ISETP.LT.OR P0, PT, R3, R229, P0 ;  /* 0x000000e50300720c */ /* 0x000fc40000701670 */
[----:B------:R-:W-:Y:S02]  /*49c0*/  ISETP.LT.OR P4, PT, R3, R228, P4 ;  /* 0x000000e40300720c */ /* 0x000fe40002781670 */
[----:B------:R-:W-:Y:S02]  /*49d0*/  IADD3 R3, R2, 0x18, RZ ;  /* 0x0000001802037810 */ /* 0x000fe40007ffe0ff */
[----:B--2---:R-:W-:Y:S02]  /*49e0*/  FSEL R21, R21, -INF , !P0 ;  /* 0xff80000015157808 */ /* 0x004fe40004000000 */
[----:B------:R-:W-:Y:S02]  /*49f0*/  ISETP.GE.AND P0, PT, R3, R234, PT ;  /* 0x000000ea0300720c */ /* 0x000fe40003f06270 */
[----:B------:R-:W-:Y:S02]  /*4a00*/  FSEL R44, R40, -INF , !P2 ;  /* 0xff800000282c7808 */ /* 0x000fe40005000000 */
[----:B------:R-:W-:-:S02]  /*4a10*/  FSEL R19, R19, -INF , !P6 ;  /* 0xff80000013137808 */ /* 0x000fc40007000000 */
[----:B------:R-:W-:Y:S01]  /*4a20*/  FSEL R119, R34, -INF , !P5 ;  /* 0xff80000022777808 */ /* 0x000fe20006800000 */
[----:B---3--:R-:W-:Y:S01]  /*4a30*/  FMUL.FTZ R5, R12, c[0x0][0x2ec] ;  /* 0x0000bb000c057a20 */ /* 0x008fe20000410000 */
[----:B----4-:R-:W-:Y:S02]  /*4a40*/  FSEL R139, R26, -INF , !P3 ;  /* 0xff8000001a8b7808 */ /* 0x010fe40005800000 */
[----:B------:R-:W-:Y:S01]  /*4a50*/  ISETP.LT.OR P0, PT, R3, R230, P0 ;  /* 0x000000e60300720c */ /* 0x000fe20000701670 */
[----:B------:R2:W3:Y:S01]  /*4a60*/  MUFU.TANH R12, R5 ;  /* 0x00000005000c7308 */ /* 0x0004e20000002400 */
[----:B------:R-:W-:Y:S01]  /*4a70*/  FMUL.FTZ R8, R8, c[0x0][0x2ec] ;  /* 0x0000bb0008087a20 */ /* 0x000fe20000410000 */
[----:B------:R-:W-:Y:S01]  /*4a80*/  FSEL R16, R35, -INF , !P1 ;  /* 0xff80000023107808 */ /* 0x000fe20004800000 */
[----:B------:R-:W-:Y:S01]  /*4a90*/  FMUL.FTZ R9, R9, c[0x0][0x2ec] ;  /* 0x0000bb0009097a20 */ /* 0x000fe20000410000 */
[----:B------:R-:W-:Y:S01]  /*4aa0*/  ISETP.GE.AND P1, PT, R3, R235, PT ;  /* 0x000000eb0300720c */ /* 0x000fe20003f26270 */
[----:B------:R-:W-:Y:S01]  /*4ab0*/  FMUL.FTZ R10, R10, c[0x0][0x2ec] ;  /* 0x0000bb000a0a7a20 */ /* 0x000fe20000410000 */
[----:B-1----:R-:W-:Y:S01]  /*4ac0*/  FSEL R132, R6, -INF , !P0 ;  /* 0xff80000006847808 */ /* 0x002fe20004000000 */
[----:B------:R-:W-:Y:S01]  /*4ad0*/  FMUL.FTZ R11, R11, c[0x0][0x2ec] ;  /* 0x0000bb000b0b7a20 */ /* 0x000fe20000410000 */
[----:B------:R-:W1:Y:S01]  /*4ae0*/  MUFU.TANH R8, R8 ;  /* 0x0000000800087308 */ /* 0x000e620000002400 */
[----:B------:R-:W-:-:S02]  /*4af0*/  PLOP3.LUT P0, PT, PT, PT, UP0, 0x80, 0x0 ;  /* 0x000000000000781c */ /* 0x000fc40003f0f008 */
[----:B------:R-:W-:Y:S02]  /*4b00*/  ISETP.LT.OR P1, PT, R3, R231, P1 ;  /* 0x000000e70300720c */ /* 0x000fe40000f21670 */
[----:B------:R-:W-:Y:S02]  /*4b10*/  FSEL R28, R7, -INF , !P4 ;  /* 0xff800000071c7808 */ /* 0x000fe40006000000 */
[----:B------:R-:W-:Y:S01]  /*4b20*/  ISETP.GE.AND P4, PT, R3, R233, PT ;  /* 0x000000e90300720c */ /* 0x000fe20003f86270 */
[----:B------:R-:W-:Y:S01]  /*4b30*/  MUFU.TANH R9, R9 ;  /* 0x0000000900097308 */ /* 0x000fe20000002400 */
[C---:B--2---:R-:W-:Y:S02]  /*4b40*/  IADD3 R5, R2.reuse, 0x11, RZ ;  /* 0x0000001102057810 */ /* 0x044fe40007ffe0ff */
[----:B------:R-:W-:Y:S02]  /*4b50*/  IADD3 R2, R2, 0x19, RZ ;  /* 0x0000001902027810 */ /* 0x000fe40007ffe0ff */
[----:B------:R-:W-:-:S02]  /*4b60*/  ISETP.GE.AND P2, PT, R5, R235, PT ;  /* 0x000000eb0500720c */ /* 0x000fc40003f46270 */
[C---:B------:R-:W-:Y:S01]  /*4b70*/  ISETP.GE.AND P6, PT, R5.reuse, R234, PT ;  /* 0x000000ea0500720c */ /* 0x040fe20003fc6270 */
[----:B------:R-:W2:Y:S01]  /*4b80*/  MUFU.TANH R10, R10 ;  /* 0x0000000a000a7308 */ /* 0x000ea20000002400 */
[C---:B------:R-:W-:Y:S02]  /*4b90*/  ISETP.GE.AND P5, PT, R5.reuse, R233, PT ;  /* 0x000000e90500720c */ /* 0x040fe40003fa6270 */
[C---:B------:R-:W-:Y:S02]  /*4ba0*/  ISETP.GE.AND P3, PT, R5.reuse, R232, PT ;  /* 0x000000e80500720c */ /* 0x040fe40003f66270 */
[C---:B------:R-:W-:Y:S02]  /*4bb0*/  ISETP.LT.OR P2, PT, R5.reuse, R231, P2 ;  /* 0x000000e70500720c */ /* 0x040fe40001741670 */
[C---:B------:R-:W-:Y:S01]  /*4bc0*/  ISETP.LT.OR P6, PT, R5.reuse, R230, P6 ;  /* 0x000000e60500720c */ /* 0x040fe200037c1670 */
[----:B------:R-:W-:Y:S01]  /*4bd0*/  MUFU.TANH R11, R11 ;  /* 0x0000000b000b7308 */ /* 0x000fe20000002400 */
[----:B------:R-:W-:-:S02]  /*4be0*/  ISETP.LT.OR P5, PT, R5, R229, P5 ;  /* 0x000000e50500720c */ /* 0x000fc40002fa1670 */
[----:B------:R-:W-:Y:S02]  /*4bf0*/  ISETP.LT.OR P3, PT, R5, R228, P3 ;  /* 0x000000e40500720c */ /* 0x000fe40001f61670 */
[----:B------:R-:W-:Y:S02]  /*4c00*/  FSEL R118, R27, -INF , !P2 ;  /* 0xff8000001b767808 */ /* 0x000fe40005000000 */
[----:B------:R-:W-:Y:S01]  /*4c10*/  FSEL R138, R33, -INF , !P6 ;  /* 0xff800000218a7808 */ /* 0x000fe20007000000 */
[----:B------:R1:W4:Y:S01]  /*4c20*/  MUFU.TANH R5, R15 ;  /* 0x0000000f00057308 */ /* 0x0003220000002400 */
[----:B------:R-:W-:Y:S02]  /*4c30*/  FSEL R14, R25, -INF , !P5 ;  /* 0xff800000190e7808 */ /* 0x000fe40006800000 */
[----:B-----5:R-:W-:Y:S02]  /*4c40*/  FSEL R27, R20, -INF , !P3 ;  /* 0xff800000141b7808 */ /* 0x020fe40005800000 */
[----:B---3--:R-:W-:-:S02]  /*4c50*/  FSEL R117, R12, -INF , !P1 ;  /* 0xff8000000c757808 */ /* 0x008fc40004800000 */
[C---:B------:R-:W-:Y:S02]  /*4c60*/  ISETP.GE.AND P2, PT, R3.reuse, R232, PT ;  /* 0x000000e80300720c */ /* 0x040fe40003f46270 */
[C---:B------:R-:W-:Y:S02]  /*4c70*/  ISETP.GE.AND P6, PT, R2.reuse, R235, PT ;  /* 0x000000eb0200720c */ /* 0x040fe40003fc6270 */
[C---:B------:R-:W-:Y:S02]  /*4c80*/  ISETP.GE.AND P5, PT, R2.reuse, R234, PT ;  /* 0x000000ea0200720c */ /* 0x040fe40003fa6270 */
[C---:B------:R-:W-:Y:S02]  /*4c90*/  ISETP.GE.AND P3, PT, R2.reuse, R233, PT ;  /* 0x000000e90200720c */ /* 0x040fe40003f66270 */
[----:B------:R-:W-:Y:S02]  /*4ca0*/  ISETP.GE.AND P1, PT, R2, R232, PT ;  /* 0x000000e80200720c */ /* 0x000fe40003f26270 */
[----:B------:R-:W-:-:S02]  /*4cb0*/  ISETP.LT.OR P4, PT, R3, R229, P4 ;  /* 0x000000e50300720c */ /* 0x000fc40002781670 */
[----:B------:R-:W-:Y:S02]  /*4cc0*/  ISETP.LT.OR P2, PT, R3, R228, P2 ;  /* 0x000000e40300720c */ /* 0x000fe40001741670 */
[C---:B------:R-:W-:Y:S02]  /*4cd0*/  ISETP.LT.OR P6, PT, R2.reuse, R231, P6 ;  /* 0x000000e70200720c */ /* 0x040fe400037c1670 */
[C---:B------:R-:W-:Y:S02]  /*4ce0*/  ISETP.LT.OR P5, PT, R2.reuse, R230, P5 ;  /* 0x000000e60200720c */ /* 0x040fe40002fa1670 */
[C---:B------:R-:W-:Y:S02]  /*4cf0*/  ISETP.LT.OR P3, PT, R2.reuse, R229, P3 ;  /* 0x000000e50200720c */ /* 0x040fe40001f61670 */
[----:B------:R-:W-:Y:S02]  /*4d00*/  ISETP.LT.OR P1, PT, R2, R228, P1 ;  /* 0x000000e40200720c */ /* 0x000fe40000f21670 */
[----:B------:R-:W-:-:S02]  /*4d10*/  LOP3.LUT R2, R120, R121, RZ, 0xfc, !PT ;  /* 0x0000007978027212 */ /* 0x000fc400078efcff */
[----:B-1----:R-:W-:Y:S02]  /*4d20*/  FSEL R15, R8, -INF , !P4 ;  /* 0xff800000080f7808 */ /* 0x002fe40006000000 */
[----:B--2---:R-:W-:Y:S02]  /*4d30*/  FSEL R26, R10, -INF , !P2 ;  /* 0xff8000000a1a7808 */ /* 0x004fe40005000000 */
[----:B------:R-:W-:Y:S02]  /*4d40*/  FSEL R116, R13, -INF , !P6 ;  /* 0xff8000000d747808 */ /* 0x000fe40007000000 */
[----:B----4-:R-:W-:Y:S02]  /*4d50*/  FSEL R133, R5, -INF , !P5 ;  /* 0xff80000005857808 */ /* 0x010fe40006800000 */
[----:B------:R-:W-:Y:S02]  /*4d60*/  FSEL R20, R9, -INF , !P3 ;  /* 0xff80000009147808 */ /* 0x000fe40005800000 */
[----:B------:R-:W-:Y:S01]  /*4d70*/  FSEL R25, R11, -INF , !P1 ;  /* 0xff8000000b197808 */ /* 0x000fe20004800000 */
        /* <DEDUP_REMOVED lines=41> */
.L_x_2144:
[----:B------:R-:W-:Y:S05]  /*5010*/  BSYNC B0 ;  /* 0x0000000000007941 */ /* 0x000fea0003800000 */
.L_x_2143:
[----:B------:R-:W0:Y:S02]  /*5020*/  LDGDEPBAR ;  /* 0x00000000000079af */ /* 0x000e240000000000 */
.L_x_2142:
        /* <DEDUP_REMOVED lines=51> */
[----:B------:R-:W-:Y:S01]  /*5360*/  LDSM.16.MT88.4 R12, [R218+0xa800] ;  /* 0x00a80000da0c783b */ /* 0x000fe20000004200 */
[----:B--2---:R-:W-:Y:S01]  /*5370*/  F2FP.PACK_AB R124, R243, R241 ;  /* 0x000000f1f37c723e */ /* 0x004fe200000000ff */
[----:B---3--:R-:W-:-:S05]  /*5380*/  FMUL.FTZ R6, R137, c[0x0][0x23c] ;  /* 0x00008f0089067a20 */ /* 0x008fca0000410000 */
[----:B------:R2:W-:Y:S01]  /*5390*/  MUFU.EX2 R242, R9 ;  /* 0x0000000900f27308 */ /* 0x0005e20000000800 */
[----:B------:R-:W-:Y:S01]  /*53a0*/  FSEL R2, R6, RZ, P1 ;  /* 0x000000ff06027208 */ /* 0x000fe20000800000 */
[----:B-1----:R-:W-:-:S04]  /*53b0*/  FFMA.FTZ R5, R16, c[0x0][0x23c], -R3 ;  /* 0x00008f0010057a23 */ /* 0x002fc80000010803 */
[--C-:B------:R-:W-:Y:S02]  /*53c0*/  FFMA.FTZ R0, R24, c[0x0][0x23c], -R2.reuse ;  /* 0x00008f0018007a23 */ /* 0x100fe40000010802 */
[----:B------:R-:W-:Y:S01]  /*53d0*/  FFMA.FTZ R3, R20, c[0x0][0x23c], -R3 ;  /* 0x00008f0014037a23 */ /* 0x000fe20000010803 */
[----:B------:R-:W1:Y:S01]  /*53e0*/  MUFU.EX2 R248, R5 ;  /* 0x0000000500f87308 */ /* 0x000e620000000800 */
[--C-:B------:R-:W-:Y:S02]  /*53f0*/  FFMA.FTZ R4, R32, c[0x0][0x23c], -R2.reuse ;  /* 0x00008f0020047a23 */ /* 0x100fe40000010802 */
[--C-:B--2---:R-:W-:Y:S01]  /*5400*/  FFMA.FTZ R9, R28, c[0x0][0x23c], -R2.reuse ;  /* 0x00008f001c097a23 */ /* 0x104fe20000010802 */
[----:B------:R-:W2:Y:S04]  /*5410*/  LDSM.16.MT88.4 R32, [R215+0xa000] ;  /* 0x00a00000d720783b */ /* 0x000ea80000004200 */
[----:B------:R3:W-:Y:S01]  /*5420*/  MUFU.EX2 R237, R0 ;  /* 0x0000000000ed7308 */ /* 0x0007e20000000800 */
[----:B------:R-:W-:Y:S07]  /*5430*/  LDSM.16.MT88.4 R28, [R217+0xb800] ;  /* 0x00b80000d91c783b */ /* 0x000fee0000004200 */
[----:B------:R-:W-:Y:S01]  /*5440*/  MUFU.EX2 R209, R9 ;  /* 0x0000000900d17308 */ /* 0x000fe20000000800 */
[----:B-1----:R-:W-:Y:S01]  /*5450*/  F2FP.PACK_AB R6, R248, R245 ;  /* 0x000000f5f806723e */ /* 0x002fe200000000ff */
[----:B---3--:R-:W-:-:S06]  /*5460*/  FFMA.FTZ R0, R23, c[0x0][0x23c], -R2 ;  /* 0x00008f0017007a23 */ /* 0x008fcc0000010802 */
[----:B------:R-:W1:Y:S01]  /*5470*/  MUFU.EX2 R240, R3 ;  /* 0x0000000300f07308 */ /* 0x000e620000000800 */
[----:B------:R-:W-:Y:S07]  /*5480*/  LDSM.16.MT88.4 R20, [R217+0xa800] ;  /* 0x00a80000d914783b */ /* 0x000fee0000004200 */
[----:B------:R3:W-:Y:S08]  /*5490*/  MUFU.EX2 R238, R0 ;  /* 0x0000000000ee7308 */ /* 0x0007f00000000800 */
[----:B------:R4:W5:Y:S01]  /*54a0*/  MUFU.EX2 R239, R4 ;  /* 0x0000000400ef7308 */ /* 0x0009620000000800 */
[----:B-1----:R-:W-:Y:S01]  /*54b0*/  F2FP.PACK_AB R126, R240, R242 ;  /* 0x000000f2f07e723e */ /* 0x002fe200000000ff */
[----:B---3--:R-:W-:-:S02]  /*54c0*/  FFMA.FTZ R0, R19, c[0x0][0x23c], -R2 ;  /* 0x00008f0013007a23 */ /* 0x008fc40000010802 */
[----:B------:R-:W1:Y:S04]  /*54d0*/  LDSM.16.MT88.4 R16, [R215+0xb000] ;  /* 0x00b00000d710783b */ /* 0x000e680000004200 */
[----:B------:R3:W2:Y:S01]  /*54e0*/  MUFU.EX2 R244, R0 ;  /* 0x0000000000f47308 */ /* 0x0006a20000000800 */
[----:B----4-:R-:W-:Y:S02]  /*54f0*/  F2FP.PACK_AB R4, R246, R247 ;  /* 0x000000f7f604723e */ /* 0x010fe400000000ff */
[----:B-----5:R-:W-:Y:S02]  /*5500*/  F2FP.PACK_AB R5, R237, R239 ;  /* 0x000000efed05723e */ /* 0x020fe400000000ff */
[----:B---3--:R-:W-:Y:S02]  /*5510*/  FMNMX.FTZ R0, R77, R79, !PT ;  /* 0x0000004f4d007209 */ /* 0x008fe40007810000 */
[----:B--2---:R-:W-:-:S02]  /*5520*/  F2FP.PACK_AB R7, R244, R238 ;  /* 0x000000eef407723e */ /* 0x004fc400000000ff */
        /* <DEDUP_REMOVED lines=8> */
[----:B-1----:R-:W-:Y:S01]  /*55b0*/  HMMA.16816.F32 R108, R4, R18, RZ ;  /* 0x00000012046c723c */ /* 0x002fe200000018ff */
        /* <DEDUP_REMOVED lines=85> */
[--C-:B-1----:R-:W-:Y:S01]  /*5b10*/  FFMA.FTZ R3, R117, c[0x0][0x23c], -R2.reuse ;  /* 0x00008f0075037a23 */ /* 0x102fe20000010802 */
[----:B--2---:R-:W-:Y:S01]  /*5b20*/  F2FP.PACK_AB R128, R199, R200 ;  /* 0x000000c8c780723e */ /* 0x004fe200000000ff */
        /* <DEDUP_REMOVED lines=29> */
[----:B-1----:R-:W-:-:S02]  /*5d00*/  FADD.FTZ R2, R247, R246 ;  /* 0x000000f6f7027221 */ /* 0x002fc40000010000 */
        /* <DEDUP_REMOVED lines=34> */
[----:B------:R1:W-:Y:S06]  /*5f30*/  STL [R1], R251 ;  /* 0x000000fb01007387 */ /* 0x0003ec0000100800 */
        /* <DEDUP_REMOVED lines=58> */
[C---:B------:R-:W-:Y:S01]  /*62e0*/  ISETP.GE.AND P0, PT, R0.reuse, R233, PT ;  /* 0x000000e90000720c */ /* 0x040fe20003f06270 */
[----:B------:R-:W-:Y:S01]  /*62f0*/  @P2 STS.128 [R227+0xb800], RZ ;  /* 0x00b800ffe3002388 */ /* 0x000fe20000000c00 */
[C---:B------:R-:W-:Y:S02]  /*6300*/  ISETP.LT.OR P4, PT, R0.reuse, R231, P4 ;  /* 0x000000e70000720c */ /* 0x040fe40002781670 */
[C---:B------:R-:W-:Y:S01]  /*6310*/  ISETP.LT.OR P1, PT, R0.reuse, R230, P1 ;  /* 0x000000e60000720c */ /* 0x040fe20000f21670 */
[----:B------:R-:W-:Y:S01]  /*6320*/  @!PT LDS RZ, [RZ] ;  /* 0x00000000fffff984 */ /* 0x000fe20000000800 */
[----:B------:R-:W-:Y:S01]  /*6330*/  @!PT LDS RZ, [RZ] ;  /* 0x00000000fffff984 */ /* 0x000fe20000000800 */
[----:B------:R-:W-:Y:S01]  /*6340*/  @!PT LDS RZ, [RZ] ;  /* 0x00000000fffff984 */ /* 0x000fe20000000800 */
[----:B------:R2:W-:Y:S01]  /*6350*/  @!P2 LDGSTS.E.BYPASS.LTC128B.128 [R227+0xb800], [R4.64+0x80] ;  /* 0x0b80008004e3afae */ /* 0x0005e2000b901d50 */
[----:B------:R-:W-:-:S02]  /*6360*/  ISETP.LT.OR P0, PT, R0, R229, P0 ;  /* 0x000000e50000720c */ /* 0x000fc40000701670 */
[C---:B------:R-:W-:Y:S01]  /*6370*/  IADD3 R2, R0.reuse, 0x1, RZ ;  /* 0x0000000100027810 */ /* 0x040fe20007ffe0ff */
[----:B------:R-:W-:Y:S01]  /*6380*/  LDSM.16.M88.4 R20, [R212+0x8800] ;  /* 0x00880000d414783b */ /* 0x000fe20000000200 */
[----:B------:R-:W-:Y:S02]  /*6390*/  ISETP.GE.AND P6, PT, R0, R232, PT ;  /* 0x000000e80000720c */ /* 0x000fe40003fc6270 */
[----:B------:R-:W-:Y:S01]  /*63a0*/  ISETP.GE.AND P5, PT, R2, R235, PT ;  /* 0x000000eb0200720c */ /* 0x000fe20003fa6270 */
[----:B------:R-:W-:Y:S01]  /*63b0*/  LDSM.16.M88.4 R16, [R212+0x8000] ;  /* 0x00800000d410783b */ /* 0x000fe20000000200 */
[----:B------:R-:W-:Y:S02]  /*63c0*/  ISETP.LT.OR P6, PT, R0, R228, P6 ;  /* 0x000000e40000720c */ /* 0x000fe400037c1670 */
[----:B------:R-:W-:Y:S01]  /*63d0*/  ISETP.LT.OR P5, PT, R2, R231, P5 ;  /* 0x000000e70200720c */ /* 0x000fe20002fa1670 */
[----:B------:R-:W-:Y:S04]  /*63e0*/  LDSM.16.M88.4 R12, [R216+0x2000] ;  /* 0x00200000d80c783b */ /* 0x000fe80000000200 */
[----:B------:R-:W-:Y:S04]  /*63f0*/  LDSM.16.M88.4 R32, [R226] ;  /* 0x00000000e220783b */ /* 0x000fe80000000200 */
[----:B-1----:R-:W1:Y:S04]  /*6400*/  LDSM.16.M88.4 R8, [R214] ;  /* 0x00000000d608783b */ /* 0x002e680000000200 */
[----:B------:R-:W-:Y:S04]  /*6410*/  LDSM.16.M88.4 R140, [R223] ;  /* 0x00000000df8c783b */ /* 0x000fe80000000200 */
[----:B--2---:R-:W2:Y:S04]  /*6420*/  LDSM.16.M88.4 R4, [R214+0x2000] ;  /* 0x00200000d604783b */ /* 0x004ea80000000200 */
[----:B------:R-:W-:Y:S04]  /*6430*/  LDSM.16.M88.4 R24, [R221+0x8800] ;  /* 0x00880000dd18783b */ /* 0x000fe80000000200 */
[----:B------:R-:W-:Y:S04]  /*6440*/  LDSM.16.M88.4 R28, [R221+0x8000] ;  /* 0x00800000dd1c783b */ /* 0x000fe80000000200 */
[----:B------:R-:W0:Y:S01]  /*6450*/  LDGDEPBAR ;  /* 0x00000000000079af */ /* 0x000e220000000000 */
[----:B-1----:R-:W-:Y:S08]  /*6460*/  HMMA.16816.F32 R204, R8, R16, RZ ;  /* 0x0000001008cc723c */ /* 0x002ff000000018ff */
[C---:B--2---:R-:W-:Y:S08]  /*6470*/  HMMA.16816.F32 R176, R4.reuse, R20, RZ ;  /* 0x0000001404b0723c */ /* 0x044ff000000018ff */
[C---:B------:R-:W-:Y:S08]  /*6480*/  HMMA.16816.F32 R180, R4.reuse, R16, RZ ;  /* 0x0000001004b4723c */ /* 0x040ff000000018ff */
[-C--:B------:R-:W-:Y:S08]  /*6490*/  HMMA.16816.F32 R192, R4, R18.reuse, RZ ;  /* 0x0000001204c0723c */ /* 0x080ff000000018ff */
[----:B------:R-:W-:Y:S01]  /*64a0*/  HMMA.16816.F32 R200, R8, R18, RZ ;  /* 0x0000001208c8723c */ /* 0x000fe200000018ff */
[----:B------:R-:W1:Y:S07]  /*64b0*/  LDSM.16.M88.4 R16, [R216] ;  /* 0x00000000d810783b */ /* 0x000e6e0000000200 */
[----:B------:R-:W-:Y:S01]  /*64c0*/  HMMA.16816.F32 R184, R4, R22, RZ ;  /* 0x0000001604b8723c */ /* 0x000fe200000018ff */
[----:B------:R-:W2:Y:S07]  /*64d0*/  LDSM.16.M88.4 R4, [R222+0x2000] ;  /* 0x00200000de04783b */ /* 0x000eae0000000200 */
[C---:B------:R-:W-:Y:S08]  /*64e0*/  HMMA.16816.F32 R196, R8.reuse, R20, RZ ;  /* 0x0000001408c4723c */ /* 0x040ff000000018ff */
[----:B------:R-:W-:Y:S01]  /*64f0*/  HMMA.16816.F32 R188, R8, R22, RZ ;  /* 0x0000001608bc723c */ /* 0x000fe200000018ff */
[----:B------:R-:W3:Y:S07]  /*6500*/  LDSM.16.M88.4 R8, [R222] ;  /* 0x00000000de08783b */ /* 0x000eee0000000200 */
        /* <DEDUP_REMOVED lines=9> */
[----:B------:R-:W-:Y:S04]  /*65a0*/  LDSM.16.M88.4 R32, [R219+0x800] ;  /* 0x00080000db20783b */ /* 0x000fe80000000200 */
[----:B------:R-:W-:Y:S03]  /*65b0*/  LDSM.16.M88.4 R16, [R220] ;  /* 0x00000000dc10783b */ /* 0x000fe60000000200 */
[C---:B--2---:R-:W-:Y:S01]  /*65c0*/  HMMA.16816.F32 R196, R4.reuse, R24, R20 ;  /* 0x0000001804c4723c */ /* 0x044fe20000001814 */
[----:B------:R-:W1:Y:S07]  /*65d0*/  LDSM.16.M88.4 R20, [R219] ;  /* 0x00000000db14783b */ /* 0x000e6e0000000200 */
[C---:B------:R-:W-:Y:S08]  /*65e0*/  HMMA.16816.F32 R200, R4.reuse, R28, R180 ;  /* 0x0000001c04c8723c */ /* 0x040ff000000018b4 */
[C---:B------:R-:W-:Y:S08]  /*65f0*/  HMMA.16816.F32 R188, R4.reuse, R30, R176 ;  /* 0x0000001e04bc723c */ /* 0x040ff000000018b0 */
[----:B------:R-:W-:Y:S01]  /*6600*/  HMMA.16816.F32 R180, R4, R26, R184 ;  /* 0x0000001a04b4723c */ /* 0x000fe200000018b8 */
[----:B------:R-:W-:Y:S07]  /*6610*/  LDSM.16.M88.4 R4, [R214+0x6000] ;  /* 0x00600000d604783b */ /* 0x000fee0000000200 */
[C---:B---3--:R-:W-:Y:S08]  /*6620*/  HMMA.16816.F32 R176, R8.reuse, R28, R204 ;  /* 0x0000001c08b0723c */ /* 0x048ff000000018cc */
        /* <DEDUP_REMOVED lines=8> */
[----:B------:R-:W1:Y:S07]  /*66b0*/  LDSM.16.M88.4 R12, [R214+0x4000] ;  /* 0x00400000d60c783b */ /* 0x000e6e0000000200 */
[C---:B------:R-:W-:Y:S01]  /*66c0*/  HMMA.16816.F32 R180, R16.reuse, R22, R28 ;  /* 0x0000001610b4723c */ /* 0x040fe2000000181c */
[----:B------:R-:W3:Y:S07]  /*66d0*/  LDSM.16.M88.4 R28, [R212+0x9800] ;  /* 0x00980000d41c783b */ /* 0x000eee0000000200 */
[C---:B------:R-:W-:Y:S01]  /*66e0*/  HMMA.16816.F32 R184, R16.reuse, R20, R176 ;  /* 0x0000001410b8723c */ /* 0x040fe200000018b0 */
[----:B------:R-:W-:Y:S04]  /*66f0*/  LDSM.16.M88.4 R176, [R225] ;  /* 0x00000000e1b0783b */ /* 0x000fe80000000200 */
[----:B------:R-:W-:Y:S03]  /*6700*/  LDSM.16.M88.4 R20, [R216+0x6000] ;  /* 0x00600000d814783b */ /* 0x000fe60000000200 */
[C---:B------:R-:W-:Y:S08]  /*6710*/  HMMA.16816.F32 R140, R16.reuse, R32, R140 ;  /* 0x00000020108c723c */ /* 0x040ff0000000188c */
[----:B------:R-:W-:Y:S01]  /*6720*/  HMMA.16816.F32 R188, R16, R34, R24 ;  /* 0x0000002210bc723c */ /* 0x000fe20000001818 */
[----:B------:R-:W4:Y:S07]  /*6730*/  LDSM.16.M88.4 R24, [R216+0x4000] ;  /* 0x00400000d818783b */ /* 0x000f2e0000000200 */
[-C--:B--2---:R-:W-:Y:S08]  /*6740*/  HMMA.16816.F32 R32, R4, R8.reuse, R200 ;  /* 0x000000080420723c */ /* 0x084ff000000018c8 */
[----:B-1----:R-:W-:Y:S08]  /*6750*/  HMMA.16816.F32 R16, R12, R8, R184 ;  /* 0x000000080c10723c */ /* 0x002ff000000018b8 */
[C---:B---3--:R-:W-:Y:S08]  /*6760*/  HMMA.16816.F32 R208, R4.reuse, R30, R192 ;  /* 0x0000001e04d0723c */ /* 0x048ff000000018c0 */
[-C--:B------:R-:W-:Y:S08]  /*6770*/  HMMA.16816.F32 R236, R4, R10.reuse, R204 ;  /* 0x0000000a04ec723c */ /* 0x080ff000000018cc */
[C---:B------:R-:W-:Y:S01]  /*6780*/  HMMA.16816.F32 R192, R12.reuse, R10, R180 ;  /* 0x0000000a0cc0723c */ /* 0x040fe200000018b4 */
[----:B------:R-:W-:Y:S07]  /*6790*/  LDSM.16.M88.4 R8, [R222+0x4000] ;  /* 0x00400000de08783b */ /* 0x000fee0000000200 */
[----:B------:R-:W-:Y:S01]  /*67a0*/  HMMA.16816.F32 R200, R12, R28, R140 ;  /* 0x0000001c0cc8723c */ /* 0x000fe2000000188c */
[----:B------:R-:W1:Y:S07]  /*67b0*/  LDSM.16.M88.4 R140, [R221+0x9000] ;  /* 0x00900000dd8c783b */ /* 0x000e6e0000000200 */
[----:B----4-:R-:W-:Y:S08]  /*67c0*/  HMMA.16816.F32 R16, R24, R176, R16 ;  /* 0x000000b01810723c */ /* 0x010ff00000001810 */
[----:B------:R-:W-:Y:S01]  /*67d0*/  HMMA.16816.F32 R204, R4, R28, R196 ;  /* 0x0000001c04cc723c */ /* 0x000fe200000018c4 */
[----:B------:R-:W2:Y:S07]  /*67e0*/  LDSM.16.M88.4 R4, [R222+0x6000] ;  /* 0x00600000de04783b */ /* 0x000eae0000000200 */
[----:B------:R-:W-:Y:S01]  /*67f0*/  HMMA.16816.F32 R180, R20, R176, R32 ;  /* 0x000000b014b4723c */ /* 0x000fe20000001820 */
[----:B------:R-:W-:Y:S07]  /*6800*/  LDSM.16.M88.4 R32, [R219+0x1000] ;  /* 0x00100000db20783b */ /* 0x000fee0000000200 */
[----:B------:R-:W-:Y:S01]  /*6810*/  HMMA.16816.F32 R196, R12, R30, R188 ;  /* 0x0000001e0cc4723c */ /* 0x000fe200000018bc */
[----:B------:R-:W3:Y:S04]  /*6820*/  LDSM.16.M88.4 R12, [R220+0x4000] ;  /* 0x00400000dc0c783b */ /* 0x000ee80000000200 */
[----:B------:R-:W4:Y:S03]  /*6830*/  LDSM.16.M88.4 R28, [R224] ;  /* 0x00000000e01c783b */ /* 0x000f260000000200 */
[----:B------:R-:W-:Y:S08]  /*6840*/  HMMA.16816.F32 R188, R24, R178, R192 ;  /* 0x000000b218bc723c */ /* 0x000ff000000018c0 */
[-C--:B-1----:R-:W-:Y:S01]  /*6850*/  HMMA.16816.F32 R184, R8, R140.reuse, R16 ;  /* 0x0000008c08b8723c */ /* 0x082fe20000001810 */
[----:B------:R-:W1:Y:S07]  /*6860*/  LDSM.16.M88.4 R16, [R220+0x6000] ;  /* 0x00600000dc10783b */ /* 0x000e6e0000000200 */
[----:B--2---:R-:W-:Y:S11]  /*6870*/  HMMA.16816.F32 R180, R4, R140, R180 ;  /* 0x0000008c04b4723c */ /* 0x004ff600000018b4 */
[----:B------:R-:W-:Y:S05]  /*6880*/  @!UPT UIADD3 URZ, URZ, URZ, URZ ;  /* 0x0000003f3f3ff290 */ /* 0x000fea000fffe03f */
[----:B---3--:R-:W-:Y:S08]  /*6890*/  HMMA.16816.F32 R192, R12, R32, R184 ;  /* 0x000000200cc0723c */ /* 0x008ff000000018b8 */
[C---:B------:R-:W-:Y:S08]  /*68a0*/  HMMA.16816.F32 R184, R20.reuse, R178, R236 ;  /* 0x000000b214b8723c */ /* 0x040ff000000018ec */
[C---:B----4-:R-:W-:Y:S08]  /*68b0*/  HMMA.16816.F32 R204, R20.reuse, R28, R204 ;  /* 0x0000001c14cc723c */ /* 0x050ff000000018cc */
[----:B------:R-:W-:Y:S01]  /*68c0*/  HMMA.16816.F32 R208, R20, R30, R208 ;  /* 0x0000001e14d0723c */ /* 0x000fe200000018d0 */
[----:B------:R-:W2:Y:S01]  /*68d0*/  LDSM.16.M88.4 R20, [R221+0x9800] ;  /* 0x00980000dd14783b */ /* 0x000ea20000000200 */
[----:B------:R-:W-:-:S02]  /*68e0*/  FMUL.FTZ R194, R194, c[0x0][0x2ec] ;  /* 0x0000bb00c2c27a20 */ /* 0x000fc40000410000 */
[----:B------:R-:W-:Y:S02]  /*68f0*/  FMUL.FTZ R192, R192, c[0x0][0x2ec] ;  /* 0x0000bb00c0c07a20 */ /* 0x000fe40000410000 */
[----:B------:R-:W-:Y:S02]  /*6900*/  FMUL.FTZ R195, R195, c[0x0][0x2ec] ;  /* 0x0000bb00c3c37a20 */ /* 0x000fe40000410000 */
[----:B------:R-:W-:Y:S01]  /*6910*/  HMMA.16816.F32 R176, R8, R142, R188 ;  /* 0x0000008e08b0723c */ /* 0x000fe200000018bc */
[----:B------:R-:W-:Y:S01]  /*6920*/  MUFU.TANH R236, R192 ;  /* 0x000000c000ec7308 */ /* 0x000fe20000002400 */
[----:B------:R-:W-:-:S06]  /*6930*/  FMUL.FTZ R193, R193, c[0x0][0x2ec] ;  /* 0x0000bb00c1c17a20 */ /* 0x000fcc0000410000 */
[C---:B------:R-:W-:Y:S01]  /*6940*/  HMMA.16816.F32 R200, R24.reuse, R28, R200 ;  /* 0x0000001c18c8723c */ /* 0x040fe200000018c8 */
[----:B------:R-:W-:Y:S07]  /*6950*/  MUFU.TANH R194, R194 ;  /* 0x000000c200c27308 */ /* 0x000fee0000002400 */
[----:B------:R-:W-:Y:S01]  /*6960*/  HMMA.16816.F32 R188, R24, R30, R196 ;  /* 0x0000001e18bc723c */ /* 0x000fe200000018c4 */
[----:B------:R-:W3:Y:S01]  /*6970*/  LDSM.16.M88.4 R24, [R219+0x1800] ;  /* 0x00180000db18783b */ /* 0x000ee20000000200 */
[----:B------:R-:W-:Y:S01]  /*6980*/  MUFU.TANH R237, R193 ;  /* 0x000000c100ed7308 */ /* 0x000fe20000002400 */
[----:B------:R-:W-:-:S05]  /*6990*/  DEPBAR.LE SB0, 0x0 ;  /* 0x000080000000791a */ /* 0x000fca0000000000 */
[----:B------:R-:W-:Y:S02]  /*69a0*/  HMMA.16816.F32 R28, R4, R142, R184 ;  /* 0x0000008e041c723c */ /* 0x000fe400000018b8 */
[----:B------:R-:W-:Y:S06]  /*69b0*/  MUFU.TANH R195, R195 ;  /* 0x000000c300c37308 */ /* 0x000fec0000002400 */
[----:B------:R-:W-:Y:S08]  /*69c0*/  HMMA.16816.F32 R140, R12, R34, R176 ;  /* 0x000000220c8c723c */ /* 0x000ff000000018b0 */
[C---:B-1----:R-:W-:Y:S08]  /*69d0*/  HMMA.16816.F32 R180, R16.reuse, R32, R180 ;  /* 0x0000002010b4723c */ /* 0x042ff000000018b4 */
[----:B------:R-:W-:Y:S08]  /*69e0*/  HMMA.16816.F32 R176, R16, R34, R28 ;  /* 0x0000002210b0723c */ /* 0x000ff0000000181c */
[----:B--2---:R-:W-:Y:S01]  /*69f0*/  HMMA.16816.F32 R28, R8, R20, R200 ;  /* 0x00000014081c723c */ /* 0x004fe200000018c8 */
[----:B------:R-:W-:-:S02]  /*6a00*/  FMUL.FTZ R140, R140, c[0x0][0x2ec] ;  /* 0x0000bb008c8c7a20 */ /* 0x000fc40000410000 */
[----:B------:R-:W-:Y:S02]  /*6a10*/  FMUL.FTZ R142, R142, c[0x0][0x2ec] ;  /* 0x0000bb008e8e7a20 */ /* 0x000fe40000410000 */
[----:B------:R-:W-:Y:S01]  /*6a20*/  MUFU.TANH R185, R140 ;  /* 0x0000008c00b97308 */ /* 0x000fe20000002400 */
[----:B------:R-:W-:Y:S02]  /*6a30*/  FMUL.FTZ R141, R141, c[0x0][0x2ec] ;  /* 0x0000bb008d8d7a20 */ /* 0x000fe40000410000 */
[----:B------:R-:W-:Y:S01]  /*6a40*/  HMMA.16816.F32 R32, R4, R20, R204 ;  /* 0x000000140420723c */ /* 0x000fe200000018cc */
[----:B------:R-:W-:Y:S02]  /*6a50*/  FMUL.FTZ R180, R180, c[0x0][0x2ec] ;  /* 0x0000bb00b4b47a20 */ /* 0x000fe40000410000 */
[----:B------:R-:W-:Y:S02]  /*6a60*/  FMUL.FTZ R181, R181, c[0x0][0x2ec] ;  /* 0x0000bb00b5b57a20 */ /* 0x000fe40000410000 */
[----:B------:R-:W-:Y:S01]  /*6a70*/  MUFU.TANH R138, R180 ;  /* 0x000000b4008a7308 */ /* 0x000fe20000002400 */
[----:B------:R-:W-:-:S02]  /*6a80*/  FMUL.FTZ R182, R182, c[0x0][0x2ec] ;  /* 0x0000bb00b6b67a20 */ /* 0x000fc40000410000 */
[----:B------:R-:W-:Y:S01]  /*6a90*/  FMUL.FTZ R183, R183, c[0x0][0x2ec] ;  /* 0x0000bb00b7b77a20 */ /* 0x000fe20000410000 */
[----:B------:R-:W-:Y:S01]  /*6aa0*/  HMMA.16816.F32 R8, R8, R22, R188 ;  /* 0x000000160808723c */ /* 0x000fe200000018bc */
[----:B------:R-:W-:Y:S02]  /*6ab0*/  FMUL.FTZ R176, R176, c[0x0][0x2ec] ;  /* 0x0000bb00b0b07a20 */ /* 0x000fe40000410000 */
[----:B------:R-:W-:Y:S01]  /*6ac0*/  FMUL.FTZ R177, R177, c[0x0][0x2ec] ;  /* 0x0000bb00b1b17a20 */ /* 0x000fe20000410000 */
[----:B------:R-:W-:Y:S01]  /*6ad0*/  MUFU.TANH R187, R181 ;  /* 0x000000b500bb7308 */ /* 0x000fe20000002400 */
[----:B------:R-:W-:Y:S02]  /*6ae0*/  FMUL.FTZ R179, R179, c[0x0][0x2ec] ;  /* 0x0000bb00b3b37a20 */ /* 0x000fe40000410000 */
[----:B------:R-:W-:Y:S01]  /*6af0*/  FMUL.FTZ R178, R178, c[0x0][0x2ec] ;  /* 0x0000bb00b2b27a20 */ /* 0x000fe20000410000 */
[----:B---3--:R-:W-:Y:S01]  /*6b00*/  HMMA.16816.F32 R28, R12, R24, R28 ;  /* 0x000000180c1c723c */ /* 0x008fe2000000181c */
[----:B------:R-:W-:-:S03]  /*6b10*/  FMUL.FTZ R143, R143, c[0x0][0x2ec] ;  /* 0x0000bb008f8f7a20 */ /* 0x000fc60000410000 */
[----:B------:R-:W1:Y:S08]  /*6b20*/  MUFU.TANH R184, R182 ;  /* 0x000000b600b87308 */ /* 0x000e700000002400 */
[----:B------:R2:W-:Y:S08]  /*6b30*/  MUFU.TANH R193, R183 ;  /* 0x000000b700c17308 */ /* 0x0005f00000002400 */
[----:B------:R-:W-:Y:S01]  /*6b40*/  MUFU.TANH R3, R176 ;  /* 0x000000b000037308 */ /* 0x000fe20000002400 */
[----:B-1----:R-:W-:-:S03]  /*6b50*/  FSEL R21, R184, -INF , !P6 ;  /* 0xff800000b8157808 */ /* 0x002fc60007000000 */
[----:B------:R-:W-:Y:S02]  /*6b60*/  FMUL.FTZ R29, R29, c[0x0][0x2ec] ;  /* 0x0000bb001d1d7a20 */ /* 0x000fe40000410000 */
[----:B------:R-:W-:Y:S01]  /*6b70*/  FMUL.FTZ R28, R28, c[0x0][0x2ec] ;  /* 0x0000bb001c1c7a20 */ /* 0x000fe20000410000 */
[----:B--2---:R-:W-:Y:S01]  /*6b80*/  HMMA.16816.F32 R180, R4, R22, R208 ;  /* 0x0000001604b4723c */ /* 0x004fe200000018d0 */
[----:B------:R1:W-:Y:S01]  /*6b90*/  MUFU.TANH R176, R29 ;  /* 0x0000001d00b07308 */ /* 0x0003e20000002400 */
[----:B------:R-:W-:Y:S02]  /*6ba0*/  FMUL.FTZ R31, R31, c[0x0][0x2ec] ;  /* 0x0000bb001f1f7a20 */ /* 0x000fe40000410000 */
[----:B------:R-:W-:-:S03]  /*6bb0*/  FMUL.FTZ R30, R30, c[0x0][0x2ec] ;  /* 0x0000bb001e1e7a20 */ /* 0x000fc60000410000 */
[----:B------:R-:W-:Y:S01]  /*6bc0*/  FSEL R22, R236, -INF , !P4 ;  /* 0xff800000ec167808 */ /* 0x000fe20006000000 */
[----:B------:R-:W-:Y:S01]  /*6bd0*/  HMMA.16816.F32 R4, R16, R24, R32 ;  /* 0x000000181004723c */ /* 0x000fe20000001820 */
[C---:B------:R-:W-:Y:S01]  /*6be0*/  ISETP.GE.AND P4, PT, R2.reuse, R234, PT ;  /* 0x000000ea0200720c */ /* 0x040fe20003f86270 */
[----:B------:R-:W2:Y:S01]  /*6bf0*/  MUFU.TANH R139, R142 ;  /* 0x0000008e008b7308 */ /* 0x000ea20000002400 */
[----:B------:R-:W-:Y:S02]  /*6c00*/  FSEL R23, R237, -INF , !P5 ;  /* 0xff800000ed177808 */ /* 0x000fe40006800000 */
[----:B------:R-:W-:Y:S02]  /*6c10*/  ISETP.LT.OR P4, PT, R2, R230, P4 ;  /* 0x000000e60200720c */ /* 0x000fe40002781670 */
[----:B------:R-:W-:Y:S02]  /*6c20*/  FSEL R32, R138, -INF , !P0 ;  /* 0xff8000008a207808 */ /* 0x000fe40004000000 */
[----:B-1----:R-:W-:Y:S01]  /*6c30*/  FSEL R29, R194, -INF , !P1 ;  /* 0xff800000c21d7808 */ /* 0x002fe20004800000 */
[----:B------:R-:W-:Y:S01]  /*6c40*/  MUFU.TANH R133, R177 ;  /* 0x000000b100857308 */ /* 0x000fe20000002400 */
[----:B------:R-:W-:-:S02]  /*6c50*/  ISETP.GE.AND P1, PT, R2, R233, PT ;  /* 0x000000e90200720c */ /* 0x000fc40003f26270 */
[C---:B------:R-:W-:Y:S02]  /*6c60*/  ISETP.GE.AND P0, PT, R2.reuse, R232, PT ;  /* 0x000000e80200720c */ /* 0x040fe40003f06270 */
[C---:B------:R-:W-:Y:S01]  /*6c70*/  ISETP.LT.OR P1, PT, R2.reuse, R229, P1 ;  /* 0x000000e50200720c */ /* 0x040fe20000f21670 */
[----:B------:R-:W-:Y:S01]  /*6c80*/  HMMA.16816.F32 R16, R16, R26, R180 ;  /* 0x0000001a1010723c */ /* 0x000fe200000018b4 */
[----:B------:R-:W-:Y:S01]  /*6c90*/  ISETP.LT.OR P0, PT, R2, R228, P0 ;  /* 0x000000e40200720c */ /* 0x000fe20000701670 */
[----:B------:R-:W-:Y:S01]  /*6ca0*/  MUFU.TANH R132, R179 ;  /* 0x000000b300847308 */ /* 0x000fe20000002400 */
[----:B------:R-:W-:-:S04]  /*6cb0*/  IADD3 R2, R0, 0x8, RZ ;  /* 0x0000000800027810 */ /* 0x000fc80007ffe0ff */
        /* <DEDUP_REMOVED lines=10> */
[----:B--2---:R-:W-:Y:S01]  /*6d60*/  FSEL R24, R139, -INF , !P5 ;  /* 0xff8000008b187808 */ /* 0x004fe20006800000 */
[----:B------:R2:W-:Y:S06]  /*6d70*/  MUFU.TANH R179, R31 ;  /* 0x0000001f00b37308 */ /* 0x0005ec0000002400 */
[----:B------:R-:W-:Y:S01]  /*6d80*/  FMUL.FTZ R16, R16, c[0x0][0x2ec] ;  /* 0x0000bb0010107a20 */ /* 0x000fe20000410000 */
[----:B-1----:R-:W-:Y:S01]  /*6d90*/  FSEL R28, R195, -INF , !P4 ;  /* 0xff800000c31c7808 */ /* 0x002fe20006000000 */
[----:B------:R-:W-:Y:S01]  /*6da0*/  MUFU.TANH R192, R141 ;  /* 0x0000008d00c07308 */ /* 0x000fe20000002400 */
[----:B------:R-:W-:Y:S01]  /*6db0*/  ISETP.GE.AND P4, PT, R2, R233, PT ;  /* 0x000000e90200720c */ /* 0x000fe20003f86270 */
[----:B------:R-:W-:-:S03]  /*6dc0*/  FMUL.FTZ R17, R17, c[0x0][0x2ec] ;  /* 0x0000bb0011117a20 */ /* 0x000fc60000410000 */
[C---:B------:R-:W-:Y:S02]  /*6dd0*/  ISETP.LT.OR P4, PT, R2.reuse, R229, P4 ;  /* 0x000000e50200720c */ /* 0x040fe40002781670 */
[----:B--2---:R-:W-:Y:S01]  /*6de0*/  FSEL R31, R187, -INF , !P1 ;  /* 0xff800000bb1f7808 */ /* 0x004fe20004800000 */
[----:B------:R-:W1:Y:S01]  /*6df0*/  MUFU.TANH R178, R178 ;  /* 0x000000b200b27308 */ /* 0x000e620000002400 */
[C---:B------:R-:W-:Y:S02]  /*6e00*/  ISETP.GE.AND P1, PT, R2.reuse, R232, PT ;  /* 0x000000e80200720c */ /* 0x040fe40003f26270 */
[----:B------:R-:W-:Y:S02]  /*6e10*/  FSEL R25, R3, -INF , !P4 ;  /* 0xff80000003197808 */ /* 0x000fe40006000000 */
[----:B------:R-:W-:Y:S02]  /*6e20*/  ISETP.LT.OR P1, PT, R2, R228, P1 ;  /* 0x000000e40200720c */ /* 0x000fe40000f21670 */
[C---:B------:R-:W-:Y:S01]  /*6e30*/  IADD3 R2, R0.reuse, 0x9, RZ ;  /* 0x0000000900027810 */ /* 0x040fe20007ffe0ff */
[----:B------:R2:W-:Y:S01]  /*6e40*/  MUFU.TANH R33, R30 ;  /* 0x0000001e00217308 */ /* 0x0005e20000002400 */
[----:B------:R-:W-:-:S02]  /*6e50*/  IADD3 R3, R0, 0x11, RZ ;  /* 0x0000001100037810 */ /* 0x000fc40007ffe0ff */
[C---:B------:R-:W-:Y:S02]  /*6e60*/  ISETP.GE.AND P6, PT, R2.reuse, R234, PT ;  /* 0x000000ea0200720c */ /* 0x040fe40003fc6270 */
[C---:B------:R-:W-:Y:S02]  /*6e70*/  ISETP.GE.AND P5, PT, R2.reuse, R233, PT ;  /* 0x000000e90200720c */ /* 0x040fe40003fa6270 */
[C---:B------:R-:W-:Y:S01]  /*6e80*/  ISETP.GE.AND P4, PT, R2.reuse, R232, PT ;  /* 0x000000e80200720c */ /* 0x040fe20003f86270 */
[----:B------:R3:W4:Y:S01]  /*6e90*/  MUFU.TANH R186, R143 ;  /* 0x0000008f00ba7308 */ /* 0x0007220000002400 */
[C---:B------:R-:W-:Y:S02]  /*6ea0*/  ISETP.LT.OR P6, PT, R2.reuse, R230, P6 ;  /* 0x000000e60200720c */ /* 0x040fe400037c1670 */
[C---:B------:R-:W-:Y:S02]  /*6eb0*/  ISETP.LT.OR P5, PT, R2.reuse, R229, P5 ;  /* 0x000000e50200720c */ /* 0x040fe40002fa1670 */
[----:B------:R-:W-:-:S02]  /*6ec0*/  ISETP.LT.OR P4, PT, R2, R228, P4 ;  /* 0x000000e40200720c */ /* 0x000fc40002781670 */
[----:B--2---:R-:W-:Y:S01]  /*6ed0*/  FSEL R30, R193, -INF , !P0 ;  /* 0xff800000c11e7808 */ /* 0x004fe20004000000 */
[----:B------:R-:W-:Y:S01]  /*6ee0*/  MUFU.TANH R5, R5 ;  /* 0x0000000500057308 */ /* 0x000fe20000002400 */
[----:B------:R-:W-:Y:S01]  /*6ef0*/  BAR.SYNC.DEFER_BLOCKING 0x0 ;  /* 0x0000000000007b1d */ /* 0x000fe20000010000 */
[----:B------:R-:W-:-:S04]  /*6f00*/  ISETP.GE.AND P0, PT, R2, R235, PT ;  /* 0x000000eb0200720c */ /* 0x000fc80003f06270 */
[----:B------:R-:W-:Y:S01]  /*6f10*/  ISETP.LT.OR P0, PT, R2, R231, P0 ;  /* 0x000000e70200720c */ /* 0x000fe20000701670 */
[----:B---3--:R-:W-:Y:S01]  /*6f20*/  HMMA.16816.F32 R140, R12, R26, R8 ;  /* 0x0000001a0c8c723c */ /* 0x008fe20000001808 */
[----:B------:R-:W-:Y:S01]  /*6f30*/  IADD3 R2, R0, 0x10, RZ ;  /* 0x0000001000027810 */ /* 0x000fe20007ffe0ff */
[----:B------:R-:W2:Y:S05]  /*6f40*/  MUFU.TANH R6, R6 ;  /* 0x0000000600067308 */ /* 0x000eaa0000002400 */
[----:B-1----:R-:W-:Y:S02]  /*6f50*/  FSEL R14, R178, -INF , !P1 ;  /* 0xff800000b20e7808 */ /* 0x002fe40004800000 */
[----:B------:R-:W-:Y:S01]  /*6f60*/  FSEL R11, R192, -INF , !P0 ;  /* 0xff800000c00b7808 */ /* 0x000fe20004000000 */
[----:B------:R-:W1:Y:S01]  /*6f70*/  MUFU.TANH R4, R4 ;  /* 0x0000000400047308 */ /* 0x000e620000002400 */
[----:B------:R-:W-:-:S02]  /*6f80*/  ISETP.GE.AND P1, PT, R2, R235, PT ;  /* 0x000000eb0200720c */ /* 0x000fc40003f26270 */
[C---:B------:R-:W-:Y:S02]  /*6f90*/  ISETP.GE.AND P0, PT, R2.reuse, R234, PT ;  /* 0x000000ea0200720c */ /* 0x040fe40003f06270 */
[C---:B------:R-:W-:Y:S02]  /*6fa0*/  ISETP.LT.OR P1, PT, R2.reuse, R231, P1 ;  /* 0x000000e70200720c */ /* 0x040fe40000f21670 */
[----:B------:R-:W-:Y:S01]  /*6fb0*/  ISETP.LT.OR P0, PT, R2, R230, P0 ;  /* 0x000000e60200720c */ /* 0x000fe20000701670 */
[----:B------:R-:W-:Y:S01]  /*6fc0*/  MUFU.TANH R7, R7 ;  /* 0x0000000700077308 */ /* 0x000fe20000002400 */
[----:B----4-:R-:W-:Y:S02]  /*6fd0*/  FSEL R12, R186, -INF , !P6 ;  /* 0xff800000ba0c7808 */ /* 0x010fe40007000000 */
[----:B------:R-:W-:Y:S02]  /*6fe0*/  FSEL R15, R133, -INF , !P5 ;  /* 0xff800000850f7808 */ /* 0x000fe40006800000 */
[----:B------:R-:W-:Y:S01]  /*6ff0*/  FSEL R13, R132, -INF , !P4 ;  /* 0xff800000840d7808 */ /* 0x000fe20006000000 */
[----:B------:R-:W-:Y:S01]  /*7000*/  FMUL.FTZ R140, R140, c[0x0][0x2ec] ;  /* 0x0000bb008c8c7a20 */ /* 0x000fe20000410000 */
[----:B------:R-:W-:Y:S01]  /*7010*/  FSEL R177, R177, -INF , !P1 ;  /* 0xff800000b1b17808 */ /* 0x000fe20004800000 */
[----:B------:R-:W-:Y:S01]  /*7020*/  FMUL.FTZ R142, R142, c[0x0][0x2ec] ;  /* 0x0000bb008e8e7a20 */ /* 0x000fe20000410000 */
[----:B------:R-:W-:Y:S01]  /*7030*/  FSEL R180, R33, -INF , !P0 ;  /* 0xff80000021b47808 */ /* 0x000fe20004000000 */
[----:B------:R-:W-:Y:S01]  /*7040*/  MUFU.TANH R183, R16 ;  /* 0x0000001000b77308 */ /* 0x000fe20000002400 */
[C---:B------:R-:W-:Y:S01]  /*7050*/  ISETP.GE.AND P6, PT, R2.reuse, R233, PT ;  /* 0x000000e90200720c */ /* 0x040fe20003fc6270 */
[----:B------:R-:W-:Y:S01]  /*7060*/  FMUL.FTZ R141, R141, c[0x0][0x2ec] ;  /* 0x0000bb008d8d7a20 */ /* 0x000fe20000410000 */
[----:B------:R-:W-:Y:S01]  /*7070*/  ISETP.GE.AND P5, PT, R2, R232, PT ;  /* 0x000000e80200720c */ /* 0x000fe20003fa6270 */
[----:B------:R-:W-:Y:S01]  /*7080*/  FMUL.FTZ R143, R143, c[0x0][0x2ec] ;  /* 0x0000bb008f8f7a20 */ /* 0x000fe20000410000 */
[----:B------:R-:W-:-:S02]  /*7090*/  ISETP.GE.AND P4, PT, R3, R235, PT ;  /* 0x000000eb0300720c */ /* 0x000fc40003f86270 */
[C---:B------:R-:W-:Y:S01]  /*70a0*/  ISETP.GE.AND P1, PT, R3.reuse, R234, PT ;  /* 0x000000ea0300720c */ /* 0x040fe20003f26270 */
[----:B------:R-:W-:Y:S01]  /*70b0*/  MUFU.TANH R140, R140 ;  /* 0x0000008c008c7308 */ /* 0x000fe20000002400 */
[C---:B------:R-:W-:Y:S02]  /*70c0*/  ISETP.GE.AND P0, PT, R3.reuse, R233, PT ;  /* 0x000000e90300720c */ /* 0x040fe40003f06270 */
[C---:B------:R-:W-:Y:S02]  /*70d0*/  ISETP.LT.OR P6, PT, R2.reuse, R229, P6 ;  /* 0x000000e50200720c */ /* 0x040fe400037c1670 */
[----:B------:R-:W-:Y:S02]  /*70e0*/  ISETP.LT.OR P5, PT, R2, R228, P5 ;  /* 0x000000e40200720c */ /* 0x000fe40002fa1670 */
[C---:B------:R-:W-:Y:S01]  /*70f0*/  ISETP.LT.OR P4, PT, R3.reuse, R231, P4 ;  /* 0x000000e70300720c */ /* 0x040fe20002781670 */
[----:B------:R-:W3:Y:S01]  /*7100*/  MUFU.TANH R142, R142 ;  /* 0x0000008e008e7308 */ /* 0x000ee20000002400 */
[----:B------:R-:W-:-:S02]  /*7110*/  ISETP.LT.OR P1, PT, R3, R230, P1 ;  /* 0x000000e60300720c */ /* 0x000fc40000f21670 */
[----:B------:R-:W-:Y:S02]  /*7120*/  ISETP.LT.OR P0, PT, R3, R229, P0 ;  /* 0x000000e50300720c */ /* 0x000fe40000701670 */
[----:B------:R-:W-:Y:S02]  /*7130*/  IADD3 R2, R0, 0x18, RZ ;  /* 0x0000001800027810 */ /* 0x000fe40007ffe0ff */
[----:B--2---:R-:W-:Y:S01]  /*7140*/  FSEL R185, R6, -INF , !P5 ;  /* 0xff80000006b97808 */ /* 0x004fe20006800000 */
[----:B------:R-:W-:Y:S01]  /*7150*/  MUFU.TANH R141, R141 ;  /* 0x0000008d008d7308 */ /* 0x000fe20000002400 */
[----:B------:R-:W-:Y:S02]  /*7160*/  FSEL R176, R176, -INF , !P4 ;  /* 0xff800000b0b07808 */ /* 0x000fe40006000000 */
[----:B------:R-:W-:Y:S02]  /*7170*/  FSEL R179, R179, -INF , !P1 ;  /* 0xff800000b3b37808 */ /* 0x000fe40004800000 */
[----:B------:R-:W-:-:S02]  /*7180*/  FSEL R182, R5, -INF , !P0 ;  /* 0xff80000005b67808 */ /* 0x000fc40004000000 */
[C---:B------:R-:W-:Y:S01]  /*7190*/  ISETP.GE.AND P5, PT, R2.reuse, R235, PT ;  /* 0x000000eb0200720c */ /* 0x040fe20003fa6270 */
[----:B------:R-:W-:Y:S01]  /*71a0*/  MUFU.TANH R143, R143 ;  /* 0x0000008f008f7308 */ /* 0x000fe20000002400 */
[C---:B------:R-:W-:Y:S02]  /*71b0*/  ISETP.GE.AND P4, PT, R2.reuse, R234, PT ;  /* 0x000000ea0200720c */ /* 0x040fe40003f86270 */
[C---:B------:R-:W-:Y:S02]  /*71c0*/  ISETP.GE.AND P1, PT, R2.reuse, R233, PT ;  /* 0x000000e90200720c */ /* 0x040fe40003f26270 */
[C---:B------:R-:W-:Y:S02]  /*71d0*/  ISETP.GE.AND P0, PT, R2.reuse, R232, PT ;  /* 0x000000e80200720c */ /* 0x040fe40003f06270 */
[C---:B------:R-:W-:Y:S01]  /*71e0*/  ISETP.LT.OR P5, PT, R2.reuse, R231, P5 ;  /* 0x000000e70200720c */ /* 0x040fe20002fa1670 */
[----:B------:R2:W-:Y:S01]  /*71f0*/  MUFU.TANH R184, R17 ;  /* 0x0000001100b87308 */ /* 0x0005e20000002400 */
[----:B------:R-:W-:-:S02]  /*7200*/  ISETP.LT.OR P4, PT, R2, R230, P4 ;  /* 0x000000e60200720c */ /* 0x000fc40002781670 */
[C---:B------:R-:W-:Y:S02]  /*7210*/  ISETP.LT.OR P1, PT, R2.reuse, R229, P1 ;  /* 0x000000e50200720c */ /* 0x040fe40000f21670 */
[----:B------:R-:W-:Y:S01]  /*7220*/  ISETP.LT.OR P0, PT, R2, R228, P0 ;  /* 0x000000e40200720c */ /* 0x000fe20000701670 */
[----:B------:R-:W-:Y:S01]  /*7230*/  FMUL.FTZ R2, R18, c[0x0][0x2ec] ;  /* 0x0000bb0012027a20 */ /* 0x000fe20000410000 */
[----:B-1----:R-:W-:Y:S02]  /*7240*/  FSEL R181, R4, -INF , !P6 ;  /* 0xff80000004b57808 */ /* 0x002fe40007000000 */
[C---:B------:R-:W-:Y:S02]  /*7250*/  ISETP.GE.AND P6, PT, R3.reuse, R232, PT ;  /* 0x000000e80300720c */ /* 0x040fe40003fc6270 */
[----:B------:R-:W-:Y:S01]  /*7260*/  IADD3 R0, R0, 0x19, RZ ;  /* 0x0000001900007810 */ /* 0x000fe20007ffe0ff */
[----:B------:R-:W1:Y:S01]  /*7270*/  MUFU.TANH R2, R2 ;  /* 0x0000000200027308 */ /* 0x000e620000002400 */
[----:B------:R-:W-:Y:S01]  /*7280*/  ISETP.LT.OR P6, PT, R3, R228, P6 ;  /* 0x000000e40300720c */ /* 0x000fe200037c1670 */
[----:B------:R-:W-:Y:S01]  /*7290*/  FMUL.FTZ R3, R19, c[0x0][0x2ec] ;  /* 0x0000bb0013037a20 */ /* 0x000fe20000410000 */
[----:B---3--:R-:W-:-:S02]  /*72a0*/  FSEL R19, R142, -INF , !P4 ;  /* 0xff8000008e137808 */ /* 0x008fc40006000000 */
[----:B------:R-:W-:Y:S02]  /*72b0*/  FSEL R186, R7, -INF , !P6 ;  /* 0xff80000007ba7808 */ /* 0x000fe40007000000 */
[----:B--2---:R-:W-:Y:S01]  /*72c0*/  FSEL R17, R140, -INF , !P5 ;  /* 0xff8000008c117808 */ /* 0x004fe20006800000 */
[----:B------:R-:W2:Y:S01]  /*72d0*/  MUFU.TANH R3, R3 ;  /* 0x0000000300037308 */ /* 0x000ea20000002400 */
[----:B------:R-:W-:Y:S02]  /*72e0*/  FSEL R183, R183, -INF , !P1 ;  /* 0xff800000b7b77808 */ /* 0x000fe40004800000 */
[C---:B------:R-:W-:Y:S02]  /*72f0*/  ISETP.GE.AND P6, PT, R0.reuse, R235, PT ;  /* 0x000000eb0000720c */ /* 0x040fe40003fc6270 */
[C---:B------:R-:W-:Y:S02]  /*7300*/  ISETP.GE.AND P5, PT, R0.reuse, R234, PT ;  /* 0x000000ea0000720c */ /* 0x040fe40003fa6270 */
[----:B------:R-:W-:-:S02]  /*7310*/  ISETP.GE.AND P4, PT, R0, R233, PT ;  /* 0x000000e90000720c */ /* 0x000fc40003f86270 */
[----:B-1----:R-:W-:Y:S02]  /*7320*/  FSEL R188, R2, -INF , !P0 ;  /* 0xff80000002bc7808 */ /* 0x002fe40004000000 */
[----:B------:R-:W-:Y:S02]  /*7330*/  PLOP3.LUT P0, PT, PT, PT, UP0, 0x80, 0x0 ;  /* 0x000000000000781c */ /* 0x000fe40003f0f008 */
[C---:B------:R-:W-:Y:S02]  /*7340*/  ISETP.GE.AND P1, PT, R0.reuse, R232, PT ;  /* 0x000000e80000720c */ /* 0x040fe40003f26270 */
[C---:B------:R-:W-:Y:S02]  /*7350*/  ISETP.LT.OR P6, PT, R0.reuse, R231, P6 ;  /* 0x000000e70000720c */ /* 0x040fe400037c1670 */
[C---:B------:R-:W-:Y:S02]  /*7360*/  ISETP.LT.OR P5, PT, R0.reuse, R230, P5 ;  /* 0x000000e60000720c */ /* 0x040fe40002fa1670 */
[----:B------:R-:W-:-:S02]  /*7370*/  ISETP.LT.OR P4, PT, R0, R229, P4 ;  /* 0x000000e50000720c */ /* 0x000fc40002781670 */
[----:B------:R-:W-:Y:S02]  /*7380*/  ISETP.LT.OR P1, PT, R0, R228, P1 ;  /* 0x000000e40000720c */ /* 0x000fe40000f21670 */
[----:B------:R-:W-:Y:S02]  /*7390*/  FSEL R18, R141, -INF , !P6 ;  /* 0xff8000008d127808 */ /* 0x000fe40007000000 */
[----:B------:R-:W-:Y:S02]  /*73a0*/  FSEL R178, R143, -INF , !P5 ;  /* 0xff8000008fb27808 */ /* 0x000fe40006800000 */
[----:B------:R-:W-:Y:S02]  /*73b0*/  FSEL R184, R184, -INF , !P4 ;  /* 0xff800000b8b87808 */ /* 0x000fe40006000000 */
[----:B--2---:R-:W-:Y:S01]  /*73c0*/  FSEL R187, R3, -INF , !P1 ;  /* 0xff80000003bb7808 */ /* 0x004fe20004800000 */
        /* <DEDUP_REMOVED lines=47> */
.L_x_2148:
[----:B------:R-:W-:Y:S05]  /*76c0*/  BSYNC B0 ;  /* 0x0000000000007941 */ /* 0x000fea0003800000 */
.L_x_2147:
[----:B------:R-:W0:Y:S02]  /*76d0*/  LDGDEPBAR ;  /* 0x00000000000079af */ /* 0x000e240000000000 */
.L_x_2146:
[----:B------:R-:W-:Y:S01]  /*76e0*/  FMNMX.FTZ R0, R136, R22, !PT ;  /* 0x0000001688007209 */ /* 0x000fe20007810000 */
[----:B------:R-:W-:Y:S01]  /*76f0*/  LDSM.16.MT88.4 R140, [R215+0xa000] ;  /* 0x00a00000d78c783b */ /* 0x000fe20000004200 */
        /* <DEDUP_REMOVED lines=25> */
[----:B------:R-:W-:Y:S02]  /*7890*/  FMNMX.FTZ R3, R30, R3, !PT ;  /* 0x000000031e037209 */ /* 0x000fe40007810000 */
[----:B------:R-:W-:Y:S02]  /*78a0*/  MOV R34, R249 ;  /* 0x000000f900227202 */ /* 0x000fe40000000f00 */
[----:B------:R-:W-:Y:S02]  /*78b0*/  FMNMX.FTZ R3, R14, R3, !PT ;  /* 0x000000030e037209 */ /* 0x000fe40007810000 */
[----:B------:R-:W-:Y:S02]  /*78c0*/  MOV R26, R240 ;  /* 0x000000f0001a7202 */ /* 0x000fe40000000f00 */
[----:B------:R-:W-:Y:S02]  /*78d0*/  FMNMX.FTZ R3, R13, R3, !PT ;  /* 0x000000030d037209 */ /* 0x000fe40007810000 */
[----:B-1----:R-:W-:-:S02]  /*78e0*/  FMNMX.FTZ R0, R0, R5, !PT ;  /* 0x0000000500007209 */ /* 0x002fc40007810000 */
[----:B------:R-:W-:Y:S02]  /*78f0*/  FMNMX.FTZ R5, R183, R4, !PT ;  /* 0x00000004b7057209 */ /* 0x000fe40007810000 */
[----:B------:R-:W-:Y:S01]  /*7900*/  MOV R27, R251 ;  /* 0x000000fb001b7202 */ /* 0x000fe20000000f00 */
[----:B------:R-:W1:Y:S01]  /*7910*/  SHFL.BFLY PT, R7, R0, 0x1, 0x1f ;  /* 0x0c201f0000077f89 */ /* 0x000e6200000e0000 */
[----:B------:R-:W-:Y:S02]  /*7920*/  FMNMX.FTZ R5, R184, R5, !PT ;  /* 0x00000005b8057209 */ /* 0x000fe40007810000 */
[----:B--2---:R-:W-:Y:S02]  /*7930*/  FMNMX.FTZ R2, R2, R6, !PT ;  /* 0x0000000602027209 */ /* 0x004fe40007810000 */
[----:B------:R-:W-:Y:S01]  /*7940*/  MOV R189, R27 ;  /* 0x0000001b00bd7202 */ /* 0x000fe20000000f00 */
[----:B------:R-:W-:Y:S01]  /*7950*/  SHFL.BFLY PT, R9, R5, 0x2, 0x1f ;  /* 0x0c401f0005097f89 */ /* 0x000fe200000e0000 */
[----:B------:R-:W-:-:S03]  /*7960*/  MOV R190, R26 ;  /* 0x0000001a00be7202 */ /* 0x000fc60000000f00 */
        /* <DEDUP_REMOVED lines=17> */
[----:B------:R-:W-:Y:S02]  /*7a80*/  FFMA.FTZ R12, R12, c[0x0][0x23c], -R2 ;  /* 0x00008f000c0c7a23 */ /* 0x000fe40000010802 */
[--C-:B------:R-:W-:Y:S01]  /*7a90*/  FFMA.FTZ R23, R23, c[0x0][0x23c], -R3.reuse ;  /* 0x00008f0017177a23 */ /* 0x100fe20000010803 */
[----:B------:R-:W-:Y:S01]  /*7aa0*/  MUFU.EX2 R250, R22 ;  /* 0x0000001600fa7308 */ /* 0x000fe20000000800 */
[--C-:B------:R-:W-:Y:S02]  /*7ab0*/  FFMA.FTZ R20, R20, c[0x0][0x23c], -R3.reuse ;  /* 0x00008f0014147a23 */ /* 0x100fe40000010803 */
[----:B------:R-:W-:-:S02]  /*7ac0*/  FFMA.FTZ R11, R11, c[0x0][0x23c], -R3 ;  /* 0x00008f000b0b7a23 */ /* 0x000fc40000010803 */
[--C-:B------:R-:W-:Y:S02]  /*7ad0*/  FFMA.FTZ R29, R29, c[0x0][0x23c], -R2.reuse ;  /* 0x00008f001d1d7a23 */ /* 0x100fe40000010802 */
[--C-:B------:R-:W-:Y:S01]  /*7ae0*/  FFMA.FTZ R28, R28, c[0x0][0x23c], -R2.reuse ;  /* 0x00008f001c1c7a23 */ /* 0x100fe20000010802 */
[----:B------:R-:W-:Y:S01]  /*7af0*/  MUFU.EX2 R247, R12 ;  /* 0x0000000c00f77308 */ /* 0x000fe20000000800 */
[----:B------:R-:W-:Y:S01]  /*7b00*/  FFMA.FTZ R24, R24, c[0x0][0x23c], -R2 ;  /* 0x00008f0018187a23 */ /* 0x000fe20000010802 */
[----:B-1----:R-:W-:-:S06]  /*7b10*/  FMNMX.FTZ R4, R4, R6, !PT ;  /* 0x0000000604047209 */ /* 0x002fcc0007810000 */
[----:B------:R-:W1:Y:S01]  /*7b20*/  MUFU.EX2 R249, R23 ;  /* 0x0000001700f97308 */ /* 0x000e620000000800 */
[----:B--2---:R-:W-:Y:S01]  /*7b30*/  FMNMX.FTZ R237, R0, R7, !PT ;  /* 0x0000000700ed7209 */ /* 0x004fe20007810000 */
[----:B------:R-:W2:Y:S03]  /*7b40*/  SHFL.BFLY PT, R5, R4, 0x1, 0x1f ;  /* 0x0c201f0004057f89 */ /* 0x000ea600000e0000 */
[C---:B------:R-:W-:Y:S01]  /*7b50*/  FSETP.NEU.FTZ.AND P4, PT, R237.reuse, -INF , PT ;  /* 0xff800000ed00780b */ /* 0x040fe20003f9d000 */
[C---:B------:R-:W-:Y:S02]  /*7b60*/  FMUL.FTZ R0, R237.reuse, c[0x0][0x23c] ;  /* 0x00008f00ed007a20 */ /* 0x040fe40000410000 */
[----:B------:R-:W-:Y:S01]  /*7b70*/  MUFU.EX2 R248, R20 ;  /* 0x0000001400f87308 */ /* 0x000fe20000000800 */
[----:B------:R-:W-:Y:S02]  /*7b80*/  FSEL R6, R237, RZ, P4 ;  /* 0x000000ffed067208 */ /* 0x000fe40002000000 */
[----:B------:R-:W-:-:S05]  /*7b90*/  FSEL R0, R0, RZ, P4 ;  /* 0x000000ff00007208 */ /* 0x000fca0002000000 */
[--C-:B------:R-:W-:Y:S01]  /*7ba0*/  FFMA.FTZ R15, R15, c[0x0][0x23c], -R0.reuse ;  /* 0x00008f000f0f7a23 */ /* 0x100fe20000010800 */
[----:B------:R-:W3:Y:S01]  /*7bb0*/  MUFU.EX2 R251, R11 ;  /* 0x0000000b00fb7308 */ /* 0x000ee20000000800 */
[--C-:B------:R-:W-:Y:S01]  /*7bc0*/  FFMA.FTZ R32, R32, c[0x0][0x23c], -R0.reuse ;  /* 0x00008f0020207a23 */ /* 0x100fe20000010800 */
[----:B-1----:R-:W-:Y:S01]  /*7bd0*/  F2FP.PACK_AB R8, R249, R250 ;  /* 0x000000faf908723e */ /* 0x002fe200000000ff */
[--C-:B------:R-:W-:Y:S02]  /*7be0*/  FFMA.FTZ R31, R31, c[0x0][0x23c], -R0.reuse ;  /* 0x00008f001f1f7a23 */ /* 0x100fe40000010800 */
[----:B------:R-:W-:-:S03]  /*7bf0*/  FFMA.FTZ R25, R25, c[0x0][0x23c], -R0 ;  /* 0x00008f0019197a23 */ /* 0x000fc60000010800 */
[----:B------:R1:W-:Y:S01]  /*7c00*/  MUFU.EX2 R243, R15 ;  /* 0x0000000f00f37308 */ /* 0x0003e20000000800 */
[----:B--2---:R-:W-:Y:S02]  /*7c10*/  FMNMX.FTZ R236, R4, R5, !PT ;  /* 0x0000000504ec7209 */ /* 0x004fe40007810000 */
[----:B------:R-:W-:Y:S02]  /*7c20*/  FSEL R4, R239, RZ, P6 ;  /* 0x000000ffef047208 */ /* 0x000fe40003000000 */
[C---:B------:R-:W-:Y:S01]  /*7c30*/  FSETP.NEU.FTZ.AND P1, PT, R236.reuse, -INF , PT ;  /* 0xff800000ec00780b */ /* 0x040fe20003f3d000 */
[----:B------:R-:W-:Y:S02]  /*7c40*/  FMUL.FTZ R12, R236, c[0x0][0x23c] ;  /* 0x00008f00ec0c7a20 */ /* 0x000fe40000410000 */
[----:B------:R-:W-:Y:S01]  /*7c50*/  FADD.FTZ R5, R136, -R4 ;  /* 0x8000000488057221 */ /* 0x000fe20000010000 */
[----:B------:R-:W-:Y:S01]  /*7c60*/  FSEL R4, R238, RZ, P5 ;  /* 0x000000ffee047208 */ /* 0x000fe20002800000 */
[----:B------:R-:W-:Y:S01]  /*7c70*/  MUFU.EX2 R245, R29 ;  /* 0x0000001d00f57308 */ /* 0x000fe20000000800 */
[----:B------:R-:W-:Y:S01]  /*7c80*/  FSEL R12, R12, RZ, P1 ;  /* 0x000000ff0c0c7208 */ /* 0x000fe20000800000 */
[----:B------:R-:W-:Y:S01]  /*7c90*/  FMUL.FTZ R5, R5, c[0x0][0x23c] ;  /* 0x00008f0005057a20 */ /* 0x000fe20000410000 */
[----:B---3--:R-:W-:Y:S01]  /*7ca0*/  F2FP.PACK_AB R10, R251, R248 ;  /* 0x000000f8fb0a723e */ /* 0x008fe200000000ff */
[----:B------:R-:W-:-:S02]  /*7cb0*/  FADD.FTZ R4, R135, -R4 ;  /* 0x8000000487047221 */ /* 0x000fc40000010000 */
[--C-:B------:R-:W-:Y:S02]  /*7cc0*/  FFMA.FTZ R21, R21, c[0x0][0x23c], -R12.reuse ;  /* 0x00008f0015157a23 */ /* 0x100fe4000001080c */
[----:B-1----:R-:W-:Y:S01]  /*7cd0*/  FMUL.FTZ R15, R4, c[0x0][0x23c] ;  /* 0x00008f00040f7a20 */ /* 0x002fe20000410000 */
[----:B------:R-:W-:Y:S01]  /*7ce0*/  FSEL R4, R236, RZ, P1 ;  /* 0x000000ffec047208 */ /* 0x000fe20000800000 */
[----:B------:R1:W-:Y:S01]  /*7cf0*/  MUFU.EX2 R208, R21 ;  /* 0x0000001500d07308 */ /* 0x0003e20000000800 */
[--C-:B------:R-:W-:Y:S02]  /*7d00*/  FFMA.FTZ R14, R14, c[0x0][0x23c], -R12.reuse ;  /* 0x00008f000e0e7a23 */ /* 0x100fe4000001080c */
[----:B------:R-:W-:Y:S02]  /*7d10*/  FFMA.FTZ R13, R13, c[0x0][0x23c], -R12 ;  /* 0x00008f000d0d7a23 */ /* 0x000fe4000001080c */
[----:B------:R-:W-:Y:S02]  /*7d20*/  FADD.FTZ R4, R137, -R4 ;  /* 0x8000000489047221 */ /* 0x000fe40000010000 */
[----:B------:R-:W-:Y:S01]  /*7d30*/  LDSM.16.MT88.4 R136, [R218+0xa000] ;  /* 0x00a00000da88783b */ /* 0x000fe20000004200 */
[----:B------:R2:W3:Y:S01]  /*7d40*/  MUFU.EX2 R16, R5 ;  /* 0x0000000500107308 */ /* 0x0004e20000000800 */
[----:B------:R-:W-:-:S02]  /*7d50*/  FFMA.FTZ R30, R30, c[0x0][0x23c], -R12 ;  /* 0x00008f001e1e7a23 */ /* 0x000fc4000001080c */
[----:B------:R-:W-:Y:S01]  /*7d60*/  FMUL.FTZ R4, R4, c[0x0][0x23c] ;  /* 0x00008f0004047a20 */ /* 0x000fe20000410000 */
[----:B-1----:R-:W1:Y:S04]  /*7d70*/  LDSM.16.MT88.4 R20, [R213+0xa000] ;  /* 0x00a00000d514783b */ /* 0x002e680000004200 */
[----:B------:R-:W-:Y:S01]  /*7d80*/  MUFU.EX2 R211, R14 ;  /* 0x0000000e00d37308 */ /* 0x000fe20000000800 */
[----:B--2---:R-:W-:-:S07]  /*7d90*/  FADD.FTZ R5, R134, -R6 ;  /* 0x8000000686057221 */ /* 0x004fce0000010000 */
[----:B------:R-:W2:Y:S01]  /*7da0*/  MUFU.EX2 R210, R13 ;  /* 0x0000000d00d27308 */ /* 0x000ea20000000800 */
[-C--:B---3--:R-:W-:Y:S01]  /*7db0*/  FMUL.FTZ R144, R144, R16.reuse ;  /* 0x0000001090907220 */ /* 0x088fe20000410000 */
[----:B------:R-:W3:Y:S01]  /*7dc0*/  LDSM.16.MT88.4 R132, [R217+0xa000] ;  /* 0x00a00000d984783b */ /* 0x000ee20000004200 */
[----:B------:R-:W-:Y:S02]  /*7dd0*/  FMUL.FTZ R5, R5, c[0x0][0x23c] ;  /* 0x00008f0005057a20 */ /* 0x000fe40000410000 */
[-C--:B------:R-:W-:Y:S02]  /*7de0*/  FMUL.FTZ R145, R145, R16.reuse ;  /* 0x0000001091917220 */ /* 0x080fe40000410000 */
[-C--:B------:R-:W-:Y:S01]  /*7df0*/  FMUL.FTZ R116, R116, R16.reuse ;  /* 0x0000001074747220 */ /* 0x080fe20000410000 */
[----:B------:R-:W4:Y:S01]  /*7e00*/  MUFU.EX2 R244, R28 ;  /* 0x0000001c00f47308 */ /* 0x000f220000000800 */
[-C--:B------:R-:W-:Y:S02]  /*7e10*/  FMUL.FTZ R117, R117, R16.reuse ;  /* 0x0000001075757220 */ /* 0x080fe40000410000 */
[----:B------:R-:W-:-:S02]  /*7e20*/  FMUL.FTZ R128, R128, R16 ;  /* 0x0000001080807220 */ /* 0x000fc40000410000 */
[-C--:B------:R-:W-:Y:S02]  /*7e30*/  FMUL.FTZ R129, R129, R16.reuse ;  /* 0x0000001081817220 */ /* 0x080fe40000410000 */
[-C--:B------:R-:W-:Y:S01]  /*7e40*/  FMUL.FTZ R156, R156, R16.reuse ;  /* 0x000000109c9c7220 */ /* 0x080fe20000410000 */
[----:B------:R-:W5:Y:S01]  /*7e50*/  MUFU.EX2 R246, R24 ;  /* 0x0000001800f67308 */ /* 0x000f620000000800 */
[----:B--2---:R-:W-:Y:S01]  /*7e60*/  F2FP.PACK_AB R7, R210, R211 ;  /* 0x000000d3d207723e */ /* 0x004fe200000000ff */
[-C--:B------:R-:W-:Y:S02]  /*7e70*/  FMUL.FTZ R157, R157, R16.reuse ;  /* 0x000000109d9d7220 */ /* 0x080fe40000410000 */
[-C--:B------:R-:W-:Y:S02]  /*7e80*/  FMUL.FTZ R160, R160, R16.reuse ;  /* 0x00000010a0a07220 */ /* 0x080fe40000410000 */
[-C--:B------:R-:W-:Y:S02]  /*7e90*/  FMUL.FTZ R161, R161, R16.reuse ;  /* 0x00000010a1a17220 */ /* 0x080fe40000410000 */
[----:B------:R-:W-:Y:S01]  /*7ea0*/  MUFU.EX2 R241, R32 ;  /* 0x0000002000f17308 */ /* 0x000fe20000000800 */
[----:B----4-:R-:W-:Y:S01]  /*7eb0*/  F2FP.PACK_AB R9, R244, R245 ;  /* 0x000000f5f409723e */ /* 0x010fe200000000ff */
[----:B------:R-:W-:-:S02]  /*7ec0*/  FMUL.FTZ R36, R36, R16 ;  /* 0x0000001024247220 */ /* 0x000fc40000410000 */
[-C--:B------:R-:W-:Y:S02]  /*7ed0*/  FMUL.FTZ R37, R37, R16.reuse ;  /* 0x0000001025257220 */ /* 0x080fe40000410000 */
[----:B------:R-:W-:Y:S02]  /*7ee0*/  FMUL.FTZ R52, R52, R16 ;  /* 0x0000001034347220 */ /* 0x000fe40000410000 */
[----:B------:R-:W-:Y:S01]  /*7ef0*/  MUFU.EX2 R240, R31 ;  /* 0x0000001f00f07308 */ /* 0x000fe20000000800 */
[----:B-----5:R-:W-:Y:S01]  /*7f00*/  F2FP.PACK_AB R11, R247, R246 ;  /* 0x000000f6f70b723e */ /* 0x020fe200000000ff */
[-C--:B------:R-:W-:Y:S02]  /*7f10*/  FMUL.FTZ R53, R53, R16.reuse ;  /* 0x0000001035357220 */ /* 0x080fe40000410000 */
[-C--:B------:R-:W-:Y:S02]  /*7f20*/  FMUL.FTZ R68, R68, R16.reuse ;  /* 0x0000001044447220 */ /* 0x080fe40000410000 */
[----:B------:R-:W-:-:S02]  /*7f30*/  FMUL.FTZ R69, R69, R16 ;  /* 0x0000001045457220 */ /* 0x000fc40000410000 */
[----:B------:R-:W2:Y:S01]  /*7f40*/  MUFU.EX2 R242, R25 ;  /* 0x0000001900f27308 */ /* 0x000ea20000000800 */
[-C--:B------:R-:W-:Y:S02]  /*7f50*/  FMUL.FTZ R84, R84, R16.reuse ;  /* 0x0000001054547220 */ /* 0x080fe40000410000 */
[-C--:B------:R-:W-:Y:S02]  /*7f60*/  FMUL.FTZ R85, R85, R16.reuse ;  /* 0x0000001055557220 */ /* 0x080fe40000410000 */
[-C--:B------:R-:W-:Y:S02]  /*7f70*/  FMUL.FTZ R172, R172, R16.reuse ;  /* 0x00000010acac7220 */ /* 0x080fe40000410000 */
[-C--:B------:R-:W-:Y:S01]  /*7f80*/  FMUL.FTZ R173, R173, R16.reuse ;  /* 0x00000010adad7220 */ /* 0x080fe20000410000 */
[----:B------:R4:W-:Y:S01]  /*7f90*/  MUFU.EX2 R209, R30 ;  /* 0x0000001e00d17308 */ /* 0x0009e20000000800 */
[-C--:B------:R-:W-:Y:S02]  /*7fa0*/  FMUL.FTZ R48, R48, R16.reuse ;  /* 0x0000001030307220 */ /* 0x080fe40000410000 */
[----:B------:R-:W-:-:S02]  /*7fb0*/  FMUL.FTZ R49, R49, R16 ;  /* 0x0000001031317220 */ /* 0x000fc40000410000 */
[-C--:B------:R-:W-:Y:S02]  /*7fc0*/  FMUL.FTZ R64, R64, R16.reuse ;  /* 0x0000001040407220 */ /* 0x080fe40000410000 */
[----:B------:R-:W-:Y:S01]  /*7fd0*/  FMUL.FTZ R65, R65, R16 ;  /* 0x0000001041417220 */ /* 0x000fe20000410000 */
[----:B------:R-:W5:Y:S01]  /*7fe0*/  MUFU.EX2 R15, R15 ;  /* 0x0000000f000f7308 */ /* 0x000f620000000800 */
[----:B--2---:R-:W-:Y:S01]  /*7ff0*/  F2FP.PACK_AB R6, R243, R242 ;  /* 0x000000f2f306723e */ /* 0x004fe200000000ff */
[----:B------:R-:W2:Y:S01]  /*8000*/  LDSM.16.MT88.4 R24, [R217+0xb000] ;  /* 0x00b00000d918783b */ /* 0x000ea20000004200 */
[-C--:B------:R-:W-:Y:S02]  /*8010*/  FMUL.FTZ R80, R80, R16.reuse ;  /* 0x0000001050507220 */ /* 0x080fe40000410000 */
[-C--:B------:R-:W-:Y:S02]  /*8020*/  FMUL.FTZ R81, R81, R16.reuse ;  /* 0x0000001051517220 */ /* 0x080fe40000410000 */
[-C--:B------:R-:W-:Y:S01]  /*8030*/  FMUL.FTZ R96, R96, R16.reuse ;  /* 0x0000001060607220 */ /* 0x080fe20000410000 */
[----:B------:R1:W1:Y:S01]  /*8040*/  MUFU.EX2 R14, R5 ;  /* 0x00000005000e7308 */ /* 0x0002620000000800 */
[----:B----4-:R-:W4:Y:S01]  /*8050*/  LDSM.16.MT88.4 R28, [R213+0xb000] ;  /* 0x00b00000d51c783b */ /* 0x010f220000004200 */
[----:B------:R-:W-:-:S02]  /*8060*/  FMUL.FTZ R97, R97, R16 ;  /* 0x0000001061617220 */ /* 0x000fc40000410000 */
[-C--:B------:R-:W-:Y:S02]  /*8070*/  FMUL.FTZ R100, R100, R16.reuse ;  /* 0x0000001064647220 */ /* 0x080fe40000410000 */
[----:B------:R-:W-:Y:S02]  /*8080*/  FMUL.FTZ R101, R101, R16 ;  /* 0x0000001065657220 */ /* 0x000fe40000410000 */
[----:B------:R3:W3:Y:S01]  /*8090*/  MUFU.EX2 R13, R4 ;  /* 0x00000004000d7308 */ /* 0x0006e20000000800 */
        /* <DEDUP_REMOVED lines=11> */
[-C--:B------:R-:W-:Y:S02]  /*8150*/  FMUL.FTZ R150, R150, R13.reuse ;  /* 0x0000000d96967220 */ /* 0x080fe40000410000 */
[-C--:B------:R-:W-:Y:S02]  /*8160*/  FMUL.FTZ R151, R151, R13.reuse ;  /* 0x0000000d97977220 */ /* 0x080fe40000410000 */
[-C--:B------:R-:W-:Y:S02]  /*8170*/  FMUL.FTZ R42, R42, R13.reuse ;  /* 0x0000000d2a2a7220 */ /* 0x080fe40000410000 */
[----:B------:R-:W-:-:S02]  /*8180*/  FMUL.FTZ R43, R43, R13 ;  /* 0x0000000d2b2b7220 */ /* 0x000fc40000410000 */
[-C--:B------:R-:W-:Y:S01]  /*8190*/  FMUL.FTZ R152, R152, R14.reuse ;  /* 0x0000000e98987220 */ /* 0x080fe20000410000 */
[C---:B------:R-:W-:Y:S01]  /*81a0*/  HMMA.16816.F32 R148, R4.reuse, R20, R148 ;  /* 0x000000140494723c */ /* 0x040fe20000001894 */
[----:B------:R-:W-:Y:S02]  /*81b0*/  FMUL.FTZ R153, R153, R14 ;  /* 0x0000000e99997220 */ /* 0x000fe40000410000 */
[-C--:B------:R-:W-:Y:S02]  /*81c0*/  FMUL.FTZ R154, R154, R13.reuse ;  /* 0x0000000d9a9a7220 */ /* 0x080fe40000410000 */
[----:B------:R-:W-:Y:S02]  /*81d0*/  FMUL.FTZ R155, R155, R13 ;  /* 0x0000000d9b9b7220 */ /* 0x000fe40000410000 */
[----:B------:R-:W-:Y:S01]  /*81e0*/  MOV R21, R34 ;  /* 0x0000002200157202 */ /* 0x000fe20000000f00 */
[----:B------:R-:W-:Y:S01]  /*81f0*/  HMMA.16816.F32 R200, R4, R136, R40 ;  /* 0x0000008804c8723c */ /* 0x000fe20000001828 */
[----:B------:R-:W-:Y:S01]  /*8200*/  MOV R20, R33 ;  /* 0x0000002100147202 */ /* 0x000fe20000000f00 */
[----:B------:R-:W-:Y:S01]  /*8210*/  LDSM.16.MT88.4 R40, [R218+0xb000] ;  /* 0x00b00000da28783b */ /* 0x000fe20000004200 */
[----:B------:R-:W-:-:S02]  /*8220*/  FMUL.FTZ R164, R164, R14 ;  /* 0x0000000ea4a47220 */ /* 0x000fc40000410000 */
[-C--:B------:R-:W-:Y:S01]  /*8230*/  FMUL.FTZ R165, R165, R14.reuse ;  /* 0x0000000ea5a57220 */ /* 0x080fe20000410000 */
[----:B------:R-:W1:Y:S01]  /*8240*/  LDSM.16.MT88.4 R32, [R215+0xb000] ;  /* 0x00b00000d720783b */ /* 0x000e620000004200 */
        /* <DEDUP_REMOVED lines=36> */
[----:B----4-:R-:W-:Y:S01]  /*8490*/  HMMA.16816.F32 R72, R4, R28, R72 ;  /* 0x0000001c0448723c */ /* 0x010fe20000001848 */
        /* <DEDUP_REMOVED lines=9> */
[C---:B-1----:R-:W-:Y:S01]  /*8530*/  HMMA.16816.F32 R88, R4.reuse, R32, R88 ;  /* 0x000000200458723c */ /* 0x042fe20000001858 */
        /* <DEDUP_REMOVED lines=28> */
[----:B------:R-:W-:Y:S01]  /*8700*/  FFMA.FTZ R4, R177, c[0x0][0x23c], -R3 ;  /* 0x00008f00b1047a23 */ /* 0x000fe20000010803 */
[----:B------:R-:W-:Y:S01]  /*8710*/  MOV R126, R189 ;  /* 0x000000bd007e7202 */ /* 0x000fe20000000f00 */
[-C--:B------:R-:W-:Y:S01]  /*8720*/  FMUL.FTZ R70, R70, R15.reuse ;  /* 0x0000000f46467220 */ /* 0x080fe20000410000 */
[----:B------:R-:W-:Y:S01]  /*8730*/  MOV R127, R190 ;  /* 0x000000be007f7202 */ /* 0x000fe20000000f00 */
[----:B------:R1:W-:Y:S01]  /*8740*/  MUFU.EX2 R205, R4 ;  /* 0x0000000400cd7308 */ /* 0x0003e20000000800 */
[-C--:B------:R-:W-:Y:S01]  /*8750*/  FMUL.FTZ R71, R71, R15.reuse ;  /* 0x0000000f47477220 */ /* 0x080fe20000410000 */
[----:B------:R-:W-:Y:S01]  /*8760*/  HMMA.16816.F32 R24, R8, R26, R128 ;  /* 0x0000001a0818723c */ /* 0x000fe20000001880 */
[-C--:B------:R-:W-:Y:S02]  /*8770*/  FMUL.FTZ R86, R86, R15.reuse ;  /* 0x0000000f56567220 */ /* 0x080fe40000410000 */
[-C--:B------:R-:W-:Y:S02]  /*8780*/  FMUL.FTZ R87, R87, R15.reuse ;  /* 0x0000000f57577220 */ /* 0x080fe40000410000 */
[----:B------:R-:W-:-:S02]  /*8790*/  FMUL.FTZ R174, R174, R15 ;  /* 0x0000000faeae7220 */ /* 0x000fc40000410000 */
[-C--:B------:R-:W-:Y:S01]  /*87a0*/  FMUL.FTZ R175, R175, R15.reuse ;  /* 0x0000000fafaf7220 */ /* 0x080fe20000410000 */
[C---:B------:R-:W-:Y:S01]  /*87b0*/  HMMA.16816.F32 R192, R8.reuse, R22, R156 ;  /* 0x0000001608c0723c */ /* 0x040fe2000000189c */
[-C--:B------:R-:W-:Y:S01]  /*87c0*/  FMUL.FTZ R50, R50, R15.reuse ;  /* 0x0000000f32327220 */ /* 0x080fe20000410000 */
[----:B------:R-:W-:Y:S01]  /*87d0*/  LDSM.16.MT88.4 R156, [R213+0xa800] ;  /* 0x00a80000d59c783b */ /* 0x000fe20000004200 */
[-C--:B------:R-:W-:Y:S02]  /*87e0*/  FMUL.FTZ R51, R51, R15.reuse ;  /* 0x0000000f33337220 */ /* 0x080fe40000410000 */
[-C--:B------:R-:W-:Y:S02]  /*87f0*/  FMUL.FTZ R66, R66, R15.reuse ;  /* 0x0000000f42427220 */ /* 0x080fe40000410000 */
[----:B-1----:R-:W-:Y:S01]  /*8800*/  FFMA.FTZ R4, R176, c[0x0][0x23c], -R3 ;  /* 0x00008f00b0047a23 */ /* 0x002fe20000010803 */
[----:B------:R-:W-:Y:S01]  /*8810*/  HMMA.16816.F32 R160, R8, R140, R160 ;  /* 0x0000008c08a0723c */ /* 0x000fe200000018a0 */
[----:B------:R-:W-:-:S02]  /*8820*/  FMUL.FTZ R67, R67, R15 ;  /* 0x0000000f43437220 */ /* 0x000fc40000410000 */
[----:B------:R-:W1:Y:S01]  /*8830*/  MUFU.EX2 R206, R4 ;  /* 0x0000000400ce7308 */ /* 0x000e620000000800 */
        /* <DEDUP_REMOVED lines=10> */
[----:B-1----:R-:W-:Y:S01]  /*88e0*/  F2FP.PACK_AB R128, R206, R205 ;  /* 0x000000cdce80723e */ /* 0x002fe200000000ff */
[--C-:B------:R-:W-:Y:S02]  /*88f0*/  FFMA.FTZ R4, R17, c[0x0][0x23c], -R3.reuse ;  /* 0x00008f0011047a23 */ /* 0x100fe40000010803 */
[----:B------:R-:W-:Y:S02]  /*8900*/  FFMA.FTZ R3, R18, c[0x0][0x23c], -R3 ;  /* 0x00008f0012037a23 */ /* 0x000fe40000010803 */
[----:B------:R1:W-:Y:S01]  /*8910*/  MUFU.EX2 R207, R4 ;  /* 0x0000000400cf7308 */ /* 0x0003e20000000800 */
[-C--:B------:R-:W-:Y:S01]  /*8920*/  FMUL.FTZ R114, R114, R15.reuse ;  /* 0x0000000f72727220 */ /* 0x080fe20000410000 */
[----:B------:R-:W-:Y:S01]  /*8930*/  HMMA.16816.F32 R68, R8, R28, R68 ;  /* 0x0000001c0844723c */ /* 0x000fe20000001844 */
[----:B------:R-:W-:-:S05]  /*8940*/  FMUL.FTZ R115, R115, R15 ;  /* 0x0000000f73737220 */ /* 0x000fca0000410000 */
[----:B------:R2:W3:Y:S02]  /*8950*/  MUFU.EX2 R204, R3 ;  /* 0x0000000300cc7308 */ /* 0x0004e40000000800 */
[C---:B------:R-:W-:Y:S01]  /*8960*/  HMMA.16816.F32 R84, R8.reuse, R32, R84 ;  /* 0x000000200854723c */ /* 0x040fe20000001854 */
[----:B-1----:R-:W1:Y:S07]  /*8970*/  LDSM.16.MT88.4 R4, [R217+0xb800] ;  /* 0x00b80000d904783b */ /* 0x002e6e0000004200 */
[----:B------:R-:W-:Y:S01]  /*8980*/  HMMA.16816.F32 R140, R8, R142, R172 ;  /* 0x0000008e088c723c */ /* 0x000fe200000018ac */
[----:B------:R-:W4:Y:S01]  /*8990*/  LDSM.16.MT88.4 R172, [R215+0xa800] ;  /* 0x00a80000d7ac783b */ /* 0x000f220000004200 */
[----:B--2---:R-:W-:Y:S01]  /*89a0*/  FFMA.FTZ R3, R180, c[0x0][0x23c], -R2 ;  /* 0x00008f00b4037a23 */ /* 0x004fe20000010802 */
[----:B---3--:R-:W-:-:S05]  /*89b0*/  F2FP.PACK_AB R130, R204, R207 ;  /* 0x000000cfcc82723e */ /* 0x008fca00000000ff */
[C---:B------:R-:W-:Y:S01]  /*89c0*/  HMMA.16816.F32 R136, R8.reuse, R138, R48 ;  /* 0x0000008a0888723c */ /* 0x040fe20000001830 */
[----:B------:R-:W2:Y:S01]  /*89d0*/  LDSM.16.MT88.4 R48, [R218+0xa800] ;  /* 0x00a80000da30783b */ /* 0x000ea20000004200 */
[----:B------:R3:W-:Y:S06]  /*89e0*/  MUFU.EX2 R189, R3 ;  /* 0x0000000300bd7308 */ /* 0x0007ec0000000800 */
[C---:B------:R-:W-:Y:S01]  /*89f0*/  HMMA.16816.F32 R132, R8.reuse, R134, R64 ;  /* 0x000000860884723c */ /* 0x040fe20000001840 */
[----:B------:R-:W5:Y:S07]  /*8a00*/  LDSM.16.MT88.4 R64, [R217+0xa800] ;  /* 0x00a80000d940783b */ /* 0x000f6e0000004200 */
[----:B------:R-:W-:Y:S01]  /*8a10*/  HMMA.16816.F32 R28, R8, R30, R80 ;  /* 0x0000001e081c723c */ /* 0x000fe20000001850 */
[----:B------:R-:W1:Y:S01]  /*8a20*/  LDSM.16.MT88.4 R80, [R213+0xb800] ;  /* 0x00b80000d550783b */ /* 0x000e620000004200 */
[----:B---3--:R-:W-:-:S04]  /*8a30*/  FFMA.FTZ R3, R179, c[0x0][0x23c], -R2 ;  /* 0x00008f00b3037a23 */ /* 0x008fc80000010802 */
[----:B------:R3:W3:Y:S02]  /*8a40*/  MUFU.EX2 R190, R3 ;  /* 0x0000000300be7308 */ /* 0x0006e40000000800 */
[C---:B------:R-:W-:Y:S01]  /*8a50*/  HMMA.16816.F32 R32, R8.reuse, R34, R96 ;  /* 0x000000220820723c */ /* 0x040fe20000001860 */
[----:B------:R-:W1:Y:S07]  /*8a60*/  LDSM.16.MT88.4 R96, [R215+0xb800] ;  /* 0x00b80000d760783b */ /* 0x000e6e0000004200 */
[----:B------:R-:W-:Y:S01]  /*8a70*/  HMMA.16816.F32 R100, R8, R40, R100 ;  /* 0x000000280864723c */ /* 0x000fe20000001864 */
[--C-:B---3--:R-:W-:Y:S01]  /*8a80*/  FFMA.FTZ R3, R19, c[0x0][0x23c], -R2.reuse ;  /* 0x00008f0013037a23 */ /* 0x108fe20000010802 */
[----:B------:R-:W-:Y:S01]  /*8a90*/  F2FP.PACK_AB R129, R190, R189 ;  /* 0x000000bdbe81723e */ /* 0x000fe200000000ff */
[----:B------:R-:W-:-:S02]  /*8aa0*/  FFMA.FTZ R2, R178, c[0x0][0x23c], -R2 ;  /* 0x00008f00b2027a23 */ /* 0x000fc40000010802 */
[----:B------:R3:W-:Y:S08]  /*8ab0*/  MUFU.EX2 R191, R3 ;  /* 0x0000000300bf7308 */ /* 0x0007f00000000800 */
[----:B------:R1:W1:Y:S01]  /*8ac0*/  MUFU.EX2 R180, R2 ;  /* 0x0000000200b47308 */ /* 0x0002620000000800 */
[----:B---3--:R-:W-:-:S05]  /*8ad0*/  MOV R3, R20 ;  /* 0x0000001400037202 */ /* 0x008fca0000000f00 */
[----:B------:R-:W-:Y:S02]  /*8ae0*/  FFMA.FTZ R3, R3, R15, R245 ;  /* 0x0000000f03037223 */ /* 0x000fe400000100f5 */
[----:B-1----:R-:W-:Y:S01]  /*8af0*/  FFMA.FTZ R2, R181, c[0x0][0x23c], -R0 ;  /* 0x00008f00b5027a23 */ /* 0x002fe20000010800 */
[----:B------:R-:W-:Y:S01]  /*8b00*/  MOV R181, R126 ;  /* 0x0000007e00b57202 */ /* 0x000fe20000000f00 */
[----:B------:R-:W-:Y:S01]  /*8b10*/  FADD.FTZ R3, R244, R3 ;  /* 0x00000003f4037221 */ /* 0x000fe20000010000 */
[----:B------:R-:W-:Y:S01]  /*8b20*/  F2FP.PACK_AB R131, R180, R191 ;  /* 0x000000bfb483723e */ /* 0x000fe200000000ff */
[----:B------:R1:W-:Y:S02]  /*8b30*/  MUFU.EX2 R179, R2 ;  /* 0x0000000200b37308 */ /* 0x0003e40000000800 */
[----:B------:R-:W-:-:S04]  /*8b40*/  FADD.FTZ R3, R246, R3 ;  /* 0x00000003f6037221 */ /* 0x000fc80000010000 */
[----:B------:R-:W-:Y:S01]  /*8b50*/  HMMA.16816.F32 R116, R128, R4, R116 ;  /* 0x000000048074723c */ /* 0x000fe20000001874 */
[----:B------:R-:W-:-:S04]  /*8b60*/  FADD.FTZ R3, R247, R3 ;  /* 0x00000003f7037221 */ /* 0x000fc80000010000 */
[----:B------:R-:W-:-:S03]  /*8b70*/  FADD.FTZ R3, R189, R3 ;  /* 0x00000003bd037221 */ /* 0x000fc60000010000 */
[C---:B------:R-:W-:Y:S01]  /*8b80*/  HMMA.16816.F32 R144, R128.reuse, R156, R144 ;  /* 0x0000009c8090723c */ /* 0x040fe20000001890 */
[----:B------:R-:W-:Y:S02]  /*8b90*/  FADD.FTZ R3, R190, R3 ;  /* 0x00000003be037221 */ /* 0x000fe40000010000 */
[--C-:B-1----:R-:W-:Y:S01]  /*8ba0*/  FFMA.FTZ R2, R182, c[0x0][0x23c], -R0.reuse ;  /* 0x00008f00b6027a23 */ /* 0x102fe20000010800 */
[----:B------:R-:W-:Y:S01]  /*8bb0*/  MOV R182, R127 ;  /* 0x0000007f00b67202 */ /* 0x000fe20000000f00 */
[----:B------:R-:W-:Y:S02]  /*8bc0*/  FADD.FTZ R3, R191, R3 ;  /* 0x00000003bf037221 */ /* 0x000fe40000010000 */
[----:B------:R1:W3:Y:S01]  /*8bd0*/  MUFU.EX2 R178, R2 ;  /* 0x0000000200b27308 */ /* 0x0002e20000000800 */
[C---:B----4-:R-:W-:Y:S08]  /*8be0*/  HMMA.16816.F32 R160, R128.reuse, R172, R160 ;  /* 0x000000ac80a0723c */ /* 0x050ff000000018a0 */
[----:B--2---:R-:W-:Y:S01]  /*8bf0*/  HMMA.16816.F32 R36, R128, R48, R36 ;  /* 0x000000308024723c */ /* 0x004fe20000001824 */
[--C-:B-1----:R-:W-:Y:S01]  /*8c00*/  FFMA.FTZ R2, R183, c[0x0][0x23c], -R0.reuse ;  /* 0x00008f00b7027a23 */ /* 0x102fe20000010800 */
[----:B------:R-:W-:Y:S01]  /*8c10*/  MOV R183, R21 ;  /* 0x0000001500b77202 */ /* 0x000fe20000000f00 */
[----:B------:R-:W-:Y:S01]  /*8c20*/  FFMA.FTZ R0, R184, c[0x0][0x23c], -R0 ;  /* 0x00008f00b8007a23 */ /* 0x000fe20000010800 */
[----:B---3--:R-:W-:Y:S01]  /*8c30*/  F2FP.PACK_AB R124, R178, R179 ;  /* 0x000000b3b27c723e */ /* 0x008fe200000000ff */
[----:B------:R1:W-:Y:S03]  /*8c40*/  MUFU.EX2 R177, R2 ;  /* 0x0000000200b17308 */ /* 0x0003e60000000800 */
[----:B------:R-:W-:Y:S01]  /*8c50*/  HMMA.16816.F32 R20, R8, R42, R112 ;  /* 0x0000002a0814723c */ /* 0x000fe20000001870 */
[----:B------:R-:W2:Y:S04]  /*8c60*/  LDSM.16.MT88.4 R112, [R218+0xb800] ;  /* 0x00b80000da70783b */ /* 0x000ea80000004200 */
[----:B------:R3:W4:Y:S02]  /*8c70*/  MUFU.EX2 R176, R0 ;  /* 0x0000000000b07308 */ /* 0x0007240000000800 */
[----:B------:R-:W-:Y:S01]  /*8c80*/  FFMA.FTZ R8, R183, R16, R250 ;  /* 0x00000010b7087223 */ /* 0x000fe200000100fa */
[----:B-----5:R-:W-:Y:S01]  /*8c90*/  HMMA.16816.F32 R52, R128, R64, R52 ;  /* 0x000000408034723c */ /* 0x020fe20000001834 */
[----:B-1----:R-:W-:-:S07]  /*8ca0*/  FFMA.FTZ R2, R187, c[0x0][0x23c], -R12 ;  /* 0x00008f00bb027a23 */ /* 0x002fce000001080c */
[----:B------:R-:W-:Y:S01]  /*8cb0*/  HMMA.16816.F32 R68, R128, R80, R68 ;  /* 0x000000508044723c */ /* 0x000fe20000001844 */
[----:B---3--:R-:W-:Y:S01]  /*8cc0*/  FFMA.FTZ R0, R185, c[0x0][0x23c], -R12 ;  /* 0x00008f00b9007a23 */ /* 0x008fe2000001080c */
[----:B----4-:R-:W-:-:S06]  /*8cd0*/  F2FP.PACK_AB R126, R176, R177 ;  /* 0x000000b1b07e723e */ /* 0x010fcc00000000ff */
[C---:B------:R-:W-:Y:S01]  /*8ce0*/  HMMA.16816.F32 R84, R128.reuse, R96, R84 ;  /* 0x000000608054723c */ /* 0x040fe20000001854 */
[----:B------:R1:W-:Y:S07]  /*8cf0*/  MUFU.EX2 R19, R0 ;  /* 0x0000000000137308 */ /* 0x0003ee0000000800 */
[----:B--2---:R-:W-:Y:S01]  /*8d00*/  HMMA.16816.F32 R100, R128, R112, R100 ;  /* 0x000000708064723c */ /* 0x004fe20000001864 */
[----:B-1----:R-:W-:-:S04]  /*8d10*/  FFMA.FTZ R0, R186, c[0x0][0x23c], -R12 ;  /* 0x00008f00ba007a23 */ /* 0x002fc8000001080c */
[----:B------:R1:W2:Y:S02]  /*8d20*/  MUFU.EX2 R18, R0 ;  /* 0x0000000000127308 */ /* 0x0002a40000000800 */
[----:B-1----:R-:W-:Y:S01]  /*8d30*/  FFMA.FTZ R0, R188, c[0x0][0x23c], -R12 ;  /* 0x00008f00bc007a23 */ /* 0x002fe2000001080c */
[----:B--2---:R-:W-:-:S05]  /*8d40*/  F2FP.PACK_AB R125, R18, R19 ;  /* 0x00000013127d723e */ /* 0x004fca00000000ff */
[----:B------:R1:W-:Y:S08]  /*8d50*/  MUFU.EX2 R12, R2 ;  /* 0x00000002000c7308 */ /* 0x0003f00000000800 */
[----:B------:R-:W2:Y:S01]  /*8d60*/  MUFU.EX2 R17, R0 ;  /* 0x0000000000117308 */ /* 0x000ea20000000800 */
[----:B-1----:R-:W-:Y:S02]  /*8d70*/  FFMA.FTZ R2, R182, R14, R241 ;  /* 0x0000000eb6027223 */ /* 0x002fe400000100f1 */
[----:B------:R-:W-:-:S02]  /*8d80*/  FADD.FTZ R241, R180, R3 ;  /* 0x00000003b4f17221 */ /* 0x000fc40000010000 */
        /* <DEDUP_REMOVED lines=70> */
[----:B------:R-:W-:Y:S01]  /*91f0*/  MOV R3, UR5 ;  /* 0x0000000500037c02 */ /* 0x000fe20008000f00 */
        /* <DEDUP_REMOVED lines=41> */
[----:B------:R-:W-:Y:S04]  /*9490*/  LDSM.16.M88.4 R132, [R221+0x8800] ;  /* 0x00880000dd84783b */ /* 0x000fe80000000200 */
[----:B------:R-:W-:Y:S04]  /*94a0*/  LDSM.16.M88.4 R136, [R221+0x8000] ;  /* 0x00800000dd88783b */ /* 0x000fe80000000200 */
[----:B------:R-:W0:Y:S01]  /*94b0*/  LDGDEPBAR ;  /* 0x00000000000079af */ /* 0x000e220000000000 */
[----:B-1----:R-:W-:Y:S08]  /*94c0*/  HMMA.16816.F32 R192, R8, R24, RZ ;  /* 0x0000001808c0723c */ /* 0x002ff000000018ff */
[C---:B--2---:R-:W-:Y:S08]  /*94d0*/  HMMA.16816.F32 R176, R4.reuse, R20, RZ ;  /* 0x0000001404b0723c */ /* 0x044ff000000018ff */
[C---:B------:R-:W-:Y:S08]  /*94e0*/  HMMA.16816.F32 R188, R4.reuse, R24, RZ ;  /* 0x0000001804bc723c */ /* 0x040ff000000018ff */
[-C--:B------:R-:W-:Y:S08]  /*94f0*/  HMMA.16816.F32 R184, R4, R26.reuse, RZ ;  /* 0x0000001a04b8723c */ /* 0x080ff000000018ff */
[----:B------:R-:W-:Y:S08]  /*9500*/  HMMA.16816.F32 R180, R8, R26, RZ ;  /* 0x0000001a08b4723c */ /* 0x000ff000000018ff */
[----:B------:R-:W-:Y:S01]  /*9510*/  HMMA.16816.F32 R140, R4, R22, RZ ;  /* 0x00000016048c723c */ /* 0x000fe200000018ff */
[----:B------:R-:W1:Y:S07]  /*9520*/  LDSM.16.M88.4 R4, [R222+0x2000] ;  /* 0x00200000de04783b */ /* 0x000e6e0000000200 */
[C---:B------:R-:W-:Y:S08]  /*9530*/  HMMA.16816.F32 R24, R8.reuse, R20, RZ ;  /* 0x000000140818723c */ /* 0x040ff000000018ff */
[----:B------:R-:W-:Y:S01]  /*9540*/  HMMA.16816.F32 R20, R8, R22, RZ ;  /* 0x000000160814723c */ /* 0x000fe200000018ff */
[----:B------:R-:W2:Y:S07]  /*9550*/  LDSM.16.M88.4 R8, [R222] ;  /* 0x00000000de08783b */ /* 0x000eae0000000200 */
[C---:B------:R-:W-:Y:S08]  /*9560*/  HMMA.16816.F32 R196, R12.reuse, R32, R176 ;  /* 0x000000200cc4723c */ /* 0x040ff000000018b0 */
[C---:B------:R-:W-:Y:S08]  /*9570*/  HMMA.16816.F32 R208, R12.reuse, R28, R188 ;  /* 0x0000001c0cd0723c */ /* 0x040ff000000018bc */
[C---:B------:R-:W-:Y:S08]  /*9580*/  HMMA.16816.F32 R204, R12.reuse, R30, R184 ;  /* 0x0000001e0ccc723c */ /* 0x040ff000000018b8 */
[-C--:B------:R-:W-:Y:S01]  /*9590*/  HMMA.16816.F32 R188, R12, R34.reuse, R140 ;  /* 0x000000220cbc723c */ /* 0x080fe2000000188c */
[----:B------:R-:W-:Y:S07]  /*95a0*/  LDSM.16.M88.4 R12, [R220+0x2000] ;  /* 0x00200000dc0c783b */ /* 0x000fee0000000200 */
[C---:B---3--:R-:W-:Y:S01]  /*95b0*/  HMMA.16816.F32 R176, R16.reuse, R34, R20 ;  /* 0x0000002210b0723c */ /* 0x048fe20000001814 */
[----:B------:R-:W3:Y:S07]  /*95c0*/  LDSM.16.M88.4 R20, [R219+0x800] ;  /* 0x00080000db14783b */ /* 0x000eee0000000200 */
[C---:B------:R-:W-:Y:S08]  /*95d0*/  HMMA.16816.F32 R192, R16.reuse, R28, R192 ;  /* 0x0000001c10c0723c */ /* 0x040ff000000018c0 */
        /* <DEDUP_REMOVED lines=10> */
[C---:B------:R-:W-:Y:S08]  /*9680*/  HMMA.16816.F32 R184, R8.reuse, R138, R184 ;  /* 0x0000008a08b8723c */ /* 0x040ff000000018b8 */
[C---:B------:R-:W-:Y:S08]  /*9690*/  HMMA.16816.F32 R188, R8.reuse, R132, R200 ;  /* 0x0000008408bc723c */ /* 0x040ff000000018c8 */
[----:B------:R-:W-:Y:S01]  /*96a0*/  HMMA.16816.F32 R136, R8, R134, R176 ;  /* 0x000000860888723c */ /* 0x000fe200000018b0 */
[----:B------:R-:W-:Y:S04]  /*96b0*/  LDSM.16.M88.4 R132, [R212+0x9800] ;  /* 0x00980000d484783b */ /* 0x000fe80000000200 */
[----:B------:R-:W-:Y:S03]  /*96c0*/  LDSM.16.M88.4 R8, [R214+0x4000] ;  /* 0x00400000d608783b */ /* 0x000fe60000000200 */
[C---:B---3--:R-:W-:Y:S01]  /*96d0*/  HMMA.16816.F32 R196, R12.reuse, R20, R28 ;  /* 0x000000140cc4723c */ /* 0x048fe2000000181c */
[----:B------:R-:W1:Y:S07]  /*96e0*/  LDSM.16.M88.4 R28, [R212+0x9000] ;  /* 0x00900000d41c783b */ /* 0x000e6e0000000200 */
[C---:B----4-:R-:W-:Y:S08]  /*96f0*/  HMMA.16816.F32 R204, R12.reuse, R24, R140 ;  /* 0x000000180ccc723c */ /* 0x050ff0000000188c */
[C---:B------:R-:W-:Y:S08]  /*9700*/  HMMA.16816.F32 R200, R12.reuse, R26, R32 ;  /* 0x0000001a0cc8723c */ /* 0x040ff00000001820 */
[----:B------:R-:W-:Y:S08]  /*9710*/  HMMA.16816.F32 R140, R12, R22, R180 ;  /* 0x000000160c8c723c */ /* 0x000ff000000018b4 */
[C---:B-----5:R-:W-:Y:S08]  /*9720*/  HMMA.16816.F32 R176, R16.reuse, R26, R184 ;  /* 0x0000001a10b0723c */ /* 0x060ff000000018b8 */
[C---:B------:R-:W-:Y:S01]  /*9730*/  HMMA.16816.F32 R32, R16.reuse, R24, R192 ;  /* 0x000000181020723c */ /* 0x040fe200000018c0 */
[----:B------:R-:W-:Y:S07]  /*9740*/  LDSM.16.M88.4 R24, [R216+0x4000] ;  /* 0x00400000d818783b */ /* 0x000fee0000000200 */
[C---:B------:R-:W-:Y:S08]  /*9750*/  HMMA.16816.F32 R12, R16.reuse, R20, R188 ;  /* 0x00000014100c723c */ /* 0x040ff000000018bc */
[----:B------:R-:W-:Y:S01]  /*9760*/  HMMA.16816.F32 R184, R16, R22, R136 ;  /* 0x0000001610b8723c */ /* 0x000fe20000001888 */
[----:B------:R-:W-:Y:S04]  /*9770*/  LDSM.16.M88.4 R20, [R216+0x6000] ;  /* 0x00600000d814783b */ /* 0x000fe80000000200 */
[----:B------:R-:W2:Y:S03]  /*9780*/  LDSM.16.M88.4 R136, [R225] ;  /* 0x00000000e188783b */ /* 0x000ea60000000200 */
[C---:B-1----:R-:W-:Y:S01]  /*9790*/  HMMA.16816.F32 R180, R4.reuse, R28, R204 ;  /* 0x0000001c04b4723c */ /* 0x042fe200000018cc */
[----:B------:R-:W-:Y:S07]  /*97a0*/  LDSM.16.M88.4 R16, [R222+0x4000] ;  /* 0x00400000de10783b */ /* 0x000fee0000000200 */
[C---:B------:R-:W-:Y:S08]  /*97b0*/  HMMA.16816.F32 R192, R4.reuse, R132, R196 ;  /* 0x0000008404c0723c */ /* 0x040ff000000018c4 */
[C---:B------:R-:W-:Y:S08]  /*97c0*/  HMMA.16816.F32 R200, R4.reuse, R30, R200 ;  /* 0x0000001e04c8723c */ /* 0x040ff000000018c8 */
[----:B------:R-:W-:Y:S08]  /*97d0*/  HMMA.16816.F32 R196, R4, R134, R140 ;  /* 0x0000008604c4723c */ /* 0x000ff0000000188c */
[C---:B------:R-:W-:Y:S01]  /*97e0*/  HMMA.16816.F32 R4, R8.reuse, R28, R32 ;  /* 0x0000001c0804723c */ /* 0x040fe20000001820 */
[----:B------:R-:W-:Y:S07]  /*97f0*/  LDSM.16.M88.4 R32, [R221+0x9000] ;  /* 0x00900000dd20783b */ /* 0x000fee0000000200 */
[C---:B------:R-:W-:Y:S01]  /*9800*/  HMMA.16816.F32 R188, R8.reuse, R132, R12 ;  /* 0x0000008408bc723c */ /* 0x040fe2000000180c */
[----:B------:R-:W1:Y:S07]  /*9810*/  LDSM.16.M88.4 R12, [R222+0x6000] ;  /* 0x00600000de0c783b */ /* 0x000e6e0000000200 */
[----:B------:R-:W-:Y:S08]  /*9820*/  HMMA.16816.F32 R176, R8, R30, R176 ;  /* 0x0000001e08b0723c */ /* 0x000ff000000018b0 */
[-C--:B--2---:R-:W-:Y:S08]  /*9830*/  HMMA.16816.F32 R28, R20, R136.reuse, R180 ;  /* 0x00000088141c723c */ /* 0x084ff000000018b4 */
[----:B------:R-:W-:Y:S08]  /*9840*/  HMMA.16816.F32 R4, R24, R136, R4 ;  /* 0x000000881804723c */ /* 0x000ff00000001804 */
[----:B------:R-:W-:Y:S01]  /*9850*/  HMMA.16816.F32 R184, R8, R134, R184 ;  /* 0x0000008608b8723c */ /* 0x000fe200000018b8 */
[----:B------:R-:W-:Y:S04]  /*9860*/  LDSM.16.M88.4 R132, [R219+0x1000] ;  /* 0x00100000db84783b */ /* 0x000fe80000000200 */
[----:B------:R-:W2:Y:S03]  /*9870*/  LDSM.16.M88.4 R8, [R220+0x4000] ;  /* 0x00400000dc08783b */ /* 0x000ea60000000200 */
[----:B------:R-:W-:Y:S08]  /*9880*/  HMMA.16816.F32 R176, R24, R138, R176 ;  /* 0x0000008a18b0723c */ /* 0x000ff000000018b0 */
[-C--:B-1----:R-:W-:Y:S01]  /*9890*/  HMMA.16816.F32 R180, R12, R32.reuse, R28 ;  /* 0x000000200cb4723c */ /* 0x082fe2000000181c */
[----:B------:R-:W1:Y:S07]  /*98a0*/  LDSM.16.M88.4 R28, [R224] ;  /* 0x00000000e01c783b */ /* 0x000e6e0000000200 */
[----:B------:R-:W-:Y:S01]  /*98b0*/  HMMA.16816.F32 R140, R16, R32, R4 ;  /* 0x00000020108c723c */ /* 0x000fe20000001804 */
[----:B------:R-:W3:Y:S07]  /*98c0*/  LDSM.16.M88.4 R4, [R220+0x6000] ;  /* 0x00600000dc04783b */ /* 0x000eee0000000200 */
[----:B------:R-:W-:Y:S11]  /*98d0*/  HMMA.16816.F32 R136, R20, R138, R200 ;  /* 0x0000008a1488723c */ /* 0x000ff600000018c8 */
[----:B------:R-:W-:Y:S05]  /*98e0*/  @!UPT UIADD3 URZ, URZ, URZ, URZ ;  /* 0x0000003f3f3ff290 */ /* 0x000fea000fffe03f */
[----:B--2---:R-:W-:Y:S08]  /*98f0*/  HMMA.16816.F32 R140, R8, R132, R140 ;  /* 0x00000084088c723c */ /* 0x004ff0000000188c */
[C---:B-1----:R-:W-:Y:S08]  /*9900*/  HMMA.16816.F32 R192, R20.reuse, R28, R192 ;  /* 0x0000001c14c0723c */ /* 0x042ff000000018c0 */
[----:B------:R-:W-:Y:S08]  /*9910*/  HMMA.16816.F32 R196, R20, R30, R196 ;  /* 0x0000001e14c4723c */ /* 0x000ff000000018c4 */
[----:B------:R-:W-:Y:S01]  /*9920*/  FMUL.FTZ R140, R140, c[0x0][0x2ec] ;  /* 0x0000bb008c8c7a20 */ /* 0x000fe20000410000 */
[----:B------:R-:W-:Y:S01]  /*9930*/  HMMA.16816.F32 R188, R24, R28, R188 ;  /* 0x0000001c18bc723c */ /* 0x000fe200000018bc */
[----:B------:R-:W-:-:S02]  /*9940*/  FMUL.FTZ R141, R141, c[0x0][0x2ec] ;  /* 0x0000bb008d8d7a20 */ /* 0x000fc40000410000 */
[----:B------:R-:W-:Y:S02]  /*9950*/  FMUL.FTZ R142, R142, c[0x0][0x2ec] ;  /* 0x0000bb008e8e7a20 */ /* 0x000fe40000410000 */
[----:B------:R-:W-:-:S03]  /*9960*/  FMUL.FTZ R143, R143, c[0x0][0x2ec] ;  /* 0x0000bb008f8f7a20 */ /* 0x000fc60000410000 */
[----:B------:R-:W-:Y:S01]  /*9970*/  HMMA.16816.F32 R184, R24, R30, R184 ;  /* 0x0000001e18b8723c */ /* 0x000fe200000018b8 */
[----:B------:R-:W1:Y:S07]  /*9980*/  LDSM.16.M88.4 R24, [R221+0x9800] ;  /* 0x00980000dd18783b */ /* 0x000e6e0000000200 */
[----:B------:R-:W-:Y:S01]  /*9990*/  HMMA.16816.F32 R20, R16, R34, R176 ;  /* 0x000000221014723c */ /* 0x000fe200000018b0 */
[----:B------:R-:W2:Y:S07]  /*99a0*/  MUFU.TANH R178, R140 ;  /* 0x0000008c00b27308 */ /* 0x000eae0000002400 */
[----:B---3--:R-:W-:Y:S01]  /*99b0*/  HMMA.16816.F32 R28, R4, R132, R180 ;  /* 0x00000084041c723c */ /* 0x008fe200000018b4 */
[----:B------:R-:W3:Y:S07]  /*99c0*/  MUFU.TANH R177, R141 ;  /* 0x0000008d00b17308 */ /* 0x000eee0000002400 */
[----:B------:R-:W-:Y:S01]  /*99d0*/  HMMA.16816.F32 R32, R12, R34, R136 ;  /* 0x000000220c20723c */ /* 0x000fe20000001888 */
[----:B------:R-:W4:Y:S07]  /*99e0*/  MUFU.TANH R180, R142 ;  /* 0x0000008e00b47308 */ /* 0x000f2e0000002400 */
[----:B------:R-:W-:Y:S01]  /*99f0*/  HMMA.16816.F32 R136, R8, R134, R20 ;  /* 0x000000860888723c */ /* 0x000fe20000001814 */
[----:B------:R-:W5:Y:S01]  /*9a00*/  LDSM.16.M88.4 R20, [R219+0x1800] ;  /* 0x00180000db14783b */ /* 0x000f620000000200 */
[----:B------:R1:W1:Y:S01]  /*9a10*/  MUFU.TANH R179, R143 ;  /* 0x0000008f00b37308 */ /* 0x0002620000002400 */
[----:B------:R-:W-:-:S05]  /*9a20*/  DEPBAR.LE SB0, 0x0 ;  /* 0x000080000000791a */ /* 0x000fca0000000000 */
[----:B------:R-:W-:Y:S02]  /*9a30*/  FMUL.FTZ R28, R28, c[0x0][0x2ec] ;  /* 0x0000bb001c1c7a20 */ /* 0x000fe40000410000 */
[----:B------:R-:W-:Y:S02]  /*9a40*/  FMUL.FTZ R29, R29, c[0x0][0x2ec] ;  /* 0x0000bb001d1d7a20 */ /* 0x000fe40000410000 */
[----:B------:R-:W-:Y:S01]  /*9a50*/  FMUL.FTZ R30, R30, c[0x0][0x2ec] ;  /* 0x0000bb001e1e7a20 */ /* 0x000fe20000410000 */
[----:B------:R-:W2:Y:S01]  /*9a60*/  MUFU.TANH R200, R28 ;  /* 0x0000001c00c87308 */ /* 0x000ea20000002400 */
[----:B------:R-:W-:Y:S02]  /*9a70*/  FMUL.FTZ R31, R31, c[0x0][0x2ec] ;  /* 0x0000bb001f1f7a20 */ /* 0x000fe40000410000 */
[----:B------:R-:W-:Y:S05]  /*9a80*/  HMMA.16816.F32 R132, R4, R134, R32 ;  /* 0x000000860484723c */ /* 0x000fea0000001820 */
[----:B------:R-:W2:Y:S03]  /*9a90*/  MUFU.TANH R201, R29 ;  /* 0x0000001d00c97308 */ /* 0x000ea60000002400 */
[----:B-1----:R-:W-:Y:S01]  /*9aa0*/  HMMA.16816.F32 R140, R16, R24, R188 ;  /* 0x00000018108c723c */ /* 0x002fe200000018bc */
[----:B------:R-:W-:-:S02]  /*9ab0*/  FMUL.FTZ R136, R136, c[0x0][0x2ec] ;  /* 0x0000bb0088887a20 */ /* 0x000fc40000410000 */
[----:B------:R-:W-:Y:S02]  /*9ac0*/  FMUL.FTZ R137, R137, c[0x0][0x2ec] ;  /* 0x0000bb0089897a20 */ /* 0x000fe40000410000 */
[----:B------:R-:W1:Y:S01]  /*9ad0*/  MUFU.TANH R202, R30 ;  /* 0x0000001e00ca7308 */ /* 0x000e620000002400 */
[----:B------:R-:W-:Y:S02]  /*9ae0*/  FMUL.FTZ R139, R139, c[0x0][0x2ec] ;  /* 0x0000bb008b8b7a20 */ /* 0x000fe40000410000 */
[----:B------:R-:W-:Y:S01]  /*9af0*/  HMMA.16816.F32 R16, R16, R26, R184 ;  /* 0x0000001a1010723c */ /* 0x000fe200000018b8 */
[----:B------:R-:W-:-:S04]  /*9b00*/  FMUL.FTZ R138, R138, c[0x0][0x2ec] ;  /* 0x0000bb008a8a7a20 */ /* 0x000fc80000410000 */
[----:B------:R1:W1:Y:S03]  /*9b10*/  MUFU.TANH R190, R31 ;  /* 0x0000001f00be7308 */ /* 0x0002660000002400 */
[----:B------:R-:W-:Y:S02]  /*9b20*/  FMUL.FTZ R134, R134, c[0x0][0x2ec] ;  /* 0x0000bb0086867a20 */ /* 0x000fe40000410000 */
[----:B------:R-:W-:Y:S02]  /*9b30*/  FMUL.FTZ R132, R132, c[0x0][0x2ec] ;  /* 0x0000bb0084847a20 */ /* 0x000fe40000410000 */
[----:B------:R-:W-:Y:S01]  /*9b40*/  FMUL.FTZ R133, R133, c[0x0][0x2ec] ;  /* 0x0000bb0085857a20 */ /* 0x000fe20000410000 */
[----:B------:R-:W2:Y:S03]  /*9b50*/  MUFU.TANH R136, R136 ;  /* 0x0000008800887308 */ /* 0x000ea60000002400 */
[----:B-----5:R-:W-:Y:S05]  /*9b60*/  HMMA.16816.F32 R32, R8, R20, R140 ;  /* 0x000000140820723c */ /* 0x020fea000000188c */
[----:B------:R5:W2:Y:S03]  /*9b70*/  MUFU.TANH R142, R134 ;  /* 0x00000086008e7308 */ /* 0x000aa60000002400 */
[C---:B-1----:R-:W-:Y:S05]  /*9b80*/  HMMA.16816.F32 R28, R12.reuse, R24, R192 ;  /* 0x000000180c1c723c */ /* 0x042fea00000018c0 */
[----:B------:R-:W1:Y:S03]  /*9b90*/  MUFU.TANH R137, R137 ;  /* 0x0000008900897308 */ /* 0x000e660000002400 */
[----:B------:R-:W-:Y:S01]  /*9ba0*/  HMMA.16816.F32 R12, R12, R26, R196 ;  /* 0x0000001a0c0c723c */ /* 0x000fe200000018c4 */
[----:B-----5:R-:W-:-:S04]  /*9bb0*/  FMUL.FTZ R134, R135, c[0x0][0x2ec] ;  /* 0x0000bb0087867a20 */ /* 0x020fc80000410000 */
[----:B------:R1:W1:Y:S03]  /*9bc0*/  MUFU.TANH R176, R138 ;  /* 0x0000008a00b07308 */ /* 0x0002660000002400 */
[----:B------:R-:W-:Y:S01]  /*9bd0*/  HMMA.16816.F32 R8, R8, R22, R16 ;  /* 0x000000160808723c */ /* 0x000fe20000001810 */
[----:B------:R-:W-:-:S04]  /*9be0*/  FMUL.FTZ R25, R35, c[0x0][0x2ec] ;  /* 0x0000bb0023197a20 */ /* 0x000fc80000410000 */
[----:B------:R-:W1:Y:S03]  /*9bf0*/  MUFU.TANH R139, R139 ;  /* 0x0000008b008b7308 */ /* 0x000e660000002400 */
[C---:B------:R-:W-:Y:S05]  /*9c00*/  HMMA.16816.F32 R28, R4.reuse, R20, R28 ;  /* 0x00000014041c723c */ /* 0x040fea000000181c */
[----:B------:R1:W1:Y:S02]  /*9c10*/  MUFU.TANH R140, R132 ;  /* 0x00000084008c7308 */ /* 0x0002640000002400 */
[----:B------:R-:W-:Y:S01]  /*9c20*/  FMUL.FTZ R21, R32, c[0x0][0x2ec] ;  /* 0x0000bb0020157a20 */ /* 0x000fe20000410000 */
[----:B------:R-:W-:Y:S01]  /*9c30*/  HMMA.16816.F32 R4, R4, R22, R12 ;  /* 0x000000160404723c */ /* 0x000fe2000000180c */
[----:B------:R-:W-:-:S02]  /*9c40*/  FMUL.FTZ R20, R33, c[0x0][0x2ec] ;  /* 0x0000bb0021147a20 */ /* 0x000fc40000410000 */
[----:B------:R-:W-:Y:S02]  /*9c50*/  FMUL.FTZ R32, R34, c[0x0][0x2ec] ;  /* 0x0000bb0022207a20 */ /* 0x000fe40000410000 */
[----:B------:R1:W1:Y:S03]  /*9c60*/  MUFU.TANH R141, R133 ;  /* 0x00000085008d7308 */ /* 0x0002660000002400 */
        /* <DEDUP_REMOVED lines=77> */
.L_x_2151:
[----:B------:R-:W-:Y:S05]  /*a140*/  BSYNC B0 ;  /* 0x0000000000007941 */ /* 0x000fea0003800000 */
.L_x_2150:
[----:B------:R-:W0:Y:S02]  /*a150*/  LDGDEPBAR ;  /* 0x00000000000079af */ /* 0x000e240000000000 */
.L_x_2149:
[----:B--234-:R-:W2:Y:S01]  /*a160*/  S2R R2, SR_TID.X ;  /* 0x0000000000027919 */ /* 0x01cea20000002100 */
[----:B------:R-:W-:Y:S02]  /*a170*/  MOV R0, UR21 ;  /* 0x0000001500007c02 */ /* 0x000fe40008000f00 */
[----:B--2---:R-:W-:-:S04]  /*a180*/  SHF.L.U32 R2, R2, 0x1, RZ ;  /* 0x0000000102027819 */ /* 0x004fc800000006ff */
[----:B------:R-:W-:-:S04]  /*a190*/  LOP3.LUT R2, R2, 0x6, RZ, 0xc0, !PT ;  /* 0x0000000602027812 */ /* 0x000fc800078ec0ff */
[----:B------:R-:W-:-:S04]  /*a1a0*/  LEA R0, R0, R2, 0x5 ;  /* 0x0000000200007211 */ /* 0x000fc800078e28ff */
[CC--:B------:R-:W-:Y:S02]  /*a1b0*/  ISETP.GE.AND P4, PT, R0.reuse, R235.reuse, PT ;  /* 0x000000eb0000720c */ /* 0x0c0fe40003f86270 */
[C---:B-1----:R-:W-:Y:S02]  /*a1c0*/  IADD3 R7, R0.reuse, 0x1, RZ ;  /* 0x0000000100077810 */ /* 0x042fe40007ffe0ff */
[C---:B------:R-:W-:Y:S02]  /*a1d0*/  IADD3 R6, R0.reuse, 0x8, RZ ;  /* 0x0000000800067810 */ /* 0x040fe40007ffe0ff */
[----:B------:R-:W-:Y:S02]  /*a1e0*/  ISETP.GE.AND P1, PT, R7, R235, PT ;  /* 0x000000eb0700720c */ /* 0x000fe40003f26270 */
[C---:B------:R-:W-:Y:S02]  /*a1f0*/  ISETP.LT.OR P4, PT, R0.reuse, R231, P4 ;  /* 0x000000e70000720c */ /* 0x040fe40002781670 */
[----:B------:R-:W-:-:S02]  /*a200*/  IADD3 R5, R0, 0x9, RZ ;  /* 0x0000000900057810 */ /* 0x000fc40007ffe0ff */
[----:B------:R-:W-:Y:S02]  /*a210*/  ISETP.GE.AND P5, PT, R6, R235, PT ;  /* 0x000000eb0600720c */ /* 0x000fe40003fa6270 */
[----:B------:R-:W-:Y:S02]  /*a220*/  ISETP.LT.OR P1, PT, R7, R231, P1 ;  /* 0x000000e70700720c */ /* 0x000fe40000f21670 */
[----:B------:R-:W-:Y:S02]  /*a230*/  FSEL R10, R178, -INF , !P4 ;  /* 0xff800000b20a7808 */ /* 0x000fe40006000000 */
[----:B------:R-:W-:Y:S02]  /*a240*/  IADD3 R4, R0, 0x10, RZ ;  /* 0x0000001000047810 */ /* 0x000fe40007ffe0ff */
[----:B------:R-:W-:Y:S02]  /*a250*/  ISETP.GE.AND P4, PT, R5, R235, PT ;  /* 0x000000eb0500720c */ /* 0x000fe40003f86270 */
[----:B------:R-:W-:-:S02]  /*a260*/  ISETP.LT.OR P5, PT, R6, R231, P5 ;  /* 0x000000e70600720c */ /* 0x000fc40002fa1670 */
[----:B------:R-:W-:Y:S02]  /*a270*/  FSEL R14, R177, -INF , !P1 ;  /* 0xff800000b10e7808 */ /* 0x000fe40004800000 */
[----:B------:R-:W-:Y:S02]  /*a280*/  FMNMX.FTZ R9, R239, R10, !PT ;  /* 0x0000000aef097209 */ /* 0x000fe40007810000 */
[----:B------:R-:W-:Y:S02]  /*a290*/  IADD3 R3, R0, 0x11, RZ ;  /* 0x0000001100037810 */ /* 0x000fe40007ffe0ff */
[----:B------:R-:W-:Y:S02]  /*a2a0*/  ISETP.GE.AND P1, PT, R4, R235, PT ;  /* 0x000000eb0400720c */ /* 0x000fe40003f26270 */
[----:B------:R-:W-:Y:S02]  /*a2b0*/  ISETP.LT.OR P4, PT, R5, R231, P4 ;  /* 0x000000e70500720c */ /* 0x000fe40002781670 */
[----:B------:R-:W-:-:S02]  /*a2c0*/  FSEL R16, R136, -INF , !P5 ;  /* 0xff80000088107808 */ /* 0x000fc40006800000 */
[----:B------:R-:W-:Y:S02]  /*a2d0*/  FMNMX.FTZ R9, R14, R9, !PT ;  /* 0x000000090e097209 */ /* 0x000fe40007810000 */
[----:B------:R-:W-:Y:S02]  /*a2e0*/  IADD3 R2, R0, 0x18, RZ ;  /* 0x0000001800027810 */ /* 0x000fe40007ffe0ff */
[----:B------:R-:W-:Y:S02]  /*a2f0*/  ISETP.GE.AND P5, PT, R3, R235, PT ;  /* 0x000000eb0300720c */ /* 0x000fe40003fa6270 */
[----:B------:R-:W-:Y:S02]  /*a300*/  ISETP.LT.OR P1, PT, R4, R231, P1 ;  /* 0x000000e70400720c */ /* 0x000fe40000f21670 */
[----:B------:R-:W-:Y:S02]  /*a310*/  FSEL R15, R137, -INF , !P4 ;  /* 0xff800000890f7808 */ /* 0x000fe40006000000 */
[----:B------:R-:W-:-:S02]  /*a320*/  FMNMX.FTZ R9, R16, R9, !PT ;  /* 0x0000000910097209 */ /* 0x000fc40007810000 */
[----:B------:R-:W-:Y:S02]  /*a330*/  IADD3 R8, R0, 0x19, RZ ;  /* 0x0000001900087810 */ /* 0x000fe40007ffe0ff */
[----:B------:R-:W-:Y:S02]  /*a340*/  ISETP.GE.AND P4, PT, R2, R235, PT ;  /* 0x000000eb0200720c */ /* 0x000fe40003f86270 */
[----:B------:R-:W-:Y:S02]  /*a350*/  ISETP.LT.OR P5, PT, R3, R231, P5 ;  /* 0x000000e70300720c */ /* 0x000fe40002fa1670 */
[----:B------:R-:W-:Y:S02]  /*a360*/  FSEL R133, R21, -INF , !P1 ;  /* 0xff80000015857808 */ /* 0x000fe40004800000 */
[----:B------:R-:W-:Y:S02]  /*a370*/  FMNMX.FTZ R9, R15, R9, !PT ;  /* 0x000000090f097209 */ /* 0x000fe40007810000 */
[----:B------:R-:W-:-:S02]  /*a380*/  ISETP.GE.AND P1, PT, R8, R235, PT ;  /* 0x000000eb0800720c */ /* 0x000fc40003f26270 */
[----:B------:R-:W-:Y:S02]  /*a390*/  ISETP.LT.OR P4, PT, R2, R231, P4 ;  /* 0x000000e70200720c */ /* 0x000fe40002781670 */
[----:B------:R-:W-:Y:S02]  /*a3a0*/  FSEL R138, R20, -INF , !P5 ;  /* 0xff800000148a7808 */ /* 0x000fe40006800000 */
[----:B------:R-:W-:Y:S02]  /*a3b0*/  FMNMX.FTZ R9, R133, R9, !PT ;  /* 0x0000000985097209 */ /* 0x000fe40007810000 */
[----:B------:R-:W-:Y:S02]  /*a3c0*/  ISETP.LT.OR P1, PT, R8, R231, P1 ;  /* 0x000000e70800720c */ /* 0x000fe40000f21670 */
[----:B------:R-:W-:Y:S02]  /*a3d0*/  FSEL R132, R13, -INF , !P4 ;  /* 0xff8000000d847808 */ /* 0x000fe40006000000 */
[----:B------:R-:W-:-:S02]  /*a3e0*/  FMNMX.FTZ R9, R138, R9, !PT ;  /* 0x000000098a097209 */ /* 0x000fc40007810000 */
[----:B------:R-:W-:Y:S02]  /*a3f0*/  ISETP.GE.AND P6, PT, R0, R234, PT ;  /* 0x000000ea0000720c */ /* 0x000fe40003fc6270 */
[----:B------:R-:W-:Y:S02]  /*a400*/  FSEL R183, R12, -INF , !P1 ;  /* 0xff8000000cb77808 */ /* 0x000fe40004800000 */
[----:B------:R-:W-:Y:S02]  /*a410*/  FMNMX.FTZ R9, R132, R9, !PT ;  /* 0x0000000984097209 */ /* 0x000fe40007810000 */
[----:B------:R-:W-:Y:S02]  /*a420*/  ISETP.LT.OR P6, PT, R0, R230, P6 ;  /* 0x000000e60000720c */ /* 0x000fe400037c1670 */
[----:B------:R-:W-:Y:S02]  /*a430*/  FMNMX.FTZ R9, R183, R9, !PT ;  /* 0x00000009b7097209 */ /* 0x000fe40007810000 */
[----:B------:R-:W-:-:S02]  /*a440*/  FSEL R13, R180, -INF , !P6 ;  /* 0xff800000b40d7808 */ /* 0x000fc40007000000 */
[CC--:B------:R-:W-:Y:S01]  /*a450*/  ISETP.GE.AND P6, PT, R4.reuse, R234.reuse, PT ;  /* 0x000000ea0400720c */ /* 0x0c0fe20003fc6270 */
[----:B------:R-:W1:Y:S01]  /*a460*/  SHFL.BFLY PT, R11, R9, 0x2, 0x1f ;  /* 0x0c401f00090b7f89 */ /* 0x000e6200000e0000 */
[C---:B------:R-:W-:Y:S02]  /*a470*/  ISETP.GE.AND P4, PT, R7.reuse, R234, PT ;  /* 0x000000ea0700720c */ /* 0x040fe40003f86270 */
[-C--:B------:R-:W-:Y:S02]  /*a480*/  ISETP.LT.OR P6, PT, R4, R230.reuse, P6 ;  /* 0x000000e60400720c */ /* 0x080fe400037c1670 */
[----:B------:R-:W-:Y:S02]  /*a490*/  ISETP.LT.OR P4, PT, R7, R230, P4 ;  /* 0x000000e60700720c */ /* 0x000fe40002781670 */
[-C--:B------:R-:W-:Y:S02]  /*a4a0*/  ISETP.GE.AND P1, PT, R6, R234.reuse, PT ;  /* 0x000000ea0600720c */ /* 0x080fe40003f26270 */
[----:B------:R-:W-:-:S02]  /*a4b0*/  ISETP.GE.AND P5, PT, R5, R234, PT ;  /* 0x000000ea0500720c */ /* 0x000fc40003fa6270 */
[----:B------:R-:W-:Y:S02]  /*a4c0*/  FSEL R181, R32, -INF , !P6 ;  /* 0xff80000020b57808 */ /* 0x000fe40007000000 */
[----:B------:R-:W-:Y:S01]  /*a4d0*/  FSEL R20, R179, -INF , !P4 ;  /* 0xff800000b3147808 */ /* 0x000fe20006000000 */
[----:B------:R-:W-:Y:S01]  /*a4e0*/  LDSM.16.MT88.4 R32, [R215+0xb000] ;  /* 0x00b00000d720783b */ /* 0x000fe20000004200 */
[----:B------:R-:W-:Y:S02]  /*a4f0*/  ISETP.GE.AND P6, PT, R2, R234, PT ;  /* 0x000000ea0200720c */ /* 0x000fe40003fc6270 */
[----:B------:R-:W-:Y:S02]  /*a500*/  ISETP.LT.OR P1, PT, R6, R230, P1 ;  /* 0x000000e60600720c */ /* 0x000fe40000f21670 */
[----:B------:R-:W-:Y:S02]  /*a510*/  ISETP.GE.AND P4, PT, R3, R234, PT ;  /* 0x000000ea0300720c */ /* 0x000fe40003f86270 */
[----:B------:R-:W-:-:S02]  /*a520*/  ISETP.LT.OR P5, PT, R5, R230, P5 ;  /* 0x000000e60500720c */ /* 0x000fc40002fa1670 */
[-C--:B------:R-:W-:Y:S02]  /*a530*/  ISETP.LT.OR P6, PT, R2, R230.reuse, P6 ;  /* 0x000000e60200720c */ /* 0x080fe400037c1670 */
[----:B------:R-:W-:Y:S02]  /*a540*/  FSEL R19, R176, -INF , !P1 ;  /* 0xff800000b0137808 */ /* 0x000fe40004800000 */
[----:B------:R-:W-:Y:S01]  /*a550*/  ISETP.LT.OR P4, PT, R3, R230, P4 ;  /* 0x000000e60300720c */ /* 0x000fe20002781670 */
[----:B------:R-:W-:Y:S01]  /*a560*/  LDSM.16.MT88.4 R176, [R215+0xa000] ;  /* 0x00a00000d7b0783b */ /* 0x000fe20000004200 */
[----:B------:R-:W-:Y:S02]  /*a570*/  FSEL R22, R139, -INF , !P5 ;  /* 0xff8000008b167808 */ /* 0x000fe40006800000 */
[C---:B------:R-:W-:Y:S02]  /*a580*/  ISETP.GE.AND P1, PT, R0.reuse, R233, PT ;  /* 0x000000e90000720c */ /* 0x040fe40003f26270 */
[----:B------:R-:W-:-:S02]  /*a590*/  ISETP.GE.AND P5, PT, R0, R232, PT ;  /* 0x000000e80000720c */ /* 0x000fc40003fa6270 */
[----:B------:R-:W-:Y:S02]  /*a5a0*/  FSEL R180, R18, -INF , !P6 ;  /* 0xff80000012b47808 */ /* 0x000fe40007000000 */
[----:B------:R-:W-:Y:S02]  /*a5b0*/  FSEL R182, R25, -INF , !P4 ;  /* 0xff80000019b67808 */ /* 0x000fe40006000000 */
[----:B------:R-:W-:Y:S02]  /*a5c0*/  ISETP.GE.AND P6, PT, R7, R233, PT ;  /* 0x000000e90700720c */ /* 0x000fe40003fc6270 */
[----:B------:R-:W-:Y:S02]  /*a5d0*/  ISETP.GE.AND P4, PT, R8, R234, PT ;  /* 0x000000ea0800720c */ /* 0x000fe40003f86270 */
[C---:B------:R-:W-:Y:S02]  /*a5e0*/  ISETP.LT.OR P1, PT, R0.reuse, R229, P1 ;  /* 0x000000e50000720c */ /* 0x040fe40000f21670 */
[----:B------:R-:W-:-:S02]  /*a5f0*/  ISETP.LT.OR P5, PT, R0, R228, P5 ;  /* 0x000000e40000720c */ /* 0x000fc40002fa1670 */
[----:B------:R-:W-:Y:S02]  /*a600*/  FMNMX.FTZ R0, R238, R13, !PT ;  /* 0x0000000dee007209 */ /* 0x000fe40007810000 */
[----:B------:R-:W-:Y:S02]  /*a610*/  ISETP.LT.OR P6, PT, R7, R229, P6 ;  /* 0x000000e50700720c */ /* 0x000fe400037c1670 */
[----:B------:R-:W-:Y:S02]  /*a620*/  ISETP.LT.OR P4, PT, R8, R230, P4 ;  /* 0x000000e60800720c */ /* 0x000fe40002781670 */
[----:B------:R-:W-:Y:S02]  /*a630*/  FMNMX.FTZ R0, R20, R0, !PT ;  /* 0x0000000014007209 */ /* 0x000fe40007810000 */
[----:B------:R-:W-:Y:S02]  /*a640*/  FSEL R18, R201, -INF , !P6 ;  /* 0xff800000c9127808 */ /* 0x000fe40007000000 */
[----:B------:R-:W-:-:S02]  /*a650*/  FSEL R184, R17, -INF , !P4 ;  /* 0xff80000011b87808 */ /* 0x000fc40006000000 */
[----:B------:R-:W-:Y:S02]  /*a660*/  ISETP.GE.AND P6, PT, R4, R233, PT ;  /* 0x000000e90400720c */ /* 0x000fe40003fc6270 */
[----:B-1----:R-:W-:Y:S02]  /*a670*/  FMNMX.FTZ R9, R9, R11, !PT ;  /* 0x0000000b09097209 */ /* 0x002fe40007810000 */
[-C--:B------:R-:W-:Y:S02]  /*a680*/  ISETP.GE.AND P4, PT, R6, R233.reuse, PT ;  /* 0x000000e90600720c */ /* 0x080fe40003f86270 */
[----:B------:R-:W-:Y:S01]  /*a690*/  FMNMX.FTZ R0, R19, R0, !PT ;  /* 0x0000000013007209 */ /* 0x000fe20007810000 */
[----:B------:R-:W1:Y:S01]  /*a6a0*/  SHFL.BFLY PT, R136, R9, 0x1, 0x1f ;  /* 0x0c201f0009887f89 */ /* 0x000e6200000e0000 */
[----:B------:R-:W-:Y:S02]  /*a6b0*/  FSEL R11, R200, -INF , !P1 ;  /* 0xff800000c80b7808 */ /* 0x000fe40004800000 */
[----:B------:R-:W-:-:S02]  /*a6c0*/  ISETP.GE.AND P1, PT, R5, R233, PT ;  /* 0x000000e90500720c */ /* 0x000fc40003f26270 */
[-C--:B------:R-:W-:Y:S02]  /*a6d0*/  ISETP.LT.OR P6, PT, R4, R229.reuse, P6 ;  /* 0x000000e50400720c */ /* 0x080fe400037c1670 */
[-C--:B------:R-:W-:Y:S02]  /*a6e0*/  ISETP.LT.OR P4, PT, R6, R229.reuse, P4 ;  /* 0x000000e50600720c */ /* 0x080fe40002781670 */
[----:B------:R-:W-:Y:S02]  /*a6f0*/  FMNMX.FTZ R0, R22, R0, !PT ;  /* 0x0000000016007209 */ /* 0x000fe40007810000 */
[----:B------:R-:W-:Y:S02]  /*a700*/  ISETP.LT.OR P1, PT, R5, R229, P1 ;  /* 0x000000e50500720c */ /* 0x000fe40000f21670 */
[----:B------:R-:W-:Y:S02]  /*a710*/  FSEL R185, R27, -INF , !P6 ;  /* 0xff8000001bb97808 */ /* 0x000fe40007000000 */
[----:B------:R-:W-:-:S02]  /*a720*/  FSEL R17, R140, -INF , !P4 ;  /* 0xff8000008c117808 */ /* 0x000fc40006000000 */
[----:B------:R-:W-:Y:S02]  /*a730*/  FMNMX.FTZ R135, R181, R0, !PT ;  /* 0x00000000b5877209 */ /* 0x000fe40007810000 */
[-C--:B------:R-:W-:Y:S02]  /*a740*/  ISETP.GE.AND P6, PT, R8, R233.reuse, PT ;  /* 0x000000e90800720c */ /* 0x080fe40003fc6270 */
[----:B------:R-:W-:Y:S02]  /*a750*/  ISETP.GE.AND P4, PT, R3, R233, PT ;  /* 0x000000e90300720c */ /* 0x000fe40003f86270 */
[----:B------:R-:W-:Y:S02]  /*a760*/  FMNMX.FTZ R0, R237, R11, !PT ;  /* 0x0000000bed007209 */ /* 0x000fe40007810000 */
        /* <DEDUP_REMOVED lines=8> */
[----:B------:R-:W-:Y:S02]  /*a7f0*/  ISETP.GE.AND P6, PT, R5, R232, PT ;  /* 0x000000e80500720c */ /* 0x000fe40003fc6270 */
[----:B------:R-:W-:Y:S02]  /*a800*/  FMNMX.FTZ R0, R17, R0, !PT ;  /* 0x0000000011007209 */ /* 0x000fe40007810000 */
[-C--:B------:R-:W-:Y:S02]  /*a810*/  ISETP.GE.AND P4, PT, R7, R232.reuse, PT ;  /* 0x000000e80700720c */ /* 0x080fe40003f86270 */
[----:B------:R-:W-:Y:S02]  /*a820*/  FSEL R188, R23, -INF , !P1 ;  /* 0xff80000017bc7808 */ /* 0x000fe40004800000 */
[----:B------:R-:W-:Y:S02]  /*a830*/  ISETP.GE.AND P1, PT, R6, R232, PT ;  /* 0x000000e80600720c */ /* 0x000fe40003f26270 */
[----:B------:R-:W-:-:S02]  /*a840*/  ISETP.LT.OR P6, PT, R5, R228, P6 ;  /* 0x000000e40500720c */ /* 0x000fc400037c1670 */
[----:B------:R-:W-:Y:S02]  /*a850*/  FMNMX.FTZ R0, R21, R0, !PT ;  /* 0x0000000015007209 */ /* 0x000fe40007810000 */
[-C--:B------:R-:W-:Y:S02]  /*a860*/  ISETP.LT.OR P4, PT, R7, R228.reuse, P4 ;  /* 0x000000e40700720c */ /* 0x080fe40002781670 */
[----:B------:R-:W-:Y:S02]  /*a870*/  FSEL R5, R202, -INF , !P5 ;  /* 0xff800000ca057808 */ /* 0x000fe40006800000 */
[----:B------:R-:W-:Y:S02]  /*a880*/  ISETP.LT.OR P1, PT, R6, R228, P1 ;  /* 0x000000e40600720c */ /* 0x000fe40000f21670 */
[----:B------:R-:W-:Y:S02]  /*a890*/  ISETP.GE.AND P5, PT, R4, R232, PT ;  /* 0x000000e80400720c */ /* 0x000fe40003fa6270 */
[----:B------:R-:W-:-:S02]  /*a8a0*/  FMNMX.FTZ R6, R185, R0, !PT ;  /* 0x00000000b9067209 */ /* 0x000fc40007810000 */
[----:B------:R-:W-:Y:S02]  /*a8b0*/  FSEL R7, R190, -INF , !P4 ;  /* 0xff800000be077808 */ /* 0x000fe40006000000 */
[----:B------:R-:W-:Y:S02]  /*a8c0*/  FMNMX.FTZ R0, R236, R5, !PT ;  /* 0x00000005ec007209 */ /* 0x000fe40007810000 */
[----:B------:R-:W-:Y:S02]  /*a8d0*/  ISETP.GE.AND P4, PT, R3, R232, PT ;  /* 0x000000e80300720c */ /* 0x000fe40003f86270 */
[----:B------:R-:W-:Y:S02]  /*a8e0*/  ISETP.LT.OR P5, PT, R4, R228, P5 ;  /* 0x000000e40400720c */ /* 0x000fe40002fa1670 */
[----:B------:R-:W-:Y:S02]  /*a8f0*/  FMNMX.FTZ R4, R186, R6, !PT ;  /* 0x00000006ba047209 */ /* 0x000fe40007810000 */
[----:B------:R-:W-:-:S02]  /*a900*/  FSEL R6, R142, -INF , !P1 ;  /* 0xff8000008e067808 */ /* 0x000fc40004800000 */
[----:B------:R-:W-:Y:S01]  /*a910*/  FMNMX.FTZ R0, R7, R0, !PT ;  /* 0x0000000007007209 */ /* 0x000fe20007810000 */
[----:B------:R-:W-:Y:S01]  /*a920*/  LDSM.16.MT88.4 R140, [R217+0xa000] ;  /* 0x00a00000d98c783b */ /* 0x000fe20000004200 */
[----:B------:R-:W-:Y:S02]  /*a930*/  ISETP.LT.OR P4, PT, R3, R228, P4 ;  /* 0x000000e40300720c */ /* 0x000fe40002781670 */
[----:B------:R-:W-:Y:S02]  /*a940*/  FMNMX.FTZ R3, R188, R4, !PT ;  /* 0x00000004bc037209 */ /* 0x000fe40007810000 */
[----:B------:R-:W-:Y:S02]  /*a950*/  FSEL R4, R134, -INF , !P6 ;  /* 0xff80000086047808 */ /* 0x000fe40007000000 */
[----:B------:R-:W-:Y:S02]  /*a960*/  FMNMX.FTZ R0, R6, R0, !PT ;  /* 0x0000000006007209 */ /* 0x000fe40007810000 */
[----:B------:R-:W-:-:S02]  /*a970*/  ISETP.GE.AND P1, PT, R2, R232, PT ;  /* 0x000000e80200720c */ /* 0x000fc40003f26270 */
        /* <DEDUP_REMOVED lines=9> */
[----:B------:R-:W-:Y:S02]  /*aa10*/  FMNMX.FTZ R0, R190, R0, !PT ;  /* 0x00000000be007209 */ /* 0x000fe40007810000 */
[----:B------:R-:W-:Y:S02]  /*aa20*/  FMNMX.FTZ R135, R180, R135, !PT ;  /* 0x00000087b4877209 */ /* 0x000fe40007810000 */
[----:B------:R-:W-:-:S02]  /*aa30*/  FSEL R191, R29, -INF , !P4 ;  /* 0xff8000001dbf7808 */ /* 0x000fc40006000000 */
[----:B------:R-:W-:Y:S01]  /*aa40*/  FMNMX.FTZ R0, R192, R0, !PT ;  /* 0x00000000c0007209 */ /* 0x000fe20007810000 */
[----:B------:R-:W-:Y:S01]  /*aa50*/  LDSM.16.MT88.4 R28, [R213+0xb000] ;  /* 0x00b00000d51c783b */ /* 0x000fe20000004200 */
[----:B------:R-:W-:Y:S02]  /*aa60*/  FMNMX.FTZ R135, R184, R135, !PT ;  /* 0x00000087b8877209 */ /* 0x000fe40007810000 */
[----:B------:R-:W-:Y:S02]  /*aa70*/  FMNMX.FTZ R3, R189, R3, !PT ;  /* 0x00000003bd037209 */ /* 0x000fe40007810000 */
[----:B------:R-:W-:Y:S01]  /*aa80*/  FMNMX.FTZ R0, R191, R0, !PT ;  /* 0x00000000bf007209 */ /* 0x000fe20007810000 */
[----:B------:R-:W2:Y:S01]  /*aa90*/  SHFL.BFLY PT, R12, R135, 0x2, 0x1f ;  /* 0x0c401f00870c7f89 */ /* 0x000ea200000e0000 */
[----:B-1----:R-:W-:-:S03]  /*aaa0*/  FMNMX.FTZ R136, R9, R136, !PT ;  /* 0x0000008809887209 */ /* 0x002fc60007810000 */
[----:B------:R-:W1:Y:S01]  /*aab0*/  SHFL.BFLY PT, R134, R3, 0x2, 0x1f ;  /* 0x0c401f0003867f89 */ /* 0x000e6200000e0000 */
[----:B------:R-:W-:-:S03]  /*aac0*/  FSETP.NEU.FTZ.AND P6, PT, R136, -INF , PT ;  /* 0xff8000008800780b */ /* 0x000fc60003fdd000 */
[----:B------:R-:W3:Y:S01]  /*aad0*/  SHFL.BFLY PT, R2, R0, 0x2, 0x1f ;  /* 0x0c401f0000027f89 */ /* 0x000ee200000e0000 */
[----:B--2---:R-:W-:Y:S01]  /*aae0*/  FMNMX.FTZ R135, R135, R12, !PT ;  /* 0x0000000c87877209 */ /* 0x004fe20007810000 */
[----:B------:R-:W-:Y:S01]  /*aaf0*/  FMUL.FTZ R12, R136, c[0x0][0x23c] ;  /* 0x00008f00880c7a20 */ /* 0x000fe20000410000 */
[----:B-1----:R-:W-:-:S03]  /*ab00*/  FMNMX.FTZ R134, R134, R3, !PT ;  /* 0x0000000386867209 */ /* 0x002fc60007810000 */
[----:B------:R-:W1:Y:S01]  /*ab10*/  SHFL.BFLY PT, R9, R135, 0x1, 0x1f ;  /* 0x0c201f0087097f89 */ /* 0x000e6200000e0000 */
[----:B------:R-:W-:Y:S02]  /*ab20*/  FSEL R12, R12, RZ, P6 ;  /* 0x000000ff0c0c7208 */ /* 0x000fe40003000000 */
[----:B---3--:R-:W-:Y:S01]  /*ab30*/  FMNMX.FTZ R0, R2, R0, !PT ;  /* 0x0000000002007209 */ /* 0x008fe20007810000 */
[----:B------:R-:W2:Y:S02]  /*ab40*/  SHFL.BFLY PT, R8, R134, 0x1, 0x1f ;  /* 0x0c201f0086087f89 */ /* 0x000ea400000e0000 */
[--C-:B------:R-:W-:Y:S02]  /*ab50*/  FFMA.FTZ R15, R15, c[0x0][0x23c], -R12.reuse ;  /* 0x00008f000f0f7a23 */ /* 0x100fe4000001080c */
[----:B------:R-:W3:Y:S01]  /*ab60*/  SHFL.BFLY PT, R137, R0, 0x1, 0x1f ;  /* 0x0c201f0000897f89 */ /* 0x000ee200000e0000 */
[--C-:B------:R-:W-:Y:S01]  /*ab70*/  FFMA.FTZ R16, R16, c[0x0][0x23c], -R12.reuse ;  /* 0x00008f0010107a23 */ /* 0x100fe2000001080c */
[----:B------:R-:W-:Y:S01]  /*ab80*/  MUFU.EX2 R208, R15 ;  /* 0x0000000f00d07308 */ /* 0x000fe20000000800 */
[----:B------:R-:W-:-:S02]  /*ab90*/  FFMA.FTZ R10, R10, c[0x0][0x23c], -R12 ;  /* 0x00008f000a0a7a23 */ /* 0x000fc4000001080c */
[----:B------:R-:W-:-:S05]  /*aba0*/  FFMA.FTZ R14, R14, c[0x0][0x23c], -R12 ;  /* 0x00008f000e0e7a23 */ /* 0x000fca000001080c */
[----:B------:R-:W4:Y:S01]  /*abb0*/  MUFU.EX2 R205, R16 ;  /* 0x0000001000cd7308 */ /* 0x000f220000000800 */
[----:B-1----:R-:W-:-:S07]  /*abc0*/  FMNMX.FTZ R135, R135, R9, !PT ;  /* 0x0000000987877209 */ /* 0x002fce0007810000 */
[----:B------:R4:W-:Y:S01]  /*abd0*/  MUFU.EX2 R207, R10 ;  /* 0x0000000a00cf7308 */ /* 0x0009e20000000800 */
[----:B--2---:R-:W-:Y:S01]  /*abe0*/  FMNMX.FTZ R134, R134, R8, !PT ;  /* 0x0000000886867209 */ /* 0x004fe20007810000 */
[C---:B------:R-:W-:Y:S01]  /*abf0*/  FMUL.FTZ R3, R135.reuse, c[0x0][0x23c] ;  /* 0x00008f0087037a20 */ /* 0x040fe20000410000 */
[----:B------:R-:W-:Y:S02]  /*ac00*/  FSETP.NEU.FTZ.AND P5, PT, R135, -INF , PT ;  /* 0xff8000008700780b */ /* 0x000fe40003fbd000 */
[----:B---3--:R-:W-:Y:S01]  /*ac10*/  FMNMX.FTZ R137, R0, R137, !PT ;  /* 0x0000008900897209 */ /* 0x008fe20007810000 */
[C---:B------:R-:W-:Y:S01]  /*ac20*/  FMUL.FTZ R2, R134.reuse, c[0x0][0x23c] ;  /* 0x00008f0086027a20 */ /* 0x040fe20000410000 */
[----:B------:R-:W-:Y:S01]  /*ac30*/  FSETP.NEU.FTZ.AND P4, PT, R134, -INF , PT ;  /* 0xff8000008600780b */ /* 0x000fe20003f9d000 */
[----:B------:R-:W1:Y:S01]  /*ac40*/  MUFU.EX2 R206, R14 ;  /* 0x0000000e00ce7308 */ /* 0x000e620000000800 */
[C---:B------:R-:W-:Y:S01]  /*ac50*/  FSETP.NEU.FTZ.AND P1, PT, R137.reuse, -INF , PT ;  /* 0xff8000008900780b */ /* 0x040fe20003f3d000 */
[----:B------:R-:W-:Y:S01]  /*ac60*/  FMUL.FTZ R0, R137, c[0x0][0x23c] ;  /* 0x00008f0089007a20 */ /* 0x000fe20000410000 */
[----:B------:R-:W-:-:S02]  /*ac70*/  FSEL R3, R3, RZ, P5 ;  /* 0x000000ff03037208 */ /* 0x000fc40002800000 */
[----:B------:R-:W-:Y:S02]  /*ac80*/  FSEL R2, R2, RZ, P4 ;  /* 0x000000ff02027208 */ /* 0x000fe40002000000 */
[----:B------:R-:W-:Y:S01]  /*ac90*/  FSEL R0, R0, RZ, P1 ;  /* 0x000000ff00007208 */ /* 0x000fe20000800000 */
[--C-:B------:R-:W-:Y:S01]  /*aca0*/  FFMA.FTZ R20, R20, c[0x0][0x23c], -R3.reuse ;  /* 0x00008f0014147a23 */ /* 0x100fe20000010803 */
[----:B----4-:R-:W-:Y:S01]  /*acb0*/  F2FP.PACK_AB R10, R208, R205 ;  /* 0x000000cdd00a723e */ /* 0x010fe200000000ff */
[--C-:B------:R-:W-:Y:S02]  /*acc0*/  FFMA.FTZ R22, R22, c[0x0][0x23c], -R3.reuse ;  /* 0x00008f0016167a23 */ /* 0x100fe40000010803 */
[----:B------:R-:W-:Y:S01]  /*acd0*/  FFMA.FTZ R21, R21, c[0x0][0x23c], -R2 ;  /* 0x00008f0015157a23 */ /* 0x000fe20000010802 */
[----:B------:R-:W-:Y:S01]  /*ace0*/  MUFU.EX2 R201, R20 ;  /* 0x0000001400c97308 */ /* 0x000fe20000000800 */
[--C-:B------:R-:W-:Y:S02]  /*acf0*/  FFMA.FTZ R4, R4, c[0x0][0x23c], -R0.reuse ;  /* 0x00008f0004047a23 */ /* 0x100fe40000010800 */
[----:B------:R-:W-:Y:S01]  /*ad00*/  FFMA.FTZ R5, R5, c[0x0][0x23c], -R0 ;  /* 0x00008f0005057a23 */ /* 0x000fe20000010800 */
[----:B-1----:R-:W-:Y:S01]  /*ad10*/  F2FP.PACK_AB R8, R206, R207 ;  /* 0x000000cfce08723e */ /* 0x002fe200000000ff */
[----:B------:R-:W-:-:S02]  /*ad20*/  FFMA.FTZ R13, R13, c[0x0][0x23c], -R3 ;  /* 0x00008f000d0d7a23 */ /* 0x000fc40000010803 */
[----:B------:R-:W-:Y:S01]  /*ad30*/  FFMA.FTZ R19, R19, c[0x0][0x23c], -R3 ;  /* 0x00008f0013137a23 */ /* 0x000fe20000010803 */
[----:B------:R-:W-:Y:S01]  /*ad40*/  MUFU.EX2 R204, R22 ;  /* 0x0000001600cc7308 */ /* 0x000fe20000000800 */
[----:B------:R-:W-:Y:S02]  /*ad50*/  FFMA.FTZ R11, R11, c[0x0][0x23c], -R2 ;  /* 0x00008f000b0b7a23 */ /* 0x000fe40000010802 */
[----:B------:R-:W-:Y:S02]  /*ad60*/  FFMA.FTZ R6, R6, c[0x0][0x23c], -R0 ;  /* 0x00008f0006067a23 */ /* 0x000fe40000010800 */
[--C-:B------:R-:W-:Y:S02]  /*ad70*/  FFMA.FTZ R18, R18, c[0x0][0x23c], -R2.reuse ;  /* 0x00008f0012127a23 */ /* 0x100fe40000010802 */
[----:B------:R-:W-:Y:S01]  /*ad80*/  FFMA.FTZ R17, R17, c[0x0][0x23c], -R2 ;  /* 0x00008f0011117a23 */ /* 0x000fe20000010802 */
[----:B------:R1:W-:Y:S01]  /*ad90*/  MUFU.EX2 R200, R21 ;  /* 0x0000001500c87308 */ /* 0x0003e20000000800 */
[----:B------:R-:W-:-:S07]  /*ada0*/  FFMA.FTZ R7, R7, c[0x0][0x23c], -R0 ;  /* 0x00008f0007077a23 */ /* 0x000fce0000010800 */
[----:B------:R2:W-:Y:S01]  /*adb0*/  MUFU.EX2 R195, R4 ;  /* 0x0000000400c37308 */ /* 0x0005e20000000800 */
[----:B-1----:R-:W1:Y:S07]  /*adc0*/  LDSM.16.MT88.4 R20, [R213+0xa000] ;  /* 0x00a00000d514783b */ /* 0x002e6e0000004200 */
[----:B------:R3:W-:Y:S01]  /*add0*/  MUFU.EX2 R193, R5 ;  /* 0x0000000500c17308 */ /* 0x0007e20000000800 */
[----:B--2---:R-:W-:-:S07]  /*ade0*/  FSEL R4, R135, RZ, P5 ;  /* 0x000000ff87047208 */ /* 0x004fce0002800000 */
[----:B------:R-:W2:Y:S01]  /*adf0*/  MUFU.EX2 R202, R13 ;  /* 0x0000000d00ca7308 */ /* 0x000ea20000000800 */
[----:B------:R-:W-:Y:S01]  /*ae00*/  FADD.FTZ R4, R238, -R4 ;  /* 0x80000004ee047221 */ /* 0x000fe20000010000 */
[----:B---3--:R-:W-:-:S03]  /*ae10*/  FSEL R5, R136, RZ, P6 ;  /* 0x000000ff88057208 */ /* 0x008fc60003000000 */
[----:B------:R-:W-:-:S03]  /*ae20*/  FMUL.FTZ R15, R4, c[0x0][0x23c] ;  /* 0x00008f00040f7a20 */ /* 0x000fc60000410000 */
[----:B------:R-:W-:Y:S01]  /*ae30*/  MUFU.EX2 R203, R19 ;  /* 0x0000001300cb7308 */ /* 0x000fe20000000800 */
[----:B------:R-:W-:Y:S01]  /*ae40*/  FSEL R4, R137, RZ, P1 ;  /* 0x000000ff89047208 */ /* 0x000fe20000800000 */
[----:B------:R-:W-:Y:S01]  /*ae50*/  FADD.FTZ R5, R239, -R5 ;  /* 0x80000005ef057221 */ /* 0x000fe20000010000 */
[----:B--2---:R-:W-:-:S03]  /*ae60*/  F2FP.PACK_AB R9, R201, R202 ;  /* 0x000000cac909723e */ /* 0x004fc600000000ff */
[----:B------:R-:W-:Y:S02]  /*ae70*/  FMUL.FTZ R5, R5, c[0x0][0x23c] ;  /* 0x00008f0005057a20 */ /* 0x000fe40000410000 */
[----:B------:R-:W2:Y:S01]  /*ae80*/  MUFU.EX2 R15, R15 ;  /* 0x0000000f000f7308 */ /* 0x000ea20000000800 */
[----:B------:R-:W-:-:S04]  /*ae90*/  FADD.FTZ R4, R236, -R4 ;  /* 0x80000004ec047221 */ /* 0x000fc80000010000 */
[----:B------:R-:W-:-:S03]  /*aea0*/  FMUL.FTZ R4, R4, c[0x0][0x23c] ;  /* 0x00008f0004047a20 */ /* 0x000fc60000410000 */
[----:B------:R-:W3:Y:S08]  /*aeb0*/  MUFU.EX2 R16, R5 ;  /* 0x0000000500107308 */ /* 0x000ef00000000800 */
[----:B------:R4:W-:Y:S01]  /*aec0*/  MUFU.EX2 R198, R11 ;  /* 0x0000000b00c67308 */ /* 0x0009e20000000800 */
[-C--:B--2---:R-:W-:Y:S02]  /*aed0*/  FMUL.FTZ R146, R146, R15.reuse ;  /* 0x0000000f92927220 */ /* 0x084fe40000410000 */
[----:B------:R-:W-:-:S02]  /*aee0*/  FMUL.FTZ R147, R147, R15 ;  /* 0x0000000f93937220 */ /* 0x000fc40000410000 */
[-C--:B------:R-:W-:Y:S02]  /*aef0*/  FMUL.FTZ R162, R162, R15.reuse ;  /* 0x0000000fa2a27220 */ /* 0x080fe40000410000 */
[----:B------:R-:W-:Y:S01]  /*af00*/  FMUL.FTZ R163, R163, R15 ;  /* 0x0000000fa3a37220 */ /* 0x000fe20000410000 */
[----:B------:R2:W-:Y:S01]  /*af10*/  MUFU.EX2 R196, R6 ;  /* 0x0000000600c47308 */ /* 0x0005e20000000800 */
[-C--:B---3--:R-:W-:Y:S02]  /*af20*/  FMUL.FTZ R144, R144, R16.reuse ;  /* 0x0000001090907220 */ /* 0x088fe40000410000 */
[-C--:B------:R-:W-:Y:S02]  /*af30*/  FMUL.FTZ R145, R145, R16.reuse ;  /* 0x0000001091917220 */ /* 0x080fe40000410000 */
[-C--:B------:R-:W-:Y:S02]  /*af40*/  FMUL.FTZ R160, R160, R16.reuse ;  /* 0x00000010a0a07220 */ /* 0x080fe40000410000 */
[-C--:B------:R-:W-:Y:S01]  /*af50*/  FMUL.FTZ R161, R161, R16.reuse ;  /* 0x00000010a1a17220 */ /* 0x080fe20000410000 */
[----:B----4-:R-:W-:Y:S01]  /*af60*/  F2FP.PACK_AB R11, R204, R203 ;  /* 0x000000cbcc0b723e */ /* 0x010fe200000000ff */
[----:B------:R-:W-:Y:S01]  /*af70*/  MUFU.EX2 R197, R18 ;  /* 0x0000001200c57308 */ /* 0x000fe20000000800 */
[----:B------:R-:W-:-:S02]  /*af80*/  FMUL.FTZ R156, R156, R16 ;  /* 0x000000109c9c7220 */ /* 0x000fc40000410000 */
[-C--:B------:R-:W-:Y:S02]  /*af90*/  FMUL.FTZ R157, R157, R16.reuse ;  /* 0x000000109d9d7220 */ /* 0x080fe40000410000 */
[-C--:B------:R-:W-:Y:S01]  /*afa0*/  FMUL.FTZ R158, R158, R15.reuse ;  /* 0x0000000f9e9e7220 */ /* 0x080fe20000410000 */
[C---:B-1----:R-:W-:Y:S01]  /*afb0*/  HMMA.16816.F32 R248, R8.reuse, R20, R144 ;  /* 0x0000001408f8723c */ /* 0x042fe20000001890 */
[----:B------:R-:W1:Y:S01]  /*afc0*/  LDSM.16.MT88.4 R144, [R218+0xa000] ;  /* 0x00a00000da90783b */ /* 0x000e620000004200 */
[----:B--2---:R-:W-:Y:S01]  /*afd0*/  FSEL R6, R134, RZ, P4 ;  /* 0x000000ff86067208 */ /* 0x004fe20002000000 */
[----:B------:R-:W2:Y:S01]  /*afe0*/  MUFU.EX2 R199, R17 ;  /* 0x0000001100c77308 */ /* 0x000ea20000000800 */
[----:B------:R-:W-:Y:S02]  /*aff0*/  FMUL.FTZ R159, R159, R15 ;  /* 0x0000000f9f9f7220 */ /* 0x000fe40000410000 */
[-C--:B------:R-:W-:Y:S02]  /*b000*/  FMUL.FTZ R116, R116, R16.reuse ;  /* 0x0000001074747220 */ /* 0x080fe40000410000 */
[----:B------:R-:W-:Y:S01]  /*b010*/  FADD.FTZ R5, R237, -R6 ;  /* 0x80000006ed057221 */ /* 0x000fe20000010000 */
[----:B------:R-:W-:Y:S01]  /*b020*/  HMMA.16816.F32 R160, R8, R176, R160 ;  /* 0x000000b008a0723c */ /* 0x000fe200000018a0 */
[----:B------:R-:W-:Y:S01]  /*b030*/  FMUL.FTZ R117, R117, R16 ;  /* 0x0000001075757220 */ /* 0x000fe20000410000 */
[----:B------:R3:W4:Y:S01]  /*b040*/  MUFU.EX2 R194, R7 ;  /* 0x0000000700c27308 */ /* 0x0007220000000800 */
[----:B------:R-:W-:-:S02]  /*b050*/  FMUL.FTZ R5, R5, c[0x0][0x23c] ;  /* 0x00008f0005057a20 */ /* 0x000fc40000410000 */
[-C--:B------:R-:W-:Y:S02]  /*b060*/  FMUL.FTZ R118, R118, R15.reuse ;  /* 0x0000000f76767220 */ /* 0x080fe40000410000 */
[----:B------:R-:W-:Y:S02]  /*b070*/  FMUL.FTZ R119, R119, R15 ;  /* 0x0000000f77777220 */ /* 0x000fe40000410000 */
[-C--:B------:R-:W-:Y:S01]  /*b080*/  FMUL.FTZ R172, R172, R16.reuse ;  /* 0x00000010acac7220 */ /* 0x080fe20000410000 */
        /* <DEDUP_REMOVED lines=9> */
[-C--:B------:R-:W-:Y:S01]  /*b120*/  FMUL.FTZ R128, R128, R16.reuse ;  /* 0x0000001080807220 */ /* 0x080fe20000410000 */
        /* <DEDUP_REMOVED lines=15> */
[C---:B------:R-:W-:Y:S01]  /*b220*/  HMMA.16816.F32 R24, R4.reuse, R144, R40 ;  /* 0x000000900418723c */ /* 0x040fe20000001828 */
[----:B------:R-:W1:Y:S01]  /*b230*/  LDSM.16.MT88.4 R40, [R218+0xb000] ;  /* 0x00b00000da28783b */ /* 0x000e620000004200 */
[-C--:B------:R-:W-:Y:S02]  /*b240*/  FMUL.FTZ R153, R153, R14.reuse ;  /* 0x0000000e99997220 */ /* 0x080fe40000410000 */
[-C--:B------:R-:W-:Y:S02]  /*b250*/  FMUL.FTZ R154, R154, R13.reuse ;  /* 0x0000000d9a9a7220 */ /* 0x080fe40000410000 */
[----:B------:R-:W-:Y:S02]  /*b260*/  FMUL.FTZ R155, R155, R13 ;  /* 0x0000000d9b9b7220 */ /* 0x000fe40000410000 */
        /* <DEDUP_REMOVED lines=18> */
[----:B------:R-:W2:Y:S01]  /*b390*/  LDSM.16.MT88.4 R24, [R217+0xb000] ;  /* 0x00b00000d918783b */ /* 0x000ea20000004200 */
        /* <DEDUP_REMOVED lines=46> */
[----:B-1----:R-:W-:Y:S01]  /*b680*/  HMMA.16816.F32 R104, R4, R40, R104 ;  /* 0x000000280468723c */ /* 0x002fe20000001868 */
[----:B------:R-:W-:-:S02]  /*b690*/  FMUL.FTZ R123, R123, R13 ;  /* 0x0000000d7b7b7220 */ /* 0x000fc40000410000 */
[-C--:B------:R-:W-:Y:S02]  /*b6a0*/  FMUL.FTZ R126, R126, R13.reuse ;  /* 0x0000000d7e7e7220 */ /* 0x080fe40000410000 */
[----:B------:R-:W-:Y:S02]  /*b6b0*/  FMUL.FTZ R127, R127, R13 ;  /* 0x0000000d7f7f7220 */ /* 0x000fe40000410000 */
        /* <DEDUP_REMOVED lines=15> */
[--C-:B------:R-:W-:Y:S01]  /*b7b0*/  FFMA.FTZ R4, R133, c[0x0][0x23c], -R12.reuse ;  /* 0x00008f0085047a23 */ /* 0x100fe2000001080c */
        /* <DEDUP_REMOVED lines=19> */
[----:B-1----:R-:W-:Y:S01]  /*b8f0*/  FFMA.FTZ R4, R138, c[0x0][0x23c], -R12 ;  /* 0x00008f008a047a23 */ /* 0x002fe2000001080c */
[----:B------:R-:W-:Y:S01]  /*b900*/  MOV R209, R240 ;  /* 0x000000f000d17202 */ /* 0x000fe20000000f00 */
[----:B------:R-:W-:Y:S01]  /*b910*/  FMUL.FTZ R69, R69, R16 ;  /* 0x0000001045457220 */ /* 0x000fe20000410000 */
[----:B------:R-:W-:Y:S01]  /*b920*/  MOV R211, R241 ;  /* 0x000000f100d37202 */ /* 0x000fe20000000f00 */
[----:B------:R1:W2:Y:S01]  /*b930*/  MUFU.EX2 R139, R4 ;  /* 0x00000004008b7308 */ /* 0x0002a20000000800 */
[----:B------:R-:W-:Y:S01]  /*b940*/  HMMA.16816.F32 R240, R8, R178, R172 ;  /* 0x000000b208f0723c */ /* 0x000fe200000018ac */
[----:B------:R-:W-:Y:S01]  /*b950*/  FMUL.FTZ R70, R70, R15 ;  /* 0x0000000f46467220 */ /* 0x000fe20000410000 */
[----:B------:R-:W-:Y:S01]  /*b960*/  MOV R177, R127 ;  /* 0x0000007f00b17202 */ /* 0x000fe20000000f00 */
[----:B------:R-:W-:-:S02]  /*b970*/  FMUL.FTZ R71, R71, R15 ;  /* 0x0000000f47477220 */ /* 0x000fc40000410000 */
[-C--:B------:R-:W-:Y:S02]  /*b980*/  FMUL.FTZ R80, R80, R16.reuse ;  /* 0x0000001050507220 */ /* 0x080fe40000410000 */
[----:B------:R-:W-:Y:S01]  /*b990*/  FMUL.FTZ R81, R81, R16 ;  /* 0x0000001051517220 */ /* 0x000fe20000410000 */
[C---:B------:R-:W-:Y:S01]  /*b9a0*/  HMMA.16816.F32 R24, R8.reuse, R26, R128 ;  /* 0x0000001a0818723c */ /* 0x040fe20000001880 */
        /* <DEDUP_REMOVED lines=9> */
[----:B--2---:R-:W-:Y:S01]  /*ba40*/  F2FP.PACK_AB R128, R139, R133 ;  /* 0x000000858b80723e */ /* 0x004fe200000000ff */
        /* <DEDUP_REMOVED lines=11> */
[----:B-1----:R-:W-:Y:S01]  /*bb00*/  FFMA.FTZ R4, R183, c[0x0][0x23c], -R12 ;  /* 0x00008f00b7047a23 */ /* 0x002fe2000001080c */
[C---:B------:R-:W-:Y:S01]  /*bb10*/  HMMA.16816.F32 R236, R8.reuse, R146, R48 ;  /* 0x0000009208ec723c */ /* 0x040fe20000001830 */
[-C--:B------:R-:W-:Y:S01]  /*bb20*/  FMUL.FTZ R114, R114, R15.reuse ;  /* 0x0000000f72727220 */ /* 0x080fe20000410000 */
[----:B------:R-:W1:Y:S01]  /*bb30*/  LDSM.16.MT88.4 R48, [R218+0xa800] ;  /* 0x00a80000da30783b */ /* 0x000e620000004200 */
[----:B------:R2:W3:Y:S01]  /*bb40*/  MUFU.EX2 R138, R4 ;  /* 0x00000004008a7308 */ /* 0x0004e20000000800 */
[----:B------:R-:W-:Y:S02]  /*bb50*/  FMUL.FTZ R115, R115, R15 ;  /* 0x0000000f73737220 */ /* 0x000fe40000410000 */
[-C--:B------:R-:W-:Y:S02]  /*bb60*/  FMUL.FTZ R100, R100, R16.reuse ;  /* 0x0000001064647220 */ /* 0x080fe40000410000 */
[----:B------:R-:W-:Y:S01]  /*bb70*/  HMMA.16816.F32 R68, R8, R28, R68 ;  /* 0x0000001c0844723c */ /* 0x000fe20000001844 */
[----:B------:R-:W-:-:S02]  /*bb80*/  FMUL.FTZ R101, R101, R16 ;  /* 0x0000001065657220 */ /* 0x000fc40000410000 */
[-C--:B------:R-:W-:Y:S02]  /*bb90*/  FMUL.FTZ R102, R102, R15.reuse ;  /* 0x0000000f66667220 */ /* 0x080fe40000410000 */
[----:B------:R-:W-:-:S03]  /*bba0*/  FMUL.FTZ R103, R103, R15 ;  /* 0x0000000f67677220 */ /* 0x000fc60000410000 */
[----:B------:R-:W-:Y:S01]  /*bbb0*/  HMMA.16816.F32 R84, R8, R32, R84 ;  /* 0x000000200854723c */ /* 0x000fe20000001854 */
[----:B--2---:R-:W-:Y:S01]  /*bbc0*/  FFMA.FTZ R4, R181, c[0x0][0x23c], -R3 ;  /* 0x00008f00b5047a23 */ /* 0x004fe20000010803 */
[----:B---3--:R-:W-:-:S03]  /*bbd0*/  F2FP.PACK_AB R130, R138, R176 ;  /* 0x000000b08a82723e */ /* 0x008fc600000000ff */
[----:B------:R2:W-:Y:S03]  /*bbe0*/  MUFU.EX2 R21, R4 ;  /* 0x0000000400157308 */ /* 0x0005e60000000800 */
[C---:B------:R-:W-:Y:S01]  /*bbf0*/  HMMA.16816.F32 R32, R8.reuse, R34, R96 ;  /* 0x000000220820723c */ /* 0x040fe20000001860 */
[----:B------:R-:W-:Y:S07]  /*bc00*/  LDSM.16.MT88.4 R96, [R215+0xb800] ;  /* 0x00b80000d760783b */ /* 0x000fee0000004200 */
[----:B------:R-:W-:Y:S01]  /*bc10*/  HMMA.16816.F32 R100, R8, R40, R100 ;  /* 0x000000280864723c */ /* 0x000fe20000001864 */
[----:B--2---:R-:W-:-:S04]  /*bc20*/  FFMA.FTZ R4, R182, c[0x0][0x23c], -R3 ;  /* 0x00008f00b6047a23 */ /* 0x004fc80000010803 */
[----:B------:R2:W3:Y:S02]  /*bc30*/  MUFU.EX2 R23, R4 ;  /* 0x0000000400177308 */ /* 0x0004e40000000800 */
[--C-:B--2---:R-:W-:Y:S01]  /*bc40*/  FFMA.FTZ R4, R180, c[0x0][0x23c], -R3.reuse ;  /* 0x00008f00b4047a23 */ /* 0x104fe20000010803 */
[----:B---3--:R-:W-:Y:S01]  /*bc50*/  F2FP.PACK_AB R129, R23, R21 ;  /* 0x000000151781723e */ /* 0x008fe200000000ff */
[----:B------:R-:W-:Y:S01]  /*bc60*/  FFMA.FTZ R3, R184, c[0x0][0x23c], -R3 ;  /* 0x00008f00b8037a23 */ /* 0x000fe20000010803 */
[----:B------:R-:W-:-:S03]  /*bc70*/  MOV R184, R158 ;  /* 0x0000009e00b87202 */ /* 0x000fc60000000f00 */
[----:B------:R-:W-:Y:S01]  /*bc80*/  MUFU.EX2 R132, R4 ;  /* 0x0000000400847308 */ /* 0x000fe20000000800 */
[C---:B------:R-:W-:Y:S01]  /*bc90*/  HMMA.16816.F32 R180, R8.reuse, R142, R64 ;  /* 0x0000008e08b4723c */ /* 0x040fe20000001840 */
[----:B------:R-:W2:Y:S06]  /*bca0*/  LDSM.16.MT88.4 R64, [R217+0xa800] ;  /* 0x00a80000d940783b */ /* 0x000eac0000004200 */
[----:B------:R3:W4:Y:S01]  /*bcb0*/  MUFU.EX2 R22, R3 ;  /* 0x0000000300167308 */ /* 0x0007220000000800 */
[C---:B------:R-:W-:Y:S01]  /*bcc0*/  HMMA.16816.F32 R140, R8.reuse, R30, R80 ;  /* 0x0000001e088c723c */ /* 0x040fe20000001850 */
[----:B------:R-:W5:Y:S07]  /*bcd0*/  LDSM.16.MT88.4 R80, [R213+0xb800] ;  /* 0x00b80000d550783b */ /* 0x000f6e0000004200 */
[----:B------:R-:W-:Y:S01]  /*bce0*/  HMMA.16816.F32 R28, R8, R42, R112 ;  /* 0x0000002a081c723c */ /* 0x000fe20000001870 */
[----:B------:R-:W-:Y:S01]  /*bcf0*/  LDSM.16.MT88.4 R112, [R218+0xb800] ;  /* 0x00b80000da70783b */ /* 0x000fe20000004200 */
[----:B---3--:R-:W-:Y:S01]  /*bd00*/  FFMA.FTZ R3, R185, c[0x0][0x23c], -R2 ;  /* 0x00008f00b9037a23 */ /* 0x008fe20000010802 */
[----:B------:R-:W-:-:S04]  /*bd10*/  MOV R185, R159 ;  /* 0x0000009f00b97202 */ /* 0x000fc80000000f00 */
[----:B------:R-:W-:Y:S01]  /*bd20*/  FFMA.FTZ R11, R177, R16, R207 ;  /* 0x00000010b10b7223 */ /* 0x000fe200000100cf */
[----:B------:R-:W3:Y:S01]  /*bd30*/  LDSM.16.MT88.4 R156, [R213+0xa800] ;  /* 0x00a80000d59c783b */ /* 0x000ee20000004200 */
[----:B------:R2:W-:Y:S01]  /*bd40*/  MUFU.EX2 R20, R3 ;  /* 0x0000000300147308 */ /* 0x0005e20000000800 */
[----:B----4-:R-:W-:Y:S01]  /*bd50*/  F2FP.PACK_AB R131, R22, R132 ;  /* 0x000000841683723e */ /* 0x010fe200000000ff */
[----:B------:R-:W-:Y:S02]  /*bd60*/  FFMA.FTZ R8, R211, R15, R202 ;  /* 0x0000000fd3087223 */ /* 0x000fe400000100ca */
[----:B------:R-:W-:Y:S02]  /*bd70*/  FADD.FTZ R11, R206, R11 ;  /* 0x0000000bce0b7221 */ /* 0x000fe40000010000 */
[----:B------:R-:W-:Y:S02]  /*bd80*/  FADD.FTZ R10, R201, R8 ;  /* 0x00000008c90a7221 */ /* 0x000fe40000010000 */
[----:B-1----:R-:W-:Y:S01]  /*bd90*/  HMMA.16816.F32 R36, R128, R48, R36 ;  /* 0x000000308024723c */ /* 0x002fe20000001824 */
[----:B--2---:R-:W-:Y:S01]  /*bda0*/  FFMA.FTZ R3, R186, c[0x0][0x23c], -R2 ;  /* 0x00008f00ba037a23 */ /* 0x004fe20000010802 */
[----:B------:R-:W-:-:S06]  /*bdb0*/  MOV R186, R5 ;  /* 0x0000000500ba7202 */ /* 0x000fcc0000000f00 */
[C---:B------:R-:W-:Y:S01]  /*bdc0*/  HMMA.16816.F32 R52, R128.reuse, R64, R52 ;  /* 0x000000408034723c */ /* 0x040fe20000001834 */
[----:B------:R1:W2:Y:S07]  /*bdd0*/  MUFU.EX2 R19, R3 ;  /* 0x0000000300137308 */ /* 0x0002ae0000000800 */
[C---:B-----5:R-:W-:Y:S08]  /*bde0*/  HMMA.16816.F32 R68, R128.reuse, R80, R68 ;  /* 0x000000508044723c */ /* 0x060ff00000001844 */
[----:B------:R-:W-:Y:S01]  /*bdf0*/  HMMA.16816.F32 R84, R128, R96, R84 ;  /* 0x000000608054723c */ /* 0x000fe20000001854 */
[--C-:B-1----:R-:W-:Y:S01]  /*be00*/  FFMA.FTZ R3, R188, c[0x0][0x23c], -R2.reuse ;  /* 0x00008f00bc037a23 */ /* 0x102fe20000010802 */
[----:B--2---:R-:W-:Y:S01]  /*be10*/  F2FP.PACK_AB R124, R19, R20 ;  /* 0x00000014137c723e */ /* 0x004fe200000000ff */
[----:B------:R-:W-:-:S02]  /*be20*/  FFMA.FTZ R2, R189, c[0x0][0x23c], -R2 ;  /* 0x00008f00bd027a23 */ /* 0x000fc40000010802 */
[----:B------:R-:W-:Y:S03]  /*be30*/  MUFU.EX2 R18, R3 ;  /* 0x0000000300127308 */ /* 0x000fe60000000800 */
[C---:B---3--:R-:W-:Y:S01]  /*be40*/  HMMA.16816.F32 R144, R128.reuse, R156, R172 ;  /* 0x0000009c8090723c */ /* 0x048fe200000018ac */
[----:B------:R-:W1:Y:S04]  /*be50*/  LDSM.16.MT88.4 R172, [R215+0xa800] ;  /* 0x00a80000d7ac783b */ /* 0x000e680000004200 */
[----:B------:R2:W3:Y:S03]  /*be60*/  MUFU.EX2 R17, R2 ;  /* 0x0000000200117308 */ /* 0x0004e60000000800 */
[----:B------:R-:W-:Y:S01]  /*be70*/  HMMA.16816.F32 R100, R128, R112, R100 ;  /* 0x000000708064723c */ /* 0x000fe20000001864 */
[----:B--2---:R-:W-:Y:S01]  /*be80*/  FFMA.FTZ R2, R187, c[0x0][0x23c], -R0 ;  /* 0x00008f00bb027a23 */ /* 0x004fe20000010800 */
[----:B------:R-:W-:-:S02]  /*be90*/  MOV R187, R6 ;  /* 0x0000000600bb7202 */ /* 0x000fc40000000f00 */
[----:B------:R-:W2:Y:S01]  /*bea0*/  LDSM.16.MT88.4 R4, [R217+0xb800] ;  /* 0x00b80000d904783b */ /* 0x000ea20000004200 */
[----:B------:R4:W-:Y:S01]  /*beb0*/  MUFU.EX2 R12, R2 ;  /* 0x00000002000c7308 */ /* 0x0009e20000000800 */
[----:B---3--:R-:W-:Y:S02]  /*bec0*/  F2FP.PACK_AB R126, R17, R18 ;  /* 0x00000012117e723e */ /* 0x008fe400000000ff */
[----:B-1----:R-:W-:Y:S01]  /*bed0*/  HMMA.16816.F32 R160, R128, R172, R160 ;  /* 0x000000ac80a0723c */ /* 0x002fe200000018a0 */
[----:B----4-:R-:W-:-:S04]  /*bee0*/  FFMA.FTZ R2, R190, c[0x0][0x23c], -R0 ;  /* 0x00008f00be027a23 */ /* 0x010fc80000010800 */
        /* <DEDUP_REMOVED lines=121> */
[----:B------:R-:W-:Y:S04]  /*c680*/  LDSM.16.M88.4 R140, [R221+0x8800] ;  /* 0x00880000dd8c783b */ /* 0x000fe80000000200 */
[----:B------:R-:W-:Y:S04]  /*c690*/  LDSM.16.M88.4 R176, [R221+0x8000] ;  /* 0x00800000ddb0783b */ /* 0x000fe80000000200 */
[----:B------:R-:W0:Y:S01]  /*c6a0*/  LDGDEPBAR ;  /* 0x00000000000079af */ /* 0x000e220000000000 */
[----:B--2---:R-:W-:Y:S08]  /*c6b0*/  HMMA.16816.F32 R200, R8, R24, RZ ;  /* 0x0000001808c8723c */ /* 0x004ff000000018ff */
[C---:B---3--:R-:W-:Y:S08]  /*c6c0*/  HMMA.16816.F32 R184, R4.reuse, R20, RZ ;  /* 0x0000001404b8723c */ /* 0x048ff000000018ff */
[C---:B------:R-:W-:Y:S08]  /*c6d0*/  HMMA.16816.F32 R196, R4.reuse, R24, RZ ;  /* 0x0000001804c4723c */ /* 0x040ff000000018ff */
[-C--:B------:R-:W-:Y:S08]  /*c6e0*/  HMMA.16816.F32 R192, R4, R26.reuse, RZ ;  /* 0x0000001a04c0723c */ /* 0x080ff000000018ff */
[----:B------:R-:W-:Y:S08]  /*c6f0*/  HMMA.16816.F32 R188, R8, R26, RZ ;  /* 0x0000001a08bc723c */ /* 0x000ff000000018ff */
        /* <DEDUP_REMOVED lines=8> */
[-C--:B------:R-:W-:Y:S01]  /*c780*/  HMMA.16816.F32 R196, R12, R34.reuse, R180 ;  /* 0x000000220cc4723c */ /* 0x080fe200000018b4 */
[----:B------:R-:W-:Y:S07]  /*c790*/  LDSM.16.M88.4 R12, [R220+0x2000] ;  /* 0x00200000dc0c783b */ /* 0x000fee0000000200 */
[C---:B----4-:R-:W-:Y:S01]  /*c7a0*/  HMMA.16816.F32 R184, R16.reuse, R34, R20 ;  /* 0x0000002210b8723c */ /* 0x050fe20000001814 */
[----:B------:R-:W4:Y:S07]  /*c7b0*/  LDSM.16.M88.4 R20, [R219+0x800] ;  /* 0x00080000db14783b */ /* 0x000f2e0000000200 */
[C---:B------:R-:W-:Y:S08]  /*c7c0*/  HMMA.16816.F32 R200, R16.reuse, R28, R200 ;  /* 0x0000001c10c8723c */ /* 0x040ff000000018c8 */
        /* <DEDUP_REMOVED lines=13> */
[----:B------:R-:W-:Y:S04]  /*c8a0*/  LDSM.16.M88.4 R140, [R212+0x9800] ;  /* 0x00980000d48c783b */ /* 0x000fe80000000200 */
[----:B------:R-:W-:Y:S03]  /*c8b0*/  LDSM.16.M88.4 R8, [R214+0x4000] ;  /* 0x00400000d608783b */ /* 0x000fe60000000200 */
[C---:B----4-:R-:W-:Y:S01]  /*c8c0*/  HMMA.16816.F32 R204, R12.reuse, R20, R28 ;  /* 0x000000140ccc723c */ /* 0x050fe2000000181c */
[----:B------:R-:W2:Y:S07]  /*c8d0*/  LDSM.16.M88.4 R28, [R212+0x9000] ;  /* 0x00900000d41c783b */ /* 0x000eae0000000200 */
[C---:B-----5:R-:W-:Y:S08]  /*c8e0*/  HMMA.16816.F32 R236, R12.reuse, R24, R180 ;  /* 0x000000180cec723c */ /* 0x060ff000000018b4 */
[C---:B------:R-:W-:Y:S08]  /*c8f0*/  HMMA.16816.F32 R208, R12.reuse, R26, R32 ;  /* 0x0000001a0cd0723c */ /* 0x040ff00000001820 */
[----:B------:R-:W-:Y:S08]  /*c900*/  HMMA.16816.F32 R180, R12, R22, R188 ;  /* 0x000000160cb4723c */ /* 0x000ff000000018bc */
[C---:B-1----:R-:W-:Y:S08]  /*c910*/  HMMA.16816.F32 R184, R16.reuse, R26, R192 ;  /* 0x0000001a10b8723c */ /* 0x042ff000000018c0 */
[C---:B------:R-:W-:Y:S01]  /*c920*/  HMMA.16816.F32 R32, R16.reuse, R24, R200 ;  /* 0x000000181020723c */ /* 0x040fe200000018c8 */
[----:B------:R-:W-:Y:S07]  /*c930*/  LDSM.16.M88.4 R24, [R216+0x4000] ;  /* 0x00400000d818783b */ /* 0x000fee0000000200 */
[C---:B------:R-:W-:Y:S08]  /*c940*/  HMMA.16816.F32 R12, R16.reuse, R20, R196 ;  /* 0x00000014100c723c */ /* 0x040ff000000018c4 */
[----:B------:R-:W-:Y:S01]  /*c950*/  HMMA.16816.F32 R192, R16, R22, R176 ;  /* 0x0000001610c0723c */ /* 0x000fe200000018b0 */
[----:B------:R-:W-:Y:S04]  /*c960*/  LDSM.16.M88.4 R20, [R216+0x6000] ;  /* 0x00600000d814783b */ /* 0x000fe80000000200 */
[----:B------:R-:W1:Y:S03]  /*c970*/  LDSM.16.M88.4 R176, [R225] ;  /* 0x00000000e1b0783b */ /* 0x000e660000000200 */
[C---:B--2---:R-:W-:Y:S01]  /*c980*/  HMMA.16816.F32 R188, R4.reuse, R28, R236 ;  /* 0x0000001c04bc723c */ /* 0x044fe200000018ec */
[----:B------:R-:W-:Y:S07]  /*c990*/  LDSM.16.M88.4 R16, [R222+0x4000] ;  /* 0x00400000de10783b */ /* 0x000fee0000000200 */
[C---:B------:R-:W-:Y:S08]  /*c9a0*/  HMMA.16816.F32 R200, R4.reuse, R140, R204 ;  /* 0x0000008c04c8723c */ /* 0x040ff000000018cc */
[C---:B------:R-:W-:Y:S08]  /*c9b0*/  HMMA.16816.F32 R208, R4.reuse, R30, R208 ;  /* 0x0000001e04d0723c */ /* 0x040ff000000018d0 */
[----:B------:R-:W-:Y:S08]  /*c9c0*/  HMMA.16816.F32 R204, R4, R142, R180 ;  /* 0x0000008e04cc723c */ /* 0x000ff000000018b4 */
[C---:B------:R-:W-:Y:S01]  /*c9d0*/  HMMA.16816.F32 R4, R8.reuse, R28, R32 ;  /* 0x0000001c0804723c */ /* 0x040fe20000001820 */
[----:B------:R-:W-:Y:S07]  /*c9e0*/  LDSM.16.M88.4 R32, [R221+0x9000] ;  /* 0x00900000dd20783b */ /* 0x000fee0000000200 */
[C---:B------:R-:W-:Y:S01]  /*c9f0*/  HMMA.16816.F32 R196, R8.reuse, R140, R12 ;  /* 0x0000008c08c4723c */ /* 0x040fe2000000180c */
[----:B------:R-:W2:Y:S07]  /*ca00*/  LDSM.16.M88.4 R12, [R222+0x6000] ;  /* 0x00600000de0c783b */ /* 0x000eae0000000200 */
[----:B------:R-:W-:Y:S08]  /*ca10*/  HMMA.16816.F32 R184, R8, R30, R184 ;  /* 0x0000001e08b8723c */ /* 0x000ff000000018b8 */
[-C--:B-1----:R-:W-:Y:S08]  /*ca20*/  HMMA.16816.F32 R28, R20, R176.reuse, R188 ;  /* 0x000000b0141c723c */ /* 0x082ff000000018bc */
[----:B------:R-:W-:Y:S08]  /*ca30*/  HMMA.16816.F32 R4, R24, R176, R4 ;  /* 0x000000b01804723c */ /* 0x000ff00000001804 */
[----:B------:R-:W-:Y:S01]  /*ca40*/  HMMA.16816.F32 R192, R8, R142, R192 ;  /* 0x0000008e08c0723c */ /* 0x000fe200000018c0 */
[----:B------:R-:W-:Y:S04]  /*ca50*/  LDSM.16.M88.4 R140, [R219+0x1000] ;  /* 0x00100000db8c783b */ /* 0x000fe80000000200 */
[----:B------:R-:W1:Y:S03]  /*ca60*/  LDSM.16.M88.4 R8, [R220+0x4000] ;  /* 0x00400000dc08783b */ /* 0x000e660000000200 */
[----:B------:R-:W-:Y:S08]  /*ca70*/  HMMA.16816.F32 R184, R24, R178, R184 ;  /* 0x000000b218b8723c */ /* 0x000ff000000018b8 */
[-C--:B--2---:R-:W-:Y:S01]  /*ca80*/  HMMA.16816.F32 R188, R12, R32.reuse, R28 ;  /* 0x000000200cbc723c */ /* 0x084fe2000000181c */
[----:B------:R-:W2:Y:S07]  /*ca90*/  LDSM.16.M88.4 R28, [R224] ;  /* 0x00000000e01c783b */ /* 0x000eae0000000200 */
[----:B------:R-:W-:Y:S01]  /*caa0*/  HMMA.16816.F32 R180, R16, R32, R4 ;  /* 0x0000002010b4723c */ /* 0x000fe20000001804 */
[----:B------:R-:W3:Y:S07]  /*cab0*/  LDSM.16.M88.4 R4, [R220+0x6000] ;  /* 0x00600000dc04783b */ /* 0x000eee0000000200 */
[----:B------:R-:W-:Y:S11]  /*cac0*/  HMMA.16816.F32 R176, R20, R178, R208 ;  /* 0x000000b214b0723c */ /* 0x000ff600000018d0 */
[----:B------:R-:W-:Y:S05]  /*cad0*/  @!UPT UIADD3 URZ, URZ, URZ, URZ ;  /* 0x0000003f3f3ff290 */ /* 0x000fea000fffe03f */
[----:B-1----:R-:W-:Y:S08]  /*cae0*/  HMMA.16816.F32 R180, R8, R140, R180 ;  /* 0x0000008c08b4723c */ /* 0x002ff000000018b4 */
[C---:B--2---:R-:W-:Y:S08]  /*caf0*/  HMMA.16816.F32 R200, R20.reuse, R28, R200 ;  /* 0x0000001c14c8723c */ /* 0x044ff000000018c8 */
        /* <DEDUP_REMOVED lines=36> */
[----:B------:R-:W2:Y:S01]  /*cd40*/  MUFU.TANH R132, R132 ;  /* 0x0000008400847308 */ /* 0x000ea20000002400 */
[----:B------:R-:W-:Y:S02]  /*cd50*/  FMUL.FTZ R141, R143, c[0x0][0x2ec] ;  /* 0x0000bb008f8d7a20 */ /* 0x000fe40000410000 */
[----:B-----5:R-:W-:Y:S05]  /*cd60*/  HMMA.16816.F32 R32, R8, R20, R180 ;  /* 0x000000140820723c */ /* 0x020fea00000018b4 */
[----:B------:R-:W2:Y:S03]  /*cd70*/  MUFU.TANH R133, R133 ;  /* 0x0000008500857308 */ /* 0x000ea60000002400 */
[C---:B-1----:R-:W-:Y:S05]  /*cd80*/  HMMA.16816.F32 R28, R12.reuse, R24, R200 ;  /* 0x000000180c1c723c */ /* 0x042fea00000018c8 */
[----:B------:R1:W1:Y:S03]  /*cd90*/  MUFU.TANH R184, R178 ;  /* 0x000000b200b87308 */ /* 0x0002660000002400 */
[----:B------:R-:W-:Y:S05]  /*cda0*/  HMMA.16816.F32 R12, R12, R26, R204 ;  /* 0x0000001a0c0c723c */ /* 0x000fea00000018cc */
[----:B------:R-:W1:Y:S03]  /*cdb0*/  MUFU.TANH R138, R138 ;  /* 0x0000008a008a7308 */ /* 0x000e660000002400 */
[----:B------:R-:W-:Y:S01]  /*cdc0*/  HMMA.16816.F32 R8, R8, R22, R16 ;  /* 0x000000160808723c */ /* 0x000fe20000001810 */
[----:B------:R-:W-:-:S04]  /*cdd0*/  FMUL.FTZ R25, R35, c[0x0][0x2ec] ;  /* 0x0000bb0023197a20 */ /* 0x000fc80000410000 */
[----:B------:R-:W1:Y:S03]  /*cde0*/  MUFU.TANH R139, R139 ;  /* 0x0000008b008b7308 */ /* 0x000e660000002400 */
[C---:B------:R-:W-:Y:S05]  /*cdf0*/  HMMA.16816.F32 R28, R4.reuse, R20, R28 ;  /* 0x00000014041c723c */ /* 0x040fea000000181c */
[----:B------:R-:W1:Y:S02]  /*ce00*/  MUFU.TANH R140, R140 ;  /* 0x0000008c008c7308 */ /* 0x000e640000002400 */
[----:B------:R-:W-:Y:S01]  /*ce10*/  FMUL.FTZ R21, R32, c[0x0][0x2ec] ;  /* 0x0000bb0020157a20 */ /* 0x000fe20000410000 */
[----:B------:R-:W-:Y:S01]  /*ce20*/  HMMA.16816.F32 R4, R4, R22, R12 ;  /* 0x000000160404723c */ /* 0x000fe2000000180c */
[----:B------:R-:W-:-:S02]  /*ce30*/  FMUL.FTZ R20, R33, c[0x0][0x2ec] ;  /* 0x0000bb0021147a20 */ /* 0x000fc40000410000 */
[----:B------:R-:W-:Y:S02]  /*ce40*/  FMUL.FTZ R32, R34, c[0x0][0x2ec] ;  /* 0x0000bb0022207a20 */ /* 0x000fe40000410000 */
[----:B------:R-:W1:Y:S03]  /*ce50*/  MUFU.TANH R142, R142 ;  /* 0x0000008e008e7308 */ /* 0x000e660000002400 */
        /* <DEDUP_REMOVED lines=14> */
[----:B------:R-:W-:-:S07]  /*cf40*/  FMUL.FTZ R7, R7, c[0x0][0x2ec] ;  /* 0x0000bb0007077a20 */ /* 0x000fce0000410000 */
        /* <DEDUP_REMOVED lines=62> */
.L_x_2154:
[----:B------:R-:W-:Y:S05]  /*d330*/  BSYNC B0 ;  /* 0x0000000000007941 */ /* 0x000fea0003800000 */
.L_x_2153:
[----:B------:R-:W0:Y:S02]  /*d340*/  LDGDEPBAR ;  /* 0x00000000000079af */ /* 0x000e240000000000 */
.L_x_2152:
[----:B--234-:R-:W2:Y:S01]  /*d350*/  S2R R2, SR_TID.X ;  /* 0x0000000000027919 */ /* 0x01cea20000002100 */
[----:B------:R-:W-:Y:S02]  /*d360*/  MOV R0, UR21 ;  /* 0x0000001500007c02 */ /* 0x000fe40008000f00 */
[----:B--2---:R-:W-:-:S04]  /*d370*/  SHF.L.U32 R2, R2, 0x1, RZ ;  /* 0x0000000102027819 */ /* 0x004fc800000006ff */
[----:B------:R-:W-:-:S04]  /*d380*/  LOP3.LUT R2, R2, 0x6, RZ, 0xc0, !PT ;  /* 0x0000000602027812 */ /* 0x000fc800078ec0ff */
[----:B------:R-:W-:-:S04]  /*d390*/  LEA R0, R0, R2, 0x5 ;  /* 0x0000000200007211 */ /* 0x000fc800078e28ff */
[CC--:B------:R-:W-:Y:S02]  /*d3a0*/  ISETP.GE.AND P4, PT, R0.reuse, R235.reuse, PT ;  /* 0x000000eb0000720c */ /* 0x0c0fe40003f86270 */
[C---:B-1----:R-:W-:Y:S02]  /*d3b0*/  IADD3 R8, R0.reuse, 0x1, RZ ;  /* 0x0000000100087810 */ /* 0x042fe40007ffe0ff */
[----:B------:R-:W-:Y:S02]  /*d3c0*/  IADD3 R7, R0, 0x8, RZ ;  /* 0x0000000800077810 */ /* 0x000fe40007ffe0ff */
[----:B------:R-:W-:Y:S02]  /*d3d0*/  ISETP.GE.AND P1, PT, R8, R235, PT ;  /* 0x000000eb0800720c */ /* 0x000fe40003f26270 */
[C---:B------:R-:W-:Y:S02]  /*d3e0*/  ISETP.LT.OR P4, PT, R0.reuse, R231, P4 ;  /* 0x000000e70000720c */ /* 0x040fe40002781670 */
[----:B------:R-:W-:-:S02]  /*d3f0*/  IADD3 R6, R0, 0x9, RZ ;  /* 0x0000000900067810 */ /* 0x000fc40007ffe0ff */
[C---:B------:R-:W-:Y:S02]  /*d400*/  ISETP.GE.AND P5, PT, R7.reuse, R235, PT ;  /* 0x000000eb0700720c */ /* 0x040fe40003fa6270 */
        /* <DEDUP_REMOVED lines=34> */
[----:B------:R-:W-:-:S02]  /*d630*/  ISETP.GE.AND P4, PT, R8, R234, PT ;  /* 0x000000ea0800720c */ /* 0x000fc40003f86270 */
[----:B------:R-:W-:Y:S01]  /*d640*/  FSEL R12, R190, -INF , !P6 ;  /* 0xff800000be0c7808 */ /* 0x000fe20007000000 */
[----:B------:R-:W1:Y:S01]  /*d650*/  SHFL.BFLY PT, R11, R9, 0x2, 0x1f ;  /* 0x0c401f00090b7f89 */ /* 0x000e6200000e0000 */
[C---:B------:R-:W-:Y:S02]  /*d660*/  ISETP.GE.AND P6, PT, R5.reuse, R234, PT ;  /* 0x000000ea0500720c */ /* 0x040fe40003fc6270 */
[-C--:B------:R-:W-:Y:S02]  /*d670*/  ISETP.LT.OR P4, PT, R8, R230.reuse, P4 ;  /* 0x000000e60800720c */ /* 0x080fe40002781670 */
[----:B------:R-:W-:Y:S02]  /*d680*/  ISETP.LT.OR P6, PT, R5, R230, P6 ;  /* 0x000000e60500720c */ /* 0x000fe400037c1670 */
[----:B------:R-:W-:Y:S02]  /*d690*/  FSEL R21, R187, -INF , !P4 ;  /* 0xff800000bb157808 */ /* 0x000fe40006000000 */
[----:B------:R-:W-:-:S02]  /*d6a0*/  ISETP.GE.AND P4, PT, R4, R234, PT ;  /* 0x000000ea0400720c */ /* 0x000fc40003f86270 */
[----:B------:R-:W-:Y:S02]  /*d6b0*/  FSEL R180, R32, -INF , !P6 ;  /* 0xff80000020b47808 */ /* 0x000fe40007000000 */
[-C--:B------:R-:W-:Y:S01]  /*d6c0*/  ISETP.GE.AND P6, PT, R3, R234.reuse, PT ;  /* 0x000000ea0300720c */ /* 0x080fe20003fc6270 */
[----:B------:R-:W-:Y:S01]  /*d6d0*/  LDSM.16.MT88.4 R32, [R215+0xb000] ;  /* 0x00b00000d720783b */ /* 0x000fe20000004200 */
        /* <DEDUP_REMOVED lines=11> */
[----:B------:R-:W-:Y:S02]  /*d790*/  ISETP.GE.AND P5, PT, R6, R234, PT ;  /* 0x000000ea0600720c */ /* 0x000fe40003fa6270 */
[-C--:B------:R-:W-:Y:S02]  /*d7a0*/  ISETP.LT.OR P6, PT, R8, R229.reuse, P6 ;  /* 0x000000e50800720c */ /* 0x080fe400037c1670 */
[----:B------:R-:W-:Y:S02]  /*d7b0*/  ISETP.LT.OR P1, PT, R0, R229, P1 ;  /* 0x000000e50000720c */ /* 0x000fe40000f21670 */
[----:B------:R-:W-:Y:S02]  /*d7c0*/  FSEL R183, R17, -INF , !P4 ;  /* 0xff80000011b77808 */ /* 0x000fe40006000000 */
[----:B------:R-:W-:-:S02]  /*d7d0*/  ISETP.GE.AND P4, PT, R7, R233, PT ;  /* 0x000000e90700720c */ /* 0x000fc40003f86270 */
[----:B------:R-:W-:Y:S02]  /*d7e0*/  ISETP.LT.OR P5, PT, R6, R230, P5 ;  /* 0x000000e60600720c */ /* 0x000fe40002fa1670 */
[----:B-1----:R-:W-:Y:S02]  /*d7f0*/  FMNMX.FTZ R9, R9, R11, !PT ;  /* 0x0000000b09097209 */ /* 0x002fe40007810000 */
[----:B------:R-:W-:Y:S02]  /*d800*/  FSEL R18, R189, -INF , !P6 ;  /* 0xff800000bd127808 */ /* 0x000fe40007000000 */
[----:B------:R-:W-:Y:S02]  /*d810*/  FSEL R11, R188, -INF , !P1 ;  /* 0xff800000bc0b7808 */ /* 0x000fe40004800000 */
[-C--:B------:R-:W-:Y:S02]  /*d820*/  ISETP.GE.AND P6, PT, R5, R233.reuse, PT ;  /* 0x000000e90500720c */ /* 0x080fe40003fc6270 */
[----:B------:R-:W-:-:S02]  /*d830*/  ISETP.GE.AND P1, PT, R6, R233, PT ;  /* 0x000000e90600720c */ /* 0x000fc40003f26270 */
[-C--:B------:R-:W-:Y:S02]  /*d840*/  ISETP.LT.OR P4, PT, R7, R229.reuse, P4 ;  /* 0x000000e50700720c */ /* 0x080fe40002781670 */
[----:B------:R-:W-:Y:S02]  /*d850*/  FSEL R22, R138, -INF , !P5 ;  /* 0xff8000008a167808 */ /* 0x000fe40006800000 */
[----:B------:R-:W-:Y:S02]  /*d860*/  ISETP.GE.AND P5, PT, R0, R232, PT ;  /* 0x000000e80000720c */ /* 0x000fe40003fa6270 */
[-C--:B------:R-:W-:Y:S02]  /*d870*/  ISETP.LT.OR P6, PT, R5, R229.reuse, P6 ;  /* 0x000000e50500720c */ /* 0x080fe400037c1670 */
[----:B------:R-:W-:Y:S02]  /*d880*/  ISETP.LT.OR P1, PT, R6, R229, P1 ;  /* 0x000000e50600720c */ /* 0x000fe40000f21670 */
[----:B------:R-:W-:-:S02]  /*d890*/  FSEL R17, R139, -INF , !P4 ;  /* 0xff8000008b117808 */ /* 0x000fc40006000000 */
[-C--:B------:R-:W-:Y:S02]  /*d8a0*/  ISETP.GE.AND P4, PT, R4, R233.reuse, PT ;  /* 0x000000e90400720c */ /* 0x080fe40003f86270 */
[----:B------:R-:W-:Y:S02]  /*d8b0*/  ISETP.LT.OR P5, PT, R0, R228, P5 ;  /* 0x000000e40000720c */ /* 0x000fe40002fa1670 */
[----:B------:R-:W-:Y:S02]  /*d8c0*/  FSEL R184, R27, -INF , !P6 ;  /* 0xff8000001bb87808 */ /* 0x000fe40007000000 */
[----:B------:R-:W-:Y:S02]  /*d8d0*/  FMNMX.FTZ R0, R135, R12, !PT ;  /* 0x0000000c87007209 */ /* 0x000fe40007810000 */
[----:B------:R-:W-:Y:S02]  /*d8e0*/  FSEL R19, R140, -INF , !P1 ;  /* 0xff8000008c137808 */ /* 0x000fe40004800000 */
[----:B------:R-:W-:-:S02]  /*d8f0*/  ISETP.GE.AND P6, PT, R2, R233, PT ;  /* 0x000000e90200720c */ /* 0x000fc40003fc6270 */
[----:B------:R-:W-:Y:S02]  /*d900*/  ISETP.GE.AND P1, PT, R3, R233, PT ;  /* 0x000000e90300720c */ /* 0x000fe40003f26270 */
[----:B------:R-:W-:Y:S02]  /*d910*/  ISETP.LT.OR P4, PT, R4, R229, P4 ;  /* 0x000000e50400720c */ /* 0x000fe40002781670 */
[----:B------:R-:W-:Y:S02]  /*d920*/  FMNMX.FTZ R13, R134, R11, !PT ;  /* 0x0000000b860d7209 */ /* 0x000fe40007810000 */
[----:B------:R-:W-:Y:S02]  /*d930*/  FMNMX.FTZ R0, R21, R0, !PT ;  /* 0x0000000015007209 */ /* 0x000fe40007810000 */
[-C--:B------:R-:W-:Y:S02]  /*d940*/  ISETP.LT.OR P6, PT, R2, R229.reuse, P6 ;  /* 0x000000e50200720c */ /* 0x080fe400037c1670 */
[----:B------:R-:W-:-:S02]  /*d950*/  ISETP.LT.OR P1, PT, R3, R229, P1 ;  /* 0x000000e50300720c */ /* 0x000fc40000f21670 */
[----:B------:R-:W-:Y:S02]  /*d960*/  FSEL R185, R26, -INF , !P4 ;  /* 0xff8000001ab97808 */ /* 0x000fe40006000000 */
[----:B------:R-:W-:Y:S02]  /*d970*/  ISETP.GE.AND P4, PT, R8, R232, PT ;  /* 0x000000e80800720c */ /* 0x000fe40003f86270 */
[----:B------:R-:W-:Y:S02]  /*d980*/  FMNMX.FTZ R13, R18, R13, !PT ;  /* 0x0000000d120d7209 */ /* 0x000fe40007810000 */
[----:B------:R-:W-:Y:S02]  /*d990*/  FMNMX.FTZ R0, R20, R0, !PT ;  /* 0x0000000014007209 */ /* 0x000fe40007810000 */
[----:B------:R-:W-:Y:S02]  /*d9a0*/  FSEL R188, R24, -INF , !P6 ;  /* 0xff80000018bc7808 */ /* 0x000fe40007000000 */
[----:B------:R-:W-:Y:S01]  /*d9b0*/  FSEL R187, R23, -INF , !P1 ;  /* 0xff80000017bb7808 */ /* 0x000fe20004800000 */
[----:B------:R-:W1:Y:S01]  /*d9c0*/  SHFL.BFLY PT, R24, R9, 0x1, 0x1f ;  /* 0x0c201f0009187f89 */ /* 0x000e6200000e0000 */
        /* <DEDUP_REMOVED lines=8> */
[----:B------:R-:W-:Y:S02]  /*da50*/  FMNMX.FTZ R7, R19, R8, !PT ;  /* 0x0000000813077209 */ /* 0x000fe40007810000 */
[----:B------:R-:W-:Y:S02]  /*da60*/  ISETP.GE.AND P5, PT, R5, R232, PT ;  /* 0x000000e80500720c */ /* 0x000fe40003fa6270 */
[----:B------:R-:W-:Y:S02]  /*da70*/  FMNMX.FTZ R0, R180, R0, !PT ;  /* 0x00000000b4007209 */ /* 0x000fe40007810000 */
[----:B------:R-:W-:Y:S02]  /*da80*/  FSEL R13, R191, -INF , !P4 ;  /* 0xff800000bf0d7808 */ /* 0x000fe40006000000 */
[----:B------:R-:W-:-:S02]  /*da90*/  FMNMX.FTZ R7, R184, R7, !PT ;  /* 0x00000007b8077209 */ /* 0x000fc40007810000 */
[C---:B------:R-:W-:Y:S02]  /*daa0*/  ISETP.GE.AND P4, PT, R4.reuse, R232, PT ;  /* 0x000000e80400720c */ /* 0x040fe40003f86270 */
[----:B------:R-:W-:Y:S02]  /*dab0*/  ISETP.LT.OR P5, PT, R5, R228, P5 ;  /* 0x000000e40500720c */ /* 0x000fe40002fa1670 */
[----:B------:R-:W-:Y:S02]  /*dac0*/  FMNMX.FTZ R0, R181, R0, !PT ;  /* 0x00000000b5007209 */ /* 0x000fe40007810000 */
[----:B------:R-:W-:Y:S02]  /*dad0*/  FMNMX.FTZ R5, R137, R6, !PT ;  /* 0x0000000689057209 */ /* 0x000fe40007810000 */
[----:B------:R-:W-:Y:S02]  /*dae0*/  FMNMX.FTZ R7, R185, R7, !PT ;  /* 0x00000007b9077209 */ /* 0x000fe40007810000 */
[----:B------:R-:W-:-:S02]  /*daf0*/  ISETP.LT.OR P4, PT, R4, R228, P4 ;  /* 0x000000e40400720c */ /* 0x000fc40002781670 */
[----:B------:R-:W-:Y:S02]  /*db00*/  FMNMX.FTZ R0, R179, R0, !PT ;  /* 0x00000000b3007209 */ /* 0x000fe40007810000 */
[----:B------:R-:W-:Y:S02]  /*db10*/  FSEL R8, R142, -INF , !P1 ;  /* 0xff8000008e087808 */ /* 0x000fe40004800000 */
[----:B------:R-:W-:Y:S02]  /*db20*/  FMNMX.FTZ R4, R13, R5, !PT ;  /* 0x000000050d047209 */ /* 0x000fe40007810000 */
[----:B------:R-:W-:Y:S02]  /*db30*/  FMNMX.FTZ R5, R187, R7, !PT ;  /* 0x00000007bb057209 */ /* 0x000fe40007810000 */
[----:B------:R-:W-:Y:S02]  /*db40*/  ISETP.GE.AND P1, PT, R3, R232, PT ;  /* 0x000000e80300720c */ /* 0x000fe40003f26270 */
[----:B------:R-:W-:-:S02]  /*db50*/  FMNMX.FTZ R0, R183, R0, !PT ;  /* 0x00000000b7007209 */ /* 0x000fc40007810000 */
[----:B------:R-:W-:Y:S02]  /*db60*/  FSEL R7, R141, -INF , !P6 ;  /* 0xff8000008d077808 */ /* 0x000fe40007000000 */
[----:B------:R-:W-:Y:S01]  /*db70*/  FMNMX.FTZ R4, R8, R4, !PT ;  /* 0x0000000408047209 */ /* 0x000fe20007810000 */
[----:B------:R-:W2:Y:S01]  /*db80*/  SHFL.BFLY PT, R23, R0, 0x2, 0x1f ;  /* 0x0c401f0000177f89 */ /* 0x000ea200000e0000 */
[----:B------:R-:W-:Y:S02]  /*db90*/  ISETP.LT.OR P1, PT, R3, R228, P1 ;  /* 0x000000e40300720c */ /* 0x000fe40000f21670 */
[----:B------:R-:W-:Y:S01]  /*dba0*/  FSEL R186, R30, -INF , !P5 ;  /* 0xff8000001eba7808 */ /* 0x000fe20006800000 */
[----:B------:R-:W-:Y:S01]  /*dbb0*/  LDSM.16.MT88.4 R140, [R215+0xa000] ;  /* 0x00a00000d78c783b */ /* 0x000fe20000004200 */
[----:B------:R-:W-:Y:S02]  /*dbc0*/  FMNMX.FTZ R3, R7, R4, !PT ;  /* 0x0000000407037209 */ /* 0x000fe40007810000 */
[----:B------:R-:W-:-:S02]  /*dbd0*/  ISETP.GE.AND P5, PT, R2, R232, PT ;  /* 0x000000e80200720c */ /* 0x000fc40003fa6270 */
[----:B------:R-:W-:Y:S02]  /*dbe0*/  FSEL R189, R31, -INF , !P4 ;  /* 0xff8000001fbd7808 */ /* 0x000fe40006000000 */
[----:B------:R-:W-:Y:S02]  /*dbf0*/  FMNMX.FTZ R3, R186, R3, !PT ;  /* 0x00000003ba037209 */ /* 0x000fe40007810000 */
[----:B------:R-:W-:Y:S02]  /*dc00*/  ISETP.LT.OR P4, PT, R2, R228, P5 ;  /* 0x000000e40200720c */ /* 0x000fe40002f81670 */
[----:B------:R-:W-:Y:S02]  /*dc10*/  FSEL R191, R28, -INF , !P1 ;  /* 0xff8000001cbf7808 */ /* 0x000fe40004800000 */
[----:B------:R-:W-:Y:S02]  /*dc20*/  FMNMX.FTZ R2, R189, R3, !PT ;  /* 0x00000003bd027209 */ /* 0x000fe40007810000 */
[----:B------:R-:W-:-:S02]  /*dc30*/  FSEL R190, R29, -INF , !P4 ;  /* 0xff8000001dbe7808 */ /* 0x000fc40006000000 */
[----:B------:R-:W-:Y:S01]  /*dc40*/  FMNMX.FTZ R2, R191, R2, !PT ;  /* 0x00000002bf027209 */ /* 0x000fe20007810000 */
[----:B------:R-:W-:Y:S01]  /*dc50*/  LDSM.16.MT88.4 R28, [R213+0xb000] ;  /* 0x00b00000d51c783b */ /* 0x000fe20000004200 */
[----:B-1----:R-:W-:Y:S02]  /*dc60*/  FMNMX.FTZ R239, R9, R24, !PT ;  /* 0x0000001809ef7209 */ /* 0x002fe40007810000 */
[----:B------:R-:W-:Y:S02]  /*dc70*/  FMNMX.FTZ R4, R190, R2, !PT ;  /* 0x00000002be047209 */ /* 0x000fe40007810000 */
[----:B------:R-:W-:Y:S01]  /*dc80*/  FMNMX.FTZ R5, R188, R5, !PT ;  /* 0x00000005bc057209 */ /* 0x000fe20007810000 */
[C---:B------:R-:W-:Y:S01]  /*dc90*/  FMUL.FTZ R3, R239.reuse, c[0x0][0x23c] ;  /* 0x00008f00ef037a20 */ /* 0x040fe20000410000 */
[----:B--2---:R-:W-:Y:S01]  /*dca0*/  FMNMX.FTZ R0, R0, R23, !PT ;  /* 0x0000001700007209 */ /* 0x004fe20007810000 */
[----:B------:R-:W1:Y:S01]  /*dcb0*/  SHFL.BFLY PT, R9, R4, 0x2, 0x1f ;  /* 0x0c401f0004097f89 */ /* 0x000e6200000e0000 */
[----:B------:R-:W-:-:S03]  /*dcc0*/  FSETP.NEU.FTZ.AND P6, PT, R239, -INF , PT ;  /* 0xff800000ef00780b */ /* 0x000fc60003fdd000 */
[----:B------:R-:W2:Y:S01]  /*dcd0*/  SHFL.BFLY PT, R23, R5, 0x2, 0x1f ;  /* 0x0c401f0005177f89 */ /* 0x000ea200000e0000 */
[----:B------:R-:W-:-:S03]  /*dce0*/  FSEL R3, R3, RZ, P6 ;  /* 0x000000ff03037208 */ /* 0x000fc60003000000 */
[----:B------:R-:W3:Y:S02]  /*dcf0*/  SHFL.BFLY PT, R24, R0, 0x1, 0x1f ;  /* 0x0c201f0000187f89 */ /* 0x000ee400000e0000 */
[--C-:B------:R-:W-:Y:S02]  /*dd00*/  FFMA.FTZ R10, R10, c[0x0][0x23c], -R3.reuse ;  /* 0x00008f000a0a7a23 */ /* 0x100fe40000010803 */
[--C-:B------:R-:W-:Y:S02]  /*dd10*/  FFMA.FTZ R15, R15, c[0x0][0x23c], -R3.reuse ;  /* 0x00008f000f0f7a23 */ /* 0x100fe40000010803 */
[----:B------:R4:W-:Y:S01]  /*dd20*/  MUFU.EX2 R206, R10 ;  /* 0x0000000a00ce7308 */ /* 0x0009e20000000800 */
[--C-:B------:R-:W-:Y:S02]  /*dd30*/  FFMA.FTZ R16, R16, c[0x0][0x23c], -R3.reuse ;  /* 0x00008f0010107a23 */ /* 0x100fe40000010803 */
[----:B------:R-:W-:-:S05]  /*dd40*/  FFMA.FTZ R14, R14, c[0x0][0x23c], -R3 ;  /* 0x00008f000e0e7a23 */ /* 0x000fca0000010803 */
[----:B------:R-:W-:Y:S01]  /*dd50*/  MUFU.EX2 R204, R15 ;  /* 0x0000000f00cc7308 */ /* 0x000fe20000000800 */
[----:B-1----:R-:W-:Y:S02]  /*dd60*/  FMNMX.FTZ R4, R4, R9, !PT ;  /* 0x0000000904047209 */ /* 0x002fe40007810000 */
[----:B--2---:R-:W-:-:S03]  /*dd70*/  FMNMX.FTZ R5, R5, R23, !PT ;  /* 0x0000001705057209 */ /* 0x004fc60007810000 */
[----:B------:R-:W1:Y:S02]  /*dd80*/  SHFL.BFLY PT, R9, R4, 0x1, 0x1f ;  /* 0x0c201f0004097f89 */ /* 0x000e6400000e0000 */
[----:B------:R-:W-:Y:S01]  /*dd90*/  MUFU.EX2 R205, R16 ;  /* 0x0000001000cd7308 */ /* 0x000fe20000000800 */
[----:B---3--:R-:W-:Y:S01]  /*dda0*/  FMNMX.FTZ R238, R0, R24, !PT ;  /* 0x0000001800ee7209 */ /* 0x008fe20007810000 */
[----:B----4-:R-:W2:Y:S03]  /*ddb0*/  SHFL.BFLY PT, R10, R5, 0x1, 0x1f ;  /* 0x0c201f00050a7f89 */ /* 0x010ea600000e0000 */
[C---:B------:R-:W-:Y:S01]  /*ddc0*/  FSETP.NEU.FTZ.AND P5, PT, R238.reuse, -INF , PT ;  /* 0xff800000ee00780b */ /* 0x040fe20003fbd000 */
[----:B------:R-:W-:Y:S02]  /*ddd0*/  FMUL.FTZ R2, R238, c[0x0][0x23c] ;  /* 0x00008f00ee027a20 */ /* 0x000fe40000410000 */
[----:B------:R-:W3:Y:S01]  /*dde0*/  MUFU.EX2 R207, R14 ;  /* 0x0000000e00cf7308 */ /* 0x000ee20000000800 */
[----:B------:R-:W-:Y:S02]  /*ddf0*/  LDSM.16.MT88.4 R24, [R217+0xb000] ;  /* 0x00b00000d918783b */ /* 0x000fe40000004200 */
[----:B------:R-:W-:-:S05]  /*de00*/  FSEL R2, R2, RZ, P5 ;  /* 0x000000ff02027208 */ /* 0x000fca0002800000 */
[--C-:B------:R-:W-:Y:S02]  /*de10*/  FFMA.FTZ R12, R12, c[0x0][0x23c], -R2.reuse ;  /* 0x00008f000c0c7a23 */ /* 0x100fe40000010802 */
[--C-:B------:R-:W-:Y:S02]  /*de20*/  FFMA.FTZ R21, R21, c[0x0][0x23c], -R2.reuse ;  /* 0x00008f0015157a23 */ /* 0x100fe40000010802 */
[----:B------:R4:W-:Y:S01]  /*de30*/  MUFU.EX2 R201, R12 ;  /* 0x0000000c00c97308 */ /* 0x0009e20000000800 */
[--C-:B------:R-:W-:Y:S01]  /*de40*/  FFMA.FTZ R20, R20, c[0x0][0x23c], -R2.reuse ;  /* 0x00008f0014147a23 */ /* 0x100fe20000010802 */
[----:B-1----:R-:W-:Y:S01]  /*de50*/  FMNMX.FTZ R236, R4, R9, !PT ;  /* 0x0000000904ec7209 */ /* 0x002fe20007810000 */
[----:B------:R-:W-:Y:S01]  /*de60*/  FFMA.FTZ R22, R22, c[0x0][0x23c], -R2 ;  /* 0x00008f0016167a23 */ /* 0x000fe20000010802 */
[----:B------:R-:W-:Y:S02]  /*de70*/  FSEL R4, R239, RZ, P6 ;  /* 0x000000ffef047208 */ /* 0x000fe40003000000 */
[----:B--2---:R-:W-:-:S02]  /*de80*/  FMNMX.FTZ R237, R5, R10, !PT ;  /* 0x0000000a05ed7209 */ /* 0x004fc40007810000 */
[----:B------:R-:W-:Y:S01]  /*de90*/  FSETP.NEU.FTZ.AND P1, PT, R236, -INF , PT ;  /* 0xff800000ec00780b */ /* 0x000fe20003f3d000 */
[----:B------:R-:W-:Y:S01]  /*dea0*/  FADD.FTZ R5, R136, -R4 ;  /* 0x8000000488057221 */ /* 0x000fe20000010000 */
[----:B------:R-:W-:Y:S01]  /*deb0*/  FSEL R4, R238, RZ, P5 ;  /* 0x000000ffee047208 */ /* 0x000fe20002800000 */
[C---:B------:R-:W-:Y:S01]  /*dec0*/  FMUL.FTZ R0, R237.reuse, c[0x0][0x23c] ;  /* 0x00008f00ed007a20 */ /* 0x040fe20000410000 */
[----:B------:R-:W-:Y:S01]  /*ded0*/  FSETP.NEU.FTZ.AND P4, PT, R237, -INF , PT ;  /* 0xff800000ed00780b */ /* 0x000fe20003f9d000 */
[----:B------:R-:W-:Y:S01]  /*dee0*/  FMUL.FTZ R5, R5, c[0x0][0x23c] ;  /* 0x00008f0005057a20 */ /* 0x000fe20000410000 */
[----:B------:R-:W1:Y:S01]  /*def0*/  MUFU.EX2 R200, R21 ;  /* 0x0000001500c87308 */ /* 0x000e620000000800 */
[----:B------:R-:W-:Y:S01]  /*df00*/  FADD.FTZ R4, R135, -R4 ;  /* 0x8000000487047221 */ /* 0x000fe20000010000 */
[----:B------:R-:W-:Y:S01]  /*df10*/  FSEL R0, R0, RZ, P4 ;  /* 0x000000ff00007208 */ /* 0x000fe20002000000 */
[----:B----4-:R-:W-:Y:S01]  /*df20*/  FMUL.FTZ R12, R236, c[0x0][0x23c] ;  /* 0x00008f00ec0c7a20 */ /* 0x010fe20000410000 */
[----:B---3--:R-:W-:Y:S01]  /*df30*/  F2FP.PACK_AB R10, R207, R204 ;  /* 0x000000cccf0a723e */ /* 0x008fe200000000ff */
[----:B------:R-:W-:Y:S01]  /*df40*/  FMUL.FTZ R15, R4, c[0x0][0x23c] ;  /* 0x00008f00040f7a20 */ /* 0x000fe20000410000 */
[----:B------:R-:W-:Y:S01]  /*df50*/  FSEL R4, R236, RZ, P1 ;  /* 0x000000ffec047208 */ /* 0x000fe20000800000 */
[--C-:B------:R-:W-:Y:S01]  /*df60*/  FFMA.FTZ R11, R11, c[0x0][0x23c], -R0.reuse ;  /* 0x00008f000b0b7a23 */ /* 0x100fe20000010800 */
[----:B------:R-:W-:Y:S01]  /*df70*/  FSEL R12, R12, RZ, P1 ;  /* 0x000000ff0c0c7208 */ /* 0x000fe20000800000 */
[----:B------:R-:W2:Y:S01]  /*df80*/  MUFU.EX2 R16, R5 ;  /* 0x0000000500107308 */ /* 0x000ea20000000800 */
[----:B------:R-:W-:-:S02]  /*df90*/  FFMA.FTZ R18, R18, c[0x0][0x23c], -R0 ;  /* 0x00008f0012127a23 */ /* 0x000fc40000010800 */
[----:B------:R-:W-:Y:S02]  /*dfa0*/  FADD.FTZ R4, R137, -R4 ;  /* 0x8000000489047221 */ /* 0x000fe40000010000 */
[--C-:B------:R-:W-:Y:S01]  /*dfb0*/  FFMA.FTZ R6, R6, c[0x0][0x23c], -R12.reuse ;  /* 0x00008f0006067a23 */ /* 0x100fe2000001080c */
[----:B------:R-:W3:Y:S01]  /*dfc0*/  LDSM.16.MT88.4 R136, [R218+0xa000] ;  /* 0x00a00000da88783b */ /* 0x000ee20000004200 */
[----:B------:R-:W-:Y:S01]  /*dfd0*/  FFMA.FTZ R13, R13, c[0x0][0x23c], -R12 ;  /* 0x00008f000d0d7a23 */ /* 0x000fe2000001080c */
[----:B------:R-:W-:Y:S01]  /*dfe0*/  MUFU.EX2 R197, R11 ;  /* 0x0000000b00c57308 */ /* 0x000fe20000000800 */
[--C-:B------:R-:W-:Y:S01]  /*dff0*/  FFMA.FTZ R17, R17, c[0x0][0x23c], -R0.reuse ;  /* 0x00008f0011117a23 */ /* 0x100fe20000010800 */
[----:B-1----:R-:W-:Y:S01]  /*e000*/  F2FP.PACK_AB R9, R200, R201 ;  /* 0x000000c9c809723e */ /* 0x002fe200000000ff */
[----:B------:R-:W-:Y:S02]  /*e010*/  FFMA.FTZ R19, R19, c[0x0][0x23c], -R0 ;  /* 0x00008f0013137a23 */ /* 0x000fe40000010800 */
[----:B------:R-:W-:-:S02]  /*e020*/  FFMA.FTZ R8, R8, c[0x0][0x23c], -R12 ;  /* 0x00008f0008087a23 */ /* 0x000fc4000001080c */
[----:B------:R-:W-:Y:S01]  /*e030*/  FFMA.FTZ R7, R7, c[0x0][0x23c], -R12 ;  /* 0x00008f0007077a23 */ /* 0x000fe2000001080c */
[----:B------:R1:W-:Y:S01]  /*e040*/  MUFU.EX2 R192, R6 ;  /* 0x0000000600c07308 */ /* 0x0003e20000000800 */
[----:B------:R-:W-:Y:S02]  /*e050*/  FMUL.FTZ R4, R4, c[0x0][0x23c] ;  /* 0x00008f0004047a20 */ /* 0x000fe40000410000 */
[-C--:B--2---:R-:W-:Y:S02]  /*e060*/  FMUL.FTZ R36, R36, R16.reuse ;  /* 0x0000001024247220 */ /* 0x084fe40000410000 */
[-C--:B------:R-:W-:Y:S02]  /*e070*/  FMUL.FTZ R37, R37, R16.reuse ;  /* 0x0000001025257220 */ /* 0x080fe40000410000 */
[-C--:B------:R-:W-:Y:S01]  /*e080*/  FMUL.FTZ R48, R48, R16.reuse ;  /* 0x0000001030307220 */ /* 0x080fe20000410000 */
[----:B------:R-:W-:Y:S01]  /*e090*/  MUFU.EX2 R193, R13 ;  /* 0x0000000d00c17308 */ /* 0x000fe20000000800 */
[----:B------:R-:W-:-:S02]  /*e0a0*/  FMUL.FTZ R49, R49, R16 ;  /* 0x0000001031317220 */ /* 0x000fc40000410000 */
[-C--:B------:R-:W-:Y:S02]  /*e0b0*/  FMUL.FTZ R144, R144, R16.reuse ;  /* 0x0000001090907220 */ /* 0x080fe40000410000 */
[-C--:B------:R-:W-:Y:S02]  /*e0c0*/  FMUL.FTZ R145, R145, R16.reuse ;  /* 0x0000001091917220 */ /* 0x080fe40000410000 */
[-C--:B------:R-:W-:Y:S01]  /*e0d0*/  FMUL.FTZ R156, R156, R16.reuse ;  /* 0x000000109c9c7220 */ /* 0x080fe20000410000 */
[----:B-1----:R-:W-:Y:S01]  /*e0e0*/  FSEL R6, R237, RZ, P4 ;  /* 0x000000ffed067208 */ /* 0x002fe20002000000 */
[----:B------:R-:W-:Y:S01]  /*e0f0*/  MUFU.EX2 R196, R18 ;  /* 0x0000001200c47308 */ /* 0x000fe20000000800 */
[-C--:B------:R-:W-:Y:S02]  /*e100*/  FMUL.FTZ R157, R157, R16.reuse ;  /* 0x000000109d9d7220 */ /* 0x080fe40000410000 */
[----:B------:R-:W-:Y:S02]  /*e110*/  FMUL.FTZ R52, R52, R16 ;  /* 0x0000001034347220 */ /* 0x000fe40000410000 */
[----:B------:R-:W-:-:S02]  /*e120*/  FADD.FTZ R5, R134, -R6 ;  /* 0x8000000686057221 */ /* 0x000fc40000010000 */
[----:B------:R-:W1:Y:S01]  /*e130*/  LDSM.16.MT88.4 R132, [R217+0xa000] ;  /* 0x00a00000d984783b */ /* 0x000e620000004200 */
[----:B------:R-:W-:Y:S01]  /*e140*/  MUFU.EX2 R198, R17 ;  /* 0x0000001100c67308 */ /* 0x000fe20000000800 */
[----:B------:R-:W-:Y:S02]  /*e150*/  FMUL.FTZ R5, R5, c[0x0][0x23c] ;  /* 0x00008f0005057a20 */ /* 0x000fe40000410000 */
        /* <DEDUP_REMOVED lines=13> */
[----:B------:R-:W5:Y:S01]  /*e230*/  MUFU.EX2 R194, R7 ;  /* 0x0000000700c27308 */ /* 0x000f620000000800 */
[----:B--2---:R-:W-:Y:S01]  /*e240*/  F2FP.PACK_AB R6, R199, R198 ;  /* 0x000000c6c706723e */ /* 0x004fe200000000ff */
[-C--:B------:R-:W-:Y:S02]  /*e250*/  FMUL.FTZ R64, R64, R16.reuse ;  /* 0x0000001040407220 */ /* 0x080fe40000410000 */
[-C--:B------:R-:W-:Y:S02]  /*e260*/  FMUL.FTZ R65, R65, R16.reuse ;  /* 0x0000001041417220 */ /* 0x080fe40000410000 */
[----:B------:R-:W-:Y:S02]  /*e270*/  FMUL.FTZ R96, R96, R16 ;  /* 0x0000001060607220 */ /* 0x000fe40000410000 */
[----:B------:R2:W1:Y:S01]  /*e280*/  MUFU.EX2 R14, R5 ;  /* 0x00000005000e7308 */ /* 0x0004620000000800 */
[----:B----4-:R-:W-:Y:S01]  /*e290*/  F2FP.PACK_AB R8, R205, R206 ;  /* 0x000000cecd08723e */ /* 0x010fe200000000ff */
[----:B------:R-:W-:-:S02]  /*e2a0*/  FMUL.FTZ R97, R97, R16 ;  /* 0x0000001061617220 */ /* 0x000fc40000410000 */
[-C--:B------:R-:W-:Y:S02]  /*e2b0*/  FMUL.FTZ R112, R112, R16.reuse ;  /* 0x0000001070707220 */ /* 0x080fe40000410000 */
[-C--:B------:R-:W-:Y:S02]  /*e2c0*/  FMUL.FTZ R113, R113, R16.reuse ;  /* 0x0000001071717220 */ /* 0x080fe40000410000 */
[----:B------:R4:W3:Y:S01]  /*e2d0*/  MUFU.EX2 R13, R4 ;  /* 0x00000004000d7308 */ /* 0x0008e20000000800 */
[----:B-----5:R-:W-:Y:S01]  /*e2e0*/  F2FP.PACK_AB R7, R194, R195 ;  /* 0x000000c3c207723e */ /* 0x020fe200000000ff */
[-C--:B------:R-:W-:Y:S02]  /*e2f0*/  FMUL.FTZ R116, R116, R16.reuse ;  /* 0x0000001074747220 */ /* 0x080fe40000410000 */
[-C--:B------:R-:W-:Y:S02]  /*e300*/  FMUL.FTZ R117, R117, R16.reuse ;  /* 0x0000001075757220 */ /* 0x080fe40000410000 */
[----:B------:R-:W-:Y:S01]  /*e310*/  FMUL.FTZ R100, R100, R16 ;  /* 0x0000001064647220 */ /* 0x000fe20000410000 */
[----:B--2---:R-:W-:Y:S01]  /*e320*/  F2FP.PACK_AB R5, R193, R192 ;  /* 0x000000c0c105723e */ /* 0x004fe200000000ff */
[-C--:B-1----:R-:W-:Y:S01]  /*e330*/  FMUL.FTZ R40, R40, R14.reuse ;  /* 0x0000000e28287220 */ /* 0x082fe20000410000 */
[----:B------:R-:W-:Y:S01]  /*e340*/  MUFU.EX2 R202, R20 ;  /* 0x0000001400ca7308 */ /* 0x000fe20000000800 */
[----:B------:R-:W-:-:S02]  /*e350*/  FMUL.FTZ R41, R41, R14 ;  /* 0x0000000e29297220 */ /* 0x000fc40000410000 */
[-C--:B------:R-:W-:Y:S02]  /*e360*/  FMUL.FTZ R148, R148, R14.reuse ;  /* 0x0000000e94947220 */ /* 0x080fe40000410000 */
[----:B------:R-:W-:Y:S01]  /*e370*/  FMUL.FTZ R149, R149, R14 ;  /* 0x0000000e95957220 */ /* 0x000fe20000410000 */
[----:B----4-:R-:W-:Y:S01]  /*e380*/  F2FP.PACK_AB R4, R196, R197 ;  /* 0x000000c5c404723e */ /* 0x010fe200000000ff */
[-C--:B---3--:R-:W-:Y:S01]  /*e390*/  FMUL.FTZ R42, R42, R13.reuse ;  /* 0x0000000d2a2a7220 */ /* 0x088fe20000410000 */
[----:B------:R1:W2:Y:S01]  /*e3a0*/  MUFU.EX2 R203, R22 ;  /* 0x0000001600cb7308 */ /* 0x0002a20000000800 */
[-C--:B------:R-:W-:Y:S02]  /*e3b0*/  FMUL.FTZ R43, R43, R13.reuse ;  /* 0x0000000d2b2b7220 */ /* 0x080fe40000410000 */
[-C--:B------:R-:W-:Y:S02]  /*e3c0*/  FMUL.FTZ R150, R150, R13.reuse ;  /* 0x0000000d96967220 */ /* 0x080fe40000410000 */
[----:B------:R-:W-:-:S02]  /*e3d0*/  FMUL.FTZ R151, R151, R13 ;  /* 0x0000000d97977220 */ /* 0x000fc40000410000 */
[-C--:B------:R-:W-:Y:S01]  /*e3e0*/  FMUL.FTZ R152, R152, R14.reuse ;  /* 0x0000000e98987220 */ /* 0x080fe20000410000 */
[----:B------:R-:W-:Y:S01]  /*e3f0*/  HMMA.16816.F32 R240, R4, R136, R40 ;  /* 0x0000008804f0723c */ /* 0x000fe20000001828 */
[----:B------:R-:W-:Y:S01]  /*e400*/  LDSM.16.MT88.4 R40, [R218+0xb000] ;  /* 0x00b00000da28783b */ /* 0x000fe20000004200 */
[----:B------:R-:W3:Y:S01]  /*e410*/  MUFU.EX2 R15, R15 ;  /* 0x0000000f000f7308 */ /* 0x000ee20000000800 */
[-C--:B------:R-:W-:Y:S02]  /*e420*/  FMUL.FTZ R153, R153, R14.reuse ;  /* 0x0000000e99997220 */ /* 0x080fe40000410000 */
[-C--:B------:R-:W-:Y:S02]  /*e430*/  FMUL.FTZ R154, R154, R13.reuse ;  /* 0x0000000d9a9a7220 */ /* 0x080fe40000410000 */
[----:B------:R-:W-:Y:S01]  /*e440*/  FMUL.FTZ R155, R155, R13 ;  /* 0x0000000d9b9b7220 */ /* 0x000fe20000410000 */
[----:B-1----:R-:W1:Y:S01]  /*e450*/  LDSM.16.MT88.4 R20, [R213+0xa000] ;  /* 0x00a00000d514783b */ /* 0x002e620000004200 */
[----:B------:R-:W-:Y:S01]  /*e460*/  FMUL.FTZ R164, R164, R14 ;  /* 0x0000000ea4a47220 */ /* 0x000fe20000410000 */
[----:B--2---:R-:W-:Y:S01]  /*e470*/  F2FP.PACK_AB R11, R203, R202 ;  /* 0x000000cacb0b723e */ /* 0x004fe200000000ff */
[----:B------:R-:W-:-:S02]  /*e480*/  FMUL.FTZ R165, R165, R14 ;  /* 0x0000000ea5a57220 */ /* 0x000fc40000410000 */
[-C--:B------:R-:W-:Y:S02]  /*e490*/  FMUL.FTZ R166, R166, R13.reuse ;  /* 0x0000000da6a67220 */ /* 0x080fe40000410000 */
        /* <DEDUP_REMOVED lines=24> */
[----:B------:R-:W-:Y:S02]  /*e620*/  FMUL.FTZ R63, R63, R13 ;  /* 0x0000000d3f3f7220 */ /* 0x000fe40000410000 */
        /* <DEDUP_REMOVED lines=39> */
[-C--:B---3--:R-:W-:Y:S02]  /*e8a0*/  FMUL.FTZ R38, R38, R15.reuse ;  /* 0x0000000f26267220 */ /* 0x088fe40000410000 */
        /* <DEDUP_REMOVED lines=26> */
[-C--:B------:R-:W-:Y:S01]  /*ea50*/  FMUL.FTZ R83, R83, R15.reuse ;  /* 0x0000000f53537220 */ /* 0x080fe20000410000 */
[----:B------:R-:W-:Y:S01]  /*ea60*/  LDSM.16.MT88.4 R48, [R218+0xa800] ;  /* 0x00a80000da30783b */ /* 0x000fe20000004200 */
[----:B------:R-:W-:-:S02]  /*ea70*/  FMUL.FTZ R86, R86, R15 ;  /* 0x0000000f56567220 */ /* 0x000fc40000410000 */
[-C--:B------:R-:W-:Y:S02]  /*ea80*/  FMUL.FTZ R87, R87, R15.reuse ;  /* 0x0000000f57577220 */ /* 0x080fe40000410000 */
[-C--:B------:R-:W-:Y:S01]  /*ea90*/  FMUL.FTZ R66, R66, R15.reuse ;  /* 0x0000000f42427220 */ /* 0x080fe20000410000 */
[C---:B------:R-:W-:Y:S01]  /*eaa0*/  HMMA.16816.F32 R144, R8.reuse, R20, R144 ;  /* 0x000000140890723c */ /* 0x040fe20000001890 */
[-C--:B------:R-:W-:Y:S02]  /*eab0*/  FMUL.FTZ R67, R67, R15.reuse ;  /* 0x0000000f43437220 */ /* 0x080fe40000410000 */
[----:B-1----:R-:W-:Y:S02]  /*eac0*/  FFMA.FTZ R4, R177, c[0x0][0x23c], -R3 ;  /* 0x00008f00b1047a23 */ /* 0x002fe40000010803 */
[----:B------:R-:W-:Y:S02]  /*ead0*/  FMUL.FTZ R98, R98, R15 ;  /* 0x0000000f62627220 */ /* 0x000fe40000410000 */
[----:B------:R1:W2:Y:S01]  /*eae0*/  MUFU.EX2 R138, R4 ;  /* 0x00000004008a7308 */ /* 0x0002a20000000800 */
[----:B------:R-:W-:Y:S01]  /*eaf0*/  MOV R21, R247 ;  /* 0x000000f700157202 */ /* 0x000fe20000000f00 */
[----:B------:R-:W-:Y:S01]  /*eb00*/  HMMA.16816.F32 R52, R8, R132, R52 ;  /* 0x000000840834723c */ /* 0x000fe20000001834 */
[----:B------:R-:W-:Y:S01]  /*eb10*/  MOV R20, R241 ;  /* 0x000000f100147202 */ /* 0x000fe20000000f00 */
[----:B------:R-:W-:-:S02]  /*eb20*/  FMUL.FTZ R99, R99, R15 ;  /* 0x0000000f63637220 */ /* 0x000fc40000410000 */
[-C--:B------:R-:W-:Y:S02]  /*eb30*/  FMUL.FTZ R114, R114, R15.reuse ;  /* 0x0000000f72727220 */ /* 0x080fe40000410000 */
[-C--:B------:R-:W-:Y:S02]  /*eb40*/  FMUL.FTZ R115, R115, R15.reuse ;  /* 0x0000000f73737220 */ /* 0x080fe40000410000 */
[----:B------:R-:W-:Y:S01]  /*eb50*/  HMMA.16816.F32 R244, R8, R22, R156 ;  /* 0x0000001608f4723c */ /* 0x000fe2000000189c */
[----:B------:R-:W-:Y:S01]  /*eb60*/  LDSM.16.MT88.4 R156, [R213+0xa800] ;  /* 0x00a80000d59c783b */ /* 0x000fe20000004200 */
[-C--:B------:R-:W-:Y:S02]  /*eb70*/  FMUL.FTZ R118, R118, R15.reuse ;  /* 0x0000000f76767220 */ /* 0x080fe40000410000 */
[----:B------:R-:W-:Y:S02]  /*eb80*/  FMUL.FTZ R119, R119, R15 ;  /* 0x0000000f77777220 */ /* 0x000fe40000410000 */
[----:B-1----:R-:W-:-:S02]  /*eb90*/  FFMA.FTZ R4, R176, c[0x0][0x23c], -R3 ;  /* 0x00008f00b0047a23 */ /* 0x002fc40000010803 */
[----:B------:R-:W-:Y:S01]  /*eba0*/  FFMA.FTZ R3, R182, c[0x0][0x23c], -R3 ;  /* 0x00008f00b6037a23 */ /* 0x000fe20000010803 */
[----:B------:R-:W-:Y:S01]  /*ebb0*/  MOV R182, R125 ;  /* 0x0000007d00b67202 */ /* 0x000fe20000000f00 */
[----:B------:R1:W-:Y:S01]  /*ebc0*/  MUFU.EX2 R139, R4 ;  /* 0x00000004008b7308 */ /* 0x0003e20000000800 */
[----:B------:R-:W-:Y:S01]  /*ebd0*/  MOV R125, R18 ;  /* 0x00000012007d7202 */ /* 0x000fe20000000f00 */
[C---:B------:R-:W-:Y:S01]  /*ebe0*/  HMMA.16816.F32 R160, R8.reuse, R140, R160 ;  /* 0x0000008c08a0723c */ /* 0x040fe200000018a0 */
[-C--:B------:R-:W-:Y:S02]  /*ebf0*/  FMUL.FTZ R101, R101, R16.reuse ;  /* 0x0000001065657220 */ /* 0x080fe40000410000 */
[-C--:B------:R-:W-:Y:S02]  /*ec00*/  FMUL.FTZ R102, R102, R15.reuse ;  /* 0x0000000f66667220 */ /* 0x080fe40000410000 */
[----:B------:R-:W-:Y:S01]  /*ec10*/  FMUL.FTZ R103, R103, R15 ;  /* 0x0000000f67677220 */ /* 0x000fe20000410000 */
[----:B------:R3:W-:Y:S01]  /*ec20*/  MUFU.EX2 R137, R3 ;  /* 0x0000000300897308 */ /* 0x0007e20000000800 */
[-C--:B------:R-:W-:Y:S01]  /*ec30*/  FMUL.FTZ R128, R128, R16.reuse ;  /* 0x0000001080807220 */ /* 0x080fe20000410000 */
[----:B------:R-:W-:Y:S01]  /*ec40*/  HMMA.16816.F32 R240, R8, R142, R172 ;  /* 0x0000008e08f0723c */ /* 0x000fe200000018ac */
[----:B------:R-:W-:Y:S01]  /*ec50*/  LDSM.16.MT88.4 R172, [R215+0xa800] ;  /* 0x00a80000d7ac783b */ /* 0x000fe20000004200 */
[----:B------:R-:W-:-:S02]  /*ec60*/  FMUL.FTZ R129, R129, R16 ;  /* 0x0000001081817220 */ /* 0x000fc40000410000 */
[-C--:B------:R-:W-:Y:S01]  /*ec70*/  FMUL.FTZ R130, R130, R15.reuse ;  /* 0x0000000f82827220 */ /* 0x080fe20000410000 */
[----:B-1----:R-:W1:Y:S01]  /*ec80*/  LDSM.16.MT88.4 R4, [R217+0xb800] ;  /* 0x00b80000d904783b */ /* 0x002e620000004200 */
[----:B------:R-:W-:Y:S02]  /*ec90*/  FMUL.FTZ R131, R131, R15 ;  /* 0x0000000f83837220 */ /* 0x000fe40000410000 */
[----:B------:R-:W-:Y:S01]  /*eca0*/  HMMA.16816.F32 R68, R8, R28, R68 ;  /* 0x0000001c0844723c */ /* 0x000fe20000001844 */
[----:B---3--:R-:W-:Y:S01]  /*ecb0*/  FFMA.FTZ R3, R180, c[0x0][0x23c], -R2 ;  /* 0x00008f00b4037a23 */ /* 0x008fe20000010802 */
[----:B------:R-:W-:-:S06]  /*ecc0*/  MOV R180, R126 ;  /* 0x0000007e00b47202 */ /* 0x000fcc0000000f00 */
[C---:B------:R-:W-:Y:S01]  /*ecd0*/  HMMA.16816.F32 R140, R8.reuse, R30, R80 ;  /* 0x0000001e088c723c */ /* 0x040fe20000001850 */
[----:B------:R-:W-:Y:S01]  /*ece0*/  MOV R126, R20 ;  /* 0x00000014007e7202 */ /* 0x000fe20000000f00 */
[----:B------:R3:W-:Y:S01]  /*ecf0*/  MUFU.EX2 R22, R3 ;  /* 0x0000000300167308 */ /* 0x0007e20000000800 */
[----:B------:R-:W-:Y:S05]  /*ed00*/  LDSM.16.MT88.4 R80, [R213+0xb800] ;  /* 0x00b80000d550783b */ /* 0x000fea0000004200 */
[C---:B------:R-:W-:Y:S08]  /*ed10*/  HMMA.16816.F32 R84, R8.reuse, R32, R84 ;  /* 0x000000200854723c */ /* 0x040ff00000001854 */
[----:B------:R-:W-:Y:S01]  /*ed20*/  HMMA.16816.F32 R32, R8, R34, R96 ;  /* 0x000000220820723c */ /* 0x000fe20000001860 */
[----:B------:R-:W-:Y:S01]  /*ed30*/  LDSM.16.MT88.4 R96, [R215+0xb800] ;  /* 0x00b80000d760783b */ /* 0x000fe20000004200 */
[----:B---3--:R-:W-:Y:S01]  /*ed40*/  FFMA.FTZ R3, R181, c[0x0][0x23c], -R2 ;  /* 0x00008f00b5037a23 */ /* 0x008fe20000010802 */
[----:B------:R-:W-:-:S02]  /*ed50*/  MOV R181, R127 ;  /* 0x0000007f00b57202 */ /* 0x000fc40000000f00 */
[----:B------:R-:W-:Y:S01]  /*ed60*/  MOV R127, R19 ;  /* 0x00000013007f7202 */ /* 0x000fe20000000f00 */
[----:B------:R3:W4:Y:S02]  /*ed70*/  MUFU.EX2 R132, R3 ;  /* 0x0000000300847308 */ /* 0x0007240000000800 */
[C---:B------:R-:W-:Y:S01]  /*ed80*/  HMMA.16816.F32 R28, R8.reuse, R42, R112 ;  /* 0x0000002a081c723c */ /* 0x040fe20000001870 */
[----:B------:R-:W-:Y:S07]  /*ed90*/  LDSM.16.MT88.4 R112, [R218+0xb800] ;  /* 0x00b80000da70783b */ /* 0x000fee0000004200 */
[----:B------:R-:W-:Y:S01]  /*eda0*/  HMMA.16816.F32 R116, R8, R24, R116 ;  /* 0x000000180874723c */ /* 0x000fe20000001874 */
[----:B---3--:R-:W-:-:S02]  /*edb0*/  FFMA.FTZ R3, R179, c[0x0][0x23c], -R2 ;  /* 0x00008f00b3037a23 */ /* 0x008fc40000010802 */
[----:B------:R-:W-:Y:S01]  /*edc0*/  FFMA.FTZ R2, R183, c[0x0][0x23c], -R2 ;  /* 0x00008f00b7027a23 */ /* 0x000fe20000010802 */
[----:B------:R-:W-:-:S04]  /*edd0*/  MOV R183, R21 ;  /* 0x0000001500b77202 */ /* 0x000fc80000000f00 */
[C---:B------:R-:W-:Y:S01]  /*ede0*/  HMMA.16816.F32 R176, R8.reuse, R134, R64 ;  /* 0x0000008608b0723c */ /* 0x040fe20000001840 */
[----:B------:R-:W3:Y:S01]  /*edf0*/  LDSM.16.MT88.4 R64, [R217+0xa800] ;  /* 0x00a80000d940783b */ /* 0x000ee20000004200 */
[----:B------:R5:W-:Y:S05]  /*ee00*/  MUFU.EX2 R23, R2 ;  /* 0x0000000200177308 */ /* 0x000bea0000000800 */
[----:B------:R-:W-:Y:S01]  /*ee10*/  MOV R135, R238 ;  /* 0x000000ee00877202 */ /* 0x000fe20000000f00 */
[C---:B------:R-:W-:Y:S01]  /*ee20*/  HMMA.16816.F32 R100, R8.reuse, R40, R100 ;  /* 0x000000280864723c */ /* 0x040fe20000001864 */
[----:B------:R-:W-:Y:S01]  /*ee30*/  MOV R134, R237 ;  /* 0x000000ed00867202 */ /* 0x000fe20000000f00 */
[----:B------:R-:W1:Y:S06]  /*ee40*/  MUFU.EX2 R133, R3 ;  /* 0x0000000300857308 */ /* 0x000e6c0000000800 */
[----:B------:R-:W-:Y:S01]  /*ee50*/  HMMA.16816.F32 R24, R8, R26, R128 ;  /* 0x0000001a0818723c */ /* 0x000fe20000001880 */
[----:B-----5:R-:W-:Y:S01]  /*ee60*/  FFMA.FTZ R2, R184, c[0x0][0x23c], -R0 ;  /* 0x00008f00b8027a23 */ /* 0x020fe20000010800 */
[----:B------:R-:W-:-:S03]  /*ee70*/  MOV R184, R125 ;  /* 0x0000007d00b87202 */ /* 0x000fc60000000f00 */
[----:B------:R5:W-:Y:S02]  /*ee80*/  MUFU.EX2 R21, R2 ;  /* 0x0000000200157308 */ /* 0x000be40000000800 */
[----:B--2---:R-:W-:Y:S01]  /*ee90*/  F2FP.PACK_AB R128, R138, R136 ;  /* 0x000000888a80723e */ /* 0x004fe200000000ff */
[----:B------:R-:W-:Y:S01]  /*eea0*/  FFMA.FTZ R11, R183, R16, R206 ;  /* 0x00000010b70b7223 */ /* 0x000fe200000100ce */
[----:B----4-:R-:W-:Y:S01]  /*eeb0*/  F2FP.PACK_AB R129, R132, R22 ;  /* 0x000000168481723e */ /* 0x010fe200000000ff */
[----:B------:R-:W-:Y:S01]  /*eec0*/  FFMA.FTZ R8, R181, R15, R201 ;  /* 0x0000000fb5087223 */ /* 0x000fe200000100c9 */
[----:B------:R-:W-:Y:S01]  /*eed0*/  F2FP.PACK_AB R130, R137, R139 ;  /* 0x0000008b8982723e */ /* 0x000fe200000000ff */
[----:B------:R-:W-:Y:S01]  /*eee0*/  FADD.FTZ R11, R205, R11 ;  /* 0x0000000bcd0b7221 */ /* 0x000fe20000010000 */
[----:B-1----:R-:W-:Y:S01]  /*eef0*/  F2FP.PACK_AB R131, R23, R133 ;  /* 0x000000851783723e */ /* 0x002fe200000000ff */
[----:B------:R-:W-:-:S06]  /*ef00*/  FADD.FTZ R10, R200, R8 ;  /* 0x00000008c80a7221 */ /* 0x000fcc0000010000 */
[----:B------:R-:W-:Y:S01]  /*ef10*/  HMMA.16816.F32 R116, R128, R4, R116 ;  /* 0x000000048074723c */ /* 0x000fe20000001874 */
[----:B-----5:R-:W-:Y:S01]  /*ef20*/  FFMA.FTZ R2, R185, c[0x0][0x23c], -R0 ;  /* 0x00008f00b9027a23 */ /* 0x020fe20000010800 */
[----:B------:R-:W-:-:S03]  /*ef30*/  MOV R185, R126 ;  /* 0x0000007e00b97202 */ /* 0x000fc60000000f00 */
[----:B------:R1:W2:Y:S03]  /*ef40*/  MUFU.EX2 R20, R2 ;  /* 0x0000000200147308 */ /* 0x0002a60000000800 */
[C---:B------:R-:W-:Y:S08]  /*ef50*/  HMMA.16816.F32 R144, R128.reuse, R156, R144 ;  /* 0x0000009c8090723c */ /* 0x040ff00000001890 */
[C---:B------:R-:W-:Y:S01]  /*ef60*/  HMMA.16816.F32 R160, R128.reuse, R172, R160 ;  /* 0x000000ac80a0723c */ /* 0x040fe200000018a0 */
[--C-:B-1----:R-:W-:Y:S01]  /*ef70*/  FFMA.FTZ R2, R187, c[0x0][0x23c], -R0.reuse ;  /* 0x00008f00bb027a23 */ /* 0x102fe20000010800 */
[----:B------:R-:W-:Y:S01]  /*ef80*/  MOV R187, R17 ;  /* 0x0000001100bb7202 */ /* 0x000fe20000000f00 */
[----:B------:R-:W-:Y:S01]  /*ef90*/  FFMA.FTZ R0, R188, c[0x0][0x23c], -R0 ;  /* 0x00008f00bc007a23 */ /* 0x000fe20000010800 */
[----:B--2---:R-:W-:Y:S01]  /*efa0*/  F2FP.PACK_AB R124, R20, R21 ;  /* 0x00000015147c723e */ /* 0x004fe200000000ff */
[----:B------:R1:W-:Y:S03]  /*efb0*/  MUFU.EX2 R19, R2 ;  /* 0x0000000200137308 */ /* 0x0003e60000000800 */
[C---:B------:R-:W-:Y:S05]  /*efc0*/  HMMA.16816.F32 R36, R128.reuse, R48, R36 ;  /* 0x000000308024723c */ /* 0x040fea0000001824 */
[----:B------:R2:W4:Y:S03]  /*efd0*/  MUFU.EX2 R18, R0 ;  /* 0x0000000000127308 */ /* 0x0005260000000800 */
[----:B---3--:R-:W-:Y:S01]  /*efe0*/  HMMA.16816.F32 R52, R128, R64, R52 ;  /* 0x000000408034723c */ /* 0x008fe20000001834 */
[----:B-1----:R-:W-:-:S07]  /*eff0*/  FFMA.FTZ R2, R190, c[0x0][0x23c], -R12 ;  /* 0x00008f00be027a23 */ /* 0x002fce000001080c */
[----:B------:R-:W-:Y:S01]  /*f000*/  HMMA.16816.F32 R68, R128, R80, R68 ;  /* 0x000000508044723c */ /* 0x000fe20000001844 */
[----:B------:R-:W-:Y:S01]  /*f010*/  MUFU.EX2 R2, R2 ;  /* 0x0000000200027308 */ /* 0x000fe20000000800 */
[----:B--2---:R-:W-:Y:S01]  /*f020*/  FFMA.FTZ R0, R186, c[0x0][0x23c], -R12 ;  /* 0x00008f00ba007a23 */ /* 0x004fe2000001080c */
[----:B------:R-:W-:-:S05]  /*f030*/  MOV R186, R127 ;  /* 0x0000007f00ba7202 */ /* 0x000fca0000000f00 */
[C---:B------:R-:W-:Y:S01]  /*f040*/  HMMA.16816.F32 R84, R128.reuse, R96, R84 ;  /* 0x000000608054723c */ /* 0x040fe20000001854 */
[----:B----4-:R-:W-:Y:S01]  /*f050*/  F2FP.PACK_AB R126, R18, R19 ;  /* 0x00000013127e723e */ /* 0x010fe200000000ff */
[----:B------:R1:W-:Y:S06]  /*f060*/  MUFU.EX2 R17, R0 ;  /* 0x0000000000117308 */ /* 0x0003ec0000000800 */
[----:B------:R-:W-:Y:S01]  /*f070*/  HMMA.16816.F32 R100, R128, R112, R100 ;  /* 0x000000708064723c */ /* 0x000fe20000001864 */
[----:B-1----:R-:W-:-:S04]  /*f080*/  FFMA.FTZ R0, R189, c[0x0][0x23c], -R12 ;  /* 0x00008f00bd007a23 */ /* 0x002fc8000001080c */
        /* <DEDUP_REMOVED lines=197> */
[----:B------:R-:W-:Y:S01]  /*fce0*/  FMUL.FTZ R143, R143, c[0x0][0x2ec] ;  /* 0x0000bb008f8f7a20 */ /* 0x000fe20000410000 */
[----:B------:R-:W1:Y:S02]  /*fcf0*/  MUFU.TANH R201, R141 ;  /* 0x0000008d00c97308 */ /* 0x000e640000002400 */
[----:B------:R-:W-:Y:S01]  /*fd00*/  HMMA.16816.F32 R184, R24, R30, R184 ;  /* 0x0000001e18b8723c */ /* 0x000fe200000018b8 */
[----:B------:R-:W2:Y:S05]  /*fd10*/  LDSM.16.M88.4 R24, [R221+0x9800] ;  /* 0x00980000dd18783b */ /* 0x000eaa0000000200 */
[----:B------:R-:W4:Y:S02]  /*fd20*/  MUFU.TANH R200, R143 ;  /* 0x0000008f00c87308 */ /* 0x000f240000002400 */
[----:B------:R-:W-:Y:S08]  /*fd30*/  HMMA.16816.F32 R20, R16, R34, R176 ;  /* 0x000000221014723c */ /* 0x000ff000000018b0 */
[----:B---3--:R-:W-:Y:S01]  /*fd40*/  HMMA.16816.F32 R28, R4, R132, R180 ;  /* 0x00000084041c723c */ /* 0x008fe200000018b4 */
[----:B------:R-:W3:Y:S07]  /*fd50*/  MUFU.TANH R183, R140 ;  /* 0x0000008c00b77308 */ /* 0x000eee0000002400 */
[----:B------:R-:W-:Y:S01]  /*fd60*/  HMMA.16816.F32 R32, R12, R34, R136 ;  /* 0x000000220c20723c */ /* 0x000fe20000001888 */
[----:B------:R2:W1:Y:S07]  /*fd70*/  MUFU.TANH R182, R142 ;  /* 0x0000008e00b67308 */ /* 0x00046e0000002400 */
[----:B------:R-:W-:Y:S01]  /*fd80*/  HMMA.16816.F32 R136, R8, R134, R20 ;  /* 0x000000860888723c */ /* 0x000fe20000001814 */
[----:B------:R-:W5:Y:S01]  /*fd90*/  LDSM.16.M88.4 R20, [R219+0x1800] ;  /* 0x00180000db14783b */ /* 0x000f620000000200 */
[----:B------:R-:W-:-:S06]  /*fda0*/  DEPBAR.LE SB0, 0x0 ;  /* 0x000080000000791a */ /* 0x000fcc0000000000 */
[----:B------:R-:W-:Y:S01]  /*fdb0*/  FMUL.FTZ R28, R28, c[0x0][0x2ec] ;  /* 0x0000bb001c1c7a20 */ /* 0x000fe20000410000 */
[----:B--2---:R-:W-:Y:S01]  /*fdc0*/  HMMA.16816.F32 R140, R16, R24, R188 ;  /* 0x00000018108c723c */ /* 0x004fe200000018bc */
[----:B------:R-:W-:Y:S02]  /*fdd0*/  FMUL.FTZ R29, R29, c[0x0][0x2ec] ;  /* 0x0000bb001d1d7a20 */ /* 0x000fe40000410000 */
[----:B------:R-:W-:Y:S01]  /*fde0*/  FMUL.FTZ R30, R30, c[0x0][0x2ec] ;  /* 0x0000bb001e1e7a20 */ /* 0x000fe20000410000 */
[----:B------:R-:W2:Y:S01]  /*fdf0*/  MUFU.TANH R179, R28 ;  /* 0x0000001c00b37308 */ /* 0x000ea20000002400 */
[----:B------:R-:W-:-:S03]  /*fe00*/  FMUL.FTZ R31, R31, c[0x0][0x2ec] ;  /* 0x0000bb001f1f7a20 */ /* 0x000fc60000410000 */
[----:B------:R-:W-:Y:S04]  /*fe10*/  HMMA.16816.F32 R16, R16, R26, R184 ;  /* 0x0000001a1010723c */ /* 0x000fe800000018b8 */
[----:B------:R-:W1:Y:S03]  /*fe20*/  MUFU.TANH R181, R29 ;  /* 0x0000001d00b57308 */ /* 0x000e660000002400 */
[----:B------:R-:W-:Y:S01]  /*fe30*/  FMUL.FTZ R137, R137, c[0x0][0x2ec] ;  /* 0x0000bb0089897a20 */ /* 0x000fe20000410000 */
[----:B------:R-:W-:Y:S01]  /*fe40*/  HMMA.16816.F32 R132, R4, R134, R32 ;  /* 0x000000860484723c */ /* 0x000fe20000001820 */
[----:B------:R-:W-:Y:S02]  /*fe50*/  FMUL.FTZ R136, R136, c[0x0][0x2ec] ;  /* 0x0000bb0088887a20 */ /* 0x000fe40000410000 */
[----:B------:R-:W-:Y:S01]  /*fe60*/  FMUL.FTZ R139, R139, c[0x0][0x2ec] ;  /* 0x0000bb008b8b7a20 */ /* 0x000fe20000410000 */
[----:B------:R-:W1:Y:S08]  /*fe70*/  MUFU.TANH R178, R30 ;  /* 0x0000001e00b27308 */ /* 0x000e700000002400 */
[----:B------:R1:W1:Y:S01]  /*fe80*/  MUFU.TANH R180, R31 ;  /* 0x0000001f00b47308 */ /* 0x0002620000002400 */
[C---:B-----5:R-:W-:Y:S07]  /*fe90*/  HMMA.16816.F32 R32, R8.reuse, R20, R140 ;  /* 0x000000140820723c */ /* 0x060fee000000188c */
[----:B------:R-:W2:Y:S01]  /*fea0*/  MUFU.TANH R177, R137 ;  /* 0x0000008900b17308 */ /* 0x000ea20000002400 */
[----:B------:R-:W-:Y:S03]  /*feb0*/  HMMA.16816.F32 R8, R8, R22, R16 ;  /* 0x000000160808723c */ /* 0x000fe60000001810 */
[----:B------:R-:W-:-:S02]  /*fec0*/  FMUL.FTZ R132, R132, c[0x0][0x2ec] ;  /* 0x0000bb0084847a20 */ /* 0x000fc40000410000 */
[----:B------:R-:W-:Y:S02]  /*fed0*/  FMUL.FTZ R134, R134, c[0x0][0x2ec] ;  /* 0x0000bb0086867a20 */ /* 0x000fe40000410000 */
[----:B------:R5:W2:Y:S01]  /*fee0*/  MUFU.TANH R176, R136 ;  /* 0x0000008800b07308 */ /* 0x000aa20000002400 */
[----:B------:R-:W-:Y:S01]  /*fef0*/  FMUL.FTZ R133, R133, c[0x0][0x2ec] ;  /* 0x0000bb0085857a20 */ /* 0x000fe20000410000 */
[C---:B-1----:R-:W-:Y:S06]  /*ff00*/  HMMA.16816.F32 R28, R12.reuse, R24, R192 ;  /* 0x000000180c1c723c */ /* 0x042fec00000018c0 */
[----:B------:R-:W1:Y:S02]  /*ff10*/  MUFU.TANH R137, R132 ;  /* 0x0000008400897308 */ /* 0x000e640000002400 */
[----:B------:R-:W-:Y:S01]  /*ff20*/  HMMA.16816.F32 R12, R12, R26, R196 ;  /* 0x0000001a0c0c723c */ /* 0x000fe200000018c4 */
[----:B------:R-:W-:-:S02]  /*ff30*/  FMUL.FTZ R32, R32, c[0x0][0x2ec] ;  /* 0x0000bb0020207a20 */ /* 0x000fc40000410000 */
[----:B------:R-:W-:-:S03]  /*ff40*/  FMUL.FTZ R34, R34, c[0x0][0x2ec] ;  /* 0x0000bb0022227a20 */ /* 0x000fc60000410000 */
[----:B------:R1:W1:Y:S01]  /*ff50*/  MUFU.TANH R141, R134 ;  /* 0x00000086008d7308 */ /* 0x0002620000002400 */
[----:B-----5:R-:W-:Y:S02]  /*ff60*/  FMUL.FTZ R136, R138, c[0x0][0x2ec] ;  /* 0x0000bb008a887a20 */ /* 0x020fe40000410000 */
[----:B------:R-:W-:Y:S02]  /*ff70*/  FMUL.FTZ R8, R8, c[0x0][0x2ec] ;  /* 0x0000bb0008087a20 */ /* 0x000fe40000410000 */
[----:B------:R-:W-:-:S03]  /*ff80*/  FMUL.FTZ R9, R9, c[0x0][0x2ec] ;  /* 0x0000bb0009097a20 */ /* 0x000fc60000410000 */
[----:B------:R5:W2:Y:S01]  /*ff90*/  MUFU.TANH R132, R32 ;  /* 0x0000002000847308 */ /* 0x000aa20000002400 */
[----:B------:R-:W-:Y:S02]  /*ffa0*/  FMUL.FTZ R10, R10, c[0x0][0x2ec] ;  /* 0x0000bb000a0a7a20 */ /* 0x000fe40000410000 */
[----:B------:R-:W-:Y:S01]  /*ffb0*/  FMUL.FTZ R11, R11, c[0x0][0x2ec] ;  /* 0x0000bb000b0b7a20 */ /* 0x000fe20000410000 */
[----:B------:R-:W-:Y:S01]  /*ffc0*/  HMMA.16816.F32 R28, R4, R20, R28 ;  /* 0x00000014041c723c */ /* 0x000fe2000000181c */
[----:B-1----:R-:W-:-:S03]  /*ffd0*/  FMUL.FTZ R134, R135, c[0x0][0x2ec] ;  /* 0x0000bb0087867a20 */ /* 0x002fc60000410000 */
[----:B------:R-:W1:Y:S04]  /*ffe0*/  MUFU.TANH R136, R136 ;  /* 0x0000008800887308 */ /* 0x000e680000002400 */
[----:B------:R-:W-:Y:S01]  /*fff0*/  HMMA.16816.F32 R4, R4, R22, R12 ;  /* 0x000000160404723c */ /* 0x000fe2000000180c */
[----:B-----5:R-:W-:-:S03]  /*10000*/  FMUL.FTZ R32, R33, c[0x0][0x2ec] ;  /* 0x0000bb0021207a20 */ /* 0x020fc60000410000 */
[----:B------:R-:W1:Y:S01]  /*10010*/  MUFU.TANH R139, R139 ;  /* 0x0000008b008b7308 */ /* 0x000e620000002400 */
[----:B------:R-:W-:-:S07]  /*10020*/  FMUL.FTZ R33, R35, c[0x0][0x2ec] ;  /* 0x0000bb0023217a20 */ /* 0x000fce0000410000 */
[----:B------:R1:W1:Y:S04]  /*10030*/  MUFU.TANH R140, R133 ;  /* 0x00000085008c7308 */ /* 0x0002680000002400 */
        /* <DEDUP_REMOVED lines=72> */
.L_x_2157:
[----:B------:R-:W-:Y:S05]  /*104c0*/  BSYNC B0 ;  /* 0x0000000000007941 */ /* 0x000fea0003800000 */
.L_x_2156:
[----:B------:R-:W0:Y:S02]  /*104d0*/  LDGDEPBAR ;  /* 0x00000000000079af */ /* 0x000e240000000000 */
.L_x_2155:
[----:B--234-:R-:W2:Y:S01]  /*104e0*/  S2R R2, SR_TID.X ;  /* 0x0000000000027919 */ /* 0x01cea20000002100 */
[----:B------:R-:W-:Y:S02]  /*104f0*/  MOV R0, UR21 ;  /* 0x0000001500007c02 */ /* 0x000fe40008000f00 */
[----:B--2---:R-:W-:-:S04]  /*10500*/  SHF.L.U32 R2, R2, 0x1, RZ ;  /* 0x0000000102027819 */ /* 0x004fc800000006ff */
[----:B------:R-:W-:-:S04]  /*10510*/  LOP3.LUT R2, R2, 0x6, RZ, 0xc0, !PT ;  /* 0x0000000602027812 */ /* 0x000fc800078ec0ff */
[----:B------:R-:W-:-:S04]  /*10520*/  LEA R0, R0, R2, 0x5 ;  /* 0x0000000200007211 */ /* 0x000fc800078e28ff */
[C---:B------:R-:W-:Y:S02]  /*10530*/  IADD3 R2, R0.reuse, 0x1, RZ ;  /* 0x0000000100027810 */ /* 0x040fe40007ffe0ff */
        /* <DEDUP_REMOVED lines=14> */
[----:B-1----:R-:W-:Y:S02]  /*10620*/  FSEL R6, R183, -INF , !P1 ;  /* 0xff800000b7067808 */ /* 0x002fe40004800000 */
[----:B------:R-:W-:Y:S02]  /*10630*/  ISETP.LT.OR P5, PT, R0, R229, P5 ;  /* 0x000000e50000720c */ /* 0x000fe40002fa1670 */
[----:B------:R-:W-:-:S02]  /*10640*/  FSEL R9, R182, -INF , !P0 ;  /* 0xff800000b6097808 */ /* 0x000fc40004000000 */
[----:B------:R-:W-:Y:S02]  /*10650*/  ISETP.GE.AND P1, PT, R0, R232, PT ;  /* 0x000000e80000720c */ /* 0x000fe40003f26270 */
[----:B------:R-:W-:Y:S02]  /*10660*/  ISETP.GE.AND P0, PT, R2, R235, PT ;  /* 0x000000eb0200720c */ /* 0x000fe40003f06270 */
[C---:B------:R-:W-:Y:S02]  /*10670*/  IADD3 R5, R0.reuse, 0x9, RZ ;  /* 0x0000000900057810 */ /* 0x040fe40007ffe0ff */
[----:B------:R-:W-:Y:S02]  /*10680*/  FSEL R11, R179, -INF , !P5 ;  /* 0xff800000b30b7808 */ /* 0x000fe40006800000 */
        /* <DEDUP_REMOVED lines=9> */
[----:B------:R-:W-:Y:S02]  /*10720*/  ISETP.LT.OR P5, PT, R2, R230, P5 ;  /* 0x000000e60200720c */ /* 0x000fe40002fa1670 */
        /* <DEDUP_REMOVED lines=10> */
[----:B------:R-:W-:Y:S02]  /*107d0*/  ISETP.GE.AND P5, PT, R3, R235, PT ;  /* 0x000000eb0300720c */ /* 0x000fe40003fa6270 */
[-C--:B------:R-:W-:Y:S02]  /*107e0*/  ISETP.LT.OR P0, PT, R4, R231.reuse, P0 ;  /* 0x000000e70400720c */ /* 0x080fe40000701670 */
[----:B------:R-:W-:Y:S02]  /*107f0*/  IADD3 R2, R0, 0x18, RZ ;  /* 0x0000001800027810 */ /* 0x000fe40007ffe0ff */
[----:B------:R-:W-:Y:S02]  /*10800*/  FSEL R7, R177, -INF , !P2 ;  /* 0xff800000b1077808 */ /* 0x000fe40005000000 */
[----:B------:R-:W-:Y:S01]  /*10810*/  FMNMX.FTZ R12, R8, R12, !PT ;  /* 0x0000000c080c7209 */ /* 0x000fe20007810000 */
[----:B------:R-:W-:Y:S01]  /*10820*/  LDSM.16.MT88.4 R176, [R215+0xa000] ;  /* 0x00a00000d7b0783b */ /* 0x000fe20000004200 */
        /* <DEDUP_REMOVED lines=24> */
[----:B------:R-:W-:-:S02]  /*109b0*/  ISETP.GE.AND P0, PT, R4, R234, PT ;  /* 0x000000ea0400720c */ /* 0x000fc40003f06270 */
[----:B------:R-:W-:Y:S02]  /*109c0*/  FMNMX.FTZ R136, R185, R5, !PT ;  /* 0x00000005b9887209 */ /* 0x000fe40007810000 */
[----:B------:R-:W-:Y:S02]  /*109d0*/  FSEL R19, R137, -INF , !P1 ;  /* 0xff80000089137808 */ /* 0x000fe40004800000 */
[----:B------:R-:W-:Y:S02]  /*109e0*/  ISETP.GE.AND P1, PT, R3, R234, PT ;  /* 0x000000ea0300720c */ /* 0x000fe40003f26270 */
[----:B------:R-:W-:Y:S02]  /*109f0*/  ISETP.LT.OR P0, PT, R4, R230, P0 ;  /* 0x000000e60400720c */ /* 0x000fe40000701670 */
[----:B------:R-:W-:Y:S02]  /*10a00*/  FSEL R15, R139, -INF , !P4 ;  /* 0xff8000008b0f7808 */ /* 0x000fe40006000000 */
[----:B------:R-:W-:-:S02]  /*10a10*/  FMNMX.FTZ R5, R16, R12, !PT ;  /* 0x0000000c10057209 */ /* 0x000fc40007810000 */
[----:B------:R-:W1:Y:S01]  /*10a20*/  SHFL.BFLY PT, R12, R136, 0x2, 0x1f ;  /* 0x0c401f00880c7f89 */ /* 0x000e6200000e0000 */
[----:B------:R-:W-:Y:S02]  /*10a30*/  ISETP.GE.AND P4, PT, R2, R234, PT ;  /* 0x000000ea0200720c */ /* 0x000fe40003f86270 */
[----:B------:R-:W-:Y:S02]  /*10a40*/  ISETP.LT.OR P1, PT, R3, R230, P1 ;  /* 0x000000e60300720c */ /* 0x000fe40000f21670 */
[----:B------:R-:W-:Y:S02]  /*10a50*/  FSEL R182, R34, -INF , !P0 ;  /* 0xff80000022b67808 */ /* 0x000fe40004000000 */
[----:B------:R-:W-:Y:S02]  /*10a60*/  FMNMX.FTZ R5, R15, R5, !PT ;  /* 0x000000050f057209 */ /* 0x000fe40007810000 */
[----:B------:R-:W-:Y:S02]  /*10a70*/  ISETP.GE.AND P0, PT, R0, R234, PT ;  /* 0x000000ea0000720c */ /* 0x000fe40003f06270 */
[----:B------:R-:W-:-:S02]  /*10a80*/  ISETP.LT.OR P4, PT, R2, R230, P4 ;  /* 0x000000e60200720c */ /* 0x000fc40002781670 */
[----:B------:R-:W-:Y:S02]  /*10a90*/  FSEL R181, R33, -INF , !P1 ;  /* 0xff80000021b57808 */ /* 0x000fe40004800000 */
[----:B------:R-:W-:Y:S01]  /*10aa0*/  FMNMX.FTZ R5, R182, R5, !PT ;  /* 0x00000005b6057209 */ /* 0x000fe20007810000 */
[----:B------:R-:W-:Y:S01]  /*10ab0*/  LDSM.16.MT88.4 R32, [R215+0xb000] ;  /* 0x00b00000d720783b */ /* 0x000fe20000004200 */
[C---:B------:R-:W-:Y:S02]  /*10ac0*/  ISETP.GE.AND P5, PT, R4.reuse, R233, PT ;  /* 0x000000e90400720c */ /* 0x040fe40003fa6270 */
        /* <DEDUP_REMOVED lines=10> */
[----:B------:R-:W-:Y:S02]  /*10b70*/  FMNMX.FTZ R5, R237, R11, !PT ;  /* 0x0000000bed057209 */ /* 0x000fe40007810000 */
[C---:B------:R-:W-:Y:S02]  /*10b80*/  ISETP.LT.OR P4, PT, R3.reuse, R229, P4 ;  /* 0x000000e50300720c */ /* 0x040fe40002781670 */
[----:B------:R-:W-:Y:S02]  /*10b90*/  ISETP.LT.OR P0, PT, R3, R228, P0 ;  /* 0x000000e40300720c */ /* 0x000fe40000701670 */
[----:B------:R-:W-:Y:S02]  /*10ba0*/  FMNMX.FTZ R3, R20, R5, !PT ;  /* 0x0000000514037209 */ /* 0x000fe40007810000 */
[----:B------:R-:W-:-:S02]  /*10bb0*/  FMNMX.FTZ R5, R236, R18, !PT ;  /* 0x00000012ec057209 */ /* 0x000fc40007810000 */
[----:B-1----:R-:W-:Y:S02]  /*10bc0*/  FMNMX.FTZ R136, R136, R12, !PT ;  /* 0x0000000c88887209 */ /* 0x002fe40007810000 */
[----:B------:R-:W-:Y:S02]  /*10bd0*/  FSEL R13, R141, -INF , !P3 ;  /* 0xff8000008d0d7808 */ /* 0x000fe40005800000 */
[----:B------:R-:W-:Y:S01]  /*10be0*/  FMNMX.FTZ R12, R21, R5, !PT ;  /* 0x00000005150c7209 */ /* 0x000fe20007810000 */
[----:B------:R-:W1:Y:S01]  /*10bf0*/  SHFL.BFLY PT, R23, R136, 0x1, 0x1f ;  /* 0x0c201f0088177f89 */ /* 0x000e6200000e0000 */
[----:B------:R-:W-:Y:S02]  /*10c00*/  FSEL R14, R140, -INF , !P6 ;  /* 0xff8000008c0e7808 */ /* 0x000fe40007000000 */
[C---:B------:R-:W-:Y:S01]  /*10c10*/  ISETP.GE.AND P6, PT, R2.reuse, R233, PT ;  /* 0x000000e90200720c */ /* 0x040fe20003fc6270 */
[----:B------:R-:W-:Y:S01]  /*10c20*/  LDSM.16.MT88.4 R140, [R217+0xa000] ;  /* 0x00a00000d98c783b */ /* 0x000fe20000004200 */
[----:B------:R-:W-:-:S02]  /*10c30*/  ISETP.GE.AND P3, PT, R2, R232, PT ;  /* 0x000000e80200720c */ /* 0x000fc40003f66270 */
[----:B------:R-:W-:Y:S02]  /*10c40*/  FMNMX.FTZ R3, R19, R3, !PT ;  /* 0x0000000313037209 */ /* 0x000fe40007810000 */
        /* <DEDUP_REMOVED lines=8> */
[C---:B------:R-:W-:Y:S02]  /*10cd0*/  ISETP.GE.AND P5, PT, R0.reuse, R233, PT ;  /* 0x000000e90000720c */ /* 0x040fe40003fa6270 */
[----:B------:R-:W-:Y:S02]  /*10ce0*/  ISETP.GE.AND P1, PT, R0, R232, PT ;  /* 0x000000e80000720c */ /* 0x000fe40003f26270 */
[----:B------:R-:W-:-:S02]  /*10cf0*/  FSEL R186, R29, -INF , !P4 ;  /* 0xff8000001dba7808 */ /* 0x000fc40006000000 */
[----:B------:R-:W-:Y:S02]  /*10d00*/  FMNMX.FTZ R3, R183, R3, !PT ;  /* 0x00000003b7037209 */ /* 0x000fe40007810000 */
[----:B------:R-:W-:Y:S02]  /*10d10*/  FSEL R190, R31, -INF , !P0 ;  /* 0xff8000001fbe7808 */ /* 0x000fe40004000000 */
[----:B------:R-:W-:Y:S01]  /*10d20*/  FMNMX.FTZ R2, R189, R2, !PT ;  /* 0x00000002bd027209 */ /* 0x000fe20007810000 */
[----:B------:R-:W-:Y:S01]  /*10d30*/  LDSM.16.MT88.4 R28, [R213+0xb000] ;  /* 0x00b00000d51c783b */ /* 0x000fe20000004200 */
        /* <DEDUP_REMOVED lines=10> */
[----:B------:R-:W-:Y:S02]  /*10de0*/  FMNMX.FTZ R134, R188, R3, !PT ;  /* 0x00000003bc867209 */ /* 0x000fe40007810000 */
[----:B------:R-:W-:Y:S02]  /*10df0*/  FMNMX.FTZ R0, R191, R0, !PT ;  /* 0x00000000bf007209 */ /* 0x000fe40007810000 */
[----:B------:R-:W-:Y:S01]  /*10e00*/  FMNMX.FTZ R4, R184, R4, !PT ;  /* 0x00000004b8047209 */ /* 0x000fe20007810000 */
[----:B------:R-:W2:Y:S01]  /*10e10*/  SHFL.BFLY PT, R3, R134, 0x2, 0x1f ;  /* 0x0c401f0086037f89 */ /* 0x000ea200000e0000 */
[----:B-1----:R-:W-:-:S03]  /*10e20*/  FMNMX.FTZ R136, R136, R23, !PT ;  /* 0x0000001788887209 */ /* 0x002fc60007810000 */
[----:B------:R-:W1:Y:S01]  /*10e30*/  SHFL.BFLY PT, R2, R0, 0x2, 0x1f ;  /* 0x0c401f0000027f89 */ /* 0x000e6200000e0000 */
        /* <DEDUP_REMOVED lines=9> */
[----:B--2---:R-:W-:Y:S02]  /*10ed0*/  FMNMX.FTZ R134, R3, R134, !PT ;  /* 0x0000008603867209 */ /* 0x004fe40007810000 */
[----:B-1----:R-:W-:-:S02]  /*10ee0*/  FMNMX.FTZ R0, R2, R0, !PT ;  /* 0x0000000002007209 */ /* 0x002fc40007810000 */
[----:B------:R-:W1:Y:S01]  /*10ef0*/  MUFU.EX2 R210, R10 ;  /* 0x0000000a00d27308 */ /* 0x000e620000000800 */
[----:B---3--:R-:W-:Y:S02]  /*10f00*/  FMNMX.FTZ R4, R4, R22, !PT ;  /* 0x0000001604047209 */ /* 0x008fe40007810000 */
[----:B------:R-:W2:Y:S04]  /*10f10*/  SHFL.BFLY PT, R137, R0, 0x1, 0x1f ;  /* 0x0c201f0000897f89 */ /* 0x000ea800000e0000 */
[----:B----4-:R-:W3:Y:S01]  /*10f20*/  SHFL.BFLY PT, R6, R134, 0x1, 0x1f ;  /* 0x0c201f0086067f89 */ /* 0x010ee200000e0000 */
[----:B------:R1:W-:Y:S03]  /*10f30*/  MUFU.EX2 R209, R8 ;  /* 0x0000000800d17308 */ /* 0x0003e60000000800 */
[----:B------:R-:W4:Y:S05]  /*10f40*/  SHFL.BFLY PT, R135, R4, 0x1, 0x1f ;  /* 0x0c201f0004877f89 */ /* 0x000f2a00000e0000 */
[----:B------:R-:W5:Y:S01]  /*10f50*/  MUFU.EX2 R240, R7 ;  /* 0x0000000700f07308 */ /* 0x000f620000000800 */
[----:B-1----:R-:W-:-:S02]  /*10f60*/  F2FP.PACK_AB R8, R210, R211 ;  /* 0x000000d3d208723e */ /* 0x002fc400000000ff */
[----:B--2---:R-:W-:Y:S02]  /*10f70*/  FMNMX.FTZ R137, R0, R137, !PT ;  /* 0x0000008900897209 */ /* 0x004fe40007810000 */
[----:B---3--:R-:W-:-:S03]  /*10f80*/  FMNMX.FTZ R134, R134, R6, !PT ;  /* 0x0000000686867209 */ /* 0x008fc60007810000 */
[C---:B------:R-:W-:Y:S01]  /*10f90*/  FMUL.FTZ R0, R137.reuse, c[0x0][0x23c] ;  /* 0x00008f0089007a20 */ /* 0x040fe20000410000 */
[----:B------:R-:W-:Y:S02]  /*10fa0*/  FSETP.NEU.FTZ.AND P0, PT, R137, -INF , PT ;  /* 0xff8000008900780b */ /* 0x000fe40003f1d000 */
[C---:B------:R-:W-:Y:S01]  /*10fb0*/  FSETP.NEU.FTZ.AND P1, PT, R134.reuse, -INF , PT ;  /* 0xff8000008600780b */ /* 0x040fe20003f3d000 */
[----:B------:R-:W-:Y:S01]  /*10fc0*/  FMUL.FTZ R2, R134, c[0x0][0x23c] ;  /* 0x00008f0086027a20 */ /* 0x000fe20000410000 */
[----:B------:R-:W-:Y:S02]  /*10fd0*/  FSEL R0, R0, RZ, P0 ;  /* 0x000000ff00007208 */ /* 0x000fe40000000000 */
[----:B----4-:R-:W-:Y:S02]  /*10fe0*/  FMNMX.FTZ R135, R4, R135, !PT ;  /* 0x0000008704877209 */ /* 0x010fe40007810000 */
[----:B------:R-:W-:Y:S01]  /*10ff0*/  FSEL R2, R2, RZ, P1 ;  /* 0x000000ff02027208 */ /* 0x000fe20000800000 */
[----:B------:R-:W-:Y:S01]  /*11000*/  FFMA.FTZ R21, R21, c[0x0][0x23c], -R0 ;  /* 0x00008f0015157a23 */ /* 0x000fe20000010800 */
[----:B------:R-:W-:Y:S01]  /*11010*/  FSEL R4, R136, RZ, P3 ;  /* 0x000000ff88047208 */ /* 0x000fe20001800000 */
[C---:B------:R-:W-:Y:S01]  /*11020*/  FMUL.FTZ R3, R135.reuse, c[0x0][0x23c] ;  /* 0x00008f0087037a20 */ /* 0x040fe20000410000 */
[----:B------:R-:W-:Y:S01]  /*11030*/  FSETP.NEU.FTZ.AND P2, PT, R135, -INF , PT ;  /* 0xff8000008700780b */ /* 0x000fe20003f5d000 */
[----:B------:R-:W-:Y:S01]  /*11040*/  FFMA.FTZ R20, R20, c[0x0][0x23c], -R2 ;  /* 0x00008f0014147a23 */ /* 0x000fe20000010802 */
[----:B------:R-:W-:Y:S01]  /*11050*/  MUFU.EX2 R194, R21 ;  /* 0x0000001500c27308 */ /* 0x000fe20000000800 */
[----:B------:R-:W-:Y:S01]  /*11060*/  FADD.FTZ R6, R239, -R4 ;  /* 0x80000004ef067221 */ /* 0x000fe20000010000 */
[----:B------:R-:W-:Y:S01]  /*11070*/  FSEL R3, R3, RZ, P2 ;  /* 0x000000ff03037208 */ /* 0x000fe20001000000 */
[----:B------:R-:W-:Y:S01]  /*11080*/  FFMA.FTZ R11, R11, c[0x0][0x23c], -R2 ;  /* 0x00008f000b0b7a23 */ /* 0x000fe20000010802 */
[----:B------:R-:W-:Y:S01]  /*11090*/  FSEL R4, R135, RZ, P2 ;  /* 0x000000ff87047208 */ /* 0x000fe20001000000 */
[----:B------:R-:W-:Y:S01]  /*110a0*/  FMUL.FTZ R6, R6, c[0x0][0x23c] ;  /* 0x00008f0006067a20 */ /* 0x000fe20000410000 */
[----:B-----5:R-:W-:Y:S01]  /*110b0*/  F2FP.PACK_AB R10, R240, R209 ;  /* 0x000000d1f00a723e */ /* 0x020fe200000000ff */
[----:B------:R-:W-:Y:S01]  /*110c0*/  FFMA.FTZ R15, R15, c[0x0][0x23c], -R3 ;  /* 0x00008f000f0f7a23 */ /* 0x000fe20000010803 */
[----:B------:R1:W-:Y:S01]  /*110d0*/  MUFU.EX2 R197, R20 ;  /* 0x0000001400c57308 */ /* 0x0003e20000000800 */
[----:B------:R-:W-:-:S02]  /*110e0*/  FADD.FTZ R4, R238, -R4 ;  /* 0x80000004ee047221 */ /* 0x000fc40000010000 */
[--C-:B------:R-:W-:Y:S02]  /*110f0*/  FFMA.FTZ R16, R16, c[0x0][0x23c], -R3.reuse ;  /* 0x00008f0010107a23 */ /* 0x100fe40000010803 */
[--C-:B------:R-:W-:Y:S02]  /*11100*/  FFMA.FTZ R9, R9, c[0x0][0x23c], -R3.reuse ;  /* 0x00008f0009097a23 */ /* 0x100fe40000010803 */
[----:B------:R-:W-:Y:S01]  /*11110*/  FFMA.FTZ R17, R17, c[0x0][0x23c], -R3 ;  /* 0x00008f0011117a23 */ /* 0x000fe20000010803 */
[----:B------:R2:W-:Y:S01]  /*11120*/  MUFU.EX2 R208, R15 ;  /* 0x0000000f00d07308 */ /* 0x0005e20000000800 */
[----:B------:R-:W-:Y:S02]  /*11130*/  FFMA.FTZ R5, R5, c[0x0][0x23c], -R0 ;  /* 0x00008f0005057a23 */ /* 0x000fe40000010800 */
[----:B------:R-:W-:Y:S02]  /*11140*/  FFMA.FTZ R14, R14, c[0x0][0x23c], -R2 ;  /* 0x00008f000e0e7a23 */ /* 0x000fe40000010802 */
[----:B------:R-:W-:-:S02]  /*11150*/  FFMA.FTZ R13, R13, c[0x0][0x23c], -R0 ;  /* 0x00008f000d0d7a23 */ /* 0x000fc40000010800 */
[----:B------:R-:W-:Y:S01]  /*11160*/  FFMA.FTZ R19, R19, c[0x0][0x23c], -R2 ;  /* 0x00008f0013137a23 */ /* 0x000fe20000010802 */
[----:B-1----:R-:W1:Y:S01]  /*11170*/  LDSM.16.MT88.4 R20, [R213+0xa000] ;  /* 0x00a00000d514783b */ /* 0x002e620000004200 */
[----:B------:R-:W-:Y:S01]  /*11180*/  MUFU.EX2 R207, R16 ;  /* 0x0000001000cf7308 */ /* 0x000fe20000000800 */
[----:B------:R-:W-:Y:S02]  /*11190*/  FFMA.FTZ R18, R18, c[0x0][0x23c], -R0 ;  /* 0x00008f0012127a23 */ /* 0x000fe40000010800 */
[----:B--2---:R-:W-:-:S05]  /*111a0*/  FMUL.FTZ R15, R4, c[0x0][0x23c] ;  /* 0x00008f00040f7a20 */ /* 0x004fca0000410000 */
[----:B------:R-:W-:Y:S01]  /*111b0*/  MUFU.EX2 R206, R9 ;  /* 0x0000000900ce7308 */ /* 0x000fe20000000800 */
[----:B------:R-:W-:-:S05]  /*111c0*/  FSEL R4, R137, RZ, P0 ;  /* 0x000000ff89047208 */ /* 0x000fca0000000000 */
[----:B------:R-:W-:Y:S02]  /*111d0*/  FADD.FTZ R4, R236, -R4 ;  /* 0x80000004ec047221 */ /* 0x000fe40000010000 */
[----:B------:R-:W2:Y:S02]  /*111e0*/  MUFU.EX2 R205, R17 ;  /* 0x0000001100cd7308 */ /* 0x000ea40000000800 */
[----:B------:R-:W-:-:S06]  /*111f0*/  FMUL.FTZ R4, R4, c[0x0][0x23c] ;  /* 0x00008f0004047a20 */ /* 0x000fcc0000410000 */
        /* <DEDUP_REMOVED lines=39> */
[----:B------:R5:W2:Y:S01]  /*11470*/  MUFU.EX2 R14, R5 ;  /* 0x00000005000e7308 */ /* 0x000aa20000000800 */
[----:B---3--:R-:W-:Y:S01]  /*11480*/  F2FP.PACK_AB R6, R204, R199 ;  /* 0x000000c7cc06723e */ /* 0x008fe200000000ff */
[-C--:B------:R-:W-:Y:S01]  /*11490*/  FMUL.FTZ R128, R128, R16.reuse ;  /* 0x0000001080807220 */ /* 0x080fe20000410000 */
[----:B------:R-:W-:Y:S01]  /*114a0*/  MOV R17, R251 ;  /* 0x000000fb00117202 */ /* 0x000fe20000000f00 */
[----:B------:R-:W-:-:S02]  /*114b0*/  FMUL.FTZ R129, R129, R16 ;  /* 0x0000001081817220 */ /* 0x000fc40000410000 */
[-C--:B------:R-:W-:Y:S02]  /*114c0*/  FMUL.FTZ R130, R130, R15.reuse ;  /* 0x0000000f82827220 */ /* 0x080fe40000410000 */
[----:B------:R3:W1:Y:S01]  /*114d0*/  MUFU.EX2 R13, R4 ;  /* 0x00000004000d7308 */ /* 0x0006620000000800 */
[----:B----4-:R-:W-:Y:S01]  /*114e0*/  MOV R18, R250 ;  /* 0x000000fa00127202 */ /* 0x010fe20000000f00 */
[----:B------:R-:W-:Y:S02]  /*114f0*/  FMUL.FTZ R131, R131, R15 ;  /* 0x0000000f83837220 */ /* 0x000fe40000410000 */
[-C--:B------:R-:W-:Y:S02]  /*11500*/  FMUL.FTZ R52, R52, R16.reuse ;  /* 0x0000001034347220 */ /* 0x080fe40000410000 */
[----:B------:R-:W-:Y:S01]  /*11510*/  FMUL.FTZ R53, R53, R16 ;  /* 0x0000001035357220 */ /* 0x000fe20000410000 */
[----:B-----5:R-:W-:Y:S01]  /*11520*/  F2FP.PACK_AB R5, R194, R193 ;  /* 0x000000c1c205723e */ /* 0x020fe200000000ff */
[----:B--2---:R-:W-:-:S02]  /*11530*/  FMUL.FTZ R40, R40, R14 ;  /* 0x0000000e28287220 */ /* 0x004fc40000410000 */
[-C--:B------:R-:W-:Y:S02]  /*11540*/  FMUL.FTZ R41, R41, R14.reuse ;  /* 0x0000000e29297220 */ /* 0x080fe40000410000 */
[-C--:B------:R-:W-:Y:S02]  /*11550*/  FMUL.FTZ R124, R124, R14.reuse ;  /* 0x0000000e7c7c7220 */ /* 0x080fe40000410000 */
[----:B------:R-:W-:Y:S01]  /*11560*/  FMUL.FTZ R125, R125, R14 ;  /* 0x0000000e7d7d7220 */ /* 0x000fe20000410000 */
[----:B---3--:R-:W-:Y:S01]  /*11570*/  F2FP.PACK_AB R4, R197, R198 ;  /* 0x000000c6c504723e */ /* 0x008fe200000000ff */
        /* <DEDUP_REMOVED lines=85> */
[----:B------:R-:W-:Y:S01]  /*11ad0*/  IMAD.MOV.U32 R127, RZ, RZ, R244 ;  /* 0x000000ffff7f7224 */ /* 0x000fe200078e00f4 */
[----:B------:R-:W-:Y:S01]  /*11ae0*/  HMMA.16816.F32 R104, R4, R40, R104 ;  /* 0x000000280468723c */ /* 0x000fe20000001868 */
[-C--:B------:R-:W-:Y:S02]  /*11af0*/  FMUL.FTZ R54, R54, R15.reuse ;  /* 0x0000000f36367220 */ /* 0x080fe40000410000 */
[----:B------:R-:W-:Y:S01]  /*11b00*/  FMUL.FTZ R55, R55, R15 ;  /* 0x0000000f37377220 */ /* 0x000fe20000410000 */
[----:B------:R-:W-:Y:S01]  /*11b10*/  MOV R177, R127 ;  /* 0x0000007f00b17202 */ /* 0x000fe20000000f00 */
        /* <DEDUP_REMOVED lines=11> */
[----:B------:R-:W-:Y:S01]  /*11bd0*/  MOV R4, R248 ;  /* 0x000000f800047202 */ /* 0x000fe20000000f00 */
[----:B------:R-:W-:Y:S01]  /*11be0*/  HMMA.16816.F32 R116, R8, R24, R116 ;  /* 0x000000180874723c */ /* 0x000fe20000001874 */
[----:B------:R-:W-:Y:S01]  /*11bf0*/  MOV R5, R139 ;  /* 0x0000008b00057202 */ /* 0x000fe20000000f00 */
[----:B------:R-:W-:Y:S01]  /*11c00*/  FMUL.FTZ R49, R49, R16 ;  /* 0x0000001031317220 */ /* 0x000fe20000410000 */
[----:B------:R-:W-:Y:S01]  /*11c10*/  MOV R6, R202 ;  /* 0x000000ca00067202 */ /* 0x000fe20000000f00 */
[----:B------:R-:W-:Y:S01]  /*11c20*/  FMUL.FTZ R50, R50, R15 ;  /* 0x0000000f32327220 */ /* 0x000fe20000410000 */
[----:B------:R-:W-:Y:S01]  /*11c30*/  MOV R7, R201 ;  /* 0x000000c900077202 */ /* 0x000fe20000000f00 */
[----:B------:R-:W-:-:S02]  /*11c40*/  FMUL.FTZ R51, R51, R15 ;  /* 0x0000000f33337220 */ /* 0x000fc40000410000 */
[C---:B------:R-:W-:Y:S01]  /*11c50*/  HMMA.16816.F32 R248, R8.reuse, R22, R156 ;  /* 0x0000001608f8723c */ /* 0x040fe2000000189c */
[-C--:B------:R-:W-:Y:S02]  /*11c60*/  FMUL.FTZ R68, R68, R16.reuse ;  /* 0x0000001044447220 */ /* 0x080fe40000410000 */
[----:B------:R-:W-:Y:S02]  /*11c70*/  FMUL.FTZ R69, R69, R16 ;  /* 0x0000001045457220 */ /* 0x000fe40000410000 */
[----:B------:R-:W-:Y:S02]  /*11c80*/  FMUL.FTZ R70, R70, R15 ;  /* 0x0000000f46467220 */ /* 0x000fe40000410000 */
[----:B------:R-:W-:Y:S01]  /*11c90*/  MOV R158, R4 ;  /* 0x00000004009e7202 */ /* 0x000fe20000000f00 */
[----:B------:R-:W-:Y:S01]  /*11ca0*/  FFMA.FTZ R4, R133, c[0x0][0x23c], -R12 ;  /* 0x00008f0085047a23 */ /* 0x000fe2000001080c */
[----:B------:R-:W-:Y:S01]  /*11cb0*/  MOV R159, R21 ;  /* 0x00000015009f7202 */ /* 0x000fe20000000f00 */
[----:B------:R-:W-:Y:S01]  /*11cc0*/  HMMA.16816.F32 R244, R8, R178, R172 ;  /* 0x000000b208f4723c */ /* 0x000fe200000018ac */
[----:B------:R-:W-:Y:S01]  /*11cd0*/  FMUL.FTZ R71, R71, R15 ;  /* 0x0000000f47477220 */ /* 0x000fe20000410000 */
[----:B------:R1:W-:Y:S01]  /*11ce0*/  MUFU.EX2 R133, R4 ;  /* 0x0000000400857308 */ /* 0x0003e20000000800 */
[----:B------:R-:W-:-:S02]  /*11cf0*/  FMUL.FTZ R80, R80, R16 ;  /* 0x0000001050507220 */ /* 0x000fc40000410000 */
        /* <DEDUP_REMOVED lines=19> */
[----:B------:R-:W-:Y:S01]  /*11e30*/  FMUL.FTZ R99, R99, R15 ;  /* 0x0000000f63637220 */ /* 0x000fe20000410000 */
[----:B------:R-:W-:Y:S01]  /*11e40*/  LDSM.16.MT88.4 R64, [R217+0xa800] ;  /* 0x00a80000d940783b */ /* 0x000fe20000004200 */
[-C--:B------:R-:W-:Y:S02]  /*11e50*/  FMUL.FTZ R112, R112, R16.reuse ;  /* 0x0000001070707220 */ /* 0x080fe40000410000 */
[----:B------:R-:W-:-:S02]  /*11e60*/  FMUL.FTZ R113, R113, R16 ;  /* 0x0000001071717220 */ /* 0x000fc40000410000 */
[-C--:B------:R-:W-:Y:S01]  /*11e70*/  FMUL.FTZ R114, R114, R15.reuse ;  /* 0x0000000f72727220 */ /* 0x080fe20000410000 */
[C---:B------:R-:W-:Y:S01]  /*11e80*/  HMMA.16816.F32 R36, R8.reuse, R144, R36 ;  /* 0x000000900824723c */ /* 0x040fe20000001824 */
[----:B------:R-:W-:Y:S02]  /*11e90*/  FMUL.FTZ R115, R115, R15 ;  /* 0x0000000f73737220 */ /* 0x000fe40000410000 */
[-C--:B------:R-:W-:Y:S01]  /*11ea0*/  FMUL.FTZ R100, R100, R16.reuse ;  /* 0x0000001064647220 */ /* 0x080fe20000410000 */
[----:B-1----:R-:W-:Y:S01]  /*11eb0*/  F2FP.PACK_AB R128, R139, R133 ;  /* 0x000000858b80723e */ /* 0x002fe200000000ff */
[----:B------:R-:W-:Y:S02]  /*11ec0*/  FFMA.FTZ R4, R132, c[0x0][0x23c], -R12 ;  /* 0x00008f0084047a23 */ /* 0x000fe4000001080c */
[----:B------:R-:W-:Y:S01]  /*11ed0*/  FMUL.FTZ R101, R101, R16 ;  /* 0x0000001065657220 */ /* 0x000fe20000410000 */
[----:B------:R-:W-:Y:S01]  /*11ee0*/  HMMA.16816.F32 R236, R8, R146, R48 ;  /* 0x0000009208ec723c */ /* 0x000fe20000001830 */
[----:B------:R1:W-:Y:S01]  /*11ef0*/  MUFU.EX2 R176, R4 ;  /* 0x0000000400b07308 */ /* 0x0003e20000000800 */
[----:B------:R-:W2:Y:S01]  /*11f00*/  LDSM.16.MT88.4 R48, [R218+0xa800] ;  /* 0x00a80000da30783b */ /* 0x000ea20000004200 */
[----:B------:R-:W-:-:S02]  /*11f10*/  FMUL.FTZ R102, R102, R15 ;  /* 0x0000000f66667220 */ /* 0x000fc40000410000 */
[----:B------:R-:W-:-:S03]  /*11f20*/  FMUL.FTZ R103, R103, R15 ;  /* 0x0000000f67677220 */ /* 0x000fc60000410000 */
[C---:B------:R-:W-:Y:S08]  /*11f30*/  HMMA.16816.F32 R68, R8.reuse, R28, R68 ;  /* 0x0000001c0844723c */ /* 0x040ff00000001844 */
[C---:B------:R-:W-:Y:S01]  /*11f40*/  HMMA.16816.F32 R140, R8.reuse, R30, R80 ;  /* 0x0000001e088c723c */ /* 0x040fe20000001850 */
[----:B-1----:R-:W-:Y:S01]  /*11f50*/  FFMA.FTZ R4, R185, c[0x0][0x23c], -R12 ;  /* 0x00008f00b9047a23 */ /* 0x002fe2000001080c */
[----:B------:R-:W-:Y:S01]  /*11f60*/  MOV R185, R6 ;  /* 0x0000000600b97202 */ /* 0x000fe20000000f00 */
[----:B------:R-:W-:Y:S02]  /*11f70*/  LDSM.16.MT88.4 R80, [R213+0xb800] ;  /* 0x00b80000d550783b */ /* 0x000fe40000004200 */
[----:B------:R1:W3:Y:S03]  /*11f80*/  MUFU.EX2 R138, R4 ;  /* 0x00000004008a7308 */ /* 0x0002e60000000800 */
[C---:B------:R-:W-:Y:S08]  /*11f90*/  HMMA.16816.F32 R84, R8.reuse, R32, R84 ;  /* 0x000000200854723c */ /* 0x040ff00000001854 */
[----:B------:R-:W-:Y:S01]  /*11fa0*/  HMMA.16816.F32 R32, R8, R34, R96 ;  /* 0x000000220820723c */ /* 0x000fe20000001860 */
[----:B------:R-:W-:Y:S01]  /*11fb0*/  LDSM.16.MT88.4 R96, [R215+0xb800] ;  /* 0x00b80000d760783b */ /* 0x000fe20000004200 */
[----:B-1----:R-:W-:Y:S01]  /*11fc0*/  FFMA.FTZ R4, R182, c[0x0][0x23c], -R3 ;  /* 0x00008f00b6047a23 */ /* 0x002fe20000010803 */
[----:B------:R-:W-:-:S02]  /*11fd0*/  MOV R182, R20 ;  /* 0x0000001400b67202 */ /* 0x000fc40000000f00 */
[----:B---3--:R-:W-:Y:S01]  /*11fe0*/  F2FP.PACK_AB R130, R138, R176 ;  /* 0x000000b08a82723e */ /* 0x008fe200000000ff */
[----:B------:R1:W-:Y:S02]  /*11ff0*/  MUFU.EX2 R21, R4 ;  /* 0x0000000400157308 */ /* 0x0003e40000000800 */
[C---:B------:R-:W-:Y:S01]  /*12000*/  HMMA.16816.F32 R28, R8.reuse, R42, R112 ;  /* 0x0000002a081c723c */ /* 0x040fe20000001870 */
[----:B------:R-:W-:Y:S07]  /*12010*/  LDSM.16.MT88.4 R112, [R218+0xb800] ;  /* 0x00b80000da70783b */ /* 0x000fee0000004200 */
[----:B------:R-:W-:Y:S01]  /*12020*/  HMMA.16816.F32 R100, R8, R40, R100 ;  /* 0x000000280864723c */ /* 0x000fe20000001864 */
[----:B-1----:R-:W-:Y:S01]  /*12030*/  FFMA.FTZ R4, R181, c[0x0][0x23c], -R3 ;  /* 0x00008f00b5047a23 */ /* 0x002fe20000010803 */
[----:B------:R-:W-:-:S05]  /*12040*/  MOV R181, R159 ;  /* 0x0000009f00b57202 */ /* 0x000fca0000000f00 */
[----:B------:R-:W-:Y:S01]  /*12050*/  FFMA.FTZ R11, R177, R16, R211 ;  /* 0x00000010b10b7223 */ /* 0x000fe200000100d3 */
[----:B------:R1:W3:Y:S01]  /*12060*/  MUFU.EX2 R23, R4 ;  /* 0x0000000400177308 */ /* 0x0002e20000000800 */
[----:B------:R-:W-:Y:S02]  /*12070*/  FFMA.FTZ R8, R243, R15, R206 ;  /* 0x0000000ff3087223 */ /* 0x000fe400000100ce */
[----:B------:R-:W-:Y:S02]  /*12080*/  FADD.FTZ R11, R210, R11 ;  /* 0x0000000bd20b7221 */ /* 0x000fe40000010000 */
[----:B------:R-:W-:Y:S02]  /*12090*/  FADD.FTZ R10, R205, R8 ;  /* 0x00000008cd0a7221 */ /* 0x000fe40000010000 */
[--C-:B-1----:R-:W-:Y:S01]  /*120a0*/  FFMA.FTZ R4, R180, c[0x0][0x23c], -R3.reuse ;  /* 0x00008f00b4047a23 */ /* 0x102fe20000010803 */
[----:B------:R-:W-:Y:S01]  /*120b0*/  MOV R180, R158 ;  /* 0x0000009e00b47202 */ /* 0x000fe20000000f00 */
[----:B------:R-:W-:Y:S01]  /*120c0*/  FFMA.FTZ R3, R184, c[0x0][0x23c], -R3 ;  /* 0x00008f00b8037a23 */ /* 0x000fe20000010803 */
[----:B------:R-:W1:Y:S01]  /*120d0*/  LDSM.16.MT88.4 R156, [R213+0xa800] ;  /* 0x00a80000d59c783b */ /* 0x000e620000004200 */
[----:B------:R-:W-:Y:S01]  /*120e0*/  MUFU.EX2 R132, R4 ;  /* 0x0000000400847308 */ /* 0x000fe20000000800 */
[----:B---3--:R-:W-:-:S02]  /*120f0*/  F2FP.PACK_AB R129, R23, R21 ;  /* 0x000000151781723e */ /* 0x008fc400000000ff */
[----:B------:R-:W-:-:S05]  /*12100*/  MOV R184, R5 ;  /* 0x0000000500b87202 */ /* 0x000fca0000000f00 */
[----:B------:R3:W4:Y:S02]  /*12110*/  MUFU.EX2 R22, R3 ;  /* 0x0000000300167308 */ /* 0x0007240000000800 */
[----:B---3--:R-:W-:Y:S01]  /*12120*/  FFMA.FTZ R3, R183, c[0x0][0x23c], -R2 ;  /* 0x00008f00b7037a23 */ /* 0x008fe20000010802 */
[----:B----4-:R-:W-:Y:S01]  /*12130*/  F2FP.PACK_AB R131, R22, R132 ;  /* 0x000000841683723e */ /* 0x010fe200000000ff */
[----:B------:R-:W-:-:S04]  /*12140*/  IMAD.MOV.U32 R183, RZ, RZ, R19 ;  /* 0x000000ffffb77224 */ /* 0x000fc800078e0013 */
[----:B------:R3:W-:Y:S02]  /*12150*/  MUFU.EX2 R20, R3 ;  /* 0x0000000300147308 */ /* 0x0007e40000000800 */
[C---:B--2---:R-:W-:Y:S08]  /*12160*/  HMMA.16816.F32 R36, R128.reuse, R48, R36 ;  /* 0x000000308024723c */ /* 0x044ff00000001824 */
[----:B-1----:R-:W-:Y:S01]  /*12170*/  HMMA.16816.F32 R144, R128, R156, R172 ;  /* 0x0000009c8090723c */ /* 0x002fe200000018ac */
[----:B------:R-:W1:Y:S01]  /*12180*/  LDSM.16.MT88.4 R172, [R215+0xa800] ;  /* 0x00a80000d7ac783b */ /* 0x000e620000004200 */
[----:B---3--:R-:W-:Y:S01]  /*12190*/  FFMA.FTZ R3, R186, c[0x0][0x23c], -R2 ;  /* 0x00008f00ba037a23 */ /* 0x008fe20000010802 */
[----:B------:R-:W-:-:S02]  /*121a0*/  MOV R186, R7 ;  /* 0x0000000700ba7202 */ /* 0x000fc40000000f00 */
[----:B------:R-:W2:Y:S01]  /*121b0*/  LDSM.16.MT88.4 R4, [R217+0xb800] ;  /* 0x00b80000d904783b */ /* 0x000ea20000004200 */
[----:B------:R3:W4:Y:S02]  /*121c0*/  MUFU.EX2 R19, R3 ;  /* 0x0000000300137308 */ /* 0x0007240000000800 */
[C---:B------:R-:W-:Y:S08]  /*121d0*/  HMMA.16816.F32 R52, R128.reuse, R64, R52 ;  /* 0x000000408034723c */ /* 0x040ff00000001834 */
[C---:B------:R-:W-:Y:S01]  /*121e0*/  HMMA.16816.F32 R68, R128.reuse, R80, R68 ;  /* 0x000000508044723c */ /* 0x040fe20000001844 */
[--C-:B---3--:R-:W-:Y:S01]  /*121f0*/  FFMA.FTZ R3, R187, c[0x0][0x23c], -R2.reuse ;  /* 0x00008f00bb037a23 */ /* 0x108fe20000010802 */
[----:B------:R-:W-:Y:S01]  /*12200*/  MOV R187, R124 ;  /* 0x0000007c00bb7202 */ /* 0x000fe20000000f00 */
[----:B------:R-:W-:Y:S01]  /*12210*/  FFMA.FTZ R2, R188, c[0x0][0x23c], -R2 ;  /* 0x00008f00bc027a23 */ /* 0x000fe20000010802 */
[----:B----4-:R-:W-:Y:S01]  /*12220*/  F2FP.PACK_AB R124, R19, R20 ;  /* 0x00000014137c723e */ /* 0x010fe200000000ff */
[----:B------:R-:W-:Y:S03]  /*12230*/  MUFU.EX2 R18, R3 ;  /* 0x0000000300127308 */ /* 0x000fe60000000800 */
[C---:B------:R-:W-:Y:S05]  /*12240*/  HMMA.16816.F32 R84, R128.reuse, R96, R84 ;  /* 0x000000608054723c */ /* 0x040fea0000001854 */
[----:B------:R3:W4:Y:S03]  /*12250*/  MUFU.EX2 R17, R2 ;  /* 0x0000000200117308 */ /* 0x0007260000000800 */
[C---:B------:R-:W-:Y:S08]  /*12260*/  HMMA.16816.F32 R100, R128.reuse, R112, R100 ;  /* 0x000000708064723c */ /* 0x040ff00000001864 */
[----:B-1----:R-:W-:Y:S01]  /*12270*/  HMMA.16816.F32 R160, R128, R172, R160 ;  /* 0x000000ac80a0723c */ /* 0x002fe200000018a0 */
[----:B---3--:R-:W-:Y:S01]  /*12280*/  FFMA.FTZ R2, R189, c[0x0][0x23c], -R0 ;  /* 0x00008f00bd027a23 */ /* 0x008fe20000010800 */
[----:B----4-:R-:W-:-:S06]  /*12290*/  F2FP.PACK_AB R126, R17, R18 ;  /* 0x00000012117e723e */ /* 0x010fcc00000000ff */
[----:B--2---:R-:W-:Y:S01]  /*122a0*/  HMMA.16816.F32 R116, R128, R4, R116 ;  /* 0x000000048074723c */ /* 0x004fe20000001874 */
[----:B------:R1:W-:Y:S02]  /*122b0*/  MUFU.EX2 R12, R2 ;  /* 0x00000002000c7308 */ /* 0x0003e40000000800 */
[----:B-1----:R-:W-:-:S06]  /*122c0*/  FFMA.FTZ R2, R190, c[0x0][0x23c], -R0 ;  /* 0x00008f00be027a23 */ /* 0x002fcc0000010800 */
        /* <DEDUP_REMOVED lines=63> */
.L_x_2145:
        /* <DEDUP_REMOVED lines=15> */
.L_x_2161:
        /* <DEDUP_REMOVED lines=46> */
.L_x_2159:
        /* <DEDUP_REMOVED lines=26> */
[----:B------:R-:W-:Y:S02]  /*12c30*/  @!P4 LEA.HI.X R7, R0, c[0x0][0x174], R5, 0x1, P0 ;  /* 0x00005d000007ca11 */ /* 0x000fe400000f0c05 */
[----:B------:R-:W-:Y:S03]  /*12c40*/  PLOP3.LUT P0, PT, PT, PT, UP0, 0x80, 0x0 ;  /* 0x000000000000781c */ /* 0x000fe60003f0f008 */
        /* <DEDUP_REMOVED lines=15> */
[----:B------:R-:W3:Y:S08]  /*12d40*/  LDSM.16.M88.4 R16, [R212+0x8000] ;  /* 0x00800000d410783b */ /* 0x000ef00000000200 */
[----:B------:R-:W2:Y:S08]  /*12d50*/  LDSM.16.M88.4 R28, [R214+0x2000] ;  /* 0x00200000d61c783b */ /* 0x000eb00000000200 */
[----:B------:R-:W4:Y:S08]  /*12d60*/  LDSM.16.M88.4 R140, [R212+0x8800] ;  /* 0x00880000d48c783b */ /* 0x000f300000000200 */
[----:B------:R-:W0:Y:S08]  /*12d70*/  LDGDEPBAR ;  /* 0x00000000000079af */ /* 0x000e300000000000 */
[----:B------:R-:W-:Y:S01]  /*12d80*/  LDSM.16.M88.4 R176, [R216] ;  /* 0x00000000d8b0783b */ /* 0x000fe20000000200 */
[-C--:B---3--:R-:W-:Y:S07]  /*12d90*/  HMMA.16816.F32 R4, R32, R16.reuse, RZ ;  /* 0x000000102004723c */ /* 0x088fee00000018ff */
[----:B------:R-:W3:Y:S01]  /*12da0*/  LDSM.16.M88.4 R180, [R223] ;  /* 0x00000000dfb4783b */ /* 0x000ee20000000200 */
[C---:B--2---:R-:W-:Y:S07]  /*12db0*/  HMMA.16816.F32 R8, R28.reuse, R16, RZ ;  /* 0x000000101c08723c */ /* 0x044fee00000018ff */
[----:B------:R-:W2:Y:S01]  /*12dc0*/  LDSM.16.M88.4 R184, [R216+0x2000] ;  /* 0x00200000d8b8783b */ /* 0x000ea20000000200 */
[-C--:B-1----:R-:W-:Y:S07]  /*12dd0*/  HMMA.16816.F32 R12, R28, R18.reuse, RZ ;  /* 0x000000121c0c723c */ /* 0x082fee00000018ff */
[----:B------:R-:W1:Y:S01]  /*12de0*/  LDSM.16.M88.4 R188, [R226] ;  /* 0x00000000e2bc783b */ /* 0x000e620000000200 */
        /* <DEDUP_REMOVED lines=9> */
[----:B------:R-:W5:Y:S01]  /*12e80*/  LDSM.16.M88.4 R140, [R222+0x2000] ;  /* 0x00200000de8c783b */ /* 0x000f620000000200 */
[-C--:B---3--:R-:W-:Y:S07]  /*12e90*/  HMMA.16816.F32 R4, R176, R180.reuse, R4 ;  /* 0x000000b4b004723c */ /* 0x088fee0000001804 */
[----:B------:R-:W3:Y:S01]  /*12ea0*/  LDSM.16.M88.4 R208, [R219] ;  /* 0x00000000dbd0783b */ /* 0x000ee20000000200 */
[C---:B--2---:R-:W-:Y:S08]  /*12eb0*/  HMMA.16816.F32 R8, R184.reuse, R180, R8 ;  /* 0x000000b4b808723c */ /* 0x044ff00000001808 */
        /* <DEDUP_REMOVED lines=9> */
[-C--:B----4-:R-:W-:Y:S01]  /*12f50*/  HMMA.16816.F32 R4, R192, R196.reuse, R4 ;  /* 0x000000c4c004723c */ /* 0x090fe20000001804 */
[----:B------:R-:W2:Y:S07]  /*12f60*/  LDSM.16.M88.4 R188, [R212+0x9000] ;  /* 0x00900000d4bc783b */ /* 0x000eae0000000200 */
        /* <DEDUP_REMOVED lines=10> */
[-C--:B---3--:R-:W-:Y:S01]  /*13010*/  HMMA.16816.F32 R4, R204, R208.reuse, R4 ;  /* 0x000000d0cc04723c */ /* 0x088fe20000001804 */
[----:B------:R-:W3:Y:S07]  /*13020*/  LDSM.16.M88.4 R200, [R225] ;  /* 0x00000000e1c8783b */ /* 0x000eee0000000200 */
        /* <DEDUP_REMOVED lines=10> */
[-C--:B--2---:R-:W-:Y:S01]  /*130d0*/  HMMA.16816.F32 R4, R184, R188.reuse, R4 ;  /* 0x000000bcb804723c */ /* 0x084fe20000001804 */
[----:B------:R-:W2:Y:S07]  /*130e0*/  LDSM.16.M88.4 R204, [R222+0x4000] ;  /* 0x00400000decc783b */ /* 0x000eae0000000200 */
        /* <DEDUP_REMOVED lines=10> */
[-C--:B---3--:R-:W-:Y:S01]  /*13190*/  HMMA.16816.F32 R4, R196, R200.reuse, R4 ;  /* 0x000000c8c404723c */ /* 0x088fe20000001804 */
[----:B------:R-:W3:Y:S07]  /*131a0*/  LDSM.16.M88.4 R192, [R219+0x1000] ;  /* 0x00100000dbc0783b */ /* 0x000eee0000000200 */
        /* <DEDUP_REMOVED lines=8> */
[-C--:B--2---:R-:W-:Y:S08]  /*13230*/  HMMA.16816.F32 R4, R204, R208.reuse, R4 ;  /* 0x000000d0cc04723c */ /* 0x084ff00000001804 */
[C---:B----4-:R-:W-:Y:S08]  /*13240*/  HMMA.16816.F32 R8, R140.reuse, R208, R8 ;  /* 0x000000d08c08723c */ /* 0x050ff00000001808 */
[-C--:B------:R-:W-:Y:S08]  /*13250*/  HMMA.16816.F32 R12, R140, R210.reuse, R12 ;  /* 0x000000d28c0c723c */ /* 0x080ff0000000180c */
[C---:B------:R-:W-:Y:S08]  /*13260*/  HMMA.16816.F32 R16, R204.reuse, R210, R16 ;  /* 0x000000d2cc10723c */ /* 0x040ff00000001810 */
[-C--:B-----5:R-:W-:Y:S08]  /*13270*/  HMMA.16816.F32 R20, R204, R184.reuse, R20 ;  /* 0x000000b8cc14723c */ /* 0x0a0ff00000001814 */
[C---:B------:R-:W-:Y:S08]  /*13280*/  HMMA.16816.F32 R24, R140.reuse, R184, R24 ;  /* 0x000000b88c18723c */ /* 0x040ff00000001818 */
[-C--:B------:R-:W-:Y:S08]  /*13290*/  HMMA.16816.F32 R28, R140, R186.reuse, R28 ;  /* 0x000000ba8c1c723c */ /* 0x080ff0000000181c */
[----:B------:R-:W-:Y:S08]  /*132a0*/  HMMA.16816.F32 R32, R204, R186, R32 ;  /* 0x000000bacc20723c */ /* 0x000ff00000001820 */
[-C--:B---3--:R-:W-:Y:S08]  /*132b0*/  HMMA.16816.F32 R4, R188, R192.reuse, R4 ;  /* 0x000000c0bc04723c */ /* 0x088ff00000001804 */
        /* <DEDUP_REMOVED lines=21> */
[----:B------:R4:W1:Y:S10]  /*13410*/  MUFU.TANH R180, R7 ;  /* 0x0000000700b47308 */ /* 0x0008740000002400 */
[----:B------:R-:W1:Y:S10]  /*13420*/  MUFU.TANH R187, R14 ;  /* 0x0000000e00bb7308 */ /* 0x000e740000002400 */
[----:B------:R-:W1:Y:S01]  /*13430*/  MUFU.TANH R186, R15 ;  /* 0x0000000f00ba7308 */ /* 0x000e620000002400 */
[----:B----4-:R-:W4:Y:S01]  /*13440*/  LDSM.16.M88.4 R4, [R219+0x1800] ;  /* 0x00180000db04783b */ /* 0x010f220000000200 */
[----:B------:R-:W-:Y:S08]  /*13450*/  DEPBAR.LE SB0, 0x0 ;  /* 0x000080000000791a */ /* 0x000ff00000000000 */
[----:B------:R5:W1:Y:S01]  /*13460*/  MUFU.TANH R133, R16 ;  /* 0x0000001000857308 */ /* 0x000a620000002400 */
[----:B------:R-:W-:Y:S09]  /*13470*/  BAR.SYNC.DEFER_BLOCKING 0x0 ;  /* 0x0000000000007b1d */ /* 0x000ff20000010000 */
[----:B------:R1:W1:Y:S10]  /*13480*/  MUFU.TANH R135, R18 ;  /* 0x0000001200877308 */ /* 0x0002740000002400 */
[----:B------:R1:W1:Y:S01]  /*13490*/  MUFU.TANH R136, R19 ;  /* 0x0000001300887308 */ /* 0x0002620000002400 */
[----:B-----5:R-:W-:Y:S09]  /*134a0*/  FMUL.FTZ R16, R17, c[0x0][0x2ec] ;  /* 0x0000bb0011107a20 */ /* 0x020ff20000410000 */
        /* <DEDUP_REMOVED lines=12> */
[----:B------:R5:W2:Y:S01]  /*13570*/  MUFU.TANH R134, R22 ;  /* 0x0000001600867308 */ /* 0x000aa20000002400 */
[----:B------:R-:W-:Y:S02]  /*13580*/  FMUL.FTZ R25, R25, c[0x0][0x2ec] ;  /* 0x0000bb0019197a20 */ /* 0x000fe40000410000 */
[----:B------:R-:W-:Y:S02]  /*13590*/  FMUL.FTZ R26, R26, c[0x0][0x2ec] ;  /* 0x0000bb001a1a7a20 */ /* 0x000fe40000410000 */
[----:B------:R-:W-:Y:S02]  /*135a0*/  FMUL.FTZ R27, R27, c[0x0][0x2ec] ;  /* 0x0000bb001b1b7a20 */ /* 0x000fe40000410000 */
[----:B------:R-:W-:Y:S03]  /*135b0*/  FMUL.FTZ R23, R23, c[0x0][0x2ec] ;  /* 0x0000bb0017177a20 */ /* 0x000fe60000410000 */
[----:B------:R2:W2:Y:S03]  /*135c0*/  MUFU.TANH R140, R24 ;  /* 0x00000018008c7308 */ /* 0x0004a60000002400 */
[----:B------:R-:W-:Y:S02]  /*135d0*/  FMUL.FTZ R14, R32, c[0x0][0x2ec] ;  /* 0x0000bb00200e7a20 */ /* 0x000fe40000410000 */
[----:B-1----:R-:W-:Y:S02]  /*135e0*/  FMUL.FTZ R18, R33, c[0x0][0x2ec] ;  /* 0x0000bb0021127a20 */ /* 0x002fe40000410000 */
[----:B------:R-:W-:Y:S03]  /*135f0*/  FMUL.FTZ R19, R35, c[0x0][0x2ec] ;  /* 0x0000bb0023137a20 */ /* 0x000fe60000410000 */
[----:B------:R1:W1:Y:S01]  /*13600*/  MUFU.TANH R137, R25 ;  /* 0x0000001900897308 */ /* 0x0002620000002400 */
[----:B-----5:R-:W-:Y:S09]  /*13610*/  FMUL.FTZ R22, R34, c[0x0][0x2ec] ;  /* 0x0000bb0022167a20 */ /* 0x020ff20000410000 */
[----:B------:R5:W3:Y:S01]  /*13620*/  MUFU.TANH R176, R26 ;  /* 0x0000001a00b07308 */ /* 0x000ae20000002400 */
[----:B--2---:R-:W-:Y:S09]  /*13630*/  FMUL.FTZ R24, R29, c[0x0][0x2ec] ;  /* 0x0000bb001d187a20 */ /* 0x004ff20000410000 */
[----:B------:R2:W2:Y:S01]  /*13640*/  MUFU.TANH R177, R27 ;  /* 0x0000001b00b17308 */ /* 0x0004a20000002400 */
[----:B-1----:R-:W-:Y:S09]  /*13650*/  FMUL.FTZ R25, R28, c[0x0][0x2ec] ;  /* 0x0000bb001c197a20 */ /* 0x002ff20000410000 */
[----:B------:R1:W1:Y:S01]  /*13660*/  MUFU.TANH R183, R12 ;  /* 0x0000000c00b77308 */ /* 0x0002620000002400 */
[----:B-----5:R-:W-:Y:S09]  /*13670*/  FMUL.FTZ R26, R31, c[0x0][0x2ec] ;  /* 0x0000bb001f1a7a20 */ /* 0x020ff20000410000 */
[----:B------:R1:W1:Y:S01]  /*13680*/  MUFU.TANH R181, R13 ;  /* 0x0000000d00b57308 */ /* 0x0002620000002400 */
[----:B--2---:R-:W-:Y:S09]  /*13690*/  FMUL.FTZ R27, R30, c[0x0][0x2ec] ;  /* 0x0000bb001e1b7a20 */ /* 0x004ff20000410000 */
[----:B------:R-:W2:Y:S10]  /*136a0*/  MUFU.TANH R16, R16 ;  /* 0x0000001000107308 */ /* 0x000eb40000002400 */
        /* <DEDUP_REMOVED lines=12> */
.L_x_2160:
[----:B------:R-:W2:Y:S01]  /*13770*/  S2R R2, SR_TID.X ;  /* 0x0000000000027919 */ /* 0x000ea20000002100 */
[----:B------:R-:W-:Y:S01]  /*13780*/  MOV R0, UR7 ;  /* 0x0000000700007c02 */ /* 0x000fe20008000f00 */
[----:B------:R-:W-:Y:S02]  /*13790*/  UISETP.GT.AND UP0, UPT, UR7, UR8, UPT ;  /* 0x000000080700728c */ /* 0x000fe4000bf04270 */
[----:B------:R-:W-:Y:S01]  /*137a0*/  UMOV UR21, UR7 ;  /* 0x0000000700157c82 */ /* 0x000fe20008000000 */
[----:B--2---:R-:W-:Y:S04]  /*137b0*/  SHF.L.U32 R2, R2, 0x1, RZ ;  /* 0x0000000102027819 */ /* 0x004fe800000006ff */
[----:B------:R-:W-:Y:S04]  /*137c0*/  LOP3.LUT R2, R2, 0x6, RZ, 0xc0, !PT ;  /* 0x0000000602027812 */ /* 0x000fe800078ec0ff */
[----:B------:R-:W-:Y:S04]  /*137d0*/  LEA R0, R0, R2, 0x5 ;  /* 0x0000000200007211 */ /* 0x000fe800078e28ff */
[C---:B------:R-:W-:Y:S02]  /*137e0*/  ISETP.GE.AND P6, PT, R0.reuse, R231, PT ;  /* 0x000000e70000720c */ /* 0x040fe40003fc6270 */
[C---:B-1----:R-:W-:Y:S02]  /*137f0*/  IADD3 R7, R0.reuse, 0x1, RZ ;  /* 0x0000000100077810 */ /* 0x042fe40007ffe0ff */
[C---:B------:R-:W-:Y:S02]  /*13800*/  ISETP.GE.AND P2, PT, R0.reuse, R230, PT ;  /* 0x000000e60000720c */ /* 0x040fe40003f46270 */
[C---:B------:R-:W-:Y:S02]  /*13810*/  IADD3 R6, R0.reuse, 0x8, RZ ;  /* 0x0000000800067810 */ /* 0x040fe40007ffe0ff */
[C---:B------:R-:W-:Y:S02]  /*13820*/  ISETP.GE.OR P6, PT, R0.reuse, R235, !P6 ;  /* 0x000000eb0000720c */ /* 0x040fe400077c6670 */
[C---:B------:R-:W-:Y:S02]  /*13830*/  ISETP.GE.AND P1, PT, R7.reuse, R231, PT ;  /* 0x000000e70700720c */ /* 0x040fe40003f26270 */
[C---:B------:R-:W-:Y:S02]  /*13840*/  IADD3 R5, R0.reuse, 0x9, RZ ;  /* 0x0000000900057810 */ /* 0x040fe40007ffe0ff */
[C---:B------:R-:W-:Y:S02]  /*13850*/  IADD3 R4, R0.reuse, 0x10, RZ ;  /* 0x0000001000047810 */ /* 0x040fe40007ffe0ff */
[----:B------:R-:W-:Y:S02]  /*13860*/  ISETP.GE.OR P2, PT, R0, R234, !P2 ;  /* 0x000000ea0000720c */ /* 0x000fe40005746670 */
[----:B------:R-:W-:Y:S02]  /*13870*/  FSEL R10, R142, -INF , !P6 ;  /* 0xff8000008e0a7808 */ /* 0x000fe40007000000 */
[----:B------:R-:W-:Y:S02]  /*13880*/  ISETP.GE.OR P1, PT, R7, R235, !P1 ;  /* 0x000000eb0700720c */ /* 0x000fe40004f26670 */
[-C--:B------:R-:W-:Y:S02]  /*13890*/  ISETP.GE.AND P6, PT, R6, R231.reuse, PT ;  /* 0x000000e70600720c */ /* 0x080fe40003fc6270 */
[----:B------:R-:W-:Y:S02]  /*138a0*/  FSEL R12, R141, -INF , !P2 ;  /* 0xff8000008d0c7808 */ /* 0x000fe40005000000 */
[-C--:B------:R-:W-:Y:S02]  /*138b0*/  ISETP.GE.AND P2, PT, R5, R231.reuse, PT ;  /* 0x000000e70500720c */ /* 0x080fe40003f46270 */
[----:B------:R-:W-:Y:S02]  /*138c0*/  FSEL R11, R143, -INF , !P1 ;  /* 0xff8000008f0b7808 */ /* 0x000fe40004800000 */
[----:B------:R-:W-:Y:S02]  /*138d0*/  ISETP.GE.AND P1, PT, R4, R231, PT ;  /* 0x000000e70400720c */ /* 0x000fe40003f26270 */
[----:B------:R-:W-:Y:S02]  /*138e0*/  FMNMX.FTZ R13, R10, R3, !PT ;  /* 0x000000030a0d7209 */ /* 0x000fe40007810000 */
[-C--:B------:R-:W-:Y:S02]  /*138f0*/  ISETP.GE.OR P6, PT, R6, R235.reuse, !P6 ;  /* 0x000000eb0600720c */ /* 0x080fe400077c6670 */
[C---:B------:R-:W-:Y:S02]  /*13900*/  IADD3 R2, R0.reuse, 0x11, RZ ;  /* 0x0000001100027810 */ /* 0x040fe40007ffe0ff */
[----:B------:R-:W-:Y:S02]  /*13910*/  IADD3 R9, R0, 0x18, RZ ;  /* 0x0000001800097810 */ /* 0x000fe40007ffe0ff */
[-C--:B------:R-:W-:Y:S02]  /*13920*/  ISETP.GE.OR P2, PT, R5, R235.reuse, !P2 ;  /* 0x000000eb0500720c */ /* 0x080fe40005746670 */
[----:B------:R-:W-:Y:S02]  /*13930*/  ISETP.GE.OR P1, PT, R4, R235, !P1 ;  /* 0x000000eb0400720c */ /* 0x000fe40004f26670 */
[----:B------:R-:W-:Y:S02]  /*13940*/  FSEL R17, R133, -INF , !P6 ;  /* 0xff80000085117808 */ /* 0x000fe40007000000 */
[----:B------:R-:W-:Y:S02]  /*13950*/  FMNMX.FTZ R13, R11, R13, !PT ;  /* 0x0000000d0b0d7209 */ /* 0x000fe40007810000 */
[-C--:B------:R-:W-:Y:S02]  /*13960*/  ISETP.GE.AND P6, PT, R2, R231.reuse, PT ;  /* 0x000000e70200720c */ /* 0x080fe40003fc6270 */
[----:B------:R-:W-:Y:S02]  /*13970*/  FSEL R189, R20, -INF , !P1 ;  /* 0xff80000014bd7808 */ /* 0x000fe40004800000 */
[----:B------:R-:W-:Y:S02]  /*13980*/  ISETP.GE.AND P1, PT, R9, R231, PT ;  /* 0x000000e70900720c */ /* 0x000fe40003f26270 */
[----:B------:R-:W-:Y:S02]  /*13990*/  FSEL R16, R16, -INF , !P2 ;  /* 0xff80000010107808 */ /* 0x000fe40005000000 */
[----:B------:R-:W-:Y:S02]  /*139a0*/  ISETP.GE.AND P2, PT, R7, R230, PT ;  /* 0x000000e60700720c */ /* 0x000fe40003f46270 */
[----:B------:R-:W-:Y:S02]  /*139b0*/  FMNMX.FTZ R13, R17, R13, !PT ;  /* 0x0000000d110d7209 */ /* 0x000fe40007810000 */
[-C--:B------:R-:W-:Y:S02]  /*139c0*/  ISETP.GE.OR P6, PT, R2, R235.reuse, !P6 ;  /* 0x000000eb0200720c */ /* 0x080fe400077c6670 */
[----:B------:R-:W-:Y:S02]  /*139d0*/  IADD3 R8, R0, 0x19, RZ ;  /* 0x0000001900087810 */ /* 0x000fe40007ffe0ff */
[----:B------:R-:W-:Y:S02]  /*139e0*/  ISETP.GE.OR P1, PT, R9, R235, !P1 ;  /* 0x000000eb0900720c */ /* 0x000fe40004f26670 */
[----:B------:R-:W-:Y:S02]  /*139f0*/  FMNMX.FTZ R13, R16, R13, !PT ;  /* 0x0000000d100d7209 */ /* 0x000fe40007810000 */
[----:B------:R-:W-:Y:S02]  /*13a00*/  ISETP.GE.OR P2, PT, R7, R234, !P2 ;  /* 0x000000ea0700720c */ /* 0x000fe40005746670 */
[----:B------:R-:W-:Y:S02]  /*13a10*/  FSEL R190, R15, -INF , !P6 ;  /* 0xff8000000fbe7808 */ /* 0x000fe40007000000 */
[-C--:B------:R-:W-:Y:S02]  /*13a20*/  ISETP.GE.AND P6, PT, R6, R230.reuse, PT ;  /* 0x000000e60600720c */ /* 0x080fe40003fc6270 */
[----:B------:R-:W-:Y:S02]  /*13a30*/  FSEL R195, R14, -INF , !P1 ;  /* 0xff8000000ec37808 */ /* 0x000fe40004800000 */
[----:B------:R-:W-:Y:S02]  /*13a40*/  FMNMX.FTZ R14, R189, R13, !PT ;  /* 0x0000000dbd0e7209 */ /* 0x000fe40007810000 */
[----:B------:R-:W-:Y:S02]  /*13a50*/  FSEL R15, R180, -INF , !P2 ;  /* 0xff800000b40f7808 */ /* 0x000fe40005000000 */
[----:B------:R-:W-:Y:S02]  /*13a60*/  ISETP.GE.AND P2, PT, R8, R231, PT ;  /* 0x000000e70800720c */ /* 0x000fe40003f46270 */
[----:B------:R-:W-:Y:S02]  /*13a70*/  ISETP.GE.AND P1, PT, R5, R230, PT ;  /* 0x000000e60500720c */ /* 0x000fe40003f26270 */
[----:B------:R-:W-:Y:S02]  /*13a80*/  ISETP.GE.OR P6, PT, R6, R234, !P6 ;  /* 0x000000ea0600720c */ /* 0x000fe400077c6670 */
[----:B------:R-:W-:Y:S02]  /*13a90*/  FMNMX.FTZ R13, R12, R132, !PT ;  /* 0x000000840c0d7209 */ /* 0x000fe40007810000 */
        /* <DEDUP_REMOVED lines=11> */
[----:B------:R-:W-:Y:S02]  /*13b50*/  ISETP.GE.AND P2, PT, R2, R230, PT ;  /* 0x000000e60200720c */ /* 0x000fe40003f46270 */
[----:B------:R-:W-:Y:S02]  /*13b60*/  FMNMX.FTZ R136, R194, R14, !PT ;  /* 0x0000000ec2887209 */ /* 0x000fe40007810000 */
[----:B------:R-:W-:Y:S02]  /*13b70*/  FSEL R191, R134, -INF , !P6 ;  /* 0xff80000086bf7808 */ /* 0x000fe40007000000 */
[----:B------:R-:W-:Y:S01]  /*13b80*/  ISETP.GE.AND P1, PT, R9, R230, PT ;  /* 0x000000e60900720c */ /* 0x000fe20003f26270 */
[----:B------:R-:W1:Y:S01]  /*13b90*/  SHFL.BFLY PT, R14, R136, 0x2, 0x1f ;  /* 0x0c401f00880e7f89 */ /* 0x000e6200000e0000 */
[----:B------:R-:W-:Y:S02]  /*13ba0*/  ISETP.GE.OR P2, PT, R2, R234, !P2 ;  /* 0x000000ea0200720c */ /* 0x000fe40005746670 */
[----:B------:R-:W-:Y:S02]  /*13bb0*/  FMNMX.FTZ R13, R21, R13, !PT ;  /* 0x0000000d150d7209 */ /* 0x000fe40007810000 */
[----:B------:R-:W-:Y:S02]  /*13bc0*/  FSEL R192, R23, -INF , !P2 ;  /* 0xff80000017c07808 */ /* 0x000fe40005000000 */
[----:B------:R-:W-:Y:S02]  /*13bd0*/  FMNMX.FTZ R13, R191, R13, !PT ;  /* 0x0000000dbf0d7209 */ /* 0x000fe40007810000 */
[C---:B------:R-:W-:Y:S02]  /*13be0*/  ISETP.GE.AND P3, PT, R0.reuse, R229, PT ;  /* 0x000000e50000720c */ /* 0x040fe40003f66270 */
[----:B------:R-:W-:Y:S02]  /*13bf0*/  ISETP.GE.AND P0, PT, R0, R228, PT ;  /* 0x000000e40000720c */ /* 0x000fe40003f06270 */
[----:B------:R-:W-:Y:S02]  /*13c00*/  ISETP.GE.OR P1, PT, R9, R234, !P1 ;  /* 0x000000ea0900720c */ /* 0x000fe40004f26670 */
[----:B------:R-:W-:Y:S02]  /*13c10*/  ISETP.GE.AND P6, PT, R8, R230, PT ;  /* 0x000000e60800720c */ /* 0x000fe40003fc6270 */
[C---:B------:R-:W-:Y:S02]  /*13c20*/  ISETP.GE.OR P3, PT, R0.reuse, R233, !P3 ;  /* 0x000000e90000720c */ /* 0x040fe40005f66670 */
[----:B------:R-:W-:Y:S02]  /*13c30*/  ISETP.GE.OR P0, PT, R0, R232, !P0 ;  /* 0x000000e80000720c */ /* 0x000fe40004706670 */
[----:B------:R-:W-:Y:S02]  /*13c40*/  FMNMX.FTZ R0, R192, R13, !PT ;  /* 0x0000000dc0007209 */ /* 0x000fe40007810000 */
[----:B------:R-:W-:Y:S02]  /*13c50*/  FSEL R197, R22, -INF , !P1 ;  /* 0xff80000016c57808 */ /* 0x000fe40004800000 */
[----:B------:R-:W-:Y:S02]  /*13c60*/  ISETP.GE.OR P6, PT, R8, R234, !P6 ;  /* 0x000000ea0800720c */ /* 0x000fe400077c6670 */
[----:B------:R-:W-:Y:S02]  /*13c70*/  FMNMX.FTZ R0, R197, R0, !PT ;  /* 0x00000000c5007209 */ /* 0x000fe40007810000 */
[----:B------:R-:W-:Y:S02]  /*13c80*/  FSEL R196, R19, -INF , !P6 ;  /* 0xff80000013c47808 */ /* 0x000fe40007000000 */
[----:B------:R-:W-:Y:S02]  /*13c90*/  FSEL R13, R185, -INF , !P3 ;  /* 0xff800000b90d7808 */ /* 0x000fe40005800000 */
[C---:B------:R-:W-:Y:S02]  /*13ca0*/  ISETP.GE.AND P3, PT, R6.reuse, R228, PT ;  /* 0x000000e40600720c */ /* 0x040fe40003f66270 */
[-C--:B------:R-:W-:Y:S02]  /*13cb0*/  ISETP.GE.AND P6, PT, R6, R229.reuse, PT ;  /* 0x000000e50600720c */ /* 0x080fe40003fc6270 */
[----:B------:R-:W-:Y:S02]  /*13cc0*/  FMNMX.FTZ R135, R196, R0, !PT ;  /* 0x00000000c4877209 */ /* 0x000fe40007810000 */
[C---:B------:R-:W-:Y:S02]  /*13cd0*/  ISETP.GE.AND P1, PT, R7.reuse, R229, PT ;  /* 0x000000e50700720c */ /* 0x040fe40003f26270 */
[C---:B------:R-:W-:Y:S02]  /*13ce0*/  ISETP.GE.OR P3, PT, R6.reuse, R232, !P3 ;  /* 0x000000e80600720c */ /* 0x040fe40005f66670 */
[-C--:B------:R-:W-:Y:S02]  /*13cf0*/  ISETP.GE.OR P6, PT, R6, R233.reuse, !P6 ;  /* 0x000000e90600720c */ /* 0x080fe400077c6670 */
[----:B------:R-:W2:Y:S01]  /*13d00*/  SHFL.BFLY PT, R6, R135, 0x2, 0x1f ;  /* 0x0c401f0087067f89 */ /* 0x000ea200000e0000 */
[C---:B------:R-:W-:Y:S02]  /*13d10*/  ISETP.GE.OR P1, PT, R7.reuse, R233, !P1 ;  /* 0x000000e90700720c */ /* 0x040fe40004f26670 */
[C---:B------:R-:W-:Y:S02]  /*13d20*/  ISETP.GE.AND P2, PT, R7.reuse, R228, PT ;  /* 0x000000e40700720c */ /* 0x040fe40003f46270 */
[----:B-1----:R-:W-:Y:S02]  /*13d30*/  FMNMX.FTZ R136, R136, R14, !PT ;  /* 0x0000000e88887209 */ /* 0x002fe40007810000 */
[----:B------:R-:W-:Y:S02]  /*13d40*/  FSEL R14, R184, -INF , !P1 ;  /* 0xff800000b80e7808 */ /* 0x000fe40004800000 */
[-C--:B------:R-:W-:Y:S01]  /*13d50*/  ISETP.GE.AND P1, PT, R4, R229.reuse, PT ;  /* 0x000000e50400720c */ /* 0x080fe20003f26270 */
[----:B------:R-:W-:Y:S01]  /*13d60*/  SHFL.BFLY PT, R22, R136, 0x1, 0x1f ;  /* 0x0c201f0088167f89 */ /* 0x000fe200000e0000 */
[----:B------:R-:W-:Y:S02]  /*13d70*/  ISETP.GE.OR P2, PT, R7, R232, !P2 ;  /* 0x000000e80700720c */ /* 0x000fe40005746670 */
[----:B------:R-:W-:Y:S02]  /*13d80*/  FSEL R7, R182, -INF , !P0 ;  /* 0xff800000b6077808 */ /* 0x000fe40004000000 */
[----:B------:R-:W-:Y:S02]  /*13d90*/  ISETP.GE.AND P0, PT, R5, R229, PT ;  /* 0x000000e50500720c */ /* 0x000fe40003f06270 */
[----:B------:R-:W-:Y:S02]  /*13da0*/  FMNMX.FTZ R0, R13, R138, !PT ;  /* 0x0000008a0d007209 */ /* 0x000fe40007810000 */
[-C--:B------:R-:W-:Y:S02]  /*13db0*/  ISETP.GE.OR P0, PT, R5, R233.reuse, !P0 ;  /* 0x000000e90500720c */ /* 0x080fe40004706670 */
[----:B------:R-:W-:Y:S02]  /*13dc0*/  FSEL R19, R183, -INF , !P6 ;  /* 0xff800000b7137808 */ /* 0x000fe40007000000 */
[----:B------:R-:W-:Y:S02]  /*13dd0*/  ISETP.GE.OR P1, PT, R4, R233, !P1 ;  /* 0x000000e90400720c */ /* 0x000fe40004f26670 */
[----:B------:R-:W-:Y:S02]  /*13de0*/  FMNMX.FTZ R0, R14, R0, !PT ;  /* 0x000000000e007209 */ /* 0x000fe40007810000 */
[----:B------:R-:W-:Y:S02]  /*13df0*/  FSEL R18, R181, -INF , !P0 ;  /* 0xff800000b5127808 */ /* 0x000fe40004000000 */
[----:B------:R-:W-:Y:S02]  /*13e00*/  FSEL R198, R140, -INF , !P1 ;  /* 0xff8000008cc67808 */ /* 0x000fe40004800000 */
[-C--:B------:R-:W-:Y:S02]  /*13e10*/  ISETP.GE.AND P1, PT, R9, R229.reuse, PT ;  /* 0x000000e50900720c */ /* 0x080fe40003f26270 */
[----:B------:R-:W-:Y:S02]  /*13e20*/  FMNMX.FTZ R0, R19, R0, !PT ;  /* 0x0000000013007209 */ /* 0x000fe40007810000 */
[C---:B------:R-:W-:Y:S02]  /*13e30*/  ISETP.GE.AND P6, PT, R2.reuse, R229, PT ;  /* 0x000000e50200720c */ /* 0x040fe40003fc6270 */
[-C--:B------:R-:W-:Y:S02]  /*13e40*/  ISETP.GE.OR P1, PT, R9, R233.reuse, !P1 ;  /* 0x000000e90900720c */ /* 0x080fe40004f26670 */
[----:B------:R-:W-:Y:S02]  /*13e50*/  ISETP.GE.OR P6, PT, R2, R233, !P6 ;  /* 0x000000e90200720c */ /* 0x000fe400077c6670 */
[----:B------:R-:W-:Y:S02]  /*13e60*/  FMNMX.FTZ R0, R18, R0, !PT ;  /* 0x0000000012007209 */ /* 0x000fe40007810000 */
[----:B------:R-:W-:Y:S02]  /*13e70*/  FSEL R210, R25, -INF , !P1 ;  /* 0xff80000019d27808 */ /* 0x000fe40004800000 */
[----:B------:R-:W-:Y:S02]  /*13e80*/  FSEL R199, R137, -INF , !P6 ;  /* 0xff80000089c77808 */ /* 0x000fe40007000000 */
[----:B------:R-:W-:Y:S02]  /*13e90*/  ISETP.GE.AND P1, PT, R8, R229, PT ;  /* 0x000000e50800720c */ /* 0x000fe40003f26270 */
[----:B------:R-:W-:Y:S02]  /*13ea0*/  FMNMX.FTZ R0, R198, R0, !PT ;  /* 0x00000000c6007209 */ /* 0x000fe40007810000 */
[----:B--2---:R-:W-:Y:S02]  /*13eb0*/  FMNMX.FTZ R135, R135, R6, !PT ;  /* 0x0000000687877209 */ /* 0x004fe40007810000 */
[----:B------:R-:W-:Y:S02]  /*13ec0*/  FSEL R6, R193, -INF , !P2 ;  /* 0xff800000c1067808 */ /* 0x000fe40005000000 */
[----:B------:R-:W-:Y:S01]  /*13ed0*/  ISETP.GE.AND P2, PT, R2, R228, PT ;  /* 0x000000e40200720c */ /* 0x000fe20003f46270 */
[----:B------:R-:W-:Y:S01]  /*13ee0*/  SHFL.BFLY PT, R23, R135, 0x1, 0x1f ;  /* 0x0c201f0087177f89 */ /* 0x000fe200000e0000 */
        /* <DEDUP_REMOVED lines=12> */
[----:B------:R-:W-:Y:S02]  /*13fb0*/  ISETP.GE.OR P0, PT, R5, R232, !P0 ;  /* 0x000000e80500720c */ /* 0x000fe40004706670 */
[----:B------:R-:W-:Y:S02]  /*13fc0*/  FMNMX.FTZ R0, R4, R2, !PT ;  /* 0x0000000204007209 */ /* 0x000fe40007810000 */
[----:B------:R-:W1:Y:S01]  /*13fd0*/  SHFL.BFLY PT, R2, R134, 0x2, 0x1f ;  /* 0x0c401f0086027f89 */ /* 0x000e6200000e0000 */
[----:B------:R-:W-:Y:S02]  /*13fe0*/  FSEL R5, R186, -INF , !P0 ;  /* 0xff800000ba057808 */ /* 0x000fe40004000000 */
[----:B------:R-:W-:Y:S02]  /*13ff0*/  FSEL R211, R176, -INF , !P6 ;  /* 0xff800000b0d37808 */ /* 0x000fe40007000000 */
[----:B------:R-:W-:Y:S02]  /*14000*/  ISETP.GE.AND P1, PT, R9, R228, PT ;  /* 0x000000e40900720c */ /* 0x000fe40003f26270 */
[----:B------:R-:W-:Y:S01]  /*14010*/  FMNMX.FTZ R0, R5, R0, !PT ;  /* 0x0000000005007209 */ /* 0x000fe20007810000 */
[----:B------:R-:W-:Y:S01]  /*14020*/  LDSM.16.MT88.4 R184, [R215+0xa000] ;  /* 0x00a00000d7b8783b */ /* 0x000fe20000004200 */
[----:B------:R-:W-:Y:S02]  /*14030*/  FSEL R236, R177, -INF , !P2 ;  /* 0xff800000b1ec7808 */ /* 0x000fe40005000000 */
[----:B------:R-:W-:Y:S02]  /*14040*/  FMNMX.FTZ R0, R211, R0, !PT ;  /* 0x00000000d3007209 */ /* 0x000fe40007810000 */
[----:B------:R-:W-:Y:S02]  /*14050*/  ISETP.GE.OR P1, PT, R9, R232, !P1 ;  /* 0x000000e80900720c */ /* 0x000fe40004f26670 */
[----:B------:R-:W-:Y:S02]  /*14060*/  ISETP.GE.AND P0, PT, R8, R228, PT ;  /* 0x000000e40800720c */ /* 0x000fe40003f06270 */
[----:B------:R-:W-:Y:S02]  /*14070*/  FSEL R237, R27, -INF , !P1 ;  /* 0xff8000001bed7808 */ /* 0x000fe40004800000 */
[----:B------:R-:W-:Y:S02]  /*14080*/  FMNMX.FTZ R0, R236, R0, !PT ;  /* 0x00000000ec007209 */ /* 0x000fe40007810000 */
[----:B------:R-:W-:Y:S02]  /*14090*/  ISETP.GE.OR P0, PT, R8, R232, !P0 ;  /* 0x000000e80800720c */ /* 0x000fe40004706670 */
[----:B------:R-:W-:Y:S02]  /*140a0*/  FMNMX.FTZ R0, R237, R0, !PT ;  /* 0x00000000ed007209 */ /* 0x000fe40007810000 */
[----:B------:R-:W-:Y:S02]  /*140b0*/  FSEL R140, R26, -INF , !P0 ;  /* 0xff8000001a8c7808 */ /* 0x000fe40004000000 */
[----:B-1----:R-:W-:Y:S02]  /*140c0*/  FMNMX.FTZ R134, R134, R2, !PT ;  /* 0x0000000286867209 */ /* 0x002fe40007810000 */
[----:B------:R-:W-:Y:S02]  /*140d0*/  FMNMX.FTZ R0, R140, R0, !PT ;  /* 0x000000008c007209 */ /* 0x000fe40007810000 */
[----:B------:R-:W-:Y:S01]  /*140e0*/  FMNMX.FTZ R136, R136, R22, !PT ;  /* 0x0000001688887209 */ /* 0x000fe20007810000 */
[----:B------:R-:W1:Y:S01]  /*140f0*/  SHFL.BFLY PT, R8, R134, 0x1, 0x1f ;  /* 0x0c201f0086087f89 */ /* 0x000e6200000e0000 */
[----:B------:R-:W-:Y:S02]  /*14100*/  FMNMX.FTZ R135, R135, R23, !PT ;  /* 0x0000001787877209 */ /* 0x000fe40007810000 */
[C---:B------:R-:W-:Y:S01]  /*14110*/  FSETP.NEU.FTZ.AND P3, PT, R136.reuse, -INF , PT ;  /* 0xff8000008800780b */ /* 0x040fe20003f7d000 */
[----:B------:R-:W-:Y:S01]  /*14120*/  FMUL.FTZ R141, R136, c[0x0][0x23c] ;  /* 0x00008f00888d7a20 */ /* 0x000fe20000410000 */
[C---:B------:R-:W-:Y:S01]  /*14130*/  FSETP.NEU.FTZ.AND P2, PT, R135.reuse, -INF , PT ;  /* 0xff8000008700780b */ /* 0x040fe20003f5d000 */
[----:B------:R-:W-:Y:S02]  /*14140*/  FMUL.FTZ R142, R135, c[0x0][0x23c] ;  /* 0x00008f00878e7a20 */ /* 0x000fe40000410000 */
[----:B------:R-:W2:Y:S01]  /*14150*/  SHFL.BFLY PT, R2, R0, 0x2, 0x1f ;  /* 0x0c401f0000027f89 */ /* 0x000ea200000e0000 */
[----:B------:R-:W-:Y:S02]  /*14160*/  FSEL R141, R141, RZ, P3 ;  /* 0x000000ff8d8d7208 */ /* 0x000fe40001800000 */
[----:B------:R-:W-:Y:S03]  /*14170*/  FSEL R142, R142, RZ, P2 ;  /* 0x000000ff8e8e7208 */ /* 0x000fe60001000000 */
[--C-:B------:R-:W-:Y:S02]  /*14180*/  FFMA.FTZ R10, R10, c[0x0][0x23c], -R141.reuse ;  /* 0x00008f000a0a7a23 */ /* 0x100fe4000001088d */
[--C-:B------:R-:W-:Y:S02]  /*14190*/  FFMA.FTZ R20, R20, c[0x0][0x23c], -R142.reuse ;  /* 0x00008f0014147a23 */ /* 0x100fe4000001088e */
[--C-:B------:R-:W-:Y:S01]  /*141a0*/  FFMA.FTZ R21, R21, c[0x0][0x23c], -R142.reuse ;  /* 0x00008f0015157a23 */ /* 0x100fe2000001088e */
[----:B------:R-:W-:Y:S01]  /*141b0*/  MUFU.EX2 R28, R10 ;  /* 0x0000000a001c7308 */ /* 0x000fe20000000800 */
[--C-:B------:R-:W-:Y:S02]  /*141c0*/  FFMA.FTZ R11, R11, c[0x0][0x23c], -R141.reuse ;  /* 0x00008f000b0b7a23 */ /* 0x100fe4000001088d */
[--C-:B------:R-:W-:Y:S01]  /*141d0*/  FFMA.FTZ R17, R17, c[0x0][0x23c], -R141.reuse ;  /* 0x00008f0011117a23 */ /* 0x100fe2000001088d */
[----:B-1----:R-:W-:Y:S01]  /*141e0*/  FMNMX.FTZ R134, R134, R8, !PT ;  /* 0x0000000886867209 */ /* 0x002fe20007810000 */
[----:B------:R-:W-:Y:S02]  /*141f0*/  FFMA.FTZ R16, R16, c[0x0][0x23c], -R141 ;  /* 0x00008f0010107a23 */ /* 0x000fe4000001088d */
[--C-:B------:R-:W-:Y:S01]  /*14200*/  FFMA.FTZ R12, R12, c[0x0][0x23c], -R142.reuse ;  /* 0x00008f000c0c7a23 */ /* 0x100fe2000001088e */
[C---:B------:R-:W-:Y:S02]  /*14210*/  FSETP.NEU.FTZ.AND P1, PT, R134.reuse, -INF , PT ;  /* 0xff8000008600780b */ /* 0x040fe40003f3d000 */
[----:B------:R-:W-:Y:S01]  /*14220*/  MUFU.EX2 R246, R20 ;  /* 0x0000001400f67308 */ /* 0x000fe20000000800 */
[----:B------:R-:W-:Y:S01]  /*14230*/  FMUL.FTZ R143, R134, c[0x0][0x23c] ;  /* 0x00008f00868f7a20 */ /* 0x000fe20000410000 */
[----:B--2---:R-:W-:Y:S01]  /*14240*/  FMNMX.FTZ R0, R0, R2, !PT ;  /* 0x0000000200007209 */ /* 0x004fe20007810000 */
[----:B------:R-:W-:Y:S03]  /*14250*/  FFMA.FTZ R15, R15, c[0x0][0x23c], -R142 ;  /* 0x00008f000f0f7a23 */ /* 0x000fe6000001088e */
[----:B------:R-:W-:Y:S01]  /*14260*/  FSEL R143, R143, RZ, P1 ;  /* 0x000000ff8f8f7208 */ /* 0x000fe20000800000 */
[----:B------:R-:W1:Y:S03]  /*14270*/  SHFL.BFLY PT, R2, R0, 0x1, 0x1f ;  /* 0x0c201f0000027f89 */ /* 0x000e6600000e0000 */
[----:B------:R2:W3:Y:S01]  /*14280*/  MUFU.EX2 R247, R21 ;  /* 0x0000001500f77308 */ /* 0x0004e20000000800 */
[--C-:B------:R-:W-:Y:S02]  /*14290*/  FFMA.FTZ R13, R13, c[0x0][0x23c], -R143.reuse ;  /* 0x00008f000d0d7a23 */ /* 0x100fe4000001088f */
[--C-:B------:R-:W-:Y:S02]  /*142a0*/  FFMA.FTZ R14, R14, c[0x0][0x23c], -R143.reuse ;  /* 0x00008f000e0e7a23 */ /* 0x100fe4000001088f */
[--C-:B------:R-:W-:Y:S02]  /*142b0*/  FFMA.FTZ R19, R19, c[0x0][0x23c], -R143.reuse ;  /* 0x00008f0013137a23 */ /* 0x100fe4000001088f */
[----:B------:R-:W-:Y:S03]  /*142c0*/  FFMA.FTZ R18, R18, c[0x0][0x23c], -R143 ;  /* 0x00008f0012127a23 */ /* 0x000fe6000001088f */
[----:B------:R-:W-:Y:S10]  /*142d0*/  MUFU.EX2 R252, R11 ;  /* 0x0000000b00fc7308 */ /* 0x000ff40000000800 */
[----:B------:R-:W-:Y:S01]  /*142e0*/  MUFU.EX2 R250, R17 ;  /* 0x0000001100fa7308 */ /* 0x000fe20000000800 */
[----:B-1----:R-:W-:Y:S02]  /*142f0*/  FMNMX.FTZ R137, R0, R2, !PT ;  /* 0x0000000200897209 */ /* 0x002fe40007810000 */
[----:B------:R-:W-:Y:S01]  /*14300*/  FSEL R0, R136, RZ, P3 ;  /* 0x000000ff88007208 */ /* 0x000fe20001800000 */
[----:B--2---:R-:W1:Y:S01]  /*14310*/  LDSM.16.MT88.4 R20, [R213+0xa000] ;  /* 0x00a00000d514783b */ /* 0x004e620000004200 */
[----:B------:R-:W-:Y:S01]  /*14320*/  FSEL R2, R135, RZ, P2 ;  /* 0x000000ff87027208 */ /* 0x000fe20001000000 */
[C---:B------:R-:W-:Y:S01]  /*14330*/  FMUL.FTZ R188, R137.reuse, c[0x0][0x23c] ;  /* 0x00008f0089bc7a20 */ /* 0x040fe20000410000 */
[----:B------:R-:W-:Y:S01]  /*14340*/  FSETP.NEU.FTZ.AND P0, PT, R137, -INF , PT ;  /* 0xff8000008900780b */ /* 0x000fe20003f1d000 */
[----:B------:R-:W-:Y:S02]  /*14350*/  FADD.FTZ R0, -R0, R3 ;  /* 0x0000000300007221 */ /* 0x000fe40000010100 */
[----:B------:R-:W2:Y:S01]  /*14360*/  MUFU.EX2 R251, R16 ;  /* 0x0000001000fb7308 */ /* 0x000ea20000000800 */
[----:B---3--:R-:W-:Y:S01]  /*14370*/  F2FP.PACK_AB R179, R247, R246 ;  /* 0x000000f6f7b3723e */ /* 0x008fe200000000ff */
[----:B------:R-:W-:Y:S01]  /*14380*/  FMUL.FTZ R0, R0, c[0x0][0x23c] ;  /* 0x00008f0000007a20 */ /* 0x000fe20000410000 */
[----:B------:R-:W-:Y:S05]  /*14390*/  FSEL R188, R188, RZ, P0 ;  /* 0x000000ffbcbc7208 */ /* 0x000fea0000000000 */
[--C-:B------:R-:W-:Y:S02]  /*143a0*/  FFMA.FTZ R7, R7, c[0x0][0x23c], -R188.reuse ;  /* 0x00008f0007077a23 */ /* 0x100fe400000108bc */
[----:B------:R3:W4:Y:S01]  /*143b0*/  MUFU.EX2 R133, R0 ;  /* 0x0000000000857308 */ /* 0x0007220000000800 */
[--C-:B------:R-:W-:Y:S02]  /*143c0*/  FFMA.FTZ R6, R6, c[0x0][0x23c], -R188.reuse ;  /* 0x00008f0006067a23 */ /* 0x100fe400000108bc */
[--C-:B------:R-:W-:Y:S02]  /*143d0*/  FFMA.FTZ R4, R4, c[0x0][0x23c], -R188.reuse ;  /* 0x00008f0004047a23 */ /* 0x100fe400000108bc */
[----:B------:R-:W-:Y:S05]  /*143e0*/  FFMA.FTZ R5, R5, c[0x0][0x23c], -R188 ;  /* 0x00008f0005057a23 */ /* 0x000fea00000108bc */
[----:B------:R-:W-:Y:S01]  /*143f0*/  MUFU.EX2 R238, R7 ;  /* 0x0000000700ee7308 */ /* 0x000fe20000000800 */
[----:B--2---:R-:W-:Y:S09]  /*14400*/  F2FP.PACK_AB R178, R251, R250 ;  /* 0x000000fafbb2723e */ /* 0x004ff200000000ff */
[----:B------:R-:W2:Y:S01]  /*14410*/  MUFU.EX2 R239, R6 ;  /* 0x0000000600ef7308 */ /* 0x000ea20000000800 */
[----:B---3--:R-:W-:Y:S01]  /*14420*/  FADD.FTZ R0, -R2, R132 ;  /* 0x0000008402007221 */ /* 0x008fe20000010100 */
[----:B------:R-:W-:Y:S01]  /*14430*/  FSEL R2, R134, RZ, P1 ;  /* 0x000000ff86027208 */ /* 0x000fe20000800000 */
[C---:B----4-:R-:W-:Y:S02]  /*14440*/  FMUL.FTZ R16, R133.reuse, R156 ;  /* 0x0000009c85107220 */ /* 0x050fe40000410000 */
[----:B------:R-:W-:Y:S05]  /*14450*/  FMUL.FTZ R0, R0, c[0x0][0x23c] ;  /* 0x00008f0000007a20 */ /* 0x000fea0000410000 */
[----:B------:R3:W-:Y:S01]  /*14460*/  MUFU.EX2 R240, R4 ;  /* 0x0000000400f07308 */ /* 0x0007e20000000800 */
[C---:B------:R-:W-:Y:S02]  /*14470*/  FMUL.FTZ R17, R133.reuse, R157 ;  /* 0x0000009d85117220 */ /* 0x040fe40000410000 */
[C---:B------:R-:W-:Y:S02]  /*14480*/  FMUL.FTZ R32, R133.reuse, R172 ;  /* 0x000000ac85207220 */ /* 0x040fe40000410000 */
[C---:B------:R-:W-:Y:S02]  /*14490*/  FMUL.FTZ R33, R133.reuse, R173 ;  /* 0x000000ad85217220 */ /* 0x040fe40000410000 */
[C---:B------:R-:W-:Y:S02]  /*144a0*/  FMUL.FTZ R36, R133.reuse, R36 ;  /* 0x0000002485247220 */ /* 0x040fe40000410000 */
[C---:B------:R-:W-:Y:S01]  /*144b0*/  FMUL.FTZ R37, R133.reuse, R37 ;  /* 0x0000002585257220 */ /* 0x040fe20000410000 */
[----:B------:R4:W5:Y:S01]  /*144c0*/  MUFU.EX2 R132, R0 ;  /* 0x0000000000847308 */ /* 0x0009620000000800 */
[C---:B------:R-:W-:Y:S02]  /*144d0*/  FMUL.FTZ R48, R133.reuse, R48 ;  /* 0x0000003085307220 */ /* 0x040fe40000410000 */
[----:B------:R-:W-:Y:S01]  /*144e0*/  FMUL.FTZ R49, R133, R49 ;  /* 0x0000003185317220 */ /* 0x000fe20000410000 */
[----:B--2---:R-:W-:Y:S01]  /*144f0*/  F2FP.PACK_AB R181, R239, R238 ;  /* 0x000000eeefb5723e */ /* 0x004fe200000000ff */
[C---:B------:R-:W-:Y:S02]  /*14500*/  FMUL.FTZ R52, R133.reuse, R52 ;  /* 0x0000003485347220 */ /* 0x040fe40000410000 */
        /* <DEDUP_REMOVED lines=8> */
[----:B------:R-:W-:Y:S01]  /*14590*/  MUFU.EX2 R248, R12 ;  /* 0x0000000c00f87308 */ /* 0x000fe20000000800 */
[C---:B------:R-:W-:Y:S02]  /*145a0*/  FMUL.FTZ R81, R133.reuse, R81 ;  /* 0x0000005185517220 */ /* 0x040fe40000410000 */
[----:B------:R-:W-:Y:S02]  /*145b0*/  FMUL.FTZ R84, R133, R84 ;  /* 0x0000005485547220 */ /* 0x000fe40000410000 */
[----:B----4-:R-:W-:Y:S01]  /*145c0*/  FADD.FTZ R0, -R2, R138 ;  /* 0x0000008a02007221 */ /* 0x010fe20000010100 */
[----:B------:R-:W-:Y:S01]  /*145d0*/  FSEL R2, R137, RZ, P0 ;  /* 0x000000ff89027208 */ /* 0x000fe20000000000 */
[----:B-----5:R-:W-:Y:S01]  /*145e0*/  FMUL.FTZ R6, R132, R146 ;  /* 0x0000009284067220 */ /* 0x020fe20000410000 */
[----:B------:R-:W-:Y:S01]  /*145f0*/  MOV R138, R28 ;  /* 0x0000001c008a7202 */ /* 0x000fe20000000f00 */
[----:B------:R-:W-:Y:S01]  /*14600*/  FMUL.FTZ R0, R0, c[0x0][0x23c] ;  /* 0x00008f0000007a20 */ /* 0x000fe20000410000 */
[----:B------:R-:W3:Y:S01]  /*14610*/  MUFU.EX2 R249, R15 ;  /* 0x0000000f00f97308 */ /* 0x000ee20000000800 */
[----:B------:R-:W-:Y:S01]  /*14620*/  FMUL.FTZ R7, R132, R147 ;  /* 0x0000009384077220 */ /* 0x000fe20000410000 */
[----:B------:R-:W-:Y:S01]  /*14630*/  F2FP.PACK_AB R176, R252, R138 ;  /* 0x0000008afcb0723e */ /* 0x000fe200000000ff */
[C---:B------:R-:W-:Y:S01]  /*14640*/  FMUL.FTZ R34, R132.reuse, R174 ;  /* 0x000000ae84227220 */ /* 0x040fe20000410000 */
[----:B--2---:R-:W-:Y:S01]  /*14650*/  F2FP.PACK_AB R183, R241, R240 ;  /* 0x000000f0f1b7723e */ /* 0x004fe200000000ff */
[----:B------:R-:W-:Y:S01]  /*14660*/  FMUL.FTZ R5, R133, R145 ;  /* 0x0000009185057220 */ /* 0x000fe20000410000 */
[----:B------:R-:W-:Y:S01]  /*14670*/  PLOP3.LUT P0, PT, PT, PT, UP0, 0x80, 0x0 ;  /* 0x000000000000781c */ /* 0x000fe20003f0f008 */
[----:B------:R-:W2:Y:S01]  /*14680*/  LDSM.16.MT88.4 R144, [R218+0xa000] ;  /* 0x00a00000da90783b */ /* 0x000ea20000004200 */
[C---:B------:R-:W-:Y:S02]  /*14690*/  FMUL.FTZ R35, R132.reuse, R175 ;  /* 0x000000af84237220 */ /* 0x040fe40000410000 */
[----:B------:R4:W5:Y:S01]  /*146a0*/  MUFU.EX2 R3, R0 ;  /* 0x0000000000037308 */ /* 0x0009620000000800 */
[C---:B------:R-:W-:Y:S02]  /*146b0*/  FMUL.FTZ R38, R132.reuse, R38 ;  /* 0x0000002684267220 */ /* 0x040fe40000410000 */
[C---:B------:R-:W-:Y:S02]  /*146c0*/  FMUL.FTZ R39, R132.reuse, R39 ;  /* 0x0000002784277220 */ /* 0x040fe40000410000 */
[----:B------:R-:W-:Y:S01]  /*146d0*/  LDSM.16.MT88.4 R172, [R215+0xa800] ;  /* 0x00a80000d7ac783b */ /* 0x000fe20000004200 */
[C---:B------:R-:W-:Y:S02]  /*146e0*/  FMUL.FTZ R50, R132.reuse, R50 ;  /* 0x0000003284327220 */ /* 0x040fe40000410000 */
[C---:B------:R-:W-:Y:S02]  /*146f0*/  FMUL.FTZ R51, R132.reuse, R51 ;  /* 0x0000003384337220 */ /* 0x040fe40000410000 */
[----:B------:R2:W-:Y:S01]  /*14700*/  MUFU.EX2 R242, R13 ;  /* 0x0000000d00f27308 */ /* 0x0005e20000000800 */
[C---:B------:R-:W-:Y:S02]  /*14710*/  FMUL.FTZ R54, R132.reuse, R54 ;  /* 0x0000003684367220 */ /* 0x040fe40000410000 */
[C---:B------:R-:W-:Y:S01]  /*14720*/  FMUL.FTZ R55, R132.reuse, R55 ;  /* 0x0000003784377220 */ /* 0x040fe20000410000 */
[----:B---3--:R-:W-:Y:S01]  /*14730*/  F2FP.PACK_AB R177, R249, R248 ;  /* 0x000000f8f9b1723e */ /* 0x008fe200000000ff */
[C---:B------:R-:W-:Y:S02]  /*14740*/  FMUL.FTZ R66, R132.reuse, R66 ;  /* 0x0000004284427220 */ /* 0x040fe40000410000 */
[C---:B------:R-:W-:Y:S02]  /*14750*/  FMUL.FTZ R67, R132.reuse, R67 ;  /* 0x0000004384437220 */ /* 0x040fe40000410000 */
[C---:B------:R-:W-:Y:S01]  /*14760*/  FMUL.FTZ R70, R132.reuse, R70 ;  /* 0x0000004684467220 */ /* 0x040fe20000410000 */
[----:B------:R-:W3:Y:S01]  /*14770*/  MUFU.EX2 R244, R14 ;  /* 0x0000000e00f47308 */ /* 0x000ee20000000800 */
[-C--:B-1----:R-:W-:Y:S01]  /*14780*/  HMMA.16816.F32 R4, R176, R20.reuse, R4 ;  /* 0x00000014b004723c */ /* 0x082fe20000001804 */
[----:B------:R-:W-:Y:S02]  /*14790*/  FMUL.FTZ R71, R132, R71 ;  /* 0x0000004784477220 */ /* 0x000fe40000410000 */
[----:B----4-:R-:W-:Y:S02]  /*147a0*/  FADD.FTZ R0, -R2, R139 ;  /* 0x0000008b02007221 */ /* 0x010fe40000010100 */
[--C-:B------:R-:W-:Y:S02]  /*147b0*/  FFMA.FTZ R2, R189, c[0x0][0x23c], -R141.reuse ;  /* 0x00008f00bd027a23 */ /* 0x100fe4000001088d */
[----:B------:R-:W-:Y:S02]  /*147c0*/  FMUL.FTZ R0, R0, c[0x0][0x23c] ;  /* 0x00008f0000007a20 */ /* 0x000fe40000410000 */
[----:B------:R1:W-:Y:S03]  /*147d0*/  MUFU.EX2 R209, R2 ;  /* 0x0000000200d17308 */ /* 0x0003e60000000800 */
[C---:B-----5:R-:W-:Y:S02]  /*147e0*/  FMUL.FTZ R8, R3.reuse, R148 ;  /* 0x0000009403087220 */ /* 0x060fe40000410000 */
[C---:B------:R-:W-:Y:S02]  /*147f0*/  FMUL.FTZ R9, R3.reuse, R149 ;  /* 0x0000009503097220 */ /* 0x040fe40000410000 */
[C---:B------:R-:W-:Y:S02]  /*14800*/  FMUL.FTZ R12, R3.reuse, R152 ;  /* 0x00000098030c7220 */ /* 0x040fe40000410000 */
[C---:B--2---:R-:W-:Y:S01]  /*14810*/  FMUL.FTZ R13, R3.reuse, R153 ;  /* 0x00000099030d7220 */ /* 0x044fe20000410000 */
        /* <DEDUP_REMOVED lines=8> */
[C---:B------:R-:W-:Y:S02]  /*148a0*/  FMUL.FTZ R41, R3.reuse, R41 ;  /* 0x0000002903297220 */ /* 0x040fe40000410000 */
[C---:B------:R-:W-:Y:S02]  /*148b0*/  FMUL.FTZ R44, R3.reuse, R44 ;  /* 0x0000002c032c7220 */ /* 0x040fe40000410000 */
[--C-:B-1----:R-:W-:Y:S02]  /*148c0*/  FFMA.FTZ R2, R190, c[0x0][0x23c], -R141.reuse ;  /* 0x00008f00be027a23 */ /* 0x102fe4000001088d */
[C---:B------:R-:W-:Y:S02]  /*148d0*/  FMUL.FTZ R45, R3.reuse, R45 ;  /* 0x0000002d032d7220 */ /* 0x040fe40000410000 */
[C---:B------:R-:W-:Y:S01]  /*148e0*/  FMUL.FTZ R56, R3.reuse, R56 ;  /* 0x0000003803387220 */ /* 0x040fe20000410000 */
[----:B------:R1:W-:Y:S01]  /*148f0*/  MUFU.EX2 R208, R2 ;  /* 0x0000000200d07308 */ /* 0x0003e20000000800 */
[C---:B------:R-:W-:Y:S02]  /*14900*/  FMUL.FTZ R57, R3.reuse, R57 ;  /* 0x0000003903397220 */ /* 0x040fe40000410000 */
[C---:B------:R-:W-:Y:S02]  /*14910*/  FMUL.FTZ R60, R3.reuse, R60 ;  /* 0x0000003c033c7220 */ /* 0x040fe40000410000 */
[C---:B--2---:R-:W-:Y:S02]  /*14920*/  FMUL.FTZ R19, R132.reuse, R159 ;  /* 0x0000009f84137220 */ /* 0x044fe40000410000 */
[C---:B------:R-:W-:Y:S02]  /*14930*/  FMUL.FTZ R61, R3.reuse, R61 ;  /* 0x0000003d033d7220 */ /* 0x040fe40000410000 */
[C---:B------:R-:W-:Y:S01]  /*14940*/  FMUL.FTZ R72, R3.reuse, R72 ;  /* 0x0000004803487220 */ /* 0x040fe20000410000 */
[----:B------:R-:W2:Y:S01]  /*14950*/  MUFU.EX2 R0, R0 ;  /* 0x0000000000007308 */ /* 0x000ea20000000800 */
[C---:B------:R-:W-:Y:S02]  /*14960*/  FMUL.FTZ R73, R3.reuse, R73 ;  /* 0x0000004903497220 */ /* 0x040fe40000410000 */
[----:B------:R-:W-:Y:S01]  /*14970*/  FMUL.FTZ R76, R3, R76 ;  /* 0x0000004c034c7220 */ /* 0x000fe20000410000 */
[----:B---3--:R-:W-:Y:S01]  /*14980*/  F2FP.PACK_AB R182, R245, R243 ;  /* 0x000000f3f5b6723e */ /* 0x008fe200000000ff */
[C---:B------:R-:W-:Y:S02]  /*14990*/  FMUL.FTZ R18, R132.reuse, R158 ;  /* 0x0000009e84127220 */ /* 0x040fe40000410000 */
[----:B------:R-:W-:Y:S01]  /*149a0*/  LDSM.16.MT88.4 R156, [R213+0xa800] ;  /* 0x00a80000d59c783b */ /* 0x000fe20000004200 */
[----:B------:R-:W-:Y:S02]  /*149b0*/  FMUL.FTZ R77, R3, R77 ;  /* 0x0000004d034d7220 */ /* 0x000fe40000410000 */
[C---:B------:R-:W-:Y:S02]  /*149c0*/  FMUL.FTZ R82, R132.reuse, R82 ;  /* 0x0000005284527220 */ /* 0x040fe40000410000 */
[C---:B------:R-:W-:Y:S02]  /*149d0*/  FMUL.FTZ R83, R132.reuse, R83 ;  /* 0x0000005384537220 */ /* 0x040fe40000410000 */
[--C-:B-1----:R-:W-:Y:S02]  /*149e0*/  FFMA.FTZ R2, R191, c[0x0][0x23c], -R142.reuse ;  /* 0x00008f00bf027a23 */ /* 0x102fe4000001088e */
[----:B------:R-:W-:Y:S02]  /*149f0*/  FMUL.FTZ R85, R133, R85 ;  /* 0x0000005585557220 */ /* 0x000fe40000410000 */
[----:B------:R1:W-:Y:S01]  /*14a00*/  MUFU.EX2 R207, R2 ;  /* 0x0000000200cf7308 */ /* 0x0003e20000000800 */
[C---:B------:R-:W-:Y:S02]  /*14a10*/  FMUL.FTZ R86, R132.reuse, R86 ;  /* 0x0000005684567220 */ /* 0x040fe40000410000 */
[----:B------:R-:W-:Y:S02]  /*14a20*/  FMUL.FTZ R87, R132, R87 ;  /* 0x0000005784577220 */ /* 0x000fe40000410000 */
        /* <DEDUP_REMOVED lines=12> */
[--C-:B-1----:R-:W-:Y:S03]  /*14af0*/  FFMA.FTZ R2, R192, c[0x0][0x23c], -R142.reuse ;  /* 0x00008f00c0027a23 */ /* 0x102fe6000001088e */
[----:B------:R-:W-:Y:S01]  /*14b00*/  FMUL.FTZ R21, R133, R161 ;  /* 0x000000a185157220 */ /* 0x000fe20000410000 */
[----:B------:R1:W3:Y:S01]  /*14b10*/  MUFU.EX2 R206, R2 ;  /* 0x0000000200ce7308 */ /* 0x0002e20000000800 */
        /* <DEDUP_REMOVED lines=12> */
[--C-:B-1----:R-:W-:Y:S02]  /*14be0*/  FFMA.FTZ R2, R195, c[0x0][0x23c], -R141.reuse ;  /* 0x00008f00c3027a23 */ /* 0x102fe4000001088d */
[----:B------:R-:W-:Y:S02]  /*14bf0*/  FFMA.FTZ R141, R194, c[0x0][0x23c], -R141 ;  /* 0x00008f00c28d7a23 */ /* 0x000fe4000001088d */
[----:B------:R1:W-:Y:S01]  /*14c00*/  MUFU.EX2 R205, R2 ;  /* 0x0000000200cd7308 */ /* 0x0003e20000000800 */
[C---:B------:R-:W-:Y:S01]  /*14c10*/  HMMA.16816.F32 R24, R180.reuse, R184, R24 ;  /* 0x000000b8b418723c */ /* 0x040fe20000001818 */
[C---:B------:R-:W-:Y:S03]  /*14c20*/  FMUL.FTZ R63, R0.reuse, R63 ;  /* 0x0000003f003f7220 */ /* 0x040fe60000410000 */
[C---:B------:R-:W-:Y:S02]  /*14c30*/  FMUL.FTZ R74, R0.reuse, R74 ;  /* 0x0000004a004a7220 */ /* 0x040fe40000410000 */
[C---:B------:R-:W-:Y:S02]  /*14c40*/  FMUL.FTZ R75, R0.reuse, R75 ;  /* 0x0000004b004b7220 */ /* 0x040fe40000410000 */
[-C--:B------:R-:W-:Y:S01]  /*14c50*/  HMMA.16816.F32 R28, R180, R186.reuse, R28 ;  /* 0x000000bab41c723c */ /* 0x080fe2000000181c */
[C---:B------:R-:W-:Y:S01]  /*14c60*/  FMUL.FTZ R78, R0.reuse, R78 ;  /* 0x0000004e004e7220 */ /* 0x040fe20000410000 */
[----:B------:R3:W4:Y:S02]  /*14c70*/  MUFU.EX2 R204, R141 ;  /* 0x0000008d00cc7308 */ /* 0x0007240000000800 */
[C---:B------:R-:W-:Y:S02]  /*14c80*/  FMUL.FTZ R79, R0.reuse, R79 ;  /* 0x0000004f004f7220 */ /* 0x040fe40000410000 */
[----:B------:R-:W-:Y:S02]  /*14c90*/  FMUL.FTZ R89, R3, R89 ;  /* 0x0000005903597220 */ /* 0x000fe40000410000 */
[C---:B------:R-:W-:Y:S01]  /*14ca0*/  HMMA.16816.F32 R32, R176.reuse, R186, R32 ;  /* 0x000000bab020723c */ /* 0x040fe20000001820 */
[----:B------:R-:W-:Y:S03]  /*14cb0*/  LDSM.16.MT88.4 R184, [R217+0xa800] ;  /* 0x00a80000d9b8783b */ /* 0x000fe60000004200 */
[C---:B------:R-:W-:Y:S02]  /*14cc0*/  FMUL.FTZ R90, R0.reuse, R90 ;  /* 0x0000005a005a7220 */ /* 0x040fe40000410000 */
[C---:B------:R-:W-:Y:S02]  /*14cd0*/  FMUL.FTZ R91, R0.reuse, R91 ;  /* 0x0000005b005b7220 */ /* 0x040fe40000410000 */
[-C--:B------:R-:W-:Y:S01]  /*14ce0*/  HMMA.16816.F32 R36, R176, R144.reuse, R36 ;  /* 0x00000090b024723c */ /* 0x080fe20000001824 */
[--C-:B-1----:R-:W-:Y:S03]  /*14cf0*/  FFMA.FTZ R2, R197, c[0x0][0x23c], -R142.reuse ;  /* 0x00008f00c5027a23 */ /* 0x102fe6000001088e */
[C---:B------:R-:W-:Y:S01]  /*14d00*/  FMUL.FTZ R92, R3.reuse, R92 ;  /* 0x0000005c035c7220 */ /* 0x040fe20000410000 */
[----:B------:R1:W-:Y:S01]  /*14d10*/  MUFU.EX2 R203, R2 ;  /* 0x0000000200cb7308 */ /* 0x0003e20000000800 */
[----:B------:R-:W-:Y:S02]  /*14d20*/  FMUL.FTZ R93, R3, R93 ;  /* 0x0000005d035d7220 */ /* 0x000fe40000410000 */
[C---:B------:R-:W-:Y:S01]  /*14d30*/  HMMA.16816.F32 R40, R180.reuse, R144, R40 ;  /* 0x00000090b428723c */ /* 0x040fe20000001828 */
[C---:B------:R-:W-:Y:S03]  /*14d40*/  FMUL.FTZ R94, R0.reuse, R94 ;  /* 0x0000005e005e7220 */ /* 0x040fe60000410000 */
[----:B------:R-:W-:Y:S01]  /*14d50*/  FMUL.FTZ R95, R0, R95 ;  /* 0x0000005f005f7220 */ /* 0x000fe20000410000 */
[----:B---3--:R-:W-:Y:S01]  /*14d60*/  F2FP.PACK_AB R141, R206, R207 ;  /* 0x000000cfce8d723e */ /* 0x008fe200000000ff */
[C---:B------:R-:W-:Y:S02]  /*14d70*/  FMUL.FTZ R96, R133.reuse, R96 ;  /* 0x0000006085607220 */ /* 0x040fe40000410000 */
[-C--:B------:R-:W-:Y:S01]  /*14d80*/  HMMA.16816.F32 R44, R180, R146.reuse, R44 ;  /* 0x00000092b42c723c */ /* 0x080fe2000000182c */
[----:B------:R-:W-:Y:S03]  /*14d90*/  FMUL.FTZ R97, R133, R97 ;  /* 0x0000006185617220 */ /* 0x000fe60000410000 */
[C---:B------:R-:W-:Y:S02]  /*14da0*/  FMUL.FTZ R98, R132.reuse, R98 ;  /* 0x0000006284627220 */ /* 0x040fe40000410000 */
[----:B------:R-:W-:Y:S02]  /*14db0*/  FMUL.FTZ R99, R132, R99 ;  /* 0x0000006384637220 */ /* 0x000fe40000410000 */
[C---:B------:R-:W-:Y:S01]  /*14dc0*/  HMMA.16816.F32 R48, R176.reuse, R146, R48 ;  /* 0x00000092b030723c */ /* 0x040fe20000001830 */
[----:B------:R-:W3:Y:S03]  /*14dd0*/  LDSM.16.MT88.4 R144, [R213+0xb000] ;  /* 0x00b00000d590783b */ /* 0x000ee60000004200 */
[C---:B------:R-:W-:Y:S02]  /*14de0*/  FMUL.FTZ R104, R3.reuse, R104 ;  /* 0x0000006803687220 */ /* 0x040fe40000410000 */
[--C-:B-1----:R-:W-:Y:S02]  /*14df0*/  FFMA.FTZ R2, R198, c[0x0][0x23c], -R143.reuse ;  /* 0x00008f00c6027a23 */ /* 0x102fe4000001088f */
[-C--:B--2---:R-:W-:Y:S01]  /*14e00*/  HMMA.16816.F32 R52, R176, R148.reuse, R52 ;  /* 0x00000094b034723c */ /* 0x084fe20000001834 */
[C---:B------:R-:W-:Y:S01]  /*14e10*/  FMUL.FTZ R105, R3.reuse, R105 ;  /* 0x0000006903697220 */ /* 0x040fe20000410000 */
[----:B------:R1:W-:Y:S02]  /*14e20*/  MUFU.EX2 R201, R2 ;  /* 0x0000000200c97308 */ /* 0x0003e40000000800 */
        /* <DEDUP_REMOVED lines=11> */
[----:B------:R-:W2:Y:S03]  /*14ee0*/  LDSM.16.MT88.4 R148, [R215+0xb000] ;  /* 0x00b00000d794783b */ /* 0x000ea60000004200 */
[--C-:B-1----:R-:W-:Y:S02]  /*14ef0*/  FFMA.FTZ R2, R199, c[0x0][0x23c], -R143.reuse ;  /* 0x00008f00c7027a23 */ /* 0x102fe4000001088f */
[C---:B------:R-:W-:Y:S02]  /*14f00*/  FMUL.FTZ R122, R0.reuse, R122 ;  /* 0x0000007a007a7220 */ /* 0x040fe40000410000 */
[----:B------:R1:W-:Y:S01]  /*14f10*/  MUFU.EX2 R200, R2 ;  /* 0x0000000200c87308 */ /* 0x0003e20000000800 */
[-C--:B---3--:R-:W-:Y:S03]  /*14f20*/  HMMA.16816.F32 R68, R176, R144.reuse, R68 ;  /* 0x00000090b044723c */ /* 0x088fe60000001844 */
[C---:B------:R-:W-:Y:S02]  /*14f30*/  FMUL.FTZ R123, R0.reuse, R123 ;  /* 0x0000007b007b7220 */ /* 0x040fe40000410000 */
[C---:B------:R-:W-:Y:S02]  /*14f40*/  FMUL.FTZ R124, R3.reuse, R124 ;  /* 0x0000007c037c7220 */ /* 0x040fe40000410000 */
[----:B------:R-:W-:Y:S01]  /*14f50*/  FMUL.FTZ R125, R3, R125 ;  /* 0x0000007d037d7220 */ /* 0x000fe20000410000 */
[C---:B------:R-:W-:Y:S01]  /*14f60*/  HMMA.16816.F32 R72, R180.reuse, R144, R72 ;  /* 0x00000090b448723c */ /* 0x040fe20000001848 */
[C---:B------:R-:W-:Y:S03]  /*14f70*/  FMUL.FTZ R126, R0.reuse, R126 ;  /* 0x0000007e007e7220 */ /* 0x040fe60000410000 */
[----:B------:R-:W-:Y:S02]  /*14f80*/  FMUL.FTZ R127, R0, R127 ;  /* 0x0000007f007f7220 */ /* 0x000fe40000410000 */
[----:B------:R-:W-:Y:S02]  /*14f90*/  FFMA.FTZ R142, R196, c[0x0][0x23c], -R142 ;  /* 0x00008f00c48e7a23 */ /* 0x000fe4000001088e */
[-C--:B------:R-:W-:Y:S01]  /*14fa0*/  HMMA.16816.F32 R76, R180, R146.reuse, R76 ;  /* 0x00000092b44c723c */ /* 0x080fe2000000184c */
[C---:B------:R-:W-:Y:S01]  /*14fb0*/  FMUL.FTZ R100, R133.reuse, R100 ;  /* 0x0000006485647220 */ /* 0x040fe20000410000 */
[----:B------:R4:W3:Y:S02]  /*14fc0*/  MUFU.EX2 R202, R142 ;  /* 0x0000008e00ca7308 */ /* 0x0008e40000000800 */
[----:B------:R-:W-:Y:S02]  /*14fd0*/  FMUL.FTZ R101, R133, R101 ;  /* 0x0000006585657220 */ /* 0x000fe40000410000 */
[----:B------:R-:W-:Y:S02]  /*14fe0*/  FMUL.FTZ R102, R132, R102 ;  /* 0x0000006684667220 */ /* 0x000fe40000410000 */
[C---:B------:R-:W-:Y:S01]  /*14ff0*/  HMMA.16816.F32 R80, R176.reuse, R146, R80 ;  /* 0x00000092b050723c */ /* 0x040fe20000001850 */
[--C-:B-1----:R-:W-:Y:S01]  /*15000*/  FFMA.FTZ R2, R210, c[0x0][0x23c], -R143.reuse ;  /* 0x00008f00d2027a23 */ /* 0x102fe2000001088f */
[----:B------:R-:W1:Y:S02]  /*15010*/  LDSM.16.MT88.4 R144, [R218+0xb000] ;  /* 0x00b00000da90783b */ /* 0x000e640000004200 */
[----:B------:R-:W-:Y:S01]  /*15020*/  FFMA.FTZ R143, R193, c[0x0][0x23c], -R143 ;  /* 0x00008f00c18f7a23 */ /* 0x000fe2000001088f */
[----:B------:R5:W-:Y:S01]  /*15030*/  MUFU.EX2 R199, R2 ;  /* 0x0000000200c77308 */ /* 0x000be20000000800 */
[C---:B------:R-:W-:Y:S02]  /*15040*/  FMUL.FTZ R103, R132.reuse, R103 ;  /* 0x0000006784677220 */ /* 0x040fe40000410000 */
[-C--:B--2---:R-:W-:Y:S01]  /*15050*/  HMMA.16816.F32 R84, R176, R148.reuse, R84 ;  /* 0x00000094b054723c */ /* 0x084fe20000001854 */
[C---:B------:R-:W-:Y:S01]  /*15060*/  FMUL.FTZ R112, R133.reuse, R112 ;  /* 0x0000007085707220 */ /* 0x040fe20000410000 */
[----:B------:R-:W2:Y:S02]  /*15070*/  LDL.LU R210, [R1] ;  /* 0x0000000001d27983 */ /* 0x000ea40000300800 */
[C---:B------:R-:W-:Y:S02]  /*15080*/  FMUL.FTZ R113, R133.reuse, R113 ;  /* 0x0000007185717220 */ /* 0x040fe40000410000 */
[----:B------:R-:W-:Y:S01]  /*15090*/  LDSM.16.MT88.4 R192, [R215+0xb800] ;  /* 0x00b80000d7c0783b */ /* 0x000fe20000004200 */
[----:B------:R3:W1:Y:S01]  /*150a0*/  MUFU.EX2 R198, R143 ;  /* 0x0000008f00c67308 */ /* 0x0006620000000800 */
[C---:B------:R-:W-:Y:S01]  /*150b0*/  HMMA.16816.F32 R88, R180.reuse, R148, R88 ;  /* 0x00000094b458723c */ /* 0x040fe20000001858 */
[----:B------:R-:W-:Y:S03]  /*150c0*/  FMUL.FTZ R114, R132, R114 ;  /* 0x0000007284727220 */ /* 0x000fe60000410000 */
[----:B----4-:R-:W-:Y:S01]  /*150d0*/  F2FP.PACK_AB R142, R204, R205 ;  /* 0x000000cdcc8e723e */ /* 0x010fe200000000ff */
[C---:B------:R-:W-:Y:S02]  /*150e0*/  FMUL.FTZ R115, R132.reuse, R115 ;  /* 0x0000007384737220 */ /* 0x040fe40000410000 */
[C---:B------:R-:W-:Y:S01]  /*150f0*/  FMUL.FTZ R116, R133.reuse, R116 ;  /* 0x0000007485747220 */ /* 0x040fe20000410000 */
[-C--:B------:R-:W-:Y:S01]  /*15100*/  HMMA.16816.F32 R92, R180, R150.reuse, R92 ;  /* 0x00000096b45c723c */ /* 0x080fe2000000185c */
[----:B------:R-:W-:Y:S03]  /*15110*/  FMUL.FTZ R117, R133, R117 ;  /* 0x0000007585757220 */ /* 0x000fe60000410000 */
[C---:B------:R-:W-:Y:S02]  /*15120*/  FMUL.FTZ R118, R132.reuse, R118 ;  /* 0x0000007684767220 */ /* 0x040fe40000410000 */
[--C-:B-----5:R-:W-:Y:S02]  /*15130*/  FFMA.FTZ R2, R211, c[0x0][0x23c], -R188.reuse ;  /* 0x00008f00d3027a23 */ /* 0x120fe400000108bc */
[C---:B------:R-:W-:Y:S01]  /*15140*/  HMMA.16816.F32 R96, R176.reuse, R150, R96 ;  /* 0x00000096b060723c */ /* 0x040fe20000001860 */
[----:B------:R-:W4:Y:S01]  /*15150*/  LDL.LU R211, [R1+0x4] ;  /* 0x0000040001d37983 */ /* 0x000f220000300800 */
[----:B------:R5:W-:Y:S02]  /*15160*/  MUFU.EX2 R197, R2 ;  /* 0x0000000200c57308 */ /* 0x000be40000000800 */
[----:B------:R-:W-:Y:S01]  /*15170*/  FMUL.FTZ R119, R132, R119 ;  /* 0x0000007784777220 */ /* 0x000fe20000410000 */
[----:B------:R-:W5:Y:S01]  /*15180*/  LDSM.16.MT88.4 R148, [R217+0xb000] ;  /* 0x00b00000d994783b */ /* 0x000f620000004200 */
[C---:B------:R-:W-:Y:S01]  /*15190*/  FMUL.FTZ R128, R133.reuse, R128 ;  /* 0x0000008085807220 */ /* 0x040fe20000410000 */
[----:B---3--:R-:W-:Y:S01]  /*151a0*/  F2FP.PACK_AB R143, R202, R203 ;  /* 0x000000cbca8f723e */ /* 0x008fe200000000ff */
[----:B------:R-:W-:Y:S01]  /*151b0*/  FMUL.FTZ R129, R133, R129 ;  /* 0x0000008185817220 */ /* 0x000fe20000410000 */
[-C--:B-1----:R-:W-:Y:S03]  /*151c0*/  HMMA.16816.F32 R100, R176, R144.reuse, R100 ;  /* 0x00000090b064723c */ /* 0x082fe60000001864 */
[C---:B------:R-:W-:Y:S02]  /*151d0*/  FMUL.FTZ R130, R132.reuse, R130 ;  /* 0x0000008284827220 */ /* 0x040fe40000410000 */
[----:B------:R-:W-:Y:S03]  /*151e0*/  FMUL.FTZ R131, R132, R131 ;  /* 0x0000008384837220 */ /* 0x000fe60000410000 */
[C---:B------:R-:W-:Y:S08]  /*151f0*/  HMMA.16816.F32 R104, R180.reuse, R144, R104 ;  /* 0x00000090b468723c */ /* 0x040ff00000001868 */
[-C--:B------:R-:W-:Y:S01]  /*15200*/  HMMA.16816.F32 R108, R180, R146.reuse, R108 ;  /* 0x00000092b46c723c */ /* 0x080fe2000000186c */
[--C-:B-----5:R-:W-:Y:S02]  /*15210*/  FFMA.FTZ R2, R236, c[0x0][0x23c], -R188.reuse ;  /* 0x00008f00ec027a23 */ /* 0x120fe400000108bc */
[----:B------:R-:W3:Y:S02]  /*15220*/  LDL.LU R236, [R1+0x8] ;  /* 0x0000080001ec7983 */ /* 0x000ee40000300800 */
[----:B------:R1:W5:Y:S03]  /*15230*/  MUFU.EX2 R196, R2 ;  /* 0x0000000200c47308 */ /* 0x0003660000000800 */
[C---:B------:R-:W-:Y:S08]  /*15240*/  HMMA.16816.F32 R112, R176.reuse, R146, R112 ;  /* 0x00000092b070723c */ /* 0x040ff00000001870 */
[-C--:B------:R-:W-:Y:S08]  /*15250*/  HMMA.16816.F32 R116, R176, R148.reuse, R116 ;  /* 0x00000094b074723c */ /* 0x080ff00000001874 */
[C---:B------:R-:W-:Y:S01]  /*15260*/  HMMA.16816.F32 R120, R180.reuse, R148, R120 ;  /* 0x00000094b478723c */ /* 0x040fe20000001878 */
[--C-:B-1----:R-:W-:Y:S02]  /*15270*/  FFMA.FTZ R2, R237, c[0x0][0x23c], -R188.reuse ;  /* 0x00008f00ed027a23 */ /* 0x102fe400000108bc */
[----:B------:R-:W3:Y:S01]  /*15280*/  LDL.LU R237, [R1+0xc] ;  /* 0x00000c0001ed7983 */ /* 0x000ee20000300800 */
[----:B------:R-:W-:Y:S04]  /*15290*/  FFMA.FTZ R188, R140, c[0x0][0x23c], -R188 ;  /* 0x00008f008cbc7a23 */ /* 0x000fe800000108bc */
[-C--:B------:R-:W-:Y:S01]  /*152a0*/  HMMA.16816.F32 R124, R180, R150.reuse, R124 ;  /* 0x00000096b47c723c */ /* 0x080fe2000000187c */
[----:B------:R1:W-:Y:S01]  /*152b0*/  MUFU.EX2 R139, R2 ;  /* 0x00000002008b7308 */ /* 0x0003e20000000800 */
[----:B------:R-:W1:Y:S02]  /*152c0*/  LDSM.16.MT88.4 R180, [R218+0xa800] ;  /* 0x00a80000dab4783b */ /* 0x000e640000004200 */
[----:B------:R-:W-:Y:S04]  /*152d0*/  F2FP.PACK_AB R140, R208, R209 ;  /* 0x000000d1d08c723e */ /* 0x000fe800000000ff */
[----:B------:R-:W-:Y:S07]  /*152e0*/  HMMA.16816.F32 R128, R176, R150, R128 ;  /* 0x00000096b080723c */ /* 0x000fee0000001880 */
[----:B------:R-:W-:Y:S01]  /*152f0*/  F2FP.PACK_AB R176, R200, R201 ;  /* 0x000000c9c8b0723e */ /* 0x000fe200000000ff */
[-C--:B------:R-:W-:Y:S01]  /*15300*/  HMMA.16816.F32 R144, R140, R156.reuse, R4 ;  /* 0x0000009c8c90723c */ /* 0x080fe20000001804 */
[----:B------:R-:W-:Y:S01]  /*15310*/  F2FP.PACK_AB R178, R198, R199 ;  /* 0x000000c7c6b2723e */ /* 0x000fe200000000ff */
[----:B------:R-:W-:Y:S02]  /*15320*/  LDSM.16.MT88.4 R4, [R218+0xb800] ;  /* 0x00b80000da04783b */ /* 0x000fe40000004200 */
[----:B-----5:R-:W-:Y:S02]  /*15330*/  F2FP.PACK_AB R177, R196, R197 ;  /* 0x000000c5c4b1723e */ /* 0x020fe400000000ff */
[----:B-1----:R-:W-:Y:S02]  /*15340*/  MOV R2, R138 ;  /* 0x0000008a00027202 */ /* 0x002fe40000000f00 */
[----:B------:R-:W1:Y:S04]  /*15350*/  MUFU.EX2 R138, R188 ;  /* 0x000000bc008a7308 */ /* 0x000e680000000800 */
[----:B-1----:R-:W-:Y:S01]  /*15360*/  F2FP.PACK_AB R179, R138, R139 ;  /* 0x0000008b8ab3723e */ /* 0x002fe200000000ff */
[----:B------:R-:W1:Y:S06]  /*15370*/  LDSM.16.MT88.4 R188, [R213+0xb800] ;  /* 0x00b80000d5bc783b */ /* 0x000e6c0000004200 */
[C---:B------:R-:W-:Y:S02]  /*15380*/  HMMA.16816.F32 R148, R176.reuse, R156, R8 ;  /* 0x0000009cb094723c */ /* 0x040fe40000001808 */
[----:B------:R-:W5:Y:S06]  /*15390*/  LDSM.16.MT88.4 R8, [R217+0xb800] ;  /* 0x00b80000d908783b */ /* 0x000f6c0000004200 */
        /* <DEDUP_REMOVED lines=19> */
[----:B--2---:R-:W-:Y:S07]  /*154d0*/  FFMA.FTZ R0, R0, R210, R238 ;  /* 0x000000d200007223 */ /* 0x004fee00000100ee */
[C---:B------:R-:W-:Y:S08]  /*154e0*/  HMMA.16816.F32 R88, R176.reuse, R192, R88 ;  /* 0x000000c0b058723c */ /* 0x040ff00000001858 */
[-C--:B------:R-:W-:Y:S08]  /*154f0*/  HMMA.16816.F32 R92, R176, R194.reuse, R92 ;  /* 0x000000c2b05c723c */ /* 0x080ff0000000185c */
        /* <DEDUP_REMOVED lines=11> */
[----:B---3--:R-:W-:Y:S02]  /*155b0*/  FFMA.FTZ R132, R132, R236, R248 ;  /* 0x000000ec84847223 */ /* 0x008fe400000100f8 */
[----:B------:R-:W-:Y:S02]  /*155c0*/  FADD.FTZ R0, R241, R4 ;  /* 0x00000004f1007221 */ /* 0x000fe40000010000 */
        /* <DEDUP_REMOVED lines=36> */
.L_x_2158:
        /* <DEDUP_REMOVED lines=437> */
.L_x_2163:
[----:B---34-:R-:W-:Y:S05]  /*17360*/  BSYNC B0 ;  /* 0x0000000000007941 */ /* 0x018fea0003800000 */
.L_x_2162:
        /* <DEDUP_REMOVED lines=31> */
.L_x_2165:
[----:B---3--:R-:W-:Y:S05]  /*17560*/  BSYNC B0 ;  /* 0x0000000000007941 */ /* 0x008fea0003800000 */
.L_x_2164:
        /* <DEDUP_REMOVED lines=18> */
.L_x_2167:
[----:B------:R-:W-:Y:S05]  /*17690*/  BSYNC B0 ;  /* 0x0000000000007941 */ /* 0x000fea0003800000 */
.L_x_2166:
        /* <DEDUP_REMOVED lines=18> */
.L_x_2169:
[----:B------:R-:W-:Y:S05]  /*177c0*/  BSYNC B0 ;  /* 0x0000000000007941 */ /* 0x000fea0003800000 */
.L_x_2168:
        /* <DEDUP_REMOVED lines=18> */
.L_x_2171:
[----:B------:R-:W-:Y:S05]  /*178f0*/  BSYNC B0 ;  /* 0x0000000000007941 */ /* 0x000fea0003800000 */
.L_x_2170:
        /* <DEDUP_REMOVED lines=18> */
.L_x_2173:
[----:B------:R-:W-:Y:S05]  /*17a20*/  BSYNC B0 ;  /* 0x0000000000007941 */ /* 0x000fea0003800000 */
.L_x_2172:
        /* <DEDUP_REMOVED lines=18> */
.L_x_2175:
[----:B------:R-:W-:Y:S05]  /*17b50*/  BSYNC B0 ;  /* 0x0000000000007941 */ /* 0x000fea0003800000 */
.L_x_2174:
        /* <DEDUP_REMOVED lines=18> */
.L_x_2177:
[----:B------:R-:W-:Y:S05]  /*17c80*/  BSYNC B0 ;  /* 0x0000000000007941 */ /* 0x000fea0003800000 */
.L_x_2176:
        /* <DEDUP_REMOVED lines=19> */
.L_x_2178:
        /* <DEDUP_REMOVED lines=12> */
.L_x_2408:


//--------------------- .text._ZN5flash16flash_fwd_kernelI23Flash_fwd_kernel_traitsILi128ELi128ELi32ELi4ELb0ELb0EN7cutlass6half_tE19Flash_kernel_traitsILi128ELi128ELi32ELi4ES3_EELb1ELb0ELb1ELb1ELb0ELb0ELb0ELb1EEEvNS_16Flash_fwd_paramsE --------------------------
	.section	.text._ZN5flash16flash_fwd_kernelI23Flash_fwd_kernel_traitsILi128ELi128ELi32ELi4ELb0ELb0EN7cutlass6half_tE19Flash_kernel_traitsILi128ELi128ELi32ELi4ES3_EELb1ELb0ELb1ELb1ELb0ELb0ELb0ELb1EEEvNS_16Flash_fwd_paramsE,"ax",@progbits
	.sectioninfo	@"SHI_REGISTERS=255"
	.align	128
        .global         _ZN5flash16flash_fwd_kernelI23Flash_fwd_kernel_traitsILi128ELi128ELi32ELi4ELb0ELb0EN7cutlass6half_tE19Flash_kernel_traitsILi128ELi128ELi32ELi4ES3_EELb1ELb0ELb1ELb1ELb0ELb0ELb0ELb1EEEvNS_16Flash_fwd_paramsE
        .type           _ZN5flash16flash_fwd_kernelI23Flash_fwd_kernel_traitsILi128ELi128ELi32ELi4ELb0ELb0EN7cutlass6half_tE19Flash_kernel_traitsILi128ELi128ELi32ELi4ES3_EELb1ELb0ELb1ELb1ELb0ELb0ELb0ELb1EEEvNS_16Flash_fwd_paramsE,@function
        .size           _ZN5flash16flash_fwd_kernelI23Flash_fwd_kernel_traitsILi128ELi128ELi32ELi4ELb0ELb0EN7cutlass6half_tE19Flash_kernel_traitsILi128ELi128ELi32ELi4ES3_EELb1ELb0ELb1ELb1ELb0ELb0ELb0ELb1EEEvNS_16Flash_fwd_paramsE,(.L_x_2371 - _ZN5flash16flash_fwd_kernelI23Flash_fwd_kernel_traitsILi128ELi128ELi32ELi4ELb0ELb0EN7cutlass6half_tE19Flash_kernel_traitsILi128ELi128ELi32ELi4ES3_EELb1ELb0ELb1ELb1ELb0ELb0ELb0ELb1EEEvNS_16Flash_fwd_paramsE)
        .other          _ZN5flash16flash_fwd_kernelI23Flash_fwd_kernel_traitsILi128ELi128ELi32ELi4ELb0ELb0EN7cutlass6half_tE19Flash_kernel_traitsILi128ELi128ELi32ELi4ES3_EELb1ELb0ELb1ELb1ELb0ELb0ELb0ELb1EEEvNS_16Flash_fwd_paramsE,@"STO_CUDA_ENTRY STV_DEFAULT"
_ZN5flash16flash_fwd_kernelI23Flash_fwd_kernel_traitsILi128ELi128ELi32ELi4ELb0ELb0EN7cutlass6half_tE19Flash_kernel_traitsILi128ELi128ELi32ELi4ES3_EELb1ELb0ELb1ELb1ELb0ELb0ELb0ELb1EEEvNS_16Flash_fwd_paramsE:
.text._ZN5flash16flash_fwd_kernelI23Flash_fwd_kernel_traitsILi128ELi128ELi32ELi4ELb0ELb0EN7cutlass6half_tE19Flash_kernel_traitsILi128ELi128ELi32ELi4ES3_EELb1ELb0ELb1ELb1ELb0ELb0ELb0ELb1EEEvNS_16Flash_fwd_paramsE:
[----:B------:R-:W-:Y:S02]  /*0000*/  MOV R1, c[0x0][0x28] ;  /* 0x00000a0000017a02 */ /* 0x000fe40000000f00 */
[----:B------:R-:W-:Y:S01]  /*0010*/  ULDC.64 UR4, c[0x0][0x40] ;  /* 0x0000100000047ab9 */ /* 0x000fe20000000a00 */
[----:B------:R-:W-:Y:S01]  /*0020*/  BSSY B2, `(.L_x_2179) ;  /* 0x0000005000027945 */ /* 0x000fe20003800000 */
[----:B------:R-:W-:Y:S01]  /*0030*/  UIADD3 UR6, UP0, UR4, 0x160, URZ ;  /* 0x0000016004067890 */ /* 0x000fe2000ff1e03f */
[----:B------:R-:W-:-:S03]  /*0040*/  IADD3 R1, R1, -0x1c0, RZ ;  /* 0xfffffe4001017810 */ /* 0x000fc60007ffe0ff */
[----:B------:R-:W-:-:S07]  /*0050*/  UIADD3.X UR7, URZ, UR5, URZ, UP0, !UPT ;  /* 0x000000053f077290 */ /* 0x000fce00087fe43f */
[----:B------:R-:W-:Y:S05]  /*0060*/  CALL.REL.NOINC `($_ZN5flash16flash_fwd_kernelI23Flash_fwd_kernel_traitsILi128ELi128ELi32ELi4ELb0ELb0EN7cutlass6half_tE19Flash_kernel_traitsILi128ELi128ELi32ELi4ES3_EELb1ELb0ELb1ELb1ELb0ELb0ELb0ELb1EEEvNS_16Flash_fwd_paramsE$_ZN5flash22compute_attn_1rowblockI23Flash_fwd_kernel_traitsILi128ELi128ELi32ELi4ELb0ELb0EN7cutlass6half_tE19Flash_kernel_traitsILi128ELi128ELi32ELi4ES3_EELb1ELb0ELb1ELb1ELb0ELb0ELb0ELb1ENS_16Flash_fwd_paramsEEEvRKT8_iii) ;  /* 0x0000002000007944 */ /* 0x000fea0003c00000 */
[----:B------:R-:W-:Y:S05]  /*0070*/  BSYNC B2 ;  /* 0x0000000000027941 */ /* 0x000fea0003800000 */
.L_x_2179:
[----:B------:R-:W-:Y:S05]  /*0080*/  EXIT ;  /* 0x000000000000794d */ /* 0x000fea0003800000 */
        .type           $_ZN5flash16flash_fwd_kernelI23Flash_fwd_kernel_traitsILi128ELi128ELi32ELi4ELb0ELb0EN7cutlass6half_tE19Flash_kernel_traitsILi128ELi128ELi32ELi4ES3_EELb1ELb0ELb1ELb1ELb0ELb0ELb0ELb1EEEvNS_16Flash_fwd_paramsE$_ZN5flash22compute_attn_1rowblockI23Flash_fwd_kernel_traitsILi128ELi128ELi32ELi4ELb0ELb0EN7cutlass6half_tE19Flash_kernel_traitsILi128ELi128ELi32ELi4ES3_EELb1ELb0ELb1ELb1ELb0ELb0ELb0ELb1ENS_16Flash_fwd_paramsEEEvRKT8_iii,@function
        .size           $_ZN5flash16flash_fwd_kernelI23Flash_fwd_kernel_traitsILi128ELi128ELi32ELi4ELb0ELb0EN7cutlass6half_tE19Flash_kernel_traitsILi128ELi128ELi32ELi4ES3_EELb1ELb0ELb1ELb1ELb0ELb0ELb0ELb1EEEvNS_16Flash_fwd_paramsE$_ZN5flash22compute_attn_1rowblockI23Flash_fwd_kernel_traitsILi128ELi128ELi32ELi4ELb0ELb0EN7cutlass6half_tE19Flash_kernel_traitsILi128ELi128ELi32ELi4ES3_EELb1ELb0ELb1ELb1ELb0ELb0ELb0ELb1ENS_16Flash_fwd_paramsEEEvRKT8_iii,($__internal_0_$__cuda_sm70_shflsync_bfly_p - $_ZN5flash16flash_fwd_kernelI23Flash_fwd_kernel_traitsILi128ELi128ELi32ELi4ELb0ELb0EN7cutlass6half_tE19Flash_kernel_traitsILi128ELi128ELi32ELi4ES3_EELb1ELb0ELb1ELb1ELb0ELb0ELb0ELb1EEEvNS_16Flash_fwd_paramsE$_ZN5flash22compute_attn_1rowblockI23Flash_fwd_kernel_traitsILi128ELi128ELi32ELi4ELb0ELb0EN7cutlass6half_tE19Flash_kernel_traitsILi128ELi128ELi32ELi4ES3_EELb1ELb0ELb1ELb1ELb0ELb0ELb0ELb1ENS_16Flash_fwd_paramsEEEvRKT8_iii)
$_ZN5flash16flash_fwd_kernelI23Flash_fwd_kernel_traitsILi128ELi128ELi32ELi4ELb0ELb0EN7cutlass6half_tE19Flash_kernel_traitsILi128ELi128ELi32ELi4ES3_EELb1ELb0ELb1ELb1ELb0ELb0ELb0ELb1EEEvNS_16Flash_fwd_paramsE$_ZN5flash22compute_attn_1rowblockI23Flash_fwd_kernel_traitsILi128ELi128ELi32ELi4ELb0ELb0EN7cutlass6half_tE19Flash_kernel_traitsILi128ELi128ELi32ELi4ES3_EELb1ELb0ELb1ELb1ELb0ELb0ELb0ELb1ENS_16Flash_fwd_paramsEEEvRKT8_iii:
[----:B------:R-:W-:Y:S01]  /*0090*/  IMAD.U32 R2, RZ, RZ, UR6 ;  /* 0x00000006ff027e24 */ /* 0x000fe2000f8e00ff */
[----:B------:R-:W-:Y:S01]  /*00a0*/  ULDC.64 UR4, c[0x0][0x118] ;  /* 0x0000460000047ab9 */ /* 0x000fe20000000a00 */
[----:B------:R-:W-:-:S05]  /*00b0*/  IMAD.U32 R3, RZ, RZ, UR7 ;  /* 0x00000007ff037e24 */ /* 0x000fca000f8e00ff */
[----:B------:R1:W2:Y:S04]  /*00c0*/  LD.E.U8 R0, [R2.64+0x1a4] ;  /* 0x0001a40402007980 */ /* 0x0002a8000c101100 */
[----:B------:R1:W3:Y:S01]  /*00d0*/  LD.E.64 R116, [R2.64+0x190] ;  /* 0x0001900402747980 */ /* 0x0002e2000c101b00 */
[----:B------:R-:W4:Y:S03]  /*00e0*/  S2UR UR10, SR_CTAID.Y ;  /* 0x00000000000a79c3 */ /* 0x000f260000002600 */
[----:B------:R-:W4:Y:S05]  /*00f0*/  S2R R41, SR_TID.X ;  /* 0x0000000000297919 */ /* 0x000f2a0000002100 */
[----:B------:R-:W4:Y:S08]  /*0100*/  S2UR UR9, SR_CTAID.X ;  /* 0x00000000000979c3 */ /* 0x000f300000002500 */
[----:B------:R-:W4:Y:S01]  /*0110*/  S2UR UR8, SR_CTAID.Z ;  /* 0x00000000000879c3 */ /* 0x000f220000002700 */
[----:B-1----:R-:W3:Y:S01]  /*0120*/  LD.E.64 R2, [R2.64+0x198] ;  /* 0x0001980402027980 */ /* 0x002ee2000c101b00 */
[----:B------:R-:W-:Y:S01]  /*0130*/  IMAD.U32 R4, RZ, RZ, UR6 ;  /* 0x00000006ff047e24 */ /* 0x000fe2000f8e00ff */
[----:B------:R-:W-:Y:S01]  /*0140*/  MOV R5, UR7 ;  /* 0x0000000700057c02 */ /* 0x000fe20008000f00 */
[----:B----4-:R-:W-:-:S06]  /*0150*/  ULOP3.LUT UR8, UR8, UR9, UR10, 0xfe, !UPT ;  /* 0x0000000908087292 */ /* 0x010fcc000f8efe0a */
[----:B------:R-:W-:-:S13]  /*0160*/  LOP3.LUT P2, RZ, R41, UR8, RZ, 0xfc, !PT ;  /* 0x0000000829ff7c12 */ /* 0x000fda000f84fcff */
[----:B------:R1:W4:Y:S01]  /*0170*/  @!P2 LD.E.64 R12, [R4.64+0x1a8] ;  /* 0x0001a804040ca980 */ /* 0x000322000c101b00 */
[----:B--2---:R-:W-:-:S13]  /*0180*/  ISETP.NE.AND P1, PT, R0, RZ, PT ;  /* 0x000000ff0000720c */ /* 0x004fda0003f25270 */
[----:B---3--:R-:W4:Y:S04]  /*0190*/  @P1 LD.E.64 R116, [R116.64] ;  /* 0x0000000474741980 */ /* 0x008f28000c101b00 */
[----:B------:R1:W2:Y:S01]  /*01a0*/  @P1 LD.E R0, [R4.64+0x1a0] ;  /* 0x0001a00404001980 */ /* 0x0002a2000c101900 */
[----:B------:R-:W-:Y:S01]  /*01b0*/  IMAD.U32 R10, RZ, RZ, UR6 ;  /* 0x00000006ff0a7e24 */ /* 0x000fe2000f8e00ff */
[----:B------:R-:W-:Y:S01]  /*01c0*/  MOV R11, UR7 ;  /* 0x00000007000b7c02 */ /* 0x000fe20008000f00 */
[----:B------:R-:W-:Y:S02]  /*01d0*/  IMAD.U32 R6, RZ, RZ, UR6 ;  /* 0x00000006ff067e24 */ /* 0x000fe4000f8e00ff */
[----:B------:R-:W-:Y:S02]  /*01e0*/  IMAD.U32 R7, RZ, RZ, UR7 ;  /* 0x00000007ff077e24 */ /* 0x000fe4000f8e00ff */
[----:B------:R-:W-:Y:S01]  /*01f0*/  IMAD.U32 R8, RZ, RZ, UR6 ;  /* 0x00000006ff087e24 */ /* 0x000fe2000f8e00ff */
[----:B------:R-:W3:Y:S01]  /*0200*/  LD.E R10, [R10.64+0x60] ;  /* 0x000060040a0a7980 */ /* 0x000ee2000c101900 */
[----:B------:R-:W-:-:S03]  /*0210*/  IMAD.U32 R9, RZ, RZ, UR7 ;  /* 0x00000007ff097e24 */ /* 0x000fc6000f8e00ff */
[----:B------:R2:W5:Y:S04]  /*0220*/  LD.E.U8 R217, [R6.64+0x178] ;  /* 0x0001780406d97980 */ /* 0x000568000c101100 */
[----:B-1----:R-:W2:Y:S04]  /*0230*/  @P1 LD.E.64 R4, [R2.64] ;  /* 0x0000000402041980 */ /* 0x002ea8000c101b00 */
[----:B----4-:R-:W-:Y:S04]  /*0240*/  @!P2 ST.E.64 [R12.64], R116 ;  /* 0x000000740c00a985 */ /* 0x010fe8000c101b04 */
[----:B------:R-:W4:Y:S01]  /*0250*/  @!P2 LD.E.64 R8, [R8.64+0x1a8] ;  /* 0x0001a8040808a980 */ /* 0x000f22000c101b00 */
[----:B--2---:R-:W-:-:S05]  /*0260*/  @P1 IADD3 R0, P0, R0, R4, RZ ;  /* 0x0000000400001210 */ /* 0x004fca0007f1e0ff */
[----:B------:R-:W-:Y:S01]  /*0270*/  @P1 IMAD.X R4, RZ, RZ, R5, P0 ;  /* 0x000000ffff041224 */ /* 0x000fe200000e0605 */
[----:B------:R-:W-:-:S03]  /*0280*/  @P1 MOV R2, R0 ;  /* 0x0000000000021202 */ /* 0x000fc60000000f00 */
[----:B------:R-:W-:-:S05]  /*0290*/  @P1 IMAD.MOV.U32 R3, RZ, RZ, R4 ;  /* 0x000000ffff031224 */ /* 0x000fca00078e0004 */
[----:B----4-:R1:W-:Y:S04]  /*02a0*/  @!P2 ST.E.64 [R8.64+0x8], R2 ;  /* 0x000008020800a985 */ /* 0x0103e8000c101b04 */
[----:B------:R-:W2:Y:S04]  /*02b0*/  LD.E.64 R6, [R6.64+0xe0] ;  /* 0x0000e00406067980 */ /* 0x000ea8000c101b00 */
[----:B------:R-:W1:Y:S01]  /*02c0*/  S2R R119, SR_CTAID.Y ;  /* 0x0000000000777919 */ /* 0x000e620000002600 */
[----:B------:R-:W-:Y:S01]  /*02d0*/  IMAD.MOV.U32 R14, RZ, RZ, -0x1 ;  /* 0xffffffffff0e7424 */ /* 0x000fe200078e00ff */
[----:B------:R-:W-:Y:S01]  /*02e0*/  MOV R5, UR7 ;  /* 0x0000000700057c02 */ /* 0x000fe20008000f00 */
[----:B------:R-:W-:-:S06]  /*02f0*/  IMAD.U32 R4, RZ, RZ, UR6 ;  /* 0x00000006ff047e24 */ /* 0x000fcc000f8e00ff */
[----:B------:R-:W4:Y:S04]  /*0300*/  LD.E.64 R4, [R4.64+0xe8] ;  /* 0x0000e80404047980 */ /* 0x000f28000c101b00 */
[----:B------:R-:W3:Y:S01]  /*0310*/  S2R R120, SR_CTAID.Z ;  /* 0x0000000000787919 */ /* 0x000ee20000002700 */
[----:B--2---:R-:W-:-:S04]  /*0320*/  ISETP.NE.U32.AND P3, PT, R6, RZ, PT ;  /* 0x000000ff0600720c */ /* 0x004fc80003f65070 */
[----:B------:R-:W-:Y:S01]  /*0330*/  ISETP.NE.AND.EX P3, PT, R7, RZ, PT, P3 ;  /* 0x000000ff0700720c */ /* 0x000fe20003f65330 */
[----:B-1----:R-:W-:-:S12]  /*0340*/  IMAD.WIDE R8, R119, 0x4, R6 ;  /* 0x0000000477087825 */ /* 0x002fd800078e0206 */
[----:B------:R-:W2:Y:S01]  /*0350*/  @P3 LD.E R14, [R8.64] ;  /* 0x00000004080e3980 */ /* 0x000ea2000c101900 */
[----:B------:R-:W-:-:S04]  /*0360*/  SHF.R.S32.HI R37, RZ, 0x1f, R41 ;  /* 0x0000001fff257819 */ /* 0x000fc80000011429 */
[----:B------:R-:W-:Y:S01]  /*0370*/  LEA.HI R40, R37, R41, RZ, 0x5 ;  /* 0x0000002925287211 */ /* 0x000fe200078f28ff */
[----:B---3--:R-:W-:-:S03]  /*0380*/  IMAD R6, R119, R10, R120 ;  /* 0x0000000a77067224 */ /* 0x008fc600078e0278 */
[----:B------:R-:W-:Y:S02]  /*0390*/  LOP3.LUT R0, R40, 0xffffffe0, RZ, 0xc0, !PT ;  /* 0xffffffe028007812 */ /* 0x000fe400078ec0ff */
[----:B------:R-:W-:-:S03]  /*03a0*/  SHF.L.U32 R6, R6, 0x5, RZ ;  /* 0x0000000506067819 */ /* 0x000fc600000006ff */
[----:B------:R-:W-:Y:S01]  /*03b0*/  IMAD.IADD R97, R41, 0x1, -R0 ;  /* 0x0000000129617824 */ /* 0x000fe200078e0a00 */
[----:B------:R1:W-:Y:S04]  /*03c0*/  STL.64 [R1+0xe0], R116 ;  /* 0x0000e07401007387 */ /* 0x0003e80000100a00 */
[----:B------:R-:W-:Y:S02]  /*03d0*/  IADD3 R121, P2, P1, R6, R2, R97 ;  /* 0x0000000206797210 */ /* 0x000fe4000795e061 */
[----:B----4-:R-:W-:-:S03]  /*03e0*/  ISETP.NE.U32.AND P0, PT, R4, RZ, PT ;  /* 0x000000ff0400720c */ /* 0x010fc60003f05070 */
[----:B------:R1:W-:Y:S01]  /*03f0*/  STL [R1+0x120], R121 ;  /* 0x0001207901007387 */ /* 0x0003e20000100800 */
[----:B------:R-:W-:Y:S02]  /*0400*/  ISETP.NE.AND.EX P0, PT, R5, RZ, PT, P0 ;  /* 0x000000ff0500720c */ /* 0x000fe40003f05300 */
[----:B------:R-:W-:Y:S02]  /*0410*/  SHF.R.S32.HI R0, RZ, 0x1f, R97 ;  /* 0x0000001fff007819 */ /* 0x000fe40000011461 */
[----:B------:R-:W-:Y:S01]  /*0420*/  SHF.R.S32.HI R7, RZ, 0x1f, R6 ;  /* 0x0000001fff077819 */ /* 0x000fe20000011406 */
[----:B------:R-:W-:Y:S01]  /*0430*/  BSSY B0, `(.L_x_2180) ;  /* 0x000000c000007945 */ /* 0x000fe20003800000 */
[----:B------:R-:W-:Y:S02]  /*0440*/  IMAD.MOV.U32 R17, RZ, RZ, -0x1 ;  /* 0xffffffffff117424 */ /* 0x000fe400078e00ff */
[----:B------:R-:W-:Y:S01]  /*0450*/  IADD3.X R113, R7, R3, R0, P2, P1 ;  /* 0x0000000307717210 */ /* 0x000fe200017e2400 */
[----:B------:R-:W-:Y:S01]  /*0460*/  IMAD.WIDE R6, R119, 0x4, R4 ;  /* 0x0000000477067825 */ /* 0x000fe200078e0204 */
[----:B--2---:R1:W-:Y:S03]  /*0470*/  STL [R1+0x10c], R14 ;  /* 0x00010c0e01007387 */ /* 0x0043e60000100800 */
[----:B------:R-:W-:Y:S05]  /*0480*/  @!P0 BRA `(.L_x_2181) ;  /* 0x0000006000008947 */ /* 0x000fea0003800000 */
[----:B------:R-:W-:Y:S01]  /*0490*/  IMAD.U32 R2, RZ, RZ, UR6 ;  /* 0x00000006ff027e24 */ /* 0x000fe2000f8e00ff */
[----:B------:R-:W-:-:S05]  /*04a0*/  MOV R3, UR7 ;  /* 0x0000000700037c02 */ /* 0x000fca0008000f00 */
[----:B------:R-:W2:Y:S02]  /*04b0*/  LD.E.U8 R2, [R2.64+0x1b2] ;  /* 0x0001b20402027980 */ /* 0x000ea4000c101100 */
[----:B--2---:R-:W-:-:S13]  /*04c0*/  ISETP.NE.AND P1, PT, R2, RZ, PT ;  /* 0x000000ff0200720c */ /* 0x004fda0003f25270 */
[----:B------:R-:W-:Y:S05]  /*04d0*/  @!P1 BRA `(.L_x_2181) ;  /* 0x0000001000009947 */ /* 0x000fea0003800000 */
[----:B------:R2:W5:Y:S02]  /*04e0*/  LD.E R17, [R6.64] ;  /* 0x0000000406117980 */ /* 0x000564000c101900 */
.L_x_2181:
[----:B------:R-:W-:Y:S05]  /*04f0*/  BSYNC B0 ;  /* 0x0000000000007941 */ /* 0x000fea0003800000 */
.L_x_2180:
[----:B------:R-:W3:Y:S01]  /*0500*/  @P3 LD.E R8, [R8.64+0x4] ;  /* 0x0000040408083980 */ /* 0x000ee2000c101900 */
[----:B------:R-:W-:Y:S01]  /*0510*/  MOV R2, UR6 ;  /* 0x0000000600027c02 */ /* 0x000fe20008000f00 */
[----:B------:R-:W-:Y:S02]  /*0520*/  IMAD.U32 R3, RZ, RZ, UR7 ;  /* 0x00000007ff037e24 */ /* 0x000fe4000f8e00ff */
[----:B------:R-:W-:-:S04]  /*0530*/  IMAD.MOV.U32 R46, RZ, RZ, R14 ;  /* 0x000000ffff2e7224 */ /* 0x000fc800078e000e */
[----:B------:R-:W4:Y:S01]  /*0540*/  LD.E.64 R2, [R2.64+0xf0] ;  /* 0x0000f00402027980 */ /* 0x000f22000c101b00 */
[----:B------:R-:W-:Y:S01]  /*0550*/  IMAD.U32 R4, RZ, RZ, UR6 ;  /* 0x00000006ff047e24 */ /* 0x000fe2000f8e00ff */
[----:B------:R-:W-:Y:S02]  /*0560*/  MOV R5, UR7 ;  /* 0x0000000700057c02 */ /* 0x000fe40008000f00 */
[----:B------:R-:W-:Y:S01]  /*0570*/  MOV R12, RZ ;  /* 0x000000ff000c7202 */ /* 0x000fe20000000f00 */
[----:B---3--:R-:W-:-:S06]  /*0580*/  @P3 IMAD.IADD R129, R8, 0x1, -R46 ;  /* 0x0000000108813824 */ /* 0x008fcc00078e0a2e */
[----:B------:R-:W3:Y:S01]  /*0590*/  @!P3 LD.E R129, [R4.64+0xb4] ;  /* 0x0000b4040481b980 */ /* 0x000ee2000c101900 */
[----:B----4-:R-:W-:-:S04]  /*05a0*/  ISETP.NE.U32.AND P1, PT, R2, RZ, PT ;  /* 0x000000ff0200720c */ /* 0x010fc80003f25070 */
[----:B------:R-:W-:-:S13]  /*05b0*/  ISETP.NE.AND.EX P1, PT, R3, RZ, PT, P1 ;  /* 0x000000ff0300720c */ /* 0x000fda0003f25310 */
[----:B------:R-:W-:-:S05]  /*05c0*/  @P1 IMAD.WIDE R2, R119, 0x4, R2 ;  /* 0x0000000477021825 */ /* 0x000fca00078e0202 */
[----:B------:R4:W5:Y:S01]  /*05d0*/  @P1 LD.E R12, [R2.64] ;  /* 0x00000004020c1980 */ /* 0x000962000c101900 */
[----:B------:R-:W-:Y:S03]  /*05e0*/  BSSY B0, `(.L_x_2182) ;  /* 0x000000e000007945 */ /* 0x000fe60003800000 */
[----:B---3--:R4:W-:Y:S01]  /*05f0*/  STL [R1+0x138], R129 ;  /* 0x0001388101007387 */ /* 0x0089e20000100800 */
[----:B------:R-:W-:Y:S05]  /*0600*/  @!P0 BRA `(.L_x_2183) ;  /* 0x0000008000008947 */ /* 0x000fea0003800000 */
[----:B----4-:R-:W-:Y:S01]  /*0610*/  IMAD.U32 R2, RZ, RZ, UR6 ;  /* 0x00000006ff027e24 */ /* 0x010fe2000f8e00ff */
[----:B------:R-:W-:-:S05]  /*0620*/  MOV R3, UR7 ;  /* 0x0000000700037c02 */ /* 0x000fca0008000f00 */
[----:B------:R-:W3:Y:S02]  /*0630*/  LD.E.U8 R2, [R2.64+0x1b2] ;  /* 0x0001b20402027980 */ /* 0x000ee4000c101100 */
[----:B---3--:R-:W-:-:S13]  /*0640*/  ISETP.NE.AND P0, PT, R2, RZ, PT ;  /* 0x000000ff0200720c */ /* 0x008fda0003f05270 */
[----:B------:R-:W3:Y:S02]  /*0650*/  @P0 LD.E R0, [R6.64+0x4] ;  /* 0x0000040406000980 */ /* 0x000ee4000c101900 */
[----:B---3-5:R-:W-:-:S06]  /*0660*/  @P0 IMAD.IADD R4, R0, 0x1, -R17 ;  /* 0x0000000100040824 */ /* 0x028fcc00078e0a11 */
[----:B------:R3:W5:Y:S01]  /*0670*/  @!P0 LD.E R4, [R6.64] ;  /* 0x0000000406048980 */ /* 0x000762000c101900 */
[----:B------:R-:W-:Y:S05]  /*0680*/  BRA `(.L_x_2184) ;  /* 0x0000003000007947 */ /* 0x000fea0003800000 */
.L_x_2183:
[----:B----4-:R-:W-:Y:S02]  /*0690*/  MOV R2, UR6 ;  /* 0x0000000600027c02 */ /* 0x010fe40008000f00 */
[----:B------:R-:W-:-:S05]  /*06a0*/  MOV R3, UR7 ;  /* 0x0000000700037c02 */ /* 0x000fca0008000f00 */
[----:B------:R3:W5:Y:S02]  /*06b0*/  LD.E R4, [R2.64+0xb8] ;  /* 0x0000b80402047980 */ /* 0x000764000c101900 */
.L_x_2184:
[----:B------:R-:W-:Y:S05]  /*06c0*/  BSYNC B0 ;  /* 0x0000000000007941 */ /* 0x000fea0003800000 */
.L_x_2182:
[----:B---3--:R-:W-:Y:S02]  /*06d0*/  IMAD.U32 R2, RZ, RZ, UR6 ;  /* 0x00000006ff027e24 */ /* 0x008fe4000f8e00ff */
[----:B------:R-:W-:-:S06]  /*06e0*/  IMAD.U32 R3, RZ, RZ, UR7 ;  /* 0x00000007ff037e24 */ /* 0x000fcc000f8e00ff */
[----:B------:R-:W3:Y:S01]  /*06f0*/  LD.E.64 R2, [R2.64+0xf8] ;  /* 0x0000f80402027980 */ /* 0x000ee2000c101b00 */
[----:B------:R-:W-:Y:S01]  /*0700*/  BSSY B1, `(.L_x_2185) ;  /* 0x0000015000017945 */ /* 0x000fe20003800000 */
[----:B---3--:R-:W-:-:S04]  /*0710*/  ISETP.NE.U32.AND P0, PT, R2, RZ, PT ;  /* 0x000000ff0200720c */ /* 0x008fc80003f05070 */
[----:B------:R-:W-:-:S13]  /*0720*/  ISETP.NE.AND.EX P0, PT, R3, RZ, PT, P0 ;  /* 0x000000ff0300720c */ /* 0x000fda0003f05300 */
[----:B------:R-:W-:Y:S05]  /*0730*/  @!P0 BRA `(.L_x_2186) ;  /* 0x0000004000008947 */ /* 0x000fea0003800000 */
[----:B------:R-:W-:-:S05]  /*0740*/  IMAD.WIDE R2, R119, 0x4, R2 ;  /* 0x0000000477027825 */ /* 0x000fca00078e0202 */
[----:B------:R-:W3:Y:S02]  /*0750*/  LD.E R0, [R2.64] ;  /* 0x0000000402007980 */ /* 0x000ee4000c101900 */
[----:B---3-5:R-:W-:Y:S01]  /*0760*/  IADD3 R65, R0, -R12, RZ ;  /* 0x8000000c00417210 */ /* 0x028fe20007ffe0ff */
[----:B------:R-:W-:Y:S05]  /*0770*/  BRA `(.L_x_2187) ;  /* 0x000000d000007947 */ /* 0x000fea0003800000 */
.L_x_2186:
[----:B------:R-:W-:Y:S01]  /*0780*/  IMAD.U32 R2, RZ, RZ, UR6 ;  /* 0x00000006ff027e24 */ /* 0x000fe2000f8e00ff */
[----:B------:R-:W-:-:S06]  /*0790*/  MOV R3, UR7 ;  /* 0x0000000700037c02 */ /* 0x000fcc0008000f00 */
[----:B------:R-:W3:Y:S01]  /*07a0*/  LD.E.64 R2, [R2.64+0x108] ;  /* 0x0001080402027980 */ /* 0x000ee2000c101b00 */
[----:B------:R-:W-:Y:S01]  /*07b0*/  BSSY B0, `(.L_x_2188) ;  /* 0x0000008000007945 */ /* 0x000fe20003800000 */
[----:B------:R-:W-:Y:S01]  /*07c0*/  IMAD.MOV.U32 R0, RZ, RZ, RZ ;  /* 0x000000ffff007224 */ /* 0x000fe200078e00ff */
[----:B---3--:R-:W-:-:S04]  /*07d0*/  ISETP.NE.U32.AND P0, PT, R2, RZ, PT ;  /* 0x000000ff0200720c */ /* 0x008fc80003f05070 */
[----:B------:R-:W-:-:S13]  /*07e0*/  ISETP.NE.AND.EX P0, PT, R3, RZ, PT, P0 ;  /* 0x000000ff0300720c */ /* 0x000fda0003f05300 */
[----:B------:R-:W-:Y:S05]  /*07f0*/  @!P0 BRA `(.L_x_2189) ;  /* 0x0000003000008947 */ /* 0x000fea0003800000 */
[----:B------:R-:W-:Y:S02]  /*0800*/  MOV R2, UR6 ;  /* 0x0000000600027c02 */ /* 0x000fe40008000f00 */
[----:B------:R-:W-:-:S05]  /*0810*/  MOV R3, UR7 ;  /* 0x0000000700037c02 */ /* 0x000fca0008000f00 */
[----:B------:R3:W5:Y:S02]  /*0820*/  LD.E R0, [R2.64+0xbc] ;  /* 0x0000bc0402007980 */ /* 0x000764000c101900 */
.L_x_2189:
[----:B------:R-:W-:Y:S05]  /*0830*/  BSYNC B0 ;  /* 0x0000000000007941 */ /* 0x000fea0003800000 */
.L_x_2188:
[----:B-----5:R-:W-:Y:S02]  /*0840*/  IADD3 R65, R0, R4, -R12 ;  /* 0x0000000400417210 */ /* 0x020fe40007ffe80c */
.L_x_2187:
[----:B------:R-:W-:Y:S05]  /*0850*/  BSYNC B1 ;  /* 0x0000000000017941 */ /* 0x000fea0003800000 */
.L_x_2185:
[----:B------:R-:W4:Y:S01]  /*0860*/  S2R R45, SR_CTAID.X ;  /* 0x00000000002d7919 */ /* 0x000f220000002500 */
[----:B------:R-:W-:Y:S01]  /*0870*/  MOV R34, 0x70 ;  /* 0x0000007000227802 */ /* 0x000fe20000000f00 */
[----:B---3--:R-:W-:-:S03]  /*0880*/  IMAD.MOV.U32 R3, RZ, RZ, 0x0 ;  /* 0x00000000ff037424 */ /* 0x008fc600078e00ff */
[----:B------:R-:W-:Y:S01]  /*0890*/  MOV R2, R34 ;  /* 0x0000002200027202 */ /* 0x000fe20000000f00 */
[----:B----4-:R-:W-:-:S05]  /*08a0*/  IMAD.SHL.U32 R114, R45, 0x80, RZ ;  /* 0x000000802d727824 */ /* 0x010fca00078e00ff */
[----:B------:R-:W-:-:S13]  /*08b0*/  ISETP.GT.AND P0, PT, R129, R114, PT ;  /* 0x000000728100720c */ /* 0x000fda0003f04270 */
[----:B------:R-:W-:Y:S05]  /*08c0*/  @!P0 RET.REL.NODEC R2 `(_ZN5flash16flash_fwd_kernelI23Flash_fwd_kernel_traitsILi128ELi128ELi32ELi4ELb0ELb0EN7cutlass6half_tE19Flash_kernel_traitsILi128ELi128ELi32ELi4ES3_EELb1ELb0ELb1ELb1ELb0ELb0ELb0ELb1EEEvNS_16Flash_fwd_paramsE) ;  /* 0xfffff73002008950 */ /* 0x000fea0003c3ffff */
[----:B------:R-:W-:Y:S02]  /*08d0*/  IMAD.U32 R2, RZ, RZ, UR6 ;  /* 0x00000006ff027e24 */ /* 0x000fe4000f8e00ff */
[----:B------:R-:W-:Y:S02]  /*08e0*/  IMAD.U32 R3, RZ, RZ, UR7 ;  /* 0x00000007ff037e24 */ /* 0x000fe4000f8e00ff */
[----:B------:R-:W-:Y:S02]  /*08f0*/  IMAD.U32 R4, RZ, RZ, UR6 ;  /* 0x00000006ff047e24 */ /* 0x000fe4000f8e00ff */
[----:B------:R-:W-:Y:S01]  /*0900*/  IMAD.U32 R5, RZ, RZ, UR7 ;  /* 0x00000007ff057e24 */ /* 0x000fe2000f8e00ff */
[----:B--2---:R2:W3:Y:S04]  /*0910*/  LD.E R6, [R2.64+0x188] ;  /* 0x0001880402067980 */ /* 0x0044e8000c101900 */
[----:B--2---:R2:W4:Y:S01]  /*0920*/  LD.E R3, [R4.64+0x184] ;  /* 0x0001840404037980 */ /* 0x004522000c101900 */
[----:B------:R-:W-:-:S02]  /*0930*/  IADD3 R0, -R129, 0x9f, R114 ;  /* 0x0000009f81007810 */ /* 0x000fc40007ffe172 */
[C---:B------:R-:W-:Y:S02]  /*0940*/  IADD3 R2, R65.reuse, 0x1f, RZ ;  /* 0x0000001f41027810 */ /* 0x040fe40007ffe0ff */
[----:B--2---:R-:W-:Y:S02]  /*0950*/  IADD3 R4, R65, R114, -R129 ;  /* 0x0000007241047210 */ /* 0x004fe40007ffe881 */
[----:B------:R-:W-:-:S04]  /*0960*/  SHF.R.S32.HI R5, RZ, 0x1f, R2 ;  /* 0x0000001fff057819 */ /* 0x000fc80000011402 */
[----:B------:R-:W-:Y:S02]  /*0970*/  LEA.HI R5, R5, R2, RZ, 0x5 ;  /* 0x0000000205057211 */ /* 0x000fe400078f28ff */
[----:B---3--:R-:W-:Y:S01]  /*0980*/  IADD3 R0, R6, R0, R65 ;  /* 0x0000000006007210 */ /* 0x008fe20007ffe041 */
[----:B----4-:R-:W-:-:S03]  /*0990*/  IMAD.IADD R3, R4, 0x1, -R3 ;  /* 0x0000000104037824 */ /* 0x010fc600078e0a03 */
[----:B------:R-:W-:Y:S02]  /*09a0*/  SHF.R.S32.HI R4, RZ, 0x1f, R0 ;  /* 0x0000001fff047819 */ /* 0x000fe40000011400 */
[----:B------:R-:W-:Y:S02]  /*09b0*/  SHF.R.S32.HI R6, RZ, 0x1f, R3 ;  /* 0x0000001fff067819 */ /* 0x000fe40000011403 */
[----:B------:R-:W-:Y:S02]  /*09c0*/  LEA.HI R0, R4, R0, RZ, 0x5 ;  /* 0x0000000004007211 */ /* 0x000fe400078f28ff */
[----:B------:R-:W-:Y:S02]  /*09d0*/  LEA.HI R2, R6, R3, RZ, 0x5 ;  /* 0x0000000306027211 */ /* 0x000fe400078f28ff */
[----:B------:R-:W-:Y:S02]  /*09e0*/  SHF.R.S32.HI R3, RZ, 0x5, R5 ;  /* 0x00000005ff037819 */ /* 0x000fe40000011405 */
[----:B------:R-:W-:-:S02]  /*09f0*/  SHF.R.S32.HI R2, RZ, 0x5, R2 ;  /* 0x00000005ff027819 */ /* 0x000fc40000011402 */
[----:B------:R-:W-:Y:S02]  /*0a00*/  SHF.R.S32.HI R0, RZ, 0x5, R0 ;  /* 0x00000005ff007819 */ /* 0x000fe40000011400 */
[----:B------:R-:W-:Y:S02]  /*0a10*/  IMNMX R240, RZ, R2, !PT ;  /* 0x00000002fff07217 */ /* 0x000fe40007800200 */
[----:B------:R-:W-:-:S03]  /*0a20*/  IMNMX R250, R3, R0, PT ;  /* 0x0000000003fa7217 */ /* 0x000fc60003800200 */
[----:B------:R2:W-:Y:S01]  /*0a30*/  STL [R1+0xd8], R240 ;  /* 0x0000d8f001007387 */ /* 0x0005e20000100800 */
[----:B------:R-:W-:-:S03]  /*0a40*/  ISETP.GT.AND P0, PT, R250, R240, PT ;  /* 0x000000f0fa00720c */ /* 0x000fc60003f04270 */
[----:B------:R2:W-:Y:S10]  /*0a50*/  STL [R1+0x44], R250 ;  /* 0x000044fa01007387 */ /* 0x0005f40000100800 */
[----:B------:R-:W-:Y:S05]  /*0a60*/  @P0 BRA `(.L_x_2190) ;  /* 0x0000135000000947 */ /* 0x000fea0003800000 */
[----:B------:R-:W-:Y:S01]  /*0a70*/  MOV R6, UR6 ;  /* 0x0000000600067c02 */ /* 0x000fe20008000f00 */
[----:B------:R-:W-:Y:S01]  /*0a80*/  IMAD.U32 R7, RZ, RZ, UR7 ;  /* 0x00000007ff077e24 */ /* 0x000fe2000f8e00ff */
[----:B------:R-:W-:Y:S01]  /*0a90*/  ISETP.NE.AND P1, PT, R46, -0x1, PT ;  /* 0xffffffff2e00780c */ /* 0x000fe20003f25270 */
[----:B------:R-:W-:Y:S01]  /*0aa0*/  IMAD.U32 R2, RZ, RZ, UR6 ;  /* 0x00000006ff027e24 */ /* 0x000fe2000f8e00ff */
[----:B------:R-:W-:Y:S01]  /*0ab0*/  MOV R4, UR6 ;  /* 0x0000000600047c02 */ /* 0x000fe20008000f00 */
[----:B------:R-:W-:Y:S01]  /*0ac0*/  IMAD.U32 R3, RZ, RZ, UR7 ;  /* 0x00000007ff037e24 */ /* 0x000fe2000f8e00ff */
[----:B------:R3:W4:Y:S01]  /*0ad0*/  LD.E.U16 R0, [R6.64+0x1c8] ;  /* 0x0001c80406007980 */ /* 0x000722000c101500 */
[----:B------:R-:W-:-:S05]  /*0ae0*/  IMAD.U32 R5, RZ, RZ, UR7 ;  /* 0x00000007ff057e24 */ /* 0x000fca000f8e00ff */
[----:B------:R1:W5:Y:S04]  /*0af0*/  LD.E.64 R16, [R4.64+0x90] ;  /* 0x0000900404107980 */ /* 0x000368000c101b00 */
[----:B------:R2:W4:Y:S04]  /*0b00*/  @!P1 LD.E.64 R8, [R2.64+0x80] ;  /* 0x0000800402089980 */ /* 0x000528000c101b00 */
[----:B---3--:R-:W5:Y:S04]  /*0b10*/  LD.E.64 R6, [R6.64+0x70] ;  /* 0x0000700406067980 */ /* 0x008f68000c101b00 */
[----:B--2---:R-:W2:Y:S01]  /*0b20*/  LD.E.64 R2, [R4.64+0x88] ;  /* 0x0000880404027980 */ /* 0x004ea2000c101b00 */
[----:B------:R-:W-:Y:S01]  /*0b30*/  @!P1 SHF.R.S32.HI R11, RZ, 0x1f, R119 ;  /* 0x0000001fff0b9819 */ /* 0x000fe20000011477 */
[----:B------:R-:W-:Y:S01]  /*0b40*/  BSSY B1, `(.L_x_2191) ;  /* 0x000001e000017945 */ /* 0x000fe20003800000 */
[----:B------:R-:W-:-:S02]  /*0b50*/  PLOP3.LUT P2, PT, PT, PT, PT, 0x8, 0x0 ;  /* 0x000000000000781c */ /* 0x000fc40003f4e170 */
[C---:B----4-:R-:W-:Y:S02]  /*0b60*/  PRMT R12, R0.reuse, 0x7770, RZ ;  /* 0x00007770000c7816 */ /* 0x050fe400000000ff */
[----:B------:R-:W-:Y:S02]  /*0b70*/  PRMT R0, R0, 0x7771, RZ ;  /* 0x0000777100007816 */ /* 0x000fe400000000ff */
[----:B------:R-:W-:-:S04]  /*0b80*/  ISETP.NE.AND P0, PT, R12, RZ, PT ;  /* 0x000000ff0c00720c */ /* 0x000fc80003f05270 */
[----:B------:R-:W-:Y:S01]  /*0b90*/  ISETP.NE.OR P3, PT, R0, RZ, !P0 ;  /* 0x000000ff0000720c */ /* 0x000fe20004765670 */
[----:B------:R-:W-:-:S04]  /*0ba0*/  @!P1 IMAD R10, R9, R119, RZ ;  /* 0x00000077090a9224 */ /* 0x000fc800078e02ff */
[----:B------:R-:W-:Y:S02]  /*0bb0*/  @!P1 IMAD R10, R8, R11, R10 ;  /* 0x0000000b080a9224 */ /* 0x000fe400078e020a */
[-C--:B--2---:R-:W-:Y:S02]  /*0bc0*/  @P1 IMAD R9, R3, R46.reuse, RZ ;  /* 0x0000002e03091224 */ /* 0x084fe400078e02ff */
[----:B-1----:R-:W-:-:S05]  /*0bd0*/  @P1 IMAD.WIDE.U32 R4, R2, R46, RZ ;  /* 0x0000002e02041225 */ /* 0x002fca00078e00ff */
[----:B------:R-:W-:Y:S01]  /*0be0*/  @P1 IADD3 R15, R5, R9, RZ ;  /* 0x00000009050f1210 */ /* 0x000fe20007ffe0ff */
[----:B------:R-:W-:-:S04]  /*0bf0*/  @!P1 IMAD.WIDE.U32 R8, R8, R119, RZ ;  /* 0x0000007708089225 */ /* 0x000fc800078e00ff */
[----:B------:R-:W-:Y:S01]  /*0c00*/  @P1 IMAD.MOV.U32 R13, RZ, RZ, R4 ;  /* 0x000000ffff0d1224 */ /* 0x000fe200078e0004 */
[----:B------:R-:W-:Y:S01]  /*0c10*/  @!P1 IADD3 R15, R9, R10, RZ ;  /* 0x0000000a090f9210 */ /* 0x000fe20007ffe0ff */
[----:B------:R-:W-:Y:S01]  /*0c20*/  @!P1 IMAD.MOV.U32 R13, RZ, RZ, R8 ;  /* 0x000000ffff0d9224 */ /* 0x000fe200078e0008 */
[----:B------:R-:W-:Y:S01]  /*0c30*/  CS2R R4, SRZ ;  /* 0x0000000000047805 */ /* 0x000fe2000001ff00 */
[----:B------:R-:W-:Y:S05]  /*0c40*/  @P3 BRA `(.L_x_2192) ;  /* 0x000000d000003947 */ /* 0x000fea0003800000 */
[----:B------:R-:W-:Y:S01]  /*0c50*/  ISETP.NE.AND P1, PT, R46, -0x1, PT ;  /* 0xffffffff2e00780c */ /* 0x000fe20003f25270 */
[----:B------:R-:W-:-:S12]  /*0c60*/  BSSY B0, `(.L_x_2193) ;  /* 0x0000007000007945 */ /* 0x000fd80003800000 */
[----:B------:R-:W-:Y:S05]  /*0c70*/  @P1 BRA `(.L_x_2194) ;  /* 0x0000005000001947 */ /* 0x000fea0003800000 */
[----:B------:R-:W-:Y:S02]  /*0c80*/  MOV R4, UR6 ;  /* 0x0000000600047c02 */ /* 0x000fe40008000f00 */
[----:B------:R-:W-:-:S05]  /*0c90*/  MOV R5, UR7 ;  /* 0x0000000700057c02 */ /* 0x000fca0008000f00 */
[----:B------:R-:W2:Y:S02]  /*0ca0*/  LD.E R4, [R4.64+0xb4] ;  /* 0x0000b40404047980 */ /* 0x000ea4000c101900 */
[----:B--2---:R-:W-:-:S05]  /*0cb0*/  IMAD R46, R119, R4, RZ ;  /* 0x00000004772e7224 */ /* 0x004fca00078e02ff */
[----:B------:R1:W-:Y:S02]  /*0cc0*/  STL [R1+0x10c], R46 ;  /* 0x00010c2e01007387 */ /* 0x0003e40000100800 */
.L_x_2194:
[----:B------:R-:W-:Y:S05]  /*0cd0*/  BSYNC B0 ;  /* 0x0000000000007941 */ /* 0x000fea0003800000 */
.L_x_2193:
[----:B------:R-:W-:Y:S01]  /*0ce0*/  PLOP3.LUT P2, PT, PT, PT, PT, 0x80, 0x0 ;  /* 0x000000000000781c */ /* 0x000fe20003f4f070 */
[--C-:B------:R-:W-:Y:S01]  /*0cf0*/  IMAD.MOV.U32 R4, RZ, RZ, R46.reuse ;  /* 0x000000ffff047224 */ /* 0x100fe200078e002e */
[----:B------:R-:W-:Y:S02]  /*0d00*/  SHF.R.S32.HI R5, RZ, 0x1f, R46 ;  /* 0x0000001fff057819 */ /* 0x000fe4000001142e */
[----:B------:R-:W-:-:S04]  /*0d10*/  PRMT R0, RZ, 0x7610, R0 ;  /* 0x00007610ff007816 */ /* 0x000fc80000000000 */
.L_x_2192:
[----:B------:R-:W-:Y:S05]  /*0d20*/  BSYNC B1 ;  /* 0x0000000000017941 */ /* 0x000fea0003800000 */
.L_x_2191:
[----:B------:R-:W-:Y:S02]  /*0d30*/  LOP3.LUT P1, RZ, R0, 0xff, RZ, 0xc0, !PT ;  /* 0x000000ff00ff7812 */ /* 0x000fe4000782c0ff */
[----:B------:R-:W-:Y:S02]  /*0d40*/  MOV R8, UR6 ;  /* 0x0000000600087c02 */ /* 0x000fe40008000f00 */
[----:B------:R-:W-:Y:S01]  /*0d50*/  MOV R9, UR7 ;  /* 0x0000000700097c02 */ /* 0x000fe20008000f00 */
[----:B------:R-:W-:Y:S04]  /*0d60*/  BSSY B0, `(.L_x_2195) ;  /* 0x000000f000007945 */ /* 0x000fe80003800000 */
[----:B------:R2:W5:Y:S04]  /*0d70*/  LD.E.64 R18, [R8.64+0xa0] ;  /* 0x0000a00408127980 */ /* 0x000568000c101b00 */
[----:B------:R2:W3:Y:S02]  /*0d80*/  @P1 LD.E.64 R22, [R8.64+0xb0] ;  /* 0x0000b00408161980 */ /* 0x0004e4000c101b00 */
[----:B--2---:R-:W-:Y:S01]  /*0d90*/  @P1 MOV R8, 0x1 ;  /* 0x0000000100081802 */ /* 0x004fe20000000f00 */
[----:B---3--:R-:W-:Y:S01]  /*0da0*/  @P1 IMAD R0, R23, R22, RZ ;  /* 0x0000001617001224 */ /* 0x008fe200078e02ff */
[----:B------:R-:W-:Y:S05]  /*0db0*/  @P1 BRA `(.L_x_2196) ;  /* 0x0000009000001947 */ /* 0x000fea0003800000 */
[----:B------:R-:W-:Y:S02]  /*0dc0*/  MOV R8, UR6 ;  /* 0x0000000600087c02 */ /* 0x000fe40008000f00 */
[----:B------:R-:W-:-:S05]  /*0dd0*/  MOV R9, UR7 ;  /* 0x0000000700097c02 */ /* 0x000fca0008000f00 */
[----:B------:R-:W2:Y:S01]  /*0de0*/  @P0 LD.E R0, [R8.64+0xd4] ;  /* 0x0000d40408000980 */ /* 0x000ea2000c101900 */
[----:B------:R-:W-:Y:S01]  /*0df0*/  IMAD.U32 R10, RZ, RZ, UR6 ;  /* 0x00000006ff0a7e24 */ /* 0x000fe2000f8e00ff */
[----:B------:R-:W-:-:S05]  /*0e00*/  MOV R11, UR7 ;  /* 0x00000007000b7c02 */ /* 0x000fca0008000f00 */
[----:B------:R-:W2:Y:S04]  /*0e10*/  LD.E R10, [R10.64+0x60] ;  /* 0x000060040a0a7980 */ /* 0x000ea8000c101900 */
[----:B------:R-:W2:Y:S01]  /*0e20*/  @!P0 LD.E R0, [R8.64+0xb4] ;  /* 0x0000b40408008980 */ /* 0x000ea2000c101900 */
[----:B------:R-:W-:Y:S02]  /*0e30*/  IMAD.MOV.U32 R22, RZ, RZ, 0x1 ;  /* 0x00000001ff167424 */ /* 0x000fe400078e00ff */
[----:B--2---:R-:W-:Y:S02]  /*0e40*/  IMAD R8, R0, R10, RZ ;  /* 0x0000000a00087224 */ /* 0x004fe400078e02ff */
.L_x_2196:
[----:B------:R-:W-:Y:S05]  /*0e50*/  BSYNC B0 ;  /* 0x0000000000007941 */ /* 0x000fea0003800000 */
.L_x_2195:
[----:B------:R-:W-:Y:S01]  /*0e60*/  LEA.HI R11, R37, R41, RZ, 0x3 ;  /* 0x00000029250b7211 */ /* 0x000fe200078f18ff */
[----:B------:R-:W-:Y:S02]  /*0e70*/  IMAD R8, R119, R8, RZ ;  /* 0x0000000877087224 */ /* 0x000fe400078e02ff */
[----:B------:R-:W-:Y:S01]  /*0e80*/  IMAD.U32 R20, RZ, RZ, UR6 ;  /* 0x00000006ff147e24 */ /* 0x000fe2000f8e00ff */
[----:B------:R-:W-:Y:S01]  /*0e90*/  LOP3.LUT R9, R11, 0xfffffff8, RZ, 0xc0, !PT ;  /* 0xfffffff80b097812 */ /* 0x000fe200078ec0ff */
[----:B------:R-:W-:Y:S01]  /*0ea0*/  IMAD.U32 R21, RZ, RZ, UR7 ;  /* 0x00000007ff157e24 */ /* 0x000fe2000f8e00ff */
[----:B------:R-:W-:-:S03]  /*0eb0*/  SEL R8, R8, RZ, !P2 ;  /* 0x000000ff08087207 */ /* 0x000fc60005000000 */
[----:B------:R-:W-:Y:S01]  /*0ec0*/  IMAD.IADD R23, R41, 0x1, -R9 ;  /* 0x0000000129177824 */ /* 0x000fe200078e0a09 */
[----:B------:R2:W5:Y:S01]  /*0ed0*/  LD.E R20, [R20.64+0xc0] ;  /* 0x0000c00414147980 */ /* 0x000562000c101900 */
[----:B------:R-:W-:Y:S01]  /*0ee0*/  IMAD R0, R120, R0, R8 ;  /* 0x0000000078007224 */ /* 0x000fe200078e0208 */
[----:B------:R-:W-:Y:S01]  /*0ef0*/  SHF.R.S32.HI R8, RZ, 0x3, R11 ;  /* 0x00000003ff087819 */ /* 0x000fe2000001140b */
[----:B------:R-:W-:Y:S01]  /*0f00*/  IMAD.SHL.U32 R25, R23, 0x8, RZ ;  /* 0x0000000817197824 */ /* 0x000fe200078e00ff */
[----:B------:R-:W-:Y:S01]  /*0f10*/  SHF.R.S32.HI R14, RZ, 0x1f, R120 ;  /* 0x0000001fff0e7819 */ /* 0x000fe20000011478 */
[----:B------:R-:W-:Y:S01]  /*0f20*/  IMAD R12, R114, R22, RZ ;  /* 0x00000016720c7224 */ /* 0x000fe200078e02ff */
[----:B------:R-:W-:Y:S01]  /*0f30*/  BSSY B0, `(.L_x_2197) ;  /* 0x000001c000007945 */ /* 0x000fe20003800000 */
[----:B-----5:R-:W-:Y:S01]  /*0f40*/  IMAD R9, R17, R120, RZ ;  /* 0x0000007811097224 */ /* 0x020fe200078e02ff */
[C---:B------:R-:W-:Y:S02]  /*0f50*/  IADD3 R10, P0, R25.reuse, R13, RZ ;  /* 0x0000000d190a7210 */ /* 0x040fe40007f1e0ff */
[----:B------:R-:W-:Y:S01]  /*0f60*/  SHF.R.S32.HI R13, RZ, 0x1f, R12 ;  /* 0x0000001fff0d7819 */ /* 0x000fe2000001140c */
[----:B------:R-:W-:Y:S01]  /*0f70*/  IMAD R14, R16, R14, R9 ;  /* 0x0000000e100e7224 */ /* 0x000fe200078e0209 */
[----:B------:R-:W-:-:S02]  /*0f80*/  LEA.HI.X.SX32 R11, R25, R15, 0x1, P0 ;  /* 0x0000000f190b7211 */ /* 0x000fc400000f0eff */
[----:B------:R-:W-:Y:S02]  /*0f90*/  IADD3 R26, P1, P0, R12, R4, R0 ;  /* 0x000000040c1a7210 */ /* 0x000fe4000783e000 */
[----:B------:R-:W-:Y:S01]  /*0fa0*/  SHF.R.S32.HI R9, RZ, 0x1f, R8 ;  /* 0x0000001fff097819 */ /* 0x000fe20000011408 */
[----:B------:R-:W-:Y:S01]  /*0fb0*/  IMAD.WIDE.U32 R16, R120, R16, R10 ;  /* 0x0000001078107225 */ /* 0x000fe200078e000a */
[----:B------:R-:W-:Y:S02]  /*0fc0*/  SHF.R.S32.HI R0, RZ, 0x1f, R0 ;  /* 0x0000001fff007819 */ /* 0x000fe40000011400 */
[----:B------:R-:W-:Y:S01]  /*0fd0*/  IADD3 R33, R25, 0x40, RZ ;  /* 0x0000004019217810 */ /* 0x000fe20007ffe0ff */
[----:B------:R-:W-:Y:S01]  /*0fe0*/  IMAD.IADD R11, R17, 0x1, R14 ;  /* 0x00000001110b7824 */ /* 0x000fe200078e020e */
[----:B------:R-:W-:Y:S01]  /*0ff0*/  IADD3.X R24, R13, R5, R0, P1, P0 ;  /* 0x000000050d187210 */ /* 0x000fe20000fe0400 */
[----:B------:R-:W-:-:S04]  /*1000*/  IMAD.WIDE R4, R45, 0x80, R8 ;  /* 0x000000802d047825 */ /* 0x000fc800078e0208 */
[----:B--2---:R-:W-:-:S05]  /*1010*/  IMAD.IADD R21, R129, 0x1, -R114 ;  /* 0x0000000181157824 */ /* 0x004fca00078e0a72 */
[----:B------:R-:W-:-:S13]  /*1020*/  ISETP.GE.AND P2, PT, R8, R21, PT ;  /* 0x000000150800720c */ /* 0x000fda0003f46270 */
[----:B------:R-:W-:Y:S05]  /*1030*/  @P2 BRA `(.L_x_2198) ;  /* 0x000000b000002947 */ /* 0x000fea0003800000 */
[----:B------:R-:W-:Y:S01]  /*1040*/  IMAD R0, R5, R2, RZ ;  /* 0x0000000205007224 */ /* 0x000fe200078e02ff */
[-C--:B------:R-:W-:Y:S01]  /*1050*/  ISETP.GE.AND P2, PT, R25, R20.reuse, PT ;  /* 0x000000141900720c */ /* 0x080fe20003f46270 */
[----:B------:R-:W-:Y:S01]  /*1060*/  IMAD.MOV.U32 R10, RZ, RZ, R16 ;  /* 0x000000ffff0a7224 */ /* 0x000fe200078e0010 */
[----:B------:R-:W-:Y:S01]  /*1070*/  ISETP.GE.AND P1, PT, R33, R20, PT ;  /* 0x000000142100720c */ /* 0x000fe20003f26270 */
[C---:B------:R-:W-:Y:S02]  /*1080*/  IMAD R0, R4.reuse, R3, R0 ;  /* 0x0000000304007224 */ /* 0x040fe400078e0200 */
[----:B------:R-:W-:-:S05]  /*1090*/  IMAD.WIDE.U32 R14, R4, R2, R10 ;  /* 0x00000002040e7225 */ /* 0x000fca00078e000a */
[----:B------:R-:W-:Y:S02]  /*10a0*/  IADD3 R0, R15, R0, RZ ;  /* 0x000000000f007210 */ /* 0x000fe40007ffe0ff */
[----:B------:R-:W-:-:S04]  /*10b0*/  LEA R12, P0, R14, R6, 0x1 ;  /* 0x000000060e0c7211 */ /* 0x000fc800078008ff */
[----:B------:R-:W-:-:S05]  /*10c0*/  LEA.HI.X R13, R14, R7, R0, 0x1, P0 ;  /* 0x000000070e0d7211 */ /* 0x000fca00000f0c00 */
[----:B------:R2:W-:Y:S04]  /*10d0*/  @!P2 ST.E.128 [R12.64], RZ ;  /* 0x000000ff0c00a985 */ /* 0x0005e8000c101d04 */
[----:B------:R2:W-:Y:S02]  /*10e0*/  @!P1 ST.E.128 [R12.64+0x80], RZ ;  /* 0x000080ff0c009985 */ /* 0x0005e4000c101d04 */
.L_x_2198:
[----:B------:R-:W-:Y:S05]  /*10f0*/  BSYNC B0 ;  /* 0x0000000000007941 */ /* 0x000fea0003800000 */
.L_x_2197:
[----:B------:R-:W-:Y:S01]  /*1100*/  IADD3 R32, R8, 0x10, RZ ;  /* 0x0000001008207810 */ /* 0x000fe20007ffe0ff */
[----:B------:R-:W-:Y:S03]  /*1110*/  BSSY B0, `(.L_x_2199) ;  /* 0x0000011000007945 */ /* 0x000fe60003800000 */
[----:B------:R-:W-:-:S13]  /*1120*/  ISETP.GE.AND P0, PT, R32, R21, PT ;  /* 0x000000152000720c */ /* 0x000fda0003f06270 */
[----:B------:R-:W-:Y:S05]  /*1130*/  @P0 BRA `(.L_x_2200) ;  /* 0x000000e000000947 */ /* 0x000fea0003800000 */
[----:B------:R-:W-:Y:S01]  /*1140*/  IADD3 R0, P0, R4, 0x10, RZ ;  /* 0x0000001004007810 */ /* 0x000fe20007f1e0ff */
[----:B------:R-:W-:Y:S01]  /*1150*/  IMAD.MOV.U32 R14, RZ, RZ, R16 ;  /* 0x000000ffff0e7224 */ /* 0x000fe200078e0010 */
[----:B------:R-:W-:Y:S02]  /*1160*/  MOV R15, R11 ;  /* 0x0000000b000f7202 */ /* 0x000fe40000000f00 */
[-C--:B------:R-:W-:Y:S01]  /*1170*/  ISETP.GE.AND P1, PT, R25, R20.reuse, PT ;  /* 0x000000141900720c */ /* 0x080fe20003f26270 */
[----:B--2---:R-:W-:Y:S01]  /*1180*/  IMAD.X R12, RZ, RZ, R5, P0 ;  /* 0x000000ffff0c7224 */ /* 0x004fe200000e0605 */
[----:B------:R-:W-:Y:S01]  /*1190*/  ISETP.GE.AND P0, PT, R33, R20, PT ;  /* 0x000000142100720c */ /* 0x000fe20003f06270 */
[----:B------:R-:W-:-:S04]  /*11a0*/  IMAD.WIDE.U32 R14, R2, R0, R14 ;  /* 0x00000000020e7225 */ /* 0x000fc800078e000e */
[----:B------:R-:W-:-:S04]  /*11b0*/  IMAD R12, R12, R2, RZ ;  /* 0x000000020c0c7224 */ /* 0x000fc800078e02ff */
[----:B------:R-:W-:Y:S01]  /*11c0*/  IMAD R0, R3, R0, R12 ;  /* 0x0000000003007224 */ /* 0x000fe200078e020c */
[----:B------:R-:W-:-:S03]  /*11d0*/  LEA R12, P2, R14, R6, 0x1 ;  /* 0x000000060e0c7211 */ /* 0x000fc600078408ff */
[----:B------:R-:W-:-:S05]  /*11e0*/  IMAD.IADD R0, R15, 0x1, R0 ;  /* 0x000000010f007824 */ /* 0x000fca00078e0200 */
[----:B------:R-:W-:-:S05]  /*11f0*/  LEA.HI.X R13, R14, R7, R0, 0x1, P2 ;  /* 0x000000070e0d7211 */ /* 0x000fca00010f0c00 */
[----:B------:R2:W-:Y:S04]  /*1200*/  @!P1 ST.E.128 [R12.64], RZ ;  /* 0x000000ff0c009985 */ /* 0x0005e8000c101d04 */
[----:B------:R2:W-:Y:S02]  /*1210*/  @!P0 ST.E.128 [R12.64+0x80], RZ ;  /* 0x000080ff0c008985 */ /* 0x0005e4000c101d04 */
.L_x_2200:
[----:B------:R-:W-:Y:S05]  /*1220*/  BSYNC B0 ;  /* 0x0000000000007941 */ /* 0x000fea0003800000 */
.L_x_2199:
        /* <DEDUP_REMOVED lines=18> */
.L_x_2202:
[----:B------:R-:W-:Y:S05]  /*1350*/  BSYNC B0 ;  /* 0x0000000000007941 */ /* 0x000fea0003800000 */
.L_x_2201:
        /* <DEDUP_REMOVED lines=18> */
.L_x_2204:
[----:B------:R-:W-:Y:S05]  /*1480*/  BSYNC B0 ;  /* 0x0000000000007941 */ /* 0x000fea0003800000 */
.L_x_2203:
        /* <DEDUP_REMOVED lines=18> */
.L_x_2206:
[----:B------:R-:W-:Y:S05]  /*15b0*/  BSYNC B0 ;  /* 0x0000000000007941 */ /* 0x000fea0003800000 */
.L_x_2205:
        /* <DEDUP_REMOVED lines=18> */
.L_x_2208:
[----:B------:R-:W-:Y:S05]  /*16e0*/  BSYNC B0 ;  /* 0x0000000000007941 */ /* 0x000fea0003800000 */
.L_x_2207:
        /* <DEDUP_REMOVED lines=18> */
.L_x_2210:
[----:B------:R-:W-:Y:S05]  /*1810*/  BSYNC B0 ;  /* 0x0000000000007941 */ /* 0x000fea0003800000 */
.L_x_2209:
[----:B--2---:R-:W-:Y:S01]  /*1820*/  IADD3 R13, R8, 0x70, RZ ;  /* 0x00000070080d7810 */ /* 0x004fe20007ffe0ff */
[----:B------:R-:W-:Y:S03]  /*1830*/  BSSY B0, `(.L_x_2211) ;  /* 0x0000011000007945 */ /* 0x000fe60003800000 */
[----:B------:R-:W-:-:S13]  /*1840*/  ISETP.GE.AND P0, PT, R13, R21, PT ;  /* 0x000000150d00720c */ /* 0x000fda0003f06270 */
[----:B------:R-:W-:Y:S05]  /*1850*/  @P0 BRA `(.L_x_2212) ;  /* 0x000000e000000947 */ /* 0x000fea0003800000 */
[----:B------:R-:W-:Y:S02]  /*1860*/  IADD3 R0, P0, R4, 0x70, RZ ;  /* 0x0000007004007810 */ /* 0x000fe40007f1e0ff */
[----:B------:R-:W-:-:S03]  /*1870*/  ISETP.GE.AND P1, PT, R25, R20, PT ;  /* 0x000000141900720c */ /* 0x000fc60003f26270 */
[----:B------:R-:W-:Y:S01]  /*1880*/  IMAD.X R4, RZ, RZ, R5, P0 ;  /* 0x000000ffff047224 */ /* 0x000fe200000e0605 */
[----:B------:R-:W-:Y:S02]  /*1890*/  MOV R5, R11 ;  /* 0x0000000b00057202 */ /* 0x000fe40000000f00 */
[----:B------:R-:W-:Y:S01]  /*18a0*/  ISETP.GE.AND P0, PT, R33, R20, PT ;  /* 0x000000142100720c */ /* 0x000fe20003f06270 */
[----:B------:R-:W-:Y:S02]  /*18b0*/  IMAD R10, R4, R2, RZ ;  /* 0x00000002040a7224 */ /* 0x000fe400078e02ff */
[----:B------:R-:W-:Y:S02]  /*18c0*/  IMAD.MOV.U32 R4, RZ, RZ, R16 ;  /* 0x000000ffff047224 */ /* 0x000fe400078e0010 */
[-C--:B------:R-:W-:Y:S02]  /*18d0*/  IMAD R3, R3, R0.reuse, R10 ;  /* 0x0000000003037224 */ /* 0x080fe400078e020a */
[----:B------:R-:W-:-:S04]  /*18e0*/  IMAD.WIDE.U32 R4, R2, R0, R4 ;  /* 0x0000000002047225 */ /* 0x000fc800078e0004 */
[----:B------:R-:W-:Y:S01]  /*18f0*/  IMAD.IADD R3, R5, 0x1, R3 ;  /* 0x0000000105037824 */ /* 0x000fe200078e0203 */
[----:B------:R-:W-:-:S04]  /*1900*/  LEA R2, P2, R4, R6, 0x1 ;  /* 0x0000000604027211 */ /* 0x000fc800078408ff */
[----:B------:R-:W-:-:S05]  /*1910*/  LEA.HI.X R3, R4, R7, R3, 0x1, P2 ;  /* 0x0000000704037211 */ /* 0x000fca00010f0c03 */
[----:B------:R2:W-:Y:S04]  /*1920*/  @!P1 ST.E.128 [R2.64], RZ ;  /* 0x000000ff02009985 */ /* 0x0005e8000c101d04 */
[----:B------:R2:W-:Y:S02]  /*1930*/  @!P0 ST.E.128 [R2.64+0x80], RZ ;  /* 0x000080ff02008985 */ /* 0x0005e4000c101d04 */
.L_x_2212:
[----:B------:R-:W-:Y:S05]  /*1940*/  BSYNC B0 ;  /* 0x0000000000007941 */ /* 0x000fea0003800000 */
.L_x_2211:
[----:B------:R-:W-:-:S04]  /*1950*/  ISETP.NE.AND P6, PT, R23, RZ, PT ;  /* 0x000000ff1700720c */ /* 0x000fc80003fc5270 */
[-C--:B------:R-:W-:Y:S02]  /*1960*/  ISETP.GE.OR P2, PT, R8, R21.reuse, P6 ;  /* 0x000000150800720c */ /* 0x080fe40003746670 */
[-C--:B------:R-:W-:Y:S02]  /*1970*/  ISETP.GE.OR P1, PT, R32, R21.reuse, P6 ;  /* 0x000000152000720c */ /* 0x080fe40003726670 */
[-C--:B------:R-:W-:Y:S02]  /*1980*/  ISETP.GE.OR P5, PT, R31, R21.reuse, P6 ;  /* 0x000000151f00720c */ /* 0x080fe400037a6670 */
[-C--:B------:R-:W-:Y:S02]  /*1990*/  ISETP.GE.OR P4, PT, R30, R21.reuse, P6 ;  /* 0x000000151e00720c */ /* 0x080fe40003786670 */
[----:B------:R-:W-:-:S05]  /*19a0*/  ISETP.GE.OR P3, PT, R29, R21, P6 ;  /* 0x000000151d00720c */ /* 0x000fca0003766670 */
[-C--:B------:R-:W-:Y:S02]  /*19b0*/  @!P2 IMAD R8, R8, R22.reuse, RZ ;  /* 0x000000160808a224 */ /* 0x080fe400078e02ff */
[----:B------:R-:W-:Y:S02]  /*19c0*/  @!P1 IMAD R0, R32, R22, RZ ;  /* 0x0000001620009224 */ /* 0x000fe400078e02ff */
[----:B------:R-:W-:Y:S01]  /*19d0*/  @!P2 IMAD.MOV.U32 R5, RZ, RZ, 0x7f800000 ;  /* 0x7f800000ff05a424 */ /* 0x000fe200078e00ff */
[C---:B--2---:R-:W-:Y:S01]  /*19e0*/  @!P2 IADD3 R3, P0, R8.reuse, R26, RZ ;  /* 0x0000001a0803a210 */ /* 0x044fe20007f1e0ff */
[----:B------:R-:W-:Y:S02]  /*19f0*/  @!P5 IMAD R6, R31, R22, RZ ;  /* 0x000000161f06d224 */ /* 0x000fe400078e02ff */
[----:B------:R-:W-:Y:S01]  /*1a00*/  @!P5 IMAD.MOV.U32 R12, RZ, RZ, 0x7f800000 ;  /* 0x7f800000ff0cd424 */ /* 0x000fe200078e00ff */
[----:B------:R-:W-:Y:S02]  /*1a10*/  @!P2 LEA.HI.X.SX32 R8, R8, R24, 0x1, P0 ;  /* 0x000000180808a211 */ /* 0x000fe400000f0eff */
[----:B------:R-:W-:-:S04]  /*1a20*/  @!P2 LEA R2, P0, R3, R18, 0x2 ;  /* 0x000000120302a211 */ /* 0x000fc800078010ff */
[----:B------:R-:W-:Y:S02]  /*1a30*/  @!P2 LEA.HI.X R3, R3, R19, R8, 0x2, P0 ;  /* 0x000000130303a211 */ /* 0x000fe400000f1408 */
[----:B------:R-:W-:-:S03]  /*1a40*/  @!P1 IADD3 R4, P0, R0, R26, RZ ;  /* 0x0000001a00049210 */ /* 0x000fc60007f1e0ff */
[----:B------:R2:W-:Y:S02]  /*1a50*/  @!P2 ST.E [R2.64], R5 ;  /* 0x000000050200a985 */ /* 0x0005e4000c101904 */
[----:B--2---:R-:W-:Y:S01]  /*1a60*/  @!P1 LEA.HI.X.SX32 R3, R0, R24, 0x1, P0 ;  /* 0x0000001800039211 */ /* 0x004fe200000f0eff */
[----:B------:R-:W-:Y:S01]  /*1a70*/  @!P4 IMAD R5, R30, R22, RZ ;  /* 0x000000161e05c224 */ /* 0x000fe200078e02ff */
[----:B------:R-:W-:Y:S02]  /*1a80*/  @!P1 LEA R2, P2, R4, R18, 0x2 ;  /* 0x0000001204029211 */ /* 0x000fe400078410ff */
[----:B------:R-:W-:Y:S02]  /*1a90*/  @!P5 IADD3 R0, P0, R6, R26, RZ ;  /* 0x0000001a0600d210 */ /* 0x000fe40007f1e0ff */
[----:B------:R-:W-:Y:S02]  /*1aa0*/  @!P1 LEA.HI.X R3, R4, R19, R3, 0x2, P2 ;  /* 0x0000001304039211 */ /* 0x000fe400010f1403 */
[----:B------:R-:W-:-:S02]  /*1ab0*/  @!P5 LEA.HI.X.SX32 R6, R6, R24, 0x1, P0 ;  /* 0x000000180606d211 */ /* 0x000fc400000f0eff */
[C---:B------:R-:W-:Y:S02]  /*1ac0*/  @!P5 LEA R10, P2, R0.reuse, R18, 0x2 ;  /* 0x00000012000ad211 */ /* 0x040fe400078410ff */
[C---:B------:R-:W-:Y:S02]  /*1ad0*/  @!P4 IADD3 R4, P0, R5.reuse, R26, RZ ;  /* 0x0000001a0504c210 */ /* 0x040fe40007f1e0ff */
[----:B------:R-:W-:Y:S01]  /*1ae0*/  @!P5 LEA.HI.X R11, R0, R19, R6, 0x2, P2 ;  /* 0x00000013000bd211 */ /* 0x000fe200010f1406 */
[----:B------:R-:W-:Y:S01]  /*1af0*/  @!P1 IMAD.MOV.U32 R6, RZ, RZ, 0x7f800000 ;  /* 0x7f800000ff069424 */ /* 0x000fe200078e00ff */
[-C--:B------:R-:W-:Y:S02]  /*1b00*/  ISETP.GE.OR P2, PT, R28, R21.reuse, P6 ;  /* 0x000000151c00720c */ /* 0x080fe40003746670 */
[----:B------:R-:W-:Y:S01]  /*1b10*/  @!P4 LEA.HI.X.SX32 R0, R5, R24, 0x1, P0 ;  /* 0x000000180500c211 */ /* 0x000fe200000f0eff */
[----:B------:R-:W-:Y:S01]  /*1b20*/  @!P3 IMAD R5, R29, R22, RZ ;  /* 0x000000161d05b224 */ /* 0x000fe200078e02ff */
[----:B------:R-:W-:Y:S01]  /*1b30*/  @!P4 LEA R8, P0, R4, R18, 0x2 ;  /* 0x000000120408c211 */ /* 0x000fe200078010ff */
[----:B------:R2:W-:Y:S01]  /*1b40*/  @!P1 ST.E [R2.64], R6 ;  /* 0x0000000602009985 */ /* 0x0005e2000c101904 */
[----:B------:R-:W-:-:S02]  /*1b50*/  ISETP.GE.OR P1, PT, R27, R21, P6 ;  /* 0x000000151b00720c */ /* 0x000fc40003726670 */
[----:B------:R-:W-:Y:S01]  /*1b60*/  @!P4 LEA.HI.X R9, R4, R19, R0, 0x2, P0 ;  /* 0x000000130409c211 */ /* 0x000fe200000f1400 */
[----:B------:R3:W-:Y:S01]  /*1b70*/  @!P5 ST.E [R10.64], R12 ;  /* 0x0000000c0a00d985 */ /* 0x0007e2000c101904 */
[----:B------:R-:W-:Y:S02]  /*1b80*/  @!P3 IADD3 R0, P0, R5, R26, RZ ;  /* 0x0000001a0500b210 */ /* 0x000fe40007f1e0ff */
[----:B------:R-:W-:Y:S02]  /*1b90*/  ISETP.GE.OR P6, PT, R13, R21, P6 ;  /* 0x000000150d00720c */ /* 0x000fe400037c6670 */
[----:B------:R-:W-:Y:S01]  /*1ba0*/  @!P3 LEA.HI.X.SX32 R5, R5, R24, 0x1, P0 ;  /* 0x000000180505b211 */ /* 0x000fe200000f0eff */
[----:B--2---:R-:W-:Y:S01]  /*1bb0*/  @!P2 IMAD R2, R28, R22, RZ ;  /* 0x000000161c02a224 */ /* 0x004fe200078e02ff */
[----:B------:R-:W-:-:S03]  /*1bc0*/  @!P3 LEA R6, P0, R0, R18, 0x2 ;  /* 0x000000120006b211 */ /* 0x000fc600078010ff */
[----:B------:R-:W-:Y:S02]  /*1bd0*/  @!P1 IMAD R3, R27, R22, RZ ;  /* 0x000000161b039224 */ /* 0x000fe400078e02ff */
[----:B---3--:R-:W-:Y:S01]  /*1be0*/  @!P3 IMAD.MOV.U32 R10, RZ, RZ, 0x7f800000 ;  /* 0x7f800000ff0ab424 */ /* 0x008fe200078e00ff */
[----:B------:R-:W-:Y:S02]  /*1bf0*/  @!P3 LEA.HI.X R7, R0, R19, R5, 0x2, P0 ;  /* 0x000000130007b211 */ /* 0x000fe400000f1405 */
[----:B------:R-:W-:-:S04]  /*1c00*/  @!P2 IADD3 R0, P0, R2, R26, RZ ;  /* 0x0000001a0200a210 */ /* 0x000fc80007f1e0ff */
[----:B------:R-:W-:Y:S02]  /*1c10*/  @!P2 LEA.HI.X.SX32 R2, R2, R24, 0x1, P0 ;  /* 0x000000180202a211 */ /* 0x000fe400000f0eff */
[----:B------:R-:W-:-:S04]  /*1c20*/  @!P2 LEA R4, P0, R0, R18, 0x2 ;  /* 0x000000120004a211 */ /* 0x000fc800078010ff */
[----:B------:R-:W-:Y:S02]  /*1c30*/  @!P2 LEA.HI.X R5, R0, R19, R2, 0x2, P0 ;  /* 0x000000130005a211 */ /* 0x000fe400000f1402 */
[----:B------:R-:W-:-:S04]  /*1c40*/  @!P1 IADD3 R0, P0, R3, R26, RZ ;  /* 0x0000001a03009210 */ /* 0x000fc80007f1e0ff */
[----:B------:R-:W-:Y:S02]  /*1c50*/  @!P1 LEA.HI.X.SX32 R3, R3, R24, 0x1, P0 ;  /* 0x0000001803039211 */ /* 0x000fe400000f0eff */
[----:B------:R-:W-:-:S04]  /*1c60*/  @!P1 LEA R2, P0, R0, R18, 0x2 ;  /* 0x0000001200029211 */ /* 0x000fc800078010ff */
[----:B------:R-:W-:Y:S01]  /*1c70*/  @!P1 LEA.HI.X R3, R0, R19, R3, 0x2, P0 ;  /* 0x0000001300039211 */ /* 0x000fe200000f1403 */
[----:B------:R-:W-:-:S05]  /*1c80*/  @!P4 IMAD.MOV.U32 R0, RZ, RZ, 0x7f800000 ;  /* 0x7f800000ff00c424 */ /* 0x000fca00078e00ff */
[----:B------:R2:W-:Y:S04]  /*1c90*/  @!P4 ST.E [R8.64], R0 ;  /* 0x000000000800c985 */ /* 0x0005e8000c101904 */
[----:B------:R-:W-:Y:S01]  /*1ca0*/  @!P3 ST.E [R6.64], R10 ;  /* 0x0000000a0600b985 */ /* 0x000fe2000c101904 */
[----:B--2---:R-:W-:Y:S02]  /*1cb0*/  @!P2 IMAD.MOV.U32 R8, RZ, RZ, 0x7f800000 ;  /* 0x7f800000ff08a424 */ /* 0x004fe400078e00ff */
[----:B------:R-:W-:-:S03]  /*1cc0*/  @!P1 IMAD.MOV.U32 R0, RZ, RZ, 0x7f800000 ;  /* 0x7f800000ff009424 */ /* 0x000fc600078e00ff */
[----:B------:R-:W-:Y:S04]  /*1cd0*/  @!P2 ST.E [R4.64], R8 ;  /* 0x000000080400a985 */ /* 0x000fe8000c101904 */
[----:B------:R2:W-:Y:S02]  /*1ce0*/  @!P1 ST.E [R2.64], R0 ;  /* 0x0000000002009985 */ /* 0x0005e4000c101904 */
[----:B--2---:R-:W-:Y:S02]  /*1cf0*/  IMAD.MOV.U32 R2, RZ, RZ, R34 ;  /* 0x000000ffff027224 */ /* 0x004fe400078e0022 */
[----:B------:R-:W-:-:S04]  /*1d00*/  IMAD.MOV.U32 R3, RZ, RZ, 0x0 ;  /* 0x00000000ff037424 */ /* 0x000fc800078e00ff */
[----:B------:R-:W-:Y:S05]  /*1d10*/  @P6 RET.REL.NODEC R2 `(_ZN5flash16flash_fwd_kernelI23Flash_fwd_kernel_traitsILi128ELi128ELi32ELi4ELb0ELb0EN7cutlass6half_tE19Flash_kernel_traitsILi128ELi128ELi32ELi4ES3_EELb1ELb0ELb1ELb1ELb0ELb0ELb0ELb1EEEvNS_16Flash_fwd_paramsE) ;  /* 0xffffe2e002006950 */ /* 0x000fea0003c3ffff */
[----:B------:R-:W-:-:S05]  /*1d20*/  IMAD R0, R13, R22, RZ ;  /* 0x000000160d007224 */ /* 0x000fca00078e02ff */
[----:B------:R-:W-:-:S04]  /*1d30*/  IADD3 R3, P0, R0, R26, RZ ;  /* 0x0000001a00037210 */ /* 0x000fc80007f1e0ff */
[----:B------:R-:W-:Y:S02]  /*1d40*/  LEA.HI.X.SX32 R0, R0, R24, 0x1, P0 ;  /* 0x0000001800007211 */ /* 0x000fe400000f0eff */
[----:B------:R-:W-:-:S04]  /*1d50*/  LEA R2, P0, R3, R18, 0x2 ;  /* 0x0000001203027211 */ /* 0x000fc800078010ff */
[----:B------:R-:W-:Y:S01]  /*1d60*/  LEA.HI.X R3, R3, R19, R0, 0x2, P0 ;  /* 0x0000001303037211 */ /* 0x000fe200000f1400 */
[----:B------:R-:W-:-:S05]  /*1d70*/  IMAD.MOV.U32 R0, RZ, RZ, 0x7f800000 ;  /* 0x7f800000ff007424 */ /* 0x000fca00078e00ff */
[----:B------:R2:W-:Y:S02]  /*1d80*/  ST.E [R2.64], R0 ;  /* 0x0000000002007985 */ /* 0x0005e4000c101904 */
[----:B--2---:R-:W-:Y:S02]  /*1d90*/  IMAD.MOV.U32 R2, RZ, RZ, R34 ;  /* 0x000000ffff027224 */ /* 0x004fe400078e0022 */
[----:B------:R-:W-:-:S04]  /*1da0*/  IMAD.MOV.U32 R3, RZ, RZ, 0x0 ;  /* 0x00000000ff037424 */ /* 0x000fc800078e00ff */
[----:B------:R-:W-:Y:S05]  /*1db0*/  RET.REL.NODEC R2 `(_ZN5flash16flash_fwd_kernelI23Flash_fwd_kernel_traitsILi128ELi128ELi32ELi4ELb0ELb0EN7cutlass6half_tE19Flash_kernel_traitsILi128ELi128ELi32ELi4ES3_EELb1ELb0ELb1ELb1ELb0ELb0ELb0ELb1EEEvNS_16Flash_fwd_paramsE) ;  /* 0xffffe24002007950 */ /* 0x000fea0003c3ffff */
.L_x_2190:
[----:B------:R-:W-:Y:S02]  /*1dc0*/  IMAD.U32 R2, RZ, RZ, UR6 ;  /* 0x00000006ff027e24 */ /* 0x000fe4000f8e00ff */
[----:B------:R-:W-:Y:S01]  /*1dd0*/  IMAD.U32 R3, RZ, RZ, UR7 ;  /* 0x00000007ff037e24 */ /* 0x000fe2000f8e00ff */
[----:B------:R-:W-:Y:S01]  /*1de0*/  MOV R10, UR6 ;  /* 0x00000006000a7c02 */ /* 0x000fe20008000f00 */
[----:B------:R-:W-:-:S03]  /*1df0*/  IMAD.U32 R11, RZ, RZ, UR7 ;  /* 0x00000007ff0b7e24 */ /* 0x000fc6000f8e00ff */
[----:B------:R-:W3:Y:S04]  /*1e00*/  LD.E R25, [R2.64+0x68] ;  /* 0x0000680402197980 */ /* 0x000ee8000c101900 */
[----:B--2---:R4:W2:Y:S04]  /*1e10*/  LD.E.64 R34, [R10.64+0xc0] ;  /* 0x0000c0040a227980 */ /* 0x0048a8000c101b00 */
[----:B------:R1:W2:Y:S04]  /*1e20*/  LD.E.64 R20, [R2.64+0x38] ;  /* 0x0000380402147980 */ /* 0x0002a8000c101b00 */
[----:B------:R1:W2:Y:S01]  /*1e30*/  LD.E.64 R42, [R2.64+0x40] ;  /* 0x00004004022a7980 */ /* 0x0002a2000c101b00 */
[----:B------:R-:W-:-:S02]  /*1e40*/  ISETP.NE.AND P1, PT, R17, -0x1, PT ;  /* 0xffffffff1100780c */ /* 0x000fc40003f25270 */
[----:B------:R-:W-:Y:S01]  /*1e50*/  ISETP.NE.AND P0, PT, R46, -0x1, PT ;  /* 0xffffffff2e00780c */ /* 0x000fe20003f05270 */
[----:B------:R1:W2:Y:S01]  /*1e60*/  LD.E.64 R18, [R2.64+0x30] ;  /* 0x0000300402127980 */ /* 0x0002a2000c101b00 */
[----:B------:R-:W-:Y:S01]  /*1e70*/  MOV R4, UR6 ;  /* 0x0000000600047c02 */ /* 0x000fe20008000f00 */
[----:B------:R-:W-:Y:S02]  /*1e80*/  IMAD.U32 R5, RZ, RZ, UR7 ;  /* 0x00000007ff057e24 */ /* 0x000fe4000f8e00ff */
[----:B------:R1:W2:Y:S04]  /*1e90*/  LD.E.64 R30, [R2.64+0x58] ;  /* 0x00005804021e7980 */ /* 0x0002a8000c101b00 */
[----:B------:R1:W2:Y:S04]  /*1ea0*/  LD.E.64 R28, [R4.64+0x50] ;  /* 0x00005004041c7980 */ /* 0x0002a8000c101b00 */
[----:B-1----:R1:W2:Y:S04]  /*1eb0*/  @!P1 LD.E.64 R14, [R2.64+0x20] ;  /* 0x00002004020e9980 */ /* 0x0022a8000c101b00 */
[----:B------:R1:W2:Y:S04]  /*1ec0*/  @!P1 LD.E.64 R22, [R2.64+0x28] ;  /* 0x0000280402169980 */ /* 0x0002a8000c101b00 */
[----:B------:R1:W2:Y:S04]  /*1ed0*/  @!P0 LD.E.64 R26, [R2.64+0x18] ;  /* 0x00001804021a8980 */ /* 0x0002a8000c101b00 */
[----:B------:R1:W2:Y:S04]  /*1ee0*/  LD.E R147, [R2.64+0xc8] ;  /* 0x0000c80402937980 */ /* 0x0002a8000c101900 */
[----:B------:R1:W2:Y:S01]  /*1ef0*/  LD.E.64 R32, [R2.64+0x48] ;  /* 0x0000480402207980 */ /* 0x0002a2000c101b00 */
[----:B------:R-:W-:Y:S01]  /*1f00*/  IMAD.U32 R6, RZ, RZ, UR6 ;  /* 0x00000006ff067e24 */ /* 0x000fe2000f8e00ff */
[----:B------:R-:W-:-:S02]  /*1f10*/  MOV R7, UR7 ;  /* 0x0000000700077c02 */ /* 0x000fc40008000f00 */
[----:B------:R1:W5:Y:S04]  /*1f20*/  LD.E.64 R110, [R2.64+0x98] ;  /* 0x00009804026e7980 */ /* 0x000368000c101b00 */
[----:B------:R-:W5:Y:S01]  /*1f30*/  LD.E.64 R6, [R6.64] ;  /* 0x0000000406067980 */ /* 0x000f62000c101b00 */
[----:B------:R-:W-:Y:S02]  /*1f40*/  IMAD.U32 R8, RZ, RZ, UR6 ;  /* 0x00000006ff087e24 */ /* 0x000fe4000f8e00ff */
[----:B------:R-:W-:Y:S01]  /*1f50*/  IMAD.U32 R9, RZ, RZ, UR7 ;  /* 0x00000007ff097e24 */ /* 0x000fe2000f8e00ff */
[----:B------:R1:W5:Y:S04]  /*1f60*/  LD.E R112, [R4.64+0x60] ;  /* 0x0000600404707980 */ /* 0x000368000c101900 */
[----:B------:R1:W5:Y:S01]  /*1f70*/  LD.E.64 R236, [R8.64+0x8] ;  /* 0x0000080408ec7980 */ /* 0x000362000c101b00 */
[----:B----4-:R-:W-:-:S03]  /*1f80*/  LEA.HI R11, R37, R41, RZ, 0x6 ;  /* 0x00000029250b7211 */ /* 0x010fc600078f30ff */
[----:B------:R4:W5:Y:S02]  /*1f90*/  LD.E.64 R238, [R4.64+0x10] ;  /* 0x0000100404ee7980 */ /* 0x000964000c101b00 */
[----:B------:R-:W-:Y:S02]  /*1fa0*/  IMAD.SHL.U32 R11, R11, 0x8, RZ ;  /* 0x000000080b0b7824 */ /* 0x000fe400078e00ff */
[----:B-1----:R-:W-:Y:S01]  /*1fb0*/  @P1 IMAD.IADD R8, R12, 0x1, R17 ;  /* 0x000000010c081824 */ /* 0x002fe200078e0211 */
[----:B------:R-:W-:Y:S01]  /*1fc0*/  IABS R36, R120 ;  /* 0x0000007800247213 */ /* 0x000fe20000000000 */
[----:B------:R-:W-:Y:S01]  /*1fd0*/  BSSY B0, `(.L_x_2213) ;  /* 0x00000b0000007945 */ /* 0x000fe20003800000 */
[----:B---3--:R-:W-:Y:S01]  /*1fe0*/  IABS R0, R25 ;  /* 0x0000001900007213 */ /* 0x008fe20000000000 */
[----:B--2---:R1:W-:Y:S03]  /*1ff0*/  STL.64 [R1+0x78], R34 ;  /* 0x0000782201007387 */ /* 0x0043e60000100a00 */
[----:B-1----:R-:W-:-:S04]  /*2000*/  MOV R35, R0 ;  /* 0x0000000000237202 */ /* 0x002fc80000000f00 */
[----:B------:R-:W1:Y:S08]  /*2010*/  I2F.RP R0, R35 ;  /* 0x0000002300007306 */ /* 0x000e700000209400 */
[----:B-1----:R1:W2:Y:S01]  /*2020*/  MUFU.RCP R3, R0 ;  /* 0x0000000000037308 */ /* 0x0022a20000001000 */
[----:B------:R-:W-:Y:S01]  /*2030*/  IMAD.MOV.U32 R44, RZ, RZ, R34 ;  /* 0x000000ffff2c7224 */ /* 0x000fe200078e0022 */
[----:B-1----:R-:W-:-:S04]  /*2040*/  LEA.HI R0, R37, R41, RZ, 0x3 ;  /* 0x0000002925007211 */ /* 0x002fc800078f18ff */
[----:B------:R-:W-:Y:S02]  /*2050*/  SHF.R.S32.HI R16, RZ, 0x3, R0 ;  /* 0x00000003ff107819 */ /* 0x000fe40000011400 */
[----:B------:R-:W-:Y:S02]  /*2060*/  LOP3.LUT R0, R0, 0xfffffff8, RZ, 0xc0, !PT ;  /* 0xfffffff800007812 */ /* 0x000fe400078ec0ff */
[----:B--2---:R-:W-:Y:S01]  /*2070*/  IADD3 R3, R3, 0xffffffe, RZ ;  /* 0x0ffffffe03037810 */ /* 0x004fe20007ffe0ff */
[----:B------:R-:W-:Y:S02]  /*2080*/  IMAD.SHL.U32 R2, R16, 0x40, RZ ;  /* 0x0000004010027824 */ /* 0x000fe400078e00ff */
[----:B------:R-:W-:-:S03]  /*2090*/  IMAD.IADD R34, R41, 0x1, -R0 ;  /* 0x0000000129227824 */ /* 0x000fc600078e0a00 */
[----:B------:R-:W1:Y:S01]  /*20a0*/  F2I.FTZ.U32.TRUNC.NTZ R3, R3 ;  /* 0x0000000300037305 */ /* 0x000e62000021f000 */
[----:B------:R-:W-:Y:S02]  /*20b0*/  LOP3.LUT R2, R2, 0x1c0, RZ, 0xc0, !PT ;  /* 0x000001c002027812 */ /* 0x000fe400078ec0ff */
[----:B------:R-:W-:Y:S02]  /*20c0*/  SHF.L.U32 R249, R34, 0x3, RZ ;  /* 0x0000000322f97819 */ /* 0x000fe400000006ff */
[----:B------:R-:W-:Y:S02]  /*20d0*/  SHF.R.U32.HI R10, RZ, 0x3, R2 ;  /* 0x00000003ff0a7819 */ /* 0x000fe40000011602 */
[----:B------:R-:W-:Y:S02]  /*20e0*/  LOP3.LUT R0, R2, 0x38, R249, 0xf8, !PT ;  /* 0x0000003802007812 */ /* 0x000fe400078ef8f9 */
[----:B------:R-:W-:Y:S02]  /*20f0*/  @!P1 SHF.R.S32.HI R2, RZ, 0x1f, R12 ;  /* 0x0000001fff029819 */ /* 0x000fe4000001140c */
[----:B------:R-:W-:Y:S01]  /*2100*/  LOP3.LUT R10, R0, R10, RZ, 0x3c, !PT ;  /* 0x0000000a000a7212 */ /* 0x000fe200078e3cff */
[----:B------:R-:W-:-:S02]  /*2110*/  @!P1 IMAD R0, R21, R12, RZ ;  /* 0x0000000c15009224 */ /* 0x000fc400078e02ff */
[----:B----4-:R-:W-:-:S04]  /*2120*/  @!P1 IMAD.WIDE.U32 R4, R20, R12, RZ ;  /* 0x0000000c14049225 */ /* 0x010fc800078e00ff */
[C---:B------:R-:W-:Y:S01]  /*2130*/  @!P1 IMAD R0, R20.reuse, R2, R0 ;  /* 0x0000000214009224 */ /* 0x040fe200078e0200 */
[----:B-1----:R-:W-:Y:S01]  /*2140*/  IADD3 R2, RZ, -R3, RZ ;  /* 0x80000003ff027210 */ /* 0x002fe20007ffe0ff */
[-C--:B------:R-:W-:Y:S02]  /*2150*/  @P1 IMAD R13, R21, R8.reuse, RZ ;  /* 0x00000008150d1224 */ /* 0x080fe400078e02ff */
[----:B------:R-:W-:Y:S01]  /*2160*/  @P1 IMAD.WIDE.U32 R8, R20, R8, RZ ;  /* 0x0000000814081225 */ /* 0x000fe200078e00ff */
[----:B------:R-:W-:-:S03]  /*2170*/  @!P1 IADD3 R5, R5, R0, RZ ;  /* 0x0000000005059210 */ /* 0x000fc60007ffe0ff */
[----:B------:R-:W-:Y:S01]  /*2180*/  IMAD.MOV.U32 R0, RZ, RZ, R2 ;  /* 0x000000ffff007224 */ /* 0x000fe200078e0002 */
[----:B------:R-:W-:Y:S01]  /*2190*/  @!P1 SHF.R.S32.HI R2, RZ, 0x1f, R12 ;  /* 0x0000001fff029819 */ /* 0x000fe2000001140c */
[----:B------:R-:W-:Y:S02]  /*21a0*/  @P1 IMAD.IADD R24, R9, 0x1, R13 ;  /* 0x0000000109181824 */ /* 0x000fe400078e020d */
[----:B------:R-:W-:Y:S01]  /*21b0*/  @!P1 IMAD R9, R43, R12, RZ ;  /* 0x0000000c2b099224 */ /* 0x000fe200078e02ff */
[----:B------:R-:W-:Y:S02]  /*21c0*/  LEA.HI R37, R37, R41, RZ, 0x4 ;  /* 0x0000002925257211 */ /* 0x000fe400078f20ff */
[----:B------:R-:W-:Y:S01]  /*21d0*/  LOP3.LUT R220, R10, 0xfffffe00, R11, 0xf8, !PT ;  /* 0xfffffe000adc7812 */ /* 0x000fe200078ef80b */
[----:B------:R-:W-:Y:S02]  /*21e0*/  @!P1 IMAD R11, R42, R2, R9 ;  /* 0x000000022a0b9224 */ /* 0x000fe400078e0209 */
[----:B------:R-:W-:Y:S01]  /*21f0*/  @P1 IMAD.MOV.U32 R13, RZ, RZ, R8 ;  /* 0x000000ffff0d1224 */ /* 0x000fe200078e0008 */
[----:B------:R-:W-:Y:S01]  /*2200*/  LOP3.LUT R8, R37, 0xfffffff0, RZ, 0xc0, !PT ;  /* 0xfffffff025087812 */ /* 0x000fe200078ec0ff */
[----:B------:R-:W-:-:S02]  /*2210*/  IMAD R0, R0, R35, RZ ;  /* 0x0000002300007224 */ /* 0x000fc400078e02ff */
[----:B------:R-:W-:-:S04]  /*2220*/  IMAD.MOV.U32 R2, RZ, RZ, RZ ;  /* 0x000000ffff027224 */ /* 0x000fc800078e00ff */
[----:B------:R-:W-:Y:S01]  /*2230*/  IMAD.HI.U32 R10, R3, R0, R2 ;  /* 0x00000000030a7227 */ /* 0x000fe200078e0002 */
[----:B------:R-:W-:Y:S02]  /*2240*/  IADD3 R0, -R8, R41, RZ ;  /* 0x0000002908007210 */ /* 0x000fe40007ffe1ff */
[----:B------:R-:W-:Y:S02]  /*2250*/  IABS R2, R25 ;  /* 0x0000001900027213 */ /* 0x000fe40000000000 */
[----:B------:R-:W-:-:S03]  /*2260*/  SHF.R.S32.HI R3, RZ, 0x1f, R0 ;  /* 0x0000001fff037819 */ /* 0x000fc60000011400 */
[----:B------:R-:W-:Y:S01]  /*2270*/  IMAD.MOV R9, RZ, RZ, -R2 ;  /* 0x000000ffff097224 */ /* 0x000fe200078e0a02 */
[----:B------:R-:W-:Y:S01]  /*2280*/  LEA.HI R39, R3, R0, RZ, 0x3 ;  /* 0x0000000003277211 */ /* 0x000fe200078f18ff */
[----:B------:R-:W-:Y:S02]  /*2290*/  @P1 IMAD.IADD R8, R12, 0x1, R17 ;  /* 0x000000010c081824 */ /* 0x000fe400078e0211 */
[----:B------:R-:W-:Y:S01]  /*22a0*/  @!P1 IMAD.WIDE.U32 R2, R42, R12, RZ ;  /* 0x0000000c2a029225 */ /* 0x000fe200078e00ff */
[----:B------:R-:W-:Y:S02]  /*22b0*/  MOV R12, R9 ;  /* 0x00000009000c7202 */ /* 0x000fe40000000f00 */
[----:B------:R-:W-:Y:S01]  /*22c0*/  @!P1 SHF.R.S32.HI R17, RZ, 0x1f, R119 ;  /* 0x0000001fff119819 */ /* 0x000fe20000011477 */
[----:B------:R-:W-:-:S04]  /*22d0*/  IMAD.HI.U32 R10, R10, R36, RZ ;  /* 0x000000240a0a7227 */ /* 0x000fc800078e00ff */
[----:B------:R-:W-:Y:S02]  /*22e0*/  @!P1 IMAD R15, R15, R119, RZ ;  /* 0x000000770f0f9224 */ /* 0x000fe400078e02ff */
[----:B------:R-:W-:-:S04]  /*22f0*/  @!P1 IMAD.WIDE.U32 R4, R119, R14, R4 ;  /* 0x0000000e77049225 */ /* 0x000fc800078e0004 */
[----:B------:R-:W-:Y:S02]  /*2300*/  @!P1 IMAD.IADD R3, R3, 0x1, R11 ;  /* 0x0000000103039824 */ /* 0x000fe400078e020b */
[----:B------:R-:W-:Y:S02]  /*2310*/  IMAD R11, R10, R12, R36 ;  /* 0x0000000c0a0b7224 */ /* 0x000fe400078e0224 */
[----:B------:R-:W-:Y:S02]  /*2320*/  @!P1 IMAD R14, R14, R17, R15 ;  /* 0x000000110e0e9224 */ /* 0x000fe400078e020f */
[----:B------:R-:W-:Y:S01]  /*2330*/  @!P1 IMAD.MOV.U32 R13, RZ, RZ, R4 ;  /* 0x000000ffff0d9224 */ /* 0x000fe200078e0004 */
[----:B------:R-:W-:Y:S02]  /*2340*/  ISETP.GT.U32.AND P3, PT, R35, R11, PT ;  /* 0x0000000b2300720c */ /* 0x000fe40003f64070 */
[----:B------:R-:W-:Y:S02]  /*2350*/  LOP3.LUT R9, R39, 0xfffffff8, RZ, 0xc0, !PT ;  /* 0xfffffff827097812 */ /* 0x000fe400078ec0ff */
[----:B------:R-:W-:-:S02]  /*2360*/  @!P1 IADD3 R24, R5, R14, RZ ;  /* 0x0000000e05189210 */ /* 0x000fc40007ffe0ff */
[----:B------:R-:W-:Y:S02]  /*2370*/  SHF.R.S32.HI R36, RZ, 0x1f, R249 ;  /* 0x0000001fff247819 */ /* 0x000fe400000114f9 */
[----:B------:R-:W-:Y:S02]  /*2380*/  IADD3 R4, P2, R249, R13, RZ ;  /* 0x0000000df9047210 */ /* 0x000fe40007f5e0ff */
[----:B------:R-:W-:Y:S01]  /*2390*/  IADD3 R38, R0, -R9, RZ ;  /* 0x8000000900267210 */ /* 0x000fe20007ffe0ff */
[----:B------:R-:W-:Y:S01]  /*23a0*/  IMAD R0, R21, R16, RZ ;  /* 0x0000001015007224 */ /* 0x000fe200078e02ff */
[----:B------:R-:W-:Y:S01]  /*23b0*/  SHF.R.S32.HI R17, RZ, 0x1f, R16 ;  /* 0x0000001fff117819 */ /* 0x000fe20000011410 */
[----:B------:R-:W-:Y:S02]  /*23c0*/  IMAD.X R5, R36, 0x1, R24, P2 ;  /* 0x0000000124057824 */ /* 0x000fe400010e0618 */
[-C--:B------:R-:W-:Y:S02]  /*23d0*/  @P1 IMAD R12, R43, R8.reuse, RZ ;  /* 0x000000082b0c1224 */ /* 0x080fe400078e02ff */
[----:B------:R-:W-:Y:S01]  /*23e0*/  @P1 IMAD.WIDE.U32 R8, R42, R8, RZ ;  /* 0x000000082a081225 */ /* 0x000fe200078e00ff */
[----:B------:R-:W-:-:S03]  /*23f0*/  @!P1 SHF.R.S32.HI R15, RZ, 0x1f, R119 ;  /* 0x0000001fff0f9819 */ /* 0x000fc60000011477 */
[C---:B------:R-:W-:Y:S02]  /*2400*/  IMAD R13, R20.reuse, R17, R0 ;  /* 0x00000011140d7224 */ /* 0x040fe400078e0200 */
[----:B------:R-:W-:Y:S01]  /*2410*/  IMAD.WIDE.U32 R4, R20, R16, R4 ;  /* 0x0000001014047225 */ /* 0x000fe200078e0004 */
[----:B------:R-:W-:-:S03]  /*2420*/  @P1 IADD3 R12, R9, R12, RZ ;  /* 0x0000000c090c1210 */ /* 0x000fc60007ffe0ff */
[----:B------:R-:W-:Y:S02]  /*2430*/  @!P1 IMAD R14, R23, R119, RZ ;  /* 0x00000077170e9224 */ /* 0x000fe400078e02ff */
[----:B------:R-:W-:Y:S01]  /*2440*/  @!P1 IMAD.WIDE.U32 R2, R119, R22, R2 ;  /* 0x0000001677029225 */ /* 0x000fe200078e0002 */
[----:B------:R-:W-:-:S03]  /*2450*/  @P1 MOV R0, R8 ;  /* 0x0000000800001202 */ /* 0x000fc60000000f00 */
[----:B------:R-:W-:Y:S02]  /*2460*/  @!P3 IMAD.IADD R11, R11, 0x1, -R35 ;  /* 0x000000010b0bb824 */ /* 0x000fe400078e0a23 */
[----:B------:R-:W-:Y:S02]  /*2470*/  IMAD.IADD R9, R5, 0x1, R13 ;  /* 0x0000000105097824 */ /* 0x000fe400078e020d */
[----:B------:R-:W-:Y:S01]  /*2480*/  @!P1 IMAD R5, R22, R15, R14 ;  /* 0x0000000f16059224 */ /* 0x000fe200078e020e */
[----:B------:R-:W-:Y:S02]  /*2490*/  @!P1 MOV R0, R2 ;  /* 0x0000000200009202 */ /* 0x000fe40000000f00 */
[----:B------:R-:W-:Y:S02]  /*24a0*/  ISETP.GE.U32.AND P4, PT, R11, R35, PT ;  /* 0x000000230b00720c */ /* 0x000fe40003f86070 */
[----:B------:R-:W-:Y:S02]  /*24b0*/  @!P1 IADD3 R12, R3, R5, RZ ;  /* 0x00000005030c9210 */ /* 0x000fe40007ffe0ff */
[----:B------:R-:W-:-:S02]  /*24c0*/  IADD3 R2, P1, R249, R0, RZ ;  /* 0x00000000f9027210 */ /* 0x000fc40007f3e0ff */
[----:B------:R-:W-:Y:S02]  /*24d0*/  LOP3.LUT R11, R120, R25, RZ, 0x3c, !PT ;  /* 0x00000019780b7212 */ /* 0x000fe400078e3cff */
[----:B------:R-:W-:Y:S01]  /*24e0*/  @!P3 IADD3 R10, R10, 0x1, RZ ;  /* 0x000000010a0ab810 */ /* 0x000fe20007ffe0ff */
[----:B------:R-:W-:Y:S01]  /*24f0*/  IMAD.X R3, R36, 0x1, R12, P1 ;  /* 0x0000000124037824 */ /* 0x000fe200008e060c */
[----:B------:R-:W-:Y:S02]  /*2500*/  ISETP.GE.AND P2, PT, R11, RZ, PT ;  /* 0x000000ff0b00720c */ /* 0x000fe40003f46270 */
[----:B------:R-:W-:Y:S01]  /*2510*/  ISETP.NE.AND P1, PT, R25, RZ, PT ;  /* 0x000000ff1900720c */ /* 0x000fe20003f25270 */
[----:B------:R-:W-:Y:S01]  /*2520*/  IMAD R0, R43, R16, RZ ;  /* 0x000000102b007224 */ /* 0x000fe200078e02ff */
[----:B------:R-:W-:Y:S01]  /*2530*/  @P4 IADD3 R10, R10, 0x1, RZ ;  /* 0x000000010a0a4810 */ /* 0x000fe20007ffe0ff */
[----:B------:R-:W-:Y:S01]  /*2540*/  IMAD.MOV.U32 R8, RZ, RZ, R4 ;  /* 0x000000ffff087224 */ /* 0x000fe200078e0004 */
[----:B------:R-:W-:Y:S01]  /*2550*/  @!P0 SHF.R.S32.HI R4, RZ, 0x1f, R119 ;  /* 0x0000001fff048819 */ /* 0x000fe20000011477 */
[----:B------:R-:W-:-:S02]  /*2560*/  @!P0 IMAD R14, R27, R119, RZ ;  /* 0x000000771b0e8224 */ /* 0x000fc400078e02ff */
[C---:B------:R-:W-:Y:S01]  /*2570*/  IMAD R11, R42.reuse, R17, R0 ;  /* 0x000000112a0b7224 */ /* 0x040fe200078e0200 */
[----:B------:R-:W-:Y:S01]  /*2580*/  MOV R0, R10 ;  /* 0x0000000a00007202 */ /* 0x000fe20000000f00 */
[----:B------:R-:W-:-:S03]  /*2590*/  IMAD.WIDE.U32 R2, R42, R16, R2 ;  /* 0x000000102a027225 */ /* 0x000fc600078e0002 */
[----:B------:R-:W-:Y:S01]  /*25a0*/  @!P2 IADD3 R0, -R0, RZ, RZ ;  /* 0x000000ff0000a210 */ /* 0x000fe20007ffe1ff */
[----:B------:R-:W-:Y:S01]  /*25b0*/  @!P0 IMAD R14, R26, R4, R14 ;  /* 0x000000041a0e8224 */ /* 0x000fe200078e020e */
[----:B------:R-:W-:Y:S01]  /*25c0*/  @!P1 LOP3.LUT R0, RZ, R25, RZ, 0x33, !PT ;  /* 0x00000019ff009212 */ /* 0x000fe200078e33ff */
[----:B------:R-:W-:-:S04]  /*25d0*/  @P0 IMAD.WIDE.U32 R4, R18, R46, RZ ;  /* 0x0000002e12040225 */ /* 0x000fc800078e00ff */
[----:B------:R-:W-:Y:S02]  /*25e0*/  IMAD.IADD R3, R3, 0x1, R11 ;  /* 0x0000000103037824 */ /* 0x000fe400078e020b */
[----:B------:R-:W-:Y:S02]  /*25f0*/  @P0 IMAD R13, R19, R46, RZ ;  /* 0x0000002e130d0224 */ /* 0x000fe400078e02ff */
[----:B------:R-:W-:-:S04]  /*2600*/  @!P0 IMAD.WIDE.U32 R10, R26, R119, RZ ;  /* 0x000000771a0a8225 */ /* 0x000fc800078e00ff */
[----:B------:R-:W-:Y:S01]  /*2610*/  @P0 IMAD.MOV.U32 R12, RZ, RZ, R4 ;  /* 0x000000ffff0c0224 */ /* 0x000fe200078e0004 */
[----:B------:R-:W-:Y:S01]  /*2620*/  SHF.R.S32.HI R4, RZ, 0x1f, R0 ;  /* 0x0000001fff047819 */ /* 0x000fe20000011400 */
[----:B------:R-:W-:Y:S01]  /*2630*/  @!P0 IMAD.MOV.U32 R12, RZ, RZ, R10 ;  /* 0x000000ffff0c8224 */ /* 0x000fe200078e000a */
[----:B------:R-:W-:Y:S01]  /*2640*/  @P0 IADD3 R5, R5, R13, RZ ;  /* 0x0000000d05050210 */ /* 0x000fe20007ffe0ff */
[----:B------:R-:W-:Y:S01]  /*2650*/  IMAD R10, R31, R0, RZ ;  /* 0x000000001f0a7224 */ /* 0x000fe200078e02ff */
[----:B------:R-:W-:Y:S01]  /*2660*/  @!P0 IADD3 R5, R11, R14, RZ ;  /* 0x0000000e0b058210 */ /* 0x000fe20007ffe0ff */
[----:B------:R-:W-:Y:S02]  /*2670*/  IMAD R11, R29, R0, RZ ;  /* 0x000000001d0b7224 */ /* 0x000fe400078e02ff */
[----:B------:R-:W-:Y:S01]  /*2680*/  IMAD.WIDE.U32 R46, R0, R30, R2 ;  /* 0x0000001e002e7225 */ /* 0x000fe200078e0002 */
[----:B------:R1:W-:Y:S03]  /*2690*/  STL.64 [R1+0x60], R42 ;  /* 0x0000602a01007387 */ /* 0x0003e60000100a00 */
[----:B------:R-:W-:Y:S01]  /*26a0*/  IMAD.WIDE.U32 R50, R28, R0, R8 ;  /* 0x000000001c327225 */ /* 0x000fe200078e0008 */
[----:B------:R1:W-:Y:S03]  /*26b0*/  STL [R1+0xd0], R249 ;  /* 0x0000d0f901007387 */ /* 0x0003e60000100800 */
[----:B------:R-:W-:-:S02]  /*26c0*/  IMAD R2, R30, R4, R10 ;  /* 0x000000041e027224 */ /* 0x000fc400078e020a */
[----:B------:R-:W-:Y:S02]  /*26d0*/  IMAD R14, R28, R4, R11 ;  /* 0x000000041c0e7224 */ /* 0x000fe400078e020b */
[----:B------:R-:W-:Y:S01]  /*26e0*/  IMAD.IADD R35, R129, 0x1, -R114 ;  /* 0x0000000181237824 */ /* 0x000fe200078e0a72 */
[----:B------:R1:W-:Y:S01]  /*26f0*/  STL [R1+0x130], R147 ;  /* 0x0001309301007387 */ /* 0x0003e20000100800 */
[----:B------:R-:W-:Y:S01]  /*2700*/  IMAD.WIDE R54, R45, 0x80, R16 ;  /* 0x000000802d367825 */ /* 0x000fe200078e0210 */
[----:B------:R-:W-:Y:S02]  /*2710*/  IADD3 R241, R249, 0x40, RZ ;  /* 0x00000040f9f17810 */ /* 0x000fe40007ffe0ff */
[----:B------:R1:W-:Y:S01]  /*2720*/  STL.64 [R1+0x118], R50 ;  /* 0x0001183201007387 */ /* 0x0003e20000100a00 */
[----:B------:R-:W-:Y:S01]  /*2730*/  IADD3 R49, R47, R2, RZ ;  /* 0x000000022f317210 */ /* 0x000fe20007ffe0ff */
[----:B------:R-:W-:Y:S02]  /*2740*/  IMAD.IADD R53, R51, 0x1, R14 ;  /* 0x0000000133357824 */ /* 0x000fe400078e020e */
[----:B------:R1:W-:Y:S04]  /*2750*/  STL.64 [R1+0x110], R46 ;  /* 0x0001102e01007387 */ /* 0x0003e80000100a00 */
[----:B------:R1:W-:Y:S04]  /*2760*/  STL [R1+0x134], R35 ;  /* 0x0001342301007387 */ /* 0x0003e80000100800 */
[----:B------:R1:W-:Y:S04]  /*2770*/  STL.64 [R1+0xe8], R54 ;  /* 0x0000e83601007387 */ /* 0x0003e80000100a00 */
[----:B------:R1:W-:Y:S01]  /*2780*/  STL [R1+0x13c], R241 ;  /* 0x00013cf101007387 */ /* 0x0003e20000100800 */
[----:B------:R-:W-:-:S03]  /*2790*/  SHF.R.S32.HI R25, RZ, 0x5, R40 ;  /* 0x00000005ff197819 */ /* 0x000fc60000011428 */
[----:B------:R1:W-:Y:S01]  /*27a0*/  STL [R1+0xfc], R49 ;  /* 0x0000fc3101007387 */ /* 0x0003e20000100800 */
[----:B------:R-:W-:-:S03]  /*27b0*/  SHF.R.S32.HI R0, RZ, 0x1f, R40 ;  /* 0x0000001fff007819 */ /* 0x000fc60000011428 */
[----:B------:R1:W-:Y:S01]  /*27c0*/  STL [R1+0xf4], R53 ;  /* 0x0000f43501007387 */ /* 0x0003e20000100800 */
[-C--:B------:R-:W-:Y:S01]  /*27d0*/  @P0 MOV R8, R18.reuse ;  /* 0x0000001200080202 */ /* 0x080fe20000000f00 */
[--C-:B------:R-:W-:Y:S01]  /*27e0*/  @P0 IMAD.MOV.U32 R9, RZ, RZ, R19.reuse ;  /* 0x000000ffff090224 */ /* 0x100fe200078e0013 */
[----:B------:R-:W-:Y:S01]  /*27f0*/  @!P0 MOV R8, R18 ;  /* 0x0000001200088202 */ /* 0x000fe20000000f00 */
[----:B------:R-:W-:Y:S01]  /*2800*/  @!P0 IMAD.MOV.U32 R9, RZ, RZ, R19 ;  /* 0x000000ffff098224 */ /* 0x000fe200078e0013 */
[----:B------:R-:W-:Y:S02]  /*2810*/  ISETP.GE.AND P0, PT, R16, R35, PT ;  /* 0x000000231000720c */ /* 0x000fe40003f06270 */
[----:B------:R-:W-:Y:S02]  /*2820*/  IADD3 R12, P1, R249, R12, RZ ;  /* 0x0000000cf90c7210 */ /* 0x000fe40007f3e0ff */
[----:B------:R-:W-:Y:S02]  /*2830*/  LEA.HI R0, R0, R25, RZ, 0x2 ;  /* 0x0000001900007211 */ /* 0x000fe400078f10ff */
[----:B------:R-:W-:Y:S01]  /*2840*/  SHF.R.S32.HI R3, RZ, 0x1f, R97 ;  /* 0x0000001fff037819 */ /* 0x000fe20000011461 */
[----:B------:R-:W-:Y:S01]  /*2850*/  IMAD.X R13, R36, 0x1, R5, P1 ;  /* 0x00000001240d7824 */ /* 0x000fe200008e0605 */
[----:B------:R-:W-:Y:S01]  /*2860*/  SHF.R.S32.HI R23, RZ, 0x1f, R120 ;  /* 0x0000001fff177819 */ /* 0x000fe20000011478 */
[----:B------:R-:W-:Y:S01]  /*2870*/  IMAD R10, R33, R120, RZ ;  /* 0x00000078210a7224 */ /* 0x000fe200078e02ff */
[----:B------:R-:W-:-:S02]  /*2880*/  LOP3.LUT R0, R0, 0xffffffc, RZ, 0xc0, !PT ;  /* 0x0ffffffc00007812 */ /* 0x000fc400078ec0ff */
[----:B------:R-:W-:Y:S01]  /*2890*/  LEA.HI R108, R3, R97, RZ, 0x2 ;  /* 0x00000061036c7211 */ /* 0x000fe200078f10ff */
[----:B------:R-:W-:Y:S01]  /*28a0*/  IMAD R10, R32, R23, R10 ;  /* 0x00000017200a7224 */ /* 0x000fe200078e020a */
[----:B------:R-:W-:Y:S01]  /*28b0*/  R2P PR, R38, 0x6 ;  /* 0x0000000626007804 */ /* 0x000fe20000000000 */
[----:B------:R-:W-:Y:S01]  /*28c0*/  IMAD.WIDE.U32 R12, R120, R32, R12 ;  /* 0x00000020780c7225 */ /* 0x000fe200078e000c */
[----:B------:R-:W-:Y:S02]  /*28d0*/  MOV R4, 0x10 ;  /* 0x0000001000047802 */ /* 0x000fe40000000f00 */
[----:B------:R-:W-:Y:S01]  /*28e0*/  MOV R3, 0x20 ;  /* 0x0000002000037802 */ /* 0x000fe20000000f00 */
[----:B------:R-:W-:Y:S01]  /*28f0*/  IMAD.IADD R0, R25, 0x1, -R0 ;  /* 0x0000000119007824 */ /* 0x000fe200078e0a00 */
[----:B------:R-:W-:Y:S01]  /*2900*/  SHF.R.S32.HI R26, RZ, 0x2, R108 ;  /* 0x00000002ff1a7819 */ /* 0x000fe2000001146c */
[----:B------:R-:W-:Y:S01]  /*2910*/  IMAD.SHL.U32 R220, R220, 0x2, RZ ;  /* 0x00000002dcdc7824 */ /* 0x000fe200078e00ff */
[----:B------:R-:W-:-:S02]  /*2920*/  SEL R4, R4, 0xfffffff0, !P1 ;  /* 0xfffffff004047807 */ /* 0x000fc40004800000 */
[----:B------:R-:W-:Y:S02]  /*2930*/  LEA R109, R0, R26, 0x4 ;  /* 0x0000001a006d7211 */ /* 0x000fe400078e20ff */
[----:B------:R-:W-:Y:S02]  /*2940*/  SEL R3, R3, 0xffffffe0, !P2 ;  /* 0xffffffe003037807 */ /* 0x000fe40005000000 */
[----:B------:R-:W-:Y:S01]  /*2950*/  IADD3 R11, R13, R10, RZ ;  /* 0x0000000a0d0b7210 */ /* 0x000fe20007ffe0ff */
[----:B------:R-:W-:Y:S05]  /*2960*/  @P0 BRA `(.L_x_2214) ;  /* 0x0000016000000947 */ /* 0x000fea0003800000 */
[----:B-1----:R-:W-:Y:S01]  /*2970*/  ISETP.GE.AND P2, PT, R249, R44, PT ;  /* 0x0000002cf900720c */ /* 0x002fe20003f46270 */
[----:B------:R-:W-:Y:S01]  /*2980*/  IMAD R0, R55, R8, RZ ;  /* 0x0000000837007224 */ /* 0x000fe200078e02ff */
[----:B------:R-:W-:Y:S01]  /*2990*/  ISETP.GE.AND P1, PT, R241, R44, PT ;  /* 0x0000002cf100720c */ /* 0x000fe20003f26270 */
[----:B------:R-:W-:Y:S02]  /*29a0*/  IMAD.MOV.U32 R10, RZ, RZ, R12 ;  /* 0x000000ffff0a7224 */ /* 0x000fe400078e000c */
[----:B------:R-:W-:-:S02]  /*29b0*/  IMAD R0, R54, R9, R0 ;  /* 0x0000000936007224 */ /* 0x000fc400078e0200 */
[----:B------:R-:W-:-:S05]  /*29c0*/  IMAD.WIDE.U32 R14, R54, R8, R10 ;  /* 0x00000008360e7225 */ /* 0x000fca00078e000a */
[----:B------:R-:W-:Y:S01]  /*29d0*/  IADD3 R0, R15, R0, RZ ;  /* 0x000000000f007210 */ /* 0x000fe20007ffe0ff */
[----:B------:R1:W-:Y:S01]  /*29e0*/  @P2 STS.128 [R220], RZ ;  /* 0x000000ffdc002388 */ /* 0x0003e20000000c00 */
[----:B-----5:R-:W-:-:S04]  /*29f0*/  @!P2 LEA R18, P0, R14, R6, 0x1 ;  /* 0x000000060e12a211 */ /* 0x020fc800078008ff */
[----:B------:R-:W-:-:S05]  /*2a00*/  @!P2 LEA.HI.X R19, R14, R7, R0, 0x1, P0 ;  /* 0x000000070e13a211 */ /* 0x000fca00000f0c00 */
[----:B------:R-:W-:Y:S01]  /*2a10*/  @!PT LDS RZ, [RZ] ;  /* 0x00000000fffff984 */ /* 0x000fe20000000800 */
[----:B------:R-:W-:Y:S01]  /*2a20*/  @!PT LDS RZ, [RZ] ;  /* 0x00000000fffff984 */ /* 0x000fe20000000800 */
[----:B------:R-:W-:Y:S01]  /*2a30*/  @!PT LDS RZ, [RZ] ;  /* 0x00000000fffff984 */ /* 0x000fe20000000800 */
[----:B------:R1:W-:Y:S04]  /*2a40*/  @!P2 LDGSTS.E.BYPASS.LTC128B.128 [R220], [R18.64] ;  /* 0x0000000012dcafae */ /* 0x0003e8000b901d44 */
[----:B------:R1:W-:Y:S01]  /*2a50*/  @P1 STS.128 [R220+0x4000], RZ ;  /* 0x004000ffdc001388 */ /* 0x0003e20000000c00 */
[----:B------:R-:W-:Y:S05]  /*2a60*/  @P1 BRA `(.L_x_2214) ;  /* 0x0000006000001947 */ /* 0x000fea0003800000 */
[----:B-1----:R-:W-:-:S04]  /*2a70*/  LEA R18, P0, R14, R6, 0x1 ;  /* 0x000000060e127211 */ /* 0x002fc800078008ff */
[----:B------:R-:W-:-:S05]  /*2a80*/  LEA.HI.X R19, R14, R7, R0, 0x1, P0 ;  /* 0x000000070e137211 */ /* 0x000fca00000f0c00 */
[----:B------:R-:W-:Y:S01]  /*2a90*/  @!PT LDS RZ, [RZ] ;  /* 0x00000000fffff984 */ /* 0x000fe20000000800 */
[----:B------:R-:W-:Y:S01]  /*2aa0*/  @!PT LDS RZ, [RZ] ;  /* 0x00000000fffff984 */ /* 0x000fe20000000800 */
[----:B------:R-:W-:Y:S01]  /*2ab0*/  @!PT LDS RZ, [RZ] ;  /* 0x00000000fffff984 */ /* 0x000fe20000000800 */
[----:B------:R1:W-:Y:S04]  /*2ac0*/  LDGSTS.E.BYPASS.LTC128B.128 [R220+0x4000], [R18.64+0x80] ;  /* 0x0400008012dc7fae */ /* 0x0003e8000b901d44 */
.L_x_2214:
[----:B-1----:R-:W-:Y:S05]  /*2ad0*/  BSYNC B0 ;  /* 0x0000000000007941 */ /* 0x002fea0003800000 */
.L_x_2213:
[----:B------:R-:W-:Y:S01]  /*2ae0*/  IADD3 R24, R16, 0x10, RZ ;  /* 0x0000001010187810 */ /* 0x000fe20007ffe0ff */
[----:B------:R-:W-:Y:S03]  /*2af0*/  BSSY B0, `(.L_x_2215) ;  /* 0x000001c000007945 */ /* 0x000fe60003800000 */
[----:B------:R-:W-:-:S13]  /*2b00*/  ISETP.GE.AND P0, PT, R24, R35, PT ;  /* 0x000000231800720c */ /* 0x000fda0003f06270 */
[----:B------:R-:W-:Y:S05]  /*2b10*/  @P0 BRA `(.L_x_2216) ;  /* 0x0000019000000947 */ /* 0x000fea0003800000 */
[----:B------:R-:W-:Y:S01]  /*2b20*/  IADD3 R0, P0, R54, 0x10, RZ ;  /* 0x0000001036007810 */ /* 0x000fe20007f1e0ff */
[----:B------:R-:W-:Y:S01]  /*2b30*/  IMAD.MOV.U32 R14, RZ, RZ, R12 ;  /* 0x000000ffff0e7224 */ /* 0x000fe200078e000c */
[-C--:B------:R-:W-:Y:S02]  /*2b40*/  ISETP.GE.AND P1, PT, R249, R44.reuse, PT ;  /* 0x0000002cf900720c */ /* 0x080fe40003f26270 */
[----:B------:R-:W-:Y:S01]  /*2b50*/  MOV R15, R11 ;  /* 0x0000000b000f7202 */ /* 0x000fe20000000f00 */
[----:B------:R-:W-:Y:S01]  /*2b60*/  IMAD.X R2, RZ, RZ, R55, P0 ;  /* 0x000000ffff027224 */ /* 0x000fe200000e0637 */
[----:B------:R-:W-:-:S03]  /*2b70*/  ISETP.GE.AND P0, PT, R241, R44, PT ;  /* 0x0000002cf100720c */ /* 0x000fc60003f06270 */
[----:B------:R-:W-:Y:S02]  /*2b80*/  IMAD R2, R2, R8, RZ ;  /* 0x0000000802027224 */ /* 0x000fe400078e02ff */
[----:B------:R-:W-:-:S04]  /*2b90*/  IMAD.WIDE.U32 R14, R8, R0, R14 ;  /* 0x00000000080e7225 */ /* 0x000fc800078e000e */
[----:B------:R-:W-:Y:S01]  /*2ba0*/  IMAD R0, R9, R0, R2 ;  /* 0x0000000009007224 */ /* 0x000fe200078e0202 */
[----:B-----5:R-:W-:Y:S01]  /*2bb0*/  @!P1 LEA R18, P2, R14, R6, 0x1 ;  /* 0x000000060e129211 */ /* 0x020fe200078408ff */
[----:B------:R1:W-:Y:S02]  /*2bc0*/  @P1 STS.128 [R220+0x800], RZ ;  /* 0x000800ffdc001388 */ /* 0x0003e40000000c00 */
[----:B------:R-:W-:-:S05]  /*2bd0*/  IMAD.IADD R0, R15, 0x1, R0 ;  /* 0x000000010f007824 */ /* 0x000fca00078e0200 */
[----:B------:R-:W-:-:S05]  /*2be0*/  @!P1 LEA.HI.X R19, R14, R7, R0, 0x1, P2 ;  /* 0x000000070e139211 */ /* 0x000fca00010f0c00 */
[----:B------:R-:W-:Y:S01]  /*2bf0*/  @!PT LDS RZ, [RZ] ;  /* 0x00000000fffff984 */ /* 0x000fe20000000800 */
[----:B------:R-:W-:Y:S01]  /*2c00*/  @!PT LDS RZ, [RZ] ;  /* 0x00000000fffff984 */ /* 0x000fe20000000800 */
[----:B------:R-:W-:Y:S01]  /*2c10*/  @!PT LDS RZ, [RZ] ;  /* 0x00000000fffff984 */ /* 0x000fe20000000800 */
[----:B------:R1:W-:Y:S04]  /*2c20*/  @!P1 LDGSTS.E.BYPASS.LTC128B.128 [R220+0x800], [R18.64] ;  /* 0x0080000012dc9fae */ /* 0x0003e8000b901d44 */
        /* <DEDUP_REMOVED lines=8> */
.L_x_2216:
[----:B------:R-:W-:Y:S05]  /*2cb0*/  BSYNC B0 ;  /* 0x0000000000007941 */ /* 0x000fea0003800000 */
.L_x_2215:
        /* <DEDUP_REMOVED lines=13> */
[----:B-1---5:R-:W-:Y:S01]  /*2d90*/  @!P1 LEA R18, P2, R14, R6, 0x1 ;  /* 0x000000060e129211 */ /* 0x022fe200078408ff */
        /* <DEDUP_REMOVED lines=15> */
.L_x_2218:
[----:B------:R-:W-:Y:S05]  /*2e90*/  BSYNC B0 ;  /* 0x0000000000007941 */ /* 0x000fea0003800000 */
.L_x_2217:
        /* <DEDUP_REMOVED lines=29> */
.L_x_2220:
[----:B------:R-:W-:Y:S05]  /*3070*/  BSYNC B0 ;  /* 0x0000000000007941 */ /* 0x000fea0003800000 */
.L_x_2219:
        /* <DEDUP_REMOVED lines=29> */
.L_x_2222:
[----:B------:R-:W-:Y:S05]  /*3250*/  BSYNC B0 ;  /* 0x0000000000007941 */ /* 0x000fea0003800000 */
.L_x_2221:
        /* <DEDUP_REMOVED lines=29> */
.L_x_2224:
[----:B------:R-:W-:Y:S05]  /*3430*/  BSYNC B0 ;  /* 0x0000000000007941 */ /* 0x000fea0003800000 */
.L_x_2223:
        /* <DEDUP_REMOVED lines=29> */
.L_x_2226:
[----:B------:R-:W-:Y:S05]  /*3610*/  BSYNC B0 ;  /* 0x0000000000007941 */ /* 0x000fea0003800000 */
.L_x_2225:
[C---:B------:R-:W-:Y:S01]  /*3620*/  IMAD.SHL.U32 R123, R20.reuse, 0x20, RZ ;  /* 0x00000020147b7824 */ /* 0x040fe200078e00ff */
[----:B------:R-:W-:Y:S01]  /*3630*/  SHF.L.U64.HI R125, R20, 0x5, R21 ;  /* 0x00000005147d7819 */ /* 0x000fe20000010215 */
[----:B------:R-:W-:Y:S01]  /*3640*/  BSSY B0, `(.L_x_2227) ;  /* 0x000001e000007945 */ /* 0x000fe20003800000 */
[----:B------:R-:W-:Y:S02]  /*3650*/  IADD3 R0, R16, 0x70, RZ ;  /* 0x0000007010007810 */ /* 0x000fe40007ffe0ff */
[----:B------:R2:W-:Y:S02]  /*3660*/  STL [R1+0xcc], R123 ;  /* 0x0000cc7b01007387 */ /* 0x0005e40000100800 */
[----:B------:R-:W-:Y:S02]  /*3670*/  ISETP.GE.AND P0, PT, R0, R35, PT ;  /* 0x000000230000720c */ /* 0x000fe40003f06270 */
[----:B------:R2:W-:Y:S11]  /*3680*/  STL [R1+0x100], R125 ;  /* 0x0001007d01007387 */ /* 0x0005f60000100800 */
[----:B------:R-:W-:Y:S05]  /*3690*/  @P0 BRA `(.L_x_2228) ;  /* 0x0000018000000947 */ /* 0x000fea0003800000 */
[----:B------:R-:W-:Y:S02]  /*36a0*/  IADD3 R0, P0, R54, 0x70, RZ ;  /* 0x0000007036007810 */ /* 0x000fe40007f1e0ff */
[----:B------:R-:W-:-:S02]  /*36b0*/  ISETP.GE.AND P1, PT, R249, R44, PT ;  /* 0x0000002cf900720c */ /* 0x000fc40003f26270 */
        /* <DEDUP_REMOVED lines=16> */
[----:B------:R-:W-:-:S04]  /*37c0*/  LEA R6, P0, R10, R6, 0x1 ;  /* 0x000000060a067211 */ /* 0x000fc800078008ff */
[----:B------:R-:W-:-:S05]  /*37d0*/  LEA.HI.X R7, R10, R7, R0, 0x1, P0 ;  /* 0x000000070a077211 */ /* 0x000fca00000f0c00 */
[----:B------:R-:W-:Y:S01]  /*37e0*/  @!PT LDS RZ, [RZ] ;  /* 0x00000000fffff984 */ /* 0x000fe20000000800 */
[----:B------:R-:W-:Y:S01]  /*37f0*/  @!PT LDS RZ, [RZ] ;  /* 0x00000000fffff984 */ /* 0x000fe20000000800 */
[----:B------:R-:W-:Y:S01]  /*3800*/  @!PT LDS RZ, [RZ] ;  /* 0x00000000fffff984 */ /* 0x000fe20000000800 */
[----:B------:R4:W-:Y:S04]  /*3810*/  LDGSTS.E.BYPASS.LTC128B.128 [R220+0x7800], [R6.64+0x80] ;  /* 0x0780008006dc7fae */ /* 0x0009e8000b901d44 */
.L_x_2228:
[----:B------:R-:W-:Y:S05]  /*3820*/  BSYNC B0 ;  /* 0x0000000000007941 */ /* 0x000fea0003800000 */
.L_x_2227:
[----:B------:R-:W-:Y:S01]  /*3830*/  MOV R126, R52 ;  /* 0x00000034007e7202 */ /* 0x000fe20000000f00 */
[----:B------:R-:W-:Y:S01]  /*3840*/  IMAD.MOV.U32 R126, RZ, RZ, R50 ;  /* 0x000000ffff7e7224 */ /* 0x000fe200078e0032 */
[----:B------:R-:W-:Y:S01]  /*3850*/  MOV R127, R53 ;  /* 0x00000035007f7202 */ /* 0x000fe20000000f00 */
[----:B------:R-:W-:Y:S01]  /*3860*/  BSSY B0, `(.L_x_2229) ;  /* 0x000001d000007945 */ /* 0x000fe20003800000 */
[----:B------:R-:W-:-:S03]  /*3870*/  IADD3 R64, R250, -0x1, RZ ;  /* 0xfffffffffa407810 */ /* 0x000fc60007ffe0ff */
[----:B------:R1:W-:Y:S01]  /*3880*/  STL.64 [R1+0xf0], R126 ;  /* 0x0000f07e01007387 */ /* 0x0003e20000100a00 */
[----:B------:R-:W-:Y:S01]  /*3890*/  SHF.R.S32.HI R13, RZ, 0x1f, R64 ;  /* 0x0000001fff0d7819 */ /* 0x000fe20000011440 */
[C---:B------:R-:W-:Y:S01]  /*38a0*/  IMAD R5, R64.reuse, -0x20, R65 ;  /* 0xffffffe040057824 */ /* 0x040fe200078e0241 */
[-C--:B------:R-:W-:Y:S01]  /*38b0*/  MOV R180, R64.reuse ;  /* 0x0000004000b47202 */ /* 0x080fe20000000f00 */
[----:B------:R-:W-:Y:S02]  /*38c0*/  IMAD R0, R125, R64, RZ ;  /* 0x000000407d007224 */ /* 0x000fe400078e02ff */
[----:B----45:R-:W-:Y:S01]  /*38d0*/  IMAD.WIDE.U32 R6, R64, R123, R126 ;  /* 0x0000007b40067225 */ /* 0x030fe200078e007e */
[----:B------:R-:W-:-:S03]  /*38e0*/  ISETP.GE.AND P0, PT, R16, R5, PT ;  /* 0x000000051000720c */ /* 0x000fc60003f06270 */
[----:B------:R-:W-:-:S04]  /*38f0*/  IMAD R0, R13, R123, R0 ;  /* 0x0000007b0d007224 */ /* 0x000fc800078e0200 */
[----:B------:R-:W-:-:S06]  /*3900*/  IMAD.IADD R0, R7, 0x1, R0 ;  /* 0x0000000107007824 */ /* 0x000fcc00078e0200 */
[----:B------:R-:W-:Y:S05]  /*3910*/  @P0 BRA `(.L_x_2230) ;  /* 0x0000011000000947 */ /* 0x000fea0003800000 */
[-C--:B------:R-:W-:Y:S02]  /*3920*/  ISETP.GE.AND P1, PT, R249, R44.reuse, PT ;  /* 0x0000002cf900720c */ /* 0x080fe40003f26270 */
[----:B------:R-:W-:-:S11]  /*3930*/  ISETP.GE.AND P0, PT, R241, R44, PT ;  /* 0x0000002cf100720c */ /* 0x000fd60003f06270 */
[C---:B---3--:R-:W-:Y:S01]  /*3940*/  @!P1 LEA R8, P2, R6.reuse, R236, 0x1 ;  /* 0x000000ec06089211 */ /* 0x048fe200078408ff */
[----:B------:R3:W-:Y:S03]  /*3950*/  @P1 STS.128 [R220+0x8000], RZ ;  /* 0x008000ffdc001388 */ /* 0x0007e60000000c00 */
[----:B------:R-:W-:-:S05]  /*3960*/  @!P1 LEA.HI.X R9, R6, R237, R0, 0x1, P2 ;  /* 0x000000ed06099211 */ /* 0x000fca00010f0c00 */
[----:B------:R-:W-:Y:S01]  /*3970*/  @!PT LDS RZ, [RZ] ;  /* 0x00000000fffff984 */ /* 0x000fe20000000800 */
[----:B------:R-:W-:Y:S01]  /*3980*/  @!PT LDS RZ, [RZ] ;  /* 0x00000000fffff984 */ /* 0x000fe20000000800 */
[----:B------:R-:W-:Y:S01]  /*3990*/  @!PT LDS RZ, [RZ] ;  /* 0x00000000fffff984 */ /* 0x000fe20000000800 */
[----:B------:R3:W-:Y:S04]  /*39a0*/  @!P1 LDGSTS.E.BYPASS.LTC128B.128 [R220+0x8000], [R8.64] ;  /* 0x0800000008dc9fae */ /* 0x0007e8000b901d44 */
[----:B------:R3:W-:Y:S01]  /*39b0*/  @P0 STS.128 [R220+0x9000], RZ ;  /* 0x009000ffdc000388 */ /* 0x0007e20000000c00 */
[----:B------:R-:W-:Y:S05]  /*39c0*/  @P0 BRA `(.L_x_2230) ;  /* 0x0000006000000947 */ /* 0x000fea0003800000 */
[----:B---3--:R-:W-:-:S04]  /*39d0*/  LEA R8, P0, R6, R236, 0x1 ;  /* 0x000000ec06087211 */ /* 0x008fc800078008ff */
[----:B------:R-:W-:-:S05]  /*39e0*/  LEA.HI.X R9, R6, R237, R0, 0x1, P0 ;  /* 0x000000ed06097211 */ /* 0x000fca00000f0c00 */
[----:B------:R-:W-:Y:S01]  /*39f0*/  @!PT LDS RZ, [RZ] ;  /* 0x00000000fffff984 */ /* 0x000fe20000000800 */
[----:B------:R-:W-:Y:S01]  /*3a00*/  @!PT LDS RZ, [RZ] ;  /* 0x00000000fffff984 */ /* 0x000fe20000000800 */
[----:B------:R-:W-:Y:S01]  /*3a10*/  @!PT LDS RZ, [RZ] ;  /* 0x00000000fffff984 */ /* 0x000fe20000000800 */
[----:B------:R3:W-:Y:S04]  /*3a20*/  LDGSTS.E.BYPASS.LTC128B.128 [R220+0x9000], [R8.64+0x80] ;  /* 0x0900008008dc7fae */ /* 0x0007e8000b901d44 */
.L_x_2230:
[----:B------:R-:W-:Y:S05]  /*3a30*/  BSYNC B0 ;  /* 0x0000000000007941 */ /* 0x000fea0003800000 */
.L_x_2229:
[C---:B------:R-:W-:Y:S01]  /*3a40*/  SHF.L.U64.HI R115, R20.reuse, 0x4, R21 ;  /* 0x0000000414737819 */ /* 0x040fe20000010215 */
[----:B------:R-:W-:Y:S01]  /*3a50*/  IMAD.SHL.U32 R122, R20, 0x10, RZ ;  /* 0x00000010147a7824 */ /* 0x000fe200078e00ff */
[----:B------:R-:W-:Y:S01]  /*3a60*/  ISETP.GE.AND P0, PT, R24, R5, PT ;  /* 0x000000051800720c */ /* 0x000fe20003f06270 */
[----:B------:R-:W-:Y:S02]  /*3a70*/  BSSY B0, `(.L_x_2231) ;  /* 0x0000016000007945 */ /* 0x000fe40003800000 */
[----:B------:R4:W-:Y:S04]  /*3a80*/  STL [R1+0x108], R115 ;  /* 0x0001087301007387 */ /* 0x0009e80000100800 */
[----:B------:R4:W-:Y:S06]  /*3a90*/  STL [R1+0x104], R122 ;  /* 0x0001047a01007387 */ /* 0x0009ec0000100800 */
[----:B------:R-:W-:Y:S05]  /*3aa0*/  @P0 BRA `(.L_x_2232) ;  /* 0x0000012000000947 */ /* 0x000fea0003800000 */
[-C--:B------:R-:W-:Y:S02]  /*3ab0*/  ISETP.GE.AND P2, PT, R249, R44.reuse, PT ;  /* 0x0000002cf900720c */ /* 0x080fe40003f46270 */
[----:B------:R-:W-:-:S02]  /*3ac0*/  ISETP.GE.AND P1, PT, R241, R44, PT ;  /* 0x0000002cf100720c */ /* 0x000fc40003f26270 */
[----:B------:R-:W-:-:S05]  /*3ad0*/  IADD3 R6, P0, R122, R6, RZ ;  /* 0x000000067a067210 */ /* 0x000fca0007f1e0ff */
[----:B------:R-:W-:-:S04]  /*3ae0*/  IMAD.X R0, R115, 0x1, R0, P0 ;  /* 0x0000000173007824 */ /* 0x000fc800000e0600 */
[CC--:B------:R-:W-:Y:S01]  /*3af0*/  @!P2 LEA R10, P3, R6.reuse, R236.reuse, 0x1 ;  /* 0x000000ec060aa211 */ /* 0x0c0fe200078608ff */
[----:B------:R1:W-:Y:S01]  /*3b00*/  @P2 STS.128 [R220+0x8800], RZ ;  /* 0x008800ffdc002388 */ /* 0x0003e20000000c00 */
[C---:B---3--:R-:W-:Y:S02]  /*3b10*/  @!P1 LEA R8, P0, R6.reuse, R236, 0x1 ;  /* 0x000000ec06089211 */ /* 0x048fe400078008ff */
[CCC-:B------:R-:W-:Y:S02]  /*3b20*/  @!P2 LEA.HI.X R11, R6.reuse, R237.reuse, R0.reuse, 0x1, P3 ;  /* 0x000000ed060ba211 */ /* 0x1c0fe400018f0c00 */
[----:B------:R-:W-:-:S03]  /*3b30*/  @!P1 LEA.HI.X R9, R6, R237, R0, 0x1, P0 ;  /* 0x000000ed06099211 */ /* 0x000fc600000f0c00 */
        /* <DEDUP_REMOVED lines=8> */
[----:B------:R1:W-:Y:S02]  /*3bc0*/  @!P1 LDGSTS.E.BYPASS.LTC128B.128 [R220+0x9800], [R8.64+0x80] ;  /* 0x0980008008dc9fae */ /* 0x0003e4000b901d44 */
.L_x_2232:
[----:B------:R-:W-:Y:S05]  /*3bd0*/  BSYNC B0 ;  /* 0x0000000000007941 */ /* 0x000fea0003800000 */
.L_x_2231:
[----:B------:R-:W-:Y:S01]  /*3be0*/  MOV R6, UR6 ;  /* 0x0000000600067c02 */ /* 0x000fe20008000f00 */
[----:B------:R-:W-:Y:S01]  /*3bf0*/  IMAD.U32 R7, RZ, RZ, UR7 ;  /* 0x00000007ff077e24 */ /* 0x000fe2000f8e00ff */
[----:B-1-3--:R-:W-:Y:S01]  /*3c00*/  MOV R8, UR6 ;  /* 0x0000000600087c02 */ /* 0x00afe20008000f00 */
[----:B------:R-:W-:Y:S01]  /*3c10*/  IMAD.U32 R9, RZ, RZ, UR7 ;  /* 0x00000007ff097e24 */ /* 0x000fe2000f8e00ff */
[----:B------:R-:W-:Y:S01]  /*3c20*/  MOV R10, UR6 ;  /* 0x00000006000a7c02 */ /* 0x000fe20008000f00 */
[----:B------:R-:W-:Y:S01]  /*3c30*/  IMAD.U32 R11, RZ, RZ, UR7 ;  /* 0x00000007ff0b7e24 */ /* 0x000fe2000f8e00ff */
[----:B------:R-:W0:Y:S01]  /*3c40*/  LDGDEPBAR ;  /* 0x00000000000079af */ /* 0x000e220000000000 */
[----:B------:R-:W-:-:S02]  /*3c50*/  IMAD.MOV.U32 R242, RZ, RZ, R48 ;  /* 0x000000fffff27224 */ /* 0x000fc400078e0030 */
[----:B------:R-:W-:Y:S01]  /*3c60*/  IMAD.MOV.U32 R243, RZ, RZ, R49 ;  /* 0x000000fffff37224 */ /* 0x000fe200078e0031 */
[----:B------:R-:W3:Y:S02]  /*3c70*/  LD.E.64 R6, [R6.64+0x1b8] ;  /* 0x0001b80406067980 */ /* 0x000ee4000c101b00 */
[----:B---3--:R-:W-:-:S04]  /*3c80*/  ISETP.NE.U32.AND P1, PT, R6, RZ, PT ;  /* 0x000000ff0600720c */ /* 0x008fc80003f25070 */
[----:B------:R-:W-:-:S13]  /*3c90*/  ISETP.NE.AND.EX P1, PT, R7, RZ, PT, P1 ;  /* 0x000000ff0700720c */ /* 0x000fda0003f25310 */
[----:B------:R-:W3:Y:S01]  /*3ca0*/  @P1 LD.E.64 R8, [R8.64+0x1c0] ;  /* 0x0001c00408081980 */ /* 0x000ee2000c101b00 */
[----:B------:R-:W-:Y:S02]  /*3cb0*/  @P1 MOV R22, R120 ;  /* 0x0000007800161202 */ /* 0x000fe40000000f00 */
[----:B------:R-:W-:Y:S01]  /*3cc0*/  @P1 SHF.R.S32.HI R2, RZ, 0x1f, R119 ;  /* 0x0000001fff021819 */ /* 0x000fe20000011477 */
[----:B--2---:R1:W2:Y:S01]  /*3cd0*/  @P1 LD.E R12, [R10.64+0xd8] ;  /* 0x0000d8040a0c1980 */ /* 0x0042a2000c101900 */
[----:B------:R-:W-:Y:S01]  /*3ce0*/  IMAD.MOV.U32 R242, RZ, RZ, R46 ;  /* 0x000000fffff27224 */ /* 0x000fe200078e002e */
[----:B------:R-:W-:Y:S01]  /*3cf0*/  LEA R118, R45, R25, 0x3 ;  /* 0x000000192d767211 */ /* 0x000fe200078e18ff */
[----:B---3--:R-:W-:Y:S02]  /*3d00*/  @P1 IMAD R0, R9, R119, RZ ;  /* 0x0000007709001224 */ /* 0x008fe400078e02ff */
[----:B-1----:R-:W-:-:S04]  /*3d10*/  @P1 IMAD.WIDE.U32 R10, R119, R8, R22 ;  /* 0x00000008770a1225 */ /* 0x002fc800078e0016 */
[----:B------:R-:W-:Y:S01]  /*3d20*/  @P1 IMAD R8, R8, R2, R0 ;  /* 0x0000000208081224 */ /* 0x000fe200078e0200 */
[----:B------:R-:W-:-:S03]  /*3d30*/  @P1 LEA R6, P0, R10, R6, 0x2 ;  /* 0x000000060a061211 */ /* 0x000fc600078010ff */
[----:B------:R-:W-:-:S05]  /*3d40*/  @P1 IMAD.IADD R8, R11, 0x1, R8 ;  /* 0x000000010b081824 */ /* 0x000fca00078e0208 */
[----:B------:R-:W-:-:S05]  /*3d50*/  @P1 LEA.HI.X R7, R10, R7, R8, 0x2, P0 ;  /* 0x000000070a071211 */ /* 0x000fca00000f1408 */
[----:B------:R1:W3:Y:S01]  /*3d60*/  @P1 LD.E R2, [R6.64] ;  /* 0x0000000406021980 */ /* 0x0002e2000c101900 */
[----:B------:R-:W-:Y:S01]  /*3d70*/  MOV R8, UR6 ;  /* 0x0000000600087c02 */ /* 0x000fe20008000f00 */
[----:B------:R-:W-:-:S05]  /*3d80*/  IMAD.U32 R9, RZ, RZ, UR7 ;  /* 0x00000007ff097e24 */ /* 0x000fca000f8e00ff */
[----:B------:R2:W5:Y:S01]  /*3d90*/  LD.E R96, [R8.64+0x184] ;  /* 0x0001840408607980 */ /* 0x000562000c101900 */
[----:B-1----:R-:W-:Y:S01]  /*3da0*/  MOV R6, UR6 ;  /* 0x0000000600067c02 */ /* 0x002fe20008000f00 */
[----:B------:R-:W-:-:S05]  /*3db0*/  IMAD.U32 R7, RZ, RZ, UR7 ;  /* 0x00000007ff077e24 */ /* 0x000fca000f8e00ff */
[----:B------:R1:W5:Y:S01]  /*3dc0*/  LD.E R10, [R6.64+0x188] ;  /* 0x00018804060a7980 */ /* 0x000362000c101900 */
[----:B------:R-:W-:-:S04]  /*3dd0*/  DEPBAR.LE SB0, 0x0 ;  /* 0x000080000000791a */ /* 0x000fc80000000000 */
[----:B------:R-:W-:Y:S01]  /*3de0*/  WARPSYNC 0xffffffff ;  /* 0xffffffff00007948 */ /* 0x000fe20003800000 */
[----:B------:R-:W-:Y:S01]  /*3df0*/  ISETP.GE.AND P0, PT, R16, R5, PT ;  /* 0x000000051000720c */ /* 0x000fe20003f06270 */
[----:B------:R-:W-:Y:S01]  /*3e00*/  BAR.SYNC.DEFER_BLOCKING 0x0 ;  /* 0x0000000000007b1d */ /* 0x000fe20000010000 */
[----:B------:R-:W-:-:S05]  /*3e10*/  IADD3 R128, R116, -0x4ab325aa, RZ ;  /* 0xb54cda5674807810 */ /* 0x000fca0007ffe0ff */
[----:B------:R4:W-:Y:S04]  /*3e20*/  STL.64 [R1+0xf8], R242 ;  /* 0x0000f8f201007387 */ /* 0x0009e80000100a00 */
[----:B------:R4:W-:Y:S04]  /*3e30*/  STL [R1+0xdc], R118 ;  /* 0x0000dc7601007387 */ /* 0x0009e80000100800 */
[----:B------:R4:W-:Y:S01]  /*3e40*/  STL [R1+0x6c], R128 ;  /* 0x00006c8001007387 */ /* 0x0009e20000100800 */
[----:B--2---:R-:W3:Y:S01]  /*3e50*/  @P1 MUFU.RCP R8, R12 ;  /* 0x0000000c00081308 */ /* 0x004ee20000001000 */
[----:B------:R-:W-:-:S02]  /*3e60*/  SHF.L.U64.HI R199, R42, 0x5, R43 ;  /* 0x000000052ac77819 */ /* 0x000fc4000001022b */
[----:B------:R4:W-:Y:S04]  /*3e70*/  @P0 STS.128 [R220+0xa000], RZ ;  /* 0x00a000ffdc000388 */ /* 0x0009e80000000c00 */
[----:B------:R4:W-:Y:S01]  /*3e80*/  @P0 STS.128 [R220+0xb000], RZ ;  /* 0x00b000ffdc000388 */ /* 0x0009e20000000c00 */
[----:B------:R-:W-:Y:S01]  /*3e90*/  SHF.L.U32 R198, R42, 0x5, RZ ;  /* 0x000000052ac67819 */ /* 0x000fe200000006ff */
[----:B------:R-:W-:Y:S01]  /*3ea0*/  IMAD R0, R199, R64, RZ ;  /* 0x00000040c7007224 */ /* 0x000fe200078e02ff */
[----:B------:R-:W-:Y:S01]  /*3eb0*/  SHF.L.U32 R41, R41, 0x1, RZ ;  /* 0x0000000129297819 */ /* 0x000fe200000006ff */
[----:B------:R-:W-:Y:S02]  /*3ec0*/  BSSY B0, `(.L_x_2233) ;  /* 0x0000019000007945 */ /* 0x000fe40003800000 */
[----:B------:R-:W-:-:S02]  /*3ed0*/  IMAD R0, R13, R198, R0 ;  /* 0x000000c60d007224 */ /* 0x000fc400078e0200 */
[----:B-1----:R-:W-:Y:S01]  /*3ee0*/  IMAD.WIDE.U32 R6, R64, R198, R242 ;  /* 0x000000c640067225 */ /* 0x002fe200078e00f2 */
[----:B------:R-:W-:-:S03]  /*3ef0*/  LOP3.LUT R124, R41, 0x6, RZ, 0xc0, !PT ;  /* 0x00000006297c7812 */ /* 0x000fc600078ec0ff */
[----:B------:R-:W-:Y:S02]  /*3f00*/  IMAD.MOV.U32 R216, RZ, RZ, RZ ;  /* 0x000000ffffd87224 */ /* 0x000fe400078e00ff */
[----:B------:R-:W-:Y:S02]  /*3f10*/  IMAD.IADD R0, R7, 0x1, R0 ;  /* 0x0000000107007824 */ /* 0x000fe400078e0200 */
[----:B---3--:R-:W-:Y:S01]  /*3f20*/  @P1 FMUL.FTZ R216, R2, R8 ;  /* 0x0000000802d81220 */ /* 0x008fe20000410000 */
[----:B------:R-:W-:Y:S05]  /*3f30*/  @P0 BRA `(.L_x_2234) ;  /* 0x0000011000000947 */ /* 0x000fea0003800000 */
[-C--:B----4-:R-:W-:Y:S02]  /*3f40*/  ISETP.GE.AND P1, PT, R249, R44.reuse, PT ;  /* 0x0000002cf900720c */ /* 0x090fe40003f26270 */
[----:B------:R-:W-:-:S11]  /*3f50*/  ISETP.GE.AND P0, PT, R241, R44, PT ;  /* 0x0000002cf100720c */ /* 0x000fd60003f06270 */
[C---:B------:R-:W-:Y:S01]  /*3f60*/  @!P1 LEA R8, P2, R6.reuse, R238, 0x1 ;  /* 0x000000ee06089211 */ /* 0x040fe200078408ff */
        /* <DEDUP_REMOVED lines=14> */
.L_x_2234:
[----:B----4-:R-:W-:Y:S05]  /*4050*/  BSYNC B0 ;  /* 0x0000000000007941 */ /* 0x010fea0003800000 */
.L_x_2233:
[----:B------:R-:W-:Y:S01]  /*4060*/  ISETP.GE.AND P0, PT, R24, R5, PT ;  /* 0x000000051800720c */ /* 0x000fe20003f06270 */
[----:B------:R-:W-:Y:S01]  /*4070*/  IMAD R5, R25, 0x10, R26 ;  /* 0x0000001019057824 */ /* 0x000fe200078e021a */
[----:B------:R-:W-:Y:S01]  /*4080*/  IADD3 R2, R65, 0x1, -R129 ;  /* 0x0000000141027810 */ /* 0x000fe20007ffe881 */
[----:B------:R-:W-:Y:S01]  /*4090*/  BSSY B0, `(.L_x_2235) ;  /* 0x000001c000007945 */ /* 0x000fe20003800000 */
[----:B------:R-:W-:Y:S01]  /*40a0*/  SHF.L.U64.HI R222, R42, 0x4, R43 ;  /* 0x000000042ade7819 */ /* 0x000fe2000001022b */
[----:B------:R-:W-:Y:S01]  /*40b0*/  IMAD.IADD R66, R114, 0x1, R5 ;  /* 0x0000000172427824 */ /* 0x000fe200078e0205 */
[----:B------:R-:W-:Y:S01]  /*40c0*/  SHF.L.U32 R211, R42, 0x4, RZ ;  /* 0x000000042ad37819 */ /* 0x000fe200000006ff */
[----:B-----5:R-:W-:-:S06]  /*40d0*/  IMAD.IADD R67, R10, 0x1, R2 ;  /* 0x000000010a437824 */ /* 0x020fcc00078e0202 */
[----:B------:R2:W-:Y:S04]  /*40e0*/  @P0 STS.128 [R220+0xa800], RZ ;  /* 0x00a800ffdc000388 */ /* 0x0005e80000000c00 */
[----:B------:R2:W-:Y:S01]  /*40f0*/  @P0 STS.128 [R220+0xb800], RZ ;  /* 0x00b800ffdc000388 */ /* 0x0005e20000000c00 */
[----:B------:R-:W-:Y:S05]  /*4100*/  @P0 BRA `(.L_x_2236) ;  /* 0x0000014000000947 */ /* 0x000fea0003800000 */
[----:B-1----:R-:W3:Y:S01]  /*4110*/  LDL R8, [R1+0x78] ;  /* 0x0000780001087983 */ /* 0x002ee20000100800 */
[----:B------:R-:W-:-:S05]  /*4120*/  IADD3 R6, P2, R211, R6, RZ ;  /* 0x00000006d3067210 */ /* 0x000fca0007f5e0ff */
[----:B------:R-:W-:Y:S01]  /*4130*/  IMAD.X R0, R222, 0x1, R0, P2 ;  /* 0x00000001de007824 */ /* 0x000fe200010e0600 */
[-C--:B---3--:R-:W-:Y:S02]  /*4140*/  ISETP.GE.AND P1, PT, R249, R8.reuse, PT ;  /* 0x00000008f900720c */ /* 0x088fe40003f26270 */
        /* <DEDUP_REMOVED lines=16> */
.L_x_2236:
[----:B------:R-:W-:Y:S05]  /*4250*/  BSYNC B0 ;  /* 0x0000000000007941 */ /* 0x000fea0003800000 */
.L_x_2235:
[----:B------:R-:W-:Y:S01]  /*4260*/  SHF.R.S32.HI R7, RZ, 0x4, R37 ;  /* 0x00000004ff077819 */ /* 0x000fe20000011425 */
        /* <DEDUP_REMOVED lines=8> */
[----:B------:R-:W-:Y:S01]  /*42f0*/  BSSY B1, `(.L_x_2237) ;  /* 0x00000c6000017945 */ /* 0x000fe20003800000 */
[----:B------:R-:W-:-:S02]  /*4300*/  LOP3.LUT R2, R2, 0x1c0, RZ, 0xc0, !PT ;  /* 0x000001c002027812 */ /* 0x000fc400078ec0ff */
[----:B------:R-:W-:Y:S01]  /*4310*/  LOP3.LUT R99, R6, 0xfffffe00, RZ, 0xc0, !PT ;  /* 0xfffffe0006637812 */ /* 0x000fe200078ec0ff */
[----:B------:R-:W-:Y:S01]  /*4320*/  IMAD.IADD R7, R7, 0x1, -R0 ;  /* 0x0000000107077824 */ /* 0x000fe200078e0a00 */
[----:B------:R-:W-:Y:S02]  /*4330*/  LOP3.LUT R0, R5, 0x1c0, RZ, 0xc0, !PT ;  /* 0x000001c005007812 */ /* 0x000fe400078ec0ff */
[----:B------:R-:W-:Y:S01]  /*4340*/  ISETP.GT.AND P3, PT, R180, R240, PT ;  /* 0x000000f0b400720c */ /* 0x000fe20003f64270 */
        /* <DEDUP_REMOVED lines=10> */
[----:B------:R-:W-:Y:S01]  /*43f0*/  IADD3 R6, R66, 0x8, RZ ;  /* 0x0000000842067810 */ /* 0x000fe20007ffe0ff */
[----:B------:R-:W-:Y:S02]  /*4400*/  IMAD.IADD R2, R98, 0x1, R2 ;  /* 0x0000000162027824 */ /* 0x000fe400078e0202 */
[----:B------:R-:W-:-:S02]  /*4410*/  IMAD.SHL.U32 R200, R0, 0x2, RZ ;  /* 0x0000000200c87824 */ /* 0x000fc400078e00ff */
[----:B------:R-:W-:Y:S01]  /*4420*/  IMAD.SHL.U32 R202, R2, 0x2, RZ ;  /* 0x0000000202ca7824 */ /* 0x000fe200078e00ff */
[C---:B------:R-:W-:Y:S01]  /*4430*/  IADD3 R2, R66.reuse, 0x48, RZ ;  /* 0x0000004842027810 */ /* 0x040fe20007ffe0ff */
[----:B------:R-:W-:Y:S01]  /*4440*/  IMAD.IADD R7, R66, 0x1, R67 ;  /* 0x0000000142077824 */ /* 0x000fe200078e0243 */
[----:B------:R-:W-:Y:S01]  /*4450*/  LDSM.16.M88.4 R20, [R200+0x8000] ;  /* 0x00800000c814783b */ /* 0x000fe20000000200 */
[----:B------:R-:W-:Y:S01]  /*4460*/  IADD3 R0, R200, 0x8000, RZ ;  /* 0x00008000c8007810 */ /* 0x000fe20007ffe0ff */
[--C-:B------:R-:W-:Y:S01]  /*4470*/  IMAD R204, R4, 0x2, R202.reuse ;  /* 0x0000000204cc7824 */ /* 0x100fe200078e02ca */
[----:B------:R-:W-:Y:S01]  /*4480*/  IADD3 R212, R200, 0x8020, RZ ;  /* 0x00008020c8d47810 */ /* 0x000fe20007ffe0ff */
[----:B-1----:R-:W1:Y:S01]  /*4490*/  LDSM.16.M88.4 R8, [R202+0x2000] ;  /* 0x00200000ca08783b */ /* 0x002e620000000200 */
[----:B------:R-:W-:Y:S01]  /*44a0*/  @P1 IADD3 R212, R0, -0x20, RZ ;  /* 0xffffffe000d41810 */ /* 0x000fe20007ffe0ff */
[----:B------:R-:W-:Y:S01]  /*44b0*/  IMAD.MOV.U32 R0, RZ, RZ, 0x40 ;  /* 0x00000040ff007424 */ /* 0x000fe200078e00ff */
[----:B------:R-:W-:Y:S01]  /*44c0*/  IMNMX R234, R7, R65, PT ;  /* 0x0000004107ea7217 */ /* 0x000fe20003800200 */
[----:B------:R-:W3:Y:S01]  /*44d0*/  LDSM.16.M88.4 R28, [R200+0x8800] ;  /* 0x00880000c81c783b */ /* 0x000ee20000000200 */
[C---:B------:R-:W-:Y:S01]  /*44e0*/  IMAD R210, R3.reuse, 0x2, R202 ;  /* 0x0000000203d27824 */ /* 0x040fe200078e02ca */
[----:B------:R-:W-:Y:S01]  /*44f0*/  IADD3 R215, R212, 0x800, RZ ;  /* 0x00000800d4d77810 */ /* 0x000fe20007ffe0ff */
[----:B------:R-:W-:Y:S01]  /*4500*/  IMAD R208, R3, 0x2, R204 ;  /* 0x0000000203d07824 */ /* 0x000fe200078e02cc */
[----:B------:R-:W4:Y:S01]  /*4510*/  LDSM.16.M88.4 R16, [R202] ;  /* 0x00000000ca10783b */ /* 0x000f220000000200 */
[----:B------:R-:W-:-:S02]  /*4520*/  SEL R0, R0, 0xffffffc0, !P2 ;  /* 0xffffffc000007807 */ /* 0x000fc40005000000 */
[C---:B------:R-:W-:Y:S01]  /*4530*/  IADD3 R214, R212.reuse, 0x1000, RZ ;  /* 0x00001000d4d67810 */ /* 0x040fe20007ffe0ff */
[----:B------:R-:W-:Y:S01]  /*4540*/  LDSM.16.M88.4 R32, [R212] ;  /* 0x00000000d420783b */ /* 0x000fe20000000200 */
[----:B------:R-:W-:Y:S01]  /*4550*/  IADD3 R213, R212, 0x1800, RZ ;  /* 0x00001800d4d57810 */ /* 0x000fe20007ffe0ff */
[----:B------:R-:W-:Y:S02]  /*4560*/  IMAD.IADD R209, R200, 0x1, R0 ;  /* 0x00000001c8d17824 */ /* 0x000fe400078e0200 */
[----:B------:R-:W5:Y:S01]  /*4570*/  LDSM.16.M88.4 R12, [R204+0x2000] ;  /* 0x00200000cc0c783b */ /* 0x000f620000000200 */
[----:B------:R-:W-:Y:S02]  /*4580*/  IMAD.IADD R207, R0, 0x1, R212 ;  /* 0x0000000100cf7824 */ /* 0x000fe400078e02d4 */
[----:B------:R-:W-:Y:S01]  /*4590*/  IMAD.IADD R0, R65, 0x1, -R129 ;  /* 0x0000000141007824 */ /* 0x000fe200078e0a81 */
[----:B------:R-:W2:Y:S03]  /*45a0*/  LDSM.16.M88.4 R44, [R212+0x800] ;  /* 0x00080000d42c783b */ /* 0x000ea60000000200 */
[C---:B------:R-:W-:Y:S01]  /*45b0*/  IMAD.IADD R224, R0.reuse, 0x1, R5 ;  /* 0x0000000100e07824 */ /* 0x040fe200078e0205 */
[----:B------:R-:W2:Y:S01]  /*45c0*/  LDSM.16.M88.4 R24, [R204] ;  /* 0x00000000cc18783b */ /* 0x000ea20000000200 */
[----:B------:R-:W-:-:S02]  /*45d0*/  IMAD.IADD R229, R0, 0x1, R2 ;  /* 0x0000000100e57824 */ /* 0x000fc400078e0202 */
[C---:B------:R-:W-:Y:S01]  /*45e0*/  IMAD.IADD R5, R67.reuse, 0x1, R5 ;  /* 0x0000000143057824 */ /* 0x040fe200078e0205 */
[----:B------:R-:W-:Y:S01]  /*45f0*/  LDSM.16.M88.4 R40, [R209+0x8000] ;  /* 0x00800000d128783b */ /* 0x000fe20000000200 */
[----:B------:R-:W-:Y:S02]  /*4600*/  IMAD.IADD R2, R67, 0x1, R2 ;  /* 0x0000000143027824 */ /* 0x000fe400078e0202 */
[----:B------:R-:W-:Y:S01]  /*4610*/  IMAD.IADD R230, R0, 0x1, R6 ;  /* 0x0000000100e67824 */ /* 0x000fe200078e0206 */
[----:B------:R-:W-:Y:S01]  /*4620*/  LDSM.16.M88.4 R60, [R209+0x8800] ;  /* 0x00880000d13c783b */ /* 0x000fe20000000200 */
[----:B------:R-:W-:Y:S01]  /*4630*/  IMAD.IADD R223, R66, 0x1, R0 ;  /* 0x0000000142df7824 */ /* 0x000fe200078e0200 */
[-C--:B------:R-:W-:Y:S01]  /*4640*/  IMNMX R232, R5, R65.reuse, PT ;  /* 0x0000004105e87217 */ /* 0x080fe20003800200 */
[--C-:B------:R-:W-:Y:S01]  /*4650*/  IMAD.IADD R5, R224, 0x1, -R96.reuse ;  /* 0x00000001e0057824 */ /* 0x100fe200078e0a60 */
[----:B------:R-:W-:Y:S01]  /*4660*/  IMNMX R231, R2, R65, PT ;  /* 0x0000004102e77217 */ /* 0x000fe20003800200 */
[----:B------:R-:W-:-:S02]  /*4670*/  IMAD.IADD R0, R223, 0x1, -R96 ;  /* 0x00000001df007824 */ /* 0x000fc400078e0a60 */
[----:B------:R-:W-:Y:S01]  /*4680*/  IMAD.IADD R2, R230, 0x1, -R96 ;  /* 0x00000001e6027824 */ /* 0x000fe200078e0a60 */
[----:B-1----:R-:W-:Y:S01]  /*4690*/  HMMA.16816.F32 R52, R8, R20, RZ ;  /* 0x000000140834723c */ /* 0x002fe200000018ff */
[----:B------:R-:W-:Y:S02]  /*46a0*/  IMNMX R226, RZ, R5, !PT ;  /* 0x00000005ffe27217 */ /* 0x000fe40007800200 */
[----:B------:R-:W-:Y:S02]  /*46b0*/  IMNMX R228, RZ, R0, !PT ;  /* 0x00000000ffe47217 */ /* 0x000fe40007800200 */
[----:B------:R-:W-:-:S03]  /*46c0*/  IMNMX R227, RZ, R2, !PT ;  /* 0x00000002ffe37217 */ /* 0x000fc60007800200 */
[C---:B------:R-:W-:Y:S08]  /*46d0*/  HMMA.16816.F32 R48, R8.reuse, R22, RZ ;  /* 0x000000160830723c */ /* 0x040ff000000018ff */
[C---:B---3--:R-:W-:Y:S08]  /*46e0*/  HMMA.16816.F32 R36, R8.reuse, R28, RZ ;  /* 0x0000001c0824723c */ /* 0x048ff000000018ff */
[----:B------:R-:W-:Y:S08]  /*46f0*/  HMMA.16816.F32 R8, R8, R30, RZ ;  /* 0x0000001e0808723c */ /* 0x000ff000000018ff */
[C---:B----4-:R-:W-:Y:S08]  /*4700*/  HMMA.16816.F32 R72, R16.reuse, R20, RZ ;  /* 0x000000141048723c */ /* 0x050ff000000018ff */
[C---:B------:R-:W-:Y:S01]  /*4710*/  HMMA.16816.F32 R68, R16.reuse, R22, RZ ;  /* 0x000000161044723c */ /* 0x040fe200000018ff */
[----:B------:R-:W1:Y:S07]  /*4720*/  LDSM.16.M88.4 R20, [R210+0x2000] ;  /* 0x00200000d214783b */ /* 0x000e6e0000000200 */
[C---:B------:R-:W-:Y:S08]  /*4730*/  HMMA.16816.F32 R56, R16.reuse, R28, RZ ;  /* 0x0000001c1038723c */ /* 0x040ff000000018ff */
[----:B------:R-:W-:Y:S01]  /*4740*/  HMMA.16816.F32 R80, R16, R30, RZ ;  /* 0x0000001e1050723c */ /* 0x000fe200000018ff */
[----:B------:R-:W3:Y:S07]  /*4750*/  LDSM.16.M88.4 R16, [R210] ;  /* 0x00000000d210783b */ /* 0x000eee0000000200 */
[C---:B-----5:R-:W-:Y:S08]  /*4760*/  HMMA.16816.F32 R76, R12.reuse, R34, R48 ;  /* 0x000000220c4c723c */ /* 0x060ff00000001830 */
[C---:B------:R-:W-:Y:S01]  /*4770*/  HMMA.16816.F32 R88, R12.reuse, R32, R52 ;  /* 0x000000200c58723c */ /* 0x040fe20000001834 */
[----:B------:R-:W-:Y:S07]  /*4780*/  LDSM.16.M88.4 R52, [R207+0x800] ;  /* 0x00080000cf34783b */ /* 0x000fee0000000200 */
[C---:B--2---:R-:W-:Y:S01]  /*4790*/  HMMA.16816.F32 R84, R12.reuse, R44, R36 ;  /* 0x0000002c0c54723c */ /* 0x044fe20000001824 */
[----:B------:R-:W-:Y:S07]  /*47a0*/  LDSM.16.M88.4 R36, [R207] ;  /* 0x00000000cf24783b */ /* 0x000fee0000000200 */
[----:B------:R-:W-:Y:S01]  /*47b0*/  HMMA.16816.F32 R48, R12, R46, R8 ;  /* 0x0000002e0c30723c */ /* 0x000fe20000001808 */
[----:B------:R-:W2:Y:S07]  /*47c0*/  LDSM.16.M88.4 R8, [R208+0x2000] ;  /* 0x00200000d008783b */ /* 0x000eae0000000200 */
[C---:B------:R-:W-:Y:S08]  /*47d0*/  HMMA.16816.F32 R28, R24.reuse, R32, R72 ;  /* 0x00000020181c723c */ /* 0x040ff00000001848 */
[C---:B------:R-:W-:Y:S01]  /*47e0*/  HMMA.16816.F32 R12, R24.reuse, R34, R68 ;  /* 0x00000022180c723c */ /* 0x040fe20000001844 */
[----:B------:R-:W4:Y:S07]  /*47f0*/  LDSM.16.M88.4 R32, [R208] ;  /* 0x00000000d020783b */ /* 0x000f2e0000000200 */
[C---:B------:R-:W-:Y:S08]  /*4800*/  HMMA.16816.F32 R56, R24.reuse, R44, R56 ;  /* 0x0000002c1838723c */ /* 0x040ff00000001838 */
[----:B------:R-:W-:Y:S08]  /*4810*/  HMMA.16816.F32 R80, R24, R46, R80 ;  /* 0x0000002e1850723c */ /* 0x000ff00000001850 */
[C---:B-1----:R-:W-:Y:S08]  /*4820*/  HMMA.16816.F32 R88, R20.reuse, R40, R88 ;  /* 0x000000281458723c */ /* 0x042ff00000001858 */
[C---:B------:R-:W-:Y:S08]  /*4830*/  HMMA.16816.F32 R84, R20.reuse, R60, R84 ;  /* 0x0000003c1454723c */ /* 0x040ff00000001854 */
[C---:B------:R-:W-:Y:S08]  /*4840*/  HMMA.16816.F32 R72, R20.reuse, R42, R76 ;  /* 0x0000002a1448723c */ /* 0x040ff0000000184c */
[----:B------:R-:W-:Y:S01]  /*4850*/  HMMA.16816.F32 R68, R20, R62, R48 ;  /* 0x0000003e1444723c */ /* 0x000fe20000001830 */
[----:B------:R-:W-:Y:S04]  /*4860*/  LDSM.16.M88.4 R20, [R200+0x9000] ;  /* 0x00900000c814783b */ /* 0x000fe80000000200 */
[----:B------:R-:W-:Y:S03]  /*4870*/  LDSM.16.M88.4 R48, [R200+0x9800] ;  /* 0x00980000c830783b */ /* 0x000fe60000000200 */
[C---:B---3--:R-:W-:Y:S01]  /*4880*/  HMMA.16816.F32 R44, R16.reuse, R40, R28 ;  /* 0x00000028102c723c */ /* 0x048fe2000000181c */
[----:B------:R-:W-:Y:S07]  /*4890*/  LDSM.16.M88.4 R28, [R202+0x4000] ;  /* 0x00400000ca1c783b */ /* 0x000fee0000000200 */
[C---:B------:R-:W-:Y:S01]  /*48a0*/  HMMA.16816.F32 R40, R16.reuse, R42, R12 ;  /* 0x0000002a1028723c */ /* 0x040fe2000000180c */
[----:B------:R-:W1:Y:S07]  /*48b0*/  LDSM.16.M88.4 R12, [R202+0x6000] ;  /* 0x00600000ca0c783b */ /* 0x000e6e0000000200 */
[C---:B------:R-:W-:Y:S01]  /*48c0*/  HMMA.16816.F32 R24, R16.reuse, R60, R56 ;  /* 0x0000003c1018723c */ /* 0x040fe20000001838 */
[----:B------:R-:W-:Y:S07]  /*48d0*/  LDSM.16.M88.4 R56, [R212+0x1800] ;  /* 0x00180000d438783b */ /* 0x000fee0000000200 */
[----:B------:R-:W-:Y:S08]  /*48e0*/  HMMA.16816.F32 R76, R16, R62, R80 ;  /* 0x0000003e104c723c */ /* 0x000ff00000001850 */
[C---:B--2---:R-:W-:Y:S08]  /*48f0*/  HMMA.16816.F32 R88, R8.reuse, R36, R88 ;  /* 0x000000240858723c */ /* 0x044ff00000001858 */
[C---:B------:R-:W-:Y:S08]  /*4900*/  HMMA.16816.F32 R72, R8.reuse, R38, R72 ;  /* 0x000000260848723c */ /* 0x040ff00000001848 */
[C---:B------:R-:W-:Y:S08]  /*4910*/  HMMA.16816.F32 R92, R8.reuse, R52, R84 ;  /* 0x00000034085c723c */ /* 0x040ff00000001854 */
[----:B------:R-:W-:Y:S01]  /*4920*/  HMMA.16816.F32 R60, R8, R54, R68 ;  /* 0x00000036083c723c */ /* 0x000fe20000001844 */
[----:B------:R-:W-:Y:S07]  /*4930*/  LDSM.16.M88.4 R8, [R204+0x6000] ;  /* 0x00600000cc08783b */ /* 0x000fee0000000200 */
[C---:B----4-:R-:W-:Y:S08]  /*4940*/  HMMA.16816.F32 R44, R32.reuse, R36, R44 ;  /* 0x00000024202c723c */ /* 0x050ff0000000182c */
        /* <DEDUP_REMOVED lines=8> */
[----:B------:R-:W-:Y:S08]  /*49d0*/  HMMA.16816.F32 R60, R12, R50, R60 ;  /* 0x000000320c3c723c */ /* 0x000ff0000000183c */
[C---:B------:R-:W-:Y:S01]  /*49e0*/  HMMA.16816.F32 R52, R28.reuse, R20, R44 ;  /* 0x000000141c34723c */ /* 0x040fe2000000182c */
[----:B------:R-:W-:Y:S07]  /*49f0*/  LDSM.16.M88.4 R44, [R209+0x9000] ;  /* 0x00900000d12c783b */ /* 0x000fee0000000200 */
[C---:B------:R-:W-:Y:S01]  /*4a00*/  HMMA.16816.F32 R32, R28.reuse, R22, R40 ;  /* 0x000000161c20723c */ /* 0x040fe20000001828 */
[----:B------:R-:W-:Y:S04]  /*4a10*/  LDSM.16.M88.4 R40, [R209+0x9800] ;  /* 0x00980000d128783b */ /* 0x000fe80000000200 */
[----:B------:R-:W-:Y:S03]  /*4a20*/  LDSM.16.M88.4 R20, [R210+0x4000] ;  /* 0x00400000d214783b */ /* 0x000fe60000000200 */
[C---:B------:R-:W-:Y:S01]  /*4a30*/  HMMA.16816.F32 R12, R28.reuse, R48, R16 ;  /* 0x000000301c0c723c */ /* 0x040fe20000001810 */
[----:B------:R-:W1:Y:S07]  /*4a40*/  LDSM.16.M88.4 R16, [R210+0x6000] ;  /* 0x00600000d210783b */ /* 0x000e6e0000000200 */
[----:B------:R-:W-:Y:S01]  /*4a50*/  HMMA.16816.F32 R48, R28, R50, R68 ;  /* 0x000000321c30723c */ /* 0x000fe20000001844 */
[----:B------:R-:W-:Y:S07]  /*4a60*/  LDSM.16.M88.4 R28, [R207+0x1800] ;  /* 0x00180000cf1c783b */ /* 0x000fee0000000200 */
        /* <DEDUP_REMOVED lines=8> */
[----:B------:R-:W-:Y:S01]  /*4af0*/  HMMA.16816.F32 R68, R24, R56, R12 ;  /* 0x000000381844723c */ /* 0x000fe2000000180c */
[----:B------:R-:W3:Y:S01]  /*4b00*/  LDSM.16.M88.4 R12, [R208+0x4000] ;  /* 0x00400000d00c783b */ /* 0x000ee20000000200 */
[----:B------:R-:W-:-:S06]  /*4b10*/  DEPBAR.LE SB0, 0x0 ;  /* 0x000080000000791a */ /* 0x000fcc0000000000 */
        /* <DEDUP_REMOVED lines=8> */
[----:B------:R-:W-:Y:S08]  /*4ba0*/  HMMA.16816.F32 R20, R20, R42, R56 ;  /* 0x0000002a1414723c */ /* 0x000ff00000001838 */
[C---:B--2---:R-:W-:Y:S08]  /*4bb0*/  HMMA.16816.F32 R60, R8.reuse, R32, R60 ;  /* 0x00000020083c723c */ /* 0x044ff0000000183c */
[C---:B------:R-:W-:Y:S08]  /*4bc0*/  HMMA.16816.F32 R52, R8.reuse, R34, R52 ;  /* 0x000000220834723c */ /* 0x040ff00000001834 */
[C---:B------:R-:W-:Y:S08]  /*4bd0*/  HMMA.16816.F32 R48, R8.reuse, R28, R48 ;  /* 0x0000001c0830723c */ /* 0x040ff00000001830 */
[----:B------:R-:W-:Y:S07]  /*4be0*/  HMMA.16816.F32 R36, R8, R30, R36 ;  /* 0x0000001e0824723c */ /* 0x000fee0000001824 */
[----:B------:R-:W-:Y:S01]  /*4bf0*/  IMAD.IADD R8, R67, 0x1, R6 ;  /* 0x0000000143087824 */ /* 0x000fe200078e0206 */
[----:B---3--:R-:W-:Y:S01]  /*4c00*/  HMMA.16816.F32 R56, R12, R32, R24 ;  /* 0x000000200c38723c */ /* 0x008fe20000001818 */
[----:B------:R-:W-:-:S03]  /*4c10*/  IMAD.IADD R6, R229, 0x1, -R96 ;  /* 0x00000001e5067824 */ /* 0x000fc600078e0a60 */
[----:B------:R-:W-:Y:S02]  /*4c20*/  IMNMX R233, R8, R65, PT ;  /* 0x0000004108e97217 */ /* 0x000fe40003800200 */
[----:B------:R-:W-:Y:S02]  /*4c30*/  IMNMX R225, RZ, R6, !PT ;  /* 0x00000006ffe17217 */ /* 0x000fe40007800200 */
[C---:B------:R-:W-:Y:S08]  /*4c40*/  HMMA.16816.F32 R92, R12.reuse, R34, R44 ;  /* 0x000000220c5c723c */ /* 0x040ff0000000182c */
[C---:B------:R-:W-:Y:S08]  /*4c50*/  HMMA.16816.F32 R100, R12.reuse, R28, R16 ;  /* 0x0000001c0c64723c */ /* 0x040ff00000001810 */
[----:B------:R-:W-:Y:S01]  /*4c60*/  HMMA.16816.F32 R104, R12, R30, R20 ;  /* 0x0000001e0c68723c */ /* 0x000fe20000001814 */
[----:B------:R-:W-:Y:S06]  /*4c70*/  BAR.SYNC.DEFER_BLOCKING 0x0 ;  /* 0x0000000000007b1d */ /* 0x000fec0000010000 */
[----:B------:R-:W-:Y:S01]  /*4c80*/  @!UPT UIADD3 URZ, URZ, URZ, URZ ;  /* 0x0000003f3f3ff290 */ /* 0x000fe2000fffe03f */
[----:B------:R-:W-:Y:S11]  /*4c90*/  @!P3 BRA `(.L_x_2238) ;  /* 0x000002b00000b947 */ /* 0x000ff60003800000 */
[----:B------:R-:W2:Y:S01]  /*4ca0*/  LDL R129, [R1+0x78] ;  /* 0x0000780001817983 */ /* 0x000ea20000100800 */
[----:B------:R-:W-:Y:S01]  /*4cb0*/  IADD3 R0, R250, -0x2, RZ ;  /* 0xfffffffefa007810 */ /* 0x000fe20007ffe0ff */
[----:B------:R-:W-:Y:S03]  /*4cc0*/  BSSY B0, `(.L_x_2239) ;  /* 0x0000027000007945 */ /* 0x000fe60003800000 */
[----:B------:R-:W-:Y:S01]  /*4cd0*/  SHF.R.S32.HI R5, RZ, 0x1f, R0 ;  /* 0x0000001fff057819 */ /* 0x000fe20000011400 */
[----:B------:R-:W-:-:S02]  /*4ce0*/  IMAD R2, R125, R0, RZ ;  /* 0x000000007d027224 */ /* 0x000fc400078e02ff */
[----:B------:R-:W-:-:S04]  /*4cf0*/  IMAD.WIDE.U32 R6, R0, R123, R126 ;  /* 0x0000007b00067225 */ /* 0x000fc800078e007e */
[----:B------:R-:W-:Y:S01]  /*4d00*/  IMAD R2, R5, R123, R2 ;  /* 0x0000007b05027224 */ /* 0x000fe200078e0202 */
[----:B------:R-:W-:-:S03]  /*4d10*/  IADD3 R0, P5, R122, R6, RZ ;  /* 0x000000067a007210 */ /* 0x000fc60007fbe0ff */
[----:B------:R-:W-:-:S04]  /*4d20*/  IMAD.IADD R2, R7, 0x1, R2 ;  /* 0x0000000107027824 */ /* 0x000fc800078e0202 */
[----:B------:R-:W-:Y:S01]  /*4d30*/  IMAD.X R5, R115, 0x1, R2, P5 ;  /* 0x0000000173057824 */ /* 0x000fe200028e0602 */
[-C--:B--2---:R-:W-:Y:S02]  /*4d40*/  ISETP.GE.AND P2, PT, R249, R129.reuse, PT ;  /* 0x00000081f900720c */ /* 0x084fe40003f46270 */
[----:B------:R-:W-:-:S11]  /*4d50*/  ISETP.GE.AND P1, PT, R241, R129, PT ;  /* 0x00000081f100720c */ /* 0x000fd60003f26270 */
[CC--:B------:R-:W-:Y:S01]  /*4d60*/  @!P2 LEA R12, P6, R6.reuse, R236.reuse, 0x1 ;  /* 0x000000ec060ca211 */ /* 0x0c0fe200078c08ff */
[----:B------:R1:W-:Y:S01]  /*4d70*/  @P2 STS.128 [R220+0x8000], RZ ;  /* 0x008000ffdc002388 */ /* 0x0003e20000000c00 */
[-C--:B------:R-:W-:Y:S02]  /*4d80*/  @!P1 LEA R8, P0, R6, R236.reuse, 0x1 ;  /* 0x000000ec06089211 */ /* 0x080fe400078008ff */
[----:B------:R-:W-:Y:S02]  /*4d90*/  @!P2 LEA R10, P4, R0, R236, 0x1 ;  /* 0x000000ec000aa211 */ /* 0x000fe400078808ff */
[CCC-:B------:R-:W-:Y:S02]  /*4da0*/  @!P2 LEA.HI.X R13, R6.reuse, R237.reuse, R2.reuse, 0x1, P6 ;  /* 0x000000ed060da211 */ /* 0x1c0fe400030f0c02 */
[-C--:B------:R-:W-:Y:S02]  /*4db0*/  @!P1 LEA.HI.X R9, R6, R237.reuse, R2, 0x1, P0 ;  /* 0x000000ed06099211 */ /* 0x080fe400000f0c02 */
[----:B------:R-:W-:Y:S01]  /*4dc0*/  @!P2 LEA.HI.X R11, R0, R237, R5, 0x1, P4 ;  /* 0x000000ed000ba211 */ /* 0x000fe200020f0c05 */
        /* <DEDUP_REMOVED lines=22> */
.L_x_2240:
[----:B------:R-:W-:Y:S05]  /*4f30*/  BSYNC B0 ;  /* 0x0000000000007941 */ /* 0x000fea0003800000 */
.L_x_2239:
[----:B------:R-:W0:Y:S02]  /*4f40*/  LDGDEPBAR ;  /* 0x00000000000079af */ /* 0x000e240000000000 */
.L_x_2238:
[----:B------:R-:W-:Y:S05]  /*4f50*/  BSYNC B1 ;  /* 0x0000000000017941 */ /* 0x000fea0003800000 */
.L_x_2237:
[----:B------:R-:W3:Y:S01]  /*4f60*/  LDL.LU R0, [R1+0x7c] ;  /* 0x00007c0001007983 */ /* 0x000ee20000300800 */
[----:B--2---:R-:W-:Y:S02]  /*4f70*/  IMAD.U32 R6, RZ, RZ, UR6 ;  /* 0x00000006ff067e24 */ /* 0x004fe4000f8e00ff */
[----:B------:R-:W-:-:S05]  /*4f80*/  IMAD.U32 R7, RZ, RZ, UR7 ;  /* 0x00000007ff077e24 */ /* 0x000fca000f8e00ff */
[----:B------:R2:W4:Y:S01]  /*4f90*/  LD.E R2, [R6.64+0xdc] ;  /* 0x0000dc0406027980 */ /* 0x000522000c101900 */
[----:B------:R-:W-:Y:S01]  /*4fa0*/  IMAD.WIDE.U32 R70, R121, -0x2daee0ad, RZ ;  /* 0xd2511f5379467825 */ /* 0x000fe200078e00ff */
[----:B------:R-:W-:Y:S02]  /*4fb0*/  IADD3 R74, R116, -0x61c88647, RZ ;  /* 0x9e3779b9744a7810 */ /* 0x000fe40007ffe0ff */
[C---:B------:R-:W-:Y:S01]  /*4fc0*/  IADD3 R47, R117.reuse, 0x76cf5d0a, RZ ;  /* 0x76cf5d0a752f7810 */ /* 0x040fe20007ffe0ff */
[----:B------:R-:W-:Y:S01]  /*4fd0*/  IMAD.WIDE.U32 R78, R118, -0x326172a9, RZ ;  /* 0xcd9e8d57764e7825 */ /* 0x000fe200078e00ff */
[----:B------:R-:W-:Y:S01]  /*4fe0*/  IADD3 R46, R117, 0x32370b8f, RZ ;  /* 0x32370b8f752e7810 */ /* 0x000fe20007ffe0ff */
[----:B------:R-:W-:Y:S01]  /*4ff0*/  STL.64 [R1+0x38], R70 ;  /* 0x0000384601007387 */ /* 0x000fe20000100a00 */
[C---:B------:R-:W-:Y:S02]  /*5000*/  IADD3 R44, R116.reuse, -0x255992d5, RZ ;  /* 0xdaa66d2b742c7810 */ /* 0x040fe40007ffe0ff */
[----:B------:R-:W-:-:S02]  /*5010*/  IADD3 R245, R116, 0x78dde6e4, RZ ;  /* 0x78dde6e474f57810 */ /* 0x000fc40007ffe0ff */
[C---:B------:R-:W-:Y:S02]  /*5020*/  IADD3 R235, R117.reuse, -0x126145ec, RZ ;  /* 0xed9eba1475eb7810 */ /* 0x040fe40007ffe0ff */
[C---:B------:R-:W-:Y:S02]  /*5030*/  IADD3 R43, R117.reuse, -0x56f99767, RZ ;  /* 0xa9066899752b7810 */ /* 0x040fe40007ffe0ff */
[----:B------:R-:W-:Y:S02]  /*5040*/  IADD3 R252, R116, 0x1715609d, RZ ;  /* 0x1715609d74fc7810 */ /* 0x000fe40007ffe0ff */
[----:B------:R-:W-:Y:S02]  /*5050*/  IADD3 R244, R117, 0x646e171e, RZ ;  /* 0x646e171e75f47810 */ /* 0x000fe40007ffe0ff */
[----:B------:R-:W-:Y:S01]  /*5060*/  PRMT R221, R217, 0x7054, R217 ;  /* 0x00007054d9dd7816 */ /* 0x000fe200000000d9 */
[----:B--2---:R-:W-:Y:S01]  /*5070*/  IMAD R6, R64, 0x20, R124 ;  /* 0x0000002040067824 */ /* 0x004fe200078e027c */
[----:B------:R-:W-:-:S04]  /*5080*/  IADD3 R64, R116, 0x3c6ef372, RZ ;  /* 0x3c6ef37274407810 */ /* 0x000fc80007ffe0ff */
[C---:B------:R-:W-:Y:S02]  /*5090*/  IADD3 R19, R6.reuse, 0x1, RZ ;  /* 0x0000000106137810 */ /* 0x040fe40007ffe0ff */
[C---:B------:R-:W-:Y:S02]  /*50a0*/  IADD3 R21, R6.reuse, 0x8, RZ ;  /* 0x0000000806157810 */ /* 0x040fe40007ffe0ff */
[----:B------:R-:W-:Y:S01]  /*50b0*/  IADD3 R27, R6, 0x9, RZ ;  /* 0x00000009061b7810 */ /* 0x000fe20007ffe0ff */
[----:B------:R-:W-:Y:S01]  /*50c0*/  IMAD.IADD R7, R224, 0x1, -R19 ;  /* 0x00000001e0077824 */ /* 0x000fe200078e0a13 */
[C---:B------:R-:W-:Y:S02]  /*50d0*/  IADD3 R25, R6.reuse, 0x10, RZ ;  /* 0x0000001006197810 */ /* 0x040fe40007ffe0ff */
[C---:B------:R-:W-:Y:S02]  /*50e0*/  IADD3 R29, R6.reuse, 0x11, RZ ;  /* 0x00000011061d7810 */ /* 0x040fe40007ffe0ff */
[----:B------:R-:W-:-:S02]  /*50f0*/  IADD3 R28, R6, 0x18, RZ ;  /* 0x00000018061c7810 */ /* 0x000fc40007ffe0ff */
[C---:B------:R-:W-:Y:S02]  /*5100*/  IADD3 R30, R6.reuse, 0x19, RZ ;  /* 0x00000019061e7810 */ /* 0x040fe40007ffe0ff */
[CC--:B------:R-:W-:Y:S02]  /*5110*/  ISETP.GE.AND P1, PT, R6.reuse, R226.reuse, PT ;  /* 0x000000e20600720c */ /* 0x0c0fe40003f26270 */
[----:B------:R-:W-:Y:S02]  /*5120*/  ISETP.GE.AND P0, PT, R19, R226, PT ;  /* 0x000000e21300720c */ /* 0x000fe40003f06270 */
[----:B------:R-:W-:Y:S02]  /*5130*/  ISETP.GE.OR P1, PT, R6, R232, !P1 ;  /* 0x000000e80600720c */ /* 0x000fe40004f26670 */
[----:B------:R-:W-:Y:S02]  /*5140*/  ISETP.GE.AND P6, PT, R21, R226, PT ;  /* 0x000000e21500720c */ /* 0x000fe40003fc6270 */
[----:B------:R-:W-:-:S02]  /*5150*/  ISETP.GE.OR P0, PT, R19, R232, !P0 ;  /* 0x000000e81300720c */ /* 0x000fc40004706670 */
[----:B------:R-:W-:Y:S02]  /*5160*/  ISETP.GE.OR P6, PT, R21, R232, !P6 ;  /* 0x000000e81500720c */ /* 0x000fe400077c6670 */
[-C--:B------:R-:W-:Y:S02]  /*5170*/  ISETP.GE.AND P5, PT, R27, R226.reuse, PT ;  /* 0x000000e21b00720c */ /* 0x080fe40003fa6270 */
[----:B------:R-:W-:Y:S02]  /*5180*/  ISETP.GE.AND P4, PT, R25, R226, PT ;  /* 0x000000e21900720c */ /* 0x000fe40003f86270 */
[----:B------:R-:W-:Y:S02]  /*5190*/  ISETP.GE.OR P5, PT, R27, R232, !P5 ;  /* 0x000000e81b00720c */ /* 0x000fe40006fa6670 */
[----:B------:R-:W-:Y:S02]  /*51a0*/  ISETP.GE.AND P2, PT, R29, R226, PT ;  /* 0x000000e21d00720c */ /* 0x000fe40003f46270 */
[----:B------:R-:W-:-:S02]  /*51b0*/  ISETP.GE.OR P4, PT, R25, R232, !P4 ;  /* 0x000000e81900720c */ /* 0x000fc40006786670 */
[----:B------:R-:W-:Y:S01]  /*51c0*/  ISETP.GE.OR P2, PT, R29, R232, !P2 ;  /* 0x000000e81d00720c */ /* 0x000fe20005746670 */
[----:B---3--:R-:W-:Y:S02]  /*51d0*/  IMAD.MOV.U32 R24, RZ, RZ, R0 ;  /* 0x000000ffff187224 */ /* 0x008fe400078e0000 */
[----:B------:R-:W-:Y:S02]  /*51e0*/  IMAD.IADD R0, R224, 0x1, -R6 ;  /* 0x00000001e0007824 */ /* 0x000fe400078e0a06 */
[----:B------:R-:W-:-:S03]  /*51f0*/  IMAD.MOV.U32 R65, RZ, RZ, R24 ;  /* 0x000000ffff417224 */ /* 0x000fc600078e0018 */
[----:B------:R-:W-:-:S05]  /*5200*/  IABS R0, R0 ;  /* 0x0000000000007213 */ /* 0x000fca0000000000 */
[----:B------:R-:W-:Y:S01]  /*5210*/  IMAD.MOV.U32 R5, RZ, RZ, R0 ;  /* 0x000000ffff057224 */ /* 0x000fe200078e0000 */
[----:B------:R-:W-:Y:S01]  /*5220*/  IABS R0, R7 ;  /* 0x0000000700007213 */ /* 0x000fe20000000000 */
[C---:B------:R-:W-:Y:S02]  /*5230*/  IMAD.IADD R7, R224.reuse, 0x1, -R21 ;  /* 0x00000001e0077824 */ /* 0x040fe400078e0a15 */
[----:B-1----:R1:W2:Y:S02]  /*5240*/  I2F R9, R5 ;  /* 0x0000000500097306 */ /* 0x0022a40000201400 */
[----:B-1----:R-:W-:Y:S01]  /*5250*/  IMAD.MOV.U32 R5, RZ, RZ, R0 ;  /* 0x000000ffff057224 */ /* 0x002fe200078e0000 */
[----:B------:R-:W-:Y:S01]  /*5260*/  IABS R0, R7 ;  /* 0x0000000700007213 */ /* 0x000fe20000000000 */
[----:B------:R-:W-:-:S04]  /*5270*/  IMAD.IADD R7, R224, 0x1, -R27 ;  /* 0x00000001e0077824 */ /* 0x000fc800078e0a1b */
[----:B------:R1:W3:Y:S01]  /*5280*/  I2F R10, R5 ;  /* 0x00000005000a7306 */ /* 0x0002e20000201400 */
[----:B--2---:R-:W-:Y:S01]  /*5290*/  FFMA.FTZ R9, R9, -R216, R60 ;  /* 0x800000d809097223 */ /* 0x004fe2000001003c */
[----:B------:R-:W-:-:S04]  /*52a0*/  IADD3 R60, R118, 0x4, RZ ;  /* 0x00000004763c7810 */ /* 0x000fc80007ffe0ff */
[----:B------:R-:W-:Y:S01]  /*52b0*/  FSEL R31, R9, -INF , !P1 ;  /* 0xff800000091f7808 */ /* 0x000fe20004800000 */
[----:B------:R-:W-:Y:S01]  /*52c0*/  IMAD.IADD R9, R229, 0x1, -R29 ;  /* 0x00000001e5097824 */ /* 0x000fe200078e0a1d */
[----:B------:R-:W-:Y:S01]  /*52d0*/  ISETP.GE.AND P1, PT, R28, R226, PT ;  /* 0x000000e21c00720c */ /* 0x000fe20003f26270 */
[----:B------:R-:W-:Y:S01]  /*52e0*/  STL [R1+0x124], R60 ;  /* 0x0001243c01007387 */ /* 0x000fe20000100800 */
[----:B------:R-:W-:Y:S02]  /*52f0*/  IMAD.WIDE.U32 R72, R60, -0x326172a9, RZ ;  /* 0xcd9e8d573c487825 */ /* 0x000fe400078e00ff */
[----:B------:R-:W-:Y:S02]  /*5300*/  ISETP.GE.OR P1, PT, R28, R232, !P1 ;  /* 0x000000e81c00720c */ /* 0x000fe40004f26670 */
[----:B-1----:R-:W-:Y:S01]  /*5310*/  IMAD.MOV.U32 R5, RZ, RZ, R0 ;  /* 0x000000ffff057224 */ /* 0x002fe200078e0000 */
[----:B------:R-:W-:Y:S01]  /*5320*/  IABS R0, R7 ;  /* 0x0000000700007213 */ /* 0x000fe20000000000 */
[----:B------:R-:W-:-:S02]  /*5330*/  IMAD.IADD R7, R224, 0x1, -R25 ;  /* 0x00000001e0077824 */ /* 0x000fc400078e0a19 */
[----:B------:R1:W2:Y:S01]  /*5340*/  I2F R13, R5 ;  /* 0x00000005000d7306 */ /* 0x0002a20000201400 */
[----:B---3--:R-:W-:Y:S01]  /*5350*/  FFMA.FTZ R10, R10, -R216, R61 ;  /* 0x800000d80a0a7223 */ /* 0x008fe2000001003d */
[----:B------:R-:W-:-:S04]  /*5360*/  LOP3.LUT R61, R116, R113, RZ, 0x3c, !PT ;  /* 0x00000071743d7212 */ /* 0x000fc800078e3cff */
[----:B------:R-:W-:Y:S01]  /*5370*/  FSEL R33, R10, -INF , !P0 ;  /* 0xff8000000a217808 */ /* 0x000fe20004000000 */
[----:B------:R-:W-:Y:S01]  /*5380*/  IMAD.IADD R10, R229, 0x1, -R28 ;  /* 0x00000001e50a7824 */ /* 0x000fe200078e0a1c */
[C---:B------:R-:W-:Y:S01]  /*5390*/  ISETP.GE.AND P0, PT, R30.reuse, R226, PT ;  /* 0x000000e21e00720c */ /* 0x040fe20003f06270 */
[----:B------:R-:W-:Y:S03]  /*53a0*/  STL [R1+0xd4], R61 ;  /* 0x0000d43d01007387 */ /* 0x000fe60000100800 */
[----:B------:R-:W-:Y:S01]  /*53b0*/  ISETP.GE.OR P0, PT, R30, R232, !P0 ;  /* 0x000000e81e00720c */ /* 0x000fe20004706670 */
[----:B------:R-:W-:Y:S01]  /*53c0*/  STL [R1+0xc4], R74 ;  /* 0x0000c44a01007387 */ /* 0x000fe20000100800 */
[----:B-1----:R-:W-:Y:S01]  /*53d0*/  IMAD.MOV.U32 R5, RZ, RZ, R0 ;  /* 0x000000ffff057224 */ /* 0x002fe200078e0000 */
[----:B------:R-:W-:Y:S01]  /*53e0*/  IABS R0, R7 ;  /* 0x0000000700007213 */ /* 0x000fe20000000000 */
[----:B------:R-:W-:-:S02]  /*53f0*/  IMAD.IADD R7, R224, 0x1, -R29 ;  /* 0x00000001e0077824 */ /* 0x000fc400078e0a1d */
[----:B------:R1:W3:Y:S01]  /*5400*/  I2F R12, R5 ;  /* 0x00000005000c7306 */ /* 0x0002e20000201400 */
[----:B--2---:R-:W-:-:S05]  /*5410*/  FFMA.FTZ R13, R13, -R216, R52 ;  /* 0x800000d80d0d7223 */ /* 0x004fca0000010034 */
[----:B------:R-:W-:Y:S02]  /*5420*/  FSEL R45, R13, -INF , !P6 ;  /* 0xff8000000d2d7808 */ /* 0x000fe40007000000 */
[----:B------:R-:W-:-:S04]  /*5430*/  ISETP.GE.AND P6, PT, R21, R225, PT ;  /* 0x000000e11500720c */ /* 0x000fc80003fc6270 */
[----:B------:R-:W-:Y:S01]  /*5440*/  ISETP.GE.OR P6, PT, R21, R231, !P6 ;  /* 0x000000e71500720c */ /* 0x000fe200077c6670 */
[----:B-1----:R-:W-:Y:S01]  /*5450*/  IMAD.MOV.U32 R5, RZ, RZ, R0 ;  /* 0x000000ffff057224 */ /* 0x002fe200078e0000 */
[----:B------:R-:W-:Y:S01]  /*5460*/  IABS R0, R7 ;  /* 0x0000000700007213 */ /* 0x000fe20000000000 */
[----:B------:R-:W-:Y:S02]  /*5470*/  IMAD.IADD R7, R224, 0x1, -R28 ;  /* 0x00000001e0077824 */ /* 0x000fe400078e0a1c */
[----:B------:R1:W2:Y:S01]  /*5480*/  I2F R11, R5 ;  /* 0x00000005000b7306 */ /* 0x0002a20000201400 */
[----:B---3--:R-:W-:Y:S01]  /*5490*/  FFMA.FTZ R12, R12, -R216, R53 ;  /* 0x800000d80c0c7223 */ /* 0x008fe20000010035 */
[----:B------:R-:W-:-:S04]  /*54a0*/  IADD3 R53, R117, -0x4498517b, RZ ;  /* 0xbb67ae8575357810 */ /* 0x000fc80007ffe0ff */
[----:B------:R-:W-:Y:S01]  /*54b0*/  FSEL R80, R12, -INF , !P5 ;  /* 0xff8000000c507808 */ /* 0x000fe20006800000 */
[----:B------:R-:W-:Y:S01]  /*54c0*/  STL [R1+0xc8], R53 ;  /* 0x0000c83501007387 */ /* 0x000fe20000100800 */
[----:B------:R-:W-:-:S03]  /*54d0*/  ISETP.GE.AND P5, PT, R27, R225, PT ;  /* 0x000000e11b00720c */ /* 0x000fc60003fa6270 */
[----:B------:R-:W-:Y:S01]  /*54e0*/  STL [R1+0xb4], R64 ;  /* 0x0000b44001007387 */ /* 0x000fe20000100800 */
[----:B------:R-:W-:-:S03]  /*54f0*/  ISETP.GE.OR P5, PT, R27, R231, !P5 ;  /* 0x000000e71b00720c */ /* 0x000fc60006fa6670 */
[----:B------:R-:W-:Y:S01]  /*5500*/  STL [R1+0xb8], R47 ;  /* 0x0000b82f01007387 */ /* 0x000fe20000100800 */
[----:B-1----:R-:W-:Y:S01]  /*5510*/  IMAD.MOV.U32 R5, RZ, RZ, R0 ;  /* 0x000000ffff057224 */ /* 0x002fe200078e0000 */
[----:B------:R-:W-:Y:S01]  /*5520*/  IABS R0, R7 ;  /* 0x0000000700007213 */ /* 0x000fe20000000000 */
[----:B------:R-:W-:Y:S01]  /*5530*/  IMAD.IADD R7, R224, 0x1, -R30 ;  /* 0x00000001e0077824 */ /* 0x000fe200078e0a1e */
[----:B------:R-:W-:Y:S01]  /*5540*/  STL [R1+0xbc], R46 ;  /* 0x0000bc2e01007387 */ /* 0x000fe20000100800 */
[----:B------:R1:W3:Y:S01]  /*5550*/  I2F R8, R5 ;  /* 0x0000000500087306 */ /* 0x0002e20000201400 */
[----:B--2---:R-:W-:Y:S02]  /*5560*/  FFMA.FTZ R11, R11, -R216, R48 ;  /* 0x800000d80b0b7223 */ /* 0x004fe40000010030 */
[----:B------:R-:W-:Y:S03]  /*5570*/  STL [R1+0xa8], R44 ;  /* 0x0000a82c01007387 */ /* 0x000fe60000100800 */
        /* <DEDUP_REMOVED lines=8> */
[----:B---3--:R-:W-:Y:S01]  /*5600*/  FFMA.FTZ R14, R8, -R216, R49 ;  /* 0x800000d8080e7223 */ /* 0x008fe20000010031 */
[----:B------:R-:W-:Y:S01]  /*5610*/  STL.64 [R1+0x148], R78 ;  /* 0x0001484e01007387 */ /* 0x000fe20000100a00 */
[----:B------:R-:W1:Y:S01]  /*5620*/  I2F R7, R5 ;  /* 0x0000000500077306 */ /* 0x000e620000201400 */
[----:B------:R-:W-:Y:S02]  /*5630*/  IMAD.IADD R8, R229, 0x1, -R25 ;  /* 0x00000001e5087824 */ /* 0x000fe400078e0a19 */
[----:B------:R-:W-:Y:S01]  /*5640*/  FSEL R85, R14, -INF , !P2 ;  /* 0xff8000000e557808 */ /* 0x000fe20005000000 */
[----:B------:R-:W-:Y:S01]  /*5650*/  STL.64 [R1+0x28], R72 ;  /* 0x0000284801007387 */ /* 0x000fe20000100a00 */
[----:B------:R-:W-:-:S02]  /*5660*/  ISETP.GE.AND P2, PT, R29, R225, PT ;  /* 0x000000e11d00720c */ /* 0x000fc40003f46270 */
[----:B------:R-:W-:Y:S01]  /*5670*/  IABS R8, R8 ;  /* 0x0000000800087213 */ /* 0x000fe20000000000 */
[----:B------:R2:W3:Y:S01]  /*5680*/  I2F R5, R0 ;  /* 0x0000000000057306 */ /* 0x0004e20000201400 */
[----:B------:R-:W-:Y:S01]  /*5690*/  ISETP.GE.OR P2, PT, R29, R231, !P2 ;  /* 0x000000e71d00720c */ /* 0x000fe20005746670 */
[----:B-1----:R-:W-:Y:S02]  /*56a0*/  FFMA.FTZ R15, R7, -R216, R36 ;  /* 0x800000d8070f7223 */ /* 0x002fe40000010024 */
[----:B------:R-:W-:-:S03]  /*56b0*/  IMAD.IADD R7, R229, 0x1, -R19 ;  /* 0x00000001e5077824 */ /* 0x000fc600078e0a13 */
[----:B------:R-:W-:Y:S02]  /*56c0*/  FSEL R83, R15, -INF , !P1 ;  /* 0xff8000000f537808 */ /* 0x000fe40004800000 */
[C---:B------:R-:W-:Y:S01]  /*56d0*/  ISETP.GE.AND P1, PT, R6.reuse, R225, PT ;  /* 0x000000e10600720c */ /* 0x040fe20003f26270 */
[----:B--2---:R-:W-:Y:S02]  /*56e0*/  IMAD.IADD R0, R229, 0x1, -R6 ;  /* 0x00000001e5007824 */ /* 0x004fe400078e0a06 */
[----:B---3--:R-:W-:Y:S01]  /*56f0*/  FFMA.FTZ R18, R5, -R216, R37 ;  /* 0x800000d805127223 */ /* 0x008fe20000010025 */
[----:B------:R-:W-:Y:S02]  /*5700*/  ISETP.GE.OR P1, PT, R6, R231, !P1 ;  /* 0x000000e70600720c */ /* 0x000fe40004f26670 */
[----:B------:R-:W-:Y:S02]  /*5710*/  IABS R0, R0 ;  /* 0x0000000000007213 */ /* 0x000fe40000000000 */
[----:B------:R-:W-:-:S02]  /*5720*/  FSEL R84, R18, -INF , !P0 ;  /* 0xff80000012547808 */ /* 0x000fc40004000000 */
[----:B------:R-:W-:Y:S01]  /*5730*/  ISETP.GE.AND P0, PT, R19, R225, PT ;  /* 0x000000e11300720c */ /* 0x000fe20003f06270 */
[----:B------:R-:W-:Y:S01]  /*5740*/  IMAD.MOV.U32 R5, RZ, RZ, R0 ;  /* 0x000000ffff057224 */ /* 0x000fe200078e0000 */
[----:B------:R-:W-:Y:S01]  /*5750*/  IABS R0, R7 ;  /* 0x0000000700007213 */ /* 0x000fe20000000000 */
[----:B------:R-:W-:Y:S01]  /*5760*/  IMAD.IADD R7, R229, 0x1, -R21 ;  /* 0x00000001e5077824 */ /* 0x000fe200078e0a15 */
[----:B------:R-:W-:Y:S01]  /*5770*/  ISETP.GE.OR P0, PT, R19, R231, !P0 ;  /* 0x000000e71300720c */ /* 0x000fe20004706670 */
[----:B------:R1:W2:Y:S02]  /*5780*/  I2F R23, R5 ;  /* 0x0000000500177306 */ /* 0x0002a40000201400 */
[----:B-1----:R-:W-:Y:S01]  /*5790*/  IMAD.MOV.U32 R5, RZ, RZ, R0 ;  /* 0x000000ffff057224 */ /* 0x002fe200078e0000 */
[----:B------:R-:W-:Y:S01]  /*57a0*/  IABS R0, R7 ;  /* 0x0000000700007213 */ /* 0x000fe20000000000 */
[----:B------:R-:W-:-:S04]  /*57b0*/  IMAD.IADD R7, R229, 0x1, -R27 ;  /* 0x00000001e5077824 */ /* 0x000fc800078e0a1b */
[----:B------:R1:W-:Y:S01]  /*57c0*/  I2F R22, R5 ;  /* 0x0000000500167306 */ /* 0x0003e20000201400 */
[----:B--2---:R-:W-:-:S05]  /*57d0*/  FFMA.FTZ R12, R23, -R216, R62 ;  /* 0x800000d8170c7223 */ /* 0x004fca000001003e */
[----:B------:R-:W-:Y:S02]  /*57e0*/  FSEL R24, R12, -INF , !P1 ;  /* 0xff8000000c187808 */ /* 0x000fe40004800000 */
[----:B------:R-:W-:-:S04]  /*57f0*/  ISETP.GE.AND P1, PT, R28, R225, PT ;  /* 0x000000e11c00720c */ /* 0x000fc80003f26270 */
[----:B------:R-:W-:Y:S01]  /*5800*/  ISETP.GE.OR P1, PT, R28, R231, !P1 ;  /* 0x000000e71c00720c */ /* 0x000fe20004f26670 */
[----:B-1----:R-:W-:Y:S01]  /*5810*/  IMAD.MOV.U32 R5, RZ, RZ, R0 ;  /* 0x000000ffff057224 */ /* 0x002fe200078e0000 */
[----:B------:R-:W-:Y:S02]  /*5820*/  IABS R0, R7 ;  /* 0x0000000700007213 */ /* 0x000fe40000000000 */
[----:B------:R-:W-:Y:S01]  /*5830*/  IABS R7, R9 ;  /* 0x0000000900077213 */ /* 0x000fe20000000000 */
[----:B------:R1:W-:Y:S08]  /*5840*/  I2F R20, R5 ;  /* 0x0000000500147306 */ /* 0x0003f00000201400 */
[----:B------:R2:W3:Y:S01]  /*5850*/  I2F R13, R0 ;  /* 0x00000000000d7306 */ /* 0x0004e20000201400 */
[----:B-1----:R-:W-:-:S07]  /*5860*/  FMNMX.FTZ R5, R31, R33, !PT ;  /* 0x000000211f057209 */ /* 0x002fce0007810000 */
[----:B------:R-:W1:Y:S01]  /*5870*/  I2F R17, R7 ;  /* 0x0000000700117306 */ /* 0x000e620000201400 */
[----:B--2---:R-:W-:Y:S01]  /*5880*/  FMNMX.FTZ R0, R45, R5, !PT ;  /* 0x000000052d007209 */ /* 0x004fe20007810000 */
[----:B------:R-:W-:Y:S02]  /*5890*/  IMAD.MOV.U32 R5, RZ, RZ, R8 ;  /* 0x000000ffff057224 */ /* 0x000fe400078e0008 */
[----:B------:R-:W-:Y:S01]  /*58a0*/  IMAD.IADD R8, R229, 0x1, -R30 ;  /* 0x00000001e5087824 */ /* 0x000fe200078e0a1e */
[----:B------:R-:W-:-:S03]  /*58b0*/  FMNMX.FTZ R0, R80, R0, !PT ;  /* 0x0000000050007209 */ /* 0x000fc60007810000 */
[----:B------:R2:W5:Y:S01]  /*58c0*/  I2F R16, R5 ;  /* 0x0000000500107306 */ /* 0x0005620000201400 */
[----:B---3--:R-:W-:Y:S01]  /*58d0*/  FFMA.FTZ R13, R13, -R216, R55 ;  /* 0x800000d80d0d7223 */ /* 0x008fe20000010037 */
[----:B------:R-:W-:Y:S01]  /*58e0*/  FMNMX.FTZ R0, R82, R0, !PT ;  /* 0x0000000052007209 */ /* 0x000fe20007810000 */
[----:B-1----:R-:W-:-:S03]  /*58f0*/  FFMA.FTZ R17, R17, -R216, R51 ;  /* 0x800000d811117223 */ /* 0x002fc60000010033 */
[----:B------:R-:W-:Y:S02]  /*5900*/  FSEL R69, R13, -INF , !P5 ;  /* 0xff8000000d457808 */ /* 0x000fe40006800000 */
[----:B------:R-:W-:Y:S02]  /*5910*/  FMNMX.FTZ R0, R85, R0, !PT ;  /* 0x0000000055007209 */ /* 0x000fe40007810000 */
[----:B------:R-:W-:Y:S02]  /*5920*/  FSEL R88, R17, -INF , !P2 ;  /* 0xff80000011587808 */ /* 0x000fe40005000000 */
[----:B------:R-:W-:Y:S02]  /*5930*/  FMNMX.FTZ R0, R83, R0, !PT ;  /* 0x0000000053007209 */ /* 0x000fe40007810000 */
[----:B------:R-:W-:Y:S02]  /*5940*/  ISETP.GE.AND P5, PT, R6, R228, PT ;  /* 0x000000e40600720c */ /* 0x000fe40003fa6270 */
[----:B--2---:R-:W-:Y:S01]  /*5950*/  IABS R5, R10 ;  /* 0x0000000a00057213 */ /* 0x004fe20000000000 */
[----:B------:R-:W-:Y:S01]  /*5960*/  IMAD.WIDE.U32 R10, R60, -0x326172a9, RZ ;  /* 0xcd9e8d573c0a7825 */ /* 0x000fe200078e00ff */
[----:B------:R-:W-:-:S02]  /*5970*/  FMNMX.FTZ R0, R84, R0, !PT ;  /* 0x0000000054007209 */ /* 0x000fc40007810000 */
[----:B------:R-:W-:Y:S01]  /*5980*/  ISETP.GE.OR P5, PT, R6, R234, !P5 ;  /* 0x000000ea0600720c */ /* 0x000fe20006fa6670 */
[----:B------:R-:W-:Y:S01]  /*5990*/  IMAD.MOV.U32 R7, RZ, RZ, R5 ;  /* 0x000000ffff077224 */ /* 0x000fe200078e0005 */
[----:B------:R-:W-:Y:S01]  /*59a0*/  IABS R5, R8 ;  /* 0x0000000800057213 */ /* 0x000fe20000000000 */
[----:B------:R-:W1:Y:S01]  /*59b0*/  SHFL.BFLY PT, R14, R0, 0x2, 0x1f ;  /* 0x0c401f00000e7f89 */ /* 0x000e6200000e0000 */
[----:B-----5:R-:W-:Y:S01]  /*59c0*/  FFMA.FTZ R16, R16, -R216, R50 ;  /* 0x800000d810107223 */ /* 0x020fe20000010032 */
[----:B------:R2:W3:Y:S02]  /*59d0*/  I2F R15, R7 ;  /* 0x00000007000f7306 */ /* 0x0004e40000201400 */
[----:B------:R-:W-:Y:S02]  /*59e0*/  IMAD.MOV.U32 R8, RZ, RZ, R5 ;  /* 0x000000ffff087224 */ /* 0x000fe400078e0005 */
[----:B------:R-:W-:Y:S02]  /*59f0*/  FSEL R87, R16, -INF , !P4 ;  /* 0xff80000010577808 */ /* 0x000fe40006000000 */
[----:B--2---:R-:W-:Y:S01]  /*5a00*/  LOP3.LUT R7, R117, R180, RZ, 0x3c, !PT ;  /* 0x000000b475077212 */ /* 0x004fe200078e3cff */
[----:B---3--:R-:W-:-:S03]  /*5a10*/  FFMA.FTZ R15, R15, -R216, R38 ;  /* 0x800000d80f0f7223 */ /* 0x008fc60000010026 */
[----:B------:R-:W-:Y:S02]  /*5a20*/  LOP3.LUT R5, R7, R71, RZ, 0x3c, !PT ;  /* 0x0000004707057212 */ /* 0x000fe400078e3cff */
[----:B------:R2:W3:Y:S01]  /*5a30*/  I2F R7, R8 ;  /* 0x0000000800077306 */ /* 0x0004e20000201400 */
[----:B------:R-:W-:Y:S02]  /*5a40*/  FSEL R75, R15, -INF , !P1 ;  /* 0xff8000000f4b7808 */ /* 0x000fe40004800000 */
[----:B-1----:R-:W-:-:S05]  /*5a50*/  FMNMX.FTZ R0, R14, R0, !PT ;  /* 0x000000000e007209 */ /* 0x002fca0007810000 */
[----:B------:R-:W1:Y:S01]  /*5a60*/  SHFL.BFLY PT, R14, R0, 0x1, 0x1f ;  /* 0x0c201f00000e7f89 */ /* 0x000e6200000e0000 */
[----:B--2---:R-:W-:Y:S01]  /*5a70*/  IMAD.WIDE.U32 R8, R5, -0x326172a9, RZ ;  /* 0xcd9e8d5705087825 */ /* 0x004fe200078e00ff */
[----:B------:R-:W-:-:S03]  /*5a80*/  LOP3.LUT R5, R61, R11, RZ, 0x3c, !PT ;  /* 0x0000000b3d057212 */ /* 0x000fc600078e3cff */
[----:B------:R-:W-:Y:S01]  /*5a90*/  FFMA.FTZ R11, R22, -R216, R63 ;  /* 0x800000d8160b7223 */ /* 0x000fe2000001003f */
[----:B------:R-:W-:Y:S01]  /*5aa0*/  LOP3.LUT R18, R9, R74, R10, 0x96, !PT ;  /* 0x0000004a09127212 */ /* 0x000fe200078e960a */
[-C--:B------:R-:W-:Y:S02]  /*5ab0*/  FFMA.FTZ R10, R20, -R216.reuse, R54 ;  /* 0x800000d8140a7223 */ /* 0x080fe40000010036 */
[----:B------:R-:W-:Y:S01]  /*5ac0*/  IMAD.WIDE.U32 R22, R5, -0x2daee0ad, RZ ;  /* 0xd2511f5305167825 */ /* 0x000fe200078e00ff */
[----:B------:R-:W-:Y:S02]  /*5ad0*/  FSEL R26, R11, -INF , !P0 ;  /* 0xff8000000b1a7808 */ /* 0x000fe40004000000 */
[----:B------:R-:W-:Y:S01]  /*5ae0*/  FSEL R68, R10, -INF , !P6 ;  /* 0xff8000000a447808 */ /* 0x000fe20007000000 */
[----:B---3--:R-:W-:Y:S01]  /*5af0*/  FFMA.FTZ R20, R7, -R216, R39 ;  /* 0x800000d807147223 */ /* 0x008fe20000010027 */
[----:B------:R-:W-:Y:S01]  /*5b00*/  FMNMX.FTZ R5, R24, R26, !PT ;  /* 0x0000001a18057209 */ /* 0x000fe20007810000 */
[----:B------:R-:W-:Y:S01]  /*5b10*/  IMAD.WIDE.U32 R10, R18, -0x2daee0ad, RZ ;  /* 0xd2511f53120a7825 */ /* 0x000fe200078e00ff */
[----:B------:R-:W-:-:S02]  /*5b20*/  LOP3.LUT R7, R23, R53, R70, 0x96, !PT ;  /* 0x0000003517077212 */ /* 0x000fc400078e9646 */
[----:B------:R-:W-:Y:S02]  /*5b30*/  FMNMX.FTZ R5, R68, R5, !PT ;  /* 0x0000000544057209 */ /* 0x000fe40007810000 */
[C---:B------:R-:W-:Y:S01]  /*5b40*/  ISETP.GE.AND P0, PT, R30.reuse, R225, PT ;  /* 0x000000e11e00720c */ /* 0x040fe20003f06270 */
[----:B------:R-:W-:Y:S01]  /*5b50*/  IMAD.WIDE.U32 R12, R7, -0x326172a9, RZ ;  /* 0xcd9e8d57070c7825 */ /* 0x000fe200078e00ff */
[----:B------:R-:W-:Y:S02]  /*5b60*/  FMNMX.FTZ R5, R69, R5, !PT ;  /* 0x0000000545057209 */ /* 0x000fe40007810000 */
[----:B------:R-:W-:Y:S02]  /*5b70*/  ISETP.GE.OR P0, PT, R30, R231, !P0 ;  /* 0x000000e71e00720c */ /* 0x000fe40004706670 */
[----:B------:R-:W-:Y:S02]  /*5b80*/  FMNMX.FTZ R5, R87, R5, !PT ;  /* 0x0000000557057209 */ /* 0x000fe40007810000 */
[----:B------:R-:W-:-:S02]  /*5b90*/  FSEL R76, R20, -INF , !P0 ;  /* 0xff800000144c7808 */ /* 0x000fc40004000000 */
[----:B------:R-:W-:Y:S02]  /*5ba0*/  FMNMX.FTZ R7, R88, R5, !PT ;  /* 0x0000000558077209 */ /* 0x000fe40007810000 */
[----:B------:R-:W-:Y:S02]  /*5bb0*/  LOP3.LUT R5, R13, R64, R8, 0x96, !PT ;  /* 0x000000400d057212 */ /* 0x000fe400078e9608 */
[----:B------:R-:W-:Y:S02]  /*5bc0*/  FMNMX.FTZ R7, R75, R7, !PT ;  /* 0x000000074b077209 */ /* 0x000fe40007810000 */
[----:B------:R-:W-:Y:S01]  /*5bd0*/  LOP3.LUT R11, R11, R47, R22, 0x96, !PT ;  /* 0x0000002f0b0b7212 */ /* 0x000fe200078e9616 */
[----:B------:R-:W-:Y:S01]  /*5be0*/  IMAD.WIDE.U32 R22, R5, -0x2daee0ad, RZ ;  /* 0xd2511f5305167825 */ /* 0x000fe200078e00ff */
[----:B------:R-:W-:Y:S02]  /*5bf0*/  FMNMX.FTZ R7, R76, R7, !PT ;  /* 0x000000074c077209 */ /* 0x000fe40007810000 */
[----:B-1----:R-:W-:-:S02]  /*5c00*/  FMNMX.FTZ R134, R0, R14, !PT ;  /* 0x0000000e00867209 */ /* 0x002fc40007810000 */
[----:B------:R-:W-:Y:S01]  /*5c10*/  LOP3.LUT R5, R23, R46, R10, 0x96, !PT ;  /* 0x0000002e17057212 */ /* 0x000fe200078e960a */
[----:B------:R-:W1:Y:S01]  /*5c20*/  SHFL.BFLY PT, R13, R7, 0x2, 0x1f ;  /* 0x0c401f00070d7f89 */ /* 0x000e6200000e0000 */
[----:B------:R-:W-:Y:S01]  /*5c30*/  IMAD.WIDE.U32 R10, R11, -0x326172a9, RZ ;  /* 0xcd9e8d570b0a7825 */ /* 0x000fe200078e00ff */
[----:B------:R-:W-:Y:S02]  /*5c40*/  FSETP.NEU.FTZ.AND P0, PT, R134, -INF , PT ;  /* 0xff8000008600780b */ /* 0x000fe40003f1d000 */
[C---:B------:R-:W-:Y:S01]  /*5c50*/  ISETP.GE.AND P6, PT, R6.reuse, R227, PT ;  /* 0x000000e30600720c */ /* 0x040fe20003fc6270 */
[----:B------:R-:W-:Y:S01]  /*5c60*/  IMAD.WIDE.U32 R36, R5, -0x326172a9, RZ ;  /* 0xcd9e8d5705247825 */ /* 0x000fe200078e00ff */
[----:B------:R-:W-:Y:S02]  /*5c70*/  LOP3.LUT R5, R11, R44, R12, 0x96, !PT ;  /* 0x0000002c0b057212 */ /* 0x000fe400078e960c */
[----:B------:R-:W-:Y:S02]  /*5c80*/  ISETP.GE.OR P6, PT, R6, R233, !P6 ;  /* 0x000000e90600720c */ /* 0x000fe400077c6670 */
[----:B------:R-:W-:Y:S01]  /*5c90*/  LOP3.LUT R0, R37, R245, R10, 0x96, !PT ;  /* 0x000000f525007212 */ /* 0x000fe200078e960a */
[----:B------:R-:W-:-:S04]  /*5ca0*/  IMAD.WIDE.U32 R10, R5, -0x2daee0ad, RZ ;  /* 0xd2511f53050a7825 */ /* 0x000fc800078e00ff */
[----:B----4-:R-:W-:Y:S01]  /*5cb0*/  FMUL.FTZ R5, R2, R134 ;  /* 0x0000008602057220 */ /* 0x010fe20000410000 */
[----:B------:R-:W-:Y:S01]  /*5cc0*/  LOP3.LUT R11, R11, R235, R22, 0x96, !PT ;  /* 0x000000eb0b0b7212 */ /* 0x000fe200078e9616 */
[----:B------:R-:W-:-:S03]  /*5cd0*/  IMAD.WIDE.U32 R38, R0, -0x2daee0ad, RZ ;  /* 0xd2511f5300267825 */ /* 0x000fc600078e00ff */
[----:B------:R-:W-:Y:S01]  /*5ce0*/  FSEL R5, R5, RZ, P0 ;  /* 0x000000ff05057208 */ /* 0x000fe20000000000 */
[----:B------:R-:W-:Y:S01]  /*5cf0*/  IMAD.WIDE.U32 R34, R11, -0x326172a9, RZ ;  /* 0xcd9e8d570b227825 */ /* 0x000fe200078e00ff */
[----:B------:R-:W-:Y:S02]  /*5d00*/  LOP3.LUT R10, R39, R43, R10, 0x96, !PT ;  /* 0x0000002b270a7212 */ /* 0x000fe400078e960a */
[----:B-1----:R-:W-:Y:S01]  /*5d10*/  FMNMX.FTZ R7, R13, R7, !PT ;  /* 0x000000070d077209 */ /* 0x002fe20007810000 */
[----:B------:R-:W-:Y:S01]  /*5d20*/  FFMA.FTZ R12, R31, R2, -R5 ;  /* 0x000000021f0c7223 */ /* 0x000fe20000010805 */
[----:B------:R-:W-:Y:S01]  /*5d30*/  LOP3.LUT R11, R108, 0x7ffffffc, RZ, 0xc0, !PT ;  /* 0x7ffffffc6c0b7812 */ /* 0x000fe200078ec0ff */
[----:B------:R-:W-:Y:S01]  /*5d40*/  IMAD.WIDE.U32 R14, R10, -0x326172a9, RZ ;  /* 0xcd9e8d570a0e7825 */ /* 0x000fe200078e00ff */
[----:B------:R-:W-:Y:S01]  /*5d50*/  ISETP.GE.AND P0, PT, R19, R228, PT ;  /* 0x000000e41300720c */ /* 0x000fe20003f06270 */
[----:B------:R-:W1:Y:S01]  /*5d60*/  SHFL.BFLY PT, R18, R7, 0x1, 0x1f ;  /* 0x0c201f0007127f89 */ /* 0x000e6200000e0000 */
[----:B------:R2:W-:Y:S01]  /*5d70*/  MUFU.EX2 R197, R12 ;  /* 0x0000000c00c57308 */ /* 0x0005e20000000800 */
[----:B------:R-:W-:Y:S01]  /*5d80*/  IMAD R10, R119, R112, R120 ;  /* 0x00000070770a7224 */ /* 0x000fe200078e0278 */
[----:B------:R-:W-:Y:S01]  /*5d90*/  LOP3.LUT R32, R15, R128, R34, 0x96, !PT ;  /* 0x000000800f207212 */ /* 0x000fe200078e9622 */
[----:B------:R-:W-:Y:S01]  /*5da0*/  IMAD.IADD R13, R223, 0x1, -R6 ;  /* 0x00000001df0d7824 */ /* 0x000fe200078e0a06 */
[----:B------:R-:W-:Y:S01]  /*5db0*/  ISETP.GE.OR P0, PT, R19, R234, !P0 ;  /* 0x000000ea1300720c */ /* 0x000fe20004706670 */
[----:B------:R-:W-:Y:S01]  /*5dc0*/  IMAD R17, R65, R10, R114 ;  /* 0x0000000a41117224 */ /* 0x000fe200078e0272 */
[----:B------:R-:W-:Y:S01]  /*5dd0*/  LOP3.LUT R16, R32, 0xff, RZ, 0xc0, !PT ;  /* 0x000000ff20107812 */ /* 0x000fe200078ec0ff */
[----:B------:R-:W-:Y:S01]  /*5de0*/  IMAD.IADD R0, R99, 0x1, R98 ;  /* 0x0000000163007824 */ /* 0x000fe200078e0262 */
[----:B------:R-:W-:-:S02]  /*5df0*/  IABS R10, R13 ;  /* 0x0000000d000a7213 */ /* 0x000fc40000000000 */
[----:B------:R-:W-:Y:S01]  /*5e00*/  ISETP.GE.U32.AND P1, PT, R217, R16, PT ;  /* 0x00000010d900720c */ /* 0x000fe20003f26070 */
[----:B------:R-:W-:Y:S01]  /*5e10*/  IMAD.SHL.U32 R201, R0, 0x2, RZ ;  /* 0x0000000200c97824 */ /* 0x000fe200078e00ff */
[----:B------:R3:W-:Y:S03]  /*5e20*/  I2F R13, R10 ;  /* 0x0000000a000d7306 */ /* 0x0007e60000201400 */
[----:B------:R-:W-:Y:S02]  /*5e30*/  IMAD R203, R4, 0x2, R201 ;  /* 0x0000000204cb7824 */ /* 0x000fe400078e02c9 */
[----:B--2---:R-:W-:Y:S02]  /*5e40*/  FFMA.FTZ R12, R33, R2, -R5 ;  /* 0x00000002210c7223 */ /* 0x004fe40000010805 */
[----:B------:R-:W-:Y:S02]  /*5e50*/  IMAD.IADD R33, R97, 0x1, -R11 ;  /* 0x0000000161217824 */ /* 0x000fe400078e0a0b */
[----:B------:R-:W-:Y:S01]  /*5e60*/  IMAD.IADD R11, R230, 0x1, -R6 ;  /* 0x00000001e60b7824 */ /* 0x000fe200078e0a06 */
[----:B------:R-:W2:Y:S01]  /*5e70*/  MUFU.EX2 R196, R12 ;  /* 0x0000000c00c47308 */ /* 0x000ea20000000800 */
[----:B-1----:R-:W-:Y:S01]  /*5e80*/  FMNMX.FTZ R133, R7, R18, !PT ;  /* 0x0000001207857209 */ /* 0x002fe20007810000 */
[----:B------:R-:W-:-:S02]  /*5e90*/  IMAD R206, R3, 0x2, R201 ;  /* 0x0000000203ce7824 */ /* 0x000fc400078e02c9 */
[----:B------:R-:W-:Y:S01]  /*5ea0*/  IABS R11, R11 ;  /* 0x0000000b000b7213 */ /* 0x000fe20000000000 */
[----:B------:R-:W-:Y:S01]  /*5eb0*/  IMAD R205, R3, 0x2, R203 ;  /* 0x0000000203cd7824 */ /* 0x000fe200078e02cb */
[----:B------:R-:W-:Y:S01]  /*5ec0*/  FSETP.NEU.FTZ.AND P2, PT, R133, -INF , PT ;  /* 0xff8000008500780b */ /* 0x000fe20003f5d000 */
[----:B---3--:R-:W-:Y:S02]  /*5ed0*/  IMAD.IADD R10, R223, 0x1, -R19 ;  /* 0x00000001df0a7824 */ /* 0x008fe400078e0a13 */
[----:B------:R-:W-:-:S03]  /*5ee0*/  IMAD.MOV.U32 R6, RZ, RZ, R11 ;  /* 0x000000ffff067224 */ /* 0x000fc600078e000b */
[----:B------:R-:W-:Y:S01]  /*5ef0*/  IABS R10, R10 ;  /* 0x0000000a000a7213 */ /* 0x000fe20000000000 */
[----:B------:R1:W3:Y:S01]  /*5f00*/  I2F R20, R6 ;  /* 0x0000000600147306 */ /* 0x0002e20000201400 */
[----:B--2---:R-:W-:-:S03]  /*5f10*/  F2FP.PACK_AB R11, R196, R197 ;  /* 0x000000c5c40b723e */ /* 0x004fc600000000ff */
[----:B------:R-:W-:Y:S02]  /*5f20*/  IMAD.MOV.U32 R7, RZ, RZ, R10 ;  /* 0x000000ffff077224 */ /* 0x000fe400078e000a */
[----:B------:R-:W-:Y:S01]  /*5f30*/  FMUL.FTZ R10, R2, R133 ;  /* 0x00000085020a7220 */ /* 0x000fe20000410000 */
[C---:B------:R-:W-:Y:S01]  /*5f40*/  PRMT R51, R11.reuse, 0x7610, R51 ;  /* 0x000076100b337816 */ /* 0x040fe20000000033 */
[----:B------:R-:W2:Y:S01]  /*5f50*/  I2F R16, R7 ;  /* 0x0000000700107306 */ /* 0x000ea20000201400 */
[----:B------:R-:W-:Y:S01]  /*5f60*/  PRMT R50, R11, 0x7632, R50 ;  /* 0x000076320b327816 */ /* 0x000fe20000000032 */
[----:B------:R-:W-:Y:S01]  /*5f70*/  IMAD.SHL.U32 R12, R250, 0x20, RZ ;  /* 0x00000020fa0c7824 */ /* 0x000fe200078e00ff */
[----:B------:R-:W-:Y:S01]  /*5f80*/  FSEL R10, R10, RZ, P2 ;  /* 0x000000ff0a0a7208 */ /* 0x000fe20001000000 */
[----:B------:R-:W-:Y:S01]  /*5f90*/  @!P1 HADD2 R40, -R51.H0_H0, -RZ.H0_H0 ;  /* 0xa00000ff33289230 */ /* 0x000fe20000000900 */
[----:B------:R-:W-:Y:S01]  /*5fa0*/  PRMT R146, R51, 0x5410, R50 ;  /* 0x0000541033927816 */ /* 0x000fe20000000032 */
[----:B------:R-:W-:Y:S01]  /*5fb0*/  IMAD R34, R147, R17, R12 ;  /* 0x0000001193227224 */ /* 0x000fe200078e020c */
[----:B------:R-:W-:Y:S01]  /*5fc0*/  ISETP.GE.AND P2, PT, R19, R227, PT ;  /* 0x000000e31300720c */ /* 0x000fe20003f46270 */
[----:B-1----:R-:W-:Y:S01]  /*5fd0*/  IMAD.IADD R6, R230, 0x1, -R19 ;  /* 0x00000001e6067824 */ /* 0x002fe200078e0a13 */
[----:B------:R-:W-:Y:S01]  /*5fe0*/  @!P1 PRMT R51, R40, 0x5410, RZ ;  /* 0x0000541028339816 */ /* 0x000fe200000000ff */
[----:B---3--:R-:W-:Y:S01]  /*5ff0*/  FFMA.FTZ R18, R20, -R216, R58 ;  /* 0x800000d814127223 */ /* 0x008fe2000001003a */
[----:B------:R-:W-:-:S02]  /*6000*/  ISETP.GE.AND P1, PT, R21, R228, PT ;  /* 0x000000e41500720c */ /* 0x000fc40003f26270 */
[----:B------:R-:W-:Y:S02]  /*6010*/  IABS R6, R6 ;  /* 0x0000000600067213 */ /* 0x000fe40000000000 */
[----:B------:R-:W-:Y:S01]  /*6020*/  ISETP.GE.OR P1, PT, R21, R234, !P1 ;  /* 0x000000ea1500720c */ /* 0x000fe20004f26670 */
[----:B--2---:R-:W-:Y:S01]  /*6030*/  FFMA.FTZ R16, R16, -R216, R57 ;  /* 0x800000d810107223 */ /* 0x004fe20000010039 */
[----:B------:R-:W-:Y:S01]  /*6040*/  LOP3.LUT R7, R32, 0xffff, RZ, 0xc0, !PT ;  /* 0x0000ffff20077812 */ /* 0x000fe200078ec0ff */
[----:B------:R-:W-:Y:S01]  /*6050*/  IMAD.MOV.U32 R11, RZ, RZ, R6 ;  /* 0x000000ffff0b7224 */ /* 0x000fe200078e0006 */
[----:B------:R-:W-:Y:S02]  /*6060*/  ISETP.GE.OR P2, PT, R19, R233, !P2 ;  /* 0x000000e91300720c */ /* 0x000fe40005746670 */
[----:B------:R-:W-:Y:S01]  /*6070*/  SHF.R.U32.HI R6, RZ, 0x8, R7 ;  /* 0x00000008ff067819 */ /* 0x000fe20000011607 */
[----:B------:R-:W-:Y:S01]  /*6080*/  FFMA.FTZ R7, R24, R2, -R10 ;  /* 0x0000000218077223 */ /* 0x000fe2000001080a */
[----:B------:R1:W-:Y:S01]  /*6090*/  I2F R31, R11 ;  /* 0x0000000b001f7306 */ /* 0x0003e20000201400 */
[----:B------:R-:W-:-:S02]  /*60a0*/  FSEL R52, R16, -INF , !P0 ;  /* 0xff80000010347808 */ /* 0x000fc40004000000 */
[----:B------:R-:W-:Y:S02]  /*60b0*/  LOP3.LUT R6, R6, 0xffff, RZ, 0xc0, !PT ;  /* 0x0000ffff06067812 */ /* 0x000fe400078ec0ff */
[----:B------:R-:W-:Y:S02]  /*60c0*/  FSEL R57, R18, -INF , !P6 ;  /* 0xff80000012397808 */ /* 0x000fe40007000000 */
[----:B------:R-:W-:Y:S01]  /*60d0*/  ISETP.GE.U32.AND P4, PT, R217, R6, PT ;  /* 0x00000006d900720c */ /* 0x000fe20003f86070 */
[----:B------:R2:W-:Y:S01]  /*60e0*/  MUFU.EX2 R121, R7 ;  /* 0x0000000700797308 */ /* 0x0005e20000000800 */
[----:B------:R-:W-:Y:S01]  /*60f0*/  IMAD.IADD R6, R223, 0x1, -R21 ;  /* 0x00000001df067824 */ /* 0x000fe200078e0a15 */
[C---:B------:R-:W-:Y:S02]  /*6100*/  ISETP.GE.AND P6, PT, R27.reuse, R228, PT ;  /* 0x000000e41b00720c */ /* 0x040fe40003fc6270 */
[----:B------:R-:W-:Y:S02]  /*6110*/  ISETP.GE.AND P0, PT, R27, R227, PT ;  /* 0x000000e31b00720c */ /* 0x000fe40003f06270 */
[----:B------:R-:W-:Y:S01]  /*6120*/  IABS R6, R6 ;  /* 0x0000000600067213 */ /* 0x000fe20000000000 */
[----:B-1----:R-:W-:Y:S01]  /*6130*/  FFMA.FTZ R11, R13, -R216, R56 ;  /* 0x800000d80d0b7223 */ /* 0x002fe20000010038 */
[----:B------:R-:W-:-:S02]  /*6140*/  ISETP.GE.OR P6, PT, R27, R234, !P6 ;  /* 0x000000ea1b00720c */ /* 0x000fc400077c6670 */
[----:B------:R1:W3:Y:S01]  /*6150*/  I2F R17, R6 ;  /* 0x0000000600117306 */ /* 0x0002e20000201400 */
[----:B------:R-:W-:Y:S01]  /*6160*/  ISETP.GE.OR P0, PT, R27, R233, !P0 ;  /* 0x000000e91b00720c */ /* 0x000fe20004706670 */
[----:B------:R-:W-:Y:S01]  /*6170*/  @!P4 HADD2 R41, -R50.H0_H0, -RZ.H0_H0 ;  /* 0xa00000ff3229c230 */ /* 0x000fe20000000900 */
[----:B------:R-:W-:Y:S01]  /*6180*/  FSEL R63, R11, -INF , !P5 ;  /* 0xff8000000b3f7808 */ /* 0x000fe20006800000 */
[----:B------:R-:W-:Y:S01]  /*6190*/  IMAD.SHL.U32 R11, R33, 0x2, RZ ;  /* 0x00000002210b7824 */ /* 0x000fe200078e00ff */
[----:B------:R-:W-:Y:S01]  /*61a0*/  ISETP.GE.AND P5, PT, R21, R227, PT ;  /* 0x000000e31500720c */ /* 0x000fe20003fa6270 */
[----:B--2---:R-:W-:Y:S01]  /*61b0*/  FFMA.FTZ R7, R26, R2, -R10 ;  /* 0x000000021a077223 */ /* 0x004fe2000001080a */
[----:B------:R-:W-:Y:S02]  /*61c0*/  @!P4 PRMT R50, R41, 0x5410, RZ ;  /* 0x000054102932c816 */ /* 0x000fe400000000ff */
[----:B------:R-:W-:Y:S01]  /*61d0*/  ISETP.GE.OR P5, PT, R21, R233, !P5 ;  /* 0x000000e91500720c */ /* 0x000fe20006fa6670 */
[----:B------:R-:W2:Y:S01]  /*61e0*/  MUFU.EX2 R120, R7 ;  /* 0x0000000700787308 */ /* 0x000ea20000000800 */
[----:B-1----:R-:W-:Y:S01]  /*61f0*/  SHF.R.U32.HI R6, RZ, 0x10, R32 ;  /* 0x00000010ff067819 */ /* 0x002fe20000011620 */
[----:B---3--:R-:W-:-:S03]  /*6200*/  FFMA.FTZ R17, R17, -R216, R92 ;  /* 0x800000d811117223 */ /* 0x008fc6000001005c */
[----:B------:R-:W-:-:S04]  /*6210*/  LOP3.LUT R6, R6, 0xff, RZ, 0xc0, !PT ;  /* 0x000000ff06067812 */ /* 0x000fc800078ec0ff */
[----:B------:R-:W-:Y:S01]  /*6220*/  ISETP.GE.U32.AND P4, PT, R217, R6, PT ;  /* 0x00000006d900720c */ /* 0x000fe20003f86070 */
[----:B------:R-:W-:Y:S01]  /*6230*/  IMAD R6, R147, R109, R11 ;  /* 0x0000006d93067224 */ /* 0x000fe200078e020b */
[----:B--2---:R-:W-:Y:S01]  /*6240*/  F2FP.PACK_AB R13, R120, R121 ;  /* 0x00000079780d723e */ /* 0x004fe200000000ff */
[----:B------:R-:W-:-:S03]  /*6250*/  IMAD.IADD R7, R230, 0x1, -R21 ;  /* 0x00000001e6077824 */ /* 0x000fc600078e0a15 */
[----:B------:R-:W-:Y:S02]  /*6260*/  PRMT R49, R13, 0x7610, R49 ;  /* 0x000076100d317816 */ /* 0x000fe40000000031 */
[----:B------:R-:W-:Y:S01]  /*6270*/  IABS R12, R7 ;  /* 0x00000007000c7213 */ /* 0x000fe20000000000 */
[----:B------:R-:W-:Y:S01]  /*6280*/  IMAD.IADD R7, R223, 0x1, -R27 ;  /* 0x00000001df077824 */ /* 0x000fe200078e0a1b */
[----:B------:R-:W-:Y:S01]  /*6290*/  PRMT R48, R13, 0x7632, R48 ;  /* 0x000076320d307816 */ /* 0x000fe20000000030 */
[----:B------:R-:W-:Y:S01]  /*62a0*/  FFMA.FTZ R13, R31, -R216, R59 ;  /* 0x800000d81f0d7223 */ /* 0x000fe2000001003b */
[----:B------:R1:W-:Y:S01]  /*62b0*/  I2F R26, R12 ;  /* 0x0000000c001a7306 */ /* 0x0003e20000201400 */
[----:B------:R-:W-:Y:S01]  /*62c0*/  FSEL R59, R17, -INF , !P1 ;  /* 0xff800000113b7808 */ /* 0x000fe20004800000 */
[----:B------:R-:W-:Y:S01]  /*62d0*/  @!P4 HADD2 R42, -R49.H0_H0, -RZ.H0_H0 ;  /* 0xa00000ff312ac230 */ /* 0x000fe20000000900 */
[----:B------:R-:W-:Y:S02]  /*62e0*/  IABS R7, R7 ;  /* 0x0000000700077213 */ /* 0x000fe40000000000 */
[----:B------:R-:W-:-:S02]  /*62f0*/  FSEL R56, R13, -INF , !P2 ;  /* 0xff8000000d387808 */ /* 0x000fc40005000000 */
[----:B------:R-:W-:Y:S01]  /*6300*/  PRMT R145, R49, 0x5410, R48 ;  /* 0x0000541031917816 */ /* 0x000fe20000000030 */
[----:B------:R-:W-:Y:S01]  /*6310*/  IMAD.MOV.U32 R11, RZ, RZ, R7 ;  /* 0x000000ffff0b7224 */ /* 0x000fe200078e0007 */
[----:B------:R-:W-:Y:S02]  /*6320*/  @!P4 PRMT R49, R42, 0x5410, RZ ;  /* 0x000054102a31c816 */ /* 0x000fe400000000ff */
[C---:B------:R-:W-:Y:S01]  /*6330*/  ISETP.GE.AND P1, PT, R25.reuse, R227, PT ;  /* 0x000000e31900720c */ /* 0x040fe20003f26270 */
[----:B------:R2:W-:Y:S01]  /*6340*/  I2F R21, R11 ;  /* 0x0000000b00157306 */ /* 0x0005e20000201400 */
[C---:B------:R-:W-:Y:S02]  /*6350*/  ISETP.GE.AND P4, PT, R25.reuse, R228, PT ;  /* 0x000000e41900720c */ /* 0x040fe40003f86270 */
[C---:B------:R-:W-:Y:S01]  /*6360*/  ISETP.GE.OR P1, PT, R25.reuse, R233, !P1 ;  /* 0x000000e91900720c */ /* 0x040fe20004f26670 */
[----:B-1----:R-:W-:Y:S01]  /*6370*/  IMAD.IADD R12, R230, 0x1, -R27 ;  /* 0x00000001e60c7824 */ /* 0x002fe200078e0a1b */
[----:B------:R-:W-:-:S04]  /*6380*/  ISETP.GE.OR P4, PT, R25, R234, !P4 ;  /* 0x000000ea1900720c */ /* 0x000fc80006786670 */
[----:B------:R-:W-:Y:S01]  /*6390*/  IABS R7, R12 ;  /* 0x0000000c00077213 */ /* 0x000fe20000000000 */
[----:B------:R-:W-:-:S04]  /*63a0*/  IMAD.IADD R12, R223, 0x1, -R25 ;  /* 0x00000001df0c7824 */ /* 0x000fc800078e0a19 */
[----:B--2---:R-:W-:Y:S01]  /*63b0*/  IMAD.MOV.U32 R11, RZ, RZ, R7 ;  /* 0x000000ffff0b7224 */ /* 0x004fe200078e0007 */
[----:B------:R-:W-:Y:S01]  /*63c0*/  IABS R7, R12 ;  /* 0x0000000c00077213 */ /* 0x000fe20000000000 */
[----:B------:R-:W-:Y:S02]  /*63d0*/  IMAD.IADD R12, R230, 0x1, -R25 ;  /* 0x00000001e60c7824 */ /* 0x000fe400078e0a19 */
[----:B------:R1:W-:Y:S02]  /*63e0*/  I2F R20, R11 ;  /* 0x0000000b00147306 */ /* 0x0003e40000201400 */
[----:B-1----:R-:W-:Y:S01]  /*63f0*/  IMAD.MOV.U32 R11, RZ, RZ, R7 ;  /* 0x000000ffff0b7224 */ /* 0x002fe200078e0007 */
[----:B------:R-:W-:Y:S01]  /*6400*/  IABS R7, R12 ;  /* 0x0000000c00077213 */ /* 0x000fe20000000000 */
[----:B------:R-:W-:-:S04]  /*6410*/  IMAD.IADD R12, R223, 0x1, -R29 ;  /* 0x00000001df0c7824 */ /* 0x000fc800078e0a1d */
[----:B------:R1:W2:Y:S02]  /*6420*/  I2F R19, R11 ;  /* 0x0000000b00137306 */ /* 0x0002a40000201400 */
[----:B-1----:R-:W-:Y:S01]  /*6430*/  IMAD.MOV.U32 R11, RZ, RZ, R7 ;  /* 0x000000ffff0b7224 */ /* 0x002fe200078e0007 */
[----:B------:R-:W-:Y:S01]  /*6440*/  IABS R7, R12 ;  /* 0x0000000c00077213 */ /* 0x000fe20000000000 */
[----:B--2---:R-:W-:-:S04]  /*6450*/  FFMA.FTZ R17, R19, -R216, R100 ;  /* 0x800000d813117223 */ /* 0x004fc80000010064 */
[----:B------:R1:W2:Y:S01]  /*6460*/  I2F R16, R11 ;  /* 0x0000000b00107306 */ /* 0x0002a20000201400 */
[----:B------:R-:W-:-:S07]  /*6470*/  FSEL R60, R17, -INF , !P4 ;  /* 0xff800000113c7808 */ /* 0x000fce0006000000 */
[----:B------:R3:W4:Y:S01]  /*6480*/  I2F R13, R7 ;  /* 0x00000007000d7306 */ /* 0x0007220000201400 */
[----:B-1----:R-:W-:Y:S01]  /*6490*/  IADD3 R11, R34, -0x20, RZ ;  /* 0xffffffe0220b7810 */ /* 0x002fe20007ffe0ff */
[----:B--2---:R-:W-:-:S03]  /*64a0*/  FFMA.FTZ R18, R16, -R216, R102 ;  /* 0x800000d810127223 */ /* 0x004fc60000010066 */
[----:B------:R-:W-:Y:S02]  /*64b0*/  SHF.R.S32.HI R12, RZ, 0x1f, R11 ;  /* 0x0000001fff0c7819 */ /* 0x000fe4000001140b */
[----:B------:R-:W-:Y:S02]  /*64c0*/  FSEL R62, R18, -INF , !P1 ;  /* 0xff800000123e7808 */ /* 0x000fe40004800000 */
[C---:B---3--:R-:W-:Y:S01]  /*64d0*/  IADD3 R7, P2, R6.reuse, R11, RZ ;  /* 0x0000000b06077210 */ /* 0x048fe20007f5e0ff */
[----:B------:R-:W-:Y:S01]  /*64e0*/  FFMA.FTZ R11, R21, -R216, R93 ;  /* 0x800000d8150b7223 */ /* 0x000fe2000001005d */
[----:B------:R-:W-:Y:S01]  /*64f0*/  LOP3.LUT R18, R9, R74, R72, 0x96, !PT ;  /* 0x0000004a09127212 */ /* 0x000fe200078e9648 */
[----:B----4-:R-:W-:Y:S01]  /*6500*/  FFMA.FTZ R16, R13, -R216, R101 ;  /* 0x800000d80d107223 */ /* 0x010fe20000010065 */
[----:B------:R-:W-:Y:S01]  /*6510*/  LEA.HI.X.SX32 R24, R6, R12, 0x1, P2 ;  /* 0x0000000c06187211 */ /* 0x000fe200010f0eff */
[-C--:B------:R-:W-:Y:S01]  /*6520*/  FFMA.FTZ R6, R26, -R216.reuse, R94 ;  /* 0x800000d81a067223 */ /* 0x080fe2000001005e */
[----:B------:R-:W-:Y:S01]  /*6530*/  FSEL R54, R11, -INF , !P6 ;  /* 0xff8000000b367808 */ /* 0x000fe20007000000 */
[----:B------:R-:W-:Y:S01]  /*6540*/  FFMA.FTZ R12, R20, -R216, R95 ;  /* 0x800000d8140c7223 */ /* 0x000fe2000001005f */
[----:B------:R-:W-:-:S02]  /*6550*/  LOP3.LUT R13, R61, R79, RZ, 0x3c, !PT ;  /* 0x0000004f3d0d7212 */ /* 0x000fc400078e3cff */
[----:B------:R-:W-:Y:S01]  /*6560*/  FSEL R65, R6, -INF , !P5 ;  /* 0xff80000006417808 */ /* 0x000fe20006800000 */
[----:B------:R-:W-:Y:S01]  /*6570*/  IMAD.IADD R6, R230, 0x1, -R29 ;  /* 0x00000001e6067824 */ /* 0x000fe200078e0a1d */
[----:B------:R-:W-:Y:S01]  /*6580*/  ISETP.GE.AND P2, PT, R29, R228, PT ;  /* 0x000000e41d00720c */ /* 0x000fe20003f46270 */
[----:B------:R-:W-:Y:S01]  /*6590*/  IMAD.WIDE.U32 R66, R13, -0x2daee0ad, RZ ;  /* 0xd2511f530d427825 */ /* 0x000fe200078e00ff */
[----:B------:R-:W-:Y:S02]  /*65a0*/  FSEL R58, R12, -INF , !P0 ;  /* 0xff8000000c3a7808 */ /* 0x000fe40004000000 */
[----:B------:R-:W-:Y:S01]  /*65b0*/  IABS R11, R6 ;  /* 0x00000006000b7213 */ /* 0x000fe20000000000 */
[----:B------:R-:W-:Y:S01]  /*65c0*/  IMAD.IADD R6, R223, 0x1, -R28 ;  /* 0x00000001df067824 */ /* 0x000fe200078e0a1c */
[----:B------:R-:W-:Y:S01]  /*65d0*/  ISETP.GE.OR P2, PT, R29, R234, !P2 ;  /* 0x000000ea1d00720c */ /* 0x000fe20005746670 */
[----:B------:R-:W-:Y:S01]  /*65e0*/  IMAD.IADD R12, R223, 0x1, -R30 ;  /* 0x00000001df0c7824 */ /* 0x000fe200078e0a1e */
[----:B------:R1:W2:Y:S01]  /*65f0*/  I2F R19, R11 ;  /* 0x0000000b00137306 */ /* 0x0002a20000201400 */
[----:B------:R3:W-:Y:S01]  /*6600*/  STL.64 [R1+0x48], R66 ;  /* 0x0000484201007387 */ /* 0x0007e20000100a00 */
[----:B------:R-:W-:-:S02]  /*6610*/  IABS R6, R6 ;  /* 0x0000000600067213 */ /* 0x000fc40000000000 */
[----:B------:R-:W-:Y:S02]  /*6620*/  FSEL R55, R16, -INF , !P2 ;  /* 0xff80000010377808 */ /* 0x000fe40005000000 */
[CC--:B------:R-:W-:Y:S02]  /*6630*/  ISETP.GE.AND P5, PT, R29.reuse, R227.reuse, PT ;  /* 0x000000e31d00720c */ /* 0x0c0fe40003fa6270 */
[----:B------:R-:W4:Y:S01]  /*6640*/  I2F R20, R6 ;  /* 0x0000000600147306 */ /* 0x000f220000201400 */
[CC--:B------:R-:W-:Y:S02]  /*6650*/  ISETP.GE.AND P6, PT, R28.reuse, R228.reuse, PT ;  /* 0x000000e41c00720c */ /* 0x0c0fe40003fc6270 */
[----:B------:R-:W-:Y:S02]  /*6660*/  ISETP.GE.AND P0, PT, R28, R227, PT ;  /* 0x000000e31c00720c */ /* 0x000fe40003f06270 */
[----:B------:R-:W-:Y:S02]  /*6670*/  ISETP.GE.OR P5, PT, R29, R233, !P5 ;  /* 0x000000e91d00720c */ /* 0x000fe40006fa6670 */
[----:B------:R-:W-:Y:S01]  /*6680*/  ISETP.GE.AND P1, PT, R30, R228, PT ;  /* 0x000000e41e00720c */ /* 0x000fe20003f26270 */
[----:B-1----:R-:W-:Y:S01]  /*6690*/  IMAD.IADD R11, R230, 0x1, -R28 ;  /* 0x00000001e60b7824 */ /* 0x002fe200078e0a1c */
[----:B------:R-:W-:Y:S01]  /*66a0*/  ISETP.GE.AND P2, PT, R30, R227, PT ;  /* 0x000000e31e00720c */ /* 0x000fe20003f46270 */
[----:B--2---:R-:W-:Y:S01]  /*66b0*/  FFMA.FTZ R31, R19, -R216, R103 ;  /* 0x800000d8131f7223 */ /* 0x004fe20000010067 */
[----:B------:R-:W-:Y:S01]  /*66c0*/  ISETP.GE.OR P6, PT, R28, R234, !P6 ;  /* 0x000000ea1c00720c */ /* 0x000fe200077c6670 */
[----:B------:R-:W-:Y:S01]  /*66d0*/  IMAD.WIDE.U32 R18, R18, -0x2daee0ad, RZ ;  /* 0xd2511f5312127825 */ /* 0x000fe200078e00ff */
[----:B------:R-:W-:-:S02]  /*66e0*/  IABS R13, R11 ;  /* 0x0000000b000d7213 */ /* 0x000fc40000000000 */
[----:B------:R-:W-:Y:S01]  /*66f0*/  LOP3.LUT R11, R67, R53, R70, 0x96, !PT ;  /* 0x00000035430b7212 */ /* 0x000fe200078e9646 */
[----:B----4-:R-:W-:Y:S01]  /*6700*/  FFMA.FTZ R29, R20, -R216, R104 ;  /* 0x800000d8141d7223 */ /* 0x010fe20000010068 */
[----:B------:R1:W2:Y:S01]  /*6710*/  I2F R26, R13 ;  /* 0x0000000d001a7306 */ /* 0x0002a20000201400 */
[----:B------:R-:W-:Y:S02]  /*6720*/  IABS R6, R12 ;  /* 0x0000000c00067213 */ /* 0x000fe40000000000 */
[----:B------:R-:W-:Y:S01]  /*6730*/  IMAD.WIDE.U32 R194, R11, -0x326172a9, RZ ;  /* 0xcd9e8d570bc27825 */ /* 0x000fe200078e00ff */
[----:B------:R-:W-:Y:S02]  /*6740*/  LEA R12, P4, R7, R110, 0x1 ;  /* 0x0000006e070c7211 */ /* 0x000fe400078808ff */
[----:B------:R-:W-:Y:S01]  /*6750*/  ISETP.GE.OR P0, PT, R28, R233, !P0 ;  /* 0x000000e91c00720c */ /* 0x000fe20004706670 */
[----:B------:R-:W-:Y:S01]  /*6760*/  IMAD.IADD R11, R230, 0x1, -R30 ;  /* 0x00000001e60b7824 */ /* 0x000fe200078e0a1e */
[----:B------:R-:W-:Y:S01]  /*6770*/  LOP3.LUT R16, R195, R64, R8, 0x96, !PT ;  /* 0x00000040c3107212 */ /* 0x000fe200078e9608 */
[----:B------:R4:W5:Y:S01]  /*6780*/  I2F R17, R6 ;  /* 0x0000000600117306 */ /* 0x0009620000201400 */
[----:B------:R-:W-:-:S02]  /*6790*/  LOP3.LUT R18, R23, R46, R18, 0x96, !PT ;  /* 0x0000002e17127212 */ /* 0x000fc400078e9612 */
[----:B------:R-:W-:Y:S02]  /*67a0*/  IABS R11, R11 ;  /* 0x0000000b000b7213 */ /* 0x000fe40000000000 */
[----:B------:R-:W-:Y:S02]  /*67b0*/  ISETP.GE.OR P1, PT, R30, R234, !P1 ;  /* 0x000000ea1e00720c */ /* 0x000fe40004f26670 */
[----:B-1----:R-:W-:Y:S01]  /*67c0*/  LOP3.LUT R13, R9, R74, R78, 0x96, !PT ;  /* 0x0000004a090d7212 */ /* 0x002fe200078e964e */
[----:B------:R1:W1:Y:S01]  /*67d0*/  I2F R21, R11 ;  /* 0x0000000b00157306 */ /* 0x0002620000201400 */
[----:B--2---:R-:W-:Y:S01]  /*67e0*/  FFMA.FTZ R33, R26, -R216, R106 ;  /* 0x800000d81a217223 */ /* 0x004fe2000001006a */
[----:B------:R-:W-:Y:S02]  /*67f0*/  ISETP.GE.OR P2, PT, R30, R233, !P2 ;  /* 0x000000e91e00720c */ /* 0x000fe40005746670 */
[----:B------:R-:W-:Y:S01]  /*6800*/  IMAD.WIDE.U32 R8, R13, -0x2daee0ad, RZ ;  /* 0xd2511f530d087825 */ /* 0x000fe200078e00ff */
[----:B------:R-:W-:-:S02]  /*6810*/  LEA.HI.X R13, R7, R111, R24, 0x1, P4 ;  /* 0x0000006f070d7211 */ /* 0x000fc400020f0c18 */
[----:B----4-:R-:W-:Y:S01]  /*6820*/  LOP3.LUT R6, R61, R73, RZ, 0x3c, !PT ;  /* 0x000000493d067212 */ /* 0x010fe200078e3cff */
[----:B------:R-:W-:Y:S01]  /*6830*/  IMAD.WIDE.U32 R24, R16, -0x2daee0ad, RZ ;  /* 0xd2511f5310187825 */ /* 0x000fe200078e00ff */
[----:B------:R-:W-:-:S03]  /*6840*/  LOP3.LUT R7, R9, R47, R66, 0x96, !PT ;  /* 0x0000002f09077212 */ /* 0x000fc600078e9642 */
[----:B---3--:R-:W-:Y:S01]  /*6850*/  IMAD.WIDE.U32 R66, R6, -0x2daee0ad, RZ ;  /* 0xd2511f5306427825 */ /* 0x008fe200078e00ff */
[----:B------:R-:W-:-:S03]  /*6860*/  LOP3.LUT R26, R25, R46, R8, 0x96, !PT ;  /* 0x0000002e191a7212 */ /* 0x000fc600078e9608 */
[----:B------:R-:W-:Y:S01]  /*6870*/  IMAD.WIDE.U32 R6, R7, -0x326172a9, RZ ;  /* 0xcd9e8d5707067825 */ /* 0x000fe200078e00ff */
[----:B-1----:R-:W-:Y:S01]  /*6880*/  LOP3.LUT R11, R67, R53, R70, 0x96, !PT ;  /* 0x00000035430b7212 */ /* 0x002fe200078e9646 */
[----:B------:R1:W-:Y:S01]  /*6890*/  STL.64 [R1+0x20], R66 ;  /* 0x0000204201007387 */ /* 0x0003e20000100a00 */
[----:B------:R-:W-:Y:S01]  /*68a0*/  LOP3.LUT R9, R19, R47, R66, 0x96, !PT ;  /* 0x0000002f13097212 */ /* 0x000fe200078e9642 */
[----:B-----5:R-:W-:Y:S01]  /*68b0*/  FFMA.FTZ R28, R17, -R216, R105 ;  /* 0x800000d8111c7223 */ /* 0x020fe20000010069 */
[-CC-:B------:R-:W-:Y:S01]  /*68c0*/  LOP3.LUT R16, R7, R44.reuse, R194.reuse, 0x96, !PT ;  /* 0x0000002c07107212 */ /* 0x180fe200078e96c2 */
[----:B------:R-:W-:Y:S01]  /*68d0*/  IMAD.WIDE.U32 R246, R11, -0x326172a9, RZ ;  /* 0xcd9e8d570bf67825 */ /* 0x000fe200078e00ff */
[----:B------:R-:W-:Y:S01]  /*68e0*/  LOP3.LUT R11, R7, R44, R194, 0x96, !PT ;  /* 0x0000002c070b7212 */ /* 0x000fe200078e96c2 */
[----:B------:R-:W-:Y:S01]  /*68f0*/  STL [R1+0xa4], R252 ;  /* 0x0000a4fc01007387 */ /* 0x000fe20000100800 */
[----:B------:R-:W-:Y:S01]  /*6900*/  LOP3.LUT R7, R35, R252, R36, 0x96, !PT ;  /* 0x000000fc23077212 */ /* 0x000fe200078e9624 */
[----:B------:R-:W-:-:S04]  /*6910*/  IMAD.WIDE.U32 R8, R9, -0x326172a9, RZ ;  /* 0xcd9e8d5709087825 */ /* 0x000fc800078e00ff */
[----:B------:R-:W-:Y:S01]  /*6920*/  IMAD.WIDE.U32 R16, R16, -0x2daee0ad, RZ ;  /* 0xd2511f5310107825 */ /* 0x000fe200078e00ff */
[----:B------:R-:W-:-:S03]  /*6930*/  LOP3.LUT R20, R9, R44, R246, 0x96, !PT ;  /* 0x0000002c09147212 */ /* 0x000fc600078e96f6 */
[----:B------:R-:W-:Y:S01]  /*6940*/  IMAD.WIDE.U32 R26, R26, -0x326172a9, RZ ;  /* 0xcd9e8d571a1a7825 */ /* 0x000fe200078e00ff */
[----:B------:R-:W-:-:S03]  /*6950*/  LOP3.LUT R17, R17, R235, R24, 0x96, !PT ;  /* 0x000000eb11117212 */ /* 0x000fc600078e9618 */
[----:B------:R-:W-:Y:S01]  /*6960*/  FFMA.FTZ R30, R21, -R216, R107 ;  /* 0x800000d8151e7223 */ /* 0x000fe2000001006b */
[CCC-:B------:R-:W-:Y:S01]  /*6970*/  LOP3.LUT R24, R27.reuse, R245.reuse, R6.reuse, 0x96, !PT ;  /* 0x000000f51b187212 */ /* 0x1c0fe200078e9606 */
[----:B------:R-:W-:Y:S01]  /*6980*/  IMAD.WIDE.U32 R20, R20, -0x2daee0ad, RZ ;  /* 0xd2511f5314147825 */ /* 0x000fe200078e00ff */
[----:B------:R-:W-:-:S03]  /*6990*/  LOP3.LUT R9, R27, R245, R6, 0x96, !PT ;  /* 0x000000f51b097212 */ /* 0x000fc600078e9606 */
[----:B------:R-:W-:Y:S01]  /*69a0*/  IMAD.WIDE.U32 R18, R18, -0x326172a9, RZ ;  /* 0xcd9e8d5712127825 */ /* 0x000fe200078e00ff */
[----:B------:R-:W-:-:S03]  /*69b0*/  LOP3.LUT R6, R21, R235, R22, 0x96, !PT ;  /* 0x000000eb15067212 */ /* 0x000fc600078e9616 */
[----:B------:R-:W-:Y:S01]  /*69c0*/  IMAD.WIDE.U32 R24, R24, -0x2daee0ad, RZ ;  /* 0xd2511f5318187825 */ /* 0x000fe200078e00ff */
[----:B------:R-:W-:-:S03]  /*69d0*/  LOP3.LUT R22, R19, R245, R8, 0x96, !PT ;  /* 0x000000f513167212 */ /* 0x000fc600078e9608 */
[----:B------:R-:W-:Y:S01]  /*69e0*/  IMAD.WIDE.U32 R46, R6, -0x326172a9, RZ ;  /* 0xcd9e8d57062e7825 */ /* 0x000fe200078e00ff */
[----:B------:R-:W-:-:S03]  /*69f0*/  LOP3.LUT R8, R25, R43, R16, 0x96, !PT ;  /* 0x0000002b19087212 */ /* 0x000fc600078e9610 */
[----:B------:R-:W-:-:S04]  /*6a00*/  IMAD.WIDE.U32 R22, R22, -0x2daee0ad, RZ ;  /* 0xd2511f5316167825 */ /* 0x000fc800078e00ff */
[----:B------:R-:W-:Y:S01]  /*6a10*/  IMAD.WIDE.U32 R16, R17, -0x326172a9, RZ ;  /* 0xcd9e8d5711107825 */ /* 0x000fe200078e00ff */
[----:B-1----:R-:W-:-:S03]  /*6a20*/  LOP3.LUT R66, R23, R43, R20, 0x96, !PT ;  /* 0x0000002b17427212 */ /* 0x002fc600078e9614 */
[----:B------:R-:W-:Y:S01]  /*6a30*/  IMAD R11, R11, -0x2daee0ad, RZ ;  /* 0xd2511f530b0b7824 */ /* 0x000fe200078e02ff */
[-CC-:B------:R-:W-:Y:S01]  /*6a40*/  LOP3.LUT R19, R17, R252.reuse, R26.reuse, 0x96, !PT ;  /* 0x000000fc11137212 */ /* 0x180fe200078e961a */
[----:B------:R-:W-:Y:S01]  /*6a50*/  IMAD.WIDE.U32 R20, R9, -0x2daee0ad, RZ ;  /* 0xd2511f5309147825 */ /* 0x000fe200078e00ff */
[-C--:B------:R-:W-:Y:S02]  /*6a60*/  LOP3.LUT R26, R17, R252.reuse, R26, 0x96, !PT ;  /* 0x000000fc111a7212 */ /* 0x080fe400078e961a */
[----:B------:R-:W-:Y:S01]  /*6a70*/  LOP3.LUT R17, R47, R252, R18, 0x96, !PT ;  /* 0x000000fc2f117212 */ /* 0x000fe200078e9612 */
[----:B------:R-:W-:Y:S01]  /*6a80*/  IMAD.WIDE.U32 R6, R7, -0x2daee0ad, RZ ;  /* 0xd2511f5307067825 */ /* 0x000fe200078e00ff */
[----:B------:R-:W-:-:S03]  /*6a90*/  LOP3.LUT R18, R21, R43, R11, 0x96, !PT ;  /* 0x0000002b15127212 */ /* 0x000fc600078e960b */
[----:B------:R-:W-:Y:S01]  /*6aa0*/  IMAD.WIDE.U32 R8, R8, -0x326172a9, RZ ;  /* 0xcd9e8d5708087825 */ /* 0x000fe200078e00ff */
[----:B------:R-:W-:Y:S02]  /*6ab0*/  LOP3.LUT R41, R7, R244, R38, 0x96, !PT ;  /* 0x000000f407297212 */ /* 0x000fe400078e9626 */
[C---:B------:R-:W-:Y:S02]  /*6ac0*/  LOP3.LUT R25, R6.reuse, 0xff, RZ, 0xc0, !PT ;  /* 0x000000ff06197812 */ /* 0x040fe400078ec0ff */
[----:B------:R-:W-:Y:S02]  /*6ad0*/  LOP3.LUT R27, R6, 0xffff, RZ, 0xc0, !PT ;  /* 0x0000ffff061b7812 */ /* 0x000fe400078ec0ff */
[--C-:B------:R-:W-:Y:S02]  /*6ae0*/  SHF.R.U32.HI R47, RZ, 0x10, R6.reuse ;  /* 0x00000010ff2f7819 */ /* 0x100fe40000011606 */
[----:B------:R-:W-:Y:S01]  /*6af0*/  SHF.R.U32.HI R23, RZ, 0x18, R6 ;  /* 0x00000018ff177819 */ /* 0x000fe20000011606 */
[----:B------:R-:W-:Y:S01]  /*6b00*/  IMAD.WIDE.U32 R6, R19, -0x2daee0ad, RZ ;  /* 0xd2511f5313067825 */ /* 0x000fe200078e00ff */
[----:B------:R-:W-:-:S02]  /*6b10*/  LOP3.LUT R11, R9, R128, R16, 0x96, !PT ;  /* 0x00000080090b7212 */ /* 0x000fc400078e9610 */
[----:B------:R-:W-:Y:S01]  /*6b20*/  LOP3.LUT R21, R8, 0xff, RZ, 0xc0, !PT ;  /* 0x000000ff08157812 */ /* 0x000fe200078ec0ff */
[----:B------:R-:W-:Y:S01]  /*6b30*/  IMAD.WIDE.U32 R18, R18, -0x326172a9, RZ ;  /* 0xcd9e8d5712127825 */ /* 0x000fe200078e00ff */
[----:B------:R-:W-:Y:S02]  /*6b40*/  LOP3.LUT R64, R8, 0xffff, RZ, 0xc0, !PT ;  /* 0x0000ffff08407812 */ /* 0x000fe400078ec0ff */
[--C-:B------:R-:W-:Y:S02]  /*6b50*/  SHF.R.U32.HI R67, RZ, 0x10, R8.reuse ;  /* 0x00000010ff437819 */ /* 0x100fe40000011608 */
[----:B------:R-:W-:Y:S01]  /*6b60*/  SHF.R.U32.HI R53, RZ, 0x18, R8 ;  /* 0x00000018ff357819 */ /* 0x000fe20000011608 */
[----:B------:R-:W-:Y:S01]  /*6b70*/  IMAD.WIDE.U32 R8, R26, -0x2daee0ad, RZ ;  /* 0xd2511f531a087825 */ /* 0x000fe200078e00ff */
[----:B------:R-:W-:Y:S02]  /*6b80*/  LOP3.LUT R43, R19, R128, R16, 0x96, !PT ;  /* 0x00000080132b7212 */ /* 0x000fe400078e9610 */
[----:B------:R-:W-:-:S02]  /*6b90*/  LOP3.LUT R39, R7, R244, R24, 0x96, !PT ;  /* 0x000000f407277212 */ /* 0x000fc400078e9618 */
[----:B------:R-:W-:Y:S02]  /*6ba0*/  FMNMX.FTZ R16, R63, R52, !PT ;  /* 0x000000343f107209 */ /* 0x000fe40007810000 */
[C---:B------:R-:W-:Y:S02]  /*6bb0*/  LOP3.LUT R24, R6.reuse, 0xff, RZ, 0xc0, !PT ;  /* 0x000000ff06187812 */ /* 0x040fe400078ec0ff */
[----:B------:R-:W-:Y:S02]  /*6bc0*/  LOP3.LUT R86, R6, 0xffff, RZ, 0xc0, !PT ;  /* 0x0000ffff06567812 */ /* 0x000fe400078ec0ff */
[--C-:B------:R-:W-:Y:S02]  /*6bd0*/  SHF.R.U32.HI R71, RZ, 0x10, R6.reuse ;  /* 0x00000010ff477819 */ /* 0x100fe40000011606 */
[----:B------:R-:W-:Y:S01]  /*6be0*/  SHF.R.U32.HI R61, RZ, 0x18, R6 ;  /* 0x00000018ff3d7819 */ /* 0x000fe20000011606 */
[----:B------:R-:W-:Y:S01]  /*6bf0*/  IMAD.WIDE.U32 R6, R17, -0x2daee0ad, RZ ;  /* 0xd2511f5311067825 */ /* 0x000fe200078e00ff */
[----:B------:R-:W-:-:S02]  /*6c00*/  LOP3.LUT R72, R8, 0xffff, RZ, 0xc0, !PT ;  /* 0x0000ffff08487812 */ /* 0x000fc400078ec0ff */
[----:B------:R-:W-:Y:S02]  /*6c10*/  LOP3.LUT R77, R8, 0xff, RZ, 0xc0, !PT ;  /* 0x000000ff084d7812 */ /* 0x000fe400078ec0ff */
[--C-:B------:R-:W-:Y:S02]  /*6c20*/  SHF.R.U32.HI R73, RZ, 0x10, R8.reuse ;  /* 0x00000010ff497819 */ /* 0x100fe40000011608 */
[----:B------:R-:W-:Y:S02]  /*6c30*/  SHF.R.U32.HI R79, RZ, 0x18, R8 ;  /* 0x00000018ff4f7819 */ /* 0x000fe40000011608 */
[----:B------:R-:W-:Y:S02]  /*6c40*/  FMNMX.FTZ R8, R59, R16, !PT ;  /* 0x000000103b087209 */ /* 0x000fe40007810000 */
[----:B------:R-:W-:Y:S02]  /*6c50*/  LOP3.LUT R44, R7, R244, R22, 0x96, !PT ;  /* 0x000000f4072c7212 */ /* 0x000fe400078e9616 */
[----:B------:R-:W-:-:S02]  /*6c60*/  LOP3.LUT R70, R6, 0xffff, RZ, 0xc0, !PT ;  /* 0x0000ffff06467812 */ /* 0x000fc400078ec0ff */
[----:B------:R-:W-:Y:S02]  /*6c70*/  FMNMX.FTZ R7, R54, R8, !PT ;  /* 0x0000000836077209 */ /* 0x000fe40007810000 */
[----:B------:R-:W-:Y:S02]  /*6c80*/  LOP3.LUT R74, R6, 0xff, RZ, 0xc0, !PT ;  /* 0x000000ff064a7812 */ /* 0x000fe400078ec0ff */
[--C-:B------:R-:W-:Y:S02]  /*6c90*/  SHF.R.U32.HI R78, RZ, 0x10, R6.reuse ;  /* 0x00000010ff4e7819 */ /* 0x100fe40000011606 */
[----:B------:R-:W-:Y:S01]  /*6ca0*/  SHF.R.U32.HI R81, RZ, 0x18, R6 ;  /* 0x00000018ff517819 */ /* 0x000fe20000011606 */
[----:B------:R-:W-:Y:S01]  /*6cb0*/  FFMA.FTZ R6, R45, R2, -R5 ;  /* 0x000000022d067223 */ /* 0x000fe20000010805 */
[----:B------:R-:W-:Y:S02]  /*6cc0*/  FMNMX.FTZ R7, R60, R7, !PT ;  /* 0x000000073c077209 */ /* 0x000fe40007810000 */
[----:B------:R-:W-:Y:S01]  /*6cd0*/  FSEL R17, R29, -INF , !P6 ;  /* 0xff8000001d117808 */ /* 0x000fe20007000000 */
[----:B------:R1:W-:Y:S01]  /*6ce0*/  MUFU.EX2 R193, R6 ;  /* 0x0000000600c17308 */ /* 0x0003e20000000800 */
[----:B------:R-:W-:-:S02]  /*6cf0*/  FMNMX.FTZ R7, R55, R7, !PT ;  /* 0x0000000737077209 */ /* 0x000fc40007810000 */
[C---:B------:R-:W-:Y:S02]  /*6d00*/  LOP3.LUT R89, R18.reuse, 0xffff, RZ, 0xc0, !PT ;  /* 0x0000ffff12597812 */ /* 0x040fe400078ec0ff */
[----:B------:R-:W-:Y:S02]  /*6d10*/  LOP3.LUT R92, R18, 0xff, RZ, 0xc0, !PT ;  /* 0x000000ff125c7812 */ /* 0x000fe400078ec0ff */
[--C-:B------:R-:W-:Y:S02]  /*6d20*/  SHF.R.U32.HI R90, RZ, 0x10, R18.reuse ;  /* 0x00000010ff5a7819 */ /* 0x100fe40000011612 */
[----:B------:R-:W-:Y:S02]  /*6d30*/  SHF.R.U32.HI R91, RZ, 0x18, R18 ;  /* 0x00000018ff5b7819 */ /* 0x000fe40000011612 */
[----:B------:R-:W-:Y:S02]  /*6d40*/  FSEL R18, R28, -INF , !P1 ;  /* 0xff8000001c127808 */ /* 0x000fe40004800000 */
[----:B------:R-:W-:Y:S01]  /*6d50*/  FMNMX.FTZ R132, R17, R7, !PT ;  /* 0x0000000711847209 */ /* 0x000fe20007810000 */
[----:B------:R-:W-:Y:S01]  /*6d60*/  FFMA.FTZ R7, R80, R2, -R5 ;  /* 0x0000000250077223 */ /* 0x000fe20000010805 */
[----:B------:R-:W-:-:S02]  /*6d70*/  LOP3.LUT R42, R9, R244, R20, 0x96, !PT ;  /* 0x000000f4092a7212 */ /* 0x000fc400078e9614 */
[----:B-1----:R-:W-:Y:S01]  /*6d80*/  FMNMX.FTZ R6, R57, R56, !PT ;  /* 0x0000003839067209 */ /* 0x002fe20007810000 */
[----:B------:R1:W2:Y:S01]  /*6d90*/  MUFU.EX2 R192, R7 ;  /* 0x0000000700c07308 */ /* 0x0002a20000000800 */
[----:B------:R-:W-:Y:S02]  /*6da0*/  FMNMX.FTZ R132, R18, R132, !PT ;  /* 0x0000008412847209 */ /* 0x000fe40007810000 */
[----:B------:R-:W-:Y:S02]  /*6db0*/  FMNMX.FTZ R6, R65, R6, !PT ;  /* 0x0000000641067209 */ /* 0x000fe40007810000 */
[----:B------:R-:W-:Y:S02]  /*6dc0*/  LOP3.LUT R9, R14, 0xffff, RZ, 0xc0, !PT ;  /* 0x0000ffff0e097812 */ /* 0x000fe400078ec0ff */
[----:B------:R-:W-:Y:S02]  /*6dd0*/  FMNMX.FTZ R6, R58, R6, !PT ;  /* 0x000000063a067209 */ /* 0x000fe40007810000 */
[----:B------:R-:W-:-:S02]  /*6de0*/  FSEL R45, R31, -INF , !P5 ;  /* 0xff8000001f2d7808 */ /* 0x000fc40006800000 */
[----:B------:R-:W-:Y:S02]  /*6df0*/  FMNMX.FTZ R6, R62, R6, !PT ;  /* 0x000000063e067209 */ /* 0x000fe40007810000 */
[----:B------:R-:W-:Y:S02]  /*6e00*/  LOP3.LUT R8, R14, 0xff, RZ, 0xc0, !PT ;  /* 0x000000ff0e087812 */ /* 0x000fe400078ec0ff */
[--C-:B------:R-:W-:Y:S02]  /*6e10*/  SHF.R.U32.HI R15, RZ, 0x10, R14.reuse ;  /* 0x00000010ff0f7819 */ /* 0x100fe4000001160e */
[----:B------:R-:W-:Y:S02]  /*6e20*/  SHF.R.U32.HI R16, RZ, 0x18, R14 ;  /* 0x00000018ff107819 */ /* 0x000fe4000001160e */
[----:B------:R-:W3:Y:S01]  /*6e30*/  SHFL.BFLY PT, R14, R132, 0x2, 0x1f ;  /* 0x0c401f00840e7f89 */ /* 0x000ee200000e0000 */
[----:B------:R-:W-:Y:S02]  /*6e40*/  FSEL R20, R33, -INF , !P0 ;  /* 0xff80000021147808 */ /* 0x000fe40004000000 */
[----:B------:R-:W-:-:S02]  /*6e50*/  FMNMX.FTZ R6, R45, R6, !PT ;  /* 0x000000062d067209 */ /* 0x000fc40007810000 */
[----:B-1----:R-:W-:Y:S02]  /*6e60*/  SHF.R.U32.HI R7, RZ, 0x18, R32 ;  /* 0x00000018ff077819 */ /* 0x002fe40000011620 */
[----:B------:R-:W-:Y:S02]  /*6e70*/  FSEL R19, R30, -INF , !P2 ;  /* 0xff8000001e137808 */ /* 0x000fe40005000000 */
[----:B------:R-:W-:Y:S02]  /*6e80*/  FMNMX.FTZ R6, R20, R6, !PT ;  /* 0x0000000614067209 */ /* 0x000fe40007810000 */
[C---:B------:R-:W-:Y:S01]  /*6e90*/  ISETP.GE.U32.AND P5, PT, R217.reuse, R8, PT ;  /* 0x00000008d900720c */ /* 0x040fe20003fa6070 */
[----:B------:R-:W-:Y:S01]  /*6ea0*/  FFMA.FTZ R8, R68, R2, -R10 ;  /* 0x0000000244087223 */ /* 0x000fe2000001080a */
[----:B------:R-:W-:Y:S02]  /*6eb0*/  ISETP.GE.U32.AND P0, PT, R217, R7, PT ;  /* 0x00000007d900720c */ /* 0x000fe40003f06070 */
[----:B------:R-:W-:Y:S01]  /*6ec0*/  FMNMX.FTZ R6, R19, R6, !PT ;  /* 0x0000000613067209 */ /* 0x000fe20007810000 */
[----:B------:R1:W-:Y:S01]  /*6ed0*/  MUFU.EX2 R183, R8 ;  /* 0x0000000800b77308 */ /* 0x0003e20000000800 */
[----:B------:R-:W-:-:S02]  /*6ee0*/  SHF.R.U32.HI R7, RZ, 0x8, R9 ;  /* 0x00000008ff077819 */ /* 0x000fc40000011609 */
[----:B------:R-:W-:Y:S01]  /*6ef0*/  ISETP.GE.U32.AND P4, PT, R217, R25, PT ;  /* 0x00000019d900720c */ /* 0x000fe20003f86070 */
[----:B------:R-:W4:Y:S01]  /*6f00*/  SHFL.BFLY PT, R135, R6, 0x2, 0x1f ;  /* 0x0c401f0006877f89 */ /* 0x000f2200000e0000 */
[----:B------:R-:W-:Y:S02]  /*6f10*/  LOP3.LUT R9, R7, 0xffff, RZ, 0xc0, !PT ;  /* 0x0000ffff07097812 */ /* 0x000fe400078ec0ff */
[----:B--2---:R-:W-:Y:S02]  /*6f20*/  F2FP.PACK_AB R7, R192, R193 ;  /* 0x000000c1c007723e */ /* 0x004fe400000000ff */
[----:B------:R-:W-:Y:S01]  /*6f30*/  ISETP.GE.U32.AND P2, PT, R217, R9, PT ;  /* 0x00000009d900720c */ /* 0x000fe20003f46070 */
[----:B------:R-:W-:Y:S01]  /*6f40*/  @!P0 HADD2 R93, -R48.H0_H0, -RZ.H0_H0 ;  /* 0xa00000ff305d8230 */ /* 0x000fe20000000900 */
[C---:B------:R-:W-:Y:S02]  /*6f50*/  PRMT R40, R7.reuse, 0x7610, R40 ;  /* 0x0000761007287816 */ /* 0x040fe40000000028 */
[----:B------:R-:W-:-:S02]  /*6f60*/  PRMT R38, R7, 0x7632, R38 ;  /* 0x0000763207267816 */ /* 0x000fc40000000026 */
[----:B---3--:R-:W-:Y:S01]  /*6f70*/  FMNMX.FTZ R132, R132, R14, !PT ;  /* 0x0000000e84847209 */ /* 0x008fe20007810000 */
[-C--:B-1----:R-:W-:Y:S01]  /*6f80*/  FFMA.FTZ R8, R69, R2.reuse, -R10 ;  /* 0x0000000245087223 */ /* 0x082fe2000001080a */
[----:B------:R-:W-:Y:S01]  /*6f90*/  LOP3.LUT R7, R15, 0xff, RZ, 0xc0, !PT ;  /* 0x000000ff0f077812 */ /* 0x000fe200078ec0ff */
[----:B------:R-:W-:Y:S01]  /*6fa0*/  @!P5 HADD2 R94, -R40.H0_H0, -RZ.H0_H0 ;  /* 0xa00000ff285ed230 */ /* 0x000fe20000000900 */
[----:B------:R-:W-:Y:S01]  /*6fb0*/  @!P0 PRMT R48, R93, 0x5410, RZ ;  /* 0x000054105d308816 */ /* 0x000fe200000000ff */
[----:B------:R1:W2:Y:S01]  /*6fc0*/  MUFU.EX2 R151, R8 ;  /* 0x0000000800977308 */ /* 0x0002a20000000800 */
[----:B------:R-:W-:Y:S01]  /*6fd0*/  ISETP.GE.U32.AND P0, PT, R217, R7, PT ;  /* 0x00000007d900720c */ /* 0x000fe20003f06070 */
[----:B------:R-:W-:Y:S01]  /*6fe0*/  FFMA.FTZ R7, R83, R2, -R5 ;  /* 0x0000000253077223 */ /* 0x000fe20000010805 */
[----:B------:R-:W-:Y:S01]  /*6ff0*/  PRMT R69, R40, 0x5410, R38 ;  /* 0x0000541028457816 */ /* 0x000fe20000000026 */
[----:B------:R-:W-:Y:S01]  /*7000*/  @!P2 HADD2 R95, -R38.H0_H0, -RZ.H0_H0 ;  /* 0xa00000ff265fa230 */ /* 0x000fe20000000900 */
[----:B------:R-:W-:-:S02]  /*7010*/  @!P5 PRMT R40, R94, 0x5410, RZ ;  /* 0x000054105e28d816 */ /* 0x000fc400000000ff */
[----:B------:R-:W-:Y:S01]  /*7020*/  ISETP.GE.U32.AND P5, PT, R217, R16, PT ;  /* 0x00000010d900720c */ /* 0x000fe20003fa6070 */
[----:B------:R3:W-:Y:S01]  /*7030*/  MUFU.EX2 R149, R7 ;  /* 0x0000000700957308 */ /* 0x0007e20000000800 */
[----:B------:R-:W-:Y:S01]  /*7040*/  @!P2 PRMT R38, R95, 0x5410, RZ ;  /* 0x000054105f26a816 */ /* 0x000fe200000000ff */
[----:B------:R-:W-:Y:S01]  /*7050*/  IMAD.SHL.U32 R16, R147, 0x40, RZ ;  /* 0x0000004093107824 */ /* 0x000fe200078e00ff */
[----:B----4-:R-:W-:Y:S02]  /*7060*/  FMNMX.FTZ R135, R135, R6, !PT ;  /* 0x0000000687877209 */ /* 0x010fe40007810000 */
[C---:B------:R-:W-:Y:S02]  /*7070*/  ISETP.GE.U32.AND P1, PT, R217.reuse, R23, PT ;  /* 0x00000017d900720c */ /* 0x040fe40003f26070 */
[----:B------:R-:W-:Y:S01]  /*7080*/  ISETP.GE.U32.AND P6, PT, R217, R24, PT ;  /* 0x00000018d900720c */ /* 0x000fe20003fc6070 */
[-CC-:B-1----:R-:W-:Y:S01]  /*7090*/  FFMA.FTZ R8, R82, R2.reuse, -R5.reuse ;  /* 0x0000000252087223 */ /* 0x182fe20000010805 */
[----:B--2---:R-:W-:Y:S01]  /*70a0*/  F2FP.PACK_AB R37, R151, R183 ;  /* 0x000000b79725723e */ /* 0x004fe200000000ff */
[----:B------:R-:W1:Y:S01]  /*70b0*/  SHFL.BFLY PT, R9, R135, 0x1, 0x1f ;  /* 0x0c201f0087097f89 */ /* 0x000e6200000e0000 */
[----:B------:R-:W-:Y:S01]  /*70c0*/  LOP3.LUT R0, R42, 0xffff, RZ, 0xc0, !PT ;  /* 0x0000ffff2a007812 */ /* 0x000fe200078ec0ff */
[----:B------:R2:W-:Y:S01]  /*70d0*/  MUFU.EX2 R150, R8 ;  /* 0x0000000800967308 */ /* 0x0005e20000000800 */
[----:B------:R-:W-:Y:S01]  /*70e0*/  PRMT R36, R37, 0x7632, R36 ;  /* 0x0000763225247816 */ /* 0x000fe20000000024 */
[----:B------:R-:W-:Y:S01]  /*70f0*/  @!P0 HADD2 R96, -R37.H0_H0, -RZ.H0_H0 ;  /* 0xa00000ff25608230 */ /* 0x000fe20000000900 */
[----:B---3--:R-:W-:-:S02]  /*7100*/  FFMA.FTZ R7, R84, R2, -R5 ;  /* 0x0000000254077223 */ /* 0x008fc40000010805 */
[----:B------:R-:W-:Y:S01]  /*7110*/  PRMT R68, R37, 0x5410, R36 ;  /* 0x0000541025447816 */ /* 0x000fe20000000024 */
[----:B------:R-:W-:Y:S01]  /*7120*/  @!P5 HADD2 R97, -R36.H0_H0, -RZ.H0_H0 ;  /* 0xa00000ff2461d230 */ /* 0x000fe20000000900 */
[----:B------:R-:W-:Y:S01]  /*7130*/  @!P0 PRMT R37, R96, 0x5410, RZ ;  /* 0x0000541060258816 */ /* 0x000fe200000000ff */
[----:B------:R3:W4:Y:S01]  /*7140*/  MUFU.EX2 R182, R7 ;  /* 0x0000000700b67308 */ /* 0x0007220000000800 */
[----:B------:R-:W-:Y:S02]  /*7150*/  ISETP.GE.U32.AND P0, PT, R217, R21, PT ;  /* 0x00000015d900720c */ /* 0x000fe40003f06070 */
[----:B------:R-:W-:Y:S01]  /*7160*/  @!P5 PRMT R36, R97, 0x5410, RZ ;  /* 0x000054106124d816 */ /* 0x000fe200000000ff */
[----:B--2---:R-:W-:Y:S01]  /*7170*/  FFMA.FTZ R8, R85, R2, -R5 ;  /* 0x0000000255087223 */ /* 0x004fe20000010805 */
[----:B------:R-:W-:-:S03]  /*7180*/  LOP3.LUT R5, R41, 0xff, RZ, 0xc0, !PT ;  /* 0x000000ff29057812 */ /* 0x000fc600078ec0ff */
[----:B------:R2:W5:Y:S01]  /*7190*/  MUFU.EX2 R148, R8 ;  /* 0x0000000800947308 */ /* 0x0005620000000800 */
[----:B------:R-:W-:Y:S02]  /*71a0*/  ISETP.GE.U32.AND P2, PT, R217, R5, PT ;  /* 0x00000005d900720c */ /* 0x000fe40003f46070 */
[----:B------:R-:W-:Y:S01]  /*71b0*/  LOP3.LUT R5, R41, 0xffff, RZ, 0xc0, !PT ;  /* 0x0000ffff29057812 */ /* 0x000fe200078ec0ff */
[----:B---3--:R-:W-:Y:S01]  /*71c0*/  FFMA.FTZ R7, R76, R2, -R10 ;  /* 0x000000024c077223 */ /* 0x008fe2000001080a */
[----:B----4-:R-:W-:Y:S02]  /*71d0*/  F2FP.PACK_AB R30, R182, R149 ;  /* 0x00000095b61e723e */ /* 0x010fe400000000ff */
[----:B------:R-:W-:Y:S01]  /*71e0*/  SHF.R.U32.HI R5, RZ, 0x8, R5 ;  /* 0x00000008ff057819 */ /* 0x000fe20000011605 */
[----:B------:R3:W-:Y:S01]  /*71f0*/  MUFU.EX2 R181, R7 ;  /* 0x0000000700b57308 */ /* 0x0007e20000000800 */
[----:B-1----:R-:W-:Y:S01]  /*7200*/  FMNMX.FTZ R135, R135, R9, !PT ;  /* 0x0000000987877209 */ /* 0x002fe20007810000 */
[----:B------:R-:W-:Y:S01]  /*7210*/  @!P4 HADD2 R100, -R30.H0_H0, -RZ.H0_H0 ;  /* 0xa00000ff1e64c230 */ /* 0x000fe20000000900 */
[----:B------:R-:W-:-:S02]  /*7220*/  LOP3.LUT R5, R5, 0xffff, RZ, 0xc0, !PT ;  /* 0x0000ffff05057812 */ /* 0x000fc400078ec0ff */
[----:B------:R-:W-:Y:S02]  /*7230*/  PRMT R29, R30, 0x7632, R29 ;  /* 0x000076321e1d7816 */ /* 0x000fe4000000001d */
[----:B------:R-:W-:Y:S01]  /*7240*/  ISETP.GE.U32.AND P5, PT, R217, R5, PT ;  /* 0x00000005d900720c */ /* 0x000fe20003fa6070 */
[----:B--2---:R-:W1:Y:S01]  /*7250*/  SHFL.BFLY PT, R8, R132, 0x1, 0x1f ;  /* 0x0c201f0084087f89 */ /* 0x004e6200000e0000 */
[----:B-----5:R-:W-:Y:S01]  /*7260*/  F2FP.PACK_AB R35, R148, R150 ;  /* 0x000000969423723e */ /* 0x020fe200000000ff */
[----:B------:R-:W-:Y:S01]  /*7270*/  FFMA.FTZ R5, R75, R2, -R10 ;  /* 0x000000024b057223 */ /* 0x000fe2000001080a */
[----:B------:R-:W-:Y:S02]  /*7280*/  PRMT R126, R30, 0x5410, R29 ;  /* 0x000054101e7e7816 */ /* 0x000fe4000000001d */
[C---:B------:R-:W-:Y:S01]  /*7290*/  PRMT R34, R35.reuse, 0x7632, R34 ;  /* 0x0000763223227816 */ /* 0x040fe20000000022 */
[----:B------:R-:W-:Y:S01]  /*72a0*/  @!P2 HADD2 R98, -R35.H0_H0, -RZ.H0_H0 ;  /* 0xa00000ff2362a230 */ /* 0x000fe20000000900 */
[----:B------:R2:W4:Y:S01]  /*72b0*/  MUFU.EX2 R143, R5 ;  /* 0x00000005008f7308 */ /* 0x0005220000000800 */
[----:B---3--:R-:W-:Y:S01]  /*72c0*/  FMUL.FTZ R7, R2, R135 ;  /* 0x0000008702077220 */ /* 0x008fe20000410000 */
[----:B------:R-:W-:-:S02]  /*72d0*/  PRMT R124, R35, 0x5410, R34 ;  /* 0x00005410237c7816 */ /* 0x000fc40000000022 */
[----:B------:R-:W-:Y:S01]  /*72e0*/  @!P2 PRMT R35, R98, 0x5410, RZ ;  /* 0x000054106223a816 */ /* 0x000fe200000000ff */
[----:B------:R-:W-:Y:S01]  /*72f0*/  @!P5 HADD2 R99, -R34.H0_H0, -RZ.H0_H0 ;  /* 0xa00000ff2263d230 */ /* 0x000fe20000000900 */
[----:B------:R-:W-:-:S04]  /*7300*/  @!P4 PRMT R30, R100, 0x5410, RZ ;  /* 0x00005410641ec816 */ /* 0x000fc800000000ff */
[----:B------:R-:W-:Y:S02]  /*7310*/  @!P5 PRMT R34, R99, 0x5410, RZ ;  /* 0x000054106322d816 */ /* 0x000fe400000000ff */
[----:B------:R-:W-:Y:S02]  /*7320*/  FSETP.NEU.FTZ.AND P5, PT, R135, -INF , PT ;  /* 0xff8000008700780b */ /* 0x000fe40003fbd000 */
[----:B--2---:R-:W-:Y:S02]  /*7330*/  SHF.R.U32.HI R5, RZ, 0x8, R27 ;  /* 0x00000008ff057819 */ /* 0x004fe4000001161b */
[----:B-1----:R-:W-:Y:S02]  /*7340*/  FMNMX.FTZ R132, R132, R8, !PT ;  /* 0x0000000884847209 */ /* 0x002fe40007810000 */
[----:B------:R-:W-:Y:S02]  /*7350*/  LOP3.LUT R5, R5, 0xffff, RZ, 0xc0, !PT ;  /* 0x0000ffff05057812 */ /* 0x000fe400078ec0ff */
[----:B------:R-:W-:Y:S01]  /*7360*/  FSETP.NEU.FTZ.AND P2, PT, R132, -INF , PT ;  /* 0xff8000008400780b */ /* 0x000fe20003f5d000 */
[----:B------:R-:W-:Y:S01]  /*7370*/  FMUL.FTZ R6, R2, R132 ;  /* 0x0000008402067220 */ /* 0x000fe20000410000 */
[----:B------:R-:W-:-:S02]  /*7380*/  LOP3.LUT R8, R11, 0xff, RZ, 0xc0, !PT ;  /* 0x000000ff0b087812 */ /* 0x000fc400078ec0ff */
[----:B----4-:R-:W-:Y:S02]  /*7390*/  F2FP.PACK_AB R32, R181, R143 ;  /* 0x0000008fb520723e */ /* 0x010fe400000000ff */
[----:B------:R-:W-:Y:S02]  /*73a0*/  FSEL R6, R6, RZ, P2 ;  /* 0x000000ff06067208 */ /* 0x000fe40001000000 */
[----:B------:R-:W-:Y:S02]  /*73b0*/  ISETP.GE.U32.AND P2, PT, R217, R5, PT ;  /* 0x00000005d900720c */ /* 0x000fe40003f46070 */
[----:B------:R-:W-:Y:S01]  /*73c0*/  PRMT R31, R32, 0x7632, R31 ;  /* 0x00007632201f7816 */ /* 0x000fe2000000001f */
[-CC-:B------:R-:W-:Y:S02]  /*73d0*/  FFMA.FTZ R5, R63, R2.reuse, -R6.reuse ;  /* 0x000000023f057223 */ /* 0x180fe40000010806 */
[----:B------:R-:W-:Y:S01]  /*73e0*/  FFMA.FTZ R9, R52, R2, -R6 ;  /* 0x0000000234097223 */ /* 0x000fe20000010806 */
[----:B------:R-:W-:Y:S01]  /*73f0*/  PRMT R127, R32, 0x5410, R31 ;  /* 0x00005410207f7816 */ /* 0x000fe2000000001f */
[----:B------:R1:W-:Y:S01]  /*7400*/  MUFU.EX2 R119, R5 ;  /* 0x0000000500777308 */ /* 0x0003e20000000800 */
[----:B------:R-:W-:-:S05]  /*7410*/  @!P1 HADD2 R103, -R31.H0_H0, -RZ.H0_H0 ;  /* 0xa00000ff1f679230 */ /* 0x000fca0000000900 */
[----:B------:R-:W-:Y:S01]  /*7420*/  @!P2 HADD2 R101, -R29.H0_H0, -RZ.H0_H0 ;  /* 0xa00000ff1d65a230 */ /* 0x000fe20000000900 */
[----:B------:R-:W-:Y:S01]  /*7430*/  @!P1 PRMT R31, R103, 0x5410, RZ ;  /* 0x00005410671f9816 */ /* 0x000fe200000000ff */
[----:B------:R-:W2:Y:S03]  /*7440*/  MUFU.EX2 R118, R9 ;  /* 0x0000000900767308 */ /* 0x000ea60000000800 */
[----:B------:R-:W-:Y:S02]  /*7450*/  @!P2 PRMT R29, R101, 0x5410, RZ ;  /* 0x00005410651da816 */ /* 0x000fe400000000ff */
[----:B-1----:R-:W-:-:S04]  /*7460*/  LOP3.LUT R5, R47, 0xff, RZ, 0xc0, !PT ;  /* 0x000000ff2f057812 */ /* 0x002fc800078ec0ff */
[----:B------:R-:W-:Y:S02]  /*7470*/  ISETP.GE.U32.AND P4, PT, R217, R5, PT ;  /* 0x00000005d900720c */ /* 0x000fe40003f86070 */
[----:B------:R-:W-:Y:S02]  /*7480*/  FSEL R5, R7, RZ, P5 ;  /* 0x000000ff07057208 */ /* 0x000fe40002800000 */
[----:B------:R-:W-:Y:S02]  /*7490*/  LOP3.LUT R7, R11, 0xffff, RZ, 0xc0, !PT ;  /* 0x0000ffff0b077812 */ /* 0x000fe400078ec0ff */
[----:B------:R-:W-:Y:S01]  /*74a0*/  ISETP.GE.U32.AND P5, PT, R217, R8, PT ;  /* 0x00000008d900720c */ /* 0x000fe20003fa6070 */
[----:B------:R-:W-:Y:S01]  /*74b0*/  FFMA.FTZ R8, R57, R2, -R5 ;  /* 0x0000000239087223 */ /* 0x000fe20000010805 */
[----:B------:R-:W-:Y:S02]  /*74c0*/  SHF.R.U32.HI R7, RZ, 0x8, R7 ;  /* 0x00000008ff077819 */ /* 0x000fe40000011607 */
[----:B--2---:R-:W-:Y:S01]  /*74d0*/  F2FP.PACK_AB R14, R118, R119 ;  /* 0x00000077760e723e */ /* 0x004fe200000000ff */
[----:B------:R1:W-:Y:S01]  /*74e0*/  MUFU.EX2 R117, R8 ;  /* 0x0000000800757308 */ /* 0x0003e20000000800 */
[----:B------:R-:W-:Y:S01]  /*74f0*/  LOP3.LUT R7, R7, 0xffff, RZ, 0xc0, !PT ;  /* 0x0000ffff07077812 */ /* 0x000fe200078ec0ff */
[----:B------:R-:W-:Y:S01]  /*7500*/  @!P4 HADD2 R102, -R32.H0_H0, -RZ.H0_H0 ;  /* 0xa00000ff2066c230 */ /* 0x000fe20000000900 */
[----:B------:R-:W-:-:S02]  /*7510*/  PRMT R15, R14, 0x7632, R15 ;  /* 0x000076320e0f7816 */ /* 0x000fc4000000000f */
[----:B------:R-:W-:Y:S02]  /*7520*/  ISETP.GE.U32.AND P2, PT, R217, R7, PT ;  /* 0x00000007d900720c */ /* 0x000fe40003f46070 */
[--C-:B------:R-:W-:Y:S01]  /*7530*/  SHF.R.U32.HI R7, RZ, 0x10, R11.reuse ;  /* 0x00000010ff077819 */ /* 0x100fe2000001160b */
[----:B------:R-:W-:Y:S01]  /*7540*/  @!P5 HADD2 R104, -R14.H0_H0, -RZ.H0_H0 ;  /* 0xa00000ff0e68d230 */ /* 0x000fe20000000900 */
[----:B------:R-:W-:Y:S02]  /*7550*/  SHF.R.U32.HI R11, RZ, 0x18, R11 ;  /* 0x00000018ff0b7819 */ /* 0x000fe4000001160b */
[----:B------:R-:W-:Y:S02]  /*7560*/  LOP3.LUT R7, R7, 0xff, RZ, 0xc0, !PT ;  /* 0x000000ff07077812 */ /* 0x000fe400078ec0ff */
[----:B------:R-:W-:Y:S02]  /*7570*/  PRMT R63, R14, 0x5410, R15 ;  /* 0x000054100e3f7816 */ /* 0x000fe4000000000f */
[----:B------:R-:W-:Y:S01]  /*7580*/  ISETP.GE.U32.AND P1, PT, R217, R7, PT ;  /* 0x00000007d900720c */ /* 0x000fe20003f26070 */
[-CC-:B-1----:R-:W-:Y:S01]  /*7590*/  FFMA.FTZ R8, R56, R2.reuse, -R5.reuse ;  /* 0x0000000238087223 */ /* 0x182fe20000010805 */
[----:B------:R-:W-:Y:S01]  /*75a0*/  @!P5 PRMT R14, R104, 0x5410, RZ ;  /* 0x00005410680ed816 */ /* 0x000fe200000000ff */
[-C--:B------:R-:W-:Y:S01]  /*75b0*/  FFMA.FTZ R7, R59, R2.reuse, -R6 ;  /* 0x000000023b077223 */ /* 0x080fe20000010806 */
[----:B------:R-:W-:Y:S01]  /*75c0*/  @!P2 HADD2 R105, -R15.H0_H0, -RZ.H0_H0 ;  /* 0xa00000ff0f69a230 */ /* 0x000fe20000000900 */
[----:B------:R-:W1:Y:S01]  /*75d0*/  MUFU.EX2 R116, R8 ;  /* 0x0000000800747308 */ /* 0x000e620000000800 */
[----:B------:R-:W-:Y:S01]  /*75e0*/  ISETP.GE.U32.AND P5, PT, R217, R11, PT ;  /* 0x0000000bd900720c */ /* 0x000fe20003fa6070 */
[----:B------:R-:W-:Y:S01]  /*75f0*/  FFMA.FTZ R11, R65, R2, -R5 ;  /* 0x00000002410b7223 */ /* 0x000fe20000010805 */
[----:B------:R-:W-:Y:S01]  /*7600*/  @!P4 PRMT R32, R102, 0x5410, RZ ;  /* 0x000054106620c816 */ /* 0x000fe200000000ff */
[----:B------:R-:W-:Y:S01]  /*7610*/  ST.E.U16 [R12.64], R14 ;  /* 0x0000000e0c007985 */ /* 0x000fe2000c101504 */
[----:B------:R-:W-:-:S02]  /*7620*/  @!P2 PRMT R15, R105, 0x5410, RZ ;  /* 0x00005410690fa816 */ /* 0x000fc400000000ff */
[C---:B------:R-:W-:Y:S01]  /*7630*/  ISETP.GE.U32.AND P2, PT, R217.reuse, R61, PT ;  /* 0x0000003dd900720c */ /* 0x040fe20003f46070 */
[----:B------:R2:W-:Y:S01]  /*7640*/  MUFU.EX2 R109, R7 ;  /* 0x00000007006d7308 */ /* 0x0005e20000000800 */
[----:B------:R-:W-:Y:S01]  /*7650*/  ISETP.GE.U32.AND P4, PT, R217, R53, PT ;  /* 0x00000035d900720c */ /* 0x000fe20003f86070 */
[----:B------:R3:W-:Y:S01]  /*7660*/  ST.E.U16 [R12.64+0x2], R15 ;  /* 0x0000020f0c007985 */ /* 0x0007e2000c101504 */
[----:B-1----:R-:W-:-:S05]  /*7670*/  F2FP.PACK_AB R28, R116, R117 ;  /* 0x00000075741c723e */ /* 0x002fca00000000ff */
[----:B------:R1:W-:Y:S01]  /*7680*/  MUFU.EX2 R141, R11 ;  /* 0x0000000b008d7308 */ /* 0x0003e20000000800 */
[----:B------:R-:W-:Y:S01]  /*7690*/  IMAD.WIDE.U32 R8, R66, -0x326172a9, RZ ;  /* 0xcd9e8d5742087825 */ /* 0x000fe200078e00ff */
[----:B------:R-:W-:Y:S01]  /*76a0*/  PRMT R27, R28, 0x7632, R27 ;  /* 0x000076321c1b7816 */ /* 0x000fe2000000001b */
[----:B------:R-:W-:-:S03]  /*76b0*/  @!P1 HADD2 R106, -R28.H0_H0, -RZ.H0_H0 ;  /* 0xa00000ff1c6a9230 */ /* 0x000fc60000000900 */
[----:B------:R-:W-:Y:S01]  /*76c0*/  LOP3.LUT R33, R9, R128, R46, 0x96, !PT ;  /* 0x0000008009217212 */ /* 0x000fe200078e962e */
[-CC-:B--2---:R-:W-:Y:S01]  /*76d0*/  FFMA.FTZ R7, R54, R2.reuse, -R6.reuse ;  /* 0x0000000236077223 */ /* 0x184fe20000010806 */
[----:B------:R-:W-:Y:S01]  /*76e0*/  PRMT R61, R28, 0x5410, R27 ;  /* 0x000054101c3d7816 */ /* 0x000fe2000000001b */
[----:B------:R-:W-:Y:S01]  /*76f0*/  @!P5 HADD2 R107, -R27.H0_H0, -RZ.H0_H0 ;  /* 0xa00000ff1b6bd230 */ /* 0x000fe20000000900 */
[----:B------:R-:W-:Y:S01]  /*7700*/  @!P1 PRMT R28, R106, 0x5410, RZ ;  /* 0x000054106a1c9816 */ /* 0x000fe200000000ff */
[----:B------:R2:W4:Y:S01]  /*7710*/  MUFU.EX2 R142, R7 ;  /* 0x00000007008e7308 */ /* 0x0005220000000800 */
[C---:B------:R-:W-:Y:S01]  /*7720*/  LOP3.LUT R46, R8.reuse, 0xffff, RZ, 0xc0, !PT ;  /* 0x0000ffff082e7812 */ /* 0x040fe200078ec0ff */
[----:B------:R-:W-:Y:S01]  /*7730*/  FFMA.FTZ R9, R17, R2, -R6 ;  /* 0x0000000211097223 */ /* 0x000fe20000010806 */
[----:B------:R-:W-:Y:S01]  /*7740*/  LOP3.LUT R52, R8, 0xff, RZ, 0xc0, !PT ;  /* 0x000000ff08347812 */ /* 0x000fe200078ec0ff */
[----:B------:R-:W-:Y:S01]  /*7750*/  IMAD.WIDE R16, R16, 0x2, R12 ;  /* 0x0000000210107825 */ /* 0x000fe200078e020c */
[----:B------:R-:W-:-:S02]  /*7760*/  SHF.R.U32.HI R53, RZ, 0x10, R8 ;  /* 0x00000010ff357819 */ /* 0x000fc40000011608 */
[----:B------:R-:W-:Y:S01]  /*7770*/  SHF.R.U32.HI R54, RZ, 0x18, R8 ;  /* 0x00000018ff367819 */ /* 0x000fe20000011608 */
[-C--:B-1----:R-:W-:Y:S01]  /*7780*/  FFMA.FTZ R11, R58, R2.reuse, -R5 ;  /* 0x000000023a0b7223 */ /* 0x082fe20000010805 */
[----:B------:R-:W-:Y:S01]  /*7790*/  @!P5 PRMT R27, R107, 0x5410, RZ ;  /* 0x000054106b1bd816 */ /* 0x000fe200000000ff */
[----:B------:R-:W-:Y:S02]  /*77a0*/  FFMA.FTZ R8, R55, R2, -R6 ;  /* 0x0000000237087223 */ /* 0x000fe40000010806 */
[----:B------:R-:W1:Y:S01]  /*77b0*/  MUFU.EX2 R140, R11 ;  /* 0x0000000b008c7308 */ /* 0x000e620000000800 */
[----:B--2---:R-:W-:Y:S02]  /*77c0*/  SHF.R.U32.HI R7, RZ, 0x8, R64 ;  /* 0x00000008ff077819 */ /* 0x004fe40000011640 */
[----:B----4-:R-:W-:Y:S02]  /*77d0*/  F2FP.PACK_AB R24, R142, R109 ;  /* 0x0000006d8e18723e */ /* 0x010fe400000000ff */
[----:B------:R-:W-:-:S03]  /*77e0*/  LOP3.LUT R7, R7, 0xffff, RZ, 0xc0, !PT ;  /* 0x0000ffff07077812 */ /* 0x000fc600078ec0ff */
[----:B------:R2:W-:Y:S01]  /*77f0*/  MUFU.EX2 R110, R8 ;  /* 0x00000008006e7308 */ /* 0x0005e20000000800 */
[----:B------:R-:W-:Y:S01]  /*7800*/  PRMT R23, R24, 0x7632, R23 ;  /* 0x0000763218177816 */ /* 0x000fe20000000017 */
[----:B------:R-:W-:Y:S01]  /*7810*/  @!P0 HADD2 R108, -R24.H0_H0, -RZ.H0_H0 ;  /* 0xa00000ff186c8230 */ /* 0x000fe20000000900 */
[----:B------:R-:W-:Y:S01]  /*7820*/  ISETP.GE.U32.AND P1, PT, R217, R7, PT ;  /* 0x00000007d900720c */ /* 0x000fe20003f26070 */
[-CC-:B------:R-:W-:Y:S01]  /*7830*/  FFMA.FTZ R7, R60, R2.reuse, -R6.reuse ;  /* 0x000000023c077223 */ /* 0x180fe20000010806 */
[----:B------:R-:W-:Y:S01]  /*7840*/  PRMT R57, R24, 0x5410, R23 ;  /* 0x0000541018397816 */ /* 0x000fe20000000017 */
[----:B------:R-:W-:Y:S01]  /*7850*/  FFMA.FTZ R6, R18, R2, -R6 ;  /* 0x0000000212067223 */ /* 0x000fe20000010806 */
[----:B------:R-:W-:Y:S01]  /*7860*/  @!P0 PRMT R24, R108, 0x5410, RZ ;  /* 0x000054106c188816 */ /* 0x000fe200000000ff */
[----:B------:R4:W5:Y:S01]  /*7870*/  MUFU.EX2 R111, R7 ;  /* 0x00000007006f7308 */ /* 0x0009620000000800 */
[----:B-1----:R-:W-:Y:S01]  /*7880*/  F2FP.PACK_AB R26, R140, R141 ;  /* 0x0000008d8c1a723e */ /* 0x002fe200000000ff */
[----:B------:R-:W-:-:S03]  /*7890*/  IMAD.SHL.U32 R18, R147, 0x8, RZ ;  /* 0x0000000893127824 */ /* 0x000fc600078e00ff */
[C---:B------:R-:W-:Y:S02]  /*78a0*/  PRMT R25, R26.reuse, 0x7632, R25 ;  /* 0x000076321a197816 */ /* 0x040fe40000000019 */
[----:B--2---:R-:W-:Y:S01]  /*78b0*/  LOP3.LUT R8, R39, 0xffff, RZ, 0xc0, !PT ;  /* 0x0000ffff27087812 */ /* 0x004fe200078ec0ff */
[----:B------:R-:W-:Y:S01]  /*78c0*/  @!P1 HADD2 R112, -R23.H0_H0, -RZ.H0_H0 ;  /* 0xa00000ff17709230 */ /* 0x000fe20000000900 */
[----:B------:R-:W-:Y:S01]  /*78d0*/  PRMT R56, R26, 0x5410, R25 ;  /* 0x000054101a387816 */ /* 0x000fe20000000019 */
[----:B------:R-:W-:Y:S01]  /*78e0*/  @!P4 HADD2 R114, -R25.H0_H0, -RZ.H0_H0 ;  /* 0xa00000ff1972c230 */ /* 0x000fe20000000900 */
[----:B------:R-:W-:Y:S01]  /*78f0*/  SHF.R.U32.HI R8, RZ, 0x8, R8 ;  /* 0x00000008ff087819 */ /* 0x000fe20000011608 */
[----:B------:R1:W-:Y:S01]  /*7900*/  MUFU.EX2 R95, R6 ;  /* 0x00000006005f7308 */ /* 0x0003e20000000800 */
[----:B------:R-:W-:Y:S02]  /*7910*/  @!P1 PRMT R23, R112, 0x5410, RZ ;  /* 0x0000541070179816 */ /* 0x000fe400000000ff */
[----:B----4-:R-:W-:-:S02]  /*7920*/  LOP3.LUT R7, R67, 0xff, RZ, 0xc0, !PT ;  /* 0x000000ff43077812 */ /* 0x010fc400078ec0ff */
[----:B-----5:R-:W-:Y:S02]  /*7930*/  F2FP.PACK_AB R22, R110, R111 ;  /* 0x0000006f6e16723e */ /* 0x020fe400000000ff */
[----:B------:R-:W-:Y:S01]  /*7940*/  ISETP.GE.U32.AND P5, PT, R217, R7, PT ;  /* 0x00000007d900720c */ /* 0x000fe20003fa6070 */
[----:B------:R-:W-:Y:S01]  /*7950*/  MUFU.EX2 R108, R9 ;  /* 0x00000009006c7308 */ /* 0x000fe20000000800 */
[----:B------:R-:W-:Y:S02]  /*7960*/  LOP3.LUT R7, R39, 0xff, RZ, 0xc0, !PT ;  /* 0x000000ff27077812 */ /* 0x000fe400078ec0ff */
[----:B------:R-:W-:Y:S02]  /*7970*/  PRMT R21, R22, 0x7632, R21 ;  /* 0x0000763216157816 */ /* 0x000fe40000000015 */
[----:B------:R-:W-:Y:S02]  /*7980*/  ISETP.GE.U32.AND P0, PT, R217, R7, PT ;  /* 0x00000007d900720c */ /* 0x000fe40003f06070 */
[----:B------:R-:W-:-:S02]  /*7990*/  SHF.R.U32.HI R7, RZ, 0x18, R39 ;  /* 0x00000018ff077819 */ /* 0x000fc40000011627 */
[----:B------:R-:W-:Y:S02]  /*79a0*/  @!P4 PRMT R25, R114, 0x5410, RZ ;  /* 0x000054107219c816 */ /* 0x000fe400000000ff */
[----:B------:R-:W-:Y:S01]  /*79b0*/  ISETP.GE.U32.AND P1, PT, R217, R7, PT ;  /* 0x00000007d900720c */ /* 0x000fe20003f26070 */
[----:B------:R-:W-:Y:S01]  /*79c0*/  @!P5 HADD2 R113, -R26.H0_H0, -RZ.H0_H0 ;  /* 0xa00000ff1a71d230 */ /* 0x000fe20000000900 */
[----:B------:R-:W-:Y:S01]  /*79d0*/  LOP3.LUT R7, R8, 0xffff, RZ, 0xc0, !PT ;  /* 0x0000ffff08077812 */ /* 0x000fe200078ec0ff */
[----:B------:R-:W-:Y:S01]  /*79e0*/  FFMA.FTZ R8, R62, R2, -R5 ;  /* 0x000000023e087223 */ /* 0x000fe20000010805 */
[----:B------:R-:W-:Y:S02]  /*79f0*/  PRMT R128, R22, 0x5410, R21 ;  /* 0x0000541016807816 */ /* 0x000fe40000000015 */
[----:B------:R-:W-:Y:S01]  /*7a00*/  @!P5 PRMT R26, R113, 0x5410, RZ ;  /* 0x00005410711ad816 */ /* 0x000fe200000000ff */
[----:B------:R-:W-:Y:S01]  /*7a10*/  @!P0 HADD2 R115, -R22.H0_H0, -RZ.H0_H0 ;  /* 0xa00000ff16738230 */ /* 0x000fe20000000900 */
[----:B------:R-:W-:Y:S01]  /*7a20*/  ISETP.GE.U32.AND P5, PT, R217, R7, PT ;  /* 0x00000007d900720c */ /* 0x000fe20003fa6070 */
[----:B------:R2:W-:Y:S01]  /*7a30*/  MUFU.EX2 R94, R8 ;  /* 0x00000008005e7308 */ /* 0x0005e20000000800 */
[----:B------:R-:W-:-:S02]  /*7a40*/  LOP3.LUT R7, R71, 0xff, RZ, 0xc0, !PT ;  /* 0x000000ff47077812 */ /* 0x000fc400078ec0ff */
[----:B------:R-:W-:Y:S02]  /*7a50*/  @!P0 PRMT R22, R115, 0x5410, RZ ;  /* 0x0000541073168816 */ /* 0x000fe400000000ff */
[C---:B------:R-:W-:Y:S02]  /*7a60*/  ISETP.GE.U32.AND P4, PT, R217.reuse, R7, PT ;  /* 0x00000007d900720c */ /* 0x040fe40003f86070 */
[----:B------:R-:W-:Y:S02]  /*7a70*/  SHF.R.U32.HI R7, RZ, 0x18, R41 ;  /* 0x00000018ff077819 */ /* 0x000fe40000011629 */
[----:B-1----:R-:W-:Y:S02]  /*7a80*/  SHF.R.U32.HI R6, RZ, 0x10, R39 ;  /* 0x00000010ff067819 */ /* 0x002fe40000011627 */
[----:B------:R-:W-:Y:S01]  /*7a90*/  ISETP.GE.U32.AND P0, PT, R217, R7, PT ;  /* 0x00000007d900720c */ /* 0x000fe20003f06070 */
[----:B------:R-:W-:Y:S01]  /*7aa0*/  @!P5 HADD2 R122, -R21.H0_H0, -RZ.H0_H0 ;  /* 0xa00000ff157ad230 */ /* 0x000fe20000000900 */
[----:B------:R-:W-:-:S02]  /*7ab0*/  LOP3.LUT R7, R90, 0xff, RZ, 0xc0, !PT ;  /* 0x000000ff5a077812 */ /* 0x000fc400078ec0ff */
[----:B------:R-:W-:Y:S01]  /*7ac0*/  LOP3.LUT R6, R6, 0xff, RZ, 0xc0, !PT ;  /* 0x000000ff06067812 */ /* 0x000fe200078ec0ff */
[-C--:B--2---:R-:W-:Y:S01]  /*7ad0*/  FFMA.FTZ R8, R45, R2.reuse, -R5 ;  /* 0x000000022d087223 */ /* 0x084fe20000010805 */
[----:B------:R-:W-:Y:S01]  /*7ae0*/  PRMT R47, R7, 0x5410, R91 ;  /* 0x00005410072f7816 */ /* 0x000fe2000000005b */
[--C-:B------:R-:W-:Y:S01]  /*7af0*/  FFMA.FTZ R7, R20, R2, -R5.reuse ;  /* 0x0000000214077223 */ /* 0x100fe20000010805 */
[----:B------:R-:W-:Y:S01]  /*7b00*/  @!P5 PRMT R21, R122, 0x5410, RZ ;  /* 0x000054107a15d816 */ /* 0x000fe200000000ff */
[----:B------:R1:W2:Y:S01]  /*7b10*/  MUFU.EX2 R93, R8 ;  /* 0x00000008005d7308 */ /* 0x0002a20000000800 */
[----:B------:R-:W-:Y:S01]  /*7b20*/  ISETP.GE.U32.AND P5, PT, R217, R6, PT ;  /* 0x00000006d900720c */ /* 0x000fe20003fa6070 */
[----:B------:R-:W-:Y:S01]  /*7b30*/  FFMA.FTZ R6, R19, R2, -R5 ;  /* 0x0000000213067223 */ /* 0x000fe20000010805 */
[----:B------:R-:W-:Y:S01]  /*7b40*/  SHF.R.U32.HI R5, RZ, 0x8, R70 ;  /* 0x00000008ff057819 */ /* 0x000fe20000011646 */
[----:B------:R-:W-:-:S03]  /*7b50*/  IMAD.WIDE R18, R18, 0x2, R12 ;  /* 0x0000000212127825 */ /* 0x000fc600078e020c */
[----:B------:R-:W-:Y:S02]  /*7b60*/  PRMT R60, R74, 0x5410, R5 ;  /* 0x000054104a3c7816 */ /* 0x000fe40000000005 */
[----:B------:R-:W-:Y:S01]  /*7b70*/  LOP3.LUT R5, R78, 0xff, RZ, 0xc0, !PT ;  /* 0x000000ff4e057812 */ /* 0x000fe200078ec0ff */
[----:B------:R-:W-:Y:S03]  /*7b80*/  ST.E.U16 [R18.64], R28 ;  /* 0x0000001c12007985 */ /* 0x000fe6000c101504 */
[----:B------:R-:W-:Y:S01]  /*7b90*/  PRMT R59, R5, 0x5410, R81 ;  /* 0x00005410053b7816 */ /* 0x000fe20000000051 */
[----:B------:R-:W-:Y:S01]  /*7ba0*/  ST.E.U16 [R18.64+0x2], R27 ;  /* 0x0000021b12007985 */ /* 0x000fe2000c101504 */
[----:B-1----:R-:W-:Y:S02]  /*7bb0*/  SHF.R.U32.HI R8, RZ, 0x8, R89 ;  /* 0x00000008ff087819 */ /* 0x002fe40000011659 */
[----:B--2---:R-:W-:Y:S01]  /*7bc0*/  F2FP.PACK_AB R20, R93, R94 ;  /* 0x0000005e5d14723e */ /* 0x004fe200000000ff */
[----:B------:R-:W-:Y:S01]  /*7bd0*/  ST.E.U16 [R16.64], R51 ;  /* 0x0000003310007985 */ /* 0x000fe2000c101504 */
[----:B------:R-:W-:-:S02]  /*7be0*/  PRMT R45, R92, 0x5410, R8 ;  /* 0x000054105c2d7816 */ /* 0x000fc40000000008 */
[----:B------:R1:W-:Y:S01]  /*7bf0*/  MUFU.EX2 R92, R7 ;  /* 0x00000007005c7308 */ /* 0x0003e20000000800 */
[----:B------:R-:W-:Y:S01]  /*7c00*/  SHF.R.U32.HI R8, RZ, 0x8, R72 ;  /* 0x00000008ff087819 */ /* 0x000fe20000011648 */
[----:B------:R-:W-:Y:S01]  /*7c10*/  @!P5 HADD2 R123, -R20.H0_H0, -RZ.H0_H0 ;  /* 0xa00000ff147bd230 */ /* 0x000fe20000000900 */
[C---:B------:R-:W-:Y:S01]  /*7c20*/  PRMT R11, R20.reuse, 0x7632, R11 ;  /* 0x00007632140b7816 */ /* 0x040fe2000000000b */
[----:B------:R-:W-:Y:S01]  /*7c30*/  ST.E.U16 [R16.64+0x2], R50 ;  /* 0x0000023210007985 */ /* 0x000fe2000c101504 */
[----:B------:R-:W-:Y:S02]  /*7c40*/  PRMT R55, R77, 0x5410, R8 ;  /* 0x000054104d377816 */ /* 0x000fe40000000008 */
[----:B------:R-:W-:Y:S01]  /*7c50*/  PRMT R129, R20, 0x5410, R11 ;  /* 0x0000541014817816 */ /* 0x000fe2000000000b */
[----:B------:R2:W4:Y:S01]  /*7c60*/  MUFU.EX2 R77, R6 ;  /* 0x00000006004d7308 */ /* 0x0005220000000800 */
[----:B------:R-:W-:Y:S01]  /*7c70*/  @!P5 PRMT R20, R123, 0x5410, RZ ;  /* 0x000054107b14d816 */ /* 0x000fe200000000ff */
[----:B------:R-:W-:-:S05]  /*7c80*/  @!P1 HADD2 R125, -R11.H0_H0, -RZ.H0_H0 ;  /* 0xa00000ff0b7d9230 */ /* 0x000fca0000000900 */
[----:B------:R-:W-:Y:S02]  /*7c90*/  @!P1 PRMT R11, R125, 0x5410, RZ ;  /* 0x000054107d0b9816 */ /* 0x000fe400000000ff */
[----:B-1----:R-:W-:-:S04]  /*7ca0*/  LOP3.LUT R7, R73, 0xff, RZ, 0xc0, !PT ;  /* 0x000000ff49077812 */ /* 0x002fc800078ec0ff */
[----:B------:R-:W-:Y:S01]  /*7cb0*/  PRMT R58, R7, 0x5410, R79 ;  /* 0x00005410073a7816 */ /* 0x000fe2000000004f */
[-CC-:B------:R-:W-:Y:S02]  /*7cc0*/  FFMA.FTZ R7, R87, R2.reuse, -R10.reuse ;  /* 0x0000000257077223 */ /* 0x180fe4000001080a */
[----:B------:R-:W-:Y:S01]  /*7cd0*/  FFMA.FTZ R2, R88, R2, -R10 ;  /* 0x0000000258027223 */ /* 0x000fe2000001080a */
[----:B--2---:R-:W-:Y:S01]  /*7ce0*/  SHF.R.U32.HI R6, RZ, 0x8, R86 ;  /* 0x00000008ff067819 */ /* 0x004fe20000011656 */
[----:B------:R1:W-:Y:S01]  /*7cf0*/  MUFU.EX2 R76, R7 ;  /* 0x00000007004c7308 */ /* 0x0003e20000000800 */
[----:B------:R-:W-:Y:S01]  /*7d00*/  IMAD R10, R147, 0x48, RZ ;  /* 0x00000048930a7824 */ /* 0x000fe200078e02ff */
[----:B----4-:R-:W-:Y:S02]  /*7d10*/  F2FP.PACK_AB R9, R77, R92 ;  /* 0x0000005c4d09723e */ /* 0x010fe400000000ff */
[----:B------:R-:W-:Y:S01]  /*7d20*/  LOP3.LUT R5, R6, 0xffff, RZ, 0xc0, !PT ;  /* 0x0000ffff06057812 */ /* 0x000fe200078ec0ff */
[----:B---3--:R-:W-:Y:S01]  /*7d30*/  IMAD.WIDE R14, R10, 0x2, R12 ;  /* 0x000000020a0e7825 */ /* 0x008fe200078e020c */
[----:B------:R-:W-:Y:S01]  /*7d40*/  LOP3.LUT R6, R43, 0xff, RZ, 0xc0, !PT ;  /* 0x000000ff2b067812 */ /* 0x000fe200078ec0ff */
[----:B------:R-:W-:Y:S01]  /*7d50*/  @!P4 HADD2 R139, -R9.H0_H0, -RZ.H0_H0 ;  /* 0xa00000ff098bc230 */ /* 0x000fe20000000900 */
[----:B------:R2:W3:Y:S01]  /*7d60*/  MUFU.EX2 R62, R2 ;  /* 0x00000002003e7308 */ /* 0x0004e20000000800 */
[----:B------:R-:W-:Y:S01]  /*7d70*/  ISETP.GE.U32.AND P5, PT, R217, R5, PT ;  /* 0x00000005d900720c */ /* 0x000fe20003fa6070 */
[----:B------:R-:W-:Y:S01]  /*7d80*/  ST.E.U16 [R14.64], R49 ;  /* 0x000000310e007985 */ /* 0x000fe2000c101504 */
[----:B------:R-:W-:-:S02]  /*7d90*/  SHF.R.U32.HI R5, RZ, 0x10, R41 ;  /* 0x00000010ff057819 */ /* 0x000fc40000011629 */
[----:B------:R-:W-:Y:S01]  /*7da0*/  PRMT R8, R9, 0x7632, R8 ;  /* 0x0000763209087816 */ /* 0x000fe20000000008 */
[----:B------:R-:W-:Y:S01]  /*7db0*/  ST.E.U16 [R14.64+0x2], R48 ;  /* 0x000002300e007985 */ /* 0x000fe2000c101504 */
[----:B------:R-:W-:Y:S02]  /*7dc0*/  LOP3.LUT R5, R5, 0xff, RZ, 0xc0, !PT ;  /* 0x000000ff05057812 */ /* 0x000fe400078ec0ff */
[----:B-1----:R-:W-:Y:S01]  /*7dd0*/  F2FP.PACK_AB R7, R95, R108 ;  /* 0x0000006c5f07723e */ /* 0x002fe200000000ff */
[----:B------:R-:W-:Y:S01]  /*7de0*/  ST.E.U16 [R12.64+0x10], R24 ;  /* 0x000010180c007985 */ /* 0x000fe2000c101504 */
[----:B------:R-:W-:Y:S01]  /*7df0*/  ISETP.GE.U32.AND P1, PT, R217, R5, PT ;  /* 0x00000005d900720c */ /* 0x000fe20003f26070 */
[----:B------:R-:W-:Y:S01]  /*7e00*/  @!P2 HADD2 R138, -R8.H0_H0, -RZ.H0_H0 ;  /* 0xa00000ff088aa230 */ /* 0x000fe20000000900 */
[----:B------:R-:W-:Y:S01]  /*7e10*/  LOP3.LUT R10, R33, 0xff, RZ, 0xc0, !PT ;  /* 0x000000ff210a7812 */ /* 0x000fe200078ec0ff */
[----:B------:R-:W-:Y:S01]  /*7e20*/  ST.E.U16 [R12.64+0x12], R23 ;  /* 0x000012170c007985 */ /* 0x000fe2000c101504 */
[----:B------:R-:W-:Y:S01]  /*7e30*/  @!P6 HADD2 R131, -R7.H0_H0, -RZ.H0_H0 ;  /* 0xa00000ff0783e230 */ /* 0x000fe20000000900 */
[----:B--2---:R-:W-:-:S02]  /*7e40*/  LOP3.LUT R2, R43, 0xffff, RZ, 0xc0, !PT ;  /* 0x0000ffff2b027812 */ /* 0x004fc400078ec0ff */
[----:B---3--:R-:W-:Y:S01]  /*7e50*/  F2FP.PACK_AB R5, R62, R76 ;  /* 0x0000004c3e05723e */ /* 0x008fe200000000ff */
[----:B------:R-:W-:Y:S01]  /*7e60*/  ST.E.U16 [R18.64+0x10], R26 ;  /* 0x0000101a12007985 */ /* 0x000fe2000c101504 */
[----:B------:R-:W-:-:S03]  /*7e70*/  SHF.R.U32.HI R2, RZ, 0x8, R2 ;  /* 0x00000008ff027819 */ /* 0x000fc60000011602 */
[----:B------:R-:W-:Y:S01]  /*7e80*/  ST.E.U16 [R18.64+0x12], R25 ;  /* 0x0000121912007985 */ /* 0x000fe2000c101504 */
[--C-:B------:R-:W-:Y:S01]  /*7e90*/  PRMT R39, R6, 0x5410, R2.reuse ;  /* 0x0000541006277816 */ /* 0x100fe20000000002 */
[----:B------:R-:W-:Y:S01]  /*7ea0*/  @!P1 HADD2 R137, -R5.H0_H0, -RZ.H0_H0 ;  /* 0xa00000ff05899230 */ /* 0x000fe20000000900 */
[----:B------:R-:W-:Y:S01]  /*7eb0*/  PRMT R2, R5, 0x7632, R2 ;  /* 0x0000763205027816 */ /* 0x000fe20000000002 */
[----:B------:R-:W-:Y:S01]  /*7ec0*/  ST.E.U16 [R16.64+0x10], R40 ;  /* 0x0000102810007985 */ /* 0x000fe2000c101504 */
[----:B------:R-:W-:Y:S02]  /*7ed0*/  PRMT R6, R7, 0x7632, R6 ;  /* 0x0000763207067816 */ /* 0x000fe40000000006 */
[----:B------:R-:W-:Y:S01]  /*7ee0*/  PRMT R125, R5, 0x5410, R2 ;  /* 0x00005410057d7816 */ /* 0x000fe20000000002 */
[----:B------:R-:W-:Y:S01]  /*7ef0*/  @!P0 HADD2 R144, -R2.H0_H0, -RZ.H0_H0 ;  /* 0xa00000ff02908230 */ /* 0x000fe20000000900 */
[----:B------:R-:W-:Y:S01]  /*7f00*/  ST.E.U16 [R16.64+0x12], R38 ;  /* 0x0000122610007985 */ /* 0x000fe2000c101504 */
[----:B------:R-:W-:Y:S01]  /*7f10*/  @!P5 HADD2 R136, -R6.H0_H0, -RZ.H0_H0 ;  /* 0xa00000ff0688d230 */ /* 0x000fe20000000900 */
[----:B------:R-:W-:-:S02]  /*7f20*/  PRMT R130, R7, 0x5410, R6 ;  /* 0x0000541007827816 */ /* 0x000fc40000000006 */
[----:B------:R-:W-:Y:S01]  /*7f30*/  @!P0 PRMT R2, R144, 0x5410, RZ ;  /* 0x0000541090028816 */ /* 0x000fe200000000ff */
[----:B------:R-:W-:Y:S01]  /*7f40*/  ST.E.U16 [R14.64+0x10], R37 ;  /* 0x000010250e007985 */ /* 0x000fe2000c101504 */
[----:B------:R-:W-:Y:S02]  /*7f50*/  @!P1 PRMT R5, R137, 0x5410, RZ ;  /* 0x0000541089059816 */ /* 0x000fe400000000ff */
[----:B------:R-:W-:Y:S01]  /*7f60*/  @!P6 PRMT R7, R131, 0x5410, RZ ;  /* 0x000054108307e816 */ /* 0x000fe200000000ff */
[----:B------:R-:W-:Y:S01]  /*7f70*/  ST.E.U16 [R14.64+0x12], R36 ;  /* 0x000012240e007985 */ /* 0x000fe2000c101504 */
[----:B------:R-:W-:Y:S02]  /*7f80*/  @!P5 PRMT R6, R136, 0x5410, RZ ;  /* 0x000054108806d816 */ /* 0x000fe400000000ff */
[----:B------:R-:W-:Y:S01]  /*7f90*/  PRMT R131, R9, 0x5410, R8 ;  /* 0x0000541009837816 */ /* 0x000fe20000000008 */
[----:B------:R-:W-:Y:S01]  /*7fa0*/  ST.E.U16 [R12.64+0x20], R22 ;  /* 0x000020160c007985 */ /* 0x000fe2000c101504 */
[----:B------:R-:W-:-:S02]  /*7fb0*/  @!P4 PRMT R9, R139, 0x5410, RZ ;  /* 0x000054108b09c816 */ /* 0x000fc400000000ff */
[----:B------:R-:W-:Y:S01]  /*7fc0*/  @!P2 PRMT R8, R138, 0x5410, RZ ;  /* 0x000054108a08a816 */ /* 0x000fe200000000ff */
[----:B------:R-:W-:Y:S01]  /*7fd0*/  ST.E.U16 [R12.64+0x22], R21 ;  /* 0x000022150c007985 */ /* 0x000fe2000c101504 */
[----:B------:R-:W-:-:S03]  /*7fe0*/  IADD3 R218, P0, R12, -0x40, RZ ;  /* 0xffffffc00cda7810 */ /* 0x000fc60007f1e0ff */
[----:B------:R-:W-:Y:S01]  /*7ff0*/  ST.E.U16 [R18.64+0x20], R20 ;  /* 0x0000201412007985 */ /* 0x000fe2000c101504 */
[----:B------:R-:W-:-:S03]  /*8000*/  IADD3.X R219, R13, -0x1, RZ, P0, !PT ;  /* 0xffffffff0ddb7810 */ /* 0x000fc600007fe4ff */
[----:B------:R-:W-:Y:S04]  /*8010*/  ST.E.U16 [R18.64+0x22], R11 ;  /* 0x0000220b12007985 */ /* 0x000fe8000c101504 */
[----:B------:R-:W-:Y:S04]  /*8020*/  ST.E.U16 [R16.64+0x20], R35 ;  /* 0x0000202310007985 */ /* 0x000fe8000c101504 */
[----:B------:R-:W-:Y:S04]  /*8030*/  ST.E.U16 [R16.64+0x22], R34 ;  /* 0x0000222210007985 */ /* 0x000fe8000c101504 */
[----:B------:R1:W-:Y:S04]  /*8040*/  ST.E.U16 [R14.64+0x22], R2 ;  /* 0x000022020e007985 */ /* 0x0003e8000c101504 */
[----:B------:R2:W-:Y:S04]  /*8050*/  ST.E.U16 [R14.64+0x20], R5 ;  /* 0x000020050e007985 */ /* 0x0005e8000c101504 */
[----:B------:R3:W-:Y:S04]  /*8060*/  ST.E.U16 [R12.64+0x30], R7 ;  /* 0x000030070c007985 */ /* 0x0007e8000c101504 */
[----:B------:R4:W-:Y:S04]  /*8070*/  ST.E.U16 [R12.64+0x32], R6 ;  /* 0x000032060c007985 */ /* 0x0009e8000c101504 */
[----:B------:R5:W-:Y:S04]  /*8080*/  ST.E.U16 [R18.64+0x30], R9 ;  /* 0x0000300912007985 */ /* 0x000be8000c101504 */
[----:B------:R5:W-:Y:S04]  /*8090*/  ST.E.U16 [R18.64+0x32], R8 ;  /* 0x0000320812007985 */ /* 0x000be8000c101504 */
[----:B------:R-:W-:Y:S01]  /*80a0*/  ST.E.U16 [R16.64+0x30], R30 ;  /* 0x0000301e10007985 */ /* 0x000fe2000c101504 */
[----:B-1----:R-:W-:-:S03]  /*80b0*/  SHF.R.U32.HI R2, RZ, 0x10, R42 ;  /* 0x00000010ff027819 */ /* 0x002fc6000001162a */
[----:B------:R-:W-:Y:S01]  /*80c0*/  ST.E.U16 [R16.64+0x32], R29 ;  /* 0x0000321d10007985 */ /* 0x000fe2000c101504 */
[----:B------:R-:W-:-:S03]  /*80d0*/  LOP3.LUT R2, R2, 0xff, RZ, 0xc0, !PT ;  /* 0x000000ff02027812 */ /* 0x000fc600078ec0ff */
[----:B------:R-:W-:Y:S01]  /*80e0*/  ST.E.U16 [R14.64+0x30], R32 ;  /* 0x000030200e007985 */ /* 0x000fe2000c101504 */
[----:B--2---:R-:W-:Y:S02]  /*80f0*/  SHF.R.U32.HI R5, RZ, 0x10, R43 ;  /* 0x00000010ff057819 */ /* 0x004fe4000001162b */
[----:B---3--:R-:W-:Y:S01]  /*8100*/  SHF.R.U32.HI R7, RZ, 0x18, R42 ;  /* 0x00000018ff077819 */ /* 0x008fe2000001162a */
[----:B------:R-:W-:Y:S03]  /*8110*/  ST.E.U16 [R14.64+0x32], R31 ;  /* 0x0000321f0e007985 */ /* 0x000fe6000c101504 */
[----:B------:R-:W-:Y:S01]  /*8120*/  PRMT R24, R2, 0x5410, R7 ;  /* 0x0000541002187816 */ /* 0x000fe20000000007 */
[----:B------:R-:W1:Y:S01]  /*8130*/  LDSM.16.MT88.4 R80, [R203+0xa000] ;  /* 0x00a00000cb50783b */ /* 0x000e620000004200 */
[----:B----4-:R-:W-:Y:S02]  /*8140*/  LOP3.LUT R6, R5, 0xff, RZ, 0xc0, !PT ;  /* 0x000000ff05067812 */ /* 0x010fe400078ec0ff */
[----:B-----5:R-:W-:Y:S01]  /*8150*/  SHF.R.U32.HI R9, RZ, 0x18, R43 ;  /* 0x00000018ff097819 */ /* 0x020fe2000001162b */
[----:B------:R-:W-:Y:S01]  /*8160*/  LDSM.16.MT88.4 R156, [R203+0xa800] ;  /* 0x00a80000cb9c783b */ /* 0x000fe20000004200 */
[----:B------:R-:W-:-:S02]  /*8170*/  SHF.R.U32.HI R2, RZ, 0x10, R33 ;  /* 0x00000010ff027819 */ /* 0x000fc40000011621 */
[----:B------:R-:W-:Y:S01]  /*8180*/  SHF.R.U32.HI R5, RZ, 0x8, R0 ;  /* 0x00000008ff057819 */ /* 0x000fe20000011600 */
[----:B------:R-:W2:Y:S01]  /*8190*/  LDSM.16.MT88.4 R176, [R201+0xa000] ;  /* 0x00a00000c9b0783b */ /* 0x000ea20000004200 */
[----:B------:R-:W-:Y:S02]  /*81a0*/  SHF.R.U32.HI R0, RZ, 0x8, R46 ;  /* 0x00000008ff007819 */ /* 0x000fe4000001162e */
[----:B------:R-:W-:Y:S01]  /*81b0*/  PRMT R22, R6, 0x5410, R9 ;  /* 0x0000541006167816 */ /* 0x000fe20000000009 */
[----:B------:R-:W-:Y:S01]  /*81c0*/  LDSM.16.MT88.4 R172, [R206+0xa000] ;  /* 0x00a00000ceac783b */ /* 0x000fe20000004200 */
[----:B------:R-:W-:Y:S02]  /*81d0*/  SHF.R.U32.HI R7, RZ, 0x18, R33 ;  /* 0x00000018ff077819 */ /* 0x000fe40000011621 */
[----:B------:R-:W-:Y:S01]  /*81e0*/  LOP3.LUT R2, R2, 0xff, RZ, 0xc0, !PT ;  /* 0x000000ff02027812 */ /* 0x000fe200078ec0ff */
[----:B------:R-:W-:Y:S01]  /*81f0*/  LDSM.16.MT88.4 R184, [R203+0xb000] ;  /* 0x00b00000cbb8783b */ /* 0x000fe20000004200 */
[----:B------:R-:W-:-:S02]  /*8200*/  LOP3.LUT R9, R53, 0xff, RZ, 0xc0, !PT ;  /* 0x000000ff35097812 */ /* 0x000fc400078ec0ff */
[----:B------:R-:W-:Y:S01]  /*8210*/  PRMT R23, R52, 0x5410, R0 ;  /* 0x0000541034177816 */ /* 0x000fe20000000000 */
[----:B------:R-:W-:Y:S01]  /*8220*/  LDSM.16.MT88.4 R188, [R206+0xb000] ;  /* 0x00b00000cebc783b */ /* 0x000fe20000004200 */
[----:B------:R-:W-:Y:S02]  /*8230*/  LOP3.LUT R0, R44, 0xffff, RZ, 0xc0, !PT ;  /* 0x0000ffff2c007812 */ /* 0x000fe400078ec0ff */
[----:B------:R-:W-:Y:S01]  /*8240*/  PRMT R21, R2, 0x5410, R7 ;  /* 0x0000541002157816 */ /* 0x000fe20000000007 */
[----:B------:R-:W-:Y:S01]  /*8250*/  HSET2.LE.AND R2, R22, R221, PT ;  /* 0x000000dd16027233 */ /* 0x000fe20003803000 */
[----:B------:R-:W-:Y:S01]  /*8260*/  PRMT R11, R9, 0x5410, R54 ;  /* 0x00005410090b7816 */ /* 0x000fe20000000036 */
[----:B------:R-:W-:Y:S01]  /*8270*/  LDSM.16.MT88.4 R164, [R201+0xa800] ;  /* 0x00a80000c9a4783b */ /* 0x000fe20000004200 */
[----:B------:R-:W-:Y:S02]  /*8280*/  LOP3.LUT R8, R42, 0xff, RZ, 0xc0, !PT ;  /* 0x000000ff2a087812 */ /* 0x000fe400078ec0ff */
[----:B------:R-:W-:Y:S01]  /*8290*/  SHF.R.U32.HI R6, RZ, 0x8, R0 ;  /* 0x00000008ff067819 */ /* 0x000fe20000011600 */
[----:B------:R-:W-:Y:S01]  /*82a0*/  LDSM.16.MT88.4 R48, [R206+0xa800] ;  /* 0x00a80000ce30783b */ /* 0x000fe20000004200 */
[----:B------:R-:W-:-:S02]  /*82b0*/  LOP3.LUT R0, R33, 0xffff, RZ, 0xc0, !PT ;  /* 0x0000ffff21007812 */ /* 0x000fc400078ec0ff */
[----:B------:R-:W-:Y:S01]  /*82c0*/  LOP3.LUT R9, R61, R2, RZ, 0xc0, !PT ;  /* 0x000000023d097212 */ /* 0x000fe200078ec0ff */
[--C-:B------:R-:W-:Y:S01]  /*82d0*/  HSET2.LE.AND R2, R11, R221.reuse, PT ;  /* 0x000000dd0b027233 */ /* 0x100fe20003803000 */
[----:B------:R-:W-:Y:S01]  /*82e0*/  PRMT R25, R8, 0x5410, R5 ;  /* 0x0000541008197816 */ /* 0x000fe20000000005 */
[----:B------:R-:W-:Y:S01]  /*82f0*/  LDSM.16.MT88.4 R32, [R205+0xb000] ;  /* 0x00b00000cd20783b */ /* 0x000fe20000004200 */
[----:B------:R-:W-:Y:S01]  /*8300*/  SHF.R.U32.HI R5, RZ, 0x8, R0 ;  /* 0x00000008ff057819 */ /* 0x000fe20000011600 */
[--C-:B------:R-:W-:Y:S01]  /*8310*/  HSET2.LE.AND R0, R39, R221.reuse, PT ;  /* 0x000000dd27007233 */ /* 0x100fe20003803000 */
[----:B------:R-:W-:Y:S01]  /*8320*/  LOP3.LUT R8, R44, 0xff, RZ, 0xc0, !PT ;  /* 0x000000ff2c087812 */ /* 0x000fe200078ec0ff */
[----:B------:R-:W-:Y:S01]  /*8330*/  LDSM.16.MT88.4 R64, [R205+0xa800] ;  /* 0x00a80000cd40783b */ /* 0x000fe20000004200 */
[----:B------:R-:W-:Y:S02]  /*8340*/  LOP3.LUT R7, R68, R2, RZ, 0xc0, !PT ;  /* 0x0000000244077212 */ /* 0x000fe400078ec0ff */
[----:B------:R-:W-:Y:S01]  /*8350*/  SHF.R.U32.HI R2, RZ, 0x10, R44 ;  /* 0x00000010ff027819 */ /* 0x000fe2000001162c */
[----:B------:R-:W-:Y:S01]  /*8360*/  LDSM.16.MT88.4 R96, [R203+0xb800] ;  /* 0x00b80000cb60783b */ /* 0x000fe20000004200 */
[----:B------:R-:W-:Y:S01]  /*8370*/  PRMT R26, R8, 0x5410, R6 ;  /* 0x00005410081a7816 */ /* 0x000fe20000000006 */
[--C-:B------:R-:W-:Y:S01]  /*8380*/  HSET2.LE.AND R6, R47, R221.reuse, PT ;  /* 0x000000dd2f067233 */ /* 0x100fe20003803000 */
[----:B------:R-:W-:Y:S01]  /*8390*/  PRMT R20, R10, 0x5410, R5 ;  /* 0x000054100a147816 */ /* 0x000fe20000000005 */
[--C-:B------:R-:W-:Y:S01]  /*83a0*/  HSET2.LE.AND R5, R45, R221.reuse, PT ;  /* 0x000000dd2d057233 */ /* 0x100fe20003803000 */
[----:B------:R-:W-:Y:S01]  /*83b0*/  LOP3.LUT R8, R63, R0, RZ, 0xc0, !PT ;  /* 0x000000003f087212 */ /* 0x000fe200078ec0ff */
[--C-:B------:R-:W-:Y:S01]  /*83c0*/  HSET2.LE.AND R0, R23, R221.reuse, PT ;  /* 0x000000dd17007233 */ /* 0x100fe20003803000 */
[----:B------:R-:W-:Y:S01]  /*83d0*/  SHF.R.U32.HI R23, RZ, 0x18, R44 ;  /* 0x00000018ff177819 */ /* 0x000fe2000001162c */
[--C-:B------:R-:W-:Y:S01]  /*83e0*/  HSET2.LE.AND R4, R20, R221.reuse, PT ;  /* 0x000000dd14047233 */ /* 0x100fe20003803000 */
[----:B------:R-:W-:Y:S01]  /*83f0*/  LOP3.LUT R22, R2, 0xff, RZ, 0xc0, !PT ;  /* 0x000000ff02167812 */ /* 0x000fe200078ec0ff */
[--C-:B------:R-:W-:Y:S01]  /*8400*/  HSET2.LE.AND R20, R55, R221.reuse, PT ;  /* 0x000000dd37147233 */ /* 0x100fe20003803000 */
[----:B------:R-:W-:Y:S01]  /*8410*/  LOP3.LUT R11, R56, R6, RZ, 0xc0, !PT ;  /* 0x00000006380b7212 */ /* 0x000fe200078ec0ff */
[--C-:B------:R-:W-:Y:S01]  /*8420*/  HSET2.LE.AND R2, R24, R221.reuse, PT ;  /* 0x000000dd18027233 */ /* 0x100fe20003803000 */
[----:B------:R-:W-:Y:S01]  /*8430*/  PRMT R22, R22, 0x5410, R23 ;  /* 0x0000541016167816 */ /* 0x000fe20000000017 */
[--C-:B------:R-:W-:Y:S01]  /*8440*/  HSET2.LE.AND R3, R26, R221.reuse, PT ;  /* 0x000000dd1a037233 */ /* 0x100fe20003803000 */
[----:B------:R-:W-:Y:S01]  /*8450*/  LOP3.LUT R6, R69, R0, RZ, 0xc0, !PT ;  /* 0x0000000045067212 */ /* 0x000fe200078ec0ff */
        /* <DEDUP_REMOVED lines=8> */
[----:B------:R-:W-:Y:S01]  /*84e0*/  LDSM.16.MT88.4 R24, [R205+0xa000] ;  /* 0x00a00000cd18783b */ /* 0x000fe20000004200 */
[----:B------:R-:W-:Y:S01]  /*84f0*/  LOP3.LUT R125, R125, R20, RZ, 0xc0, !PT ;  /* 0x000000147d7d7212 */ /* 0x000fe200078ec0ff */
[-C--:B-1----:R-:W-:Y:S01]  /*8500*/  HMMA.16816.F32 R160, R8, R80.reuse, RZ ;  /* 0x0000005008a0723c */ /* 0x082fe200000018ff */
[----:B------:R-:W-:Y:S01]  /*8510*/  LOP3.LUT R4, R146, R4, RZ, 0xc0, !PT ;  /* 0x0000000492047212 */ /* 0x000fe200078ec0ff */
[----:B------:R-:W1:Y:S01]  /*8520*/  LDSM.16.MT88.4 R20, [R201+0xb000] ;  /* 0x00b00000c914783b */ /* 0x000e620000004200 */
[----:B------:R-:W-:Y:S01]  /*8530*/  LOP3.LUT R128, R128, R0, RZ, 0xc0, !PT ;  /* 0x0000000080807212 */ /* 0x000fe200078ec0ff */
[--C-:B------:R-:W-:Y:S01]  /*8540*/  HSET2.LE.AND R0, R60, R221.reuse, PT ;  /* 0x000000dd3c007233 */ /* 0x100fe20003803000 */
[----:B------:R-:W-:Y:S01]  /*8550*/  LOP3.LUT R124, R124, R3, RZ, 0xc0, !PT ;  /* 0x000000037c7c7212 */ /* 0x000fe200078ec0ff */
[----:B------:R-:W-:Y:S01]  /*8560*/  FADD.FTZ R3, R117, R116 ;  /* 0x0000007475037221 */ /* 0x000fe20000010000 */
[----:B------:R-:W-:Y:S01]  /*8570*/  LOP3.LUT R129, R129, R2, RZ, 0xc0, !PT ;  /* 0x0000000281817212 */ /* 0x000fe200078ec0ff */
[----:B------:R-:W-:Y:S01]  /*8580*/  HSET2.LE.AND R2, R59, R221, PT ;  /* 0x000000dd3b027233 */ /* 0x000fe20003803000 */
[----:B------:R-:W-:Y:S01]  /*8590*/  LOP3.LUT R126, R126, R0, RZ, 0xc0, !PT ;  /* 0x000000007e7e7212 */ /* 0x000fe200078ec0ff */
[----:B------:R-:W-:Y:S01]  /*85a0*/  FADD.FTZ R0, R119, R118 ;  /* 0x0000007677007221 */ /* 0x000fe20000010000 */
[----:B------:R-:W-:Y:S01]  /*85b0*/  HMMA.16816.F32 R144, R4, R80, RZ ;  /* 0x000000500490723c */ /* 0x000fe200000018ff */
[----:B------:R-:W-:Y:S01]  /*85c0*/  FADD.FTZ R3, R141, R3 ;  /* 0x000000038d037221 */ /* 0x000fe20000010000 */
[----:B------:R-:W-:Y:S01]  /*85d0*/  LOP3.LUT R127, R127, R2, RZ, 0xc0, !PT ;  /* 0x000000027f7f7212 */ /* 0x000fe200078ec0ff */
[----:B------:R-:W-:Y:S01]  /*85e0*/  FADD.FTZ R2, R197, R196 ;  /* 0x000000c4c5027221 */ /* 0x000fe20000010000 */
[----:B------:R-:W3:Y:S01]  /*85f0*/  LDSM.16.MT88.4 R112, [R206+0xb800] ;  /* 0x00b80000ce70783b */ /* 0x000ee20000004200 */
[----:B------:R-:W-:-:S02]  /*8600*/  FADD.FTZ R3, R140, R3 ;  /* 0x000000038c037221 */ /* 0x000fc40000010000 */
[----:B------:R-:W-:Y:S01]  /*8610*/  FADD.FTZ R2, R193, R2 ;  /* 0x00000002c1027221 */ /* 0x000fe20000010000 */
[----:B------:R-:W4:Y:S01]  /*8620*/  LDSM.16.MT88.4 R136, [R201+0xb800] ;  /* 0x00b80000c988783b */ /* 0x000f220000004200 */
[----:B------:R-:W-:Y:S01]  /*8630*/  FADD.FTZ R3, R94, R3 ;  /* 0x000000035e037221 */ /* 0x000fe20000010000 */
[----:B--2---:R-:W-:Y:S01]  /*8640*/  HMMA.16816.F32 R168, R8, R176, RZ ;  /* 0x000000b008a8723c */ /* 0x004fe200000018ff */
[----:B------:R-:W-:Y:S01]  /*8650*/  FADD.FTZ R2, R192, R2 ;  /* 0x00000002c0027221 */ /* 0x000fe20000010000 */
[----:B------:R-:W2:Y:S01]  /*8660*/  LDSM.16.MT88.4 R28, [R205+0xb800] ;  /* 0x00b80000cd1c783b */ /* 0x000ea20000004200 */
[----:B------:R-:W-:Y:S02]  /*8670*/  FADD.FTZ R3, R93, R3 ;  /* 0x000000035d037221 */ /* 0x000fe40000010000 */
[----:B------:R-:W-:Y:S02]  /*8680*/  FADD.FTZ R2, R150, R2 ;  /* 0x0000000296027221 */ /* 0x000fe40000010000 */
[----:B------:R-:W-:Y:S01]  /*8690*/  FADD.FTZ R3, R92, R3 ;  /* 0x000000035c037221 */ /* 0x000fe20000010000 */
[----:B------:R-:W-:Y:S01]  /*86a0*/  HMMA.16816.F32 R160, R128, R156, R160 ;  /* 0x0000009c80a0723c */ /* 0x000fe200000018a0 */
[----:B------:R-:W-:-:S04]  /*86b0*/  FADD.FTZ R2, R148, R2 ;  /* 0x0000000294027221 */ /* 0x000fc80000010000 */
[----:B------:R-:W-:-:S03]  /*86c0*/  FADD.FTZ R2, R149, R2 ;  /* 0x0000000295027221 */ /* 0x000fc60000010000 */
[----:B------:R-:W-:Y:S08]  /*86d0*/  HMMA.16816.F32 R144, R124, R156, R144 ;  /* 0x0000009c7c90723c */ /* 0x000ff00000001890 */
[-C--:B-1----:R-:W-:Y:S08]  /*86e0*/  HMMA.16816.F32 R68, R8, R20.reuse, RZ ;  /* 0x000000140844723c */ /* 0x082ff000000018ff */
[C---:B------:R-:W-:Y:S07]  /*86f0*/  HMMA.16816.F32 R72, R4.reuse, R20, RZ ;  /* 0x000000140448723c */ /* 0x040fee00000018ff */
        /* <DEDUP_REMOVED lines=17> */
[----:B------:R-:W-:Y:S01]  /*8810*/  FADD.FTZ R2, R77, R3 ;  /* 0x000000034d027221 */ /* 0x000fe20000010000 */
[----:B------:R1:W-:Y:S01]  /*8820*/  STL [R1+0xa0], R21 ;  /* 0x0000a01501007387 */ /* 0x0003e20000100800 */
[----:B------:R-:W-:-:S03]  /*8830*/  FADD.FTZ R0, R181, R0 ;  /* 0x00000000b5007221 */ /* 0x000fc60000010000 */
[----:B------:R1:W-:Y:S02]  /*8840*/  STL [R1+0x70], R20 ;  /* 0x0000701401007387 */ /* 0x0003e40000100800 */
[C---:B------:R-:W-:Y:S02]  /*8850*/  HMMA.16816.F32 R80, R8.reuse, R82, RZ ;  /* 0x000000520850723c */ /* 0x040fe400000018ff */
[----:B------:R1:W-:Y:S04]  /*8860*/  STL [R1+0x74], R2 ;  /* 0x0000740201007387 */ /* 0x0003e80000100800 */
[----:B------:R1:W-:Y:S02]  /*8870*/  STL [R1+0x68], R0 ;  /* 0x0000680001007387 */ /* 0x0003e40000100800 */
[----:B------:R-:W-:Y:S08]  /*8880*/  HMMA.16816.F32 R52, R8, R24, RZ ;  /* 0x000000180834723c */ /* 0x000ff000000018ff */
[----:B------:R-:W-:Y:S08]  /*8890*/  HMMA.16816.F32 R140, R124, R158, R140 ;  /* 0x0000009e7c8c723c */ /* 0x000ff0000000188c */
[----:B------:R-:W-:Y:S08]  /*88a0*/  HMMA.16816.F32 R56, R4, R24, RZ ;  /* 0x000000180438723c */ /* 0x000ff000000018ff */
[-C--:B------:R-:W-:Y:S08]  /*88b0*/  HMMA.16816.F32 R84, R8, R184.reuse, RZ ;  /* 0x000000b80854723c */ /* 0x080ff000000018ff */
[----:B------:R-:W-:Y:S08]  /*88c0*/  HMMA.16816.F32 R88, R4, R184, RZ ;  /* 0x000000b80458723c */ /* 0x000ff000000018ff */
[-C--:B------:R-:W-:Y:S08]  /*88d0*/  HMMA.16816.F32 R100, R8, R188.reuse, RZ ;  /* 0x000000bc0864723c */ /* 0x080ff000000018ff */
[C---:B------:R-:W-:Y:S08]  /*88e0*/  HMMA.16816.F32 R104, R4.reuse, R188, RZ ;  /* 0x000000bc0468723c */ /* 0x040ff000000018ff */
[C---:B------:R-:W-:Y:S08]  /*88f0*/  HMMA.16816.F32 R148, R4.reuse, R178, RZ ;  /* 0x000000b20494723c */ /* 0x040ff000000018ff */
[C---:B------:R-:W-:Y:S08]  /*8900*/  HMMA.16816.F32 R44, R4.reuse, R174, RZ ;  /* 0x000000ae042c723c */ /* 0x040ff000000018ff */
[C---:B------:R-:W-:Y:S08]  /*8910*/  HMMA.16816.F32 R60, R4.reuse, R26, RZ ;  /* 0x0000001a043c723c */ /* 0x040ff000000018ff */
[C---:B------:R-:W-:Y:S08]  /*8920*/  HMMA.16816.F32 R92, R4.reuse, R186, RZ ;  /* 0x000000ba045c723c */ /* 0x040ff000000018ff */
[----:B------:R-:W-:Y:S08]  /*8930*/  HMMA.16816.F32 R108, R4, R190, RZ ;  /* 0x000000be046c723c */ /* 0x000ff000000018ff */
[----:B------:R-:W-:Y:S08]  /*8940*/  HMMA.16816.F32 R156, R128, R158, R80 ;  /* 0x0000009e809c723c */ /* 0x000ff00000001850 */
[-C--:B------:R-:W-:Y:S08]  /*8950*/  HMMA.16816.F32 R116, R8, R32.reuse, RZ ;  /* 0x000000200874723c */ /* 0x080ff000000018ff */
[C---:B------:R-:W-:Y:S08]  /*8960*/  HMMA.16816.F32 R120, R4.reuse, R32, RZ ;  /* 0x000000200478723c */ /* 0x040ff000000018ff */
[----:B------:R-:W-:Y:S08]  /*8970*/  HMMA.16816.F32 R76, R4, R22, RZ ;  /* 0x00000016044c723c */ /* 0x000ff000000018ff */
[C---:B------:R-:W-:Y:S08]  /*8980*/  HMMA.16816.F32 R176, R8.reuse, R178, RZ ;  /* 0x000000b208b0723c */ /* 0x040ff000000018ff */
[C---:B------:R-:W-:Y:S08]  /*8990*/  HMMA.16816.F32 R172, R8.reuse, R174, RZ ;  /* 0x000000ae08ac723c */ /* 0x040ff000000018ff */
[C---:B------:R-:W-:Y:S08]  /*89a0*/  HMMA.16816.F32 R24, R8.reuse, R26, RZ ;  /* 0x0000001a0818723c */ /* 0x040ff000000018ff */
[C---:B------:R-:W-:Y:S08]  /*89b0*/  HMMA.16816.F32 R80, R8.reuse, R22, RZ ;  /* 0x000000160850723c */ /* 0x040ff000000018ff */
[C---:B------:R-:W-:Y:S08]  /*89c0*/  HMMA.16816.F32 R184, R8.reuse, R186, RZ ;  /* 0x000000ba08b8723c */ /* 0x040ff000000018ff */
[----:B------:R-:W-:Y:S08]  /*89d0*/  HMMA.16816.F32 R188, R8, R190, RZ ;  /* 0x000000be08bc723c */ /* 0x000ff000000018ff */
[-C--:B------:R-:W-:Y:S08]  /*89e0*/  HMMA.16816.F32 R4, R4, R34.reuse, RZ ;  /* 0x000000220404723c */ /* 0x080ff000000018ff */
[----:B------:R-:W-:Y:S08]  /*89f0*/  HMMA.16816.F32 R8, R8, R34, RZ ;  /* 0x000000220808723c */ /* 0x000ff000000018ff */
[-C--:B------:R-:W-:Y:S08]  /*8a00*/  HMMA.16816.F32 R168, R128, R164.reuse, R168 ;  /* 0x000000a480a8723c */ /* 0x080ff000000018a8 */
[----:B------:R-:W-:Y:S08]  /*8a10*/  HMMA.16816.F32 R152, R124, R164, R152 ;  /* 0x000000a47c98723c */ /* 0x000ff00000001898 */
[-C--:B------:R-:W-:Y:S08]  /*8a20*/  HMMA.16816.F32 R36, R128, R48.reuse, R36 ;  /* 0x000000308024723c */ /* 0x080ff00000001824 */
[----:B------:R-:W-:Y:S08]  /*8a30*/  HMMA.16816.F32 R40, R124, R48, R40 ;  /* 0x000000307c28723c */ /* 0x000ff00000001828 */
[-C--:B------:R-:W-:Y:S08]  /*8a40*/  HMMA.16816.F32 R52, R128, R64.reuse, R52 ;  /* 0x000000408034723c */ /* 0x080ff00000001834 */
[----:B------:R-:W-:Y:S08]  /*8a50*/  HMMA.16816.F32 R56, R124, R64, R56 ;  /* 0x000000407c38723c */ /* 0x000ff00000001838 */
[-C--:B------:R-:W-:Y:S08]  /*8a60*/  HMMA.16816.F32 R84, R128, R96.reuse, R84 ;  /* 0x000000608054723c */ /* 0x080ff00000001854 */
[----:B------:R-:W-:Y:S08]  /*8a70*/  HMMA.16816.F32 R88, R124, R96, R88 ;  /* 0x000000607c58723c */ /* 0x000ff00000001858 */
[-C--:B---3--:R-:W-:Y:S08]  /*8a80*/  HMMA.16816.F32 R100, R128, R112.reuse, R100 ;  /* 0x000000708064723c */ /* 0x088ff00000001864 */
[C---:B------:R-:W-:Y:S08]  /*8a90*/  HMMA.16816.F32 R104, R124.reuse, R112, R104 ;  /* 0x000000707c68723c */ /* 0x040ff00000001868 */
[C---:B------:R-:W-:Y:S08]  /*8aa0*/  HMMA.16816.F32 R148, R124.reuse, R166, R148 ;  /* 0x000000a67c94723c */ /* 0x040ff00000001894 */
[C---:B------:R-:W-:Y:S08]  /*8ab0*/  HMMA.16816.F32 R44, R124.reuse, R50, R44 ;  /* 0x000000327c2c723c */ /* 0x040ff0000000182c */
[C---:B------:R-:W-:Y:S08]  /*8ac0*/  HMMA.16816.F32 R60, R124.reuse, R66, R60 ;  /* 0x000000427c3c723c */ /* 0x040ff0000000183c */
[C---:B------:R-:W-:Y:S08]  /*8ad0*/  HMMA.16816.F32 R92, R124.reuse, R98, R92 ;  /* 0x000000627c5c723c */ /* 0x040ff0000000185c */
[----:B------:R-:W-:Y:S08]  /*8ae0*/  HMMA.16816.F32 R108, R124, R114, R108 ;  /* 0x000000727c6c723c */ /* 0x000ff0000000186c */
[-C--:B----4-:R-:W-:Y:S08]  /*8af0*/  HMMA.16816.F32 R68, R128, R136.reuse, R68 ;  /* 0x000000888044723c */ /* 0x090ff00000001844 */
[----:B------:R-:W-:Y:S08]  /*8b00*/  HMMA.16816.F32 R72, R124, R136, R72 ;  /* 0x000000887c48723c */ /* 0x000ff00000001848 */
[-C--:B--2---:R-:W-:Y:S08]  /*8b10*/  HMMA.16816.F32 R116, R128, R28.reuse, R116 ;  /* 0x0000001c8074723c */ /* 0x084ff00000001874 */
[C---:B------:R-:W-:Y:S08]  /*8b20*/  HMMA.16816.F32 R120, R124.reuse, R28, R120 ;  /* 0x0000001c7c78723c */ /* 0x040ff00000001878 */
[----:B------:R-:W-:Y:S08]  /*8b30*/  HMMA.16816.F32 R76, R124, R138, R76 ;  /* 0x0000008a7c4c723c */ /* 0x000ff0000000184c */
        /* <DEDUP_REMOVED lines=9> */
[----:B-1----:R-:W2:Y:S01]  /*8bd0*/  LDL R248, [R1+0x78] ;  /* 0x0000780001f87983 */ /* 0x002ea20000100800 */
[----:B------:R-:W-:-:S04]  /*8be0*/  DEPBAR.LE SB0, 0x0 ;  /* 0x000080000000791a */ /* 0x000fc80000000000 */
[----:B------:R-:W-:Y:S01]  /*8bf0*/  WARPSYNC 0xffffffff ;  /* 0xffffffff00007948 */ /* 0x000fe20003800000 */
[----:B------:R-:W-:Y:S01]  /*8c00*/  IADD3 R192, R250, -0x2, RZ ;  /* 0xfffffffefac07810 */ /* 0x000fe20007ffe0ff */
[----:B------:R-:W-:Y:S01]  /*8c10*/  IMAD.MOV.U32 R193, RZ, RZ, R240 ;  /* 0x000000ffffc17224 */ /* 0x000fe200078e00f0 */
[----:B------:R-:W1:Y:S01]  /*8c20*/  S2R R219, SR_TID.X ;  /* 0x0000000000db7919 */ /* 0x000e620000002100 */
[----:B------:R-:W-:Y:S01]  /*8c30*/  BSSY B1, `(.L_x_2242) ;  /* 0x00001c1000017945 */ /* 0x000fe20003800000 */
[----:B------:R-:W-:Y:S01]  /*8c40*/  SHF.R.S32.HI R4, RZ, 0x1f, R192 ;  /* 0x0000001fff047819 */ /* 0x000fe200000114c0 */
[----:B------:R-:W-:Y:S02]  /*8c50*/  IMAD R0, R199, R192, RZ ;  /* 0x000000c0c7007224 */ /* 0x000fe400078e02ff */
[----:B------:R-:W-:-:S04]  /*8c60*/  IMAD.WIDE.U32 R2, R192, R198, R242 ;  /* 0x000000c6c0027225 */ /* 0x000fc800078e00f2 */
[----:B------:R-:W-:Y:S01]  /*8c70*/  IMAD R4, R4, R198, R0 ;  /* 0x000000c604047224 */ /* 0x000fe200078e0200 */
[----:B------:R-:W-:Y:S01]  /*8c80*/  BAR.SYNC.DEFER_BLOCKING 0x0 ;  /* 0x0000000000007b1d */ /* 0x000fe20000010000 */
[----:B------:R-:W-:Y:S02]  /*8c90*/  IADD3 R0, P2, R211, R2, RZ ;  /* 0x00000002d3007210 */ /* 0x000fe40007f5e0ff */
[----:B------:R-:W-:-:S04]  /*8ca0*/  IMAD.IADD R3, R3, 0x1, R4 ;  /* 0x0000000103037824 */ /* 0x000fc800078e0204 */
[----:B------:R-:W-:Y:S02]  /*8cb0*/  IMAD.X R5, R222, 0x1, R3, P2 ;  /* 0x00000001de057824 */ /* 0x000fe400010e0603 */
[----:B-1----:R-:W-:-:S05]  /*8cc0*/  IMAD.SHL.U32 R219, R219, 0x2, RZ ;  /* 0x00000002dbdb7824 */ /* 0x002fca00078e00ff */
[----:B------:R-:W-:Y:S02]  /*8cd0*/  LOP3.LUT R219, R219, 0x6, RZ, 0xc0, !PT ;  /* 0x00000006dbdb7812 */ /* 0x000fe400078ec0ff */
[-C--:B--2---:R-:W-:Y:S02]  /*8ce0*/  ISETP.GE.AND P1, PT, R249, R248.reuse, PT ;  /* 0x000000f8f900720c */ /* 0x084fe40003f26270 */
[----:B------:R-:W-:-:S11]  /*8cf0*/  ISETP.GE.AND P0, PT, R241, R248, PT ;  /* 0x000000f8f100720c */ /* 0x000fd60003f06270 */
[CC--:B------:R-:W-:Y:S01]  /*8d00*/  @!P1 LEA R10, P5, R2.reuse, R238.reuse, 0x1 ;  /* 0x000000ee020a9211 */ /* 0x0c0fe200078a08ff */
[----:B------:R-:W-:Y:S01]  /*8d10*/  @P1 STS.128 [R220+0xa000], RZ ;  /* 0x00a000ffdc001388 */ /* 0x000fe20000000c00 */
[-C--:B------:R-:W-:Y:S02]  /*8d20*/  @!P0 LEA R6, P3, R2, R238.reuse, 0x1 ;  /* 0x000000ee02068211 */ /* 0x080fe400078608ff */
[-C--:B------:R-:W-:Y:S02]  /*8d30*/  @!P1 LEA R8, P4, R0, R238.reuse, 0x1 ;  /* 0x000000ee00089211 */ /* 0x080fe400078808ff */
[-CC-:B------:R-:W-:Y:S02]  /*8d40*/  @!P1 LEA.HI.X R11, R2, R239.reuse, R3.reuse, 0x1, P5 ;  /* 0x000000ef020b9211 */ /* 0x180fe400028f0c03 */
[----:B------:R-:W-:Y:S02]  /*8d50*/  @!P0 LEA R4, P2, R0, R238, 0x1 ;  /* 0x000000ee00048211 */ /* 0x000fe400078408ff */
[-C--:B------:R-:W-:Y:S01]  /*8d60*/  @!P0 LEA.HI.X R7, R2, R239.reuse, R3, 0x1, P3 ;  /* 0x000000ef02078211 */ /* 0x080fe200018f0c03 */
[----:B------:R-:W-:Y:S01]  /*8d70*/  @!PT LDS RZ, [RZ] ;  /* 0x00000000fffff984 */ /* 0x000fe20000000800 */
[----:B------:R-:W-:Y:S01]  /*8d80*/  @!PT LDS RZ, [RZ] ;  /* 0x00000000fffff984 */ /* 0x000fe20000000800 */
[----:B------:R-:W-:Y:S01]  /*8d90*/  @!PT LDS RZ, [RZ] ;  /* 0x00000000fffff984 */ /* 0x000fe20000000800 */
[----:B------:R1:W-:Y:S01]  /*8da0*/  @!P1 LDGSTS.E.BYPASS.LTC128B.128 [R220+0xa000], [R10.64] ;  /* 0x0a0000000adc9fae */ /* 0x0003e2000b901d44 */
[----:B------:R-:W-:-:S02]  /*8db0*/  @!P1 LEA.HI.X R9, R0, R239, R5, 0x1, P4 ;  /* 0x000000ef00099211 */ /* 0x000fc400020f0c05 */
[----:B------:R-:W-:Y:S01]  /*8dc0*/  @!P0 LEA.HI.X R5, R0, R239, R5, 0x1, P2 ;  /* 0x000000ef00058211 */ /* 0x000fe200010f0c05 */
[----:B------:R-:W-:Y:S01]  /*8dd0*/  @P0 STS.128 [R220+0xb000], RZ ;  /* 0x00b000ffdc000388 */ /* 0x000fe20000000c00 */
[----:B------:R-:W-:-:S03]  /*8de0*/  IMAD R0, R192, 0x20, R219 ;  /* 0x00000020c0007824 */ /* 0x000fc600078e02db */
[----:B------:R-:W-:Y:S01]  /*8df0*/  @!PT LDS RZ, [RZ] ;  /* 0x00000000fffff984 */ /* 0x000fe20000000800 */
[----:B------:R-:W-:Y:S01]  /*8e00*/  @!PT LDS RZ, [RZ] ;  /* 0x00000000fffff984 */ /* 0x000fe20000000800 */
[----:B------:R-:W-:Y:S01]  /*8e10*/  @!PT LDS RZ, [RZ] ;  /* 0x00000000fffff984 */ /* 0x000fe20000000800 */
[----:B------:R2:W-:Y:S01]  /*8e20*/  @!P0 LDGSTS.E.BYPASS.LTC128B.128 [R220+0xb000], [R6.64+0x80] ;  /* 0x0b00008006dc8fae */ /* 0x0005e2000b901d44 */
[----:B------:R-:W-:Y:S01]  /*8e30*/  IMAD.IADD R2, R223, 0x1, -R0 ;  /* 0x00000001df027824 */ /* 0x000fe200078e0a00 */
[C---:B------:R-:W-:Y:S02]  /*8e40*/  ISETP.GE.AND P6, PT, R0.reuse, R228, PT ;  /* 0x000000e40000720c */ /* 0x040fe40003fc6270 */
[----:B------:R-:W-:Y:S02]  /*8e50*/  @P1 STS.128 [R220+0xa800], RZ ;  /* 0x00a800ffdc001388 */ /* 0x000fe40000000c00 */
[----:B------:R-:W-:Y:S02]  /*8e60*/  IABS R2, R2 ;  /* 0x0000000200027213 */ /* 0x000fe40000000000 */
[----:B------:R-:W-:Y:S01]  /*8e70*/  @!PT LDS RZ, [RZ] ;  /* 0x00000000fffff984 */ /* 0x000fe20000000800 */
[----:B------:R-:W-:Y:S01]  /*8e80*/  @!PT LDS RZ, [RZ] ;  /* 0x00000000fffff984 */ /* 0x000fe20000000800 */
[----:B------:R-:W-:Y:S01]  /*8e90*/  @!PT LDS RZ, [RZ] ;  /* 0x00000000fffff984 */ /* 0x000fe20000000800 */
[----:B------:R1:W-:Y:S01]  /*8ea0*/  @!P1 LDGSTS.E.BYPASS.LTC128B.128 [R220+0xa800], [R8.64] ;  /* 0x0a80000008dc9fae */ /* 0x0003e2000b901d44 */
[----:B------:R-:W-:Y:S02]  /*8eb0*/  ISETP.GE.OR P6, PT, R0, R234, !P6 ;  /* 0x000000ea0000720c */ /* 0x000fe400077c6670 */
[----:B------:R-:W-:Y:S01]  /*8ec0*/  IMAD.MOV.U32 R3, RZ, RZ, R2 ;  /* 0x000000ffff037224 */ /* 0x000fe200078e0002 */
[----:B------:R-:W-:Y:S01]  /*8ed0*/  @P0 STS.128 [R220+0xb800], RZ ;  /* 0x00b800ffdc000388 */ /* 0x000fe20000000c00 */
[----:B------:R-:W-:-:S03]  /*8ee0*/  IMAD.IADD R2, R230, 0x1, -R0 ;  /* 0x00000001e6027824 */ /* 0x000fc600078e0a00 */
[----:B------:R-:W-:Y:S01]  /*8ef0*/  @!PT LDS RZ, [RZ] ;  /* 0x00000000fffff984 */ /* 0x000fe20000000800 */
[----:B------:R-:W-:Y:S01]  /*8f00*/  @!PT LDS RZ, [RZ] ;  /* 0x00000000fffff984 */ /* 0x000fe20000000800 */
[----:B------:R-:W-:Y:S01]  /*8f10*/  @!PT LDS RZ, [RZ] ;  /* 0x00000000fffff984 */ /* 0x000fe20000000800 */
[----:B------:R2:W-:Y:S02]  /*8f20*/  @!P0 LDGSTS.E.BYPASS.LTC128B.128 [R220+0xb800], [R4.64+0x80] ;  /* 0x0b80008004dc8fae */ /* 0x0005e4000b901d44 */
[----:B------:R-:W-:Y:S02]  /*8f30*/  IABS R2, R2 ;  /* 0x0000000200027213 */ /* 0x000fe40000000000 */
[----:B------:R-:W-:Y:S04]  /*8f40*/  LDSM.16.M88.4 R136, [R200+0x8000] ;  /* 0x00800000c888783b */ /* 0x000fe80000000200 */
[----:B------:R-:W3:Y:S04]  /*8f50*/  LDSM.16.M88.4 R20, [R202+0x2000] ;  /* 0x00200000ca14783b */ /* 0x000ee80000000200 */
[----:B------:R-:W4:Y:S04]  /*8f60*/  LDSM.16.M88.4 R24, [R202] ;  /* 0x00000000ca18783b */ /* 0x000f280000000200 */
[----:B------:R-:W-:Y:S04]  /*8f70*/  LDSM.16.M88.4 R32, [R212] ;  /* 0x00000000d420783b */ /* 0x000fe80000000200 */
[----:B-1----:R-:W-:Y:S04]  /*8f80*/  LDSM.16.M88.4 R8, [R204] ;  /* 0x00000000cc08783b */ /* 0x002fe80000000200 */
[----:B------:R-:W1:Y:S04]  /*8f90*/  LDSM.16.M88.4 R172, [R200+0x8800] ;  /* 0x00880000c8ac783b */ /* 0x000e680000000200 */
[----:B--2---:R-:W2:Y:S04]  /*8fa0*/  LDSM.16.M88.4 R4, [R204+0x2000] ;  /* 0x00200000cc04783b */ /* 0x004ea80000000200 */
[----:B------:R-:W0:Y:S01]  /*8fb0*/  LDGDEPBAR ;  /* 0x00000000000079af */ /* 0x000e220000000000 */
[-C--:B---3--:R-:W-:Y:S08]  /*8fc0*/  HMMA.16816.F32 R28, R20, R136.reuse, RZ ;  /* 0x00000088141c723c */ /* 0x088ff000000018ff */
[C---:B----4-:R-:W-:Y:S08]  /*8fd0*/  HMMA.16816.F32 R176, R24.reuse, R136, RZ ;  /* 0x0000008818b0723c */ /* 0x050ff000000018ff */
[----:B-1----:R-:W-:Y:S08]  /*8fe0*/  HMMA.16816.F32 R180, R24, R172, RZ ;  /* 0x000000ac18b4723c */ /* 0x002ff000000018ff */
[-C--:B--2---:R-:W-:Y:S01]  /*8ff0*/  HMMA.16816.F32 R188, R4, R32.reuse, R28 ;  /* 0x0000002004bc723c */ /* 0x084fe2000000181c */
[----:B------:R-:W1:Y:S07]  /*9000*/  LDSM.16.M88.4 R28, [R215] ;  /* 0x00000000d71c783b */ /* 0x000e6e0000000200 */
[----:B------:R-:W-:Y:S08]  /*9010*/  HMMA.16816.F32 R196, R8, R32, R176 ;  /* 0x0000002008c4723c */ /* 0x000ff000000018b0 */
[----:B------:R-:W-:Y:S11]  /*9020*/  HMMA.16816.F32 R176, R20, R172, RZ ;  /* 0x000000ac14b0723c */ /* 0x000ff600000018ff */
[----:B------:R-:W-:Y:S11]  /*9030*/  @!UPT UIADD3 URZ, URZ, URZ, URZ ;  /* 0x0000003f3f3ff290 */ /* 0x000ff6000fffe03f */
[----:B------:R-:W-:Y:S02]  /*9040*/  @!UPT UIADD3 URZ, URZ, URZ, URZ ;  /* 0x0000003f3f3ff290 */ /* 0x000fe4000fffe03f */
[----:B-1----:R-:W-:Y:S08]  /*9050*/  HMMA.16816.F32 R240, R4, R28, R176 ;  /* 0x0000001c04f0723c */ /* 0x002ff000000018b0 */
[-C--:B------:R-:W-:Y:S08]  /*9060*/  HMMA.16816.F32 R176, R20, R138.reuse, RZ ;  /* 0x0000008a14b0723c */ /* 0x080ff000000018ff */
[----:B------:R-:W-:Y:S08]  /*9070*/  HMMA.16816.F32 R136, R24, R138, RZ ;  /* 0x0000008a1888723c */ /* 0x000ff000000018ff */
[-C--:B------:R-:W-:Y:S08]  /*9080*/  HMMA.16816.F32 R20, R20, R174.reuse, RZ ;  /* 0x000000ae1414723c */ /* 0x080ff000000018ff */
[----:B------:R-:W-:Y:S08]  /*9090*/  HMMA.16816.F32 R24, R24, R174, RZ ;  /* 0x000000ae1818723c */ /* 0x000ff000000018ff */
[----:B------:R-:W-:Y:S08]  /*90a0*/  HMMA.16816.F32 R180, R8, R28, R180 ;  /* 0x0000001c08b4723c */ /* 0x000ff000000018b4 */
[C---:B------:R-:W-:Y:S08]  /*90b0*/  HMMA.16816.F32 R176, R4.reuse, R34, R176 ;  /* 0x0000002204b0723c */ /* 0x040ff000000018b0 */
[----:B------:R-:W-:Y:S01]  /*90c0*/  HMMA.16816.F32 R184, R4, R30, R20 ;  /* 0x0000001e04b8723c */ /* 0x000fe20000001814 */
[----:B------:R-:W-:Y:S04]  /*90d0*/  LDSM.16.M88.4 R4, [R210+0x2000] ;  /* 0x00200000d204783b */ /* 0x000fe80000000200 */
[----:B------:R-:W1:Y:S03]  /*90e0*/  LDSM.16.M88.4 R20, [R209+0x8000] ;  /* 0x00800000d114783b */ /* 0x000e660000000200 */
[C---:B------:R-:W-:Y:S08]  /*90f0*/  HMMA.16816.F32 R136, R8.reuse, R34, R136 ;  /* 0x000000220888723c */ /* 0x040ff00000001888 */
[----:B------:R-:W-:Y:S01]  /*9100*/  HMMA.16816.F32 R24, R8, R30, R24 ;  /* 0x0000001e0818723c */ /* 0x000fe20000001818 */
[----:B------:R-:W2:Y:S07]  /*9110*/  LDSM.16.M88.4 R8, [R210] ;  /* 0x00000000d208783b */ /* 0x000eae0000000200 */
[C---:B-1----:R-:W-:Y:S08]  /*9120*/  HMMA.16816.F32 R172, R4.reuse, R20, R188 ;  /* 0x0000001404ac723c */ /* 0x042ff000000018bc */
[----:B------:R-:W-:Y:S08]  /*9130*/  HMMA.16816.F32 R176, R4, R22, R176 ;  /* 0x0000001604b0723c */ /* 0x000ff000000018b0 */
[C---:B--2---:R-:W-:Y:S08]  /*9140*/  HMMA.16816.F32 R32, R8.reuse, R20, R196 ;  /* 0x000000140820723c */ /* 0x044ff000000018c4 */
        /* <DEDUP_REMOVED lines=62> */
[----:B------:R-:W-:-:S06]  /*9530*/  DEPBAR.LE SB0, 0x0 ;  /* 0x000080000000791a */ /* 0x000fcc0000000000 */
[C---:B-1----:R-:W-:Y:S08]  /*9540*/  HMMA.16816.F32 R240, R4.reuse, R20, R136 ;  /* 0x0000001404f0723c */ /* 0x042ff00000001888 */
[-C--:B------:R-:W-:Y:S08]  /*9550*/  HMMA.16816.F32 R176, R4, R22.reuse, R28 ;  /* 0x0000001604b0723c */ /* 0x080ff0000000181c */
[C---:B------:R-:W-:Y:S08]  /*9560*/  HMMA.16816.F32 R4, R8.reuse, R22, R24 ;  /* 0x000000160804723c */ /* 0x040ff00000001818 */
[----:B------:R-:W-:Y:S01]  /*9570*/  HMMA.16816.F32 R248, R8, R20, R172 ;  /* 0x0000001408f8723c */ /* 0x000fe200000018ac */
[----:B------:R1:W-:Y:S07]  /*9580*/  I2F R9, R3 ;  /* 0x0000000300097306 */ /* 0x0003ee0000201400 */
[----:B------:R-:W-:-:S02]  /*9590*/  IMAD.MOV.U32 R28, RZ, RZ, R179 ;  /* 0x000000ffff1c7224 */ /* 0x000fc400078e00b3 */
[----:B------:R-:W-:Y:S02]  /*95a0*/  IMAD.MOV.U32 R211, RZ, RZ, R178 ;  /* 0x000000ffffd37224 */ /* 0x000fe400078e00b2 */
[----:B------:R-:W-:Y:S02]  /*95b0*/  IMAD.MOV.U32 R31, RZ, RZ, R177 ;  /* 0x000000ffff1f7224 */ /* 0x000fe400078e00b1 */
[----:B------:R-:W-:Y:S02]  /*95c0*/  IMAD.MOV.U32 R32, RZ, RZ, R176 ;  /* 0x000000ffff207224 */ /* 0x000fe400078e00b0 */
[----:B------:R-:W-:Y:S02]  /*95d0*/  IMAD.MOV.U32 R33, RZ, RZ, R4 ;  /* 0x000000ffff217224 */ /* 0x000fe400078e0004 */
[----:B------:R-:W-:Y:S02]  /*95e0*/  IMAD.IADD R4, R224, 0x1, -R0 ;  /* 0x00000001e0047824 */ /* 0x000fe400078e0a00 */
[----:B-1----:R-:W-:-:S02]  /*95f0*/  IMAD.MOV.U32 R3, RZ, RZ, R2 ;  /* 0x000000ffff037224 */ /* 0x002fc400078e0002 */
[----:B------:R-:W-:Y:S01]  /*9600*/  IMAD.MOV.U32 R179, RZ, RZ, R5 ;  /* 0x000000ffffb37224 */ /* 0x000fe200078e0005 */
[----:B------:R-:W-:Y:S01]  /*9610*/  IABS R2, R4 ;  /* 0x0000000400027213 */ /* 0x000fe20000000000 */
[----:B------:R1:W2:Y:S01]  /*9620*/  I2F R10, R3 ;  /* 0x00000003000a7306 */ /* 0x0002a20000201400 */
[----:B------:R-:W-:Y:S02]  /*9630*/  IMAD.MOV.U32 R178, RZ, RZ, R7 ;  /* 0x000000ffffb27224 */ /* 0x000fe400078e0007 */
[----:B------:R-:W-:Y:S02]  /*9640*/  IMAD.MOV.U32 R25, RZ, RZ, R6 ;  /* 0x000000ffff197224 */ /* 0x000fe400078e0006 */
[----:B------:R-:W-:Y:S01]  /*9650*/  IMAD.MOV.U32 R4, RZ, RZ, R2 ;  /* 0x000000ffff047224 */ /* 0x000fe200078e0002 */
[----:B------:R-:W-:-:S03]  /*9660*/  IADD3 R2, R0, 0x1, RZ ;  /* 0x0000000100027810 */ /* 0x000fc60007ffe0ff */
[----:B------:R3:W4:Y:S01]  /*9670*/  I2F R8, R4 ;  /* 0x0000000400087306 */ /* 0x0007220000201400 */
[C---:B------:R-:W-:Y:S01]  /*9680*/  ISETP.GE.AND P5, PT, R2.reuse, R228, PT ;  /* 0x000000e40200720c */ /* 0x040fe20003fa6270 */
[----:B------:R-:W-:Y:S01]  /*9690*/  IMAD.IADD R5, R223, 0x1, -R2 ;  /* 0x00000001df057824 */ /* 0x000fe200078e0a02 */
[----:B------:R-:W-:Y:S01]  /*96a0*/  BAR.SYNC.DEFER_BLOCKING 0x0 ;  /* 0x0000000000007b1d */ /* 0x000fe20000010000 */
[C---:B------:R-:W-:Y:S02]  /*96b0*/  ISETP.GE.AND P4, PT, R2.reuse, R227, PT ;  /* 0x000000e30200720c */ /* 0x040fe40003f86270 */
[C---:B------:R-:W-:Y:S01]  /*96c0*/  ISETP.GE.AND P3, PT, R2.reuse, R226, PT ;  /* 0x000000e20200720c */ /* 0x040fe20003f66270 */
[----:B-1----:R-:W-:Y:S01]  /*96d0*/  IMAD.IADD R3, R229, 0x1, -R0 ;  /* 0x00000001e5037824 */ /* 0x002fe200078e0a00 */
[----:B------:R-:W-:Y:S01]  /*96e0*/  ISETP.GE.AND P2, PT, R2, R225, PT ;  /* 0x000000e10200720c */ /* 0x000fe20003f46270 */
[----:B--2---:R-:W-:Y:S01]  /*96f0*/  FFMA.FTZ R10, R10, -R216, R182 ;  /* 0x800000d80a0a7223 */ /* 0x004fe200000100b6 */
[----:B------:R-:W-:-:S02]  /*9700*/  ISETP.GE.OR P5, PT, R2, R234, !P5 ;  /* 0x000000ea0200720c */ /* 0x000fc40006fa6670 */
[----:B------:R-:W-:Y:S02]  /*9710*/  IABS R3, R3 ;  /* 0x0000000300037213 */ /* 0x000fe40000000000 */
[C---:B------:R-:W-:Y:S02]  /*9720*/  ISETP.GE.OR P4, PT, R2.reuse, R233, !P4 ;  /* 0x000000e90200720c */ /* 0x040fe40006786670 */
[----:B------:R-:W-:Y:S01]  /*9730*/  ISETP.GE.OR P3, PT, R2, R232, !P3 ;  /* 0x000000e80200720c */ /* 0x000fe20005f66670 */
[----:B---3--:R-:W-:Y:S01]  /*9740*/  IMAD.MOV.U32 R4, RZ, RZ, R3 ;  /* 0x000000ffff047224 */ /* 0x008fe200078e0003 */
[----:B------:R-:W-:Y:S01]  /*9750*/  IABS R3, R5 ;  /* 0x0000000500037213 */ /* 0x000fe20000000000 */
[----:B------:R-:W-:Y:S01]  /*9760*/  IMAD.IADD R5, R224, 0x1, -R2 ;  /* 0x00000001e0057824 */ /* 0x000fe200078e0a02 */
[----:B------:R-:W-:Y:S01]  /*9770*/  ISETP.GE.OR P2, PT, R2, R231, !P2 ;  /* 0x000000e70200720c */ /* 0x000fe20005746670 */
[----:B------:R1:W2:Y:S01]  /*9780*/  I2F R7, R4 ;  /* 0x0000000400077306 */ /* 0x0002a20000201400 */
[----:B----4-:R-:W-:-:S02]  /*9790*/  FFMA.FTZ R11, R8, -R216, R196 ;  /* 0x800000d8080b7223 */ /* 0x010fc400000100c4 */
[----:B-1----:R-:W-:Y:S02]  /*97a0*/  IMAD.MOV.U32 R4, RZ, RZ, R3 ;  /* 0x000000ffff047224 */ /* 0x002fe400078e0003 */
[----:B------:R-:W-:-:S03]  /*97b0*/  IMAD.IADD R3, R230, 0x1, -R2 ;  /* 0x00000001e6037824 */ /* 0x000fc600078e0a02 */
[----:B------:R1:W3:Y:S01]  /*97c0*/  I2F R6, R4 ;  /* 0x0000000400067306 */ /* 0x0002e20000201400 */
[----:B------:R-:W-:Y:S01]  /*97d0*/  IMAD.IADD R2, R229, 0x1, -R2 ;  /* 0x00000001e5027824 */ /* 0x000fe200078e0a02 */
[----:B------:R-:W-:Y:S01]  /*97e0*/  IABS R3, R3 ;  /* 0x0000000300037213 */ /* 0x000fe20000000000 */
[----:B--2---:R-:W-:-:S04]  /*97f0*/  FFMA.FTZ R22, R7, -R216, R198 ;  /* 0x800000d807167223 */ /* 0x004fc800000100c6 */
[----:B-1----:R-:W-:Y:S01]  /*9800*/  IMAD.MOV.U32 R4, RZ, RZ, R3 ;  /* 0x000000ffff047224 */ /* 0x002fe200078e0003 */
[----:B------:R-:W-:Y:S01]  /*9810*/  IABS R3, R5 ;  /* 0x0000000500037213 */ /* 0x000fe20000000000 */
[-C--:B---3--:R-:W-:Y:S02]  /*9820*/  FFMA.FTZ R23, R6, -R216.reuse, R181 ;  /* 0x800000d806177223 */ /* 0x088fe400000100b5 */
[----:B------:R-:W-:Y:S02]  /*9830*/  FFMA.FTZ R5, R9, -R216, R180 ;  /* 0x800000d809057223 */ /* 0x000fe400000100b4 */
[----:B------:R-:W1:Y:S01]  /*9840*/  I2F R4, R4 ;  /* 0x0000000400047306 */ /* 0x000e620000201400 */
[----:B------:R-:W-:Y:S02]  /*9850*/  FSEL R30, R23, -INF , !P5 ;  /* 0xff800000171e7808 */ /* 0x000fe40006800000 */
[----:B------:R-:W-:Y:S02]  /*9860*/  FSEL R136, R5, -INF , !P6 ;  /* 0xff80000005887808 */ /* 0x000fe40007000000 */
[----:B------:R-:W-:-:S03]  /*9870*/  ISETP.GE.AND P6, PT, R0, R227, PT ;  /* 0x000000e30000720c */ /* 0x000fc60003fc6270 */
[----:B------:R-:W2:Y:S01]  /*9880*/  I2F R3, R3 ;  /* 0x0000000300037306 */ /* 0x000ea20000201400 */
[----:B------:R-:W-:-:S04]  /*9890*/  ISETP.GE.OR P6, PT, R0, R233, !P6 ;  /* 0x000000e90000720c */ /* 0x000fc800077c6670 */
[----:B------:R-:W-:Y:S02]  /*98a0*/  FSEL R138, R10, -INF , !P6 ;  /* 0xff8000000a8a7808 */ /* 0x000fe40007000000 */
[----:B------:R-:W-:Y:S01]  /*98b0*/  ISETP.GE.AND P6, PT, R0, R226, PT ;  /* 0x000000e20000720c */ /* 0x000fe20003fc6270 */
[----:B-1----:R-:W-:Y:S01]  /*98c0*/  FFMA.FTZ R21, R4, -R216, R183 ;  /* 0x800000d804157223 */ /* 0x002fe200000100b7 */
[----:B------:R-:W-:Y:S02]  /*98d0*/  IABS R4, R2 ;  /* 0x0000000200047213 */ /* 0x000fe40000000000 */
[C---:B------:R-:W-:Y:S02]  /*98e0*/  ISETP.GE.OR P6, PT, R0.reuse, R232, !P6 ;  /* 0x000000e80000720c */ /* 0x040fe400077c6670 */
[----:B------:R1:W-:Y:S01]  /*98f0*/  I2F R24, R4 ;  /* 0x0000000400187306 */ /* 0x0003e20000201400 */
[----:B------:R-:W-:Y:S01]  /*9900*/  FSEL R137, R21, -INF , !P4 ;  /* 0xff80000015897808 */ /* 0x000fe20006000000 */
[----:B--2---:R-:W-:Y:S01]  /*9910*/  FFMA.FTZ R20, R3, -R216, R197 ;  /* 0x800000d803147223 */ /* 0x004fe200000100c5 */
[----:B------:R-:W-:-:S02]  /*9920*/  IADD3 R3, R0, 0x8, RZ ;  /* 0x0000000800037810 */ /* 0x000fc40007ffe0ff */
[----:B------:R-:W-:Y:S02]  /*9930*/  FSEL R173, R11, -INF , !P6 ;  /* 0xff8000000bad7808 */ /* 0x000fe40007000000 */
[----:B------:R-:W-:Y:S01]  /*9940*/  ISETP.GE.AND P6, PT, R0, R225, PT ;  /* 0x000000e10000720c */ /* 0x000fe20003fc6270 */
[----:B------:R-:W-:Y:S01]  /*9950*/  IMAD.IADD R2, R223, 0x1, -R3 ;  /* 0x00000001df027824 */ /* 0x000fe200078e0a03 */
[----:B------:R-:W-:Y:S02]  /*9960*/  FSEL R174, R20, -INF , !P3 ;  /* 0xff80000014ae7808 */ /* 0x000fe40005800000 */
[----:B------:R-:W-:Y:S02]  /*9970*/  ISETP.GE.OR P6, PT, R0, R231, !P6 ;  /* 0x000000e70000720c */ /* 0x000fe400077c6670 */
[----:B------:R-:W-:Y:S02]  /*9980*/  IABS R2, R2 ;  /* 0x0000000200027213 */ /* 0x000fe40000000000 */
[----:B------:R-:W-:-:S02]  /*9990*/  FSEL R177, R22, -INF , !P6 ;  /* 0xff80000016b17808 */ /* 0x000fc40007000000 */
[C---:B------:R-:W-:Y:S01]  /*99a0*/  ISETP.GE.AND P6, PT, R3.reuse, R228, PT ;  /* 0x000000e40300720c */ /* 0x040fe20003fc6270 */
[----:B-1----:R-:W-:Y:S01]  /*99b0*/  IMAD.MOV.U32 R4, RZ, RZ, R2 ;  /* 0x000000ffff047224 */ /* 0x002fe200078e0002 */
[C---:B------:R-:W-:Y:S01]  /*99c0*/  ISETP.GE.AND P5, PT, R3.reuse, R227, PT ;  /* 0x000000e30300720c */ /* 0x040fe20003fa6270 */
[----:B------:R-:W-:Y:S01]  /*99d0*/  IMAD.IADD R2, R230, 0x1, -R3 ;  /* 0x00000001e6027824 */ /* 0x000fe200078e0a03 */
[C---:B------:R-:W-:Y:S01]  /*99e0*/  ISETP.GE.AND P4, PT, R3.reuse, R226, PT ;  /* 0x000000e20300720c */ /* 0x040fe20003f86270 */
[----:B------:R1:W2:Y:S01]  /*99f0*/  I2F R6, R4 ;  /* 0x0000000400067306 */ /* 0x0002a20000201400 */
[C---:B------:R-:W-:Y:S02]  /*9a00*/  ISETP.GE.AND P3, PT, R3.reuse, R225, PT ;  /* 0x000000e10300720c */ /* 0x040fe40003f66270 */
[----:B------:R-:W-:Y:S02]  /*9a10*/  IABS R2, R2 ;  /* 0x0000000200027213 */ /* 0x000fe40000000000 */
[----:B------:R-:W-:-:S02]  /*9a20*/  ISETP.GE.OR P6, PT, R3, R234, !P6 ;  /* 0x000000ea0300720c */ /* 0x000fc400077c6670 */
[C---:B------:R-:W-:Y:S02]  /*9a30*/  ISETP.GE.OR P5, PT, R3.reuse, R233, !P5 ;  /* 0x000000e90300720c */ /* 0x040fe40006fa6670 */
[C---:B------:R-:W-:Y:S02]  /*9a40*/  ISETP.GE.OR P4, PT, R3.reuse, R232, !P4 ;  /* 0x000000e80300720c */ /* 0x040fe40006786670 */
[----:B------:R-:W-:Y:S01]  /*9a50*/  ISETP.GE.OR P3, PT, R3, R231, !P3 ;  /* 0x000000e70300720c */ /* 0x000fe20005f66670 */
[----:B-1----:R-:W-:Y:S02]  /*9a60*/  IMAD.MOV.U32 R4, RZ, RZ, R2 ;  /* 0x000000ffff047224 */ /* 0x002fe400078e0002 */
[----:B------:R-:W-:Y:S02]  /*9a70*/  IMAD.IADD R2, R224, 0x1, -R3 ;  /* 0x00000001e0027824 */ /* 0x000fe400078e0a03 */
[----:B------:R1:W-:Y:S01]  /*9a80*/  I2F R9, R4 ;  /* 0x0000000400097306 */ /* 0x0003e20000201400 */
[----:B--2---:R-:W-:-:S02]  /*9a90*/  FFMA.FTZ R6, R6, -R216, R184 ;  /* 0x800000d806067223 */ /* 0x004fc400000100b8 */
[----:B------:R-:W-:-:S03]  /*9aa0*/  IABS R2, R2 ;  /* 0x0000000200027213 */ /* 0x000fc60000000000 */
[----:B------:R-:W-:Y:S02]  /*9ab0*/  FSEL R27, R6, -INF , !P6 ;  /* 0xff800000061b7808 */ /* 0x000fe40007000000 */
[----:B------:R-:W-:Y:S02]  /*9ac0*/  IMAD.MOV.U32 R5, RZ, RZ, R2 ;  /* 0x000000ffff057224 */ /* 0x000fe400078e0002 */
[----:B------:R-:W-:Y:S02]  /*9ad0*/  IMAD.IADD R2, R229, 0x1, -R3 ;  /* 0x00000001e5027824 */ /* 0x000fe400078e0a03 */
[----:B------:R2:W3:Y:S01]  /*9ae0*/  I2F R8, R5 ;  /* 0x0000000500087306 */ /* 0x0004e20000201400 */
[----:B------:R-:W-:Y:S02]  /*9af0*/  FFMA.FTZ R3, R24, -R216, R199 ;  /* 0x800000d818037223 */ /* 0x000fe400000100c7 */
[----:B-1----:R-:W-:Y:S02]  /*9b00*/  IABS R4, R2 ;  /* 0x0000000200047213 */ /* 0x002fe40000000000 */
[----:B------:R-:W-:-:S02]  /*9b10*/  IADD3 R2, R0, 0x9, RZ ;  /* 0x0000000900027810 */ /* 0x000fc40007ffe0ff */
[----:B------:R-:W-:Y:S02]  /*9b20*/  FSEL R176, R3, -INF , !P2 ;  /* 0xff80000003b07808 */ /* 0x000fe40005000000 */
[C---:B------:R-:W-:Y:S02]  /*9b30*/  ISETP.GE.AND P2, PT, R2.reuse, R228, PT ;  /* 0x000000e40200720c */ /* 0x040fe40003f46270 */
[C---:B------:R-:W-:Y:S02]  /*9b40*/  ISETP.GE.AND P6, PT, R2.reuse, R227, PT ;  /* 0x000000e30200720c */ /* 0x040fe40003fc6270 */
[C---:B------:R-:W-:Y:S01]  /*9b50*/  ISETP.GE.OR P2, PT, R2.reuse, R234, !P2 ;  /* 0x000000ea0200720c */ /* 0x040fe20005746670 */
[----:B--2---:R-:W-:Y:S01]  /*9b60*/  IMAD.MOV.U32 R5, RZ, RZ, R4 ;  /* 0x000000ffff057224 */ /* 0x004fe200078e0004 */
[----:B------:R-:W-:Y:S01]  /*9b70*/  ISETP.GE.OR P6, PT, R2, R233, !P6 ;  /* 0x000000e90200720c */ /* 0x000fe200077c6670 */
[----:B------:R-:W-:Y:S02]  /*9b80*/  IMAD.IADD R4, R223, 0x1, -R2 ;  /* 0x00000001df047824 */ /* 0x000fe400078e0a02 */
[----:B------:R1:W2:Y:S01]  /*9b90*/  I2F R7, R5 ;  /* 0x0000000500077306 */ /* 0x0002a20000201400 */
[----:B---3--:R-:W-:-:S02]  /*9ba0*/  FFMA.FTZ R8, R8, -R216, R188 ;  /* 0x800000d808087223 */ /* 0x008fc400000100bc */
[----:B------:R-:W-:-:S03]  /*9bb0*/  IABS R4, R4 ;  /* 0x0000000400047213 */ /* 0x000fc60000000000 */
[----:B------:R-:W-:Y:S02]  /*9bc0*/  FSEL R139, R8, -INF , !P4 ;  /* 0xff800000088b7808 */ /* 0x000fe40006000000 */
[C---:B------:R-:W-:Y:S01]  /*9bd0*/  ISETP.GE.AND P4, PT, R2.reuse, R225, PT ;  /* 0x000000e10200720c */ /* 0x040fe20003f86270 */
[----:B------:R-:W3:Y:S03]  /*9be0*/  I2F R4, R4 ;  /* 0x0000000400047306 */ /* 0x000ee60000201400 */
[----:B------:R-:W-:Y:S01]  /*9bf0*/  ISETP.GE.OR P4, PT, R2, R231, !P4 ;  /* 0x000000e70200720c */ /* 0x000fe20006786670 */
[-C--:B-1----:R-:W-:Y:S02]  /*9c00*/  FFMA.FTZ R5, R9, -R216.reuse, R186 ;  /* 0x800000d809057223 */ /* 0x082fe400000100ba */
[----:B--2---:R-:W-:-:S03]  /*9c10*/  FFMA.FTZ R20, R7, -R216, R190 ;  /* 0x800000d807147223 */ /* 0x004fc600000100be */
[----:B------:R-:W-:Y:S02]  /*9c20*/  FSEL R35, R5, -INF , !P5 ;  /* 0xff80000005237808 */ /* 0x000fe40006800000 */
[----:B------:R-:W-:Y:S01]  /*9c30*/  ISETP.GE.AND P5, PT, R2, R226, PT ;  /* 0x000000e20200720c */ /* 0x000fe20003fa6270 */
[----:B---3--:R-:W-:Y:S01]  /*9c40*/  FFMA.FTZ R11, R4, -R216, R185 ;  /* 0x800000d8040b7223 */ /* 0x008fe200000100b9 */
[----:B------:R-:W-:Y:S01]  /*9c50*/  FSEL R175, R20, -INF , !P3 ;  /* 0xff80000014af7808 */ /* 0x000fe20005800000 */
[----:B------:R-:W-:Y:S01]  /*9c60*/  IMAD.IADD R4, R230, 0x1, -R2 ;  /* 0x00000001e6047824 */ /* 0x000fe200078e0a02 */
[----:B------:R-:W-:Y:S02]  /*9c70*/  ISETP.GE.OR P5, PT, R2, R232, !P5 ;  /* 0x000000e80200720c */ /* 0x000fe40006fa6670 */
        /* <DEDUP_REMOVED lines=11> */
[C---:B------:R-:W-:Y:S01]  /*9d30*/  ISETP.GE.AND P3, PT, R2.reuse, R228, PT ;  /* 0x000000e40200720c */ /* 0x040fe20003f66270 */
[----:B---3--:R-:W-:Y:S01]  /*9d40*/  IMAD.IADD R3, R223, 0x1, -R2 ;  /* 0x00000001df037824 */ /* 0x008fe200078e0a02 */
[----:B------:R1:W-:Y:S01]  /*9d50*/  I2F R21, R4 ;  /* 0x0000000400157306 */ /* 0x0003e20000201400 */
[C---:B------:R-:W-:Y:S02]  /*9d60*/  ISETP.GE.AND P2, PT, R2.reuse, R227, PT ;  /* 0x000000e30200720c */ /* 0x040fe40003f46270 */
[C---:B------:R-:W-:Y:S02]  /*9d70*/  ISETP.GE.OR P3, PT, R2.reuse, R234, !P3 ;  /* 0x000000ea0200720c */ /* 0x040fe40005f66670 */
[----:B------:R-:W-:Y:S02]  /*9d80*/  IABS R3, R3 ;  /* 0x0000000300037213 */ /* 0x000fe40000000000 */
[----:B------:R-:W-:-:S03]  /*9d90*/  ISETP.GE.OR P2, PT, R2, R233, !P2 ;  /* 0x000000e90200720c */ /* 0x000fc60005746670 */
        /* <DEDUP_REMOVED lines=10> */
[-C--:B--2---:R-:W-:Y:S02]  /*9e40*/  FFMA.FTZ R5, R10, -R216.reuse, R187 ;  /* 0x800000d80a057223 */ /* 0x084fe400000100bb */
[----:B------:R1:W2:Y:S01]  /*9e50*/  I2F R6, R4 ;  /* 0x0000000400067306 */ /* 0x0002a20000201400 */
[-C--:B---3--:R-:W-:Y:S02]  /*9e60*/  FFMA.FTZ R7, R7, -R216.reuse, R250 ;  /* 0x800000d807077223 */ /* 0x088fe400000100fa */
[----:B------:R-:W-:Y:S01]  /*9e70*/  FSEL R26, R5, -INF , !P6 ;  /* 0xff800000051a7808 */ /* 0x000fe20007000000 */
[----:B------:R-:W-:Y:S01]  /*9e80*/  FFMA.FTZ R5, R9, -R216, R248 ;  /* 0x800000d809057223 */ /* 0x000fe200000100f8 */
[C---:B------:R-:W-:Y:S02]  /*9e90*/  ISETP.GE.AND P6, PT, R2.reuse, R226, PT ;  /* 0x000000e20200720c */ /* 0x040fe40003fc6270 */
[----:B------:R-:W-:Y:S01]  /*9ea0*/  FSEL R22, R7, -INF , !P2 ;  /* 0xff80000007167808 */ /* 0x000fe20005000000 */
[----:B------:R-:W3:Y:S01]  /*9eb0*/  I2F R3, R3 ;  /* 0x0000000300037306 */ /* 0x000ee20000201400 */
[----:B------:R-:W-:-:S02]  /*9ec0*/  ISETP.GE.OR P6, PT, R2, R232, !P6 ;  /* 0x000000e80200720c */ /* 0x000fc400077c6670 */
[----:B------:R-:W-:Y:S01]  /*9ed0*/  FSEL R10, R5, -INF , !P3 ;  /* 0xff800000050a7808 */ /* 0x000fe20005800000 */
[-C--:B-1----:R-:W-:Y:S02]  /*9ee0*/  FFMA.FTZ R4, R8, -R216.reuse, R189 ;  /* 0x800000d808047223 */ /* 0x082fe400000100bd */
[----:B--2---:R-:W-:-:S03]  /*9ef0*/  FFMA.FTZ R6, R6, -R216, R240 ;  /* 0x800000d806067223 */ /* 0x004fc600000100f0 */
[----:B------:R-:W-:Y:S01]  /*9f00*/  FSEL R34, R4, -INF , !P5 ;  /* 0xff80000004227808 */ /* 0x000fe20006800000 */
[-C--:B------:R-:W-:Y:S01]  /*9f10*/  FFMA.FTZ R4, R21, -R216.reuse, R191 ;  /* 0x800000d815047223 */ /* 0x080fe200000100bf */
[----:B------:R-:W-:Y:S01]  /*9f20*/  ISETP.GE.AND P5, PT, R2, R225, PT ;  /* 0x000000e10200720c */ /* 0x000fe20003fa6270 */
[----:B---3--:R-:W-:Y:S01]  /*9f30*/  FFMA.FTZ R21, R3, -R216, R242 ;  /* 0x800000d803157223 */ /* 0x008fe200000100f2 */
[----:B------:R-:W-:Y:S02]  /*9f40*/  FSEL R29, R6, -INF , !P6 ;  /* 0xff800000061d7808 */ /* 0x000fe40007000000 */
[----:B------:R-:W-:Y:S02]  /*9f50*/  ISETP.GE.OR P5, PT, R2, R231, !P5 ;  /* 0x000000e70200720c */ /* 0x000fe40006fa6670 */
[----:B------:R-:W-:Y:S02]  /*9f60*/  IADD3 R2, R0, 0x11, RZ ;  /* 0x0000001100027810 */ /* 0x000fe40007ffe0ff */
[----:B------:R-:W-:-:S02]  /*9f70*/  FSEL R172, R4, -INF , !P4 ;  /* 0xff80000004ac7808 */ /* 0x000fc40006000000 */
[C---:B------:R-:W-:Y:S01]  /*9f80*/  ISETP.GE.AND P4, PT, R2.reuse, R228, PT ;  /* 0x000000e40200720c */ /* 0x040fe20003f86270 */
[--C-:B------:R-:W-:Y:S01]  /*9f90*/  IMAD.IADD R3, R223, 0x1, -R2.reuse ;  /* 0x00000001df037824 */ /* 0x100fe200078e0a02 */
[C---:B------:R-:W-:Y:S02]  /*9fa0*/  ISETP.GE.AND P3, PT, R2.reuse, R227, PT ;  /* 0x000000e30200720c */ /* 0x040fe40003f66270 */
[C---:B------:R-:W-:Y:S02]  /*9fb0*/  ISETP.GE.AND P2, PT, R2.reuse, R226, PT ;  /* 0x000000e20200720c */ /* 0x040fe40003f46270 */
[----:B------:R-:W-:Y:S02]  /*9fc0*/  IABS R3, R3 ;  /* 0x0000000300037213 */ /* 0x000fe40000000000 */
[C---:B------:R-:W-:Y:S02]  /*9fd0*/  ISETP.GE.AND P6, PT, R2.reuse, R225, PT ;  /* 0x000000e10200720c */ /* 0x040fe40003fc6270 */
[C---:B------:R-:W-:Y:S01]  /*9fe0*/  ISETP.GE.OR P4, PT, R2.reuse, R234, !P4 ;  /* 0x000000ea0200720c */ /* 0x040fe20006786670 */
[----:B------:R-:W-:Y:S01]  /*9ff0*/  IMAD.MOV.U32 R4, RZ, RZ, R3 ;  /* 0x000000ffff047224 */ /* 0x000fe200078e0003 */
[----:B------:R-:W-:Y:S01]  /*a000*/  ISETP.GE.OR P3, PT, R2, R233, !P3 ;  /* 0x000000e90200720c */ /* 0x000fe20005f66670 */
[----:B------:R-:W-:Y:S01]  /*a010*/  IMAD.IADD R3, R230, 0x1, -R2 ;  /* 0x00000001e6037824 */ /* 0x000fe200078e0a02 */
[C---:B------:R-:W-:Y:S01]  /*a020*/  ISETP.GE.OR P2, PT, R2.reuse, R232, !P2 ;  /* 0x000000e80200720c */ /* 0x040fe20005746670 */
[----:B------:R1:W-:Y:S01]  /*a030*/  I2F R9, R4 ;  /* 0x0000000400097306 */ /* 0x0003e20000201400 */
[----:B------:R-:W-:-:S02]  /*a040*/  ISETP.GE.OR P6, PT, R2, R231, !P6 ;  /* 0x000000e70200720c */ /* 0x000fc400077c6670 */
[----:B------:R-:W-:-:S05]  /*a050*/  IABS R3, R3 ;  /* 0x0000000300037213 */ /* 0x000fca0000000000 */
[----:B-1----:R-:W-:Y:S02]  /*a060*/  IMAD.MOV.U32 R4, RZ, RZ, R3 ;  /* 0x000000ffff047224 */ /* 0x002fe400078e0003 */
[----:B------:R-:W-:Y:S02]  /*a070*/  IMAD.IADD R3, R224, 0x1, -R2 ;  /* 0x00000001e0037824 */ /* 0x000fe400078e0a02 */
[----:B------:R1:W2:Y:S03]  /*a080*/  I2F R6, R4 ;  /* 0x0000000400067306 */ /* 0x0002a60000201400 */
[----:B------:R-:W-:-:S05]  /*a090*/  IABS R3, R3 ;  /* 0x0000000300037213 */ /* 0x000fca0000000000 */
[----:B------:R3:W4:Y:S01]  /*a0a0*/  I2F R7, R3 ;  /* 0x0000000300077306 */ /* 0x0007220000201400 */
[----:B-1----:R-:W-:Y:S01]  /*a0b0*/  IMAD.IADD R4, R229, 0x1, -R2 ;  /* 0x00000001e5047824 */ /* 0x002fe200078e0a02 */
[----:B------:R-:W-:Y:S01]  /*a0c0*/  IADD3 R2, R0, 0x18, RZ ;  /* 0x0000001800027810 */ /* 0x000fe20007ffe0ff */
[----:B--2---:R-:W-:Y:S01]  /*a0d0*/  FFMA.FTZ R6, R6, -R216, R251 ;  /* 0x800000d806067223 */ /* 0x004fe200000100fb */
[----:B------:R-:W-:Y:S02]  /*a0e0*/  IADD3 R0, R0, 0x19, RZ ;  /* 0x0000001900007810 */ /* 0x000fe40007ffe0ff */
[----:B------:R-:W-:Y:S01]  /*a0f0*/  IABS R4, R4 ;  /* 0x0000000400047213 */ /* 0x000fe20000000000 */
[--C-:B------:R-:W-:Y:S02]  /*a100*/  IMAD.IADD R5, R224, 0x1, -R2.reuse ;  /* 0x00000001e0057824 */ /* 0x100fe400078e0a02 */
[----:B---3--:R-:W-:Y:S01]  /*a110*/  IMAD.IADD R3, R223, 0x1, -R2 ;  /* 0x00000001df037824 */ /* 0x008fe200078e0a02 */
[----:B------:R1:W2:Y:S01]  /*a120*/  I2F R11, R4 ;  /* 0x00000004000b7306 */ /* 0x0002a20000201400 */
[----:B----4-:R-:W-:-:S03]  /*a130*/  FFMA.FTZ R7, R7, -R216, R241 ;  /* 0x800000d807077223 */ /* 0x010fc600000100f1 */
[----:B------:R-:W-:-:S05]  /*a140*/  IABS R3, R3 ;  /* 0x0000000300037213 */ /* 0x000fca0000000000 */
[----:B-1----:R-:W-:Y:S02]  /*a150*/  IMAD.MOV.U32 R4, RZ, RZ, R3 ;  /* 0x000000ffff047224 */ /* 0x002fe400078e0003 */
[----:B------:R-:W-:Y:S02]  /*a160*/  IMAD.IADD R3, R230, 0x1, -R2 ;  /* 0x00000001e6037824 */ /* 0x000fe400078e0a02 */
[----:B------:R1:W3:Y:S01]  /*a170*/  I2F R8, R4 ;  /* 0x0000000400087306 */ /* 0x0002e20000201400 */
[----:B--2---:R-:W-:Y:S02]  /*a180*/  FFMA.FTZ R11, R11, -R216, R243 ;  /* 0x800000d80b0b7223 */ /* 0x004fe400000100f3 */
[----:B------:R-:W-:-:S05]  /*a190*/  IABS R3, R3 ;  /* 0x0000000300037213 */ /* 0x000fca0000000000 */
[----:B-1----:R-:W-:Y:S01]  /*a1a0*/  IMAD.MOV.U32 R4, RZ, RZ, R3 ;  /* 0x000000ffff047224 */ /* 0x002fe200078e0003 */
[----:B------:R-:W-:Y:S01]  /*a1b0*/  IABS R3, R5 ;  /* 0x0000000500037213 */ /* 0x000fe20000000000 */
[----:B---3--:R-:W-:Y:S01]  /*a1c0*/  FFMA.FTZ R23, R8, -R216, R33 ;  /* 0x800000d808177223 */ /* 0x008fe20000010021 */
[----:B------:R-:W-:Y:S01]  /*a1d0*/  FSEL R33, R21, -INF , !P5 ;  /* 0xff80000015217808 */ /* 0x000fe20006800000 */
[----:B------:R1:W2:Y:S01]  /*a1e0*/  I2F R5, R4 ;  /* 0x0000000400057306 */ /* 0x0002a20000201400 */
[----:B------:R-:W-:Y:S02]  /*a1f0*/  FSEL R21, R6, -INF , !P3 ;  /* 0xff80000006157808 */ /* 0x000fe40005800000 */
[C---:B------:R-:W-:Y:S02]  /*a200*/  ISETP.GE.AND P5, PT, R2.reuse, R228, PT ;  /* 0x000000e40200720c */ /* 0x040fe40003fa6270 */
[C---:B------:R-:W-:Y:S02]  /*a210*/  ISETP.GE.AND P3, PT, R2.reuse, R226, PT ;  /* 0x000000e20200720c */ /* 0x040fe40003f66270 */
[C---:B------:R-:W-:Y:S01]  /*a220*/  ISETP.GE.OR P5, PT, R2.reuse, R234, !P5 ;  /* 0x000000ea0200720c */ /* 0x040fe20006fa6670 */
[----:B------:R-:W3:Y:S01]  /*a230*/  I2F R3, R3 ;  /* 0x0000000300037306 */ /* 0x000ee20000201400 */
[----:B------:R-:W-:Y:S01]  /*a240*/  ISETP.GE.OR P3, PT, R2, R232, !P3 ;  /* 0x000000e80200720c */ /* 0x000fe20005f66670 */
[----:B-1----:R-:W-:-:S02]  /*a250*/  FFMA.FTZ R4, R9, -R216, R249 ;  /* 0x800000d809047223 */ /* 0x002fc400000100f9 */
[-C--:B--2---:R-:W-:Y:S01]  /*a260*/  FFMA.FTZ R5, R5, -R216.reuse, R25 ;  /* 0x800000d805057223 */ /* 0x084fe20000010019 */
[----:B------:R-:W-:Y:S02]  /*a270*/  FSEL R25, R7, -INF , !P2 ;  /* 0xff80000007197808 */ /* 0x000fe40005000000 */
[----:B------:R-:W-:Y:S02]  /*a280*/  FSEL R8, R4, -INF , !P4 ;  /* 0xff80000004087808 */ /* 0x000fe40006000000 */
[C---:B------:R-:W-:Y:S01]  /*a290*/  ISETP.GE.AND P4, PT, R2.reuse, R227, PT ;  /* 0x000000e30200720c */ /* 0x040fe20003f86270 */
[----:B---3--:R-:W-:Y:S01]  /*a2a0*/  FFMA.FTZ R24, R3, -R216, R32 ;  /* 0x800000d803187223 */ /* 0x008fe20000010020 */
[C---:B------:R-:W-:Y:S01]  /*a2b0*/  ISETP.GE.AND P2, PT, R2.reuse, R225, PT ;  /* 0x000000e10200720c */ /* 0x040fe20003f46270 */
[----:B------:R-:W-:Y:S01]  /*a2c0*/  IMAD.IADD R3, R229, 0x1, -R2 ;  /* 0x00000001e5037824 */ /* 0x000fe200078e0a02 */
[C---:B------:R-:W-:Y:S02]  /*a2d0*/  ISETP.GE.OR P4, PT, R2.reuse, R233, !P4 ;  /* 0x000000e90200720c */ /* 0x040fe40006786670 */
[----:B------:R-:W-:Y:S01]  /*a2e0*/  ISETP.GE.OR P2, PT, R2, R231, !P2 ;  /* 0x000000e70200720c */ /* 0x000fe20005746670 */
[----:B------:R-:W-:Y:S01]  /*a2f0*/  IMAD.IADD R2, R223, 0x1, -R0 ;  /* 0x00000001df027824 */ /* 0x000fe200078e0a00 */
[----:B------:R-:W-:-:S02]  /*a300*/  IABS R3, R3 ;  /* 0x0000000300037213 */ /* 0x000fc40000000000 */
[----:B------:R-:W-:Y:S02]  /*a310*/  FSEL R32, R11, -INF , !P6 ;  /* 0xff8000000b207808 */ /* 0x000fe40007000000 */
[----:B------:R-:W-:Y:S01]  /*a320*/  IABS R2, R2 ;  /* 0x0000000200027213 */ /* 0x000fe20000000000 */
[----:B------:R1:W-:Y:S01]  /*a330*/  I2F R4, R3 ;  /* 0x0000000300047306 */ /* 0x0003e20000201400 */
[----:B------:R-:W-:Y:S02]  /*a340*/  FSEL R7, R23, -INF , !P5 ;  /* 0xff80000017077808 */ /* 0x000fe40006800000 */
[----:B------:R-:W-:Y:S02]  /*a350*/  FSEL R11, R5, -INF , !P4 ;  /* 0xff800000050b7808 */ /* 0x000fe40006000000 */
[----:B------:R-:W-:Y:S02]  /*a360*/  FSEL R24, R24, -INF , !P3 ;  /* 0xff80000018187808 */ /* 0x000fe40005800000 */
[C---:B------:R-:W-:Y:S01]  /*a370*/  ISETP.GE.AND P6, PT, R0.reuse, R228, PT ;  /* 0x000000e40000720c */ /* 0x040fe20003fc6270 */
[----:B------:R2:W3:Y:S01]  /*a380*/  I2F R6, R2 ;  /* 0x0000000200067306 */ /* 0x0004e20000201400 */
[----:B------:R-:W-:-:S02]  /*a390*/  ISETP.GE.AND P5, PT, R0, R227, PT ;  /* 0x000000e30000720c */ /* 0x000fc40003fa6270 */
[C---:B------:R-:W-:Y:S02]  /*a3a0*/  ISETP.GE.AND P4, PT, R0.reuse, R226, PT ;  /* 0x000000e20000720c */ /* 0x040fe40003f86270 */
[C---:B------:R-:W-:Y:S02]  /*a3b0*/  ISETP.GE.AND P3, PT, R0.reuse, R225, PT ;  /* 0x000000e10000720c */ /* 0x040fe40003f66270 */
[----:B------:R-:W-:Y:S01]  /*a3c0*/  ISETP.GE.OR P6, PT, R0, R234, !P6 ;  /* 0x000000ea0000720c */ /* 0x000fe200077c6670 */
[----:B-1----:R-:W-:Y:S01]  /*a3d0*/  IMAD.IADD R3, R230, 0x1, -R0 ;  /* 0x00000001e6037824 */ /* 0x002fe200078e0a00 */
[C---:B------:R-:W-:Y:S02]  /*a3e0*/  ISETP.GE.OR P5, PT, R0.reuse, R233, !P5 ;  /* 0x000000e90000720c */ /* 0x040fe40006fa6670 */
[----:B------:R-:W-:Y:S02]  /*a3f0*/  ISETP.GE.OR P4, PT, R0, R232, !P4 ;  /* 0x000000e80000720c */ /* 0x000fe40006786670 */
[----:B------:R-:W-:-:S02]  /*a400*/  IABS R3, R3 ;  /* 0x0000000300037213 */ /* 0x000fc40000000000 */
[----:B------:R-:W-:Y:S01]  /*a410*/  ISETP.GE.OR P3, PT, R0, R231, !P3 ;  /* 0x000000e70000720c */ /* 0x000fe20005f66670 */
[----:B--2---:R-:W-:Y:S01]  /*a420*/  IMAD.IADD R2, R224, 0x1, -R0 ;  /* 0x00000001e0027824 */ /* 0x004fe200078e0a00 */
[----:B------:R1:W2:Y:S01]  /*a430*/  I2F R9, R3 ;  /* 0x0000000300097306 */ /* 0x0002a20000201400 */
[----:B---3--:R-:W-:-:S03]  /*a440*/  FFMA.FTZ R6, R6, -R216, R179 ;  /* 0x800000d806067223 */ /* 0x008fc600000100b3 */
[----:B------:R-:W-:Y:S02]  /*a450*/  IABS R2, R2 ;  /* 0x0000000200027213 */ /* 0x000fe40000000000 */
[----:B------:R-:W-:-:S03]  /*a460*/  FSEL R6, R6, -INF , !P6 ;  /* 0xff80000006067808 */ /* 0x000fc60007000000 */
[----:B-1----:R-:W-:Y:S02]  /*a470*/  IMAD.MOV.U32 R3, RZ, RZ, R2 ;  /* 0x000000ffff037224 */ /* 0x002fe400078e0002 */
[----:B------:R-:W-:Y:S02]  /*a480*/  IMAD.IADD R2, R229, 0x1, -R0 ;  /* 0x00000001e5027824 */ /* 0x000fe400078e0a00 */
[----:B------:R-:W-:Y:S02]  /*a490*/  FFMA.FTZ R0, R4, -R216, R211 ;  /* 0x800000d804007223 */ /* 0x000fe400000100d3 */
[----:B------:R-:W1:Y:S01]  /*a4a0*/  I2F R3, R3 ;  /* 0x0000000300037306 */ /* 0x000e620000201400 */
[----:B------:R-:W-:Y:S01]  /*a4b0*/  IABS R2, R2 ;  /* 0x0000000200027213 */ /* 0x000fe20000000000 */
[----:B--2---:R-:W-:-:S05]  /*a4c0*/  FFMA.FTZ R9, R9, -R216, R178 ;  /* 0x800000d809097223 */ /* 0x004fca00000100b2 */
[----:B------:R-:W-:Y:S01]  /*a4d0*/  FSEL R9, R9, -INF , !P5 ;  /* 0xff80000009097808 */ /* 0x000fe20006800000 */
[----:B------:R-:W2:Y:S01]  /*a4e0*/  I2F R2, R2 ;  /* 0x0000000200027306 */ /* 0x000ea20000201400 */
[-C--:B-1----:R-:W-:Y:S01]  /*a4f0*/  FFMA.FTZ R23, R3, -R216.reuse, R31 ;  /* 0x800000d803177223 */ /* 0x082fe2000001001f */
[----:B------:R-:W-:Y:S02]  /*a500*/  FSEL R31, R0, -INF , !P2 ;  /* 0xff800000001f7808 */ /* 0x000fe40005000000 */
[----:B------:R-:W-:Y:S02]  /*a510*/  ISETP.GT.AND P2, PT, R192, R193, PT ;  /* 0x000000c1c000720c */ /* 0x000fe40003f44270 */
[----:B------:R-:W-:Y:S01]  /*a520*/  FSEL R23, R23, -INF , !P4 ;  /* 0xff80000017177808 */ /* 0x000fe20006000000 */
[----:B--2---:R-:W-:-:S05]  /*a530*/  FFMA.FTZ R2, R2, -R216, R28 ;  /* 0x800000d802027223 */ /* 0x004fca000001001c */
[----:B------:R-:W-:-:S05]  /*a540*/  FSEL R28, R2, -INF , !P3 ;  /* 0xff800000021c7808 */ /* 0x000fca0005800000 */
[----:B------:R-:W-:Y:S05]  /*a550*/  @!P2 BRA `(.L_x_2243) ;  /* 0x000002e00000a947 */ /* 0x000fea0003800000 */
[----:B------:R-:W2:Y:S04]  /*a560*/  LDL R222, [R1+0x44] ;  /* 0x0000440001de7983 */ /* 0x000ea80000100800 */
[----:B------:R-:W3:Y:S04]  /*a570*/  LDL R211, [R1+0x100] ;  /* 0x0001000001d37983 */ /* 0x000ee80000100800 */
[----:B------:R-:W4:Y:S04]  /*a580*/  LDL R218, [R1+0xcc] ;  /* 0x0000cc0001da7983 */ /* 0x000f280000100800 */
[----:B------:R-:W5:Y:S04]  /*a590*/  LDL.64 R178, [R1+0xf0] ;  /* 0x0000f00001b27983 */ /* 0x000f680000100a00 */
[----:B------:R-:W5:Y:S04]  /*a5a0*/  LDL R219, [R1+0x104] ;  /* 0x0001040001db7983 */ /* 0x000f680000100800 */
[----:B------:R-:W5:Y:S04]  /*a5b0*/  LDL R193, [R1+0x108] ;  /* 0x0001080001c17983 */ /* 0x000f680000100800 */
[----:B------:R1:W-:Y:S01]  /*a5c0*/  @P1 STS.128 [R220+0x8000], RZ ;  /* 0x008000ffdc001388 */ /* 0x0003e20000000c00 */
[----:B------:R-:W-:Y:S01]  /*a5d0*/  BSSY B0, `(.L_x_2244) ;  /* 0x0000025000007945 */ /* 0x000fe20003800000 */
[----:B--2---:R-:W-:-:S04]  /*a5e0*/  IADD3 R2, R222, -0x3, RZ ;  /* 0xfffffffdde027810 */ /* 0x004fc80007ffe0ff */
[----:B------:R-:W-:Y:S01]  /*a5f0*/  SHF.R.S32.HI R3, RZ, 0x1f, R2 ;  /* 0x0000001fff037819 */ /* 0x000fe20000011402 */
[----:B---3--:R-:W-:-:S04]  /*a600*/  IMAD R0, R211, R2, RZ ;  /* 0x00000002d3007224 */ /* 0x008fc800078e02ff */
[-C--:B----4-:R-:W-:Y:S02]  /*a610*/  IMAD R0, R3, R218.reuse, R0 ;  /* 0x000000da03007224 */ /* 0x090fe400078e0200 */
[----:B-----5:R-:W-:-:S04]  /*a620*/  IMAD.WIDE.U32 R2, R2, R218, R178 ;  /* 0x000000da02027225 */ /* 0x020fc800078e00b2 */
[----:B------:R-:W-:Y:S01]  /*a630*/  IMAD.IADD R0, R3, 0x1, R0 ;  /* 0x0000000103007824 */ /* 0x000fe200078e0200 */
[----:B------:R-:W-:-:S04]  /*a640*/  @!P1 LEA R4, P2, R2, R236, 0x1 ;  /* 0x000000ec02049211 */ /* 0x000fc800078408ff */
[----:B------:R-:W-:-:S05]  /*a650*/  @!P1 LEA.HI.X R5, R2, R237, R0, 0x1, P2 ;  /* 0x000000ed02059211 */ /* 0x000fca00010f0c00 */
[----:B------:R-:W-:Y:S01]  /*a660*/  @!PT LDS RZ, [RZ] ;  /* 0x00000000fffff984 */ /* 0x000fe20000000800 */
[----:B------:R-:W-:Y:S01]  /*a670*/  @!PT LDS RZ, [RZ] ;  /* 0x00000000fffff984 */ /* 0x000fe20000000800 */
[----:B------:R-:W-:Y:S01]  /*a680*/  @!PT LDS RZ, [RZ] ;  /* 0x00000000fffff984 */ /* 0x000fe20000000800 */
[----:B------:R2:W-:Y:S04]  /*a690*/  @!P1 LDGSTS.E.BYPASS.LTC128B.128 [R220+0x8000], [R4.64] ;  /* 0x0800000004dc9fae */ /* 0x0005e8000b901d44 */
[----:B------:R1:W-:Y:S01]  /*a6a0*/  @P0 STS.128 [R220+0x9000], RZ ;  /* 0x009000ffdc000388 */ /* 0x0003e20000000c00 */
[----:B--2---:R-:W-:-:S04]  /*a6b0*/  @!P0 LEA R4, P2, R2, R236, 0x1 ;  /* 0x000000ec02048211 */ /* 0x004fc800078408ff */
[----:B------:R-:W-:Y:S02]  /*a6c0*/  @!P0 LEA.HI.X R5, R2, R237, R0, 0x1, P2 ;  /* 0x000000ed02058211 */ /* 0x000fe400010f0c00 */
[----:B------:R-:W-:-:S03]  /*a6d0*/  IADD3 R2, P2, R219, R2, RZ ;  /* 0x00000002db027210 */ /* 0x000fc60007f5e0ff */
[----:B------:R-:W-:Y:S01]  /*a6e0*/  @!PT LDS RZ, [RZ] ;  /* 0x00000000fffff984 */ /* 0x000fe20000000800 */
[----:B------:R-:W-:Y:S01]  /*a6f0*/  @!PT LDS RZ, [RZ] ;  /* 0x00000000fffff984 */ /* 0x000fe20000000800 */
[----:B------:R-:W-:Y:S01]  /*a700*/  @!PT LDS RZ, [RZ] ;  /* 0x00000000fffff984 */ /* 0x000fe20000000800 */
[----:B------:R2:W-:Y:S02]  /*a710*/  @!P0 LDGSTS.E.BYPASS.LTC128B.128 [R220+0x9000], [R4.64+0x80] ;  /* 0x0900008004dc8fae */ /* 0x0005e4000b901d44 */
[----:B------:R-:W-:Y:S02]  /*a720*/  IMAD.X R0, R193, 0x1, R0, P2 ;  /* 0x00000001c1007824 */ /* 0x000fe400010e0600 */
[----:B------:R1:W-:Y:S01]  /*a730*/  @P1 STS.128 [R220+0x8800], RZ ;  /* 0x008800ffdc001388 */ /* 0x0003e20000000c00 */
[----:B--2---:R-:W-:-:S04]  /*a740*/  @!P1 LEA R4, P2, R2, R236, 0x1 ;  /* 0x000000ec02049211 */ /* 0x004fc800078408ff */
        /* <DEDUP_REMOVED lines=13> */
.L_x_2245:
[----:B------:R-:W-:Y:S05]  /*a820*/  BSYNC B0 ;  /* 0x0000000000007941 */ /* 0x000fea0003800000 */
.L_x_2244:
[----:B------:R-:W0:Y:S02]  /*a830*/  LDGDEPBAR ;  /* 0x00000000000079af */ /* 0x000e240000000000 */
.L_x_2243:
[----:B------:R-:W-:Y:S05]  /*a840*/  BSYNC B1 ;  /* 0x0000000000017941 */ /* 0x000fea0003800000 */
.L_x_2242:
[----:B------:R-:W-:Y:S01]  /*a850*/  FMNMX.FTZ R0, R132, R136, !PT ;  /* 0x0000008884007209 */ /* 0x000fe20007810000 */
[----:B------:R-:W2:Y:S03]  /*a860*/  LDL R186, [R1+0xa8] ;  /* 0x0000a80001ba7983 */ /* 0x000ea60000100800 */
[----:B------:R-:W-:Y:S01]  /*a870*/  FMNMX.FTZ R0, R30, R0, !PT ;  /* 0x000000001e007209 */ /* 0x000fe20007810000 */
[----:B------:R-:W-:Y:S01]  /*a880*/  IMAD.U32 R3, RZ, RZ, UR7 ;  /* 0x00000007ff037e24 */ /* 0x000fe2000f8e00ff */
[----:B------:R-:W3:Y:S02]  /*a890*/  LDL.LU R187, [R1+0xa0] ;  /* 0x0000a00001bb7983 */ /* 0x000ee40000300800 */
[----:B------:R-:W-:Y:S02]  /*a8a0*/  FMNMX.FTZ R0, R27, R0, !PT ;  /* 0x000000001b007209 */ /* 0x000fe40007810000 */
[----:B------:R-:W-:Y:S02]  /*a8b0*/  STL.64 [R1+0x198], R228 ;  /* 0x000198e401007387 */ /* 0x000fe40000100a00 */
[----:B------:R-:W-:-:S02]  /*a8c0*/  FMNMX.FTZ R0, R20, R0, !PT ;  /* 0x0000000014007209 */ /* 0x000fc40007810000 */
[----:B------:R-:W-:Y:S02]  /*a8d0*/  STL [R1+0x194], R223 ;  /* 0x000194df01007387 */ /* 0x000fe40000100800 */
[----:B------:R-:W-:Y:S02]  /*a8e0*/  FMNMX.FTZ R0, R10, R0, !PT ;  /* 0x000000000a007209 */ /* 0x000fe40007810000 */
[----:B------:R-:W-:Y:S02]  /*a8f0*/  STL [R1+0x190], R220 ;  /* 0x000190dc01007387 */ /* 0x000fe40000100800 */
[----:B------:R-:W-:Y:S02]  /*a900*/  FMNMX.FTZ R0, R8, R0, !PT ;  /* 0x0000000008007209 */ /* 0x000fe40007810000 */
[----:B------:R-:W-:Y:S02]  /*a910*/  STL.64 [R1+0x188], R226 ;  /* 0x000188e201007387 */ /* 0x000fe40000100a00 */
[----:B------:R-:W-:-:S02]  /*a920*/  FMNMX.FTZ R0, R7, R0, !PT ;  /* 0x0000000007007209 */ /* 0x000fc40007810000 */
[----:B------:R4:W-:Y:S02]  /*a930*/  STL.64 [R1+0x180], R224 ;  /* 0x000180e001007387 */ /* 0x0009e40000100a00 */
[----:B------:R-:W-:-:S05]  /*a940*/  FMNMX.FTZ R0, R6, R0, !PT ;  /* 0x0000000006007209 */ /* 0x000fca0007810000 */
[----:B------:R-:W1:Y:S04]  /*a950*/  SHFL.BFLY PT, R2, R0, 0x2, 0x1f ;  /* 0x0c401f0000027f89 */ /* 0x000e6800000e0000 */
[----:B----4-:R-:W4:Y:S01]  /*a960*/  LDL.64 R224, [R1+0x38] ;  /* 0x0000380001e07983 */ /* 0x010f220000100a00 */
[----:B-1----:R-:W-:-:S03]  /*a970*/  FMNMX.FTZ R0, R0, R2, !PT ;  /* 0x0000000200007209 */ /* 0x002fc60007810000 */
[----:B------:R-:W-:Y:S04]  /*a980*/  STL [R1+0x17c], R216 ;  /* 0x00017cd801007387 */ /* 0x000fe80000100800 */
[----:B------:R-:W1:Y:S04]  /*a990*/  SHFL.BFLY PT, R2, R0, 0x1, 0x1f ;  /* 0x0c201f0000027f89 */ /* 0x000e6800000e0000 */
[----:B------:R-:W-:Y:S04]  /*a9a0*/  STL [R1+0x178], R215 ;  /* 0x000178d701007387 */ /* 0x000fe80000100800 */
[----:B------:R-:W-:Y:S04]  /*a9b0*/  STL [R1+0x174], R214 ;  /* 0x000174d601007387 */ /* 0x000fe80000100800 */
[----:B------:R-:W-:Y:S04]  /*a9c0*/  STL [R1+0x170], R213 ;  /* 0x000170d501007387 */ /* 0x000fe80000100800 */
[----:B------:R-:W-:Y:S04]  /*a9d0*/  STL [R1+0x16c], R212 ;  /* 0x00016cd401007387 */ /* 0x000fe80000100800 */
[----:B------:R-:W-:Y:S01]  /*a9e0*/  STL [R1+0x168], R210 ;  /* 0x000168d201007387 */ /* 0x000fe20000100800 */
[----:B-1----:R-:W-:Y:S01]  /*a9f0*/  FMNMX.FTZ R211, R0, R2, !PT ;  /* 0x0000000200d37209 */ /* 0x002fe20007810000 */
[----:B------:R-:W-:-:S02]  /*aa00*/  IMAD.U32 R2, RZ, RZ, UR6 ;  /* 0x00000006ff027e24 */ /* 0x000fc4000f8e00ff */
[----:B------:R-:W-:Y:S01]  /*aa10*/  STL [R1+0x164], R209 ;  /* 0x000164d101007387 */ /* 0x000fe20000100800 */
[----:B------:R-:W-:-:S03]  /*aa20*/  FSETP.NEU.FTZ.AND P2, PT, R211, -INF , PT ;  /* 0xff800000d300780b */ /* 0x000fc60003f5d000 */
[----:B------:R-:W-:Y:S01]  /*aa30*/  STL [R1+0x160], R208 ;  /* 0x000160d001007387 */ /* 0x000fe20000100800 */
[----:B------:R-:W-:-:S03]  /*aa40*/  FSEL R0, R211, RZ, P2 ;  /* 0x000000ffd3007208 */ /* 0x000fc60001000000 */
[----:B------:R-:W-:Y:S02]  /*aa50*/  STL [R1+0x15c], R207 ;  /* 0x00015ccf01007387 */ /* 0x000fe40000100800 */
[----:B------:R-:W-:Y:S02]  /*aa60*/  FADD.FTZ R4, R132, -R0 ;  /* 0x8000000084047221 */ /* 0x000fe40000010000 */
[----:B------:R-:W-:Y:S04]  /*aa70*/  STL [R1+0x158], R204 ;  /* 0x000158cc01007387 */ /* 0x000fe80000100800 */
[----:B------:R-:W2:Y:S04]  /*aa80*/  LD.E R0, [R2.64+0xdc] ;  /* 0x0000dc0402007980 */ /* 0x000ea8000c101900 */
[----:B------:R1:W-:Y:S04]  /*aa90*/  STL [R1+0x154], R202 ;  /* 0x000154ca01007387 */ /* 0x0003e80000100800 */
[----:B------:R-:W-:Y:S01]  /*aaa0*/  STL [R1+0x150], R200 ;  /* 0x000150c801007387 */ /* 0x000fe20000100800 */
[----:B--2---:R-:W-:-:S05]  /*aab0*/  FMUL.FTZ R3, R0, R211 ;  /* 0x000000d300037220 */ /* 0x004fca0000410000 */
[----:B------:R-:W-:Y:S01]  /*aac0*/  FSEL R3, R3, RZ, P2 ;  /* 0x000000ff03037208 */ /* 0x000fe20001000000 */
[----:B------:R-:W-:-:S04]  /*aad0*/  FMUL.FTZ R2, R0, R4 ;  /* 0x0000000400027220 */ /* 0x000fc80000410000 */
[-CC-:B------:R-:W-:Y:S02]  /*aae0*/  FFMA.FTZ R132, R20, R0.reuse, -R3.reuse ;  /* 0x0000000014847223 */ /* 0x180fe40000010803 */
[----:B------:R-:W2:Y:S01]  /*aaf0*/  LDL.LU R20, [R1+0x74] ;  /* 0x0000740001147983 */ /* 0x000ea20000300800 */
[-CC-:B------:R-:W-:Y:S01]  /*ab00*/  FFMA.FTZ R4, R136, R0.reuse, -R3.reuse ;  /* 0x0000000088047223 */ /* 0x180fe20000010803 */
[----:B------:R-:W1:Y:S08]  /*ab10*/  MUFU.EX2 R2, R2 ;  /* 0x0000000200027308 */ /* 0x000e700000000800 */
[----:B------:R-:W3:Y:S01]  /*ab20*/  MUFU.EX2 R182, R4 ;  /* 0x0000000400b67308 */ /* 0x000ee20000000800 */
[----:B------:R-:W-:-:S02]  /*ab30*/  FFMA.FTZ R180, R7, R0, -R3 ;  /* 0x0000000007b47223 */ /* 0x000fc40000010803 */
[-C--:B-1----:R-:W-:Y:S02]  /*ab40*/  FMUL.FTZ R185, R53, R2.reuse ;  /* 0x0000000235b97220 */ /* 0x082fe40000410000 */
        /* <DEDUP_REMOVED lines=31> */
[----:B---3--:R-:W-:Y:S01]  /*ad40*/  FFMA.FTZ R53, R187, R2, R182 ;  /* 0x00000002bb357223 */ /* 0x008fe200000100b6 */
[----:B------:R-:W-:-:S04]  /*ad50*/  FMNMX.FTZ R2, R135, R138, !PT ;  /* 0x0000008a87027209 */ /* 0x000fc80007810000 */
[----:B------:R-:W-:-:S04]  /*ad60*/  FMNMX.FTZ R2, R137, R2, !PT ;  /* 0x0000000289027209 */ /* 0x000fc80007810000 */
[----:B------:R-:W-:-:S04]  /*ad70*/  FMNMX.FTZ R2, R35, R2, !PT ;  /* 0x0000000223027209 */ /* 0x000fc80007810000 */
[----:B------:R-:W-:-:S04]  /*ad80*/  FMNMX.FTZ R2, R26, R2, !PT ;  /* 0x000000021a027209 */ /* 0x000fc80007810000 */
[----:B------:R-:W-:-:S04]  /*ad90*/  FMNMX.FTZ R2, R22, R2, !PT ;  /* 0x0000000216027209 */ /* 0x000fc80007810000 */
[----:B------:R-:W-:-:S04]  /*ada0*/  FMNMX.FTZ R2, R21, R2, !PT ;  /* 0x0000000215027209 */ /* 0x000fc80007810000 */
[----:B------:R-:W-:Y:S01]  /*adb0*/  FMNMX.FTZ R2, R11, R2, !PT ;  /* 0x000000020b027209 */ /* 0x000fe20007810000 */
[----:B------:R-:W-:-:S03]  /*adc0*/  FFMA.FTZ R178, R30, R0, -R3 ;  /* 0x000000001eb27223 */ /* 0x000fc60000010803 */
[----:B------:R-:W-:Y:S01]  /*add0*/  FMNMX.FTZ R2, R9, R2, !PT ;  /* 0x0000000209027209 */ /* 0x000fe20007810000 */
[-CC-:B------:R-:W-:Y:S02]  /*ade0*/  FFMA.FTZ R136, R27, R0.reuse, -R3.reuse ;  /* 0x000000001b887223 */ /* 0x180fe40000010803 */
[-CC-:B------:R-:W-:Y:S02]  /*adf0*/  FFMA.FTZ R30, R10, R0.reuse, -R3.reuse ;  /* 0x000000000a1e7223 */ /* 0x180fe40000010803 */
[-CC-:B------:R-:W-:Y:S02]  /*ae00*/  FFMA.FTZ R179, R8, R0.reuse, -R3.reuse ;  /* 0x0000000008b37223 */ /* 0x180fe40000010803 */
[----:B------:R-:W-:Y:S02]  /*ae10*/  FFMA.FTZ R181, R6, R0, -R3 ;  /* 0x0000000006b57223 */ /* 0x000fe40000010803 */
[----:B------:R-:W1:Y:S02]  /*ae20*/  SHFL.BFLY PT, R3, R2, 0x2, 0x1f ;  /* 0x0c401f0002037f89 */ /* 0x000e6400000e0000 */
[----:B-1----:R-:W-:-:S05]  /*ae30*/  FMNMX.FTZ R2, R2, R3, !PT ;  /* 0x0000000302027209 */ /* 0x002fca0007810000 */
[----:B------:R-:W1:Y:S01]  /*ae40*/  SHFL.BFLY PT, R3, R2, 0x1, 0x1f ;  /* 0x0c201f0002037f89 */ /* 0x000e6200000e0000 */
[----:B------:R-:W-:Y:S01]  /*ae50*/  IMAD.MOV.U32 R187, RZ, RZ, R245 ;  /* 0x000000ffffbb7224 */ /* 0x000fe200078e00f5 */
[----:B-1----:R-:W-:-:S04]  /*ae60*/  FMNMX.FTZ R245, R2, R3, !PT ;  /* 0x0000000302f57209 */ /* 0x002fc80007810000 */
[----:B------:R-:W-:Y:S01]  /*ae70*/  FSETP.NEU.FTZ.AND P2, PT, R245, -INF , PT ;  /* 0xff800000f500780b */ /* 0x000fe20003f5d000 */
[----:B------:R-:W-:-:S05]  /*ae80*/  FMUL.FTZ R3, R0, R245 ;  /* 0x000000f500037220 */ /* 0x000fca0000410000 */
[----:B------:R-:W-:-:S05]  /*ae90*/  FSEL R3, R3, RZ, P2 ;  /* 0x000000ff03037208 */ /* 0x000fca0001000000 */
[----:B------:R-:W-:Y:S02]  /*aea0*/  FFMA.FTZ R97, R9, R0, -R3 ;  /* 0x0000000009617223 */ /* 0x000fe40000010803 */
[----:B------:R-:W3:Y:S01]  /*aeb0*/  LDL.LU R9, [R1+0x70] ;  /* 0x0000700001097983 */ /* 0x000ee20000300800 */
[----:B------:R-:W-:-:S05]  /*aec0*/  FSEL R2, R245, RZ, P2 ;  /* 0x000000fff5027208 */ /* 0x000fca0001000000 */
[----:B------:R-:W-:-:S04]  /*aed0*/  FADD.FTZ R2, R135, -R2 ;  /* 0x8000000287027221 */ /* 0x000fc80000010000 */
[----:B------:R-:W-:Y:S02]  /*aee0*/  FMUL.FTZ R2, R0, R2 ;  /* 0x0000000200027220 */ /* 0x000fe40000410000 */
[----:B------:R-:W-:-:S04]  /*aef0*/  FFMA.FTZ R4, R138, R0, -R3 ;  /* 0x000000008a047223 */ /* 0x000fc80000010803 */
[----:B------:R-:W1:Y:S08]  /*af00*/  MUFU.EX2 R2, R2 ;  /* 0x0000000200027308 */ /* 0x000e700000000800 */
[----:B------:R-:W2:Y:S01]  /*af10*/  MUFU.EX2 R101, R4 ;  /* 0x0000000400657308 */ /* 0x000ea20000000800 */
        /* <DEDUP_REMOVED lines=32> */
[----:B--2---:R-:W-:Y:S01]  /*b120*/  FFMA.FTZ R20, R20, R2, R101 ;  /* 0x0000000214147223 */ /* 0x004fe20000010065 */
        /* <DEDUP_REMOVED lines=8> */
[-CC-:B------:R-:W-:Y:S02]  /*b1b0*/  FFMA.FTZ R10, R137, R0.reuse, -R3.reuse ;  /* 0x00000000890a7223 */ /* 0x180fe40000010803 */
[-CC-:B------:R-:W-:Y:S02]  /*b1c0*/  FFMA.FTZ R27, R35, R0.reuse, -R3.reuse ;  /* 0x00000000231b7223 */ /* 0x180fe40000010803 */
[-CC-:B------:R-:W-:Y:S02]  /*b1d0*/  FFMA.FTZ R26, R26, R0.reuse, -R3.reuse ;  /* 0x000000001a1a7223 */ /* 0x180fe40000010803 */
[-CC-:B------:R-:W-:Y:S02]  /*b1e0*/  FFMA.FTZ R68, R22, R0.reuse, -R3.reuse ;  /* 0x0000000016447223 */ /* 0x180fe40000010803 */
[-CC-:B------:R-:W-:Y:S02]  /*b1f0*/  FFMA.FTZ R80, R21, R0.reuse, -R3.reuse ;  /* 0x0000000015507223 */ /* 0x180fe40000010803 */
[----:B------:R-:W-:-:S02]  /*b200*/  FFMA.FTZ R100, R11, R0, -R3 ;  /* 0x000000000b647223 */ /* 0x000fc40000010803 */
[----:B------:R-:W1:Y:S02]  /*b210*/  SHFL.BFLY PT, R3, R2, 0x2, 0x1f ;  /* 0x0c401f0002037f89 */ /* 0x000e6400000e0000 */
[----:B-1----:R-:W-:-:S05]  /*b220*/  FMNMX.FTZ R2, R2, R3, !PT ;  /* 0x0000000302027209 */ /* 0x002fca0007810000 */
[----:B------:R-:W1:Y:S01]  /*b230*/  SHFL.BFLY PT, R3, R2, 0x1, 0x1f ;  /* 0x0c201f0002037f89 */ /* 0x000e6200000e0000 */
[----:B------:R-:W-:Y:S02]  /*b240*/  IMAD.MOV.U32 R21, RZ, RZ, R190 ;  /* 0x000000ffff157224 */ /* 0x000fe400078e00be */
[----:B------:R-:W-:Y:S01]  /*b250*/  IMAD.MOV.U32 R190, RZ, RZ, R186 ;  /* 0x000000ffffbe7224 */ /* 0x000fe200078e00ba */
[----:B------:R-:W-:Y:S02]  /*b260*/  MOV R186, R235 ;  /* 0x000000eb00ba7202 */ /* 0x000fe40000000f00 */
[----:B-1----:R-:W-:-:S04]  /*b270*/  FMNMX.FTZ R235, R2, R3, !PT ;  /* 0x0000000302eb7209 */ /* 0x002fc80007810000 */
[----:B------:R-:W-:Y:S01]  /*b280*/  FSETP.NEU.FTZ.AND P2, PT, R235, -INF , PT ;  /* 0xff800000eb00780b */ /* 0x000fe20003f5d000 */
[----:B------:R-:W-:-:S03]  /*b290*/  FMUL.FTZ R3, R0, R235 ;  /* 0x000000eb00037220 */ /* 0x000fc60000410000 */
[----:B------:R-:W-:Y:S02]  /*b2a0*/  FSEL R2, R235, RZ, P2 ;  /* 0x000000ffeb027208 */ /* 0x000fe40001000000 */
[----:B------:R-:W-:-:S03]  /*b2b0*/  FSEL R3, R3, RZ, P2 ;  /* 0x000000ff03037208 */ /* 0x000fc60001000000 */
[----:B------:R-:W-:Y:S02]  /*b2c0*/  FADD.FTZ R2, R134, -R2 ;  /* 0x8000000286027221 */ /* 0x000fe40000010000 */
[----:B------:R-:W-:Y:S02]  /*b2d0*/  FFMA.FTZ R4, R173, R0, -R3 ;  /* 0x00000000ad047223 */ /* 0x000fe40000010803 */
[----:B------:R-:W-:Y:S02]  /*b2e0*/  FMUL.FTZ R2, R0, R2 ;  /* 0x0000000200027220 */ /* 0x000fe40000410000 */
[----:B------:R-:W-:Y:S08]  /*b2f0*/  MUFU.EX2 R54, R4 ;  /* 0x0000000400367308 */ /* 0x000ff00000000800 */
[----:B------:R-:W1:Y:S01]  /*b300*/  MUFU.EX2 R2, R2 ;  /* 0x0000000200027308 */ /* 0x000e620000000800 */
[----:B------:R-:W-:-:S02]  /*b310*/  IMAD.MOV.U32 R35, RZ, RZ, R189 ;  /* 0x000000ffff237224 */ /* 0x000fc400078e00bd */
[----:B------:R-:W-:Y:S02]  /*b320*/  IMAD.MOV.U32 R166, RZ, RZ, R188 ;  /* 0x000000ffffa67224 */ /* 0x000fe400078e00bc */
[----:B------:R-:W-:Y:S02]  /*b330*/  IMAD.MOV.U32 R11, RZ, RZ, R185 ;  /* 0x000000ffff0b7224 */ /* 0x000fe400078e00b9 */
[----:B------:R-:W-:Y:S02]  /*b340*/  IMAD.MOV.U32 R158, RZ, RZ, R184 ;  /* 0x000000ffff9e7224 */ /* 0x000fe400078e00b8 */
[-C--:B-1----:R-:W-:Y:S02]  /*b350*/  FMUL.FTZ R152, R152, R2.reuse ;  /* 0x0000000298987220 */ /* 0x082fe40000410000 */
        /* <DEDUP_REMOVED lines=39> */
[----:B------:R-:W-:-:S03]  /*b5d0*/  IMAD.MOV.U32 R39, RZ, RZ, R5 ;  /* 0x000000ffff277224 */ /* 0x000fc600078e0005 */
[----:B------:R-:W-:Y:S01]  /*b5e0*/  FMNMX.FTZ R2, R28, R2, !PT ;  /* 0x000000021c027209 */ /* 0x000fe20007810000 */
[-CC-:B------:R-:W-:Y:S01]  /*b5f0*/  FFMA.FTZ R5, R174, R0.reuse, -R3.reuse ;  /* 0x00000000ae057223 */ /* 0x180fe20000010803 */
[----:B------:R-:W-:Y:S01]  /*b600*/  MOV R137, R7 ;  /* 0x0000000700897202 */ /* 0x000fe20000000f00 */
[--C-:B------:R-:W-:Y:S01]  /*b610*/  FFMA.FTZ R6, R139, R0, -R3.reuse ;  /* 0x000000008b067223 */ /* 0x100fe20000010803 */
[----:B------:R-:W-:Y:S01]  /*b620*/  MOV R129, R96 ;  /* 0x0000006000817202 */ /* 0x000fe20000000f00 */
[-CC-:B------:R-:W-:Y:S02]  /*b630*/  FFMA.FTZ R7, R34, R0.reuse, -R3.reuse ;  /* 0x0000000022077223 */ /* 0x180fe40000010803 */
[-CC-:B------:R-:W-:Y:S02]  /*b640*/  FFMA.FTZ R37, R29, R0.reuse, -R3.reuse ;  /* 0x000000001d257223 */ /* 0x180fe40000010803 */
[-CC-:B------:R-:W-:Y:S02]  /*b650*/  FFMA.FTZ R38, R25, R0.reuse, -R3.reuse ;  /* 0x0000000019267223 */ /* 0x180fe40000010803 */
[----:B------:R-:W-:-:S02]  /*b660*/  FFMA.FTZ R87, R24, R0, -R3 ;  /* 0x0000000018577223 */ /* 0x000fc40000010803 */
[----:B------:R-:W-:Y:S02]  /*b670*/  FFMA.FTZ R96, R23, R0, -R3 ;  /* 0x0000000017607223 */ /* 0x000fe40000010803 */
[----:B------:R-:W1:Y:S02]  /*b680*/  SHFL.BFLY PT, R3, R2, 0x2, 0x1f ;  /* 0x0c401f0002037f89 */ /* 0x000e6400000e0000 */
[----:B-1----:R-:W-:-:S05]  /*b690*/  FMNMX.FTZ R2, R2, R3, !PT ;  /* 0x0000000302027209 */ /* 0x002fca0007810000 */
[----:B------:R-:W1:Y:S01]  /*b6a0*/  SHFL.BFLY PT, R3, R2, 0x1, 0x1f ;  /* 0x0c201f0002037f89 */ /* 0x000e6200000e0000 */
[----:B------:R2:W-:Y:S01]  /*b6b0*/  MUFU.EX2 R25, R132 ;  /* 0x0000008400197308 */ /* 0x0005e20000000800 */
[----:B------:R-:W-:Y:S02]  /*b6c0*/  IMAD.MOV.U32 R139, RZ, RZ, R8 ;  /* 0x000000ffff8b7224 */ /* 0x000fe400078e0008 */
[----:B------:R-:W-:-:S05]  /*b6d0*/  IMAD.MOV.U32 R130, RZ, RZ, R39 ;  /* 0x000000ffff827224 */ /* 0x000fca00078e0027 */
[----:B------:R-:W3:Y:S01]  /*b6e0*/  MUFU.EX2 R8, R178 ;  /* 0x000000b200087308 */ /* 0x000ee20000000800 */
[----:B--2---:R-:W-:Y:S02]  /*b6f0*/  MOV R132, R222 ;  /* 0x000000de00847202 */ /* 0x004fe40000000f00 */
[----:B-1----:R-:W-:-:S04]  /*b700*/  FMNMX.FTZ R222, R2, R3, !PT ;  /* 0x0000000302de7209 */ /* 0x002fc80007810000 */
[----:B------:R-:W-:Y:S01]  /*b710*/  FSETP.NEU.FTZ.AND P2, PT, R222, -INF , PT ;  /* 0xff800000de00780b */ /* 0x000fe20003f5d000 */
[----:B------:R-:W-:Y:S01]  /*b720*/  FMUL.FTZ R3, R0, R222 ;  /* 0x000000de00037220 */ /* 0x000fe20000410000 */
[----:B------:R-:W1:Y:S04]  /*b730*/  MUFU.EX2 R23, R10 ;  /* 0x0000000a00177308 */ /* 0x000e680000000800 */
[----:B------:R-:W-:Y:S02]  /*b740*/  FSEL R3, R3, RZ, P2 ;  /* 0x000000ff03037208 */ /* 0x000fe40001000000 */
[----:B------:R-:W-:Y:S02]  /*b750*/  FSEL R2, R222, RZ, P2 ;  /* 0x000000ffde027208 */ /* 0x000fe40001000000 */
[----:B------:R-:W-:Y:S01]  /*b760*/  MUFU.EX2 R39, R30 ;  /* 0x0000001e00277308 */ /* 0x000fe20000000800 */
[----:B------:R-:W-:-:S02]  /*b770*/  FFMA.FTZ R4, R176, R0, -R3 ;  /* 0x00000000b0047223 */ /* 0x000fc40000010803 */
[----:B------:R-:W-:-:S05]  /*b780*/  FADD.FTZ R2, R133, -R2 ;  /* 0x8000000285027221 */ /* 0x000fca0000010000 */
[----:B------:R2:W-:Y:S01]  /*b790*/  MUFU.EX2 R34, R136 ;  /* 0x0000008800227308 */ /* 0x0005e20000000800 */
[-CC-:B------:R-:W-:Y:S02]  /*b7a0*/  FFMA.FTZ R76, R33, R0.reuse, -R3.reuse ;  /* 0x00000000214c7223 */ /* 0x180fe40000010803 */
[----:B------:R-:W-:-:S05]  /*b7b0*/  FFMA.FTZ R77, R32, R0, -R3 ;  /* 0x00000000204d7223 */ /* 0x000fca0000010803 */
[----:B------:R1:W-:Y:S01]  /*b7c0*/  MUFU.EX2 R30, R6 ;  /* 0x00000006001e7308 */ /* 0x0003e20000000800 */
[----:B------:R-:W-:Y:S02]  /*b7d0*/  FMUL.FTZ R2, R0, R2 ;  /* 0x0000000200027220 */ /* 0x000fe40000410000 */
[----:B--2---:R-:W-:-:S05]  /*b7e0*/  IMAD.MOV.U32 R136, RZ, RZ, R21 ;  /* 0x000000ffff887224 */ /* 0x004fca00078e0015 */
[----:B------:R-:W-:Y:S01]  /*b7f0*/  MUFU.EX2 R29, R26 ;  /* 0x0000001a001d7308 */ /* 0x000fe20000000800 */
[----:B-1----:R-:W-:-:S07]  /*b800*/  FFMA.FTZ R6, R175, R0, -R3 ;  /* 0x00000000af067223 */ /* 0x002fce0000010803 */
[----:B------:R1:W-:Y:S01]  /*b810*/  MUFU.EX2 R21, R5 ;  /* 0x0000000500157308 */ /* 0x0003e20000000800 */
[----:B------:R-:W-:Y:S01]  /*b820*/  MOV R175, R84 ;  /* 0x0000005400af7202 */ /* 0x000fe20000000f00 */
[----:B------:R-:W-:Y:S01]  /*b830*/  FFMA.FTZ R84, R31, R0, -R3 ;  /* 0x000000001f547223 */ /* 0x000fe20000010803 */
[----:B---3--:R-:W-:-:S05]  /*b840*/  F2FP.PACK_AB R22, R8, R182 ;  /* 0x000000b60816723e */ /* 0x008fca00000000ff */
[----:B------:R2:W-:Y:S01]  /*b850*/  MUFU.EX2 R26, R7 ;  /* 0x00000007001a7308 */ /* 0x0005e20000000800 */
[-C--:B-1----:R-:W-:Y:S02]  /*b860*/  FFMA.FTZ R5, R177, R0.reuse, -R3 ;  /* 0x00000000b1057223 */ /* 0x082fe40000010803 */
[----:B------:R-:W-:Y:S02]  /*b870*/  IMAD.MOV.U32 R177, RZ, RZ, R85 ;  /* 0x000000ffffb17224 */ /* 0x000fe400078e0055 */
[-CC-:B------:R-:W-:Y:S02]  /*b880*/  FFMA.FTZ R85, R28, R0.reuse, -R3.reuse ;  /* 0x000000001c557223 */ /* 0x180fe40000010803 */
[----:B--2---:R-:W-:Y:S01]  /*b890*/  FFMA.FTZ R7, R172, R0, -R3 ;  /* 0x00000000ac077223 */ /* 0x004fe20000010803 */
[----:B------:R-:W-:Y:S01]  /*b8a0*/  MOV R3, R175 ;  /* 0x000000af00037202 */ /* 0x000fe20000000f00 */
[----:B------:R-:W-:Y:S01]  /*b8b0*/  FADD.FTZ R0, R8, R53 ;  /* 0x0000003508007221 */ /* 0x000fe20000010000 */
[----:B------:R-:W2:Y:S01]  /*b8c0*/  LDL.LU R172, [R1+0x68] ;  /* 0x0000680001ac7983 */ /* 0x000ea20000300800 */
[----:B------:R1:W-:Y:S01]  /*b8d0*/  MUFU.EX2 R8, R6 ;  /* 0x0000000600087308 */ /* 0x0003e20000000800 */
[----:B------:R-:W-:Y:S01]  /*b8e0*/  MOV R134, R11 ;  /* 0x0000000b00867202 */ /* 0x000fe20000000f00 */
[----:B------:R-:W-:Y:S01]  /*b8f0*/  IMAD.MOV.U32 R102, RZ, RZ, R35 ;  /* 0x000000ffff667224 */ /* 0x000fe200078e0023 */
[----:B------:R-:W-:-:S05]  /*b900*/  MOV R174, R158 ;  /* 0x0000009e00ae7202 */ /* 0x000fca0000000f00 */
[----:B------:R-:W3:Y:S08]  /*b910*/  MUFU.EX2 R2, R2 ;  /* 0x0000000200027308 */ /* 0x000ef00000000800 */
[----:B------:R-:W-:Y:S01]  /*b920*/  MUFU.EX2 R10, R4 ;  /* 0x00000004000a7308 */ /* 0x000fe20000000800 */
[----:B-1----:R-:W-:Y:S02]  /*b930*/  IMAD.MOV.U32 R6, RZ, RZ, R3 ;  /* 0x000000ffff067224 */ /* 0x002fe400078e0003 */
[----:B------:R-:W-:Y:S01]  /*b940*/  IMAD.MOV.U32 R98, RZ, RZ, R86 ;  /* 0x000000ffff627224 */ /* 0x000fe200078e0056 */
[C---:B------:R-:W-:Y:S01]  /*b950*/  F2FP.PACK_AB R24, R23.reuse, R101 ;  /* 0x000000651718723e */ /* 0x040fe200000000ff */
[----:B------:R-:W-:Y:S01]  /*b960*/  FADD.FTZ R3, R23, R20 ;  /* 0x0000001417037221 */ /* 0x000fe20000010000 */
[----:B------:R-:W4:Y:S04]  /*b970*/  LDL R182, [R1+0xb0] ;  /* 0x0000b00001b67983 */ /* 0x000f280000100800 */
[----:B------:R-:W4:Y:S01]  /*b980*/  LDL R20, [R1+0x6c] ;  /* 0x00006c0001147983 */ /* 0x000f220000100800 */
[----:B------:R1:W2:Y:S01]  /*b990*/  MUFU.EX2 R11, R5 ;  /* 0x00000005000b7308 */ /* 0x0002a20000000800 */
[----:B------:R-:W-:-:S07]  /*b9a0*/  IMAD.MOV.U32 R133, RZ, RZ, R229 ;  /* 0x000000ffff857224 */ /* 0x000fce00078e00e5 */
[----:B------:R3:W2:Y:S01]  /*b9b0*/  MUFU.EX2 R35, R27 ;  /* 0x0000001b00237308 */ /* 0x0006a20000000800 */
[----:B------:R-:W-:Y:S02]  /*b9c0*/  IMAD.MOV.U32 R99, RZ, RZ, R159 ;  /* 0x000000ffff637224 */ /* 0x000fe400078e009f */
[----:B------:R-:W-:Y:S02]  /*b9d0*/  IMAD.MOV.U32 R173, RZ, RZ, R167 ;  /* 0x000000ffffad7224 */ /* 0x000fe400078e00a7 */
[----:B------:R-:W-:Y:S02]  /*b9e0*/  IMAD.MOV.U32 R178, RZ, RZ, R166 ;  /* 0x000000ffffb27224 */ /* 0x000fe400078e00a6 */
[----:B------:R-:W-:Y:S02]  /*b9f0*/  IMAD.MOV.U32 R103, RZ, RZ, R191 ;  /* 0x000000ffff677224 */ /* 0x000fe400078e00bf */
[----:B-1----:R-:W-:Y:S02]  /*ba00*/  IMAD.MOV.U32 R5, RZ, RZ, R132 ;  /* 0x000000ffff057224 */ /* 0x002fe400078e0084 */
[----:B------:R-:W-:-:S02]  /*ba10*/  IMAD.MOV.U32 R86, RZ, RZ, R190 ;  /* 0x000000ffff567224 */ /* 0x000fc400078e00be */
[----:B------:R-:W-:Y:S02]  /*ba20*/  IMAD.MOV.U32 R176, RZ, RZ, R187 ;  /* 0x000000ffffb07224 */ /* 0x000fe400078e00bb */
[----:B------:R-:W-:Y:S02]  /*ba30*/  IMAD.MOV.U32 R229, RZ, RZ, R186 ;  /* 0x000000ffffe57224 */ /* 0x000fe400078e00ba */
        /* <DEDUP_REMOVED lines=32> */
[----:B------:R-:W-:Y:S01]  /*bc40*/  IMAD.MOV.U32 R4, RZ, RZ, R177 ;  /* 0x000000ffff047224 */ /* 0x000fe200078e00b1 */
[----:B------:R-:W-:Y:S01]  /*bc50*/  F2FP.PACK_AB R27, R25, R34 ;  /* 0x00000022191b723e */ /* 0x000fe200000000ff */
[----:B--2---:R-:W-:Y:S01]  /*bc60*/  FFMA.FTZ R2, R172, R2, R11 ;  /* 0x00000002ac027223 */ /* 0x004fe2000001000b */
[----:B----4-:R-:W-:Y:S01]  /*bc70*/  MOV R101, R20 ;  /* 0x0000001400657202 */ /* 0x010fe20000000f00 */
[----:B------:R-:W-:-:S02]  /*bc80*/  IMAD.MOV.U32 R20, RZ, RZ, R5 ;  /* 0x000000ffff147224 */ /* 0x000fc400078e0005 */
[----:B------:R-:W-:Y:S02]  /*bc90*/  FADD.FTZ R5, R21, R9 ;  /* 0x0000000915057221 */ /* 0x000fe40000010000 */
[----:B------:R-:W-:Y:S02]  /*bca0*/  IMAD.MOV.U32 R9, RZ, RZ, R4 ;  /* 0x000000ffff097224 */ /* 0x000fe400078e0004 */
[----:B------:R-:W-:Y:S02]  /*bcb0*/  FADD.FTZ R4, R10, R2 ;  /* 0x000000020a047221 */ /* 0x000fe40000010000 */
[----:B------:R-:W-:Y:S02]  /*bcc0*/  FADD.FTZ R2, R34, R0 ;  /* 0x0000000022027221 */ /* 0x000fe40000010000 */
[----:B------:R-:W-:Y:S02]  /*bcd0*/  FADD.FTZ R0, R35, R3 ;  /* 0x0000000323007221 */ /* 0x000fe40000010000 */
[----:B------:R-:W-:-:S02]  /*bce0*/  FADD.FTZ R2, R25, R2 ;  /* 0x0000000219027221 */ /* 0x000fc40000010000 */
[C---:B------:R-:W-:Y:S01]  /*bcf0*/  FADD.FTZ R25, R29.reuse, R0 ;  /* 0x000000001d197221 */ /* 0x040fe20000010000 */
[----:B------:R-:W-:Y:S02]  /*bd00*/  F2FP.PACK_AB R29, R29, R35 ;  /* 0x000000231d1d723e */ /* 0x000fe400000000ff */
[----:B------:R-:W2:Y:S01]  /*bd10*/  LDL.64 R34, [R1+0xe0] ;  /* 0x0000e00001227983 */ /* 0x000ea20000100a00 */
[----:B------:R-:W1:Y:S01]  /*bd20*/  MUFU.EX2 R7, R7 ;  /* 0x0000000700077308 */ /* 0x000e620000000800 */
[----:B------:R-:W-:Y:S01]  /*bd30*/  FADD.FTZ R0, R8, R4 ;  /* 0x0000000408007221 */ /* 0x000fe20000010000 */
[----:B------:R-:W-:Y:S01]  /*bd40*/  F2FP.PACK_AB R55, R10, R11 ;  /* 0x0000000b0a37723e */ /* 0x000fe200000000ff */
[----:B------:R-:W-:Y:S02]  /*bd50*/  IMAD.MOV.U32 R10, RZ, RZ, R82 ;  /* 0x000000ffff0a7224 */ /* 0x000fe400078e0052 */
[----:B------:R-:W-:Y:S02]  /*bd60*/  IMAD.MOV.U32 R177, RZ, RZ, R216 ;  /* 0x000000ffffb17224 */ /* 0x000fe400078e00d8 */
[----:B------:R-:W3:Y:S01]  /*bd70*/  LDL R216, [R1+0xc4] ;  /* 0x0000c40001d87983 */ /* 0x000ee20000100800 */
[----:B------:R-:W-:-:S03]  /*bd80*/  IMAD.MOV.U32 R172, RZ, RZ, R215 ;  /* 0x000000ffffac7224 */ /* 0x000fc600078e00d7 */
[----:B------:R-:W4:Y:S01]  /*bd90*/  LDL R215, [R1+0xb4] ;  /* 0x0000b40001d77983 */ /* 0x000f220000100800 */
[----:B-1----:R-:W-:Y:S01]  /*bda0*/  FADD.FTZ R82, R7, R0 ;  /* 0x0000000007527221 */ /* 0x002fe20000010000 */
[----:B------:R-:W-:Y:S01]  /*bdb0*/  MOV R58, R130 ;  /* 0x00000082003a7202 */ /* 0x000fe20000000f00 */
[----:B------:R-:W-:Y:S01]  /*bdc0*/  IMAD.MOV.U32 R28, RZ, RZ, R133 ;  /* 0x000000ffff1c7224 */ /* 0x000fe200078e0085 */
[----:B------:R-:W-:Y:S01]  /*bdd0*/  MOV R133, R213 ;  /* 0x000000d500857202 */ /* 0x000fe20000000f00 */
[----:B------:R-:W-:Y:S01]  /*bde0*/  IMAD.MOV.U32 R175, RZ, RZ, R214 ;  /* 0x000000ffffaf7224 */ /* 0x000fe200078e00d6 */
[----:B------:R-:W3:Y:S01]  /*bdf0*/  LDL R213, [R1+0xbc] ;  /* 0x0000bc0001d57983 */ /* 0x000ee20000100800 */
[----:B------:R-:W-:Y:S02]  /*be00*/  IMAD.MOV.U32 R132, RZ, RZ, R226 ;  /* 0x000000ffff847224 */ /* 0x000fe400078e00e2 */
[----:B------:R-:W-:Y:S01]  /*be10*/  IMAD.MOV.U32 R130, RZ, RZ, R227 ;  /* 0x000000ffff827224 */ /* 0x000fe200078e00e3 */
[----:B------:R-:W3:Y:S04]  /*be20*/  LDL R214, [R1+0xb8] ;  /* 0x0000b80001d67983 */ /* 0x000ee80000100800 */
[----:B------:R-:W3:Y:S01]  /*be30*/  LDL.64 R226, [R1+0x48] ;  /* 0x0000480001e27983 */ /* 0x000ee20000100a00 */
[----:B--2---:R-:W-:-:S03]  /*be40*/  LOP3.LUT R0, R35, R192, RZ, 0x3c, !PT ;  /* 0x000000c023007212 */ /* 0x004fc600078e3cff */
[----:B------:R-:W3:Y:S01]  /*be50*/  LDL.64 R34, [R1+0x148] ;  /* 0x0001480001227983 */ /* 0x000ee20000100a00 */
[----:B------:R-:W-:Y:S02]  /*be60*/  IMAD.MOV.U32 R23, RZ, RZ, R6 ;  /* 0x000000ffff177224 */ /* 0x000fe400078e0006 */
[----:B------:R-:W1:Y:S01]  /*be70*/  MUFU.EX2 R6, R179 ;  /* 0x000000b300067308 */ /* 0x000e620000000800 */
[----:B------:R-:W-:Y:S02]  /*be80*/  F2FP.PACK_AB R53, R21, R54 ;  /* 0x000000361535723e */ /* 0x000fe400000000ff */
[----:B------:R-:W-:Y:S01]  /*be90*/  MOV R21, R28 ;  /* 0x0000001c00157202 */ /* 0x000fe20000000f00 */
[----:B------:R-:W-:Y:S01]  /*bea0*/  FADD.FTZ R3, R30, R5 ;  /* 0x000000051e037221 */ /* 0x000fe20000010000 */
[----:B------:R-:W-:Y:S01]  /*beb0*/  LOP3.LUT R0, R0, R225, RZ, 0x3c, !PT ;  /* 0x000000e100007212 */ /* 0x000fe200078e3cff */
[----:B------:R-:W-:Y:S02]  /*bec0*/  FADD.FTZ R2, R39, R2 ;  /* 0x0000000227027221 */ /* 0x000fe40000010000 */
[----:B------:R-:W-:-:S02]  /*bed0*/  IMAD.MOV.U32 R11, RZ, RZ, R21 ;  /* 0x000000ffff0b7224 */ /* 0x000fc400078e0015 */
[----:B------:R-:W-:Y:S02]  /*bee0*/  FADD.FTZ R28, R26, R3 ;  /* 0x000000031a1c7221 */ /* 0x000fe40000010000 */
[----:B-1----:R-:W-:Y:S02]  /*bef0*/  FADD.FTZ R21, R6, R2 ;  /* 0x0000000206157221 */ /* 0x002fe40000010000 */
[----:B------:R-:W-:Y:S01]  /*bf00*/  IMAD.WIDE.U32 R2, R0, -0x326172a9, RZ ;  /* 0xcd9e8d5700027825 */ /* 0x000fe200078e00ff */
[----:B------:R-:W-:Y:S02]  /*bf10*/  F2FP.PACK_AB R54, R26, R30 ;  /* 0x0000001e1a36723e */ /* 0x000fe400000000ff */
[----:B------:R-:W-:Y:S02]  /*bf20*/  F2FP.PACK_AB R56, R7, R8 ;  /* 0x000000080738723e */ /* 0x000fe400000000ff */
[----:B------:R-:W-:Y:S01]  /*bf30*/  F2FP.PACK_AB R26, R6, R39 ;  /* 0x00000027061a723e */ /* 0x000fe200000000ff */
[----:B------:R-:W-:Y:S01]  /*bf40*/  IMAD.MOV.U32 R179, RZ, RZ, R11 ;  /* 0x000000ffffb37224 */ /* 0x000fe200078e000b */
[----:B------:R-:W-:-:S02]  /*bf50*/  PRMT R39, R24, 0x7632, R39 ;  /* 0x0000763218277816 */ /* 0x000fc40000000027 */
[----:B------:R-:W-:Y:S02]  /*bf60*/  PRMT R40, R24, 0x7610, R40 ;  /* 0x0000761018287816 */ /* 0x000fe40000000028 */
[C---:B------:R-:W-:Y:S02]  /*bf70*/  PRMT R42, R27.reuse, 0x7610, R42 ;  /* 0x000076101b2a7816 */ /* 0x040fe4000000002a */
[----:B------:R-:W-:Y:S02]  /*bf80*/  PRMT R41, R27, 0x7632, R41 ;  /* 0x000076321b297816 */ /* 0x000fe40000000029 */
[----:B---3--:R-:W-:-:S05]  /*bf90*/  LOP3.LUT R0, R3, R216, R34, 0x96, !PT ;  /* 0x000000d803007212 */ /* 0x008fca00078e9622 */
[----:B------:R-:W-:Y:S01]  /*bfa0*/  IMAD.WIDE.U32 R34, R0, -0x2daee0ad, RZ ;  /* 0xd2511f5300227825 */ /* 0x000fe200078e00ff */
[----:B----4-:R-:W-:-:S05]  /*bfb0*/  LOP3.LUT R0, R195, R215, R2, 0x96, !PT ;  /* 0x000000d7c3007212 */ /* 0x010fca00078e9602 */
[----:B------:R-:W-:Y:S01]  /*bfc0*/  IMAD.WIDE.U32 R6, R0, -0x2daee0ad, RZ ;  /* 0xd2511f5300067825 */ /* 0x000fe200078e00ff */
[----:B------:R-:W-:-:S04]  /*bfd0*/  LOP3.LUT R4, R35, R214, R226, 0x96, !PT ;  /* 0x000000d623047212 */ /* 0x000fc800078e96e2 */
[----:B------:R-:W-:Y:S01]  /*bfe0*/  LOP3.LUT R0, R7, R213, R34, 0x96, !PT ;  /* 0x000000d507007212 */ /* 0x000fe200078e9622 */
[----:B------:R-:W-:Y:S02]  /*bff0*/  IMAD.MOV.U32 R195, RZ, RZ, R9 ;  /* 0x000000ffffc37224 */ /* 0x000fe400078e0009 */
[----:B------:R-:W-:-:S04]  /*c000*/  IMAD.WIDE.U32 R4, R4, -0x326172a9, RZ ;  /* 0xcd9e8d5704047825 */ /* 0x000fc800078e00ff */
[----:B------:R-:W-:Y:S01]  /*c010*/  IMAD.WIDE.U32 R8, R0, -0x326172a9, RZ ;  /* 0xcd9e8d5700087825 */ /* 0x000fe200078e00ff */
[----:B------:R-:W-:-:S04]  /*c020*/  LOP3.LUT R5, R5, R86, R194, 0x96, !PT ;  /* 0x0000005605057212 */ /* 0x000fc800078e96c2 */
[----:B------:R-:W-:Y:S01]  /*c030*/  LOP3.LUT R0, R9, R176, R4, 0x96, !PT ;  /* 0x000000b009007212 */ /* 0x000fe200078e9604 */
[----:B------:R-:W-:Y:S01]  /*c040*/  IMAD.WIDE.U32 R4, R5, -0x2daee0ad, RZ ;  /* 0xd2511f5305047825 */ /* 0x000fe200078e00ff */
[----:B------:R-:W-:-:S03]  /*c050*/  MOV R194, R10 ;  /* 0x0000000a00c27202 */ /* 0x000fc60000000f00 */
[----:B------:R-:W-:Y:S01]  /*c060*/  IMAD.WIDE.U32 R10, R0, -0x2daee0ad, RZ ;  /* 0xd2511f53000a7825 */ /* 0x000fe200078e00ff */
[----:B------:R-:W-:-:S04]  /*c070*/  LOP3.LUT R6, R5, R229, R6, 0x96, !PT ;  /* 0x000000e505067212 */ /* 0x000fc800078e9606 */
[----:B------:R-:W-:Y:S01]  /*c080*/  LOP3.LUT R0, R11, R182, R4, 0x96, !PT ;  /* 0x000000b60b007212 */ /* 0x000fe200078e9604 */
[----:B------:R-:W-:-:S04]  /*c090*/  IMAD.WIDE.U32 R6, R6, -0x326172a9, RZ ;  /* 0xcd9e8d5706067825 */ /* 0x000fc800078e00ff */
[----:B------:R-:W-:-:S05]  /*c0a0*/  IMAD.WIDE.U32 R4, R0, -0x326172a9, RZ ;  /* 0xcd9e8d5700047825 */ /* 0x000fca00078e00ff */
[----:B------:R-:W-:-:S04]  /*c0b0*/  LOP3.LUT R0, R5, R101, R6, 0x96, !PT ;  /* 0x0000006505007212 */ /* 0x000fc800078e9606 */
[----:B------:R-:W-:-:S04]  /*c0c0*/  LOP3.LUT R6, R0, 0xff, RZ, 0xc0, !PT ;  /* 0x000000ff00067812 */ /* 0x000fc800078ec0ff */
[----:B------:R-:W-:Y:S02]  /*c0d0*/  ISETP.GE.U32.AND P3, PT, R217, R6, PT ;  /* 0x00000006d900720c */ /* 0x000fe40003f66070 */
[----:B------:R-:W-:Y:S01]  /*c0e0*/  LOP3.LUT R6, R0, 0xffff, RZ, 0xc0, !PT ;  /* 0x0000ffff00067812 */ /* 0x000fe200078ec0ff */
[----:B------:R-:W-:-:S03]  /*c0f0*/  IMAD.MOV.U32 R11, RZ, RZ, R23 ;  /* 0x000000ffff0b7224 */ /* 0x000fc600078e0017 */
[----:B------:R-:W-:Y:S01]  /*c100*/  SHF.R.U32.HI R6, RZ, 0x8, R6 ;  /* 0x00000008ff067819 */ /* 0x000fe20000011606 */
[----:B------:R1:W-:Y:S03]  /*c110*/  MUFU.EX2 R23, R68 ;  /* 0x0000004400177308 */ /* 0x0003e60000000800 */
[----:B------:R-:W-:-:S05]  /*c120*/  LOP3.LUT R6, R6, 0xffff, RZ, 0xc0, !PT ;  /* 0x0000ffff06067812 */ /* 0x000fca00078ec0ff */
[----:B------:R2:W-:Y:S01]  /*c130*/  MUFU.EX2 R9, R80 ;  /* 0x0000005000097308 */ /* 0x0005e20000000800 */
[----:B------:R-:W-:Y:S02]  /*c140*/  ISETP.GE.U32.AND P2, PT, R217, R6, PT ;  /* 0x00000006d900720c */ /* 0x000fe40003f46070 */
[----:B------:R-:W-:Y:S01]  /*c150*/  SHF.R.U32.HI R6, RZ, 0x10, R0 ;  /* 0x00000010ff067819 */ /* 0x000fe20000011600 */
[----:B-1----:R-:W-:-:S04]  /*c160*/  IMAD.MOV.U32 R68, RZ, RZ, R11 ;  /* 0x000000ffff447224 */ /* 0x002fc800078e000b */
[----:B------:R1:W-:Y:S01]  /*c170*/  MUFU.EX2 R11, R38 ;  /* 0x00000026000b7308 */ /* 0x0003e20000000800 */
[----:B--2---:R-:W-:-:S07]  /*c180*/  MOV R80, R20 ;  /* 0x0000001400507202 */ /* 0x004fce0000000f00 */
[----:B------:R2:W3:Y:S01]  /*c190*/  MUFU.EX2 R20, R37 ;  /* 0x0000002500147308 */ /* 0x0004e20000000800 */
[----:B------:R-:W-:-:S04]  /*c1a0*/  SHF.R.U32.HI R0, RZ, 0x18, R0 ;  /* 0x00000018ff007819 */ /* 0x000fc80000011600 */
[----:B------:R-:W-:Y:S02]  /*c1b0*/  ISETP.GE.U32.AND P6, PT, R217, R0, PT ;  /* 0x00000000d900720c */ /* 0x000fe40003fc6070 */
[----:B------:R-:W-:Y:S02]  /*c1c0*/  LOP3.LUT R0, R4, 0xff, RZ, 0xc0, !PT ;  /* 0x000000ff04007812 */ /* 0x000fe400078ec0ff */
[----:B-1----:R-:W-:Y:S02]  /*c1d0*/  PRMT R38, R22, 0x7610, R38 ;  /* 0x0000761016267816 */ /* 0x002fe40000000026 */
[----:B------:R-:W-:Y:S02]  /*c1e0*/  LOP3.LUT R8, R7, R252, R8, 0x96, !PT ;  /* 0x000000fc07087212 */ /* 0x000fe400078e9608 */
[----:B------:R-:W-:Y:S01]  /*c1f0*/  ISETP.GE.U32.AND P5, PT, R217, R0, PT ;  /* 0x00000000d900720c */ /* 0x000fe20003fa6070 */
[----:B------:R-:W-:Y:S01]  /*c200*/  @!P3 HADD2 R31, -R38.H0_H0, -RZ.H0_H0 ;  /* 0xa00000ff261fb230 */ /* 0x000fe20000000900 */
[----:B------:R-:W-:-:S02]  /*c210*/  LOP3.LUT R5, R4, 0xffff, RZ, 0xc0, !PT ;  /* 0x0000ffff04057812 */ /* 0x000fc400078ec0ff */
[----:B--2---:R-:W-:Y:S02]  /*c220*/  PRMT R37, R22, 0x7632, R37 ;  /* 0x0000763216257816 */ /* 0x004fe40000000025 */
[--C-:B------:R-:W-:Y:S02]  /*c230*/  SHF.R.U32.HI R7, RZ, 0x10, R4.reuse ;  /* 0x00000010ff077819 */ /* 0x100fe40000011604 */
[----:B------:R-:W-:Y:S01]  /*c240*/  SHF.R.U32.HI R0, RZ, 0x18, R4 ;  /* 0x00000018ff007819 */ /* 0x000fe20000011604 */
[----:B---3--:R-:W-:Y:S01]  /*c250*/  FADD.FTZ R4, R20, R28 ;  /* 0x0000001c14047221 */ /* 0x008fe20000010000 */
[----:B------:R-:W-:Y:S01]  /*c260*/  F2FP.PACK_AB R47, R11, R20 ;  /* 0x000000140b2f723e */ /* 0x000fe200000000ff */
[----:B------:R-:W-:Y:S01]  /*c270*/  IMAD.MOV.U32 R20, RZ, RZ, R86 ;  /* 0x000000ffff147224 */ /* 0x000fe200078e0056 */
[----:B------:R-:W-:Y:S02]  /*c280*/  PRMT R86, R38, 0x5410, R37 ;  /* 0x0000541026567816 */ /* 0x000fe40000000025 */
[----:B------:R-:W-:-:S02]  /*c290*/  @!P3 PRMT R38, R31, 0x5410, RZ ;  /* 0x000054101f26b816 */ /* 0x000fc400000000ff */
[----:B------:R-:W-:Y:S02]  /*c2a0*/  ISETP.GE.U32.AND P3, PT, R217, R0, PT ;  /* 0x00000000d900720c */ /* 0x000fe40003f66070 */
[----:B------:R-:W-:Y:S01]  /*c2b0*/  SHF.R.U32.HI R0, RZ, 0x8, R5 ;  /* 0x00000008ff007819 */ /* 0x000fe20000011605 */
[----:B------:R-:W-:-:S03]  /*c2c0*/  @!P2 HADD2 R32, -R37.H0_H0, -RZ.H0_H0 ;  /* 0xa00000ff2520a230 */ /* 0x000fc60000000900 */
[----:B------:R-:W-:Y:S01]  /*c2d0*/  LOP3.LUT R0, R0, 0xffff, RZ, 0xc0, !PT ;  /* 0x0000ffff00007812 */ /* 0x000fe200078ec0ff */
[----:B------:R-:W-:Y:S01]  /*c2e0*/  @!P6 HADD2 R33, -R39.H0_H0, -RZ.H0_H0 ;  /* 0xa00000ff2721e230 */ /* 0x000fe20000000900 */
[----:B------:R-:W-:Y:S01]  /*c2f0*/  LOP3.LUT R6, R6, 0xff, RZ, 0xc0, !PT ;  /* 0x000000ff06067812 */ /* 0x000fe200078ec0ff */
[----:B------:R-:W-:Y:S01]  /*c300*/  FADD.FTZ R28, R11, R4 ;  /* 0x000000040b1c7221 */ /* 0x000fe20000010000 */
[----:B------:R-:W-:Y:S01]  /*c310*/  @!P2 PRMT R37, R32, 0x5410, RZ ;  /* 0x000054102025a816 */ /* 0x000fe200000000ff */
[----:B------:R-:W-:Y:S01]  /*c320*/  IMAD.WIDE.U32 R4, R8, -0x2daee0ad, RZ ;  /* 0xd2511f5308047825 */ /* 0x000fe200078e00ff */
[----:B------:R-:W-:Y:S02]  /*c330*/  ISETP.GE.U32.AND P2, PT, R217, R0, PT ;  /* 0x00000000d900720c */ /* 0x000fe40003f46070 */
[----:B------:R-:W-:Y:S01]  /*c340*/  LOP3.LUT R0, R7, 0xff, RZ, 0xc0, !PT ;  /* 0x000000ff07007812 */ /* 0x000fe200078ec0ff */
[----:B------:R-:W-:Y:S01]  /*c350*/  IMAD.MOV.U32 R22, RZ, RZ, R80 ;  /* 0x000000ffff167224 */ /* 0x000fe200078e0050 */
[----:B------:R-:W-:Y:S01]  /*c360*/  ISETP.GE.U32.AND P4, PT, R217, R6, PT ;  /* 0x00000006d900720c */ /* 0x000fe20003f86070 */
[----:B------:R-:W1:Y:S01]  /*c370*/  MUFU.EX2 R11, R180 ;  /* 0x000000b4000b7308 */ /* 0x000e620000000800 */
[----:B------:R-:W-:Y:S01]  /*c380*/  PRMT R80, R40, 0x5410, R39 ;  /* 0x0000541028507816 */ /* 0x000fe20000000027 */
[----:B------:R-:W-:Y:S01]  /*c390*/  FADD.FTZ R6, R23, R25 ;  /* 0x0000001917067221 */ /* 0x000fe20000010000 */
[----:B------:R-:W-:-:S02]  /*c3a0*/  @!P6 PRMT R39, R33, 0x5410, RZ ;  /* 0x000054102127e816 */ /* 0x000fc400000000ff */
[----:B------:R-:W-:Y:S02]  /*c3b0*/  ISETP.GE.U32.AND P6, PT, R217, R0, PT ;  /* 0x00000000d900720c */ /* 0x000fe40003fc6070 */
[----:B------:R-:W-:Y:S01]  /*c3c0*/  LOP3.LUT R0, R5, R244, R10, 0x96, !PT ;  /* 0x000000f405007212 */ /* 0x000fe200078e960a */
[----:B------:R-:W2:Y:S01]  /*c3d0*/  MUFU.EX2 R8, R181 ;  /* 0x000000b500087308 */ /* 0x000ea20000000800 */
[----:B------:R-:W-:Y:S02]  /*c3e0*/  FADD.FTZ R25, R9, R6 ;  /* 0x0000000609197221 */ /* 0x000fe40000010000 */
[----:B------:R-:W-:Y:S01]  /*c3f0*/  LOP3.LUT R6, R0, 0xffff, RZ, 0xc0, !PT ;  /* 0x0000ffff00067812 */ /* 0x000fe200078ec0ff */
[----:B------:R-:W-:-:S03]  /*c400*/  @!P4 HADD2 R36, -R40.H0_H0, -RZ.H0_H0 ;  /* 0xa00000ff2824c230 */ /* 0x000fc60000000900 */
[----:B------:R-:W-:Y:S01]  /*c410*/  SHF.R.U32.HI R6, RZ, 0x8, R6 ;  /* 0x00000008ff067819 */ /* 0x000fe20000011606 */
[----:B-1----:R-:W-:-:S03]  /*c420*/  FADD.FTZ R7, R11, R21 ;  /* 0x000000150b077221 */ /* 0x002fc60000010000 */
[----:B------:R-:W-:Y:S02]  /*c430*/  LOP3.LUT R6, R6, 0xffff, RZ, 0xc0, !PT ;  /* 0x0000ffff06067812 */ /* 0x000fe400078ec0ff */
[----:B------:R-:W-:Y:S02]  /*c440*/  @!P4 PRMT R40, R36, 0x5410, RZ ;  /* 0x000054102428c816 */ /* 0x000fe400000000ff */
[----:B------:R-:W-:Y:S01]  /*c450*/  ISETP.GE.U32.AND P4, PT, R217, R6, PT ;  /* 0x00000006d900720c */ /* 0x000fe20003f86070 */
[----:B--2---:R-:W-:Y:S01]  /*c460*/  FADD.FTZ R6, R8, R7 ;  /* 0x0000000708067221 */ /* 0x004fe20000010000 */
[----:B------:R-:W-:Y:S01]  /*c470*/  @!P5 HADD2 R43, -R42.H0_H0, -RZ.H0_H0 ;  /* 0xa00000ff2a2bd230 */ /* 0x000fe20000000900 */
[----:B------:R-:W-:Y:S01]  /*c480*/  IMAD.MOV.U32 R180, RZ, RZ, R20 ;  /* 0x000000ffffb47224 */ /* 0x000fe200078e0014 */
[----:B------:R-:W-:Y:S01]  /*c490*/  MOV R20, R101 ;  /* 0x0000006500147202 */ /* 0x000fe20000000f00 */
[----:B------:R-:W-:Y:S01]  /*c4a0*/  IMAD.MOV.U32 R101, RZ, RZ, R177 ;  /* 0x000000ffff657224 */ /* 0x000fe200078e00b1 */
[----:B------:R1:W-:Y:S01]  /*c4b0*/  STL [R1+0xa0], R6 ;  /* 0x0000a00601007387 */ /* 0x0003e20000100800 */
[----:B------:R-:W-:Y:S01]  /*c4c0*/  MOV R177, R133 ;  /* 0x0000008500b17202 */ /* 0x000fe20000000f00 */
[----:B------:R-:W-:Y:S01]  /*c4d0*/  IMAD.MOV.U32 R133, RZ, RZ, R66 ;  /* 0x000000ffff857224 */ /* 0x000fe200078e0042 */
[----:B------:R-:W-:Y:S01]  /*c4e0*/  PRMT R66, R42, 0x5410, R41 ;  /* 0x000054102a427816 */ /* 0x000fe20000000029 */
[----:B------:R-:W-:Y:S01]  /*c4f0*/  @!P2 HADD2 R44, -R41.H0_H0, -RZ.H0_H0 ;  /* 0xa00000ff292ca230 */ /* 0x000fe20000000900 */
[----:B------:R-:W-:Y:S01]  /*c500*/  @!P5 PRMT R42, R43, 0x5410, RZ ;  /* 0x000054102b2ad816 */ /* 0x000fe200000000ff */
[----:B------:R-:W-:Y:S01]  /*c510*/  IMAD.MOV.U32 R10, RZ, RZ, R182 ;  /* 0x000000ffff0a7224 */ /* 0x000fe200078e00b6 */
[----:B------:R-:W-:-:S02]  /*c520*/  PRMT R43, R29, 0x7632, R43 ;  /* 0x000076321d2b7816 */ /* 0x000fc4000000002b */
[----:B------:R-:W-:Y:S01]  /*c530*/  @!P2 PRMT R41, R44, 0x5410, RZ ;  /* 0x000054102c29a816 */ /* 0x000fe200000000ff */
[----:B------:R-:W-:Y:S01]  /*c540*/  IMAD.MOV.U32 R181, RZ, RZ, R10 ;  /* 0x000000ffffb57224 */ /* 0x000fe200078e000a */
[----:B------:R-:W-:Y:S01]  /*c550*/  PRMT R44, R26, 0x7632, R44 ;  /* 0x000076321a2c7816 */ /* 0x000fe2000000002c */
[----:B------:R-:W-:Y:S01]  /*c560*/  @!P3 HADD2 R45, -R43.H0_H0, -RZ.H0_H0 ;  /* 0xa00000ff2b2db230 */ /* 0x000fe20000000900 */
[----:B------:R-:W-:Y:S01]  /*c570*/  PRMT R36, R29, 0x7610, R36 ;  /* 0x000076101d247816 */ /* 0x000fe20000000024 */
[----:B------:R-:W-:Y:S01]  /*c580*/  IMAD.MOV.U32 R10, RZ, RZ, R20 ;  /* 0x000000ffff0a7224 */ /* 0x000fe200078e0014 */
[----:B-1----:R-:W-:-:S04]  /*c590*/  LOP3.LUT R6, R0, 0xff, RZ, 0xc0, !PT ;  /* 0x000000ff00067812 */ /* 0x002fc800078ec0ff */
[----:B------:R-:W-:Y:S02]  /*c5a0*/  ISETP.GE.U32.AND P5, PT, R217, R6, PT ;  /* 0x00000006d900720c */ /* 0x000fe40003fa6070 */
[----:B------:R-:W-:-:S04]  /*c5b0*/  SHF.R.U32.HI R6, RZ, 0x18, R0 ;  /* 0x00000018ff067819 */ /* 0x000fc80000011600 */
[----:B------:R-:W-:Y:S02]  /*c5c0*/  ISETP.GE.U32.AND P2, PT, R217, R6, PT ;  /* 0x00000006d900720c */ /* 0x000fe40003f46070 */
[----:B------:R-:W-:Y:S01]  /*c5d0*/  MOV R20, R22 ;  /* 0x0000001600147202 */ /* 0x000fe20000000f00 */
[----:B------:R-:W-:Y:S01]  /*c5e0*/  IMAD.MOV.U32 R22, RZ, RZ, R194 ;  /* 0x000000ffff167224 */ /* 0x000fe200078e00c2 */
[----:B------:R-:W-:Y:S01]  /*c5f0*/  F2FP.PACK_AB R9, R9, R23 ;  /* 0x000000170909723e */ /* 0x000fe200000000ff */
[----:B------:R-:W-:Y:S01]  /*c600*/  IMAD.MOV.U32 R182, RZ, RZ, R58 ;  /* 0x000000ffffb67224 */ /* 0x000fe200078e003a */
[----:B------:R-:W-:Y:S01]  /*c610*/  PRMT R58, R36, 0x5410, R43 ;  /* 0x00005410243a7816 */ /* 0x000fe2000000002b */
[----:B------:R-:W-:Y:S01]  /*c620*/  IMAD.MOV.U32 R194, RZ, RZ, R179 ;  /* 0x000000ffffc27224 */ /* 0x000fe200078e00b3 */
[----:B------:R-:W-:Y:S01]  /*c630*/  PRMT R33, R26, 0x7610, R33 ;  /* 0x000076101a217816 */ /* 0x000fe20000000021 */
[----:B------:R-:W-:Y:S01]  /*c640*/  IMAD.MOV.U32 R179, RZ, RZ, R136 ;  /* 0x000000ffffb37224 */ /* 0x000fe200078e0088 */
[----:B------:R-:W-:Y:S01]  /*c650*/  @!P4 HADD2 R51, -R44.H0_H0, -RZ.H0_H0 ;  /* 0xa00000ff2c33c230 */ /* 0x000fe20000000900 */
[----:B------:R-:W-:Y:S01]  /*c660*/  @!P3 PRMT R43, R45, 0x5410, RZ ;  /* 0x000054102d2bb816 */ /* 0x000fe200000000ff */
[----:B------:R-:W2:Y:S01]  /*c670*/  LDL.LU.64 R6, [R1+0x28] ;  /* 0x0000280001067983 */ /* 0x000ea20000300a00 */
[----:B------:R-:W-:Y:S01]  /*c680*/  MOV R136, R178 ;  /* 0x000000b200887202 */ /* 0x000fe20000000f00 */
[----:B------:R-:W-:Y:S01]  /*c690*/  IMAD.MOV.U32 R178, RZ, RZ, R139 ;  /* 0x000000ffffb27224 */ /* 0x000fe200078e008b */
[----:B------:R-:W-:Y:S01]  /*c6a0*/  PRMT R45, R9, 0x7632, R45 ;  /* 0x00007632092d7816 */ /* 0x000fe2000000002d */
[----:B------:R-:W-:Y:S01]  /*c6b0*/  IMAD.MOV.U32 R139, RZ, RZ, R128 ;  /* 0x000000ffff8b7224 */ /* 0x000fe200078e0080 */
[----:B------:R-:W-:-:S02]  /*c6c0*/  PRMT R128, R33, 0x5410, R44 ;  /* 0x0000541021807816 */ /* 0x000fc4000000002c */
[----:B------:R-:W-:Y:S01]  /*c6d0*/  @!P4 PRMT R44, R51, 0x5410, RZ ;  /* 0x00005410332cc816 */ /* 0x000fe200000000ff */
[----:B------:R-:W-:Y:S01]  /*c6e0*/  IMAD.MOV.U32 R51, RZ, RZ, R181 ;  /* 0x000000ffff337224 */ /* 0x000fe200078e00b5 */
[----:B------:R-:W-:Y:S01]  /*c6f0*/  PRMT R46, R9, 0x7610, R46 ;  /* 0x00007610092e7816 */ /* 0x000fe2000000002e */
[----:B------:R-:W-:Y:S01]  /*c700*/  @!P2 HADD2 R48, -R45.H0_H0, -RZ.H0_H0 ;  /* 0xa00000ff2d30a230 */ /* 0x000fe20000000900 */
[----:B------:R-:W-:Y:S01]  /*c710*/  MOV R181, R10 ;  /* 0x0000000a00b57202 */ /* 0x000fe20000000f00 */
[----:B------:R-:W-:Y:S02]  /*c720*/  IMAD.MOV.U32 R10, RZ, RZ, R194 ;  /* 0x000000ffff0a7224 */ /* 0x000fe400078e00c2 */
[----:B------:R-:W-:Y:S02]  /*c730*/  IMAD.MOV.U32 R194, RZ, RZ, R179 ;  /* 0x000000ffffc27224 */ /* 0x000fe400078e00b3 */
[----:B------:R-:W-:Y:S01]  /*c740*/  IMAD.MOV.U32 R179, RZ, RZ, R129 ;  /* 0x000000ffffb37224 */ /* 0x000fe200078e0081 */
[----:B------:R-:W-:-:S02]  /*c750*/  PRMT R129, R46, 0x5410, R45 ;  /* 0x000054102e817816 */ /* 0x000fc4000000002d */
[----:B------:R-:W-:Y:S02]  /*c760*/  @!P2 PRMT R45, R48, 0x5410, RZ ;  /* 0x00005410302da816 */ /* 0x000fe400000000ff */
[----:B------:R-:W-:Y:S01]  /*c770*/  MOV R48, R176 ;  /* 0x000000b000307202 */ /* 0x000fe20000000f00 */
[----:B------:R-:W-:Y:S01]  /*c780*/  IMAD.MOV.U32 R176, RZ, RZ, R174 ;  /* 0x000000ffffb07224 */ /* 0x000fe200078e00ae */
[----:B------:R-:W-:Y:S01]  /*c790*/  F2FP.PACK_AB R23, R8, R11 ;  /* 0x0000000b0817723e */ /* 0x000fe200000000ff */
[----:B------:R-:W-:Y:S02]  /*c7a0*/  IMAD.MOV.U32 R174, RZ, RZ, R228 ;  /* 0x000000ffffae7224 */ /* 0x000fe400078e00e4 */
[----:B------:R-:W-:Y:S02]  /*c7b0*/  IMAD.MOV.U32 R11, RZ, RZ, R229 ;  /* 0x000000ffff0b7224 */ /* 0x000fe400078e00e5 */
[----:B------:R-:W3:Y:S01]  /*c7c0*/  LDL.LU.64 R228, [R1+0x20] ;  /* 0x0000200001e47983 */ /* 0x000ee20000300a00 */
[----:B------:R-:W-:-:S04]  /*c7d0*/  SHF.R.U32.HI R0, RZ, 0x10, R0 ;  /* 0x00000010ff007819 */ /* 0x000fc80000011600 */
[----:B------:R-:W-:-:S04]  /*c7e0*/  LOP3.LUT R0, R0, 0xff, RZ, 0xc0, !PT ;  /* 0x000000ff00007812 */ /* 0x000fc800078ec0ff */
[----:B------:R-:W-:Y:S01]  /*c7f0*/  ISETP.GE.U32.AND P3, PT, R217, R0, PT ;  /* 0x00000000d900720c */ /* 0x000fe20003f66070 */
[----:B------:R-:W-:Y:S01]  /*c800*/  @!P5 HADD2 R52, -R33.H0_H0, -RZ.H0_H0 ;  /* 0xa00000ff2134d230 */ /* 0x000fe20000000900 */
[----:B------:R-:W-:Y:S01]  /*c810*/  MOV R8, R10 ;  /* 0x0000000a00087202 */ /* 0x000fe20000000f00 */
[----:B------:R-:W-:Y:S01]  /*c820*/  IMAD.MOV.U32 R10, RZ, RZ, R22 ;  /* 0x000000ffff0a7224 */ /* 0x000fe200078e0016 */
[----:B------:R-:W-:Y:S02]  /*c830*/  LOP3.LUT R22, R4, 0xffff, RZ, 0xc0, !PT ;  /* 0x0000ffff04167812 */ /* 0x000fe400078ec0ff */
[----:B------:R-:W-:Y:S02]  /*c840*/  SHF.R.U32.HI R21, RZ, 0x10, R4 ;  /* 0x00000010ff157819 */ /* 0x000fe40000011604 */
[----:B------:R-:W-:Y:S01]  /*c850*/  @!P5 PRMT R33, R52, 0x5410, RZ ;  /* 0x000054103421d816 */ /* 0x000fe200000000ff */
[----:B------:R-:W-:Y:S01]  /*c860*/  @!P6 HADD2 R49, -R36.H0_H0, -RZ.H0_H0 ;  /* 0xa00000ff2431e230 */ /* 0x000fe20000000900 */
[----:B------:R-:W-:-:S04]  /*c870*/  IMAD.MOV.U32 R52, RZ, RZ, R11 ;  /* 0x000000ffff347224 */ /* 0x000fc800078e000b */
[----:B------:R-:W-:Y:S02]  /*c880*/  @!P6 PRMT R36, R49, 0x5410, RZ ;  /* 0x000054103124e816 */ /* 0x000fe400000000ff */
[----:B------:R-:W-:Y:S01]  /*c890*/  MOV R49, R8 ;  /* 0x0000000800317202 */ /* 0x000fe20000000f00 */
[----:B------:R-:W-:-:S05]  /*c8a0*/  @!P3 HADD2 R50, -R46.H0_H0, -RZ.H0_H0 ;  /* 0xa00000ff2e32b230 */ /* 0x000fca0000000900 */
[----:B------:R-:W-:Y:S01]  /*c8b0*/  @!P3 PRMT R46, R50, 0x5410, RZ ;  /* 0x00005410322eb816 */ /* 0x000fe200000000ff */
[----:B------:R-:W-:Y:S02]  /*c8c0*/  IMAD.MOV.U32 R50, RZ, RZ, R49 ;  /* 0x000000ffff327224 */ /* 0x000fe400078e0031 */
[----:B------:R-:W-:Y:S01]  /*c8d0*/  IMAD.MOV.U32 R49, RZ, RZ, R10 ;  /* 0x000000ffff317224 */ /* 0x000fe200078e000a */
[C---:B------:R-:W-:Y:S02]  /*c8e0*/  PRMT R30, R23.reuse, 0x7610, R30 ;  /* 0x00007610171e7816 */ /* 0x040fe4000000001e */
[----:B------:R-:W-:Y:S02]  /*c8f0*/  PRMT R29, R23, 0x7632, R29 ;  /* 0x00007632171d7816 */ /* 0x000fe4000000001d */
[----:B------:R-:W-:Y:S02]  /*c900*/  PRMT R26, R53, 0x7610, R26 ;  /* 0x00007610351a7816 */ /* 0x000fe4000000001a */
[----:B------:R-:W-:-:S02]  /*c910*/  PRMT R24, R56, 0x7610, R24 ;  /* 0x0000761038187816 */ /* 0x000fc40000000018 */
[----:B--2---:R-:W-:Y:S01]  /*c920*/  LOP3.LUT R0, R3, R216, R6, 0x96, !PT ;  /* 0x000000d803007212 */ /* 0x004fe200078e9606 */
[----:B------:R-:W-:Y:S01]  /*c930*/  IMAD.MOV.U32 R7, RZ, RZ, R20 ;  /* 0x000000ffff077224 */ /* 0x000fe200078e0014 */
[----:B------:R-:W-:Y:S02]  /*c940*/  LOP3.LUT R6, R4, 0xff, RZ, 0xc0, !PT ;  /* 0x000000ff04067812 */ /* 0x000fe400078ec0ff */
[----:B------:R-:W-:Y:S01]  /*c950*/  SHF.R.U32.HI R20, RZ, 0x18, R4 ;  /* 0x00000018ff147819 */ /* 0x000fe20000011604 */
[----:B------:R-:W-:Y:S01]  /*c960*/  IMAD.WIDE.U32 R4, R0, -0x2daee0ad, RZ ;  /* 0xd2511f5300047825 */ /* 0x000fe200078e00ff */
[----:B------:R-:W-:Y:S02]  /*c970*/  ISETP.GE.U32.AND P5, PT, R217, R6, PT ;  /* 0x00000006d900720c */ /* 0x000fe40003fa6070 */
[----:B------:R-:W-:Y:S01]  /*c980*/  LOP3.LUT R0, R247, R215, R2, 0x96, !PT ;  /* 0x000000d7f7007212 */ /* 0x000fe200078e9602 */
[----:B------:R-:W-:-:S04]  /*c990*/  IMAD.MOV.U32 R11, RZ, RZ, R7 ;  /* 0x000000ffff0b7224 */ /* 0x000fc800078e0007 */
[----:B------:R-:W-:Y:S01]  /*c9a0*/  IMAD.WIDE.U32 R8, R0, -0x2daee0ad, RZ ;  /* 0xd2511f5300087825 */ /* 0x000fe200078e00ff */
[----:B---3--:R-:W-:-:S04]  /*c9b0*/  LOP3.LUT R6, R5, R214, R228, 0x96, !PT ;  /* 0x000000d605067212 */ /* 0x008fc800078e96e4 */
[----:B------:R-:W-:Y:S01]  /*c9c0*/  LOP3.LUT R9, R9, R213, R4, 0x96, !PT ;  /* 0x000000d509097212 */ /* 0x000fe200078e9604 */
[----:B------:R1:W5:Y:S01]  /*c9d0*/  LDL.LU.64 R228, [R1+0x198] ;  /* 0x0001980001e47983 */ /* 0x0003620000300a00 */
[----:B------:R-:W-:-:S05]  /*c9e0*/  IMAD.WIDE.U32 R6, R6, -0x326172a9, RZ ;  /* 0xcd9e8d5706067825 */ /* 0x000fca00078e00ff */
[----:B------:R-:W-:Y:S01]  /*c9f0*/  LOP3.LUT R0, R7, R180, R246, 0x96, !PT ;  /* 0x000000b407007212 */ /* 0x000fe200078e96f6 */
[----:B------:R-:W-:-:S04]  /*ca00*/  IMAD.MOV.U32 R246, RZ, RZ, R52 ;  /* 0x000000fffff67224 */ /* 0x000fc800078e0034 */
[----:B------:R-:W-:-:S05]  /*ca10*/  IMAD.WIDE.U32 R4, R0, -0x2daee0ad, RZ ;  /* 0xd2511f5300047825 */ /* 0x000fca00078e00ff */
[----:B------:R-:W-:Y:S01]  /*ca20*/  LOP3.LUT R7, R5, R246, R8, 0x96, !PT ;  /* 0x000000f605077212 */ /* 0x000fe200078e9608 */
[----:B------:R-:W-:Y:S01]  /*ca30*/  IMAD.WIDE.U32 R8, R9, -0x326172a9, RZ ;  /* 0xcd9e8d5709087825 */ /* 0x000fe200078e00ff */
[----:B------:R-:W-:-:S04]  /*ca40*/  MOV R52, R11 ;  /* 0x0000000b00347202 */ /* 0x000fc80000000f00 */
[----:B------:R-:W-:-:S05]  /*ca50*/  LOP3.LUT R0, R9, R48, R6, 0x96, !PT ;  /* 0x0000003009007212 */ /* 0x000fca00078e9606 */
[----:B------:R-:W-:-:S05]  /*ca60*/  IMAD.WIDE.U32 R10, R0, -0x2daee0ad, RZ ;  /* 0xd2511f53000a7825 */ /* 0x000fca00078e00ff */
[----:B------:R-:W-:Y:S01]  /*ca70*/  LOP3.LUT R0, R11, R51, R4, 0x96, !PT ;  /* 0x000000330b007212 */ /* 0x000fe200078e9604 */
[----:B------:R-:W-:-:S04]  /*ca80*/  IMAD.WIDE.U32 R6, R7, -0x326172a9, RZ ;  /* 0xcd9e8d5707067825 */ /* 0x000fc800078e00ff */
[----:B------:R-:W-:Y:S01]  /*ca90*/  IMAD.WIDE.U32 R4, R0, -0x326172a9, RZ ;  /* 0xcd9e8d5700047825 */ /* 0x000fe200078e00ff */
[----:B------:R-:W2:Y:S04]  /*caa0*/  MUFU.EX2 R11, R100 ;  /* 0x00000064000b7308 */ /* 0x000ea80000000800 */
[----:B------:R-:W-:Y:S02]  /*cab0*/  LOP3.LUT R0, R5, R181, R6, 0x96, !PT ;  /* 0x000000b505007212 */ /* 0x000fe400078e9606 */
[----:B------:R-:W-:Y:S02]  /*cac0*/  LOP3.LUT R9, R7, R252, R8, 0x96, !PT ;  /* 0x000000fc07097212 */ /* 0x000fe400078e9608 */
[----:B------:R-:W-:Y:S01]  /*cad0*/  SHF.R.U32.HI R6, RZ, 0x10, R0 ;  /* 0x00000010ff067819 */ /* 0x000fe20000011600 */
[----:B------:R-:W3:Y:S03]  /*cae0*/  MUFU.EX2 R8, R97 ;  /* 0x0000006100087308 */ /* 0x000ee60000000800 */
[----:B------:R-:W-:-:S02]  /*caf0*/  LOP3.LUT R6, R6, 0xff, RZ, 0xc0, !PT ;  /* 0x000000ff06067812 */ /* 0x000fc400078ec0ff */
[----:B------:R-:W-:Y:S02]  /*cb00*/  SHF.R.U32.HI R7, RZ, 0x8, R22 ;  /* 0x00000008ff077819 */ /* 0x000fe40000011616 */
[----:B------:R-:W-:Y:S02]  /*cb10*/  ISETP.GE.U32.AND P3, PT, R217, R6, PT ;  /* 0x00000006d900720c */ /* 0x000fe40003f66070 */
[----:B------:R-:W-:-:S04]  /*cb20*/  LOP3.LUT R6, R21, 0xff, RZ, 0xc0, !PT ;  /* 0x000000ff15067812 */ /* 0x000fc800078ec0ff */
[----:B------:R-:W-:Y:S02]  /*cb30*/  ISETP.GE.U32.AND P6, PT, R217, R6, PT ;  /* 0x00000006d900720c */ /* 0x000fe40003fc6070 */
[----:B------:R-:W-:Y:S01]  /*cb40*/  LOP3.LUT R6, R7, 0xffff, RZ, 0xc0, !PT ;  /* 0x0000ffff07067812 */ /* 0x000fe200078ec0ff */
[----:B--2---:R-:W-:-:S03]  /*cb50*/  FADD.FTZ R7, R11, R25 ;  /* 0x000000190b077221 */ /* 0x004fc60000010000 */
[----:B------:R-:W-:Y:S01]  /*cb60*/  ISETP.GE.U32.AND P4, PT, R217, R6, PT ;  /* 0x00000006d900720c */ /* 0x000fe20003f86070 */
[----:B---3--:R-:W-:Y:S01]  /*cb70*/  FADD.FTZ R6, R8, R7 ;  /* 0x0000000708067221 */ /* 0x008fe20000010000 */
[----:B------:R-:W-:Y:S01]  /*cb80*/  @!P5 HADD2 R57, -R30.H0_H0, -RZ.H0_H0 ;  /* 0xa00000ff1e39d230 */ /* 0x000fe20000000900 */
[----:B------:R-:W-:Y:S01]  /*cb90*/  MOV R97, R181 ;  /* 0x000000b500617202 */ /* 0x000fe20000000f00 */
[----:B------:R-:W-:Y:S02]  /*cba0*/  IMAD.MOV.U32 R181, RZ, RZ, R130 ;  /* 0x000000ffffb57224 */ /* 0x000fe400078e0082 */
[----:B------:R2:W-:Y:S01]  /*cbb0*/  STL [R1+0x74], R6 ;  /* 0x0000740601007387 */ /* 0x0005e20000100800 */
[----:B------:R-:W-:Y:S02]  /*cbc0*/  PRMT R130, R30, 0x5410, R29 ;  /* 0x000054101e827816 */ /* 0x000fe4000000001d */
[----:B------:R-:W-:Y:S02]  /*cbd0*/  @!P5 PRMT R30, R57, 0x5410, RZ ;  /* 0x00005410391ed816 */ /* 0x000fe400000000ff */
[----:B------:R-:W-:-:S02]  /*cbe0*/  F2FP.PACK_AB R7, R8, R11 ;  /* 0x0000000b0807723e */ /* 0x000fc400000000ff */
[----:B------:R-:W-:Y:S01]  /*cbf0*/  @!P4 HADD2 R61, -R29.H0_H0, -RZ.H0_H0 ;  /* 0xa00000ff1d3dc230 */ /* 0x000fe20000000900 */
[----:B------:R-:W-:Y:S02]  /*cc00*/  ISETP.GE.U32.AND P2, PT, R217, R20, PT ;  /* 0x00000014d900720c */ /* 0x000fe40003f46070 */
[----:B------:R-:W-:Y:S02]  /*cc10*/  PRMT R32, R7, 0x7610, R32 ;  /* 0x0000761007207816 */ /* 0x000fe40000000020 */
[----:B--2---:R-:W-:-:S04]  /*cc20*/  LOP3.LUT R6, R0, 0xff, RZ, 0xc0, !PT ;  /* 0x000000ff00067812 */ /* 0x004fc800078ec0ff */
[----:B------:R-:W-:Y:S02]  /*cc30*/  ISETP.GE.U32.AND P5, PT, R217, R6, PT ;  /* 0x00000006d900720c */ /* 0x000fe40003fa6070 */
[----:B------:R-:W-:-:S04]  /*cc40*/  LOP3.LUT R6, R0, 0xffff, RZ, 0xc0, !PT ;  /* 0x0000ffff00067812 */ /* 0x000fc800078ec0ff */
[----:B------:R-:W-:Y:S01]  /*cc50*/  SHF.R.U32.HI R6, RZ, 0x8, R6 ;  /* 0x00000008ff067819 */ /* 0x000fe20000011606 */
[----:B------:R-:W-:-:S03]  /*cc60*/  @!P6 HADD2 R59, -R32.H0_H0, -RZ.H0_H0 ;  /* 0xa00000ff203be230 */ /* 0x000fc60000000900 */
[----:B------:R-:W-:Y:S02]  /*cc70*/  LOP3.LUT R6, R6, 0xffff, RZ, 0xc0, !PT ;  /* 0x0000ffff06067812 */ /* 0x000fe400078ec0ff */
[----:B------:R-:W-:Y:S02]  /*cc80*/  PRMT R31, R7, 0x7632, R31 ;  /* 0x00007632071f7816 */ /* 0x000fe4000000001f */
[----:B------:R-:W-:Y:S01]  /*cc90*/  @!P4 PRMT R29, R61, 0x5410, RZ ;  /* 0x000054103d1dc816 */ /* 0x000fe200000000ff */
[----:B------:R-:W-:Y:S01]  /*cca0*/  IMAD.MOV.U32 R100, RZ, RZ, R180 ;  /* 0x000000ffff647224 */ /* 0x000fe200078e00b4 */
[----:B------:R-:W-:Y:S01]  /*ccb0*/  ISETP.GE.U32.AND P4, PT, R217, R6, PT ;  /* 0x00000006d900720c */ /* 0x000fe20003f86070 */
[----:B------:R-:W-:Y:S01]  /*ccc0*/  IMAD.MOV.U32 R180, RZ, RZ, R103 ;  /* 0x000000ffffb47224 */ /* 0x000fe200078e0067 */
[----:B------:R-:W-:Y:S02]  /*ccd0*/  LOP3.LUT R6, R4, 0xff, RZ, 0xc0, !PT ;  /* 0x000000ff04067812 */ /* 0x000fe400078ec0ff */
[----:B------:R-:W-:Y:S01]  /*cce0*/  PRMT R103, R32, 0x5410, R31 ;  /* 0x0000541020677816 */ /* 0x000fe2000000001f */
[----:B------:R-:W-:Y:S01]  /*ccf0*/  @!P5 HADD2 R62, -R26.H0_H0, -RZ.H0_H0 ;  /* 0xa00000ff1a3ed230 */ /* 0x000fe20000000900 */
[----:B------:R-:W-:-:S02]  /*cd00*/  @!P6 PRMT R32, R59, 0x5410, RZ ;  /* 0x000054103b20e816 */ /* 0x000fc400000000ff */
[----:B------:R-:W-:Y:S02]  /*cd10*/  ISETP.GE.U32.AND P6, PT, R217, R6, PT ;  /* 0x00000006d900720c */ /* 0x000fe40003fc6070 */
[----:B------:R-:W-:Y:S02]  /*cd20*/  PRMT R25, R53, 0x7632, R25 ;  /* 0x0000763235197816 */ /* 0x000fe40000000019 */
[----:B------:R-:W-:Y:S01]  /*cd30*/  SHF.R.U32.HI R6, RZ, 0x18, R0 ;  /* 0x00000018ff067819 */ /* 0x000fe20000011600 */
[----:B------:R-:W-:Y:S01]  /*cd40*/  @!P2 HADD2 R60, -R31.H0_H0, -RZ.H0_H0 ;  /* 0xa00000ff1f3ca230 */ /* 0x000fe20000000900 */
[----:B------:R-:W-:Y:S02]  /*cd50*/  SHF.R.U32.HI R0, RZ, 0x18, R4 ;  /* 0x00000018ff007819 */ /* 0x000fe40000011604 */
[----:B------:R-:W-:Y:S02]  /*cd60*/  LOP3.LUT R5, R4, 0xffff, RZ, 0xc0, !PT ;  /* 0x0000ffff04057812 */ /* 0x000fe400078ec0ff */
[----:B------:R-:W-:-:S02]  /*cd70*/  PRMT R53, R26, 0x5410, R25 ;  /* 0x000054101a357816 */ /* 0x000fc40000000019 */
[----:B------:R-:W-:Y:S02]  /*cd80*/  @!P5 PRMT R26, R62, 0x5410, RZ ;  /* 0x000054103e1ad816 */ /* 0x000fe400000000ff */
[----:B------:R-:W-:Y:S02]  /*cd90*/  ISETP.GE.U32.AND P5, PT, R217, R0, PT ;  /* 0x00000000d900720c */ /* 0x000fe40003fa6070 */
[----:B------:R-:W-:Y:S01]  /*cda0*/  SHF.R.U32.HI R0, RZ, 0x8, R5 ;  /* 0x00000008ff007819 */ /* 0x000fe20000011605 */
[----:B------:R-:W-:Y:S01]  /*cdb0*/  @!P4 HADD2 R63, -R25.H0_H0, -RZ.H0_H0 ;  /* 0xa00000ff193fc230 */ /* 0x000fe20000000900 */
[----:B------:R-:W-:Y:S01]  /*cdc0*/  @!P2 PRMT R31, R60, 0x5410, RZ ;  /* 0x000054103c1fa816 */ /* 0x000fe200000000ff */
[----:B------:R-:W2:Y:S01]  /*cdd0*/  MUFU.EX2 R20, R87 ;  /* 0x0000005700147308 */ /* 0x000ea20000000800 */
[----:B------:R-:W-:Y:S02]  /*cde0*/  PRMT R7, R55, 0x7610, R7 ;  /* 0x0000761037077816 */ /* 0x000fe40000000007 */
[----:B------:R-:W-:-:S02]  /*cdf0*/  ISETP.GE.U32.AND P2, PT, R217, R6, PT ;  /* 0x00000006d900720c */ /* 0x000fc40003f46070 */
[----:B------:R-:W-:Y:S01]  /*ce00*/  SHF.R.U32.HI R8, RZ, 0x10, R4 ;  /* 0x00000010ff087819 */ /* 0x000fe20000011604 */
[----:B------:R-:W-:Y:S01]  /*ce10*/  IMAD.WIDE.U32 R4, R9, -0x2daee0ad, RZ ;  /* 0xd2511f5309047825 */ /* 0x000fe200078e00ff */
[----:B------:R-:W-:Y:S01]  /*ce20*/  LOP3.LUT R0, R0, 0xffff, RZ, 0xc0, !PT ;  /* 0x0000ffff00007812 */ /* 0x000fe200078ec0ff */
[----:B------:R-:W-:Y:S01]  /*ce30*/  @!P3 HADD2 R64, -R7.H0_H0, -RZ.H0_H0 ;  /* 0xa00000ff0740b230 */ /* 0x000fe20000000900 */
[----:B------:R-:W-:Y:S01]  /*ce40*/  PRMT R6, R55, 0x7632, R6 ;  /* 0x0000763237067816 */ /* 0x000fe20000000006 */
[----:B------:R-:W3:Y:S01]  /*ce50*/  MUFU.EX2 R11, R96 ;  /* 0x00000060000b7308 */ /* 0x000ee20000000800 */
[----:B------:R-:W-:Y:S01]  /*ce60*/  MOV R57, R97 ;  /* 0x0000006100397202 */ /* 0x000fe20000000f00 */
[----:B------:R-:W-:Y:S01]  /*ce70*/  IMAD.MOV.U32 R247, RZ, RZ, R50 ;  /* 0x000000fffff77224 */ /* 0x000fe200078e0032 */
[----:B------:R-:W-:Y:S01]  /*ce80*/  @!P4 PRMT R25, R63, 0x5410, RZ ;  /* 0x000054103f19c816 */ /* 0x000fe200000000ff */
[----:B------:R-:W-:Y:S01]  /*ce90*/  IMAD.MOV.U32 R97, RZ, RZ, R51 ;  /* 0x000000ffff617224 */ /* 0x000fe200078e0033 */
[----:B------:R-:W-:Y:S01]  /*cea0*/  ISETP.GE.U32.AND P4, PT, R217, R0, PT ;  /* 0x00000000d900720c */ /* 0x000fe20003f86070 */
[----:B------:R-:W-:Y:S01]  /*ceb0*/  IMAD.MOV.U32 R50, RZ, RZ, R52 ;  /* 0x000000ffff327224 */ /* 0x000fe200078e0034 */
[----:B------:R-:W-:-:S02]  /*cec0*/  LOP3.LUT R8, R8, 0xff, RZ, 0xc0, !PT ;  /* 0x000000ff08087812 */ /* 0x000fc400078ec0ff */
[----:B------:R-:W-:Y:S02]  /*ced0*/  LOP3.LUT R0, R5, R244, R10, 0x96, !PT ;  /* 0x000000f405007212 */ /* 0x000fe400078e960a */
[----:B------:R-:W-:Y:S01]  /*cee0*/  PRMT R52, R7, 0x5410, R6 ;  /* 0x0000541007347816 */ /* 0x000fe20000000006 */
[----:B------:R4:W-:Y:S01]  /*cef0*/  MUFU.EX2 R10, R76 ;  /* 0x0000004c000a7308 */ /* 0x0009e20000000800 */
[----:B------:R-:W-:Y:S02]  /*cf00*/  @!P3 PRMT R7, R64, 0x5410, RZ ;  /* 0x000054104007b816 */ /* 0x000fe400000000ff */
[----:B------:R-:W-:Y:S02]  /*cf10*/  ISETP.GE.U32.AND P3, PT, R217, R8, PT ;  /* 0x00000008d900720c */ /* 0x000fe40003f66070 */
[----:B------:R-:W-:Y:S01]  /*cf20*/  SHF.R.U32.HI R8, RZ, 0x10, R0 ;  /* 0x00000010ff087819 */ /* 0x000fe20000011600 */
[----:B------:R-:W-:Y:S01]  /*cf30*/  @!P2 HADD2 R65, -R6.H0_H0, -RZ.H0_H0 ;  /* 0xa00000ff0641a230 */ /* 0x000fe20000000900 */
[----:B--2---:R-:W-:-:S02]  /*cf40*/  FADD.FTZ R9, R20, R28 ;  /* 0x0000001c14097221 */ /* 0x004fc40000010000 */
[----:B------:R-:W-:Y:S01]  /*cf50*/  LOP3.LUT R8, R8, 0xff, RZ, 0xc0, !PT ;  /* 0x000000ff08087812 */ /* 0x000fe200078ec0ff */
[----:B----4-:R-:W-:Y:S02]  /*cf60*/  IMAD.MOV.U32 R76, RZ, RZ, R57 ;  /* 0x000000ffff4c7224 */ /* 0x010fe400078e0039 */
[----:B------:R-:W-:Y:S01]  /*cf70*/  IMAD.MOV.U32 R57, RZ, RZ, R97 ;  /* 0x000000ffff397224 */ /* 0x000fe200078e0061 */
[----:B------:R-:W-:Y:S02]  /*cf80*/  MOV R97, R48 ;  /* 0x0000003000617202 */ /* 0x000fe40000000f00 */
[----:B------:R2:W4:Y:S01]  /*cf90*/  MUFU.EX2 R48, R77 ;  /* 0x0000004d00307308 */ /* 0x0005220000000800 */
[----:B------:R-:W-:Y:S02]  /*cfa0*/  @!P2 PRMT R6, R65, 0x5410, RZ ;  /* 0x000054104106a816 */ /* 0x000fe400000000ff */
[----:B------:R-:W-:Y:S01]  /*cfb0*/  ISETP.GE.U32.AND P2, PT, R217, R8, PT ;  /* 0x00000008d900720c */ /* 0x000fe20003f46070 */
[----:B---3--:R-:W-:Y:S01]  /*cfc0*/  FADD.FTZ R8, R11, R9 ;  /* 0x000000090b087221 */ /* 0x008fe20000010000 */
[----:B------:R-:W-:Y:S01]  /*cfd0*/  PRMT R21, R56, 0x7632, R21 ;  /* 0x0000763238157816 */ /* 0x000fe20000000015 */
[----:B--2---:R-:W-:-:S02]  /*cfe0*/  IMAD.MOV.U32 R77, RZ, RZ, R57 ;  /* 0x000000ffff4d7224 */ /* 0x004fc400078e0039 */
[----:B------:R-:W-:Y:S02]  /*cff0*/  IMAD.MOV.U32 R57, RZ, RZ, R97 ;  /* 0x000000ffff397224 */ /* 0x000fe400078e0061 */
[----:B------:R-:W-:Y:S01]  /*d000*/  IMAD.MOV.U32 R97, RZ, RZ, R246 ;  /* 0x000000ffff617224 */ /* 0x000fe200078e00f6 */
[----:B------:R-:W-:Y:S01]  /*d010*/  MOV R246, R247 ;  /* 0x000000f700f67202 */ /* 0x000fe20000000f00 */
[----:B------:R-:W-:Y:S02]  /*d020*/  IMAD.MOV.U32 R247, RZ, RZ, R50 ;  /* 0x000000fffff77224 */ /* 0x000fe400078e0032 */
[----:B------:R-:W-:Y:S02]  /*d030*/  IMAD.MOV.U32 R50, RZ, RZ, R49 ;  /* 0x000000ffff327224 */ /* 0x000fe400078e0031 */
[----:B------:R-:W-:Y:S01]  /*d040*/  IMAD.MOV.U32 R49, RZ, RZ, R223 ;  /* 0x000000ffff317224 */ /* 0x000fe200078e00df */
[----:B------:R2:W-:Y:S01]  /*d050*/  STL [R1+0x70], R8 ;  /* 0x0000700801007387 */ /* 0x0005e20000100800 */
[----:B------:R-:W-:Y:S01]  /*d060*/  MOV R56, R57 ;  /* 0x0000003900387202 */ /* 0x000fe20000000f00 */
[----:B------:R-:W-:-:S02]  /*d070*/  IMAD.MOV.U32 R62, RZ, RZ, R220 ;  /* 0x000000ffff3e7224 */ /* 0x000fc400078e00dc */
[----:B------:R1:W5:Y:S01]  /*d080*/  LDL.LU R223, [R1+0x194] ;  /* 0x0001940001df7983 */ /* 0x0003620000300800 */
[----:B------:R-:W-:Y:S02]  /*d090*/  IMAD.MOV.U32 R57, RZ, RZ, R49 ;  /* 0x000000ffff397224 */ /* 0x000fe400078e0031 */
[----:B------:R3:W-:Y:S01]  /*d0a0*/  MUFU.EX2 R49, R84 ;  /* 0x0000005400317308 */ /* 0x0007e20000000800 */
[----:B------:R1:W5:Y:S04]  /*d0b0*/  LDL.LU R220, [R1+0x190] ;  /* 0x0001900001dc7983 */ /* 0x0003680000300800 */
[----:B---3--:R-:W3:Y:S01]  /*d0c0*/  LDL R84, [R1+0xc8] ;  /* 0x0000c80001547983 */ /* 0x008ee20000100800 */
[C---:B------:R-:W-:Y:S02]  /*d0d0*/  PRMT R22, R54.reuse, 0x7632, R22 ;  /* 0x0000763236167816 */ /* 0x040fe40000000016 */
[----:B------:R-:W-:-:S03]  /*d0e0*/  PRMT R23, R54, 0x7610, R23 ;  /* 0x0000761036177816 */ /* 0x000fc60000000017 */
[----:B------:R-:W-:Y:S01]  /*d0f0*/  @!P4 HADD2 R69, -R22.H0_H0, -RZ.H0_H0 ;  /* 0xa00000ff1645c230 */ /* 0x000fe20000000900 */
[C---:B--2---:R-:W-:Y:S02]  /*d100*/  LOP3.LUT R8, R0.reuse, 0xff, RZ, 0xc0, !PT ;  /* 0x000000ff00087812 */ /* 0x044fe400078ec0ff */
[----:B------:R-:W-:Y:S02]  /*d110*/  PRMT R51, R23, 0x5410, R22 ;  /* 0x0000541017337816 */ /* 0x000fe40000000016 */
[----:B------:R-:W-:Y:S02]  /*d120*/  @!P4 PRMT R22, R69, 0x5410, RZ ;  /* 0x000054104516c816 */ /* 0x000fe400000000ff */
[----:B------:R-:W-:Y:S02]  /*d130*/  ISETP.GE.U32.AND P4, PT, R217, R8, PT ;  /* 0x00000008d900720c */ /* 0x000fe40003f86070 */
[----:B------:R-:W-:Y:S02]  /*d140*/  SHF.R.U32.HI R8, RZ, 0x18, R0 ;  /* 0x00000018ff087819 */ /* 0x000fe40000011600 */
[----:B------:R-:W-:Y:S01]  /*d150*/  LOP3.LUT R0, R0, 0xffff, RZ, 0xc0, !PT ;  /* 0x0000ffff00007812 */ /* 0x000fe200078ec0ff */
[----:B------:R-:W-:-:S03]  /*d160*/  @!P3 HADD2 R70, -R24.H0_H0, -RZ.H0_H0 ;  /* 0xa00000ff1846b230 */ /* 0x000fc60000000900 */
[----:B------:R-:W-:Y:S01]  /*d170*/  SHF.R.U32.HI R0, RZ, 0x8, R0 ;  /* 0x00000008ff007819 */ /* 0x000fe20000011600 */
[----:B------:R-:W-:Y:S01]  /*d180*/  @!P6 HADD2 R67, -R23.H0_H0, -RZ.H0_H0 ;  /* 0xa00000ff1743e230 */ /* 0x000fe20000000900 */
[----:B------:R-:W-:Y:S02]  /*d190*/  IMAD.MOV.U32 R54, RZ, RZ, R100 ;  /* 0x000000ffff367224 */ /* 0x000fe400078e0064 */
[----:B------:R-:W-:Y:S01]  /*d1a0*/  LOP3.LUT R0, R0, 0xffff, RZ, 0xc0, !PT ;  /* 0x0000ffff00007812 */ /* 0x000fe200078ec0ff */
[----:B------:R-:W-:Y:S01]  /*d1b0*/  IMAD.MOV.U32 R100, RZ, RZ, R50 ;  /* 0x000000ffff647224 */ /* 0x000fe200078e0032 */
[----:B------:R-:W-:Y:S02]  /*d1c0*/  PRMT R50, R24, 0x5410, R21 ;  /* 0x0000541018327816 */ /* 0x000fe40000000015 */
[----:B------:R-:W-:Y:S01]  /*d1d0*/  @!P3 PRMT R24, R70, 0x5410, RZ ;  /* 0x000054104618b816 */ /* 0x000fe200000000ff */
[----:B------:R-:W-:Y:S01]  /*d1e0*/  @!P5 HADD2 R73, -R21.H0_H0, -RZ.H0_H0 ;  /* 0xa00000ff1549d230 */ /* 0x000fe20000000900 */
[----:B------:R-:W-:Y:S01]  /*d1f0*/  ISETP.GE.U32.AND P3, PT, R217, R0, PT ;  /* 0x00000000d900720c */ /* 0x000fe20003f66070 */
[----:B------:R-:W-:Y:S01]  /*d200*/  IMAD.MOV.U32 R63, RZ, RZ, R194 ;  /* 0x000000ffff3f7224 */ /* 0x000fe200078e00c2 */
[----:B------:R-:W-:-:S02]  /*d210*/  @!P6 PRMT R23, R67, 0x5410, RZ ;  /* 0x000054104317e816 */ /* 0x000fc400000000ff */
[----:B----4-:R-:W-:Y:S01]  /*d220*/  F2FP.PACK_AB R0, R48, R10 ;  /* 0x0000000a3000723e */ /* 0x010fe200000000ff */
[----:B------:R-:W2:Y:S01]  /*d230*/  MUFU.EX2 R194, R85 ;  /* 0x0000005500c27308 */ /* 0x000ea20000000800 */
[----:B------:R-:W-:Y:S02]  /*d240*/  ISETP.GE.U32.AND P6, PT, R217, R8, PT ;  /* 0x00000008d900720c */ /* 0x000fe40003fc6070 */
[----:B------:R-:W-:Y:S01]  /*d250*/  LOP3.LUT R8, R4, 0xff, RZ, 0xc0, !PT ;  /* 0x000000ff04087812 */ /* 0x000fe200078ec0ff */
[----:B------:R-:W-:Y:S01]  /*d260*/  @!P2 HADD2 R71, -R0.H0_H0, -RZ.H0_H0 ;  /* 0xa00000ff0047a230 */ /* 0x000fe20000000900 */
[----:B------:R-:W-:Y:S02]  /*d270*/  PRMT R28, R47, 0x7610, R28 ;  /* 0x000076102f1c7816 */ /* 0x000fe4000000001c */
[----:B------:R-:W-:Y:S02]  /*d280*/  @P2 PRMT R47, R0, 0x7610, R47 ;  /* 0x00007610002f2816 */ /* 0x000fe4000000002f */
[----:B------:R-:W-:-:S02]  /*d290*/  @!P5 PRMT R21, R73, 0x5410, RZ ;  /* 0x000054104915d816 */ /* 0x000fc400000000ff */
[----:B------:R-:W-:Y:S02]  /*d2a0*/  LOP3.LUT R5, R4, 0xffff, RZ, 0xc0, !PT ;  /* 0x0000ffff04057812 */ /* 0x000fe400078ec0ff */
[----:B------:R-:W-:Y:S02]  /*d2b0*/  ISETP.GE.U32.AND P5, PT, R217, R8, PT ;  /* 0x00000008d900720c */ /* 0x000fe40003fa6070 */
[--C-:B------:R-:W-:Y:S02]  /*d2c0*/  SHF.R.U32.HI R8, RZ, 0x18, R4.reuse ;  /* 0x00000018ff087819 */ /* 0x100fe40000011604 */
[----:B------:R-:W-:Y:S02]  /*d2d0*/  SHF.R.U32.HI R4, RZ, 0x10, R4 ;  /* 0x00000010ff047819 */ /* 0x000fe40000011604 */
[----:B------:R-:W-:Y:S02]  /*d2e0*/  PRMT R27, R47, 0x7632, R27 ;  /* 0x000076322f1b7816 */ /* 0x000fe4000000001b */
[----:B------:R-:W-:Y:S01]  /*d2f0*/  SHF.R.U32.HI R5, RZ, 0x8, R5 ;  /* 0x00000008ff057819 */ /* 0x000fe20000011605 */
[----:B------:R-:W-:Y:S01]  /*d300*/  @!P4 HADD2 R72, -R28.H0_H0, -RZ.H0_H0 ;  /* 0xa00000ff1c48c230 */ /* 0x000fe20000000900 */
[----:B------:R-:W-:-:S02]  /*d310*/  @!P2 PRMT R47, R71, 0x5410, RZ ;  /* 0x00005410472fa816 */ /* 0x000fc400000000ff */
[----:B------:R-:W-:Y:S02]  /*d320*/  ISETP.GE.U32.AND P2, PT, R217, R8, PT ;  /* 0x00000008d900720c */ /* 0x000fe40003f46070 */
[----:B------:R-:W-:Y:S02]  /*d330*/  F2FP.PACK_AB R11, R11, R20 ;  /* 0x000000140b0b723e */ /* 0x000fe400000000ff */
[----:B------:R-:W-:Y:S01]  /*d340*/  LOP3.LUT R8, R4, 0xff, RZ, 0xc0, !PT ;  /* 0x000000ff04087812 */ /* 0x000fe200078ec0ff */
[----:B------:R-:W-:Y:S01]  /*d350*/  FADD.FTZ R9, R10, R82 ;  /* 0x000000520a097221 */ /* 0x000fe20000010000 */
[----:B------:R-:W-:Y:S02]  /*d360*/  LOP3.LUT R4, R5, 0xffff, RZ, 0xc0, !PT ;  /* 0x0000ffff05047812 */ /* 0x000fe400078ec0ff */
[----:B------:R-:W-:Y:S01]  /*d370*/  PRMT R20, R0, 0x7632, R20 ;  /* 0x0000763200147816 */ /* 0x000fe20000000014 */
[----:B------:R-:W-:Y:S01]  /*d380*/  @!P3 HADD2 R74, -R27.H0_H0, -RZ.H0_H0 ;  /* 0xa00000ff1b4ab230 */ /* 0x000fe20000000900 */
[----:B------:R-:W-:-:S02]  /*d390*/  PRMT R96, R28, 0x5410, R27 ;  /* 0x000054101c607816 */ /* 0x000fc4000000001b */
[----:B------:R-:W-:Y:S02]  /*d3a0*/  @!P4 PRMT R28, R72, 0x5410, RZ ;  /* 0x00005410481cc816 */ /* 0x000fe400000000ff */
[C---:B------:R-:W-:Y:S01]  /*d3b0*/  ISETP.GE.U32.AND P4, PT, R217.reuse, R4, PT ;  /* 0x00000004d900720c */ /* 0x040fe20003f86070 */
[----:B------:R-:W-:Y:S01]  /*d3c0*/  FADD.FTZ R4, R48, R9 ;  /* 0x0000000930047221 */ /* 0x000fe20000010000 */
[----:B------:R-:W-:Y:S02]  /*d3d0*/  PRMT R82, R0, 0x5410, R20 ;  /* 0x0000541000527816 */ /* 0x000fe40000000014 */
[----:B--2---:R-:W-:Y:S01]  /*d3e0*/  F2FP.PACK_AB R0, R194, R49 ;  /* 0x00000031c200723e */ /* 0x004fe200000000ff */
[----:B------:R-:W-:Y:S01]  /*d3f0*/  IMAD.MOV.U32 R59, RZ, RZ, R98 ;  /* 0x000000ffff3b7224 */ /* 0x000fe200078e0062 */
[----:B------:R-:W-:Y:S01]  /*d400*/  @!P3 PRMT R27, R74, 0x5410, RZ ;  /* 0x000054104a1bb816 */ /* 0x000fe200000000ff */
[----:B------:R-:W-:Y:S01]  /*d410*/  IMAD.MOV.U32 R98, RZ, RZ, R193 ;  /* 0x000000ffff627224 */ /* 0x000fe200078e00c1 */
[----:B------:R-:W-:Y:S01]  /*d420*/  ISETP.GE.U32.AND P3, PT, R217, R8, PT ;  /* 0x00000008d900720c */ /* 0x000fe20003f66070 */
[----:B------:R-:W-:Y:S01]  /*d430*/  FADD.FTZ R193, R49, R4 ;  /* 0x0000000431c17221 */ /* 0x000fe20000010000 */
[----:B------:R-:W-:-:S02]  /*d440*/  PRMT R9, R0, 0x7610, R9 ;  /* 0x0000761000097816 */ /* 0x000fc40000000009 */
[----:B------:R-:W-:Y:S02]  /*d450*/  PRMT R8, R0, 0x7632, R8 ;  /* 0x0000763200087816 */ /* 0x000fe40000000008 */
[----:B------:R-:W-:Y:S02]  /*d460*/  LOP3.LUT R4, R35, R214, R226, 0x96, !PT ;  /* 0x000000d623047212 */ /* 0x000fe400078e96e2 */
[----:B---3--:R-:W-:Y:S02]  /*d470*/  LOP3.LUT R0, R227, R84, R224, 0x96, !PT ;  /* 0x00000054e3007212 */ /* 0x008fe400078e96e0 */
[----:B------:R1:W5:Y:S04]  /*d480*/  LDL.LU.64 R226, [R1+0x188] ;  /* 0x0001880001e27983 */ /* 0x0003680000300a00 */
[----:B------:R-:W2:Y:S04]  /*d490*/  LDL R73, [R1+0x124] ;  /* 0x0001240001497983 */ /* 0x000ea80000100800 */
[----:B------:R-:W3:Y:S01]  /*d4a0*/  LDL R74, [R1+0xd4] ;  /* 0x0000d400014a7983 */ /* 0x000ee20000100800 */
[----:B------:R-:W-:Y:S01]  /*d4b0*/  IMAD.MOV.U32 R65, RZ, RZ, R97 ;  /* 0x000000ffff417224 */ /* 0x000fe200078e0061 */
[----:B------:R-:W-:Y:S01]  /*d4c0*/  MOV R97, R247 ;  /* 0x000000f700617202 */ /* 0x000fe20000000f00 */
[----:B------:R-:W-:-:S02]  /*d4d0*/  IMAD.MOV.U32 R61, RZ, RZ, R246 ;  /* 0x000000ffff3d7224 */ /* 0x000fc400078e00f6 */
[----:B------:R-:W-:-:S05]  /*d4e0*/  IMAD.WIDE.U32 R246, R0, -0x326172a9, RZ ;  /* 0xcd9e8d5700f67825 */ /* 0x000fca00078e00ff */
[----:B------:R-:W-:-:S05]  /*d4f0*/  LOP3.LUT R0, R247, R215, R2, 0x96, !PT ;  /* 0x000000d7f7007212 */ /* 0x000fca00078e9602 */
[----:B------:R-:W-:-:S05]  /*d500*/  IMAD.WIDE.U32 R48, R0, -0x2daee0ad, RZ ;  /* 0xd2511f5300307825 */ /* 0x000fca00078e00ff */
[----:B------:R-:W-:Y:S01]  /*d510*/  LOP3.LUT R0, R49, R213, R34, 0x96, !PT ;  /* 0x000000d531007212 */ /* 0x000fe200078e9622 */
[----:B------:R-:W-:Y:S01]  /*d520*/  IMAD.WIDE.U32 R4, R4, -0x326172a9, RZ ;  /* 0xcd9e8d5704047825 */ /* 0x000fe200078e00ff */
[----:B------:R-:W-:-:S03]  /*d530*/  MOV R60, R102 ;  /* 0x00000066003c7202 */ /* 0x000fc60000000f00 */
[----:B------:R-:W-:Y:S01]  /*d540*/  IMAD.WIDE.U32 R70, R0, -0x326172a9, RZ ;  /* 0xcd9e8d5700467825 */ /* 0x000fe200078e00ff */
[----:B------:R-:W-:-:S04]  /*d550*/  LOP3.LUT R5, R5, R54, R246, 0x96, !PT ;  /* 0x0000003605057212 */ /* 0x000fc800078e96f6 */
[----:B------:R-:W-:Y:S01]  /*d560*/  LOP3.LUT R0, R71, R56, R4, 0x96, !PT ;  /* 0x0000003847007212 */ /* 0x000fe200078e9604 */
[----:B------:R-:W-:Y:S02]  /*d570*/  IMAD.MOV.U32 R55, RZ, RZ, R60 ;  /* 0x000000ffff377224 */ /* 0x000fe400078e003c */
[----:B------:R-:W-:Y:S02]  /*d580*/  IMAD.MOV.U32 R60, RZ, RZ, R61 ;  /* 0x000000ffff3c7224 */ /* 0x000fe400078e003d */
[----:B------:R-:W-:Y:S02]  /*d590*/  IMAD.MOV.U32 R61, RZ, RZ, R100 ;  /* 0x000000ffff3d7224 */ /* 0x000fe400078e0064 */
[----:B------:R-:W-:Y:S02]  /*d5a0*/  IMAD.MOV.U32 R64, RZ, RZ, R101 ;  /* 0x000000ffff407224 */ /* 0x000fe400078e0065 */
[----:B------:R-:W-:Y:S01]  /*d5b0*/  IMAD.WIDE.U32 R4, R5, -0x2daee0ad, RZ ;  /* 0xd2511f5305047825 */ /* 0x000fe200078e00ff */
[----:B------:R-:W-:-:S03]  /*d5c0*/  MOV R87, R63 ;  /* 0x0000003f00577202 */ /* 0x000fc60000000f00 */
[----:B------:R-:W-:Y:S01]  /*d5d0*/  IMAD.WIDE.U32 R100, R0, -0x2daee0ad, RZ ;  /* 0xd2511f5300647825 */ /* 0x000fe200078e00ff */
[----:B------:R-:W-:-:S03]  /*d5e0*/  LOP3.LUT R5, R5, R65, R48, 0x96, !PT ;  /* 0x0000004105057212 */ /* 0x000fc600078e9630 */
[----:B------:R-:W-:Y:S01]  /*d5f0*/  IMAD.MOV.U32 R63, RZ, RZ, R59 ;  /* 0x000000ffff3f7224 */ /* 0x000fe200078e003b */
[----:B------:R-:W-:Y:S01]  /*d600*/  MOV R59, R97 ;  /* 0x00000061003b7202 */ /* 0x000fe20000000f00 */
[----:B------:R-:W-:Y:S01]  /*d610*/  IMAD.MOV.U32 R97, RZ, RZ, R181 ;  /* 0x000000ffff617224 */ /* 0x000fe200078e00b5 */
[----:B------:R-:W-:Y:S01]  /*d620*/  LOP3.LUT R0, R101, R77, R4, 0x96, !PT ;  /* 0x0000004d65007212 */ /* 0x000fe200078e9604 */
[----:B------:R-:W-:Y:S01]  /*d630*/  IMAD.MOV.U32 R181, RZ, RZ, R180 ;  /* 0x000000ffffb57224 */ /* 0x000fe200078e00b4 */
[----:B------:R-:W-:Y:S01]  /*d640*/  MOV R180, R68 ;  /* 0x0000004400b47202 */ /* 0x000fe20000000f00 */
[----:B------:R-:W-:Y:S01]  /*d650*/  IMAD.WIDE.U32 R68, R5, -0x326172a9, RZ ;  /* 0xcd9e8d5705447825 */ /* 0x000fe200078e00ff */
[----:B------:R-:W-:Y:S03]  /*d660*/  ST.E.U16 [R12.64+-0x40], R38 ;  /* 0xffffc0260c007985 */ /* 0x000fe6000c101504 */
[----:B------:R-:W-:Y:S01]  /*d670*/  IMAD.WIDE.U32 R4, R0, -0x326172a9, RZ ;  /* 0xcd9e8d5700047825 */ /* 0x000fe200078e00ff */
[----:B------:R-:W-:Y:S04]  /*d680*/  ST.E.U16 [R12.64+-0x3e], R37 ;  /* 0xffffc2250c007985 */ /* 0x000fe8000c101504 */
[----:B------:R-:W-:Y:S01]  /*d690*/  ST.E.U16 [R18.64+-0x40], R40 ;  /* 0xffffc02812007985 */ /* 0x000fe2000c101504 */
[----:B------:R-:W-:-:S03]  /*d6a0*/  LOP3.LUT R0, R5, R76, R68, 0x96, !PT ;  /* 0x0000004c05007212 */ /* 0x000fc600078e9644 */
[----:B------:R-:W-:Y:S01]  /*d6b0*/  ST.E.U16 [R18.64+-0x3e], R39 ;  /* 0xffffc22712007985 */ /* 0x000fe2000c101504 */
[----:B------:R-:W-:-:S03]  /*d6c0*/  LOP3.LUT R5, R4, 0xffff, RZ, 0xc0, !PT ;  /* 0x0000ffff04057812 */ /* 0x000fc600078ec0ff */
[----:B------:R-:W-:Y:S04]  /*d6d0*/  ST.E.U16 [R16.64+-0x40], R26 ;  /* 0xffffc01a10007985 */ /* 0x000fe8000c101504 */
[----:B------:R4:W-:Y:S04]  /*d6e0*/  ST.E.U16 [R16.64+-0x3e], R25 ;  /* 0xffffc21910007985 */ /* 0x0009e8000c101504 */
[----:B------:R1:W-:Y:S01]  /*d6f0*/  ST.E.U16 [R14.64+-0x40], R7 ;  /* 0xffffc0070e007985 */ /* 0x0003e2000c101504 */
[----:B------:R-:W-:-:S03]  /*d700*/  SHF.R.U32.HI R5, RZ, 0x8, R5 ;  /* 0x00000008ff057819 */ /* 0x000fc60000011605 */
[----:B------:R1:W-:Y:S01]  /*d710*/  ST.E.U16 [R14.64+-0x3e], R6 ;  /* 0xffffc2060e007985 */ /* 0x0003e2000c101504 */
[----:B----4-:R-:W-:Y:S02]  /*d720*/  LOP3.LUT R25, R4, 0xff, RZ, 0xc0, !PT ;  /* 0x000000ff04197812 */ /* 0x010fe400078ec0ff */
[--C-:B-1----:R-:W-:Y:S02]  /*d730*/  SHF.R.U32.HI R7, RZ, 0x10, R4.reuse ;  /* 0x00000010ff077819 */ /* 0x102fe40000011604 */
[----:B------:R-:W-:Y:S02]  /*d740*/  SHF.R.U32.HI R6, RZ, 0x18, R4 ;  /* 0x00000018ff067819 */ /* 0x000fe40000011604 */
[----:B------:R-:W-:Y:S02]  /*d750*/  LOP3.LUT R4, R7, 0xff, RZ, 0xc0, !PT ;  /* 0x000000ff07047812 */ /* 0x000fe400078ec0ff */
[----:B------:R-:W-:Y:S02]  /*d760*/  PRMT R26, R25, 0x5410, R5 ;  /* 0x00005410191a7816 */ /* 0x000fe40000000005 */
[----:B------:R-:W-:-:S02]  /*d770*/  PRMT R25, R4, 0x5410, R6 ;  /* 0x0000541004197816 */ /* 0x000fc40000000006 */
        /* <DEDUP_REMOVED lines=8> */
[----:B------:R-:W-:Y:S04]  /*d800*/  ST.E.U16 [R12.64+-0x30], R42 ;  /* 0xffffd02a0c007985 */ /* 0x000fe8000c101504 */
[----:B------:R-:W-:Y:S04]  /*d810*/  ST.E.U16 [R12.64+-0x2e], R41 ;  /* 0xffffd2290c007985 */ /* 0x000fe8000c101504 */
[----:B------:R1:W-:Y:S04]  /*d820*/  ST.E.U16 [R18.64+-0x30], R36 ;  /* 0xffffd02412007985 */ /* 0x0003e8000c101504 */
[----:B------:R-:W-:Y:S04]  /*d830*/  ST.E.U16 [R18.64+-0x2e], R43 ;  /* 0xffffd22b12007985 */ /* 0x000fe8000c101504 */
[----:B------:R-:W-:Y:S04]  /*d840*/  ST.E.U16 [R16.64+-0x30], R23 ;  /* 0xffffd01710007985 */ /* 0x000fe8000c101504 */
[----:B------:R4:W-:Y:S04]  /*d850*/  ST.E.U16 [R16.64+-0x2e], R22 ;  /* 0xffffd21610007985 */ /* 0x0009e8000c101504 */
[----:B------:R-:W-:Y:S04]  /*d860*/  ST.E.U16 [R14.64+-0x30], R24 ;  /* 0xffffd0180e007985 */ /* 0x000fe8000c101504 */
[----:B------:R-:W-:Y:S04]  /*d870*/  ST.E.U16 [R14.64+-0x2e], R21 ;  /* 0xffffd2150e007985 */ /* 0x000fe8000c101504 */
[----:B------:R-:W-:Y:S04]  /*d880*/  ST.E.U16 [R12.64+-0x20], R33 ;  /* 0xffffe0210c007985 */ /* 0x000fe8000c101504 */
[----:B------:R-:W-:Y:S04]  /*d890*/  ST.E.U16 [R12.64+-0x1e], R44 ;  /* 0xffffe22c0c007985 */ /* 0x000fe8000c101504 */
[----:B------:R-:W-:Y:S01]  /*d8a0*/  ST.E.U16 [R18.64+-0x1e], R45 ;  /* 0xffffe22d12007985 */ /* 0x000fe2000c101504 */
[----:B------:R-:W-:Y:S01]  /*d8b0*/  PRMT R10, R11, 0x7632, R10 ;  /* 0x000076320b0a7816 */ /* 0x000fe2000000000a */
[----:B------:R-:W-:-:S02]  /*d8c0*/  @!P6 HADD2 R75, -R20.H0_H0, -RZ.H0_H0 ;  /* 0xa00000ff144be230 */ /* 0x000fc40000000900 */
[----:B------:R-:W-:Y:S02]  /*d8d0*/  @!P5 HADD2 R81, -R11.H0_H0, -RZ.H0_H0 ;  /* 0xa00000ff0b51d230 */ /* 0x000fe40000000900 */
[----:B------:R-:W-:Y:S01]  /*d8e0*/  @!P4 HADD2 R83, -R10.H0_H0, -RZ.H0_H0 ;  /* 0xa00000ff0a53c230 */ /* 0x000fe20000000900 */
[----:B------:R-:W-:Y:S01]  /*d8f0*/  @!P6 PRMT R20, R75, 0x5410, RZ ;  /* 0x000054104b14e816 */ /* 0x000fe200000000ff */
[----:B------:R-:W-:Y:S02]  /*d900*/  @!P3 HADD2 R79, -R9.H0_H0, -RZ.H0_H0 ;  /* 0xa00000ff094fb230 */ /* 0x000fe40000000900 */
[----:B------:R-:W-:Y:S01]  /*d910*/  @!P2 HADD2 R78, -R8.H0_H0, -RZ.H0_H0 ;  /* 0xa00000ff084ea230 */ /* 0x000fe20000000900 */
[----:B------:R-:W-:Y:S01]  /*d920*/  PRMT R67, R11, 0x5410, R10 ;  /* 0x000054100b437816 */ /* 0x000fe2000000000a */
[----:B------:R-:W-:Y:S01]  /*d930*/  ST.E.U16 [R18.64+-0x20], R46 ;  /* 0xffffe02e12007985 */ /* 0x000fe2000c101504 */
[----:B------:R-:W-:Y:S02]  /*d940*/  @!P5 PRMT R11, R81, 0x5410, RZ ;  /* 0x00005410510bd816 */ /* 0x000fe400000000ff */
[----:B------:R-:W-:Y:S01]  /*d950*/  @!P4 PRMT R10, R83, 0x5410, RZ ;  /* 0x00005410530ac816 */ /* 0x000fe200000000ff */
[----:B------:R-:W-:Y:S01]  /*d960*/  ST.E.U16 [R16.64+-0x20], R28 ;  /* 0xffffe01c10007985 */ /* 0x000fe2000c101504 */
[----:B------:R-:W-:-:S02]  /*d970*/  PRMT R102, R9, 0x5410, R8 ;  /* 0x0000541009667816 */ /* 0x000fc40000000008 */
[----:B------:R-:W-:Y:S01]  /*d980*/  @!P3 PRMT R9, R79, 0x5410, RZ ;  /* 0x000054104f09b816 */ /* 0x000fe200000000ff */
[----:B--2---:R-:W-:-:S05]  /*d990*/  IMAD.WIDE.U32 R72, R73, -0x326172a9, RZ ;  /* 0xcd9e8d5749487825 */ /* 0x004fca00078e00ff */
[----:B---3--:R-:W-:Y:S02]  /*d9a0*/  LOP3.LUT R0, R74, R73, RZ, 0x3c, !PT ;  /* 0x000000494a007212 */ /* 0x008fe400078e3cff */
[----:B------:R-:W-:-:S03]  /*d9b0*/  LOP3.LUT R3, R3, R216, R72, 0x96, !PT ;  /* 0x000000d803037212 */ /* 0x000fc600078e9648 */
[----:B------:R-:W-:-:S04]  /*d9c0*/  IMAD.WIDE.U32 R4, R0, -0x2daee0ad, RZ ;  /* 0xd2511f5300047825 */ /* 0x000fc800078e00ff */
[----:B------:R-:W-:Y:S01]  /*d9d0*/  IMAD.WIDE.U32 R6, R3, -0x2daee0ad, RZ ;  /* 0xd2511f5303067825 */ /* 0x000fe200078e00ff */
[----:B------:R-:W-:Y:S01]  /*d9e0*/  LOP3.LUT R0, R5, R84, R224, 0x96, !PT ;  /* 0x0000005405007212 */ /* 0x000fe200078e96e0 */
[----:B------:R-:W-:Y:S04]  /*d9f0*/  STL.64 [R1+0x20], R72 ;  /* 0x0000204801007387 */ /* 0x000fe80000100a00 */
[----:B-1----:R-:W-:Y:S01]  /*da00*/  IMAD.WIDE.U32 R36, R0, -0x326172a9, RZ ;  /* 0xcd9e8d5700247825 */ /* 0x002fe200078e00ff */
[----:B------:R-:W-:Y:S01]  /*da10*/  LOP3.LUT R0, R7, R214, R4, 0x96, !PT ;  /* 0x000000d607007212 */ /* 0x000fe200078e9604 */
[----:B------:R1:W-:Y:S03]  /*da20*/  STL.64 [R1+0x18], R4 ;  /* 0x0000180401007387 */ /* 0x0003e60000100a00 */
[----:B------:R-:W-:Y:S01]  /*da30*/  LOP3.LUT R2, R37, R215, R2, 0x96, !PT ;  /* 0x000000d725027212 */ /* 0x000fe200078e9602 */
[----:B------:R-:W-:Y:S04]  /*da40*/  ST.E.U16 [R16.64+-0x1e], R27 ;  /* 0xffffe21b10007985 */ /* 0x000fe8000c101504 */
[----:B----4-:R-:W-:-:S04]  /*da50*/  IMAD.WIDE.U32 R22, R2, -0x2daee0ad, RZ ;  /* 0xd2511f5302167825 */ /* 0x010fc800078e00ff */
[----:B-1----:R-:W-:Y:S01]  /*da60*/  IMAD.WIDE.U32 R4, R0, -0x326172a9, RZ ;  /* 0xcd9e8d5700047825 */ /* 0x002fe200078e00ff */
[----:B------:R-:W-:Y:S01]  /*da70*/  @!P2 PRMT R8, R78, 0x5410, RZ ;  /* 0x000054104e08a816 */ /* 0x000fe200000000ff */
[----:B------:R1:W5:Y:S03]  /*da80*/  LDL.LU.64 R224, [R1+0x180] ;  /* 0x0001800001e07983 */ /* 0x0003660000300a00 */
[----:B------:R-:W-:Y:S01]  /*da90*/  LOP3.LUT R2, R5, R54, R36, 0x96, !PT ;  /* 0x0000003605027212 */ /* 0x000fe200078e9624 */
[----:B------:R-:W-:Y:S01]  /*daa0*/  ST.E.U16 [R14.64+-0x20], R47 ;  /* 0xffffe02f0e007985 */ /* 0x000fe2000c101504 */
[----:B------:R-:W-:-:S03]  /*dab0*/  LOP3.LUT R0, R23, R213, R6, 0x96, !PT ;  /* 0x000000d517007212 */ /* 0x000fc600078e9606 */
[----:B------:R-:W-:Y:S01]  /*dac0*/  IMAD.WIDE.U32 R2, R2, -0x2daee0ad, RZ ;  /* 0xd2511f5302027825 */ /* 0x000fe200078e00ff */
[----:B------:R-:W-:Y:S03]  /*dad0*/  ST.E.U16 [R14.64+-0x1e], R20 ;  /* 0xffffe2140e007985 */ /* 0x000fe6000c101504 */
[----:B------:R-:W-:Y:S01]  /*dae0*/  IMAD.MOV.U32 R54, RZ, RZ, R64 ;  /* 0x000000ffff367224 */ /* 0x000fe200078e0040 */
[----:B------:R-:W-:Y:S01]  /*daf0*/  LOP3.LUT R5, R3, R65, R22, 0x96, !PT ;  /* 0x0000004103057212 */ /* 0x000fe200078e9616 */
[----:B------:R-:W-:Y:S01]  /*db00*/  IMAD.WIDE.U32 R64, R0, -0x326172a9, RZ ;  /* 0xcd9e8d5700407825 */ /* 0x000fe200078e00ff */
[----:B------:R1:W5:Y:S04]  /*db10*/  LDL.LU R216, [R1+0x17c] ;  /* 0x00017c0001d87983 */ /* 0x0003680000300800 */
[----:B------:R-:W-:-:S05]  /*db20*/  LOP3.LUT R0, R65, R56, R4, 0x96, !PT ;  /* 0x0000003841007212 */ /* 0x000fca00078e9604 */
[----:B------:R-:W-:-:S05]  /*db30*/  IMAD.WIDE.U32 R48, R0, -0x2daee0ad, RZ ;  /* 0xd2511f5300307825 */ /* 0x000fca00078e00ff */
[----:B------:R-:W-:-:S05]  /*db40*/  LOP3.LUT R2, R49, R77, R2, 0x96, !PT ;  /* 0x0000004d31027212 */ /* 0x000fca00078e9602 */
[----:B------:R-:W-:-:S05]  /*db50*/  IMAD.WIDE.U32 R2, R2, -0x326172a9, RZ ;  /* 0xcd9e8d5702027825 */ /* 0x000fca00078e00ff */
[C---:B------:R-:W-:Y:S02]  /*db60*/  LOP3.LUT R0, R2.reuse, 0xffff, RZ, 0xc0, !PT ;  /* 0x0000ffff02007812 */ /* 0x040fe400078ec0ff */
[----:B------:R-:W-:Y:S02]  /*db70*/  LOP3.LUT R4, R2, 0xff, RZ, 0xc0, !PT ;  /* 0x000000ff02047812 */ /* 0x000fe400078ec0ff */
[----:B------:R-:W-:Y:S01]  /*db80*/  SHF.R.U32.HI R0, RZ, 0x8, R0 ;  /* 0x00000008ff007819 */ /* 0x000fe20000011600 */
[----:B------:R-:W-:-:S03]  /*db90*/  IMAD.WIDE.U32 R44, R5, -0x326172a9, RZ ;  /* 0xcd9e8d57052c7825 */ /* 0x000fc600078e00ff */
[----:B------:R-:W-:Y:S02]  /*dba0*/  PRMT R6, R4, 0x5410, R0 ;  /* 0x0000541004067816 */ /* 0x000fe40000000000 */
[----:B------:R-:W-:Y:S02]  /*dbb0*/  SHF.R.U32.HI R4, RZ, 0x10, R2 ;  /* 0x00000010ff047819 */ /* 0x000fe40000011602 */
[----:B------:R-:W-:Y:S02]  /*dbc0*/  LOP3.LUT R0, R3, R76, R44, 0x96, !PT ;  /* 0x0000004c03007212 */ /* 0x000fe400078e962c */
        /* <DEDUP_REMOVED lines=9> */
[----:B------:R-:W-:Y:S01]  /*dc60*/  LOP3.LUT R0, R3, 0xff, RZ, 0xc0, !PT ;  /* 0x000000ff03007812 */ /* 0x000fe200078ec0ff */
[----:B------:R-:W-:Y:S04]  /*dc70*/  ST.E.U16 [R12.64+-0x10], R30 ;  /* 0xfffff01e0c007985 */ /* 0x000fe8000c101504 */
[----:B------:R-:W-:Y:S01]  /*dc80*/  ST.E.U16 [R12.64+-0xe], R29 ;  /* 0xfffff21d0c007985 */ /* 0x000fe2000c101504 */
[----:B------:R-:W-:Y:S01]  /*dc90*/  PRMT R4, R0, 0x5410, R2 ;  /* 0x0000541000047816 */ /* 0x000fe20000000002 */
[----:B------:R-:W-:-:S02]  /*dca0*/  HSET2.LE.AND R0, R26, R221, PT ;  /* 0x000000dd1a007233 */ /* 0x000fc40003803000 */
[----:B------:R-:W-:Y:S01]  /*dcb0*/  ST.E.U16 [R18.64+-0x10], R32 ;  /* 0xfffff02012007985 */ /* 0x000fe2000c101504 */
[----:B------:R-:W-:-:S03]  /*dcc0*/  HSET2.LE.AND R2, R25, R221, PT ;  /* 0x000000dd19027233 */ /* 0x000fc60003803000 */
[----:B------:R-:W-:Y:S04]  /*dcd0*/  ST.E.U16 [R18.64+-0xe], R31 ;  /* 0xfffff21f12007985 */ /* 0x000fe8000c101504 */
[----:B------:R2:W-:Y:S04]  /*dce0*/  ST.E.U16 [R16.64+-0x10], R11 ;  /* 0xfffff00b10007985 */ /* 0x0005e8000c101504 */
[----:B------:R3:W-:Y:S04]  /*dcf0*/  ST.E.U16 [R16.64+-0xe], R10 ;  /* 0xfffff20a10007985 */ /* 0x0007e8000c101504 */
[----:B------:R4:W-:Y:S04]  /*dd00*/  ST.E.U16 [R14.64+-0x10], R9 ;  /* 0xfffff0090e007985 */ /* 0x0009e8000c101504 */
[----:B------:R1:W-:Y:S04]  /*dd10*/  ST.E.U16 [R14.64+-0xe], R8 ;  /* 0xfffff2080e007985 */ /* 0x0003e8000c101504 */
[----:B------:R-:W1:Y:S04]  /*dd20*/  LDSM.16.MT88.4 R24, [R201+0xa000] ;  /* 0x00a00000c918783b */ /* 0x000e680000004200 */
[----:B------:R-:W1:Y:S01]  /*dd30*/  LDSM.16.MT88.4 R20, [R203+0xa000] ;  /* 0x00a00000cb14783b */ /* 0x000e620000004200 */
[----:B------:R-:W-:-:S03]  /*dd40*/  HSET2.LE.AND R3, R6, R221, PT ;  /* 0x000000dd06037233 */ /* 0x000fc60003803000 */
[----:B------:R-:W-:Y:S01]  /*dd50*/  STL.64 [R1+0x10], R36 ;  /* 0x0000102401007387 */ /* 0x000fe20000100a00 */
[----:B--2---:R-:W-:Y:S01]  /*dd60*/  LOP3.LUT R11, R58, R2, RZ, 0xc0, !PT ;  /* 0x000000023a0b7212 */ /* 0x004fe200078ec0ff */
[--C-:B------:R-:W-:Y:S02]  /*dd70*/  HSET2.LE.AND R2, R34, R221.reuse, PT ;  /* 0x000000dd22027233 */ /* 0x100fe40003803000 */
[----:B------:R-:W-:Y:S01]  /*dd80*/  LDSM.16.MT88.4 R36, [R206+0xa000] ;  /* 0x00a00000ce24783b */ /* 0x000fe20000004200 */
[----:B---3--:R-:W-:Y:S01]  /*dd90*/  LOP3.LUT R10, R66, R0, RZ, 0xc0, !PT ;  /* 0x00000000420a7212 */ /* 0x008fe200078ec0ff */
[--C-:B------:R-:W-:Y:S01]  /*dda0*/  HSET2.LE.AND R0, R35, R221.reuse, PT ;  /* 0x000000dd23007233 */ /* 0x100fe20003803000 */
[----:B------:R-:W-:Y:S01]  /*ddb0*/  LOP3.LUT R6, R51, R3, RZ, 0xc0, !PT ;  /* 0x0000000333067212 */ /* 0x000fe200078ec0ff */
[--C-:B------:R-:W-:Y:S01]  /*ddc0*/  HSET2.LE.AND R3, R4, R221.reuse, PT ;  /* 0x000000dd04037233 */ /* 0x100fe20003803000 */
[----:B----4-:R-:W-:Y:S01]  /*ddd0*/  LOP3.LUT R9, R80, R2, RZ, 0xc0, !PT ;  /* 0x0000000250097212 */ /* 0x010fe200078ec0ff */
[--C-:B------:R-:W-:Y:S01]  /*dde0*/  HSET2.LE.AND R2, R5, R221.reuse, PT ;  /* 0x000000dd05027233 */ /* 0x100fe20003803000 */
[----:B------:R-:W-:Y:S01]  /*ddf0*/  IMAD.MOV.U32 R77, RZ, RZ, R54 ;  /* 0x000000ffff4d7224 */ /* 0x000fe200078e0036 */
[----:B------:R-:W-:Y:S01]  /*de00*/  MOV R74, R209 ;  /* 0x000000d1004a7202 */ /* 0x000fe20000000f00 */
[----:B------:R-:W-:Y:S01]  /*de10*/  LDSM.16.MT88.4 R28, [R205+0xa000] ;  /* 0x00a00000cd1c783b */ /* 0x000fe20000004200 */
[----:B-1----:R-:W-:Y:S01]  /*de20*/  LOP3.LUT R8, R86, R0, RZ, 0xc0, !PT ;  /* 0x0000000056087212 */ /* 0x002fe200078ec0ff */
[----:B------:R-:W-:Y:S01]  /*de30*/  HSET2.LE.AND R0, R7, R221, PT ;  /* 0x000000dd07007233 */ /* 0x000fe20003803000 */
[----:B------:R-:W-:Y:S01]  /*de40*/  IMAD.MOV.U32 R54, RZ, RZ, R133 ;  /* 0x000000ffff367224 */ /* 0x000fe200078e0085 */
[----:B------:R-:W-:Y:S01]  /*de50*/  LOP3.LUT R4, R53, R2, RZ, 0xc0, !PT ;  /* 0x0000000235047212 */ /* 0x000fe200078ec0ff */
[----:B------:R-:W-:Y:S01]  /*de60*/  IMAD.MOV.U32 R56, RZ, RZ, R132 ;  /* 0x000000ffff387224 */ /* 0x000fe200078e0084 */
[----:B------:R-:W-:Y:S01]  /*de70*/  LOP3.LUT R5, R52, R3, RZ, 0xc0, !PT ;  /* 0x0000000334057212 */ /* 0x000fe200078ec0ff */
[----:B------:R-:W-:Y:S01]  /*de80*/  IMAD.MOV.U32 R73, RZ, RZ, R135 ;  /* 0x000000ffff497224 */ /* 0x000fe200078e0087 */
[----:B------:R-:W-:-:S02]  /*de90*/  LOP3.LUT R7, R50, R0, RZ, 0xc0, !PT ;  /* 0x0000000032077212 */ /* 0x000fc400078ec0ff */
[----:B------:R-:W-:Y:S01]  /*dea0*/  MOV R76, R177 ;  /* 0x000000b1004c7202 */ /* 0x000fe20000000f00 */
[----:B------:R-:W-:Y:S01]  /*deb0*/  IMAD.MOV.U32 R177, RZ, RZ, R136 ;  /* 0x000000ffffb17224 */ /* 0x000fe200078e0088 */
[----:B------:R-:W-:Y:S01]  /*dec0*/  MOV R136, R134 ;  /* 0x0000008600887202 */ /* 0x000fe20000000f00 */
[----:B------:R-:W-:Y:S01]  /*ded0*/  IMAD.MOV.U32 R83, RZ, RZ, R56 ;  /* 0x000000ffff537224 */ /* 0x000fe200078e0038 */
[----:B------:R-:W-:Y:S01]  /*dee0*/  MOV R85, R54 ;  /* 0x0000003600557202 */ /* 0x000fe20000000f00 */
[----:B------:R-:W-:Y:S01]  /*def0*/  IMAD.MOV.U32 R81, RZ, RZ, R77 ;  /* 0x000000ffff517224 */ /* 0x000fe200078e004d */
[----:B------:R-:W1:Y:S01]  /*df00*/  LDSM.16.MT88.4 R32, [R206+0xb000] ;  /* 0x00b00000ce20783b */ /* 0x000e620000004200 */
[C---:B------:R-:W-:Y:S01]  /*df10*/  HMMA.16816.F32 R132, R8.reuse, R26, R196 ;  /* 0x0000001a0884723c */ /* 0x040fe200000018c4 */
[----:B------:R-:W-:Y:S01]  /*df20*/  IMAD.MOV.U32 R54, RZ, RZ, R63 ;  /* 0x000000ffff367224 */ /* 0x000fe200078e003f */
[----:B------:R-:W-:Y:S01]  /*df30*/  MOV R77, R57 ;  /* 0x00000039004d7202 */ /* 0x000fe20000000f00 */
[----:B------:R-:W-:Y:S01]  /*df40*/  IMAD.MOV.U32 R56, RZ, RZ, R61 ;  /* 0x000000ffff387224 */ /* 0x000fe200078e003d */
[----:B------:R-:W-:Y:S01]  /*df50*/  MOV R57, R175 ;  /* 0x000000af00397202 */ /* 0x000fe20000000f00 */
[----:B------:R-:W-:Y:S01]  /*df60*/  IMAD.MOV.U32 R63, RZ, RZ, R180 ;  /* 0x000000ffff3f7224 */ /* 0x000fe200078e00b4 */
[----:B------:R-:W-:Y:S01]  /*df70*/  LDSM.16.MT88.4 R40, [R205+0xb000] ;  /* 0x00b00000cd28783b */ /* 0x000fe20000004200 */
[----:B------:R-:W-:Y:S01]  /*df80*/  IMAD.MOV.U32 R196, RZ, RZ, R74 ;  /* 0x000000ffffc47224 */ /* 0x000fe200078e004a */
[----:B------:R-:W-:Y:S01]  /*df90*/  HMMA.16816.F32 R168, R8, R24, R168 ;  /* 0x0000001808a8723c */ /* 0x000fe200000018a8 */
[----:B------:R-:W-:Y:S01]  /*dfa0*/  IMAD.MOV.U32 R74, RZ, RZ, R87 ;  /* 0x000000ffff4a7224 */ /* 0x000fe200078e0057 */
[----:B------:R2:W5:Y:S01]  /*dfb0*/  LDL.LU R215, [R1+0x178] ;  /* 0x0001780001d77983 */ /* 0x0005620000300800 */
[----:B------:R-:W-:-:S02]  /*dfc0*/  IMAD.MOV.U32 R87, RZ, RZ, R181 ;  /* 0x000000ffff577224 */ /* 0x000fc400078e00b5 */
[----:B------:R-:W-:-:S03]  /*dfd0*/  IMAD.MOV.U32 R61, RZ, RZ, R172 ;  /* 0x000000ffff3d7224 */ /* 0x000fc600078e00ac */
[----:B------:R-:W-:Y:S01]  /*dfe0*/  HMMA.16816.F32 R152, R4, R24, R152 ;  /* 0x000000180498723c */ /* 0x000fe20000001898 */
[----:B------:R-:W-:-:S07]  /*dff0*/  IMAD.MOV.U32 R181, RZ, RZ, R174 ;  /* 0x000000ffffb57224 */ /* 0x000fce00078e00ae */
[----:B------:R-:W-:Y:S01]  /*e000*/  HMMA.16816.F32 R148, R4, R26, R148 ;  /* 0x0000001a0494723c */ /* 0x000fe20000001894 */
[----:B------:R-:W-:Y:S01]  /*e010*/  IMAD.MOV.U32 R180, RZ, RZ, R173 ;  /* 0x000000ffffb47224 */ /* 0x000fe200078e00ad */
[----:B------:R-:W-:Y:S06]  /*e020*/  LDSM.16.MT88.4 R24, [R201+0xb000] ;  /* 0x00b00000c918783b */ /* 0x000fec0000004200 */
[-C--:B------:R-:W-:Y:S08]  /*e030*/  HMMA.16816.F32 R160, R8, R20.reuse, R160 ;  /* 0x0000001408a0723c */ /* 0x080ff000000018a0 */
[C---:B------:R-:W-:Y:S08]  /*e040*/  HMMA.16816.F32 R144, R4.reuse, R20, R144 ;  /* 0x000000140490723c */ /* 0x040ff00000001890 */
[-C--:B------:R-:W-:Y:S01]  /*e050*/  HMMA.16816.F32 R140, R4, R22.reuse, R140 ;  /* 0x00000016048c723c */ /* 0x080fe2000000188c */
[----:B------:R-:W-:Y:S01]  /*e060*/  IMAD.MOV.U32 R84, RZ, RZ, R212 ;  /* 0x000000ffff547224 */ /* 0x000fe200078e00d4 */
[----:B------:R-:W-:Y:S01]  /*e070*/  MOV R199, R73 ;  /* 0x0000004900c77202 */ /* 0x000fe20000000f00 */
[----:B------:R-:W-:Y:S01]  /*e080*/  IMAD.MOV.U32 R72, RZ, RZ, R210 ;  /* 0x000000ffff487224 */ /* 0x000fe200078e00d2 */
[----:B------:R-:W-:Y:S01]  /*e090*/  LOP3.LUT R2, R45, R252, R64, 0x96, !PT ;  /* 0x000000fc2d027212 */ /* 0x000fe200078e9640 */
[----:B------:R-:W-:Y:S01]  /*e0a0*/  IMAD.MOV.U32 R75, RZ, RZ, R76 ;  /* 0x000000ffff4b7224 */ /* 0x000fe200078e004c */
[----:B------:R2:W5:Y:S02]  /*e0b0*/  LDL.LU R214, [R1+0x174] ;  /* 0x0001740001d67983 */ /* 0x0005640000300800 */
[----:B------:R-:W-:Y:S02]  /*e0c0*/  HMMA.16816.F32 R172, R8, R22, R240 ;  /* 0x0000001608ac723c */ /* 0x000fe400000018f0 */
[----:B------:R-:W3:Y:S01]  /*e0d0*/  LDSM.16.MT88.4 R20, [R203+0xb000] ;  /* 0x00b00000cb14783b */ /* 0x000ee20000004200 */
[----:B------:R-:W-:-:S02]  /*e0e0*/  IMAD.MOV.U32 R73, RZ, RZ, R59 ;  /* 0x000000ffff497224 */ /* 0x000fc400078e003b */
[----:B------:R-:W-:Y:S01]  /*e0f0*/  IMAD.MOV.U32 R197, RZ, RZ, R84 ;  /* 0x000000ffffc57224 */ /* 0x000fe200078e0054 */
[----:B------:R2:W5:Y:S01]  /*e100*/  LDL.LU R213, [R1+0x170] ;  /* 0x0001700001d57983 */ /* 0x0005620000300800 */
[----:B------:R-:W-:Y:S02]  /*e110*/  IMAD.MOV.U32 R76, RZ, RZ, R97 ;  /* 0x000000ffff4c7224 */ /* 0x000fe400078e0061 */
[----:B------:R-:W-:Y:S02]  /*e120*/  IMAD.MOV.U32 R198, RZ, RZ, R72 ;  /* 0x000000ffffc67224 */ /* 0x000fe400078e0048 */
[----:B------:R-:W-:Y:S02]  /*e130*/  IMAD.MOV.U32 R242, RZ, RZ, R75 ;  /* 0x000000fffff27224 */ /* 0x000fe400078e004b */
[----:B------:R-:W-:Y:S02]  /*e140*/  IMAD.MOV.U32 R241, RZ, RZ, R81 ;  /* 0x000000fffff17224 */ /* 0x000fe400078e0051 */
[----:B------:R-:W-:-:S02]  /*e150*/  IMAD.MOV.U32 R240, RZ, RZ, R83 ;  /* 0x000000fffff07224 */ /* 0x000fc400078e0053 */
        /* <DEDUP_REMOVED lines=13> */
[----:B-1----:R-:W-:Y:S01]  /*e230*/  HMMA.16816.F32 R104, R4, R32, R104 ;  /* 0x000000200468723c */ /* 0x002fe20000001868 */
[----:B------:R-:W-:Y:S01]  /*e240*/  IMAD.MOV.U32 R182, RZ, RZ, R207 ;  /* 0x000000ffffb67224 */ /* 0x000fe200078e00cf */
[----:B------:R2:W5:Y:S01]  /*e250*/  LDL.LU R212, [R1+0x16c] ;  /* 0x00016c0001d47983 */ /* 0x0005620000300800 */
[----:B------:R-:W-:Y:S01]  /*e260*/  IMAD.MOV.U32 R81, RZ, RZ, R72 ;  /* 0x000000ffff517224 */ /* 0x000fe200078e0048 */
[----:B------:R-:W-:Y:S01]  /*e270*/  MOV R72, R87 ;  /* 0x0000005700487202 */ /* 0x000fe20000000f00 */
[----:B------:R-:W-:Y:S01]  /*e280*/  IMAD.MOV.U32 R63, RZ, RZ, R57 ;  /* 0x000000ffff3f7224 */ /* 0x000fe200078e0039 */
[----:B------:R2:W5:Y:S01]  /*e290*/  LDL.LU R210, [R1+0x168] ;  /* 0x0001680001d27983 */ /* 0x0005620000300800 */
[----:B------:R-:W-:-:S02]  /*e2a0*/  IMAD.MOV.U32 R83, RZ, RZ, R84 ;  /* 0x000000ffff537224 */ /* 0x000fc400078e0054 */
[----:B------:R-:W-:Y:S01]  /*e2b0*/  IMAD.MOV.U32 R57, RZ, RZ, R176 ;  /* 0x000000ffff397224 */ /* 0x000fe200078e00b0 */
[----:B------:R-:W-:Y:S01]  /*e2c0*/  MOV R176, R177 ;  /* 0x000000b100b07202 */ /* 0x000fe20000000f00 */
[----:B------:R-:W-:Y:S02]  /*e2d0*/  IMAD.MOV.U32 R74, RZ, RZ, R77 ;  /* 0x000000ffff4a7224 */ /* 0x000fe400078e004d */
[----:B------:R-:W-:Y:S01]  /*e2e0*/  IMAD.MOV.U32 R85, RZ, RZ, R56 ;  /* 0x000000ffff557224 */ /* 0x000fe200078e0038 */
[----:B---3--:R-:W-:Y:S01]  /*e2f0*/  HMMA.16816.F32 R88, R4, R20, R88 ;  /* 0x000000140458723c */ /* 0x008fe20000001858 */
[----:B------:R-:W-:Y:S01]  /*e300*/  IMAD.MOV.U32 R84, RZ, RZ, R76 ;  /* 0x000000ffff547224 */ /* 0x000fe200078e004c */
[----:B------:R-:W-:Y:S01]  /*e310*/  MOV R76, R59 ;  /* 0x0000003b004c7202 */ /* 0x000fe20000000f00 */
[----:B------:R-:W-:Y:S01]  /*e320*/  IMAD.MOV.U32 R87, RZ, RZ, R61 ;  /* 0x000000ffff577224 */ /* 0x000fe200078e003d */
[----:B------:R2:W5:Y:S01]  /*e330*/  LDL.LU R209, [R1+0x164] ;  /* 0x0001640001d17983 */ /* 0x0005620000300800 */
[----:B------:R-:W-:Y:S01]  /*e340*/  IMAD.MOV.U32 R77, RZ, RZ, R60 ;  /* 0x000000ffff4d7224 */ /* 0x000fe200078e003c */
[----:B------:R-:W-:Y:S01]  /*e350*/  MOV R60, R181 ;  /* 0x000000b5003c7202 */ /* 0x000fe20000000f00 */
[----:B------:R-:W-:-:S02]  /*e360*/  IMAD.MOV.U32 R61, RZ, RZ, R195 ;  /* 0x000000ffff3d7224 */ /* 0x000fc400078e00c3 */
[----:B------:R-:W-:Y:S02]  /*e370*/  IMAD.MOV.U32 R177, RZ, RZ, R136 ;  /* 0x000000ffffb17224 */ /* 0x000fe400078e0088 */
[----:B------:R-:W-:Y:S02]  /*e380*/  IMAD.MOV.U32 R59, RZ, RZ, R180 ;  /* 0x000000ffff3b7224 */ /* 0x000fe400078e00b4 */
[----:B------:R-:W-:Y:S02]  /*e390*/  IMAD.MOV.U32 R195, RZ, RZ, R182 ;  /* 0x000000ffffc37224 */ /* 0x000fe400078e00b6 */
[----:B------:R-:W-:Y:S02]  /*e3a0*/  IMAD.MOV.U32 R136, RZ, RZ, R183 ;  /* 0x000000ffff887224 */ /* 0x000fe400078e00b7 */
[----:B------:R-:W-:Y:S01]  /*e3b0*/  HMMA.16816.F32 R180, R8, R36, R248 ;  /* 0x0000002408b4723c */ /* 0x000fe200000018f8 */
[----:B------:R-:W-:Y:S02]  /*e3c0*/  IMAD.MOV.U32 R56, RZ, RZ, R62 ;  /* 0x000000ffff387224 */ /* 0x000fe400078e003e */
[----:B------:R-:W-:-:S04]  /*e3d0*/  IMAD.MOV.U32 R62, RZ, RZ, R97 ;  /* 0x000000ffff3e7224 */ /* 0x000fc800078e0061 */
[----:B------:R-:W-:Y:S02]  /*e3e0*/  IMAD.MOV.U32 R250, RZ, RZ, R54 ;  /* 0x000000fffffa7224 */ /* 0x000fe400078e0036 */
[----:B------:R-:W-:Y:S02]  /*e3f0*/  IMAD.MOV.U32 R251, RZ, RZ, R55 ;  /* 0x000000fffffb7224 */ /* 0x000fe400078e0037 */
[----:B------:R-:W-:Y:S01]  /*e400*/  HMMA.16816.F32 R52, R4, R36, R112 ;  /* 0x000000240434723c */ /* 0x000fe20000001870 */
[----:B------:R-:W-:Y:S01]  /*e410*/  IMAD.MOV.U32 R248, RZ, RZ, R79 ;  /* 0x000000fffff87224 */ /* 0x000fe200078e004f */
[----:B------:R-:W-:Y:S01]  /*e420*/  MOV R79, R76 ;  /* 0x0000004c004f7202 */ /* 0x000fe20000000f00 */
[----:B------:R-:W-:-:S04]  /*e430*/  IMAD.MOV.U32 R78, RZ, RZ, R77 ;  /* 0x000000ffff4e7224 */ /* 0x000fc800078e004d */
        /* <DEDUP_REMOVED lines=12> */
[----:B------:R-:W-:Y:S02]  /*e500*/  IMAD.MOV.U32 R85, RZ, RZ, R60 ;  /* 0x000000ffff557224 */ /* 0x000fe400078e003c */
[----:B------:R-:W-:Y:S01]  /*e510*/  HMMA.16816.F32 R60, R4, R28, R156 ;  /* 0x0000001c043c723c */ /* 0x000fe2000000189c */
[----:B------:R-:W-:Y:S01]  /*e520*/  IMAD.MOV.U32 R84, RZ, RZ, R59 ;  /* 0x000000ffff547224 */ /* 0x000fe200078e003b */
[----:B------:R-:W-:-:S05]  /*e530*/  MOV R112, R81 ;  /* 0x0000005100707202 */ /* 0x000fca0000000f00 */
[----:B------:R-:W-:Y:S01]  /*e540*/  IMAD.MOV.U32 R156, RZ, RZ, R75 ;  /* 0x000000ffff9c7224 */ /* 0x000fe200078e004b */
[----:B------:R-:W-:Y:S01]  /*e550*/  MOV R157, R74 ;  /* 0x0000004a009d7202 */ /* 0x000fe20000000f00 */
[----:B------:R-:W-:Y:S02]  /*e560*/  IMAD.MOV.U32 R158, RZ, RZ, R72 ;  /* 0x000000ffff9e7224 */ /* 0x000fe400078e0048 */
[----:B------:R-:W-:Y:S02]  /*e570*/  IMAD.MOV.U32 R159, RZ, RZ, R73 ;  /* 0x000000ffff9f7224 */ /* 0x000fe400078e0049 */
[----:B------:R-:W-:Y:S01]  /*e580*/  HMMA.16816.F32 R72, R4, R30, R164 ;  /* 0x0000001e0448723c */ /* 0x000fe200000018a4 */
[----:B------:R-:W-:-:S06]  /*e590*/  IMAD.MOV.U32 R81, RZ, RZ, R57 ;  /* 0x000000ffff517224 */ /* 0x000fcc00078e0039 */
[----:B------:R-:W-:Y:S01]  /*e5a0*/  MOV R164, R78 ;  /* 0x0000004e00a47202 */ /* 0x000fe20000000f00 */
[----:B------:R-:W-:Y:S01]  /*e5b0*/  IMAD.MOV.U32 R165, RZ, RZ, R79 ;  /* 0x000000ffffa57224 */ /* 0x000fe200078e004f */
[----:B------:R-:W-:Y:S01]  /*e5c0*/  MOV R167, R76 ;  /* 0x0000004c00a77202 */ /* 0x000fe20000000f00 */
[----:B------:R-:W-:Y:S01]  /*e5d0*/  IMAD.MOV.U32 R166, RZ, RZ, R77 ;  /* 0x000000ffffa67224 */ /* 0x000fe200078e004d */
[C---:B------:R-:W-:Y:S08]  /*e5e0*/  HMMA.16816.F32 R56, R4.reuse, R38, R116 ;  /* 0x000000260438723c */ /* 0x040ff00000001874 */
[C---:B------:R-:W-:Y:S07]  /*e5f0*/  HMMA.16816.F32 R76, R4.reuse, R24, R184 ;  /* 0x00000018044c723c */ /* 0x040fee00000018b8 */
[----:B------:R-:W-:Y:S01]  /*e600*/  IMAD.MOV.U32 R185, RZ, RZ, R85 ;  /* 0x000000ffffb97224 */ /* 0x000fe200078e0055 */
[----:B------:R-:W-:Y:S01]  /*e610*/  MOV R186, R84 ;  /* 0x0000005400ba7202 */ /* 0x000fe20000000f00 */
[----:B------:R-:W-:Y:S01]  /*e620*/  IMAD.MOV.U32 R187, RZ, RZ, R87 ;  /* 0x000000ffffbb7224 */ /* 0x000fe200078e0057 */
[C---:B------:R-:W-:Y:S08]  /*e630*/  HMMA.16816.F32 R92, R4.reuse, R22, R92 ;  /* 0x00000016045c723c */ /* 0x040ff0000000185c */
[C---:B------:R-:W-:Y:S08]  /*e640*/  HMMA.16816.F32 R84, R4.reuse, R26, R188 ;  /* 0x0000001a0454723c */ /* 0x040ff000000018bc */
[C---:B------:R-:W-:Y:S08]  /*e650*/  HMMA.16816.F32 R108, R4.reuse, R34, R108 ;  /* 0x00000022046c723c */ /* 0x040ff0000000186c */
[C---:B------:R-:W-:Y:S08]  /*e660*/  HMMA.16816.F32 R120, R4.reuse, R40, R120 ;  /* 0x000000280478723c */ /* 0x040ff00000001878 */
[----:B------:R-:W-:Y:S08]  /*e670*/  HMMA.16816.F32 R116, R4, R42, R124 ;  /* 0x0000002a0474723c */ /* 0x000ff0000000187c */
[----:B------:R-:W-:Y:S01]  /*e680*/  HMMA.16816.F32 R4, R8, R22, R164 ;  /* 0x000000160804723c */ /* 0x000fe200000018a4 */
[----:B------:R-:W-:Y:S01]  /*e690*/  IMAD.MOV.U32 R179, RZ, RZ, R208 ;  /* 0x000000ffffb37224 */ /* 0x000fe200078e00d0 */
[----:B------:R-:W-:Y:S01]  /*e6a0*/  LDSM.16.MT88.4 R164, [R201+0xa800] ;  /* 0x00a80000c9a4783b */ /* 0x000fe20000004200 */
[----:B------:R-:W-:-:S03]  /*e6b0*/  IMAD.WIDE.U32 R2, R2, -0x2daee0ad, RZ ;  /* 0xd2511f5302027825 */ /* 0x000fc600078e00ff */
[----:B------:R-:W-:Y:S01]  /*e6c0*/  MOV R97, R179 ;  /* 0x000000b300617202 */ /* 0x000fe20000000f00 */
[----:B------:R-:W-:Y:S01]  /*e6d0*/  IMAD.MOV.U32 R179, RZ, RZ, R139 ;  /* 0x000000ffffb37224 */ /* 0x000fe200078e008b */
[----:B------:R-:W-:Y:S01]  /*e6e0*/  MOV R139, R200 ;  /* 0x000000c8008b7202 */ /* 0x000fe20000000f00 */
[C---:B------:R-:W-:Y:S01]  /*e6f0*/  HMMA.16816.F32 R248, R8.reuse, R20, R248 ;  /* 0x0000001408f8723c */ /* 0x040fe200000018f8 */
[----:B------:R-:W-:Y:S01]  /*e700*/  LOP3.LUT R0, R3, R244, R48, 0x96, !PT ;  /* 0x000000f403007212 */ /* 0x000fe200078e9630 */
[----:B------:R-:W-:Y:S01]  /*e710*/  IMAD.MOV.U32 R99, RZ, RZ, R204 ;  /* 0x000000ffff637224 */ /* 0x000fe200078e00cc */
[----:B------:R2:W5:Y:S05]  /*e720*/  LDL.LU R208, [R1+0x160] ;  /* 0x0001600001d07983 */ /* 0x00056a0000300800 */
[----:B------:R-:W-:Y:S01]  /*e730*/  HMMA.16816.F32 R136, R8, R38, R136 ;  /* 0x000000260888723c */ /* 0x000fe20000001888 */
[----:B------:R-:W-:-:S02]  /*e740*/  LOP3.LUT R3, R2, 0xffff, RZ, 0xc0, !PT ;  /* 0x0000ffff02037812 */ /* 0x000fc400078ec0ff */
[----:B------:R-:W-:Y:S02]  /*e750*/  LOP3.LUT R21, R2, 0xff, RZ, 0xc0, !PT ;  /* 0x000000ff02157812 */ /* 0x000fe400078ec0ff */
[----:B------:R-:W-:Y:S02]  /*e760*/  SHF.R.U32.HI R20, RZ, 0x18, R2 ;  /* 0x00000018ff147819 */ /* 0x000fe40000011602 */
[----:B------:R-:W-:Y:S01]  /*e770*/  IMAD.MOV.U32 R36, RZ, RZ, R7 ;  /* 0x000000ffff247224 */ /* 0x000fe200078e0007 */
[----:B------:R-:W-:Y:S01]  /*e780*/  MOV R37, R6 ;  /* 0x0000000600257202 */ /* 0x000fe20000000f00 */
        /* <DEDUP_REMOVED lines=9> */
[----:B------:R-:W-:-:S02]  /*e820*/  SHF.R.U32.HI R2, RZ, 0x10, R0 ;  /* 0x00000010ff027819 */ /* 0x000fc40000011600 */
[----:B------:R-:W-:Y:S01]  /*e830*/  MOV R189, R97 ;  /* 0x0000006100bd7202 */ /* 0x000fe20000000f00 */
[C---:B------:R-:W-:Y:S01]  /*e840*/  HMMA.16816.F32 R176, R8.reuse, R28, R176 ;  /* 0x0000001c08b0723c */ /* 0x040fe200000018b0 */
[----:B------:R-:W-:Y:S01]  /*e850*/  PRMT R6, R4, 0x5410, R5 ;  /* 0x0000541004067816 */ /* 0x000fe20000000005 */
[----:B------:R-:W-:Y:S01]  /*e860*/  IMAD.MOV.U32 R184, RZ, RZ, R83 ;  /* 0x000000ffffb87224 */ /* 0x000fe200078e0053 */
[----:B------:R-:W-:Y:S01]  /*e870*/  SHF.R.U32.HI R5, RZ, 0x18, R0 ;  /* 0x00000018ff057819 */ /* 0x000fe20000011600 */
[----:B------:R-:W1:Y:S01]  /*e880*/  LDSM.16.MT88.4 R48, [R206+0xa800] ;  /* 0x00a80000ce30783b */ /* 0x000e620000004200 */
[----:B------:R-:W-:Y:S02]  /*e890*/  LOP3.LUT R2, R2, 0xff, RZ, 0xc0, !PT ;  /* 0x000000ff02027812 */ /* 0x000fe400078ec0ff */
[----:B------:R-:W-:Y:S01]  /*e8a0*/  SHF.R.U32.HI R4, RZ, 0x8, R3 ;  /* 0x00000008ff047819 */ /* 0x000fe20000011603 */
[--C-:B------:R-:W-:Y:S01]  /*e8b0*/  HSET2.LE.AND R0, R6, R221.reuse, PT ;  /* 0x000000dd06007233 */ /* 0x100fe20003803000 */
[----:B------:R-:W-:Y:S01]  /*e8c0*/  PRMT R2, R2, 0x5410, R5 ;  /* 0x0000541002027816 */ /* 0x000fe20000000005 */
[C---:B------:R-:W-:Y:S01]  /*e8d0*/  HMMA.16816.F32 R240, R8.reuse, R32, R240 ;  /* 0x0000002008f0723c */ /* 0x040fe200000018f0 */
[----:B------:R-:W-:Y:S01]  /*e8e0*/  PRMT R4, R21, 0x5410, R4 ;  /* 0x0000541015047816 */ /* 0x000fe20000000004 */
[----:B------:R2:W5:Y:S01]  /*e8f0*/  LDL.LU R207, [R1+0x15c] ;  /* 0x00015c0001cf7983 */ /* 0x0005620000300800 */
[----:B------:R-:W-:Y:S01]  /*e900*/  LOP3.LUT R124, R96, R0, RZ, 0xc0, !PT ;  /* 0x00000000607c7212 */ /* 0x000fe200078ec0ff */
[--C-:B------:R-:W-:Y:S01]  /*e910*/  HSET2.LE.AND R0, R2, R221.reuse, PT ;  /* 0x000000dd02007233 */ /* 0x100fe20003803000 */
[----:B------:R-:W-:Y:S01]  /*e920*/  LOP3.LUT R3, R7, 0xff, RZ, 0xc0, !PT ;  /* 0x000000ff07037812 */ /* 0x000fe200078ec0ff */
[----:B------:R-:W-:Y:S01]  /*e930*/  HSET2.LE.AND R2, R4, R221, PT ;  /* 0x000000dd04027233 */ /* 0x000fe20003803000 */
[----:B------:R2:W5:Y:S01]  /*e940*/  LDL.LU R204, [R1+0x158] ;  /* 0x0001580001cc7983 */ /* 0x0005620000300800 */
[----:B------:R-:W-:Y:S01]  /*e950*/  HMMA.16816.F32 R28, R8, R30, R188 ;  /* 0x0000001e081c723c */ /* 0x000fe200000018bc */
[----:B------:R-:W-:-:S02]  /*e960*/  PRMT R3, R3, 0x5410, R20 ;  /* 0x0000541003037816 */ /* 0x000fc40000000014 */
[----:B------:R-:W-:Y:S01]  /*e970*/  LOP3.LUT R126, R67, R2, RZ, 0xc0, !PT ;  /* 0x00000002437e7212 */ /* 0x000fe200078ec0ff */
[----:B------:R-:W-:Y:S01]  /*e980*/  LDSM.16.MT88.4 R20, [R205+0xb800] ;  /* 0x00b80000cd14783b */ /* 0x000fe20000004200 */
[----:B------:R-:W-:-:S03]  /*e990*/  LOP3.LUT R2, R69, R252, R70, 0x96, !PT ;  /* 0x000000fc45027212 */ /* 0x000fc600078e9646 */
[C---:B------:R-:W-:Y:S01]  /*e9a0*/  HMMA.16816.F32 R188, R8.reuse, R26, R112 ;  /* 0x0000001a08bc723c */ /* 0x040fe20000001870 */
[----:B------:R-:W-:Y:S01]  /*e9b0*/  LOP3.LUT R125, R82, R0, RZ, 0xc0, !PT ;  /* 0x00000000527d7212 */ /* 0x000fe200078ec0ff */
[----:B------:R-:W-:Y:S01]  /*e9c0*/  HSET2.LE.AND R0, R3, R221, PT ;  /* 0x000000dd03007233 */ /* 0x000fe20003803000 */
[----:B------:R-:W-:Y:S01]  /*e9d0*/  IMAD.WIDE.U32 R2, R2, -0x2daee0ad, RZ ;  /* 0xd2511f5302027825 */ /* 0x000fe200078e00ff */
[----:B------:R-:W3:Y:S03]  /*e9e0*/  LDSM.16.MT88.4 R64, [R205+0xa800] ;  /* 0x00a80000cd40783b */ /* 0x000ee60000004200 */
[----:B------:R-:W-:Y:S01]  /*e9f0*/  MOV R112, R98 ;  /* 0x0000006200707202 */ /* 0x000fe20000000f00 */
[----:B------:R-:W-:Y:S01]  /*ea00*/  IMAD.MOV.U32 R113, RZ, RZ, R219 ;  /* 0x000000ffff717224 */ /* 0x000fe200078e00db */
[----:B------:R-:W-:Y:S01]  /*ea10*/  MOV R115, R131 ;  /* 0x0000008300737202 */ /* 0x000fe20000000f00 */
[----:B------:R-:W-:Y:S01]  /*ea20*/  IMAD.MOV.U32 R114, RZ, RZ, R218 ;  /* 0x000000ffff727224 */ /* 0x000fe200078e00da */
[----:B------:R-:W-:Y:S01]  /*ea30*/  HMMA.16816.F32 R184, R8, R24, R184 ;  /* 0x0000001808b8723c */ /* 0x000fe200000018b8 */
[----:B------:R-:W4:Y:S01]  /*ea40*/  LDSM.16.MT88.4 R80, [R201+0xb800] ;  /* 0x00b80000c950783b */ /* 0x000f220000004200 */
[----:B------:R-:W-:-:S02]  /*ea50*/  LOP3.LUT R127, R102, R0, RZ, 0xc0, !PT ;  /* 0x00000000667f7212 */ /* 0x000fc400078ec0ff */
[----:B------:R-:W-:Y:S01]  /*ea60*/  LOP3.LUT R0, R3, R244, R100, 0x96, !PT ;  /* 0x000000f403007212 */ /* 0x000fe200078e9664 */
[----:B------:R-:W-:Y:S03]  /*ea70*/  LDSM.16.MT88.4 R96, [R203+0xb800] ;  /* 0x00b80000cb60783b */ /* 0x000fe60000004200 */
[C---:B------:R-:W-:Y:S01]  /*ea80*/  HMMA.16816.F32 R196, R8.reuse, R34, R196 ;  /* 0x0000002208c4723c */ /* 0x040fe200000018c4 */
[----:B------:R-:W-:Y:S01]  /*ea90*/  LOP3.LUT R3, R2, 0xffff, RZ, 0xc0, !PT ;  /* 0x0000ffff02037812 */ /* 0x000fe200078ec0ff */
[----:B------:R2:W5:Y:S06]  /*eaa0*/  LDL.LU R202, [R1+0x154] ;  /* 0x0001540001ca7983 */ /* 0x00056c0000300800 */
[----:B------:R-:W-:Y:S01]  /*eab0*/  HMMA.16816.F32 R32, R8, R40, R156 ;  /* 0x000000280820723c */ /* 0x000fe2000000189c */
[----:B------:R-:W1:Y:S01]  /*eac0*/  LDSM.16.MT88.4 R156, [R203+0xa800] ;  /* 0x00a80000cb9c783b */ /* 0x000e620000004200 */
[----:B------:R-:W-:-:S06]  /*ead0*/  SHF.R.U32.HI R4, RZ, 0x8, R3 ;  /* 0x00000008ff047819 */ /* 0x000fcc0000011603 */
[----:B------:R-:W-:Y:S01]  /*eae0*/  HMMA.16816.F32 R24, R8, R42, R112 ;  /* 0x0000002a0818723c */ /* 0x000fe20000001870 */
[----:B------:R-:W2:Y:S01]  /*eaf0*/  LDSM.16.MT88.4 R112, [R206+0xb800] ;  /* 0x00b80000ce70783b */ /* 0x000ea20000004200 */
[----:B------:R-:W-:Y:S02]  /*eb00*/  LOP3.LUT R3, R2, 0xff, RZ, 0xc0, !PT ;  /* 0x000000ff02037812 */ /* 0x000fe400078ec0ff */
[--C-:B------:R-:W-:Y:S01]  /*eb10*/  SHF.R.U32.HI R6, RZ, 0x10, R2.reuse ;  /* 0x00000010ff067819 */ /* 0x100fe20000011602 */
[----:B------:R1:W5:Y:S01]  /*eb20*/  LDL.LU R200, [R1+0x150] ;  /* 0x0001500001c87983 */ /* 0x0003620000300800 */
[----:B------:R-:W-:Y:S02]  /*eb30*/  SHF.R.U32.HI R7, RZ, 0x18, R2 ;  /* 0x00000018ff077819 */ /* 0x000fe40000011602 */
[----:B------:R-:W-:Y:S02]  /*eb40*/  LOP3.LUT R2, R0, 0xffff, RZ, 0xc0, !PT ;  /* 0x0000ffff00027812 */ /* 0x000fe400078ec0ff */
[----:B------:R-:W-:-:S02]  /*eb50*/  PRMT R8, R3, 0x5410, R4 ;  /* 0x0000541003087816 */ /* 0x000fc40000000004 */
[----:B------:R-:W-:Y:S02]  /*eb60*/  SHF.R.U32.HI R3, RZ, 0x8, R2 ;  /* 0x00000008ff037819 */ /* 0x000fe40000011602 */
[----:B------:R-:W-:-:S04]  /*eb70*/  LOP3.LUT R2, R0, 0xff, RZ, 0xc0, !PT ;  /* 0x000000ff00027812 */ /* 0x000fc800078ec0ff */
[----:B------:R-:W-:Y:S02]  /*eb80*/  PRMT R3, R2, 0x5410, R3 ;  /* 0x0000541002037816 */ /* 0x000fe40000000003 */
[--C-:B------:R-:W-:Y:S02]  /*eb90*/  SHF.R.U32.HI R2, RZ, 0x10, R0.reuse ;  /* 0x00000010ff027819 */ /* 0x100fe40000011600 */
[----:B------:R-:W-:Y:S02]  /*eba0*/  SHF.R.U32.HI R5, RZ, 0x18, R0 ;  /* 0x00000018ff057819 */ /* 0x000fe40000011600 */
[----:B------:R-:W-:Y:S02]  /*ebb0*/  LOP3.LUT R2, R2, 0xff, RZ, 0xc0, !PT ;  /* 0x000000ff02027812 */ /* 0x000fe400078ec0ff */
[----:B------:R-:W-:Y:S01]  /*ebc0*/  LOP3.LUT R4, R6, 0xff, RZ, 0xc0, !PT ;  /* 0x000000ff06047812 */ /* 0x000fe200078ec0ff */
[----:B------:R-:W-:Y:S01]  /*ebd0*/  HSET2.LE.AND R0, R3, R221, PT ;  /* 0x000000dd03007233 */ /* 0x000fe20003803000 */
[----:B------:R-:W-:-:S02]  /*ebe0*/  PRMT R2, R2, 0x5410, R5 ;  /* 0x0000541002027816 */ /* 0x000fc40000000005 */
[----:B------:R-:W-:Y:S02]  /*ebf0*/  PRMT R3, R4, 0x5410, R7 ;  /* 0x0000541004037816 */ /* 0x000fe40000000007 */
[----:B------:R-:W-:Y:S01]  /*ec00*/  LOP3.LUT R128, R128, R0, RZ, 0xc0, !PT ;  /* 0x0000000080807212 */ /* 0x000fe200078ec0ff */
[--C-:B------:R-:W-:Y:S02]  /*ec10*/  HSET2.LE.AND R0, R2, R221.reuse, PT ;  /* 0x000000dd02007233 */ /* 0x100fe40003803000 */
[--C-:B------:R-:W-:Y:S02]  /*ec20*/  HSET2.LE.AND R2, R8, R221.reuse, PT ;  /* 0x000000dd08027233 */ /* 0x100fe40003803000 */
[----:B------:R-:W-:Y:S01]  /*ec30*/  HSET2.LE.AND R3, R3, R221, PT ;  /* 0x000000dd03037233 */ /* 0x000fe20003803000 */
[----:B-1----:R-:W-:Y:S01]  /*ec40*/  HMMA.16816.F32 R44, R124, R50, R56 ;  /* 0x000000327c2c723c */ /* 0x002fe20000001838 */
[----:B------:R-:W-:Y:S02]  /*ec50*/  LOP3.LUT R129, R129, R0, RZ, 0xc0, !PT ;  /* 0x0000000081817212 */ /* 0x000fe400078ec0ff */
[----:B------:R-:W-:-:S02]  /*ec60*/  LOP3.LUT R130, R130, R2, RZ, 0xc0, !PT ;  /* 0x0000000282827212 */ /* 0x000fc400078ec0ff */
[----:B------:R-:W-:-:S03]  /*ec70*/  LOP3.LUT R131, R103, R3, RZ, 0xc0, !PT ;  /* 0x0000000367837212 */ /* 0x000fc600078ec0ff */
[C---:B---3--:R-:W-:Y:S08]  /*ec80*/  HMMA.16816.F32 R56, R124.reuse, R64, R60 ;  /* 0x000000407c38723c */ /* 0x048ff0000000183c */
[C---:B------:R-:W-:Y:S08]  /*ec90*/  HMMA.16816.F32 R60, R124.reuse, R66, R72 ;  /* 0x000000427c3c723c */ /* 0x040ff00000001848 */
[C---:B----4-:R-:W-:Y:S08]  /*eca0*/  HMMA.16816.F32 R72, R124.reuse, R80, R76 ;  /* 0x000000507c48723c */ /* 0x050ff0000000184c */
        /* <DEDUP_REMOVED lines=11> */
[----:B------:R-:W-:Y:S07]  /*ed60*/  HMMA.16816.F32 R124, R124, R22, R116 ;  /* 0x000000167c7c723c */ /* 0x000fee0000001874 */
[----:B------:R-:W-:Y:S01]  /*ed70*/  IMAD.MOV.U32 R116, RZ, RZ, R39 ;  /* 0x000000ffff747224 */ /* 0x000fe200078e0027 */
[----:B------:R-:W-:Y:S01]  /*ed80*/  MOV R117, R38 ;  /* 0x0000002600757202 */ /* 0x000fe20000000f00 */
[----:B------:R-:W-:-:S02]  /*ed90*/  IMAD.MOV.U32 R118, RZ, RZ, R37 ;  /* 0x000000ffff767224 */ /* 0x000fc400078e0025 */
[----:B------:R-:W-:Y:S02]  /*eda0*/  IMAD.MOV.U32 R119, RZ, RZ, R36 ;  /* 0x000000ffff777224 */ /* 0x000fe400078e0024 */
[----:B------:R-:W-:Y:S01]  /*edb0*/  HMMA.16816.F32 R36, R128, R48, R180 ;  /* 0x000000308024723c */ /* 0x000fe200000018b4 */
[----:B------:R-:W2:Y:S01]  /*edc0*/  LDL R183, [R1+0xd8] ;  /* 0x0000d80001b77983 */ /* 0x000ea20000100800 */
[----:B------:R-:W-:-:S05]  /*edd0*/  FADD.FTZ R0, R194, R193 ;  /* 0x000000c1c2007221 */ /* 0x000fca0000010000 */
[----:B------:R1:W-:Y:S01]  /*ede0*/  STL [R1+0x68], R0 ;  /* 0x0000680001007387 */ /* 0x0003e20000100800 */
[----:B------:R-:W-:Y:S01]  /*edf0*/  HMMA.16816.F32 R84, R128, R96, R248 ;  /* 0x000000608054723c */ /* 0x000fe200000018f8 */
[----:B------:R-:W-:Y:S02]  /*ee00*/  IADD3 R218, P2, R12, -0x80, RZ ;  /* 0xffffff800cda7810 */ /* 0x000fe40007f5e0ff */
[----:B------:R-:W-:-:S05]  /*ee10*/  MOV R180, R192 ;  /* 0x000000c000b47202 */ /* 0x000fca0000000f00 */
[----:B------:R-:W-:Y:S01]  /*ee20*/  HMMA.16816.F32 R168, R128, R164, R168 ;  /* 0x000000a480a8723c */ /* 0x000fe200000018a8 */
[----:B------:R-:W-:-:S07]  /*ee30*/  IADD3.X R219, R13, -0x1, RZ, P2, !PT ;  /* 0xffffffff0ddb7810 */ /* 0x000fce00017fe4ff */
[C---:B------:R-:W-:Y:S08]  /*ee40*/  HMMA.16816.F32 R160, R128.reuse, R156, R160 ;  /* 0x0000009c80a0723c */ /* 0x040ff000000018a0 */
[C---:B------:R-:W-:Y:S08]  /*ee50*/  HMMA.16816.F32 R52, R128.reuse, R64, R176 ;  /* 0x000000408034723c */ /* 0x040ff000000018b0 */
[C---:B------:R-:W-:Y:S08]  /*ee60*/  HMMA.16816.F32 R68, R128.reuse, R80, R184 ;  /* 0x000000508044723c */ /* 0x040ff000000018b8 */
[C---:B------:R-:W-:Y:S08]  /*ee70*/  HMMA.16816.F32 R96, R128.reuse, R98, R116 ;  /* 0x000000628060723c */ /* 0x040ff00000001874 */
[C---:B------:R-:W-:Y:S08]  /*ee80*/  HMMA.16816.F32 R100, R128.reuse, R112, R240 ;  /* 0x000000708064723c */ /* 0x040ff000000018f0 */
[C---:B------:R-:W-:Y:S08]  /*ee90*/  HMMA.16816.F32 R164, R128.reuse, R166, R132 ;  /* 0x000000a680a4723c */ /* 0x040ff00000001884 */
[----:B------:R-:W-:Y:S01]  /*eea0*/  HMMA.16816.F32 R156, R128, R158, R172 ;  /* 0x0000009e809c723c */ /* 0x000fe200000018ac */
[----:B------:R-:W-:Y:S01]  /*eeb0*/  IMAD.MOV.U32 R135, RZ, RZ, R245 ;  /* 0x000000ffff877224 */ /* 0x000fe200078e00f5 */
[----:B------:R-:W-:Y:S01]  /*eec0*/  MOV R133, R222 ;  /* 0x000000de00857202 */ /* 0x000fe20000000f00 */
[----:B------:R-:W-:-:S05]  /*eed0*/  IMAD.MOV.U32 R132, RZ, RZ, R211 ;  /* 0x000000ffff847224 */ /* 0x000fca00078e00d3 */
[----:B------:R-:W-:Y:S01]  /*eee0*/  HMMA.16816.F32 R48, R128, R50, R136 ;  /* 0x000000328030723c */ /* 0x000fe20000001888 */
[----:B------:R-:W-:-:S07]  /*eef0*/  IMAD.MOV.U32 R134, RZ, RZ, R235 ;  /* 0x000000ffff867224 */ /* 0x000fce00078e00eb */
[C---:B------:R-:W-:Y:S08]  /*ef00*/  HMMA.16816.F32 R64, R128.reuse, R66, R28 ;  /* 0x000000428040723c */ /* 0x040ff0000000181c */
[C---:B------:R-:W-:Y:S08]  /*ef10*/  HMMA.16816.F32 R80, R128.reuse, R82, R188 ;  /* 0x000000528050723c */ /* 0x040ff000000018bc */
[C---:B------:R-:W-:Y:S08]  /*ef20*/  HMMA.16816.F32 R112, R128.reuse, R114, R196 ;  /* 0x000000728070723c */ /* 0x040ff000000018c4 */
[C---:B------:R-:W-:Y:S08]  /*ef30*/  HMMA.16816.F32 R116, R128.reuse, R20, R32 ;  /* 0x000000148074723c */ /* 0x040ff00000001820 */
[----:B------:R-:W-:Y:S01]  /*ef40*/  HMMA.16816.F32 R128, R128, R22, R24 ;  /* 0x000000168080723c */ /* 0x000fe20000001818 */
[----:B--2---:R-:W-:Y:S11]  /*ef50*/  ISETP.GT.AND P3, PT, R192, R183, PT ;  /* 0x000000b7c000720c */ /* 0x004ff60003f64270 */
[----:B------:R-:W-:Y:S02]  /*ef60*/  @!UPT UIADD3 URZ, URZ, URZ, URZ ;  /* 0x0000003f3f3ff290 */ /* 0x000fe4000fffe03f */
[----:B------:R-:W-:Y:S05]  /*ef70*/  @!P3 BRA `(.L_x_2241) ;  /* 0x000125500000b947 */ /* 0x000fea0003800000 */
[----:B-1----:R-:W2:Y:S01]  /*ef80*/  LDL.64 R174, [R1+0x60] ;  /* 0x0000600001ae7983 */ /* 0x002ea20000100a00 */
[----:B------:R-:W-:-:S04]  /*ef90*/  DEPBAR.LE SB0, 0x0 ;  /* 0x000080000000791a */ /* 0x000fc80000000000 */
[----:B------:R-:W3:Y:S04]  /*efa0*/  LDL R248, [R1+0x44] ;  /* 0x0000440001f87983 */ /* 0x000ee80000100800 */
[----:B------:R-:W4:Y:S04]  /*efb0*/  LDL.64 R6, [R1+0xf8] ;  /* 0x0000f80001067983 */ /* 0x000f280000100a00 */
[----:B------:R-:W4:Y:S01]  /*efc0*/  LDL.64 R10, [R1+0x110] ;  /* 0x00011000010a7983 */ /* 0x000f220000100a00 */
[----:B------:R-:W-:Y:S03]  /*efd0*/  WARPSYNC 0xffffffff ;  /* 0xffffffff00007948 */ /* 0x000fe60003800000 */
[----:B------:R-:W-:Y:S06]  /*efe0*/  BAR.SYNC.DEFER_BLOCKING 0x0 ;  /* 0x0000000000007b1d */ /* 0x000fec0000010000 */
[----:B-----5:R-:W-:Y:S01]  /*eff0*/  @P1 STS.128 [R220+0xa000], RZ ;  /* 0x00a000ffdc001388 */ /* 0x020fe20000000c00 */
[----:B--2---:R-:W-:-:S02]  /*f000*/  SHF.L.U64.HI R2, R174, 0x5, R175 ;  /* 0x00000005ae027819 */ /* 0x004fc400000102af */
[----:B---3--:R-:W-:Y:S01]  /*f010*/  IADD3 R180, R248, -0x3, RZ ;  /* 0xfffffffdf8b47810 */ /* 0x008fe20007ffe0ff */
[----:B------:R-:W-:-:S03]  /*f020*/  IMAD.SHL.U32 R0, R174, 0x20, RZ ;  /* 0x00000020ae007824 */ /* 0x000fc600078e00ff */
[----:B------:R-:W-:Y:S01]  /*f030*/  SHF.R.S32.HI R5, RZ, 0x1f, R180 ;  /* 0x0000001fff057819 */ /* 0x000fe200000114b4 */
[----:B------:R-:W-:Y:S02]  /*f040*/  IMAD R4, R2, R180, RZ ;  /* 0x000000b402047224 */ /* 0x000fe400078e02ff */
[----:B----4-:R-:W-:Y:S02]  /*f050*/  IMAD.MOV.U32 R6, RZ, RZ, R10 ;  /* 0x000000ffff067224 */ /* 0x010fe400078e000a */
[-C--:B------:R-:W-:Y:S02]  /*f060*/  IMAD R4, R5, R0.reuse, R4 ;  /* 0x0000000005047224 */ /* 0x080fe400078e0204 */
[----:B------:R-:W-:Y:S01]  /*f070*/  IMAD.WIDE.U32 R2, R180, R0, R6 ;  /* 0x00000000b4027225 */ /* 0x000fe200078e0006 */
[----:B------:R1:W-:Y:S03]  /*f080*/  STL.64 [R1+0x128], R6 ;  /* 0x0001280601007387 */ /* 0x0003e60000100a00 */
[----:B------:R-:W-:Y:S01]  /*f090*/  IMAD.IADD R3, R3, 0x1, R4 ;  /* 0x0000000103037824 */ /* 0x000fe200078e0204 */
[----:B------:R-:W-:-:S02]  /*f0a0*/  LEA R0, P2, R174, R2, 0x4 ;  /* 0x00000002ae007211 */ /* 0x000fc400078420ff */
[-C--:B------:R-:W-:Y:S02]  /*f0b0*/  @!P1 LEA R10, P5, R2, R238.reuse, 0x1 ;  /* 0x000000ee020a9211 */ /* 0x080fe400078a08ff */
[-C--:B------:R-:W-:Y:S02]  /*f0c0*/  @!P1 LEA R8, P4, R0, R238.reuse, 0x1 ;  /* 0x000000ee00089211 */ /* 0x080fe400078808ff */
[----:B------:R-:W-:Y:S02]  /*f0d0*/  LEA.HI.X R5, R174, R3, R175, 0x4, P2 ;  /* 0x00000003ae057211 */ /* 0x000fe400010f24af */
[-C--:B------:R-:W-:Y:S02]  /*f0e0*/  @!P1 LEA.HI.X R11, R2, R239.reuse, R3, 0x1, P5 ;  /* 0x000000ef020b9211 */ /* 0x080fe400028f0c03 */
[C---:B------:R-:W-:Y:S02]  /*f0f0*/  @!P0 LEA R4, P2, R0.reuse, R238, 0x1 ;  /* 0x000000ee00048211 */ /* 0x040fe400078408ff */
[CCC-:B------:R-:W-:Y:S01]  /*f100*/  @!P1 LEA.HI.X R9, R0.reuse, R239.reuse, R5.reuse, 0x1, P4 ;  /* 0x000000ef00099211 */ /* 0x1c0fe200020f0c05 */
[----:B------:R-:W-:Y:S01]  /*f110*/  @!PT LDS RZ, [RZ] ;  /* 0x00000000fffff984 */ /* 0x000fe20000000800 */
[----:B------:R-:W-:Y:S01]  /*f120*/  @!PT LDS RZ, [RZ] ;  /* 0x00000000fffff984 */ /* 0x000fe20000000800 */
[----:B------:R-:W-:Y:S01]  /*f130*/  @!PT LDS RZ, [RZ] ;  /* 0x00000000fffff984 */ /* 0x000fe20000000800 */
[----:B------:R2:W-:Y:S01]  /*f140*/  @!P1 LDGSTS.E.BYPASS.LTC128B.128 [R220+0xa000], [R10.64] ;  /* 0x0a0000000adc9fae */ /* 0x0005e2000b901d44 */
[----:B------:R-:W-:-:S02]  /*f150*/  @!P0 LEA.HI.X R5, R0, R239, R5, 0x1, P2 ;  /* 0x000000ef00058211 */ /* 0x000fc400010f0c05 */
[----:B-1----:R-:W-:-:S04]  /*f160*/  @!P0 LEA R6, P3, R2, R238, 0x1 ;  /* 0x000000ee02068211 */ /* 0x002fc800078608ff */
[----:B------:R-:W-:Y:S01]  /*f170*/  @!P0 LEA.HI.X R7, R2, R239, R3, 0x1, P3 ;  /* 0x000000ef02078211 */ /* 0x000fe200018f0c03 */
        /* <DEDUP_REMOVED lines=16> */
[----:B------:R-:W3:Y:S04]  /*f280*/  LDSM.16.M88.4 R20, [R202+0x2000] ;  /* 0x00200000ca14783b */ /* 0x000ee80000000200 */
[----:B------:R-:W4:Y:S04]  /*f290*/  LDSM.16.M88.4 R24, [R202] ;  /* 0x00000000ca18783b */ /* 0x000f280000000200 */
[----:B------:R-:W-:Y:S04]  /*f2a0*/  LDSM.16.M88.4 R32, [R212] ;  /* 0x00000000d420783b */ /* 0x000fe80000000200 */
[----:B--2---:R-:W-:Y:S04]  /*f2b0*/  LDSM.16.M88.4 R8, [R204] ;  /* 0x00000000cc08783b */ /* 0x004fe80000000200 */
[----:B------:R-:W-:Y:S04]  /*f2c0*/  LDSM.16.M88.4 R136, [R200+0x8800] ;  /* 0x00880000c888783b */ /* 0x000fe80000000200 */
[----:B-1----:R-:W1:Y:S04]  /*f2d0*/  LDSM.16.M88.4 R4, [R204+0x2000] ;  /* 0x00200000cc04783b */ /* 0x002e680000000200 */
[----:B------:R-:W0:Y:S01]  /*f2e0*/  LDGDEPBAR ;  /* 0x00000000000079af */ /* 0x000e220000000000 */
[-C--:B---3--:R-:W-:Y:S08]  /*f2f0*/  HMMA.16816.F32 R28, R20, R132.reuse, RZ ;  /* 0x00000084141c723c */ /* 0x088ff000000018ff */
[----:B----4-:R-:W-:Y:S11]  /*f300*/  HMMA.16816.F32 R172, R24, R132, RZ ;  /* 0x0000008418ac723c */ /* 0x010ff600000018ff */
[----:B------:R-:W-:Y:S05]  /*f310*/  @!UPT UIADD3 URZ, URZ, URZ, URZ ;  /* 0x0000003f3f3ff290 */ /* 0x000fea000fffe03f */
[-C--:B-1----:R-:W-:Y:S01]  /*f320*/  HMMA.16816.F32 R188, R4, R32.reuse, R28 ;  /* 0x0000002004bc723c */ /* 0x082fe2000000181c */
[----:B------:R-:W1:Y:S07]  /*f330*/  LDSM.16.M88.4 R28, [R215] ;  /* 0x00000000d71c783b */ /* 0x000e6e0000000200 */
[----:B------:R-:W-:Y:S08]  /*f340*/  HMMA.16816.F32 R192, R8, R32, R172 ;  /* 0x0000002008c0723c */ /* 0x000ff000000018ac */
[-C--:B------:R-:W-:Y:S08]  /*f350*/  HMMA.16816.F32 R172, R20, R136.reuse, RZ ;  /* 0x0000008814ac723c */ /* 0x080ff000000018ff */
[----:B------:R-:W-:Y:S11]  /*f360*/  HMMA.16816.F32 R176, R24, R136, RZ ;  /* 0x0000008818b0723c */ /* 0x000ff600000018ff */
[----:B------:R-:W-:Y:S05]  /*f370*/  @!UPT UIADD3 URZ, URZ, URZ, URZ ;  /* 0x0000003f3f3ff290 */ /* 0x000fea000fffe03f */
        /* <DEDUP_REMOVED lines=72> */
[----:B------:R-:W2:Y:S01]  /*f800*/  LDSM.16.M88.4 R8, [R208+0x4000] ;  /* 0x00400000d008783b */ /* 0x000ea20000000200 */
[----:B------:R-:W-:-:S02]  /*f810*/  ISETP.GT.AND P2, PT, R180, R183, PT ;  /* 0x000000b7b400720c */ /* 0x000fc40003f44270 */
[C---:B-1----:R-:W-:Y:S08]  /*f820*/  HMMA.16816.F32 R184, R4.reuse, R22, R172 ;  /* 0x0000001604b8723c */ /* 0x042ff000000018ac */
[-C--:B------:R-:W-:Y:S08]  /*f830*/  HMMA.16816.F32 R192, R4, R20.reuse, R192 ;  /* 0x0000001404c0723c */ /* 0x080ff000000018c0 */
[C---:B--2---:R-:W-:Y:S08]  /*f840*/  HMMA.16816.F32 R176, R8.reuse, R20, R176 ;  /* 0x0000001408b0723c */ /* 0x044ff000000018b0 */
[----:B------:R-:W-:Y:S01]  /*f850*/  HMMA.16816.F32 R172, R8, R22, R32 ;  /* 0x0000001608ac723c */ /* 0x000fe20000001820 */
[----:B------:R-:W1:Y:S01]  /*f860*/  LDSM.16.M88.4 R20, [R207+0x1800] ;  /* 0x00180000cf14783b */ /* 0x000e620000000200 */
[----:B------:R-:W-:-:S04]  /*f870*/  DEPBAR.LE SB0, 0x0 ;  /* 0x000080000000791a */ /* 0x000fc80000000000 */
[----:B------:R-:W-:Y:S02]  /*f880*/  BSSY B1, `(.L_x_2246) ;  /* 0x0000035000017945 */ /* 0x000fe40003800000 */
[-C--:B-1----:R-:W-:Y:S08]  /*f890*/  HMMA.16816.F32 R188, R4, R20.reuse, R132 ;  /* 0x0000001404bc723c */ /* 0x082ff00000001884 */
[----:B------:R-:W-:Y:S08]  /*f8a0*/  HMMA.16816.F32 R136, R8, R20, R136 ;  /* 0x000000140888723c */ /* 0x000ff00000001888 */
[-C--:B------:R-:W-:Y:S08]  /*f8b0*/  HMMA.16816.F32 R196, R4, R22.reuse, R28 ;  /* 0x0000001604c4723c */ /* 0x080ff0000000181c */
[----:B------:R-:W-:Y:S01]  /*f8c0*/  HMMA.16816.F32 R132, R8, R22, R24 ;  /* 0x000000160884723c */ /* 0x000fe20000001818 */
[----:B------:R-:W-:Y:S06]  /*f8d0*/  BAR.SYNC.DEFER_BLOCKING 0x0 ;  /* 0x0000000000007b1d */ /* 0x000fec0000010000 */
[----:B------:R-:W-:Y:S01]  /*f8e0*/  @!UPT UIADD3 URZ, URZ, URZ, URZ ;  /* 0x0000003f3f3ff290 */ /* 0x000fe2000fffe03f */
[----:B------:R-:W-:Y:S11]  /*f8f0*/  @!P2 BRA `(.L_x_2247) ;  /* 0x000002d00000a947 */ /* 0x000ff60003800000 */
[----:B------:R-:W2:Y:S04]  /*f900*/  LDL R249, [R1+0x100] ;  /* 0x0001000001f97983 */ /* 0x000ea80000100800 */
[----:B------:R-:W3:Y:S04]  /*f910*/  LDL R181, [R1+0xcc] ;  /* 0x0000cc0001b57983 */ /* 0x000ee80000100800 */
[----:B------:R-:W4:Y:S04]  /*f920*/  LDL.64 R250, [R1+0xf0] ;  /* 0x0000f00001fa7983 */ /* 0x000f280000100a00 */
[----:B------:R-:W5:Y:S04]  /*f930*/  LDL R182, [R1+0x104] ;  /* 0x0001040001b67983 */ /* 0x000f680000100800 */
[----:B------:R-:W5:Y:S01]  /*f940*/  LDL R183, [R1+0x108] ;  /* 0x0001080001b77983 */ /* 0x000f620000100800 */
[----:B------:R-:W-:-:S04]  /*f950*/  IADD3 R2, R248, -0x4, RZ ;  /* 0xfffffffcf8027810 */ /* 0x000fc80007ffe0ff */
[----:B------:R-:W-:Y:S01]  /*f960*/  SHF.R.S32.HI R3, RZ, 0x1f, R2 ;  /* 0x0000001fff037819 */ /* 0x000fe20000011402 */
[----:B------:R1:W-:Y:S01]  /*f970*/  @P1 STS.128 [R220+0x8000], RZ ;  /* 0x008000ffdc001388 */ /* 0x0003e20000000c00 */
[----:B------:R-:W-:Y:S01]  /*f980*/  BSSY B0, `(.L_x_2248) ;  /* 0x0000023000007945 */ /* 0x000fe20003800000 */
[----:B--2---:R-:W-:-:S04]  /*f990*/  IMAD R0, R249, R2, RZ ;  /* 0x00000002f9007224 */ /* 0x004fc800078e02ff */
[-C--:B---3--:R-:W-:Y:S02]  /*f9a0*/  IMAD R0, R3, R181.reuse, R0 ;  /* 0x000000b503007224 */ /* 0x088fe400078e0200 */
[----:B----4-:R-:W-:-:S04]  /*f9b0*/  IMAD.WIDE.U32 R2, R2, R181, R250 ;  /* 0x000000b502027225 */ /* 0x010fc800078e00fa */
        /* <DEDUP_REMOVED lines=10> */
[----:B-----5:R-:W-:-:S03]  /*fa60*/  IADD3 R2, P2, R182, R2, RZ ;  /* 0x00000002b6027210 */ /* 0x020fc60007f5e0ff */
        /* <DEDUP_REMOVED lines=20> */
.L_x_2249:
[----:B------:R-:W-:Y:S05]  /*fbb0*/  BSYNC B0 ;  /* 0x0000000000007941 */ /* 0x000fea0003800000 */
.L_x_2248:
[----:B------:R-:W0:Y:S02]  /*fbc0*/  LDGDEPBAR ;  /* 0x00000000000079af */ /* 0x000e240000000000 */
.L_x_2247:
[----:B------:R-:W-:Y:S05]  /*fbd0*/  BSYNC B1 ;  /* 0x0000000000017941 */ /* 0x000fea0003800000 */
.L_x_2246:
[----:B------:R-:W2:Y:S04]  /*fbe0*/  LDL R0, [R1+0xac] ;  /* 0x0000ac0001007983 */ /* 0x000ea80000100800 */
[----:B------:R-:W3:Y:S04]  /*fbf0*/  LDL R2, [R1+0xa8] ;  /* 0x0000a80001027983 */ /* 0x000ee80000100800 */
[----:B------:R-:W4:Y:S04]  /*fc00*/  LDL R6, [R1+0x6c] ;  /* 0x00006c0001067983 */ /* 0x000f280000100800 */
[----:B------:R-:W4:Y:S04]  /*fc10*/  LDL R3, [R1+0xc0] ;  /* 0x0000c00001037983 */ /* 0x000f280000100800 */
[----:B-1----:R-:W4:Y:S04]  /*fc20*/  LDL R5, [R1+0xb0] ;  /* 0x0000b00001057983 */ /* 0x002f280000100800 */
[----:B------:R-:W1:Y:S02]  /*fc30*/  S2R R4, SR_TID.X ;  /* 0x0000000000047919 */ /* 0x000e640000002100 */
[----:B-1----:R-:W-:-:S05]  /*fc40*/  IMAD.SHL.U32 R4, R4, 0x2, RZ ;  /* 0x0000000204047824 */ /* 0x002fca00078e00ff */
[----:B------:R-:W-:-:S05]  /*fc50*/  LOP3.LUT R4, R4, 0x6, RZ, 0xc0, !PT ;  /* 0x0000000604047812 */ /* 0x000fca00078ec0ff */
[----:B------:R-:W-:-:S05]  /*fc60*/  IMAD R4, R180, 0x20, R4 ;  /* 0x00000020b4047824 */ /* 0x000fca00078e0204 */
[C---:B------:R-:W-:Y:S02]  /*fc70*/  IADD3 R11, R4.reuse, 0x1, RZ ;  /* 0x00000001040b7810 */ /* 0x040fe40007ffe0ff */
[C---:B------:R-:W-:Y:S02]  /*fc80*/  IADD3 R10, R4.reuse, 0x8, RZ ;  /* 0x00000008040a7810 */ /* 0x040fe40007ffe0ff */
[C---:B------:R-:W-:Y:S02]  /*fc90*/  IADD3 R9, R4.reuse, 0x9, RZ ;  /* 0x0000000904097810 */ /* 0x040fe40007ffe0ff */
[C---:B------:R-:W-:Y:S02]  /*fca0*/  IADD3 R8, R4.reuse, 0x10, RZ ;  /* 0x0000001004087810 */ /* 0x040fe40007ffe0ff */
[C---:B------:R-:W-:Y:S02]  /*fcb0*/  IADD3 R7, R4.reuse, 0x11, RZ ;  /* 0x0000001104077810 */ /* 0x040fe40007ffe0ff */
[----:B------:R-:W-:-:S02]  /*fcc0*/  ISETP.GE.AND P2, PT, R4, R228, PT ;  /* 0x000000e40400720c */ /* 0x000fc40003f46270 */
[C---:B------:R-:W-:Y:S02]  /*fcd0*/  ISETP.GE.AND P5, PT, R11.reuse, R228, PT ;  /* 0x000000e40b00720c */ /* 0x040fe40003fa6270 */
[----:B------:R-:W-:Y:S02]  /*fce0*/  ISETP.GE.OR P2, PT, R4, R234, !P2 ;  /* 0x000000ea0400720c */ /* 0x000fe40005746670 */
[C---:B------:R-:W-:Y:S02]  /*fcf0*/  ISETP.GE.AND P4, PT, R10.reuse, R228, PT ;  /* 0x000000e40a00720c */ /* 0x040fe40003f86270 */
[----:B------:R-:W-:Y:S02]  /*fd00*/  ISETP.GE.OR P5, PT, R11, R234, !P5 ;  /* 0x000000ea0b00720c */ /* 0x000fe40006fa6670 */
[----:B------:R-:W-:Y:S02]  /*fd10*/  ISETP.GE.AND P3, PT, R9, R228, PT ;  /* 0x000000e40900720c */ /* 0x000fe40003f66270 */
[----:B------:R-:W-:-:S02]  /*fd20*/  ISETP.GE.OR P4, PT, R10, R234, !P4 ;  /* 0x000000ea0a00720c */ /* 0x000fc40006786670 */
[----:B------:R-:W-:Y:S01]  /*fd30*/  ISETP.GE.OR P3, PT, R9, R234, !P3 ;  /* 0x000000ea0900720c */ /* 0x000fe20005f66670 */
[----:B--2---:R-:W-:Y:S01]  /*fd40*/  IMAD.MOV.U32 R29, RZ, RZ, R0 ;  /* 0x000000ffff1d7224 */ /* 0x004fe200078e0000 */
[----:B------:R-:W-:-:S04]  /*fd50*/  IADD3 R0, R223, -R4, RZ ;  /* 0x80000004df007210 */ /* 0x000fc80007ffe0ff */
[----:B------:R-:W-:Y:S01]  /*fd60*/  IABS R0, R0 ;  /* 0x0000000000007213 */ /* 0x000fe20000000000 */
[----:B---3--:R-:W-:-:S04]  /*fd70*/  IMAD.MOV.U32 R218, RZ, RZ, R2 ;  /* 0x000000ffffda7224 */ /* 0x008fc800078e0002 */
[----:B------:R-:W-:Y:S02]  /*fd80*/  IMAD.MOV.U32 R2, RZ, RZ, R0 ;  /* 0x000000ffff027224 */ /* 0x000fe400078e0000 */
[----:B------:R-:W-:Y:S02]  /*fd90*/  IMAD.IADD R0, R223, 0x1, -R11 ;  /* 0x00000001df007824 */ /* 0x000fe400078e0a0b */
[----:B----4-:R-:W-:-:S03]  /*fda0*/  IMAD.MOV.U32 R181, RZ, RZ, R6 ;  /* 0x000000ffffb57224 */ /* 0x010fc600078e0006 */
[----:B------:R-:W-:Y:S01]  /*fdb0*/  IABS R0, R0 ;  /* 0x0000000000007213 */ /* 0x000fe20000000000 */
[----:B------:R1:W-:Y:S01]  /*fdc0*/  I2F R6, R2 ;  /* 0x0000000200067306 */ /* 0x0003e20000201400 */
[----:B------:R-:W-:Y:S02]  /*fdd0*/  IMAD.MOV.U32 R183, RZ, RZ, R3 ;  /* 0x000000ffffb77224 */ /* 0x000fe400078e0003 */
[C---:B------:R-:W-:Y:S02]  /*fde0*/  IMAD.IADD R3, R223.reuse, 0x1, -R9 ;  /* 0x00000001df037824 */ /* 0x040fe400078e0a09 */
[----:B------:R-:W-:Y:S02]  /*fdf0*/  IMAD.MOV.U32 R182, RZ, RZ, R5 ;  /* 0x000000ffffb67224 */ /* 0x000fe400078e0005 */
[----:B-1----:R-:W-:Y:S02]  /*fe00*/  IMAD.MOV.U32 R2, RZ, RZ, R0 ;  /* 0x000000ffff027224 */ /* 0x002fe400078e0000 */
[----:B------:R-:W-:-:S05]  /*fe10*/  IMAD.IADD R0, R223, 0x1, -R10 ;  /* 0x00000001df007824 */ /* 0x000fca00078e0a0a */
[----:B------:R-:W-:Y:S01]  /*fe20*/  IABS R0, R0 ;  /* 0x0000000000007213 */ /* 0x000fe20000000000 */
[----:B------:R1:W-:Y:S04]  /*fe30*/  I2F R5, R2 ;  /* 0x0000000200057306 */ /* 0x0003e80000201400 */
[----:B-1----:R-:W-:Y:S01]  /*fe40*/  IMAD.MOV.U32 R2, RZ, RZ, R0 ;  /* 0x000000ffff027224 */ /* 0x002fe200078e0000 */
[----:B------:R-:W-:-:S06]  /*fe50*/  IABS R0, R3 ;  /* 0x0000000300007213 */ /* 0x000fcc0000000000 */
[----:B------:R-:W1:Y:S08]  /*fe60*/  I2F R0, R0 ;  /* 0x0000000000007306 */ /* 0x000e700000201400 */
[----:B------:R-:W2:Y:S01]  /*fe70*/  I2F R2, R2 ;  /* 0x0000000200027306 */ /* 0x000ea20000201400 */
[C---:B------:R-:W-:Y:S02]  /*fe80*/  IMAD.IADD R3, R223.reuse, 0x1, -R7 ;  /* 0x00000001df037824 */ /* 0x040fe400078e0a07 */
[----:B-1----:R-:W-:Y:S01]  /*fe90*/  FFMA.FTZ R24, R0, -R216, R173 ;  /* 0x800000d800187223 */ /* 0x002fe200000100ad */
[----:B------:R-:W-:-:S04]  /*fea0*/  IADD3 R0, R223, -R8, RZ ;  /* 0x80000008df007210 */ /* 0x000fc80007ffe0ff */
[----:B------:R-:W-:Y:S01]  /*feb0*/  IABS R0, R0 ;  /* 0x0000000000007213 */ /* 0x000fe20000000000 */
[----:B--2---:R-:W-:-:S04]  /*fec0*/  FFMA.FTZ R25, R2, -R216, R172 ;  /* 0x800000d802197223 */ /* 0x004fc800000100ac */
[----:B------:R-:W-:Y:S01]  /*fed0*/  IMAD.MOV.U32 R2, RZ, RZ, R0 ;  /* 0x000000ffff027224 */ /* 0x000fe200078e0000 */
[----:B------:R-:W-:-:S06]  /*fee0*/  IABS R0, R3 ;  /* 0x0000000300007213 */ /* 0x000fcc0000000000 */
[----:B------:R-:W1:Y:S01]  /*fef0*/  I2F R0, R0 ;  /* 0x0000000000007306 */ /* 0x000e620000201400 */
[-C--:B------:R-:W-:Y:S01]  /*ff00*/  FFMA.FTZ R21, R6, -R216.reuse, R176 ;  /* 0x800000d806157223 */ /* 0x080fe200000100b0 */
[----:B------:R-:W-:Y:S01]  /*ff10*/  IADD3 R6, R4, 0x18, RZ ;  /* 0x0000001804067810 */ /* 0x000fe20007ffe0ff */
[----:B-1----:R-:W-:-:S04]  /*ff20*/  FFMA.FTZ R22, R0, -R216, R137 ;  /* 0x800000d800167223 */ /* 0x002fc80000010089 */
[----:B------:R-:W-:-:S05]  /*ff30*/  IMAD.IADD R0, R223, 0x1, -R6 ;  /* 0x00000001df007824 */ /* 0x000fca00078e0a06 */
[----:B------:R-:W-:-:S06]  /*ff40*/  IABS R0, R0 ;  /* 0x0000000000007213 */ /* 0x000fcc0000000000 */
[----:B------:R-:W1:Y:S01]  /*ff50*/  I2F R0, R0 ;  /* 0x0000000000007306 */ /* 0x000e620000201400 */
[-C--:B------:R-:W-:Y:S01]  /*ff60*/  FFMA.FTZ R20, R5, -R216.reuse, R177 ;  /* 0x800000d805147223 */ /* 0x080fe200000100b1 */
[----:B------:R-:W-:Y:S01]  /*ff70*/  IADD3 R5, R4, 0x19, RZ ;  /* 0x0000001904057810 */ /* 0x000fe20007ffe0ff */
[----:B-1----:R-:W-:-:S04]  /*ff80*/  FFMA.FTZ R3, R0, -R216, R132 ;  /* 0x800000d800037223 */ /* 0x002fc80000010084 */
[----:B------:R-:W-:-:S05]  /*ff90*/  IMAD.IADD R0, R223, 0x1, -R5 ;  /* 0x00000001df007824 */ /* 0x000fca00078e0a05 */
[----:B------:R-:W-:Y:S01]  /*ffa0*/  IABS R0, R0 ;  /* 0x0000000000007213 */ /* 0x000fe20000000000 */
[----:B------:R-:W1:Y:S08]  /*ffb0*/  I2F R2, R2 ;  /* 0x0000000200027306 */ /* 0x000e700000201400 */
[----:B------:R-:W2:Y:S01]  /*ffc0*/  I2F R0, R0 ;  /* 0x0000000000007306 */ /* 0x000ea20000201400 */
[----:B------:R-:W-:-:S02]  /*ffd0*/  FSEL R27, R21, -INF , !P2 ;  /* 0xff800000151b7808 */ /* 0x000fc40005000000 */
[----:B------:R-:W-:Y:S01]  /*ffe0*/  FSEL R26, R20, -INF , !P5 ;  /* 0xff800000141a7808 */ /* 0x000fe20006800000 */
[----:B-1----:R-:W-:Y:S01]  /*fff0*/  FFMA.FTZ R23, R2, -R216, R136 ;  /* 0x800000d802177223 */ /* 0x002fe20000010088 */
[----:B------:R-:W-:Y:S02]  /*10000*/  ISETP.GE.AND P2, PT, R8, R228, PT ;  /* 0x000000e40800720c */ /* 0x000fe40003f46270 */
[----:B------:R-:W-:Y:S01]  /*10010*/  FSEL R25, R25, -INF , !P4 ;  /* 0xff80000019197808 */ /* 0x000fe20006000000 */
[----:B--2---:R-:W-:Y:S01]  /*10020*/  FFMA.FTZ R2, R0, -R216, R133 ;  /* 0x800000d800027223 */ /* 0x004fe20000010085 */
[----:B------:R-:W-:-:S04]  /*10030*/  FMNMX.FTZ R0, R211, R27, !PT ;  /* 0x0000001bd3007209 */ /* 0x000fc80007810000 */
[----:B------:R-:W-:Y:S02]  /*10040*/  FMNMX.FTZ R0, R26, R0, !PT ;  /* 0x000000001a007209 */ /* 0x000fe40007810000 */
[----:B------:R-:W-:Y:S02]  /*10050*/  ISETP.GE.AND P4, PT, R7, R228, PT ;  /* 0x000000e40700720c */ /* 0x000fe40003f86270 */
[----:B------:R-:W-:Y:S02]  /*10060*/  ISETP.GE.OR P2, PT, R8, R234, !P2 ;  /* 0x000000ea0800720c */ /* 0x000fe40005746670 */
[----:B------:R-:W-:Y:S02]  /*10070*/  FSEL R24, R24, -INF , !P3 ;  /* 0xff80000018187808 */ /* 0x000fe40005800000 */
[----:B------:R-:W-:Y:S02]  /*10080*/  FMNMX.FTZ R0, R25, R0, !PT ;  /* 0x0000000019007209 */ /* 0x000fe40007810000 */
[----:B------:R-:W-:-:S02]  /*10090*/  ISETP.GE.AND P3, PT, R6, R228, PT ;  /* 0x000000e40600720c */ /* 0x000fc40003f66270 */
[----:B------:R-:W-:Y:S02]  /*100a0*/  ISETP.GE.OR P4, PT, R7, R234, !P4 ;  /* 0x000000ea0700720c */ /* 0x000fe40006786670 */
[----:B------:R-:W-:Y:S02]  /*100b0*/  FSEL R23, R23, -INF , !P2 ;  /* 0xff80000017177808 */ /* 0x000fe40005000000 */
[----:B------:R-:W-:Y:S02]  /*100c0*/  FMNMX.FTZ R0, R24, R0, !PT ;  /* 0x0000000018007209 */ /* 0x000fe40007810000 */
[----:B------:R-:W-:Y:S02]  /*100d0*/  ISETP.GE.AND P2, PT, R5, R228, PT ;  /* 0x000000e40500720c */ /* 0x000fe40003f46270 */
[----:B------:R-:W-:Y:S02]  /*100e0*/  ISETP.GE.OR P3, PT, R6, R234, !P3 ;  /* 0x000000ea0600720c */ /* 0x000fe40005f66670 */
[----:B------:R-:W-:-:S02]  /*100f0*/  FSEL R22, R22, -INF , !P4 ;  /* 0xff80000016167808 */ /* 0x000fc40006000000 */
[----:B------:R-:W-:Y:S02]  /*10100*/  FMNMX.FTZ R0, R23, R0, !PT ;  /* 0x0000000017007209 */ /* 0x000fe40007810000 */
[----:B------:R-:W-:Y:S02]  /*10110*/  ISETP.GE.OR P2, PT, R5, R234, !P2 ;  /* 0x000000ea0500720c */ /* 0x000fe40005746670 */
        /* <DEDUP_REMOVED lines=8> */
[----:B------:R-:W-:Y:S01]  /*101a0*/  IMAD.U32 R3, RZ, RZ, UR7 ;  /* 0x00000007ff037e24 */ /* 0x000fe2000f8e00ff */
[----:B-1----:R-:W-:-:S04]  /*101b0*/  FMNMX.FTZ R132, R0, R2, !PT ;  /* 0x0000000200847209 */ /* 0x002fc80007810000 */
[----:B------:R-:W-:Y:S01]  /*101c0*/  FSETP.NEU.FTZ.AND P2, PT, R132, -INF , PT ;  /* 0xff8000008400780b */ /* 0x000fe20003f5d000 */
[----:B------:R-:W-:-:S03]  /*101d0*/  IMAD.U32 R2, RZ, RZ, UR6 ;  /* 0x00000006ff027e24 */ /* 0x000fc6000f8e00ff */
[----:B------:R-:W-:-:S05]  /*101e0*/  FSEL R0, R132, RZ, P2 ;  /* 0x000000ff84007208 */ /* 0x000fca0001000000 */
[----:B------:R-:W-:Y:S02]  /*101f0*/  FADD.FTZ R28, R211, -R0 ;  /* 0x80000000d31c7221 */ /* 0x000fe40000010000 */
[----:B------:R-:W2:Y:S04]  /*10200*/  LD.E R0, [R2.64+0xdc] ;  /* 0x0000dc0402007980 */ /* 0x000ea8000c101900 */
[----:B------:R1:W-:Y:S04]  /*10210*/  STL.64 [R1+0x1a0], R14 ;  /* 0x0001a00e01007387 */ /* 0x0003e80000100a00 */
[----:B------:R3:W-:Y:S04]  /*10220*/  STL [R1+0x190], R205 ;  /* 0x000190cd01007387 */ /* 0x0007e80000100800 */
[----:B------:R4:W-:Y:S04]  /*10230*/  STL [R1+0x18c], R239 ;  /* 0x00018cef01007387 */ /* 0x0009e80000100800 */
[----:B------:R1:W-:Y:S04]  /*10240*/  STL [R1+0x188], R238 ;  /* 0x000188ee01007387 */ /* 0x0003e80000100800 */
[----:B------:R1:W-:Y:S04]  /*10250*/  STL [R1+0x184], R237 ;  /* 0x000184ed01007387 */ /* 0x0003e80000100800 */
[----:B------:R-:W-:Y:S04]  /*10260*/  STL [R1+0x180], R236 ;  /* 0x000180ec01007387 */ /* 0x000fe80000100800 */
[----:B------:R-:W-:Y:S04]  /*10270*/  STL [R1+0x17c], R220 ;  /* 0x00017cdc01007387 */ /* 0x000fe80000100800 */
[----:B------:R1:W-:Y:S04]  /*10280*/  STL [R1+0x178], R215 ;  /* 0x000178d701007387 */ /* 0x0003e80000100800 */
[----:B------:R-:W-:Y:S04]  /*10290*/  STL [R1+0x174], R214 ;  /* 0x000174d601007387 */ /* 0x000fe80000100800 */
[----:B------:R1:W-:Y:S04]  /*102a0*/  STL [R1+0x170], R213 ;  /* 0x000170d501007387 */ /* 0x0003e80000100800 */
[----:B------:R1:W-:Y:S04]  /*102b0*/  STL [R1+0x16c], R212 ;  /* 0x00016cd401007387 */ /* 0x0003e80000100800 */
[----:B------:R1:W-:Y:S04]  /*102c0*/  STL [R1+0x168], R210 ;  /* 0x000168d201007387 */ /* 0x0003e80000100800 */
[----:B------:R-:W-:Y:S04]  /*102d0*/  STL [R1+0x164], R209 ;  /* 0x000164d101007387 */ /* 0x000fe80000100800 */
[----:B------:R2:W-:Y:S04]  /*102e0*/  STL [R1+0x160], R208 ;  /* 0x000160d001007387 */ /* 0x0005e80000100800 */
[----:B------:R-:W-:Y:S04]  /*102f0*/  STL [R1+0x15c], R207 ;  /* 0x00015ccf01007387 */ /* 0x000fe80000100800 */
[----:B------:R2:W-:Y:S04]  /*10300*/  STL [R1+0x158], R204 ;  /* 0x000158cc01007387 */ /* 0x0005e80000100800 */
[----:B------:R2:W-:Y:S04]  /*10310*/  STL [R1+0x154], R202 ;  /* 0x000154ca01007387 */ /* 0x0005e80000100800 */
[----:B------:R2:W-:Y:S04]  /*10320*/  STL [R1+0x150], R200 ;  /* 0x000150c801007387 */ /* 0x0005e80000100800 */
[----:B------:R-:W4:Y:S01]  /*10330*/  LDL.LU R30, [R1+0xa0] ;  /* 0x0000a000011e7983 */ /* 0x000f220000300800 */
[----:B------:R-:W-:-:S02]  /*10340*/  ISETP.GE.AND P4, PT, R4, R227, PT ;  /* 0x000000e30400720c */ /* 0x000fc40003f86270 */
[C---:B------:R-:W-:Y:S01]  /*10350*/  ISETP.GE.AND P6, PT, R4.reuse, R226, PT ;  /* 0x000000e20400720c */ /* 0x040fe20003fc6270 */
[----:B-1----:R-:W4:Y:S01]  /*10360*/  LDL.64 R14, [R1+0x48] ;  /* 0x00004800010e7983 */ /* 0x002f220000100a00 */
[----:B------:R-:W-:Y:S01]  /*10370*/  ISETP.GE.OR P4, PT, R4, R233, !P4 ;  /* 0x000000e90400720c */ /* 0x000fe20006786670 */
[C---:B--2---:R-:W-:Y:S01]  /*10380*/  FMUL.FTZ R3, R0.reuse, R132 ;  /* 0x0000008400037220 */ /* 0x044fe20000410000 */
[C---:B------:R-:W-:Y:S01]  /*10390*/  ISETP.GE.AND P3, PT, R11.reuse, R227, PT ;  /* 0x000000e30b00720c */ /* 0x040fe20003f66270 */
[----:B------:R-:W-:Y:S01]  /*103a0*/  FMUL.FTZ R2, R0, R28 ;  /* 0x0000001c00027220 */ /* 0x000fe20000410000 */
[----:B------:R-:W-:Y:S01]  /*103b0*/  ISETP.GE.AND P5, PT, R11, R226, PT ;  /* 0x000000e20b00720c */ /* 0x000fe20003fa6270 */
[----:B---3--:R-:W2:Y:S01]  /*103c0*/  LDL R205, [R1+0xc4] ;  /* 0x0000c40001cd7983 */ /* 0x008ea20000100800 */
[----:B------:R-:W-:-:S03]  /*103d0*/  FSEL R3, R3, RZ, P2 ;  /* 0x000000ff03037208 */ /* 0x000fc60001000000 */
[----:B------:R-:W1:Y:S01]  /*103e0*/  MUFU.EX2 R2, R2 ;  /* 0x0000000200027308 */ /* 0x000e620000000800 */
[----:B----4-:R-:W3:Y:S01]  /*103f0*/  LDL R239, [R1+0xb4] ;  /* 0x0000b40001ef7983 */ /* 0x010ee20000100800 */
[-CC-:B------:R-:W-:Y:S02]  /*10400*/  FFMA.FTZ R27, R27, R0.reuse, -R3.reuse ;  /* 0x000000001b1b7223 */ /* 0x180fe40000010803 */
[-CC-:B------:R-:W-:Y:S01]  /*10410*/  FFMA.FTZ R26, R26, R0.reuse, -R3.reuse ;  /* 0x000000001a1a7223 */ /* 0x180fe20000010803 */
[----:B------:R-:W4:Y:S01]  /*10420*/  LDL R238, [R1+0xb8] ;  /* 0x0000b80001ee7983 */ /* 0x000f220000100800 */
[-CC-:B------:R-:W-:Y:S02]  /*10430*/  FFMA.FTZ R136, R25, R0.reuse, -R3.reuse ;  /* 0x0000000019887223 */ /* 0x180fe40000010803 */
[-CC-:B------:R-:W-:Y:S01]  /*10440*/  FFMA.FTZ R137, R24, R0.reuse, -R3.reuse ;  /* 0x0000000018897223 */ /* 0x180fe20000010803 */
[----:B------:R-:W2:Y:S01]  /*10450*/  LDL R237, [R1+0xbc] ;  /* 0x0000bc0001ed7983 */ /* 0x000ea20000100800 */
[----:B------:R-:W-:-:S02]  /*10460*/  FFMA.FTZ R172, R23, R0, -R3 ;  /* 0x0000000017ac7223 */ /* 0x000fc40000010803 */
[-CC-:B------:R-:W-:Y:S02]  /*10470*/  FFMA.FTZ R173, R22, R0.reuse, -R3.reuse ;  /* 0x0000000016ad7223 */ /* 0x180fe40000010803 */
[-CC-:B------:R-:W-:Y:S02]  /*10480*/  FFMA.FTZ R176, R21, R0.reuse, -R3.reuse ;  /* 0x0000000015b07223 */ /* 0x180fe40000010803 */
[----:B------:R-:W-:Y:S02]  /*10490*/  FFMA.FTZ R177, R20, R0, -R3 ;  /* 0x0000000014b17223 */ /* 0x000fe40000010803 */
[----:B------:R-:W1:Y:S02]  /*104a0*/  MUFU.EX2 R3, R27 ;  /* 0x0000001b00037308 */ /* 0x000e640000000800 */
[-C--:B-1----:R-:W-:Y:S01]  /*104b0*/  FMUL.FTZ R249, R165, R2.reuse ;  /* 0x00000002a5f97220 */ /* 0x082fe20000410000 */
[----:B------:R-:W-:Y:S01]  /*104c0*/  MOV R165, R29 ;  /* 0x0000001d00a57202 */ /* 0x000fe20000000f00 */
[----:B------:R-:W-:-:S02]  /*104d0*/  FMUL.FTZ R240, R168, R2 ;  /* 0x00000002a8f07220 */ /* 0x000fc40000410000 */
[-C--:B------:R-:W-:Y:S02]  /*104e0*/  FMUL.FTZ R241, R169, R2.reuse ;  /* 0x00000002a9f17220 */ /* 0x080fe40000410000 */
        /* <DEDUP_REMOVED lines=30> */
[----:B------:R-:W-:Y:S02]  /*106d0*/  FFMA.FTZ R20, R30, R2, R3 ;  /* 0x000000021e147223 */ /* 0x000fe40000010003 */
[----:B------:R-:W1:Y:S02]  /*106e0*/  MUFU.EX2 R2, R26 ;  /* 0x0000001a00027308 */ /* 0x000e640000000800 */
[C---:B-1----:R-:W-:Y:S01]  /*106f0*/  FADD.FTZ R64, R2.reuse, R20 ;  /* 0x0000001402407221 */ /* 0x042fe20000010000 */
[----:B------:R-:W-:Y:S01]  /*10700*/  F2FP.PACK_AB R156, R2, R3 ;  /* 0x00000003029c723e */ /* 0x000fe200000000ff */
[----:B------:R-:W-:-:S05]  /*10710*/  IMAD.IADD R2, R230, 0x1, -R4 ;  /* 0x00000001e6027824 */ /* 0x000fca00078e0a04 */
[----:B------:R-:W-:-:S06]  /*10720*/  IABS R2, R2 ;  /* 0x0000000200027213 */ /* 0x000fcc0000000000 */
[----:B------:R-:W1:Y:S02]  /*10730*/  I2F R2, R2 ;  /* 0x0000000200027306 */ /* 0x000e640000201400 */
[----:B-1----:R-:W-:Y:S01]  /*10740*/  FFMA.FTZ R3, R2, -R216, R178 ;  /* 0x800000d802037223 */ /* 0x002fe200000100b2 */
[----:B------:R-:W-:-:S04]  /*10750*/  IADD3 R2, R224, -R4, RZ ;  /* 0x80000004e0027210 */ /* 0x000fc80007ffe0ff */
[----:B------:R-:W-:-:S06]  /*10760*/  IABS R2, R2 ;  /* 0x0000000200027213 */ /* 0x000fcc0000000000 */
[----:B------:R-:W1:Y:S02]  /*10770*/  I2F R2, R2 ;  /* 0x0000000200027306 */ /* 0x000e640000201400 */
[----:B-1----:R-:W-:Y:S02]  /*10780*/  FFMA.FTZ R24, R2, -R216, R192 ;  /* 0x800000d802187223 */ /* 0x002fe400000100c0 */
[----:B------:R-:W-:-:S05]  /*10790*/  IMAD.IADD R2, R229, 0x1, -R4 ;  /* 0x00000001e5027824 */ /* 0x000fca00078e0a04 */
[----:B------:R-:W-:-:S06]  /*107a0*/  IABS R2, R2 ;  /* 0x0000000200027213 */ /* 0x000fcc0000000000 */
[----:B------:R-:W1:Y:S01]  /*107b0*/  I2F R2, R2 ;  /* 0x0000000200027306 */ /* 0x000e620000201400 */
[----:B------:R-:W-:Y:S02]  /*107c0*/  IMAD.MOV.U32 R96, RZ, RZ, R23 ;  /* 0x000000ffff607224 */ /* 0x000fe400078e0017 */
[----:B-1----:R-:W-:Y:S02]  /*107d0*/  FFMA.FTZ R23, R2, -R216, R194 ;  /* 0x800000d802177223 */ /* 0x002fe400000100c2 */
[----:B------:R-:W-:-:S05]  /*107e0*/  IMAD.IADD R2, R230, 0x1, -R11 ;  /* 0x00000001e6027824 */ /* 0x000fca00078e0a0b */
[----:B------:R-:W-:-:S06]  /*107f0*/  IABS R2, R2 ;  /* 0x0000000200027213 */ /* 0x000fcc0000000000 */
[----:B------:R-:W1:Y:S02]  /*10800*/  I2F R2, R2 ;  /* 0x0000000200027306 */ /* 0x000e640000201400 */
[----:B-1----:R-:W-:Y:S02]  /*10810*/  FFMA.FTZ R20, R2, -R216, R179 ;  /* 0x800000d802147223 */ /* 0x002fe400000100b3 */
[----:B------:R-:W-:-:S05]  /*10820*/  IMAD.IADD R2, R224, 0x1, -R11 ;  /* 0x00000001e0027824 */ /* 0x000fca00078e0a0b */
[----:B------:R-:W-:-:S06]  /*10830*/  IABS R2, R2 ;  /* 0x0000000200027213 */ /* 0x000fcc0000000000 */
[----:B------:R-:W1:Y:S01]  /*10840*/  I2F R2, R2 ;  /* 0x0000000200027306 */ /* 0x000e620000201400 */
[----:B------:R-:W-:Y:S01]  /*10850*/  IMAD.MOV.U32 R97, RZ, RZ, R22 ;  /* 0x000000ffff617224 */ /* 0x000fe200078e0016 */
[----:B------:R-:W-:Y:S01]  /*10860*/  FSEL R48, R3, -INF , !P4 ;  /* 0xff80000003307808 */ /* 0x000fe20006000000 */
[----:B-1----:R-:W-:Y:S02]  /*10870*/  FFMA.FTZ R22, R2, -R216, R193 ;  /* 0x800000d802167223 */ /* 0x002fe400000100c1 */
[----:B------:R-:W-:-:S05]  /*10880*/  IMAD.IADD R2, R229, 0x1, -R11 ;  /* 0x00000001e5027824 */ /* 0x000fca00078e0a0b */
[----:B------:R-:W-:Y:S01]  /*10890*/  IABS R3, R2 ;  /* 0x0000000200037213 */ /* 0x000fe20000000000 */
[----:B------:R-:W-:-:S05]  /*108a0*/  IMAD.IADD R2, R230, 0x1, -R10 ;  /* 0x00000001e6027824 */ /* 0x000fca00078e0a0a */
[----:B------:R-:W-:-:S06]  /*108b0*/  IABS R2, R2 ;  /* 0x0000000200027213 */ /* 0x000fcc0000000000 */
[----:B------:R-:W1:Y:S01]  /*108c0*/  I2F R2, R2 ;  /* 0x0000000200027306 */ /* 0x000e620000201400 */
[----:B------:R-:W-:-:S07]  /*108d0*/  IMAD.MOV.U32 R112, RZ, RZ, R21 ;  /* 0x000000ffff707224 */ /* 0x000fce00078e0015 */
[----:B------:R-:W3:Y:S01]  /*108e0*/  I2F R3, R3 ;  /* 0x0000000300037306 */ /* 0x000ee20000201400 */
[-C--:B------:R-:W-:Y:S02]  /*108f0*/  ISETP.GE.AND P2, PT, R4, R225.reuse, PT ;  /* 0x000000e10400720c */ /* 0x080fe40003f46270 */
[----:B------:R-:W-:Y:S01]  /*10900*/  ISETP.GE.AND P4, PT, R11, R225, PT ;  /* 0x000000e10b00720c */ /* 0x000fe20003f86270 */
[----:B-1----:R-:W-:Y:S02]  /*10910*/  FFMA.FTZ R21, R2, -R216, R174 ;  /* 0x800000d802157223 */ /* 0x002fe400000100ae */
[----:B------:R-:W-:Y:S01]  /*10920*/  IMAD.IADD R2, R224, 0x1, -R10 ;  /* 0x00000001e0027824 */ /* 0x000fe200078e0a0a */
[C---:B------:R-:W-:Y:S02]  /*10930*/  ISETP.GE.OR P6, PT, R4.reuse, R232, !P6 ;  /* 0x000000e80400720c */ /* 0x040fe400077c6670 */
[----:B------:R-:W-:Y:S02]  /*10940*/  ISETP.GE.OR P2, PT, R4, R231, !P2 ;  /* 0x000000e70400720c */ /* 0x000fe40005746670 */
[----:B------:R-:W-:-:S02]  /*10950*/  IABS R2, R2 ;  /* 0x0000000200027213 */ /* 0x000fc40000000000 */
[----:B------:R-:W-:Y:S02]  /*10960*/  IADD3 R4, R229, -R10, RZ ;  /* 0x8000000ae5047210 */ /* 0x000fe40007ffe0ff */
[C---:B------:R-:W-:Y:S02]  /*10970*/  ISETP.GE.OR P3, PT, R11.reuse, R233, !P3 ;  /* 0x000000e90b00720c */ /* 0x040fe40005f66670 */
[C---:B------:R-:W-:Y:S02]  /*10980*/  ISETP.GE.OR P5, PT, R11.reuse, R232, !P5 ;  /* 0x000000e80b00720c */ /* 0x040fe40006fa6670 */
[----:B------:R-:W-:Y:S01]  /*10990*/  ISETP.GE.OR P4, PT, R11, R231, !P4 ;  /* 0x000000e70b00720c */ /* 0x000fe20006786670 */
[----:B---3--:R-:W-:Y:S02]  /*109a0*/  FFMA.FTZ R11, R3, -R216, R195 ;  /* 0x800000d8030b7223 */ /* 0x008fe400000100c3 */
[----:B------:R-:W-:Y:S01]  /*109b0*/  IMAD.MOV.U32 R3, RZ, RZ, R2 ;  /* 0x000000ffff037224 */ /* 0x000fe200078e0002 */
[----:B------:R-:W-:-:S06]  /*109c0*/  IABS R2, R4 ;  /* 0x0000000400027213 */ /* 0x000fcc0000000000 */
[----:B------:R-:W1:Y:S08]  /*109d0*/  I2F R2, R2 ;  /* 0x0000000200027306 */ /* 0x000e700000201400 */
[----:B------:R-:W3:Y:S01]  /*109e0*/  I2F R3, R3 ;  /* 0x0000000300037306 */ /* 0x000ee20000201400 */
[----:B------:R-:W-:Y:S01]  /*109f0*/  FSEL R35, R23, -INF , !P2 ;  /* 0xff80000017237808 */ /* 0x000fe20005000000 */
[----:B-1----:R-:W-:-:S02]  /*10a00*/  FFMA.FTZ R23, R2, -R216, R186 ;  /* 0x800000d802177223 */ /* 0x002fc400000100ba */
[----:B------:R-:W-:-:S05]  /*10a10*/  IMAD.IADD R2, R230, 0x1, -R9 ;  /* 0x00000001e6027824 */ /* 0x000fca00078e0a09 */
[----:B------:R-:W-:Y:S01]  /*10a20*/  IABS R2, R2 ;  /* 0x0000000200027213 */ /* 0x000fe20000000000 */
[----:B---3--:R-:W-:Y:S02]  /*10a30*/  FFMA.FTZ R25, R3, -R216, R184 ;  /* 0x800000d803197223 */ /* 0x008fe400000100b8 */
[----:B------:R-:W-:Y:S01]  /*10a40*/  IMAD.IADD R3, R224, 0x1, -R9 ;  /* 0x00000001e0037824 */ /* 0x000fe200078e0a09 */
[----:B------:R-:W-:Y:S01]  /*10a50*/  FSEL R37, R24, -INF , !P6 ;  /* 0xff80000018257808 */ /* 0x000fe20007000000 */
[----:B------:R-:W-:Y:S01]  /*10a60*/  IMAD.MOV.U32 R4, RZ, RZ, R2 ;  /* 0x000000ffff047224 */ /* 0x000fe200078e0002 */
[----:B------:R-:W-:Y:S02]  /*10a70*/  FSEL R20, R20, -INF , !P3 ;  /* 0xff80000014147808 */ /* 0x000fe40005800000 */
[C---:B------:R-:W-:Y:S02]  /*10a80*/  ISETP.GE.AND P6, PT, R10.reuse, R227, PT ;  /* 0x000000e30a00720c */ /* 0x040fe40003fc6270 */
[----:B------:R-:W-:-:S02]  /*10a90*/  ISETP.GE.AND P2, PT, R10, R226, PT ;  /* 0x000000e20a00720c */ /* 0x000fc40003f46270 */
[C---:B------:R-:W-:Y:S02]  /*10aa0*/  ISETP.GE.AND P3, PT, R10.reuse, R225, PT ;  /* 0x000000e10a00720c */ /* 0x040fe40003f66270 */
[----:B------:R-:W-:Y:S01]  /*10ab0*/  IABS R2, R3 ;  /* 0x0000000300027213 */ /* 0x000fe20000000000 */
[----:B------:R-:W-:Y:S01]  /*10ac0*/  IMAD.IADD R3, R229, 0x1, -R9 ;  /* 0x00000001e5037824 */ /* 0x000fe200078e0a09 */
[C---:B------:R-:W-:Y:S02]  /*10ad0*/  ISETP.GE.OR P6, PT, R10.reuse, R233, !P6 ;  /* 0x000000e90a00720c */ /* 0x040fe400077c6670 */
[C---:B------:R-:W-:Y:S02]  /*10ae0*/  ISETP.GE.OR P2, PT, R10.reuse, R232, !P2 ;  /* 0x000000e80a00720c */ /* 0x040fe40005746670 */
[----:B------:R-:W-:Y:S02]  /*10af0*/  ISETP.GE.OR P3, PT, R10, R231, !P3 ;  /* 0x000000e70a00720c */ /* 0x000fe40005f66670 */
[----:B------:R1:W-:Y:S01]  /*10b00*/  I2F R10, R4 ;  /* 0x00000004000a7306 */ /* 0x0003e20000201400 */
[----:B------:R3:W-:Y:S01]  /*10b10*/  STL.64 [R1+0x198], R240 ;  /* 0x000198f001007387 */ /* 0x0007e20000100a00 */
[----:B-1----:R-:W-:-:S06]  /*10b20*/  IABS R4, R3 ;  /* 0x0000000300047213 */ /* 0x002fcc0000000000 */
[----:B------:R-:W1:Y:S01]  /*10b30*/  I2F R3, R2 ;  /* 0x0000000200037306 */ /* 0x000e620000201400 */
[----:B---3--:R-:W3:Y:S04]  /*10b40*/  LDL.64 R240, [R1+0x38] ;  /* 0x0000380001f07983 */ /* 0x008ee80000100a00 */
[----:B------:R-:W2:Y:S01]  /*10b50*/  LDL.LU R117, [R1+0x68] ;  /* 0x0000680001757983 */ /* 0x000ea20000300800 */
[----:B-1----:R-:W-:-:S03]  /*10b60*/  FFMA.FTZ R24, R3, -R216, R185 ;  /* 0x800000d803187223 */ /* 0x002fc600000100b9 */
[----:B------:R-:W2:Y:S01]  /*10b70*/  LDL.64 R184, [R1+0xe0] ;  /* 0x0000e00001b87983 */ /* 0x000ea20000100a00 */
[----:B------:R-:W-:Y:S01]  /*10b80*/  FFMA.FTZ R10, R10, -R216, R175 ;  /* 0x800000d80a0a7223 */ /* 0x000fe200000100af */
[----:B------:R-:W-:Y:S01]  /*10b90*/  FSEL R52, R11, -INF , !P4 ;  /* 0xff8000000b347808 */ /* 0x000fe20006000000 */
[----:B------:R-:W-:Y:S01]  /*10ba0*/  IMAD.IADD R2, R230, 0x1, -R8 ;  /* 0x00000001e6027824 */ /* 0x000fe200078e0a08 */
[----:B------:R-:W2:Y:S01]  /*10bb0*/  LDL.64 R174, [R1+0x148] ;  /* 0x0001480001ae7983 */ /* 0x000ea20000100a00 */
[----:B------:R-:W-:Y:S02]  /*10bc0*/  FSEL R36, R22, -INF , !P5 ;  /* 0xff80000016247808 */ /* 0x000fe40006800000 */
[----:B------:R-:W-:Y:S02]  /*10bd0*/  FSEL R11, R21, -INF , !P6 ;  /* 0xff800000150b7808 */ /* 0x000fe40007000000 */
[C---:B------:R-:W-:Y:S02]  /*10be0*/  ISETP.GE.AND P5, PT, R9.reuse, R227, PT ;  /* 0x000000e30900720c */ /* 0x040fe40003fa6270 */
[----:B------:R-:W-:-:S02]  /*10bf0*/  ISETP.GE.AND P4, PT, R9, R226, PT ;  /* 0x000000e20900720c */ /* 0x000fc40003f86270 */
[C---:B------:R-:W-:Y:S02]  /*10c00*/  ISETP.GE.AND P6, PT, R9.reuse, R225, PT ;  /* 0x000000e10900720c */ /* 0x040fe40003fc6270 */
[----:B------:R-:W-:Y:S02]  /*10c10*/  IABS R2, R2 ;  /* 0x0000000200027213 */ /* 0x000fe40000000000 */
[C---:B------:R-:W-:Y:S02]  /*10c20*/  ISETP.GE.OR P5, PT, R9.reuse, R233, !P5 ;  /* 0x000000e90900720c */ /* 0x040fe40006fa6670 */
[C---:B------:R-:W-:Y:S02]  /*10c30*/  ISETP.GE.OR P4, PT, R9.reuse, R232, !P4 ;  /* 0x000000e80900720c */ /* 0x040fe40006786670 */
[----:B------:R-:W-:Y:S02]  /*10c40*/  ISETP.GE.OR P6, PT, R9, R231, !P6 ;  /* 0x000000e70900720c */ /* 0x000fe400077c6670 */
[----:B------:R-:W-:Y:S08]  /*10c50*/  I2F R9, R4 ;  /* 0x0000000400097306 */ /* 0x000ff00000201400 */
[----:B------:R1:W-:Y:S02]  /*10c60*/  I2F R4, R2 ;  /* 0x0000000200047306 */ /* 0x0003e40000201400 */
[----:B-1----:R-:W-:-:S04]  /*10c70*/  IADD3 R2, R224, -R8, RZ ;  /* 0x80000008e0027210 */ /* 0x002fc80007ffe0ff */
[----:B------:R-:W-:-:S04]  /*10c80*/  IABS R2, R2 ;  /* 0x0000000200027213 */ /* 0x000fc80000000000 */
[----:B------:R1:W1:Y:S01]  /*10c90*/  I2F R3, R2 ;  /* 0x0000000200037306 */ /* 0x0002620000201400 */
[----:B------:R-:W-:Y:S02]  /*10ca0*/  IMAD.MOV.U32 R113, RZ, RZ, R29 ;  /* 0x000000ffff717224 */ /* 0x000fe400078e001d */
[----:B-1----:R-:W-:-:S05]  /*10cb0*/  IMAD.IADD R2, R229, 0x1, -R8 ;  /* 0x00000001e5027824 */ /* 0x002fca00078e0a08 */
[----:B------:R-:W-:Y:S01]  /*10cc0*/  IABS R2, R2 ;  /* 0x0000000200027213 */ /* 0x000fe20000000000 */
[----:B------:R-:W-:-:S04]  /*10cd0*/  FFMA.FTZ R22, R3, -R216, R188 ;  /* 0x800000d803167223 */ /* 0x000fc800000100bc */
[----:B------:R-:W-:Y:S02]  /*10ce0*/  IMAD.MOV.U32 R3, RZ, RZ, R2 ;  /* 0x000000ffff037224 */ /* 0x000fe400078e0002 */
[--C-:B------:R-:W-:Y:S02]  /*10cf0*/  IMAD.IADD R2, R230, 0x1, -R7.reuse ;  /* 0x00000001e6027824 */ /* 0x100fe400078e0a07 */
[----:B------:R-:W-:Y:S02]  /*10d00*/  FFMA.FTZ R29, R4, -R216, R138 ;  /* 0x800000d8041d7223 */ /* 0x000fe4000001008a */
[----:B------:R-:W-:Y:S01]  /*10d10*/  IMAD.IADD R4, R229, 0x1, -R7 ;  /* 0x00000001e5047824 */ /* 0x000fe200078e0a07 */
[----:B------:R-:W-:Y:S01]  /*10d20*/  IABS R2, R2 ;  /* 0x0000000200027213 */ /* 0x000fe20000000000 */
[----:B------:R1:W1:Y:S01]  /*10d30*/  I2F R21, R3 ;  /* 0x0000000300157306 */ /* 0x0002620000201400 */
[----:B------:R-:W-:Y:S01]  /*10d40*/  FFMA.FTZ R30, R9, -R216, R187 ;  /* 0x800000d8091e7223 */ /* 0x000fe200000100bb */
[----:B------:R-:W-:-:S02]  /*10d50*/  FSEL R25, R25, -INF , !P2 ;  /* 0xff80000019197808 */ /* 0x000fc40005000000 */
[----:B------:R-:W-:Y:S02]  /*10d60*/  FSEL R26, R23, -INF , !P3 ;  /* 0xff800000171a7808 */ /* 0x000fe40005800000 */
[----:B------:R-:W-:Y:S01]  /*10d70*/  FSEL R10, R10, -INF , !P5 ;  /* 0xff8000000a0a7808 */ /* 0x000fe20006800000 */
[----:B-1----:R-:W-:Y:S01]  /*10d80*/  IMAD.MOV.U32 R3, RZ, RZ, R2 ;  /* 0x000000ffff037224 */ /* 0x002fe200078e0002 */
[----:B------:R-:W-:-:S03]  /*10d90*/  IABS R2, R4 ;  /* 0x0000000400027213 */ /* 0x000fc60000000000 */
[----:B------:R1:W1:Y:S01]  /*10da0*/  I2F R9, R3 ;  /* 0x0000000300097306 */ /* 0x0002620000201400 */
[C---:B------:R-:W-:Y:S02]  /*10db0*/  ISETP.GE.AND P2, PT, R8.reuse, R227, PT ;  /* 0x000000e30800720c */ /* 0x040fe40003f46270 */
[C---:B------:R-:W-:Y:S02]  /*10dc0*/  ISETP.GE.AND P3, PT, R8.reuse, R226, PT ;  /* 0x000000e20800720c */ /* 0x040fe40003f66270 */
[----:B------:R-:W-:Y:S01]  /*10dd0*/  ISETP.GE.AND P5, PT, R8, R225, PT ;  /* 0x000000e10800720c */ /* 0x000fe20003fa6270 */
[----:B------:R-:W-:Y:S01]  /*10de0*/  IMAD.IADD R4, R230, 0x1, -R5 ;  /* 0x00000001e6047824 */ /* 0x000fe200078e0a05 */
[----:B------:R-:W-:Y:S01]  /*10df0*/  ISETP.GE.OR P2, PT, R8, R233, !P2 ;  /* 0x000000e90800720c */ /* 0x000fe20005746670 */
[----:B-1----:R-:W-:Y:S01]  /*10e00*/  IMAD.MOV.U32 R3, RZ, RZ, R2 ;  /* 0x000000ffff037224 */ /* 0x002fe200078e0002 */
[----:B------:R-:W-:-:S04]  /*10e10*/  IADD3 R2, R230, -R6, RZ ;  /* 0x80000006e6027210 */ /* 0x000fc80007ffe0ff */
[----:B------:R-:W-:Y:S02]  /*10e20*/  IABS R2, R2 ;  /* 0x0000000200027213 */ /* 0x000fe40000000000 */
[C---:B------:R-:W-:Y:S02]  /*10e30*/  ISETP.GE.OR P3, PT, R8.reuse, R232, !P3 ;  /* 0x000000e80800720c */ /* 0x040fe40005f66670 */
[----:B------:R-:W-:Y:S02]  /*10e40*/  ISETP.GE.OR P5, PT, R8, R231, !P5 ;  /* 0x000000e70800720c */ /* 0x000fe40006fa6670 */
[----:B------:R1:W-:Y:S02]  /*10e50*/  I2F R8, R3 ;  /* 0x0000000300087306 */ /* 0x0003e40000201400 */
[----:B-1----:R-:W-:Y:S01]  /*10e60*/  IMAD.MOV.U32 R3, RZ, RZ, R2 ;  /* 0x000000ffff037224 */ /* 0x002fe200078e0002 */
[----:B------:R-:W-:-:S06]  /*10e70*/  IABS R2, R4 ;  /* 0x0000000400027213 */ /* 0x000fcc0000000000 */
[----:B------:R-:W1:Y:S01]  /*10e80*/  I2F R2, R2 ;  /* 0x0000000200027306 */ /* 0x000e620000201400 */
[----:B------:R-:W-:-:S07]  /*10e90*/  FSEL R24, R24, -INF , !P4 ;  /* 0xff80000018187808 */ /* 0x000fce0006000000 */
[----:B------:R-:W4:Y:S01]  /*10ea0*/  I2F R3, R3 ;  /* 0x0000000300037306 */ /* 0x000f220000201400 */
[----:B------:R-:W-:Y:S01]  /*10eb0*/  ISETP.GE.AND P4, PT, R7, R227, PT ;  /* 0x000000e30700720c */ /* 0x000fe20003f86270 */
[-C--:B------:R-:W-:Y:S02]  /*10ec0*/  FFMA.FTZ R4, R21, -R216.reuse, R190 ;  /* 0x800000d815047223 */ /* 0x080fe400000100be */
[-C--:B------:R-:W-:Y:S02]  /*10ed0*/  FFMA.FTZ R21, R9, -R216.reuse, R139 ;  /* 0x800000d809157223 */ /* 0x080fe4000001008b */
[-C--:B-1----:R-:W-:Y:S02]  /*10ee0*/  FFMA.FTZ R28, R2, -R216.reuse, R135 ;  /* 0x800000d8021c7223 */ /* 0x082fe40000010087 */
[----:B------:R-:W-:Y:S01]  /*10ef0*/  IMAD.IADD R2, R224, 0x1, -R7 ;  /* 0x00000001e0027824 */ /* 0x000fe200078e0a07 */
[----:B------:R-:W-:Y:S01]  /*10f00*/  ISETP.GE.OR P4, PT, R7, R233, !P4 ;  /* 0x000000e90700720c */ /* 0x000fe20006786670 */
[----:B------:R-:W-:Y:S01]  /*10f10*/  FFMA.FTZ R23, R8, -R216, R191 ;  /* 0x800000d808177223 */ /* 0x000fe200000100bf */
[----:B------:R-:W-:-:S02]  /*10f20*/  FSEL R9, R29, -INF , !P2 ;  /* 0xff8000001d097808 */ /* 0x000fc40005000000 */
[----:B------:R-:W-:Y:S01]  /*10f30*/  IABS R2, R2 ;  /* 0x0000000200027213 */ /* 0x000fe20000000000 */
[----:B----4-:R-:W-:Y:S01]  /*10f40*/  FFMA.FTZ R27, R3, -R216, R134 ;  /* 0x800000d8031b7223 */ /* 0x010fe20000010086 */
[----:B------:R-:W-:Y:S01]  /*10f50*/  ISETP.GE.AND P2, PT, R7, R225, PT ;  /* 0x000000e10700720c */ /* 0x000fe20003f46270 */
[----:B------:R-:W-:Y:S01]  /*10f60*/  IMAD.IADD R3, R224, 0x1, -R6 ;  /* 0x00000001e0037824 */ /* 0x000fe200078e0a06 */
[----:B------:R-:W-:Y:S02]  /*10f70*/  FSEL R22, R22, -INF , !P3 ;  /* 0xff80000016167808 */ /* 0x000fe40005800000 */
[----:B------:R-:W-:Y:S02]  /*10f80*/  FSEL R31, R4, -INF , !P5 ;  /* 0xff800000041f7808 */ /* 0x000fe40006800000 */
[----:B------:R-:W-:Y:S02]  /*10f90*/  FSEL R8, R21, -INF , !P4 ;  /* 0xff80000015087808 */ /* 0x000fe40006000000 */
[----:B------:R-:W-:-:S02]  /*10fa0*/  ISETP.GE.AND P3, PT, R6, R227, PT ;  /* 0x000000e30600720c */ /* 0x000fc40003f66270 */
[C---:B------:R-:W-:Y:S02]  /*10fb0*/  ISETP.GE.AND P5, PT, R6.reuse, R226, PT ;  /* 0x000000e20600720c */ /* 0x040fe40003fa6270 */
[C---:B------:R-:W-:Y:S01]  /*10fc0*/  ISETP.GE.AND P4, PT, R6.reuse, R225, PT ;  /* 0x000000e10600720c */ /* 0x040fe20003f86270 */
[----:B------:R-:W-:Y:S01]  /*10fd0*/  IMAD.MOV.U32 R4, RZ, RZ, R2 ;  /* 0x000000ffff047224 */ /* 0x000fe200078e0002 */
[----:B------:R-:W-:Y:S01]  /*10fe0*/  ISETP.GE.OR P2, PT, R7, R231, !P2 ;  /* 0x000000e70700720c */ /* 0x000fe20005746670 */
[----:B------:R-:W-:Y:S01]  /*10ff0*/  IMAD.IADD R2, R229, 0x1, -R6 ;  /* 0x00000001e5027824 */ /* 0x000fe200078e0a06 */
[C---:B------:R-:W-:Y:S02]  /*11000*/  ISETP.GE.OR P3, PT, R6.reuse, R233, !P3 ;  /* 0x000000e90600720c */ /* 0x040fe40005f66670 */
[C---:B------:R-:W-:Y:S02]  /*11010*/  ISETP.GE.OR P5, PT, R6.reuse, R232, !P5 ;  /* 0x000000e80600720c */ /* 0x040fe40006fa6670 */
[----:B------:R-:W-:-:S02]  /*11020*/  ISETP.GE.OR P4, PT, R6, R231, !P4 ;  /* 0x000000e70600720c */ /* 0x000fc40006786670 */
[----:B------:R-:W-:Y:S02]  /*11030*/  IABS R6, R3 ;  /* 0x0000000300067213 */ /* 0x000fe40000000000 */
[----:B------:R-:W-:Y:S02]  /*11040*/  FSEL R23, R23, -INF , !P2 ;  /* 0xff80000017177808 */ /* 0x000fe40005000000 */
[----:B------:R-:W-:Y:S02]  /*11050*/  ISETP.GE.AND P2, PT, R5, R227, PT ;  /* 0x000000e30500720c */ /* 0x000fe40003f46270 */
[----:B------:R-:W-:Y:S02]  /*11060*/  IABS R3, R2 ;  /* 0x0000000200037213 */ /* 0x000fe40000000000 */
[----:B------:R-:W-:Y:S02]  /*11070*/  FSEL R32, R30, -INF , !P6 ;  /* 0xff8000001e207808 */ /* 0x000fe40007000000 */
[----:B------:R-:W-:-:S02]  /*11080*/  MOV R2, R6 ;  /* 0x0000000600027202 */ /* 0x000fc40000000f00 */
[----:B------:R-:W-:Y:S01]  /*11090*/  ISETP.GE.AND P6, PT, R7, R226, PT ;  /* 0x000000e20700720c */ /* 0x000fe20003fc6270 */
[----:B------:R-:W-:Y:S01]  /*110a0*/  I2F R29, R4 ;  /* 0x00000004001d7306 */ /* 0x000fe20000201400 */
[----:B------:R-:W-:Y:S02]  /*110b0*/  ISETP.GE.OR P2, PT, R5, R233, !P2 ;  /* 0x000000e90500720c */ /* 0x000fe40005746670 */
[----:B------:R-:W-:Y:S02]  /*110c0*/  ISETP.GE.OR P6, PT, R7, R232, !P6 ;  /* 0x000000e80700720c */ /* 0x000fe400077c6670 */
[----:B------:R-:W-:-:S03]  /*110d0*/  FSEL R7, R27, -INF , !P3 ;  /* 0xff8000001b077808 */ /* 0x000fc60005800000 */
[----:B------:R1:W4:Y:S01]  /*110e0*/  I2F R4, R2 ;  /* 0x0000000200047306 */ /* 0x0003220000201400 */
[----:B------:R-:W-:Y:S02]  /*110f0*/  FSEL R6, R28, -INF , !P2 ;  /* 0xff8000001c067808 */ /* 0x000fe40005000000 */
[C---:B------:R-:W-:Y:S02]  /*11100*/  ISETP.GE.AND P3, PT, R5.reuse, R226, PT ;  /* 0x000000e20500720c */ /* 0x040fe40003f66270 */
[----:B------:R-:W-:-:S03]  /*11110*/  ISETP.GE.AND P2, PT, R5, R225, PT ;  /* 0x000000e10500720c */ /* 0x000fc60003f46270 */
[----:B------:R4:W-:Y:S01]  /*11120*/  I2F R21, R3 ;  /* 0x0000000300157306 */ /* 0x0009e20000201400 */
[C---:B------:R-:W-:Y:S02]  /*11130*/  ISETP.GE.OR P3, PT, R5.reuse, R232, !P3 ;  /* 0x000000e80500720c */ /* 0x040fe40005f66670 */
[----:B------:R-:W-:Y:S01]  /*11140*/  ISETP.GE.OR P2, PT, R5, R231, !P2 ;  /* 0x000000e70500720c */ /* 0x000fe20005746670 */
[--C-:B-1----:R-:W-:Y:S02]  /*11150*/  IMAD.IADD R2, R224, 0x1, -R5.reuse ;  /* 0x00000001e0027824 */ /* 0x102fe400078e0a05 */
[----:B----4-:R-:W-:-:S03]  /*11160*/  IMAD.IADD R3, R229, 0x1, -R5 ;  /* 0x00000001e5037824 */ /* 0x010fc600078e0a05 */
[----:B------:R-:W-:Y:S02]  /*11170*/  IABS R2, R2 ;  /* 0x0000000200027213 */ /* 0x000fe40000000000 */
[----:B------:R-:W-:Y:S02]  /*11180*/  IABS R5, R3 ;  /* 0x0000000300057213 */ /* 0x000fe40000000000 */
[----:B------:R1:W4:Y:S01]  /*11190*/  I2F R3, R2 ;  /* 0x0000000200037306 */ /* 0x0003220000201400 */
[----:B------:R-:W-:Y:S02]  /*111a0*/  FFMA.FTZ R34, R4, -R216, R196 ;  /* 0x800000d804227223 */ /* 0x000fe400000100c4 */
[----:B-1----:R-:W-:-:S05]  /*111b0*/  IMAD.MOV.U32 R2, RZ, RZ, R5 ;  /* 0x000000ffff027224 */ /* 0x002fca00078e0005 */
[----:B------:R1:W1:Y:S01]  /*111c0*/  I2F R4, R2 ;  /* 0x0000000200047306 */ /* 0x0002620000201400 */
[----:B----4-:R-:W-:Y:S01]  /*111d0*/  FFMA.FTZ R49, R3, -R216, R197 ;  /* 0x800000d803317223 */ /* 0x010fe200000100c5 */
[----:B-1----:R-:W-:-:S04]  /*111e0*/  FMNMX.FTZ R2, R245, R48, !PT ;  /* 0x00000030f5027209 */ /* 0x002fc80007810000 */
[----:B------:R-:W-:-:S04]  /*111f0*/  FMNMX.FTZ R2, R20, R2, !PT ;  /* 0x0000000214027209 */ /* 0x000fc80007810000 */
[----:B------:R-:W-:-:S04]  /*11200*/  FMNMX.FTZ R2, R11, R2, !PT ;  /* 0x000000020b027209 */ /* 0x000fc80007810000 */
[----:B------:R-:W-:-:S04]  /*11210*/  FMNMX.FTZ R2, R10, R2, !PT ;  /* 0x000000020a027209 */ /* 0x000fc80007810000 */
[----:B------:R-:W-:Y:S02]  /*11220*/  FMNMX.FTZ R3, R9, R2, !PT ;  /* 0x0000000209037209 */ /* 0x000fe40007810000 */
[----:B------:R-:W-:Y:S02]  /*11230*/  FMNMX.FTZ R2, R222, R35, !PT ;  /* 0x00000023de027209 */ /* 0x000fe40007810000 */
[----:B------:R-:W-:Y:S02]  /*11240*/  FMNMX.FTZ R3, R8, R3, !PT ;  /* 0x0000000308037209 */ /* 0x000fe40007810000 */
[----:B------:R-:W-:Y:S01]  /*11250*/  FMNMX.FTZ R2, R52, R2, !PT ;  /* 0x0000000234027209 */ /* 0x000fe20007810000 */
[----:B------:R-:W-:Y:S01]  /*11260*/  FFMA.FTZ R27, R21, -R216, R198 ;  /* 0x800000d8151b7223 */ /* 0x000fe200000100c6 */
[----:B------:R-:W-:Y:S02]  /*11270*/  FMNMX.FTZ R3, R7, R3, !PT ;  /* 0x0000000307037209 */ /* 0x000fe40007810000 */
[----:B------:R-:W-:Y:S01]  /*11280*/  FMNMX.FTZ R2, R26, R2, !PT ;  /* 0x000000021a027209 */ /* 0x000fe20007810000 */
[----:B------:R-:W-:-:S03]  /*11290*/  FFMA.FTZ R21, R4, -R216, R199 ;  /* 0x800000d804157223 */ /* 0x000fc600000100c7 */
[----:B------:R-:W-:Y:S02]  /*112a0*/  FMNMX.FTZ R4, R32, R2, !PT ;  /* 0x0000000220047209 */ /* 0x000fe40007810000 */
[----:B------:R-:W-:Y:S02]  /*112b0*/  FMNMX.FTZ R2, R6, R3, !PT ;  /* 0x0000000306027209 */ /* 0x000fe40007810000 */
[----:B------:R-:W-:-:S03]  /*112c0*/  FMNMX.FTZ R3, R235, R37, !PT ;  /* 0x00000025eb037209 */ /* 0x000fc60007810000 */
[----:B------:R-:W1:Y:S01]  /*112d0*/  SHFL.BFLY PT, R33, R2, 0x2, 0x1f ;  /* 0x0c401f0002217f89 */ /* 0x000e6200000e0000 */
[----:B------:R-:W-:Y:S02]  /*112e0*/  FMNMX.FTZ R5, R36, R3, !PT ;  /* 0x0000000324057209 */ /* 0x000fe40007810000 */
[----:B------:R-:W-:Y:S02]  /*112f0*/  FMNMX.FTZ R3, R31, R4, !PT ;  /* 0x000000041f037209 */ /* 0x000fe40007810000 */
[----:B------:R-:W-:Y:S01]  /*11300*/  FMNMX.FTZ R5, R25, R5, !PT ;  /* 0x0000000519057209 */ /* 0x000fe20007810000 */
[----:B------:R-:W-:Y:S01]  /*11310*/  FFMA.FTZ R28, R29, -R216, R189 ;  /* 0x800000d81d1c7223 */ /* 0x000fe200000100bd */
[----:B------:R-:W-:Y:S02]  /*11320*/  FSEL R30, R27, -INF , !P4 ;  /* 0xff8000001b1e7808 */ /* 0x000fe40006000000 */
[----:B------:R-:W-:Y:S02]  /*11330*/  FMNMX.FTZ R3, R23, R3, !PT ;  /* 0x0000000317037209 */ /* 0x000fe40007810000 */
[----:B------:R-:W-:-:S02]  /*11340*/  FMNMX.FTZ R5, R24, R5, !PT ;  /* 0x0000000518057209 */ /* 0x000fc40007810000 */
[----:B------:R-:W-:Y:S02]  /*11350*/  FSEL R29, R21, -INF , !P2 ;  /* 0xff800000151d7808 */ /* 0x000fe40005000000 */
[----:B------:R-:W-:Y:S02]  /*11360*/  FMNMX.FTZ R3, R30, R3, !PT ;  /* 0x000000031e037209 */ /* 0x000fe40007810000 */
[----:B------:R-:W-:Y:S02]  /*11370*/  FSEL R28, R28, -INF , !P6 ;  /* 0xff8000001c1c7808 */ /* 0x000fe40007000000 */
[----:B------:R-:W-:Y:S02]  /*11380*/  FMNMX.FTZ R5, R22, R5, !PT ;  /* 0x0000000516057209 */ /* 0x000fe40007810000 */
[----:B------:R-:W-:Y:S02]  /*11390*/  FMNMX.FTZ R4, R29, R3, !PT ;  /* 0x000000031d047209 */ /* 0x000fe40007810000 */
[----:B------:R-:W-:-:S02]  /*113a0*/  FSEL R27, R34, -INF , !P5 ;  /* 0xff800000221b7808 */ /* 0x000fc40006800000 */
[----:B------:R-:W-:Y:S01]  /*113b0*/  FMNMX.FTZ R3, R28, R5, !PT ;  /* 0x000000051c037209 */ /* 0x000fe20007810000 */
[----:B------:R-:W4:Y:S01]  /*113c0*/  SHFL.BFLY PT, R34, R4, 0x2, 0x1f ;  /* 0x0c401f0004227f89 */ /* 0x000f2200000e0000 */
[----:B------:R-:W-:Y:S02]  /*113d0*/  FSEL R21, R49, -INF , !P3 ;  /* 0xff80000031157808 */ /* 0x000fe40005800000 */
[----:B------:R-:W-:Y:S02]  /*113e0*/  FMNMX.FTZ R5, R27, R3, !PT ;  /* 0x000000031b057209 */ /* 0x000fe40007810000 */
[----:B-1----:R-:W-:Y:S02]  /*113f0*/  FMNMX.FTZ R3, R33, R2, !PT ;  /* 0x0000000221037209 */ /* 0x002fe40007810000 */
[----:B------:R-:W-:-:S05]  /*11400*/  FMNMX.FTZ R2, R21, R5, !PT ;  /* 0x0000000515027209 */ /* 0x000fca0007810000 */
[----:B------:R-:W1:Y:S04]  /*11410*/  SHFL.BFLY PT, R5, R2, 0x2, 0x1f ;  /* 0x0c401f0002057f89 */ /* 0x000e6800000e0000 */
[----:B------:R-:W2:Y:S01]  /*11420*/  SHFL.BFLY PT, R33, R3, 0x1, 0x1f ;  /* 0x0c201f0003217f89 */ /* 0x000ea200000e0000 */
[----:B----4-:R-:W-:-:S05]  /*11430*/  FMNMX.FTZ R4, R34, R4, !PT ;  /* 0x0000000422047209 */ /* 0x010fca0007810000 */
[----:B------:R-:W4:Y:S01]  /*11440*/  SHFL.BFLY PT, R34, R4, 0x1, 0x1f ;  /* 0x0c201f0004227f89 */ /* 0x000f2200000e0000 */
[----:B-1----:R-:W-:Y:S02]  /*11450*/  FMNMX.FTZ R5, R5, R2, !PT ;  /* 0x0000000205057209 */ /* 0x002fe40007810000 */
[----:B--2---:R-:W-:-:S03]  /*11460*/  FMNMX.FTZ R135, R3, R33, !PT ;  /* 0x0000002103877209 */ /* 0x004fc60007810000 */
[----:B------:R-:W1:Y:S01]  /*11470*/  SHFL.BFLY PT, R3, R5, 0x1, 0x1f ;  /* 0x0c201f0005037f89 */ /* 0x000e6200000e0000 */
[----:B------:R-:W-:Y:S01]  /*11480*/  FSETP.NEU.FTZ.AND P4, PT, R135, -INF , PT ;  /* 0xff8000008700780b */ /* 0x000fe20003f9d000 */
[----:B------:R-:W-:-:S05]  /*11490*/  FMUL.FTZ R2, R0, R135 ;  /* 0x0000008700027220 */ /* 0x000fca0000410000 */
[----:B------:R-:W-:Y:S02]  /*114a0*/  FSEL R2, R2, RZ, P4 ;  /* 0x000000ff02027208 */ /* 0x000fe40002000000 */
[----:B----4-:R-:W-:-:S03]  /*114b0*/  FMNMX.FTZ R133, R4, R34, !PT ;  /* 0x0000002204857209 */ /* 0x010fc60007810000 */
[-CC-:B------:R-:W-:Y:S02]  /*114c0*/  FFMA.FTZ R33, R48, R0.reuse, -R2.reuse ;  /* 0x0000000030217223 */ /* 0x180fe40000010802 */
[-CC-:B------:R-:W-:Y:S02]  /*114d0*/  FFMA.FTZ R48, R20, R0.reuse, -R2.reuse ;  /* 0x0000000014307223 */ /* 0x180fe40000010802 */
[-CC-:B------:R-:W-:Y:S02]  /*114e0*/  FFMA.FTZ R53, R11, R0.reuse, -R2.reuse ;  /* 0x000000000b357223 */ /* 0x180fe40000010802 */
[-CC-:B------:R-:W-:Y:S02]  /*114f0*/  FFMA.FTZ R65, R10, R0.reuse, -R2.reuse ;  /* 0x000000000a417223 */ /* 0x180fe40000010802 */
[-CC-:B------:R-:W-:Y:S02]  /*11500*/  FFMA.FTZ R68, R9, R0.reuse, -R2.reuse ;  /* 0x0000000009447223 */ /* 0x180fe40000010802 */
[----:B------:R-:W-:-:S02]  /*11510*/  FFMA.FTZ R69, R8, R0, -R2 ;  /* 0x0000000008457223 */ /* 0x000fc40000010802 */
[-CC-:B------:R-:W-:Y:S02]  /*11520*/  FFMA.FTZ R84, R7, R0.reuse, -R2.reuse ;  /* 0x0000000007547223 */ /* 0x180fe40000010802 */
[----:B------:R-:W-:Y:S01]  /*11530*/  FFMA.FTZ R85, R6, R0, -R2 ;  /* 0x0000000006557223 */ /* 0x000fe20000010802 */
[----:B------:R-:W-:Y:S01]  /*11540*/  FSETP.NEU.FTZ.AND P2, PT, R133, -INF , PT ;  /* 0xff8000008500780b */ /* 0x000fe20003f5d000 */
[----:B------:R-:W-:Y:S01]  /*11550*/  FMUL.FTZ R2, R0, R133 ;  /* 0x0000008500027220 */ /* 0x000fe20000410000 */
[----:B-1----:R-:W-:-:S04]  /*11560*/  FMNMX.FTZ R134, R5, R3, !PT ;  /* 0x0000000305867209 */ /* 0x002fc80007810000 */
[----:B------:R-:W-:Y:S01]  /*11570*/  FSEL R4, R2, RZ, P2 ;  /* 0x000000ff02047208 */ /* 0x000fe20001000000 */
[----:B------:R-:W-:Y:S01]  /*11580*/  FMUL.FTZ R3, R0, R134 ;  /* 0x0000008600037220 */ /* 0x000fe20000410000 */
[----:B------:R-:W-:-:S03]  /*11590*/  FSETP.NEU.FTZ.AND P3, PT, R134, -INF , PT ;  /* 0xff8000008600780b */ /* 0x000fc60003f7d000 */
[----:B------:R-:W-:Y:S01]  /*115a0*/  FFMA.FTZ R2, R35, R0, -R4 ;  /* 0x0000000023027223 */ /* 0x000fe20000010804 */
[----:B------:R-:W-:-:S03]  /*115b0*/  FSEL R5, R133, RZ, P2 ;  /* 0x000000ff85057208 */ /* 0x000fc60001000000 */
[----:B------:R1:W-:Y:S02]  /*115c0*/  MUFU.EX2 R6, R2 ;  /* 0x0000000200067308 */ /* 0x0003e40000000800 */
[----:B------:R-:W-:Y:S01]  /*115d0*/  FADD.FTZ R9, R222, -R5 ;  /* 0x80000005de097221 */ /* 0x000fe20000010000 */
[----:B-1----:R-:W-:Y:S01]  /*115e0*/  FSEL R2, R3, RZ, P3 ;  /* 0x000000ff03027208 */ /* 0x002fe20001800000 */
[----:B------:R-:W-:-:S04]  /*115f0*/  FFMA.FTZ R3, R52, R0, -R4 ;  /* 0x0000000034037223 */ /* 0x000fc80000010804 */
[----:B------:R1:W-:Y:S01]  /*11600*/  MUFU.EX2 R5, R3 ;  /* 0x0000000300057308 */ /* 0x0003e20000000800 */
[----:B------:R-:W-:Y:S01]  /*11610*/  IMAD.MOV.U32 R222, RZ, RZ, R113 ;  /* 0x000000ffffde7224 */ /* 0x000fe200078e0071 */
[----:B------:R-:W-:Y:S01]  /*11620*/  MOV R179, R96 ;  /* 0x0000006000b37202 */ /* 0x000fe20000000f00 */
[----:B------:R-:W-:Y:S02]  /*11630*/  IMAD.MOV.U32 R195, RZ, RZ, R112 ;  /* 0x000000ffffc37224 */ /* 0x000fe400078e0070 */
[----:B-1----:R-:W-:-:S06]  /*11640*/  FMUL.FTZ R3, R0, R9 ;  /* 0x0000000900037220 */ /* 0x002fcc0000410000 */
[----:B------:R-:W1:Y:S01]  /*11650*/  MUFU.EX2 R3, R3 ;  /* 0x0000000300037308 */ /* 0x000e620000000800 */
[----:B------:R-:W-:Y:S01]  /*11660*/  IMAD.MOV.U32 R193, RZ, RZ, R97 ;  /* 0x000000ffffc17224 */ /* 0x000fe200078e0061 */
[----:B------:R-:W-:Y:S01]  /*11670*/  FSEL R10, R135, RZ, P4 ;  /* 0x000000ff870a7208 */ /* 0x000fe20002000000 */
[----:B------:R-:W-:Y:S01]  /*11680*/  IMAD.MOV.U32 R178, RZ, RZ, R80 ;  /* 0x000000ffffb27224 */ /* 0x000fe200078e0050 */
[----:B------:R-:W-:Y:S01]  /*11690*/  FSEL R9, R134, RZ, P3 ;  /* 0x000000ff86097208 */ /* 0x000fe20001800000 */
[-CC-:B------:R-:W-:Y:S02]  /*116a0*/  FFMA.FTZ R37, R37, R0.reuse, -R2.reuse ;  /* 0x0000000025257223 */ /* 0x180fe40000010802 */
[-CC-:B------:R-:W-:Y:S02]  /*116b0*/  FFMA.FTZ R80, R36, R0.reuse, -R2.reuse ;  /* 0x0000000024507223 */ /* 0x180fe40000010802 */
[-CC-:B------:R-:W-:Y:S02]  /*116c0*/  FFMA.FTZ R96, R25, R0.reuse, -R2.reuse ;  /* 0x0000000019607223 */ /* 0x180fe40000010802 */
[----:B------:R-:W-:-:S02]  /*116d0*/  FFMA.FTZ R97, R24, R0, -R2 ;  /* 0x0000000018617223 */ /* 0x000fc40000010802 */
[-CC-:B------:R-:W-:Y:S02]  /*116e0*/  FFMA.FTZ R113, R22, R0.reuse, -R2.reuse ;  /* 0x0000000016717223 */ /* 0x180fe40000010802 */
[-CC-:B------:R-:W-:Y:S02]  /*116f0*/  FFMA.FTZ R112, R28, R0.reuse, -R2.reuse ;  /* 0x000000001c707223 */ /* 0x180fe40000010802 */
[-CC-:B------:R-:W-:Y:S02]  /*11700*/  FFMA.FTZ R116, R27, R0.reuse, -R2.reuse ;  /* 0x000000001b747223 */ /* 0x180fe40000010802 */
[-C--:B------:R-:W-:Y:S02]  /*11710*/  FFMA.FTZ R128, R21, R0.reuse, -R2 ;  /* 0x0000000015807223 */ /* 0x080fe40000010802 */
[----:B------:R-:W-:Y:S02]  /*11720*/  FFMA.FTZ R2, R26, R0, -R4 ;  /* 0x000000001a027223 */ /* 0x000fe40000010804 */
[----:B------:R-:W-:Y:S01]  /*11730*/  FADD.FTZ R11, R245, -R10 ;  /* 0x8000000af50b7221 */ /* 0x000fe20000010000 */
[----:B------:R2:W-:Y:S01]  /*11740*/  MUFU.EX2 R8, R136 ;  /* 0x0000008800087308 */ /* 0x0005e20000000800 */
[----:B------:R-:W-:-:S02]  /*11750*/  FADD.FTZ R10, R235, -R9 ;  /* 0x80000009eb0a7221 */ /* 0x000fc40000010000 */
[----:B------:R-:W-:Y:S02]  /*11760*/  IMAD.MOV.U32 R192, RZ, RZ, R101 ;  /* 0x000000ffffc07224 */ /* 0x000fe400078e0065 */
[----:B------:R-:W-:Y:S02]  /*11770*/  IMAD.MOV.U32 R194, RZ, RZ, R100 ;  /* 0x000000ffffc27224 */ /* 0x000fe400078e0064 */
[-CC-:B------:R-:W-:Y:S01]  /*11780*/  FFMA.FTZ R9, R32, R0.reuse, -R4.reuse ;  /* 0x0000000020097223 */ /* 0x180fe20000010804 */
[----:B------:R4:W-:Y:S01]  /*11790*/  MUFU.EX2 R7, R137 ;  /* 0x0000008900077308 */ /* 0x0009e20000000800 */
[-CC-:B------:R-:W-:Y:S02]  /*117a0*/  FFMA.FTZ R100, R30, R0.reuse, -R4.reuse ;  /* 0x000000001e647223 */ /* 0x180fe40000010804 */
[----:B------:R-:W-:Y:S02]  /*117b0*/  FFMA.FTZ R101, R29, R0, -R4 ;  /* 0x000000001d657223 */ /* 0x000fe40000010804 */
[----:B------:R-:W-:-:S03]  /*117c0*/  FMUL.FTZ R25, R0, R10 ;  /* 0x0000000a00197220 */ /* 0x000fc60000410000 */
[----:B------:R-:W3:Y:S01]  /*117d0*/  MUFU.EX2 R2, R2 ;  /* 0x0000000200027308 */ /* 0x000ee20000000800 */
[-CC-:B--2---:R-:W-:Y:S02]  /*117e0*/  FFMA.FTZ R136, R31, R0.reuse, -R4.reuse ;  /* 0x000000001f887223 */ /* 0x184fe40000010804 */
[----:B----4-:R-:W-:Y:S02]  /*117f0*/  FFMA.FTZ R137, R23, R0, -R4 ;  /* 0x0000000017897223 */ /* 0x010fe40000010804 */
[----:B-1----:R-:W-:Y:S02]  /*11800*/  FFMA.FTZ R4, R117, R3, R6 ;  /* 0x0000000375047223 */ /* 0x002fe40000010006 */
[----:B------:R-:W-:Y:S02]  /*11810*/  FMUL.FTZ R23, R0, R11 ;  /* 0x0000000b00177220 */ /* 0x000fe40000410000 */
[----:B------:R1:W2:Y:S01]  /*11820*/  MUFU.EX2 R0, R9 ;  /* 0x0000000900007308 */ /* 0x0002a20000000800 */
[C---:B------:R-:W-:Y:S01]  /*11830*/  F2FP.PACK_AB R129, R5.reuse, R6 ;  /* 0x000000060581723e */ /* 0x040fe200000000ff */
[----:B-1----:R-:W-:Y:S01]  /*11840*/  FADD.FTZ R9, R5, R4 ;  /* 0x0000000405097221 */ /* 0x002fe20000010000 */
[----:B------:R-:W-:-:S04]  /*11850*/  LOP3.LUT R4, R185, R180, RZ, 0x3c, !PT ;  /* 0x000000b4b9047212 */ /* 0x000fc800078e3cff */
[----:B---3--:R-:W-:Y:S01]  /*11860*/  LOP3.LUT R4, R4, R241, RZ, 0x3c, !PT ;  /* 0x000000f104047212 */ /* 0x008fe200078e3cff */
[----:B------:R-:W-:-:S04]  /*11870*/  FADD.FTZ R5, R2, R9 ;  /* 0x0000000902057221 */ /* 0x000fc80000010000 */
[----:B------:R-:W-:Y:S01]  /*11880*/  IMAD.WIDE.U32 R34, R4, -0x326172a9, RZ ;  /* 0xcd9e8d5704227825 */ /* 0x000fe200078e00ff */
[----:B--2---:R-:W-:-:S03]  /*11890*/  F2FP.PACK_AB R81, R0, R2 ;  /* 0x000000020051723e */ /* 0x004fc600000000ff */
[----:B------:R-:W-:Y:S01]  /*118a0*/  FADD.FTZ R117, R0, R5 ;  /* 0x0000000500757221 */ /* 0x000fe20000010000 */
[----:B------:R-:W-:Y:S01]  /*118b0*/  LOP3.LUT R0, R35, R205, R174, 0x96, !PT ;  /* 0x000000cd23007212 */ /* 0x000fe200078e96ae */
[----:B------:R-:W-:Y:S01]  /*118c0*/  FADD.FTZ R10, R8, R64 ;  /* 0x00000040080a7221 */ /* 0x000fe20000010000 */
[----:B------:R-:W-:Y:S01]  /*118d0*/  F2FP.PACK_AB R22, R7, R8 ;  /* 0x000000080716723e */ /* 0x000fe200000000ff */
[----:B------:R-:W2:Y:S02]  /*118e0*/  LDL.LU.64 R174, [R1+0x20] ;  /* 0x0000200001ae7983 */ /* 0x000ea40000300a00 */
[----:B------:R-:W-:Y:S01]  /*118f0*/  IMAD.WIDE.U32 R30, R0, -0x2daee0ad, RZ ;  /* 0xd2511f53001e7825 */ /* 0x000fe200078e00ff */
[----:B------:R-:W-:Y:S01]  /*11900*/  LOP3.LUT R0, R247, R239, R34, 0x96, !PT ;  /* 0x000000eff7007212 */ /* 0x000fe200078e9622 */
[----:B------:R-:W3:Y:S02]  /*11910*/  LDL.LU R184, [R1+0x74] ;  /* 0x0000740001b87983 */ /* 0x000ee40000300800 */
[----:B------:R-:W-:-:S02]  /*11920*/  FADD.FTZ R20, R7, R10 ;  /* 0x0000000a07147221 */ /* 0x000fc40000010000 */
[----:B------:R-:W-:Y:S01]  /*11930*/  IMAD.WIDE.U32 R6, R0, -0x2daee0ad, RZ ;  /* 0xd2511f5300067825 */ /* 0x000fe200078e00ff */
[----:B------:R-:W-:-:S04]  /*11940*/  LOP3.LUT R2, R31, R238, R14, 0x96, !PT ;  /* 0x000000ee1f027212 */ /* 0x000fc800078e960e */
[----:B------:R-:W-:Y:S01]  /*11950*/  LOP3.LUT R0, R7, R237, R30, 0x96, !PT ;  /* 0x000000ed07007212 */ /* 0x000fe200078e961e */
[----:B------:R-:W-:-:S04]  /*11960*/  IMAD.WIDE.U32 R4, R2, -0x326172a9, RZ ;  /* 0xcd9e8d5702047825 */ /* 0x000fc800078e00ff */
        /* <DEDUP_REMOVED lines=12> */
[----:B------:R-:W-:-:S04]  /*11a30*/  LOP3.LUT R2, R0, 0xffff, RZ, 0xc0, !PT ;  /* 0x0000ffff00027812 */ /* 0x000fc800078ec0ff */
[----:B------:R-:W-:Y:S02]  /*11a40*/  SHF.R.U32.HI R6, RZ, 0x8, R2 ;  /* 0x00000008ff067819 */ /* 0x000fe40000011602 */
[----:B------:R-:W-:Y:S02]  /*11a50*/  LOP3.LUT R21, R7, R222, R8, 0x96, !PT ;  /* 0x000000de07157212 */ /* 0x000fe400078e9608 */
[----:B------:R-:W-:Y:S01]  /*11a60*/  LOP3.LUT R6, R6, 0xffff, RZ, 0xc0, !PT ;  /* 0x0000ffff06067812 */ /* 0x000fe200078ec0ff */
[----:B------:R-:W1:Y:S03]  /*11a70*/  MUFU.EX2 R7, R172 ;  /* 0x000000ac00077308 */ /* 0x000e660000000800 */
[----:B------:R-:W-:Y:S02]  /*11a80*/  ISETP.GE.U32.AND P2, PT, R217, R6, PT ;  /* 0x00000006d900720c */ /* 0x000fe40003f46070 */
[----:B------:R-:W-:-:S03]  /*11a90*/  SHF.R.U32.HI R6, RZ, 0x10, R0 ;  /* 0x00000010ff067819 */ /* 0x000fc60000011600 */
[----:B------:R-:W4:Y:S01]  /*11aa0*/  MUFU.EX2 R2, R173 ;  /* 0x000000ad00027308 */ /* 0x000f220000000800 */
[----:B------:R-:W-:-:S04]  /*11ab0*/  LOP3.LUT R6, R6, 0xff, RZ, 0xc0, !PT ;  /* 0x000000ff06067812 */ /* 0x000fc800078ec0ff */
[----:B------:R-:W-:-:S03]  /*11ac0*/  ISETP.GE.U32.AND P3, PT, R217, R6, PT ;  /* 0x00000006d900720c */ /* 0x000fc60003f66070 */
[----:B------:R-:W4:Y:S01]  /*11ad0*/  MUFU.EX2 R8, R176 ;  /* 0x000000b000087308 */ /* 0x000f220000000800 */
[----:B------:R-:W-:Y:S01]  /*11ae0*/  SHF.R.U32.HI R0, RZ, 0x18, R0 ;  /* 0x00000018ff007819 */ /* 0x000fe20000011600 */
[----:B-1----:R-:W-:-:S06]  /*11af0*/  FADD.FTZ R9, R7, R20 ;  /* 0x0000001407097221 */ /* 0x002fcc0000010000 */
[----:B------:R-:W1:Y:S01]  /*11b00*/  MUFU.EX2 R6, R177 ;  /* 0x000000b100067308 */ /* 0x000e620000000800 */
[----:B------:R-:W-:Y:S02]  /*11b10*/  ISETP.GE.U32.AND P6, PT, R217, R0, PT ;  /* 0x00000000d900720c */ /* 0x000fe40003fc6070 */
[C---:B------:R-:W-:Y:S02]  /*11b20*/  LOP3.LUT R11, R4.reuse, 0xffff, RZ, 0xc0, !PT ;  /* 0x0000ffff040b7812 */ /* 0x040fe400078ec0ff */
[----:B------:R-:W-:Y:S02]  /*11b30*/  LOP3.LUT R0, R4, 0xff, RZ, 0xc0, !PT ;  /* 0x000000ff04007812 */ /* 0x000fe400078ec0ff */
[--C-:B------:R-:W-:Y:S02]  /*11b40*/  SHF.R.U32.HI R20, RZ, 0x10, R4.reuse ;  /* 0x00000010ff147819 */ /* 0x100fe40000011604 */
[----:B------:R-:W-:Y:S01]  /*11b50*/  SHF.R.U32.HI R5, RZ, 0x18, R4 ;  /* 0x00000018ff057819 */ /* 0x000fe20000011604 */
[----:B----4-:R-:W-:-:S04]  /*11b60*/  FADD.FTZ R4, R2, R9 ;  /* 0x0000000902047221 */ /* 0x010fc80000010000 */
[----:B------:R-:W-:-:S04]  /*11b70*/  FADD.FTZ R4, R8, R4 ;  /* 0x0000000408047221 */ /* 0x000fc80000010000 */
[----:B-1----:R-:W-:-:S05]  /*11b80*/  FADD.FTZ R4, R6, R4 ;  /* 0x0000000406047221 */ /* 0x002fca0000010000 */
[----:B------:R1:W-:Y:S04]  /*11b90*/  STL [R1+0xa0], R4 ;  /* 0x0000a00401007387 */ /* 0x0003e80000100800 */
[----:B------:R-:W4:Y:S01]  /*11ba0*/  LDL.LU R28, [R1+0x70] ;  /* 0x00007000011c7983 */ /* 0x000f220000300800 */
[----:B------:R-:W-:Y:S02]  /*11bb0*/  ISETP.GE.U32.AND P5, PT, R217, R0, PT ;  /* 0x00000000d900720c */ /* 0x000fe40003fa6070 */
[----:B------:R-:W-:Y:S01]  /*11bc0*/  F2FP.PACK_AB R7, R2, R7 ;  /* 0x000000070207723e */ /* 0x000fe200000000ff */
[----:B------:R1:W-:Y:S08]  /*11bd0*/  MUFU.EX2 R0, R33 ;  /* 0x0000002100007308 */ /* 0x0003f00000000800 */
[----:B------:R-:W1:Y:S08]  /*11be0*/  MUFU.EX2 R2, R23 ;  /* 0x0000001700027308 */ /* 0x000e700000000800 */
[----:B------:R-:W2:Y:S01]  /*11bf0*/  MUFU.EX2 R23, R48 ;  /* 0x0000003000177308 */ /* 0x000ea20000000800 */
[----:B-1----:R-:W-:-:S02]  /*11c00*/  PRMT R33, R156, 0x7610, R33 ;  /* 0x000076109c217816 */ /* 0x002fc40000000021 */
[----:B------:R-:W-:Y:S02]  /*11c10*/  PRMT R32, R156, 0x7632, R32 ;  /* 0x000076329c207816 */ /* 0x000fe40000000020 */
[----:B------:R-:W-:Y:S01]  /*11c20*/  SHF.R.U32.HI R4, RZ, 0x8, R11 ;  /* 0x00000008ff047819 */ /* 0x000fe2000001160b */
[----:B------:R-:W-:Y:S02]  /*11c30*/  @!P4 HADD2 R139, -R33.H0_H0, -RZ.H0_H0 ;  /* 0xa00000ff218bc230 */ /* 0x000fe40000000900 */
[----:B------:R-:W-:Y:S01]  /*11c40*/  @!P2 HADD2 R138, -R32.H0_H0, -RZ.H0_H0 ;  /* 0xa00000ff208aa230 */ /* 0x000fe20000000900 */
[----:B------:R-:W-:Y:S02]  /*11c50*/  LOP3.LUT R4, R4, 0xffff, RZ, 0xc0, !PT ;  /* 0x0000ffff04047812 */ /* 0x000fe400078ec0ff */
[----:B------:R-:W-:Y:S01]  /*11c60*/  F2FP.PACK_AB R29, R6, R8 ;  /* 0x00000008061d723e */ /* 0x000fe200000000ff */
[----:B------:R-:W-:Y:S01]  /*11c70*/  MUFU.EX2 R24, R37 ;  /* 0x0000002500187308 */ /* 0x000fe20000000800 */
[----:B------:R-:W-:Y:S01]  /*11c80*/  FMUL.FTZ R9, R87, R2 ;  /* 0x0000000257097220 */ /* 0x000fe20000410000 */
[----:B------:R-:W-:-:S06]  /*11c90*/  MOV R188, R193 ;  /* 0x000000c100bc7202 */ /* 0x000fcc0000000f00 */
[----:B------:R1:W-:Y:S01]  /*11ca0*/  MUFU.EX2 R64, R53 ;  /* 0x0000003500407308 */ /* 0x0003e20000000800 */
[----:B------:R-:W-:Y:S01]  /*11cb0*/  MOV R185, R215 ;  /* 0x000000d700b97202 */ /* 0x000fe20000000f00 */
[----:B------:R-:W-:Y:S01]  /*11cc0*/  IMAD.MOV.U32 R193, RZ, RZ, R178 ;  /* 0x000000ffffc17224 */ /* 0x000fe200078e00b2 */
[----:B------:R-:W-:Y:S01]  /*11cd0*/  PRMT R52, R22, 0x7632, R52 ;  /* 0x0000763216347816 */ /* 0x000fe20000000034 */
[----:B------:R-:W-:Y:S02]  /*11ce0*/  IMAD.MOV.U32 R186, RZ, RZ, R243 ;  /* 0x000000ffffba7224 */ /* 0x000fe400078e00f3 */
[----:B------:R-:W-:Y:S02]  /*11cf0*/  IMAD.MOV.U32 R196, RZ, RZ, R209 ;  /* 0x000000ffffc47224 */ /* 0x000fe400078e00d1 */
[----:B------:R-:W-:Y:S02]  /*11d00*/  IMAD.MOV.U32 R197, RZ, RZ, R207 ;  /* 0x000000ffffc57224 */ /* 0x000fe400078e00cf */
[-C--:B------:R-:W-:Y:S01]  /*11d10*/  FMUL.FTZ R173, R50, R2.reuse ;  /* 0x0000000232ad7220 */ /* 0x080fe20000410000 */
[----:B-1----:R-:W-:Y:S01]  /*11d20*/  PRMT R53, R22, 0x7610, R53 ;  /* 0x0000761016357816 */ /* 0x002fe20000000035 */
[----:B------:R-:W-:-:S02]  /*11d30*/  FMUL.FTZ R172, R66, R2 ;  /* 0x0000000242ac7220 */ /* 0x000fc40000410000 */
[-C--:B------:R-:W-:Y:S02]  /*11d40*/  FMUL.FTZ R156, R67, R2.reuse ;  /* 0x00000002439c7220 */ /* 0x080fe40000410000 */
[----:B------:R-:W-:Y:S01]  /*11d50*/  @!P5 HADD2 R164, -R53.H0_H0, -RZ.H0_H0 ;  /* 0xa00000ff35a4d230 */ /* 0x000fe20000000900 */
[-C--:B------:R-:W-:Y:S01]  /*11d60*/  FMUL.FTZ R243, R171, R2.reuse ;  /* 0x00000002abf37220 */ /* 0x080fe20000410000 */
[----:B------:R-:W-:Y:S01]  /*11d70*/  PRMT R66, R53, 0x5410, R52 ;  /* 0x0000541035427816 */ /* 0x000fe20000000034 */
[-C--:B------:R-:W-:Y:S02]  /*11d80*/  FMUL.FTZ R171, R82, R2.reuse ;  /* 0x0000000252ab7220 */ /* 0x080fe40000410000 */
[-C--:B------:R-:W-:Y:S02]  /*11d90*/  FMUL.FTZ R207, R98, R2.reuse ;  /* 0x0000000262cf7220 */ /* 0x080fe40000410000 */
[-C--:B------:R-:W-:Y:S01]  /*11da0*/  FMUL.FTZ R8, R102, R2.reuse ;  /* 0x0000000266087220 */ /* 0x080fe20000410000 */
[----:B------:R-:W-:Y:S01]  /*11db0*/  MOV R102, R9 ;  /* 0x0000000900667202 */ /* 0x000fe20000000f00 */
[-C--:B------:R-:W-:Y:S01]  /*11dc0*/  FMUL.FTZ R235, R114, R2.reuse ;  /* 0x0000000272eb7220 */ /* 0x080fe20000410000 */
[----:B------:R-:W-:Y:S01]  /*11dd0*/  @!P5 PRMT R53, R164, 0x5410, RZ ;  /* 0x00005410a435d816 */ /* 0x000fe200000000ff */
[----:B------:R-:W-:-:S02]  /*11de0*/  FMUL.FTZ R98, R130, R2 ;  /* 0x0000000282627220 */ /* 0x000fc40000410000 */
        /* <DEDUP_REMOVED lines=28> */
[----:B------:R-:W-:Y:S01]  /*11fb0*/  PRMT R36, R7, 0x7610, R36 ;  /* 0x0000761007247816 */ /* 0x000fe20000000024 */
[----:B------:R-:W-:Y:S01]  /*11fc0*/  FMUL.FTZ R158, R42, R3 ;  /* 0x000000032a9e7220 */ /* 0x000fe20000410000 */
[----:B--2---:R-:W-:Y:S01]  /*11fd0*/  LOP3.LUT R26, R35, R205, R174, 0x96, !PT ;  /* 0x000000cd231a7212 */ /* 0x004fe200078e96ae */
[----:B---3--:R-:W-:Y:S01]  /*11fe0*/  FFMA.FTZ R27, R184, R2, R0 ;  /* 0x00000002b81b7223 */ /* 0x008fe20000010000 */
[----:B------:R-:W-:Y:S01]  /*11ff0*/  F2FP.PACK_AB R0, R23, R0 ;  /* 0x000000001700723e */ /* 0x000fe200000000ff */
[----:B------:R-:W-:Y:S01]  /*12000*/  IMAD.MOV.U32 R174, RZ, RZ, R168 ;  /* 0x000000ffffae7224 */ /* 0x000fe200078e00a8 */
[----:B------:R-:W-:-:S02]  /*12010*/  PRMT R168, R33, 0x5410, R32 ;  /* 0x0000541021a87816 */ /* 0x000fc40000000020 */
[----:B------:R-:W-:Y:S02]  /*12020*/  PRMT R48, R0, 0x7632, R48 ;  /* 0x0000763200307816 */ /* 0x000fe40000000030 */
[----:B------:R-:W-:Y:S02]  /*12030*/  @!P4 PRMT R33, R139, 0x5410, RZ ;  /* 0x000054108b21c816 */ /* 0x000fe400000000ff */
[----:B------:R-:W-:Y:S02]  /*12040*/  @!P2 PRMT R32, R138, 0x5410, RZ ;  /* 0x000054108a20a816 */ /* 0x000fe400000000ff */
[C---:B------:R-:W-:Y:S02]  /*12050*/  ISETP.GE.U32.AND P4, PT, R217.reuse, R5, PT ;  /* 0x00000005d900720c */ /* 0x040fe40003f86070 */
[----:B------:R-:W-:Y:S01]  /*12060*/  ISETP.GE.U32.AND P2, PT, R217, R4, PT ;  /* 0x00000004d900720c */ /* 0x000fe20003f46070 */
[----:B------:R-:W-:Y:S01]  /*12070*/  IMAD.WIDE.U32 R4, R21, -0x2daee0ad, RZ ;  /* 0xd2511f5315047825 */ /* 0x000fe200078e00ff */
[----:B------:R-:W-:Y:S01]  /*12080*/  PRMT R49, R0, 0x7610, R49 ;  /* 0x0000761000317816 */ /* 0x000fe20000000031 */
[----:B------:R-:W-:Y:S01]  /*12090*/  @!P6 HADD2 R160, -R48.H0_H0, -RZ.H0_H0 ;  /* 0xa00000ff30a0e230 */ /* 0x000fe20000000900 */
[----:B------:R-:W-:-:S02]  /*120a0*/  LOP3.LUT R0, R20, 0xff, RZ, 0xc0, !PT ;  /* 0x000000ff14007812 */ /* 0x000fc400078ec0ff */
[----:B------:R-:W-:Y:S02]  /*120b0*/  LOP3.LUT R6, R5, R244, R10, 0x96, !PT ;  /* 0x000000f405067212 */ /* 0x000fe400078e960a */
        /* <DEDUP_REMOVED lines=8> */
[----:B------:R-:W1:Y:S01]  /*12140*/  MUFU.EX2 R0, R25 ;  /* 0x0000001900007308 */ /* 0x000e620000000800 */
[----:B------:R-:W-:Y:S02]  /*12150*/  IMAD.MOV.U32 R184, RZ, RZ, R242 ;  /* 0x000000ffffb87224 */ /* 0x000fe400078e00f2 */
[----:B------:R-:W-:-:S05]  /*12160*/  FMUL.FTZ R139, R163, R2 ;  /* 0x00000002a38b7220 */ /* 0x000fca0000410000 */
[----:B------:R2:W3:Y:S01]  /*12170*/  MUFU.EX2 R25, R65 ;  /* 0x0000004100197308 */ /* 0x0004e20000000800 */
[-C--:B------:R-:W-:Y:S02]  /*12180*/  FMUL.FTZ R242, R170, R2.reuse ;  /* 0x00000002aaf27220 */ /* 0x080fe40000410000 */
[----:B------:R-:W-:Y:S02]  /*12190*/  FMUL.FTZ R163, R118, R2 ;  /* 0x0000000276a37220 */ /* 0x000fe40000410000 */
[----:B------:R-:W-:Y:S02]  /*121a0*/  IMAD.MOV.U32 R10, RZ, RZ, R197 ;  /* 0x000000ffff0a7224 */ /* 0x000fe400078e00c5 */
[----:B------:R-:W-:Y:S02]  /*121b0*/  IMAD.MOV.U32 R170, RZ, RZ, R196 ;  /* 0x000000ffffaa7224 */ /* 0x000fe400078e00c4 */
[----:B------:R-:W-:Y:S02]  /*121c0*/  IMAD.MOV.U32 R67, RZ, RZ, R184 ;  /* 0x000000ffff437224 */ /* 0x000fe400078e00b8 */
[----:B------:R-:W-:-:S02]  /*121d0*/  IMAD.MOV.U32 R118, RZ, RZ, R156 ;  /* 0x000000ffff767224 */ /* 0x000fc400078e009c */
[-C--:B-1----:R-:W-:Y:S02]  /*121e0*/  FMUL.FTZ R152, R152, R0.reuse ;  /* 0x0000000098987220 */ /* 0x082fe40000410000 */
[-C--:B------:R-:W-:Y:S02]  /*121f0*/  FMUL.FTZ R153, R153, R0.reuse ;  /* 0x0000000099997220 */ /* 0x080fe40000410000 */
[----:B--2---:R-:W-:Y:S02]  /*12200*/  IMAD.MOV.U32 R65, RZ, RZ, R165 ;  /* 0x000000ffff417224 */ /* 0x004fe400078e00a5 */
        /* <DEDUP_REMOVED lines=23> */
[-C--:B----4-:R-:W-:Y:S02]  /*12380*/  FFMA.FTZ R28, R28, R0.reuse, R24 ;  /* 0x000000001c1c7223 */ /* 0x090fe40000010018 */
[-C--:B------:R-:W-:Y:S02]  /*12390*/  FMUL.FTZ R105, R105, R0.reuse ;  /* 0x0000000069697220 */ /* 0x080fe40000410000 */
[-C--:B------:R-:W-:Y:S02]  /*123a0*/  FMUL.FTZ R108, R108, R0.reuse ;  /* 0x000000006c6c7220 */ /* 0x080fe40000410000 */
[----:B------:R-:W-:-:S02]  /*123b0*/  FMUL.FTZ R109, R109, R0 ;  /* 0x000000006d6d7220 */ /* 0x000fc40000410000 */
[-C--:B------:R-:W-:Y:S02]  /*123c0*/  FMUL.FTZ R120, R120, R0.reuse ;  /* 0x0000000078787220 */ /* 0x080fe40000410000 */
[-C--:B------:R-:W-:Y:S02]  /*123d0*/  FMUL.FTZ R121, R121, R0.reuse ;  /* 0x0000000079797220 */ /* 0x080fe40000410000 */
[-C--:B------:R-:W-:Y:S02]  /*123e0*/  FMUL.FTZ R124, R124, R0.reuse ;  /* 0x000000007c7c7220 */ /* 0x080fe40000410000 */
[----:B------:R-:W-:Y:S01]  /*123f0*/  FMUL.FTZ R125, R125, R0 ;  /* 0x000000007d7d7220 */ /* 0x000fe20000410000 */
[----:B------:R-:W-:Y:S01]  /*12400*/  LOP3.LUT R0, R6, 0xff, RZ, 0xc0, !PT ;  /* 0x000000ff06007812 */ /* 0x000fe200078ec0ff */
[----:B------:R-:W-:-:S03]  /*12410*/  IMAD.MOV.U32 R176, RZ, RZ, R174 ;  /* 0x000000ffffb07224 */ /* 0x000fc600078e00ae */
[----:B------:R-:W-:Y:S01]  /*12420*/  ISETP.GE.U32.AND P5, PT, R217, R0, PT ;  /* 0x00000000d900720c */ /* 0x000fe20003fa6070 */
[----:B------:R-:W-:Y:S02]  /*12430*/  IMAD.MOV.U32 R174, RZ, RZ, R251 ;  /* 0x000000ffffae7224 */ /* 0x000fe400078e00fb */
[-C--:B------:R-:W-:Y:S02]  /*12440*/  FMUL.FTZ R251, R167, R2.reuse ;  /* 0x00000002a7fb7220 */ /* 0x080fe40000410000 */
[-C--:B------:R-:W-:Y:S02]  /*12450*/  FMUL.FTZ R175, R51, R2.reuse ;  /* 0x0000000233af7220 */ /* 0x080fe40000410000 */
[----:B------:R-:W-:Y:S01]  /*12460*/  FMUL.FTZ R20, R115, R2 ;  /* 0x0000000273147220 */ /* 0x000fe20000410000 */
[----:B---3--:R-:W-:Y:S01]  /*12470*/  F2FP.PACK_AB R2, R25, R64 ;  /* 0x000000401902723e */ /* 0x008fe200000000ff */
[----:B------:R-:W-:-:S03]  /*12480*/  @!P2 HADD2 R161, -R52.H0_H0, -RZ.H0_H0 ;  /* 0xa00000ff34a1a230 */ /* 0x000fc60000000900 */
[C---:B------:R-:W-:Y:S01]  /*12490*/  PRMT R40, R2.reuse, 0x7610, R40 ;  /* 0x0000761002287816 */ /* 0x040fe20000000028 */
[----:B------:R-:W-:Y:S01]  /*124a0*/  FMUL.FTZ R159, R43, R3 ;  /* 0x000000032b9f7220 */ /* 0x000fe20000410000 */
[----:B------:R-:W-:Y:S01]  /*124b0*/  SHF.R.U32.HI R0, RZ, 0x18, R6 ;  /* 0x00000018ff007819 */ /* 0x000fe20000011606 */
[----:B------:R-:W-:Y:S01]  /*124c0*/  @!P5 HADD2 R42, -R36.H0_H0, -RZ.H0_H0 ;  /* 0xa00000ff242ad230 */ /* 0x000fe20000000900 */
[----:B------:R-:W-:Y:S01]  /*124d0*/  PRMT R41, R2, 0x7632, R41 ;  /* 0x0000763202297816 */ /* 0x000fe20000000029 */
[----:B------:R-:W-:Y:S01]  /*124e0*/  @!P6 HADD2 R43, -R40.H0_H0, -RZ.H0_H0 ;  /* 0xa00000ff282be230 */ /* 0x000fe20000000900 */
[----:B------:R-:W-:Y:S02]  /*124f0*/  PRMT R39, R7, 0x7632, R39 ;  /* 0x0000763207277816 */ /* 0x000fe40000000027 */
[----:B------:R-:W-:Y:S02]  /*12500*/  @!P2 PRMT R52, R161, 0x5410, RZ ;  /* 0x00005410a134a816 */ /* 0x000fe400000000ff */
[----:B------:R-:W-:-:S02]  /*12510*/  ISETP.GE.U32.AND P2, PT, R217, R0, PT ;  /* 0x00000000d900720c */ /* 0x000fc40003f46070 */
[----:B------:R-:W-:Y:S02]  /*12520*/  LOP3.LUT R0, R6, 0xffff, RZ, 0xc0, !PT ;  /* 0x0000ffff06007812 */ /* 0x000fe400078ec0ff */
[----:B------:R-:W-:Y:S01]  /*12530*/  PRMT R55, R40, 0x5410, R41 ;  /* 0x0000541028377816 */ /* 0x000fe20000000029 */
[----:B------:R-:W2:Y:S01]  /*12540*/  LDL.LU.64 R6, [R1+0x18] ;  /* 0x0000180001067983 */ /* 0x000ea20000300a00 */
[----:B------:R-:W-:Y:S02]  /*12550*/  PRMT R131, R36, 0x5410, R39 ;  /* 0x0000541024837816 */ /* 0x000fe40000000027 */
[----:B------:R-:W-:Y:S02]  /*12560*/  @!P6 PRMT R40, R43, 0x5410, RZ ;  /* 0x000054102b28e816 */ /* 0x000fe400000000ff */
[----:B------:R-:W-:Y:S02]  /*12570*/  @!P5 PRMT R36, R42, 0x5410, RZ ;  /* 0x000054102a24d816 */ /* 0x000fe400000000ff */
[----:B------:R-:W3:Y:S01]  /*12580*/  LDL.LU.64 R42, [R1+0x10] ;  /* 0x00001000012a7983 */ /* 0x000ee20000300a00 */
[----:B------:R-:W-:Y:S01]  /*12590*/  SHF.R.U32.HI R0, RZ, 0x8, R0 ;  /* 0x00000008ff007819 */ /* 0x000fe20000011600 */
[----:B------:R-:W-:Y:S01]  /*125a0*/  MUFU.EX2 R44, R68 ;  /* 0x00000044002c7308 */ /* 0x000fe20000000800 */
[----:B------:R-:W-:-:S02]  /*125b0*/  @!P4 HADD2 R38, -R41.H0_H0, -RZ.H0_H0 ;  /* 0xa00000ff2926c230 */ /* 0x000fc40000000900 */
[----:B------:R-:W-:-:S05]  /*125c0*/  LOP3.LUT R0, R0, 0xffff, RZ, 0xc0, !PT ;  /* 0x0000ffff00007812 */ /* 0x000fca00078ec0ff */
[----:B------:R-:W1:Y:S01]  /*125d0*/  MUFU.EX2 R245, R69 ;  /* 0x0000004500f57308 */ /* 0x000e620000000800 */
[----:B------:R-:W-:Y:S02]  /*125e0*/  @!P4 PRMT R41, R38, 0x5410, RZ ;  /* 0x000054102629c816 */ /* 0x000fe400000000ff */
[----:B------:R-:W-:Y:S01]  /*125f0*/  ISETP.GE.U32.AND P4, PT, R217, R0, PT ;  /* 0x00000000d900720c */ /* 0x000fe20003f86070 */
[----:B------:R-:W-:Y:S01]  /*12600*/  IMAD.MOV.U32 R22, RZ, RZ, R198 ;  /* 0x000000ffff167224 */ /* 0x000fe200078e00c6 */
[----:B------:R-:W-:Y:S01]  /*12610*/  MOV R11, R199 ;  /* 0x000000c7000b7202 */ /* 0x000fe20000000f00 */
[----:B------:R-:W-:Y:S01]  /*12620*/  IMAD.MOV.U32 R160, RZ, RZ, R187 ;  /* 0x000000ffffa07224 */ /* 0x000fe200078e00bb */
[----:B------:R-:W-:Y:S01]  /*12630*/  MOV R86, R186 ;  /* 0x000000ba00567202 */ /* 0x000fe20000000f00 */
[----:B------:R-:W-:Y:S02]  /*12640*/  IMAD.MOV.U32 R87, RZ, RZ, R175 ;  /* 0x000000ffff577224 */ /* 0x000fe400078e00af */
[----:B------:R-:W-:-:S02]  /*12650*/  IMAD.MOV.U32 R115, RZ, RZ, R174 ;  /* 0x000000ffff737224 */ /* 0x000fc400078e00ae */
[----:B------:R-:W-:Y:S01]  /*12660*/  IMAD.MOV.U32 R161, RZ, RZ, R195 ;  /* 0x000000ffffa17224 */ /* 0x000fe200078e00c3 */
[----:B-1----:R-:W-:Y:S01]  /*12670*/  F2FP.PACK_AB R0, R245, R44 ;  /* 0x0000002cf500723e */ /* 0x002fe200000000ff */
[----:B------:R-:W-:Y:S02]  /*12680*/  IMAD.MOV.U32 R21, RZ, RZ, R194 ;  /* 0x000000ffff157224 */ /* 0x000fe400078e00c2 */
[-C--:B------:R-:W-:Y:S01]  /*12690*/  FMUL.FTZ R167, R47, R3.reuse ;  /* 0x000000032fa77220 */ /* 0x080fe20000410000 */
[----:B------:R-:W-:Y:S01]  /*126a0*/  PRMT R38, R0, 0x7610, R38 ;  /* 0x0000761000267816 */ /* 0x000fe20000000026 */
[-C--:B------:R-:W-:Y:S01]  /*126b0*/  FMUL.FTZ R154, R154, R3.reuse ;  /* 0x000000039a9a7220 */ /* 0x080fe20000410000 */
[----:B------:R-:W-:Y:S01]  /*126c0*/  PRMT R37, R0, 0x7632, R37 ;  /* 0x0000763200257816 */ /* 0x000fe20000000025 */
[-C--:B------:R-:W-:Y:S01]  /*126d0*/  FMUL.FTZ R155, R155, R3.reuse ;  /* 0x000000039b9b7220 */ /* 0x080fe20000410000 */
[----:B------:R-:W-:Y:S01]  /*126e0*/  @!P4 HADD2 R47, -R39.H0_H0, -RZ.H0_H0 ;  /* 0xa00000ff272fc230 */ /* 0x000fe20000000900 */
[-C--:B------:R-:W-:Y:S01]  /*126f0*/  FMUL.FTZ R150, R150, R3.reuse ;  /* 0x0000000396967220 */ /* 0x080fe20000410000 */
[----:B------:R-:W-:Y:S01]  /*12700*/  LOP3.LUT R0, R4, 0xff, RZ, 0xc0, !PT ;  /* 0x000000ff04007812 */ /* 0x000fe200078ec0ff */
        /* <DEDUP_REMOVED lines=27> */
[----:B------:R-:W-:Y:S02]  /*128c0*/  ISETP.GE.U32.AND P6, PT, R217, R0, PT ;  /* 0x00000000d900720c */ /* 0x000fe40003fc6070 */
[----:B------:R-:W-:Y:S01]  /*128d0*/  @!P4 PRMT R39, R47, 0x5410, RZ ;  /* 0x000054102f27c816 */ /* 0x000fe200000000ff */
[----:B------:R-:W-:Y:S01]  /*128e0*/  IMAD.MOV.U32 R47, RZ, RZ, R65 ;  /* 0x000000ffff2f7224 */ /* 0x000fe200078e0041 */
[----:B------:R-:W-:Y:S01]  /*128f0*/  MOV R68, R130 ;  /* 0x0000008200447202 */ /* 0x000fe20000000f00 */
[----:B------:R-:W-:Y:S02]  /*12900*/  IMAD.MOV.U32 R69, RZ, RZ, R161 ;  /* 0x000000ffff457224 */ /* 0x000fe400078e00a1 */
[----:B------:R-:W-:-:S02]  /*12910*/  IMAD.MOV.U32 R65, RZ, RZ, R118 ;  /* 0x000000ffff417224 */ /* 0x000fc400078e0076 */
[----:B------:R-:W-:Y:S02]  /*12920*/  IMAD.MOV.U32 R161, RZ, RZ, R86 ;  /* 0x000000ffffa17224 */ /* 0x000fe400078e0056 */
[----:B------:R-:W-:Y:S02]  /*12930*/  IMAD.MOV.U32 R118, RZ, RZ, R67 ;  /* 0x000000ffff767224 */ /* 0x000fe400078e0043 */
[----:B------:R-:W-:Y:S01]  /*12940*/  IMAD.MOV.U32 R130, RZ, RZ, R170 ;  /* 0x000000ffff827224 */ /* 0x000fe200078e00aa */
[----:B------:R-:W-:Y:S01]  /*12950*/  MOV R170, R10 ;  /* 0x0000000a00aa7202 */ /* 0x000fe20000000f00 */
[----:B------:R-:W-:Y:S01]  /*12960*/  IMAD.MOV.U32 R86, RZ, RZ, R22 ;  /* 0x000000ffff567224 */ /* 0x000fe200078e0016 */
[--C-:B------:R-:W-:Y:S01]  /*12970*/  SHF.R.U32.HI R22, RZ, 0x10, R4.reuse ;  /* 0x00000010ff167819 */ /* 0x100fe20000011604 */
[----:B------:R-:W-:Y:S01]  /*12980*/  IMAD.MOV.U32 R67, RZ, RZ, R11 ;  /* 0x000000ffff437224 */ /* 0x000fe200078e000b */
[----:B------:R-:W-:Y:S02]  /*12990*/  LOP3.LUT R11, R4, 0xffff, RZ, 0xc0, !PT ;  /* 0x0000ffff040b7812 */ /* 0x000fe400078ec0ff */
[----:B------:R-:W-:Y:S01]  /*129a0*/  SHF.R.U32.HI R10, RZ, 0x18, R4 ;  /* 0x00000018ff0a7819 */ /* 0x000fe20000011604 */
[----:B------:R-:W-:Y:S01]  /*129b0*/  @!P3 HADD2 R46, -R38.H0_H0, -RZ.H0_H0 ;  /* 0xa00000ff262eb230 */ /* 0x000fe20000000900 */
[----:B------:R-:W-:Y:S01]  /*129c0*/  IMAD.MOV.U32 R79, RZ, RZ, R115 ;  /* 0x000000ffff4f7224 */ /* 0x000fe200078e0073 */
[----:B------:R-:W-:-:S03]  /*129d0*/  PRMT R115, R38, 0x5410, R37 ;  /* 0x0000541026737816 */ /* 0x000fc60000000025 */
[----:B------:R-:W-:Y:S01]  /*129e0*/  @!P3 PRMT R38, R46, 0x5410, RZ ;  /* 0x000054102e26b816 */ /* 0x000fe200000000ff */
[----:B------:R-:W-:Y:S01]  /*129f0*/  IMAD.MOV.U32 R46, RZ, RZ, R9 ;  /* 0x000000ffff2e7224 */ /* 0x000fe200078e0009 */
[----:B------:R-:W-:-:S05]  /*12a00*/  @!P2 HADD2 R45, -R37.H0_H0, -RZ.H0_H0 ;  /* 0xa00000ff252da230 */ /* 0x000fca0000000900 */
[----:B------:R-:W-:Y:S02]  /*12a10*/  @!P2 PRMT R37, R45, 0x5410, RZ ;  /* 0x000054102d25a816 */ /* 0x000fe400000000ff */
[----:B------:R-:W-:Y:S01]  /*12a20*/  ISETP.GE.U32.AND P5, PT, R217, R10, PT ;  /* 0x0000000ad900720c */ /* 0x000fe20003fa6070 */
[----:B------:R-:W-:Y:S02]  /*12a30*/  IMAD.MOV.U32 R10, RZ, RZ, R86 ;  /* 0x000000ffff0a7224 */ /* 0x000fe400078e0056 */
[----:B------:R-:W-:Y:S02]  /*12a40*/  IMAD.MOV.U32 R86, RZ, RZ, R67 ;  /* 0x000000ffff567224 */ /* 0x000fe400078e0043 */
[----:B------:R-:W-:Y:S01]  /*12a50*/  IMAD.MOV.U32 R67, RZ, RZ, R170 ;  /* 0x000000ffff437224 */ /* 0x000fe200078e00aa */
[----:B------:R-:W-:Y:S01]  /*12a60*/  PRMT R26, R29, 0x7632, R26 ;  /* 0x000076321d1a7816 */ /* 0x000fe2000000001a */
[----:B------:R-:W-:Y:S02]  /*12a70*/  IMAD.MOV.U32 R170, RZ, RZ, R160 ;  /* 0x000000ffffaa7224 */ /* 0x000fe400078e00a0 */
[----:B------:R-:W-:-:S02]  /*12a80*/  IMAD.MOV.U32 R160, RZ, RZ, R222 ;  /* 0x000000ffffa07224 */ /* 0x000fc400078e00de */
[----:B------:R-:W-:Y:S01]  /*12a90*/  MUFU.EX2 R222, R85 ;  /* 0x0000005500de7308 */ /* 0x000fe20000000800 */
[----:B------:R-:W-:Y:S01]  /*12aa0*/  IMAD.MOV.U32 R45, RZ, RZ, R21 ;  /* 0x000000ffff2d7224 */ /* 0x000fe200078e0015 */
[----:B--2---:R-:W-:Y:S02]  /*12ab0*/  LOP3.LUT R3, R3, R238, R6, 0x96, !PT ;  /* 0x000000ee03037212 */ /* 0x004fe400078e9606 */
[----:B---3--:R-:W-:-:S03]  /*12ac0*/  LOP3.LUT R0, R43, R239, R34, 0x96, !PT ;  /* 0x000000ef2b007212 */ /* 0x008fc600078e9622 */
[----:B------:R-:W-:-:S04]  /*12ad0*/  IMAD.WIDE.U32 R4, R3, -0x326172a9, RZ ;  /* 0xcd9e8d5703047825 */ /* 0x000fc800078e00ff */
[----:B------:R-:W-:-:S05]  /*12ae0*/  IMAD.WIDE.U32 R6, R0, -0x2daee0ad, RZ ;  /* 0xd2511f5300067825 */ /* 0x000fca00078e00ff */
[----:B------:R-:W-:Y:S02]  /*12af0*/  LOP3.LUT R0, R7, R237, R2, 0x96, !PT ;  /* 0x000000ed07007212 */ /* 0x000fe400078e9602 */
[----:B------:R-:W-:-:S05]  /*12b00*/  LOP3.LUT R2, R5, R218, R42, 0x96, !PT ;  /* 0x000000da05027212 */ /* 0x000fca00078e962a */
[----:B------:R-:W-:-:S05]  /*12b10*/  IMAD.WIDE.U32 R2, R2, -0x2daee0ad, RZ ;  /* 0xd2511f5302027825 */ /* 0x000fca00078e00ff */
[----:B------:R-:W-:Y:S01]  /*12b20*/  LOP3.LUT R3, R3, R183, R6, 0x96, !PT ;  /* 0x000000b703037212 */ /* 0x000fe200078e9606 */
[----:B------:R-:W-:-:S05]  /*12b30*/  IMAD.WIDE.U32 R6, R0, -0x326172a9, RZ ;  /* 0xcd9e8d5700067825 */ /* 0x000fca00078e00ff */
[----:B------:R-:W-:Y:S01]  /*12b40*/  LOP3.LUT R0, R7, R47, R4, 0x96, !PT ;  /* 0x0000002f07007212 */ /* 0x000fe200078e9604 */
[----:B------:R-:W-:-:S04]  /*12b50*/  IMAD.MOV.U32 R43, RZ, RZ, R8 ;  /* 0x000000ffff2b7224 */ /* 0x000fc800078e0008 */
[----:B------:R-:W-:-:S05]  /*12b60*/  IMAD.WIDE.U32 R8, R0, -0x2daee0ad, RZ ;  /* 0xd2511f5300087825 */ /* 0x000fca00078e00ff */
[----:B------:R-:W-:Y:S01]  /*12b70*/  LOP3.LUT R2, R9, R182, R2, 0x96, !PT ;  /* 0x000000b609027212 */ /* 0x000fe200078e9602 */
[----:B------:R-:W-:-:S04]  /*12b80*/  IMAD.WIDE.U32 R4, R3, -0x326172a9, RZ ;  /* 0xcd9e8d5703047825 */ /* 0x000fc800078e00ff */
[----:B------:R-:W-:-:S05]  /*12b90*/  IMAD.WIDE.U32 R2, R2, -0x326172a9, RZ ;  /* 0xcd9e8d5702027825 */ /* 0x000fca00078e00ff */
[----:B------:R-:W-:-:S04]  /*12ba0*/  LOP3.LUT R0, R2, 0xff, RZ, 0xc0, !PT ;  /* 0x000000ff02007812 */ /* 0x000fc800078ec0ff */
[----:B------:R-:W-:Y:S02]  /*12bb0*/  ISETP.GE.U32.AND P2, PT, R217, R0, PT ;  /* 0x00000000d900720c */ /* 0x000fe40003f46070 */
[----:B------:R-:W-:Y:S01]  /*12bc0*/  SHF.R.U32.HI R0, RZ, 0x8, R11 ;  /* 0x00000008ff007819 */ /* 0x000fe2000001160b */
[----:B------:R-:W-:-:S03]  /*12bd0*/  FADD.FTZ R7, R23, R27 ;  /* 0x0000001b17077221 */ /* 0x000fc60000010000 */
[----:B------:R-:W-:Y:S01]  /*12be0*/  LOP3.LUT R0, R0, 0xffff, RZ, 0xc0, !PT ;  /* 0x0000ffff00007812 */ /* 0x000fe200078ec0ff */
[----:B------:R-:W-:Y:S01]  /*12bf0*/  IMAD.MOV.U32 R42, RZ, RZ, R20 ;  /* 0x000000ffff2a7224 */ /* 0x000fe200078e0014 */
[----:B------:R-:W-:Y:S02]  /*12c00*/  LOP3.LUT R4, R3, R181, R4, 0x96, !PT ;  /* 0x000000b503047212 */ /* 0x000fe400078e9604 */
[----:B------:R-:W-:Y:S02]  /*12c10*/  PRMT R27, R29, 0x7610, R27 ;  /* 0x000076101d1b7816 */ /* 0x000fe4000000001b */
[----:B------:R-:W-:Y:S02]  /*12c20*/  LOP3.LUT R3, R2, 0xffff, RZ, 0xc0, !PT ;  /* 0x0000ffff02037812 */ /* 0x000fe400078ec0ff */
[----:B------:R-:W-:Y:S02]  /*12c30*/  SHF.R.U32.HI R20, RZ, 0x10, R2 ;  /* 0x00000010ff147819 */ /* 0x000fe40000011602 */
[----:B------:R-:W-:-:S02]  /*12c40*/  ISETP.GE.U32.AND P4, PT, R217, R0, PT ;  /* 0x00000000d900720c */ /* 0x000fc40003f86070 */
[----:B------:R-:W-:Y:S01]  /*12c50*/  SHF.R.U32.HI R2, RZ, 0x18, R2 ;  /* 0x00000018ff027819 */ /* 0x000fe20000011602 */
[----:B------:R-:W-:Y:S01]  /*12c60*/  IMAD.MOV.U32 R9, RZ, RZ, R235 ;  /* 0x000000ffff097224 */ /* 0x000fe200078e00eb */
[----:B------:R1:W2:Y:S01]  /*12c70*/  MUFU.EX2 R0, R80 ;  /* 0x0000005000007308 */ /* 0x0002a20000000800 */
[----:B------:R-:W-:Y:S01]  /*12c80*/  @!P6 HADD2 R51, -R27.H0_H0, -RZ.H0_H0 ;  /* 0xa00000ff1b33e230 */ /* 0x000fe20000000900 */
[----:B------:R-:W-:Y:S02]  /*12c90*/  ISETP.GE.U32.AND P3, PT, R217, R2, PT ;  /* 0x00000002d900720c */ /* 0x000fe40003f66070 */
[----:B------:R-:W-:-:S04]  /*12ca0*/  LOP3.LUT R2, R22, 0xff, RZ, 0xc0, !PT ;  /* 0x000000ff16027812 */ /* 0x000fc800078ec0ff */
[----:B------:R-:W3:Y:S01]  /*12cb0*/  MUFU.EX2 R235, R84 ;  /* 0x0000005400eb7308 */ /* 0x000ee20000000800 */
[----:B------:R-:W-:Y:S01]  /*12cc0*/  @!P4 HADD2 R50, -R26.H0_H0, -RZ.H0_H0 ;  /* 0xa00000ff1a32c230 */ /* 0x000fe20000000900 */
[----:B-1----:R-:W-:Y:S01]  /*12cd0*/  IMAD.MOV.U32 R80, RZ, RZ, R130 ;  /* 0x000000ffff507224 */ /* 0x002fe200078e0082 */
[----:B------:R-:W-:Y:S02]  /*12ce0*/  PRMT R130, R27, 0x5410, R26 ;  /* 0x000054101b827816 */ /* 0x000fe4000000001a */
[----:B------:R-:W-:Y:S02]  /*12cf0*/  @!P6 PRMT R27, R51, 0x5410, RZ ;  /* 0x00005410331be816 */ /* 0x000fe400000000ff */
[----:B------:R-:W-:Y:S02]  /*12d00*/  ISETP.GE.U32.AND P6, PT, R217, R2, PT ;  /* 0x00000002d900720c */ /* 0x000fe40003fc6070 */
[----:B------:R-:W-:-:S04]  /*12d10*/  SHF.R.U32.HI R2, RZ, 0x8, R3 ;  /* 0x00000008ff027819 */ /* 0x000fc80000011603 */
[----:B------:R-:W-:Y:S02]  /*12d20*/  LOP3.LUT R2, R2, 0xffff, RZ, 0xc0, !PT ;  /* 0x0000ffff02027812 */ /* 0x000fe400078ec0ff */
[----:B------:R-:W-:Y:S01]  /*12d30*/  @!P4 PRMT R26, R50, 0x5410, RZ ;  /* 0x00005410321ac816 */ /* 0x000fe200000000ff */
[C---:B--2---:R-:W-:Y:S01]  /*12d40*/  FADD.FTZ R11, R0.reuse, R28 ;  /* 0x0000001c000b7221 */ /* 0x044fe20000010000 */
[----:B------:R-:W-:Y:S02]  /*12d50*/  ISETP.GE.U32.AND P4, PT, R217, R2, PT ;  /* 0x00000002d900720c */ /* 0x000fe40003f86070 */
[----:B------:R-:W-:Y:S02]  /*12d60*/  F2FP.PACK_AB R2, R0, R24 ;  /* 0x000000180002723e */ /* 0x000fe400000000ff */
[----:B---3--:R-:W-:Y:S02]  /*12d70*/  F2FP.PACK_AB R0, R222, R235 ;  /* 0x000000ebde00723e */ /* 0x008fe400000000ff */
[----:B------:R-:W-:-:S02]  /*12d80*/  MOV R84, R103 ;  /* 0x0000006700547202 */ /* 0x000fc40000000f00 */
[C---:B------:R-:W-:Y:S02]  /*12d90*/  PRMT R29, R0.reuse, 0x7610, R29 ;  /* 0x00007610001d7816 */ /* 0x040fe4000000001d */
[----:B------:R-:W-:Y:S02]  /*12da0*/  MOV R23, R9 ;  /* 0x0000000900177202 */ /* 0x000fe40000000f00 */
[----:B------:R1:W-:Y:S01]  /*12db0*/  MUFU.EX2 R9, R96 ;  /* 0x0000006000097308 */ /* 0x0003e20000000800 */
[----:B------:R-:W-:Y:S01]  /*12dc0*/  @!P6 HADD2 R54, -R29.H0_H0, -RZ.H0_H0 ;  /* 0xa00000ff1d36e230 */ /* 0x000fe20000000900 */
[----:B------:R-:W-:Y:S02]  /*12dd0*/  PRMT R28, R0, 0x7632, R28 ;  /* 0x00007632001c7816 */ /* 0x000fe4000000001c */
[----:B------:R-:W-:Y:S02]  /*12de0*/  LOP3.LUT R0, R4, 0xff, RZ, 0xc0, !PT ;  /* 0x000000ff04007812 */ /* 0x000fe400078ec0ff */
[----:B------:R-:W-:-:S02]  /*12df0*/  PRMT R103, R29, 0x5410, R28 ;  /* 0x000054101d677816 */ /* 0x000fc4000000001c */
[----:B------:R-:W-:Y:S01]  /*12e00*/  @!P6 PRMT R29, R54, 0x5410, RZ ;  /* 0x00005410361de816 */ /* 0x000fe200000000ff */
[----:B-1----:R-:W-:Y:S02]  /*12e10*/  IMAD.MOV.U32 R96, RZ, RZ, R84 ;  /* 0x000000ffff607224 */ /* 0x002fe400078e0054 */
[----:B------:R-:W-:Y:S02]  /*12e20*/  IMAD.MOV.U32 R84, RZ, RZ, R10 ;  /* 0x000000ffff547224 */ /* 0x000fe400078e000a */
[----:B------:R-:W1:Y:S01]  /*12e30*/  MUFU.EX2 R10, R97 ;  /* 0x00000061000a7308 */ /* 0x000e620000000800 */
[----:B------:R-:W-:Y:S02]  /*12e40*/  ISETP.GE.U32.AND P6, PT, R217, R0, PT ;  /* 0x00000000d900720c */ /* 0x000fe40003fc6070 */
[----:B------:R-:W-:Y:S01]  /*12e50*/  LOP3.LUT R0, R4, 0xffff, RZ, 0xc0, !PT ;  /* 0x0000ffff04007812 */ /* 0x000fe200078ec0ff */
[----:B------:R-:W-:Y:S01]  /*12e60*/  @!P5 HADD2 R56, -R28.H0_H0, -RZ.H0_H0 ;  /* 0xa00000ff1c38d230 */ /* 0x000fe20000000900 */
[----:B------:R-:W-:-:S02]  /*12e70*/  LOP3.LUT R21, R5, R82, R6, 0x96, !PT ;  /* 0x0000005205157212 */ /* 0x000fc400078e9606 */
[----:B------:R-:W-:Y:S02]  /*12e80*/  SHF.R.U32.HI R0, RZ, 0x8, R0 ;  /* 0x00000008ff007819 */ /* 0x000fe40000011600 */
[----:B------:R-:W-:Y:S01]  /*12e90*/  PRMT R6, R2, 0x7610, R6 ;  /* 0x0000761002067816 */ /* 0x000fe20000000006 */
[----:B------:R-:W-:Y:S01]  /*12ea0*/  FADD.FTZ R22, R64, R7 ;  /* 0x0000000740167221 */ /* 0x000fe20000010000 */
[----:B------:R-:W-:Y:S02]  /*12eb0*/  LOP3.LUT R0, R0, 0xffff, RZ, 0xc0, !PT ;  /* 0x0000ffff00007812 */ /* 0x000fe400078ec0ff */
[----:B------:R-:W-:Y:S01]  /*12ec0*/  @!P5 PRMT R28, R56, 0x5410, RZ ;  /* 0x00005410381cd816 */ /* 0x000fe200000000ff */
[----:B------:R-:W-:Y:S01]  /*12ed0*/  @!P6 HADD2 R57, -R6.H0_H0, -RZ.H0_H0 ;  /* 0xa00000ff0639e230 */ /* 0x000fe20000000900 */
[----:B-1----:R-:W-:Y:S02]  /*12ee0*/  F2FP.PACK_AB R7, R10, R9 ;  /* 0x000000090a07723e */ /* 0x002fe400000000ff */
[----:B------:R-:W-:Y:S01]  /*12ef0*/  PRMT R5, R2, 0x7632, R5 ;  /* 0x0000763202057816 */ /* 0x000fe20000000005 */
[----:B------:R-:W-:Y:S01]  /*12f00*/  IMAD.WIDE.U32 R2, R21, -0x2daee0ad, RZ ;  /* 0xd2511f5315027825 */ /* 0x000fe200078e00ff */
[----:B------:R-:W-:-:S02]  /*12f10*/  ISETP.GE.U32.AND P5, PT, R217, R0, PT ;  /* 0x00000000d900720c */ /* 0x000fc40003fa6070 */
[----:B------:R-:W-:Y:S02]  /*12f20*/  LOP3.LUT R0, R20, 0xff, RZ, 0xc0, !PT ;  /* 0x000000ff14007812 */ /* 0x000fe400078ec0ff */
[----:B------:R-:W-:Y:S02]  /*12f30*/  PRMT R21, R7, 0x7610, R21 ;  /* 0x0000761007157816 */ /* 0x000fe40000000015 */
[----:B------:R-:W-:Y:S02]  /*12f40*/  PRMT R54, R6, 0x5410, R5 ;  /* 0x0000541006367816 */ /* 0x000fe40000000005 */
[----:B------:R-:W-:Y:S01]  /*12f50*/  @!P6 PRMT R6, R57, 0x5410, RZ ;  /* 0x000054103906e816 */ /* 0x000fe200000000ff */
[----:B------:R-:W-:Y:S01]  /*12f60*/  IMAD.MOV.U32 R64, RZ, RZ, R23 ;  /* 0x000000ffff407224 */ /* 0x000fe200078e0017 */
[----:B------:R-:W-:Y:S01]  /*12f70*/  ISETP.GE.U32.AND P6, PT, R217, R0, PT ;  /* 0x00000000d900720c */ /* 0x000fe20003fc6070 */
[----:B------:R-:W-:Y:S01]  /*12f80*/  @!P2 HADD2 R59, -R21.H0_H0, -RZ.H0_H0 ;  /* 0xa00000ff153ba230 */ /* 0x000fe20000000900 */
[----:B------:R-:W-:-:S02]  /*12f90*/  LOP3.LUT R0, R3, R244, R8, 0x96, !PT ;  /* 0x000000f403007212 */ /* 0x000fc400078e9608 */
[----:B------:R-:W-:Y:S02]  /*12fa0*/  PRMT R7, R7, 0x7632, R7 ;  /* 0x0000763207077816 */ /* 0x000fe40000000007 */
[C---:B------:R-:W-:Y:S02]  /*12fb0*/  LOP3.LUT R8, R2.reuse, 0xff, RZ, 0xc0, !PT ;  /* 0x000000ff02087812 */ /* 0x040fe400078ec0ff */
[----:B------:R-:W-:Y:S02]  /*12fc0*/  LOP3.LUT R3, R2, 0xffff, RZ, 0xc0, !PT ;  /* 0x0000ffff02037812 */ /* 0x000fe400078ec0ff */
[--C-:B------:R-:W-:Y:S02]  /*12fd0*/  SHF.R.U32.HI R23, RZ, 0x10, R2.reuse ;  /* 0x00000010ff177819 */ /* 0x100fe40000011602 */
[----:B------:R-:W-:Y:S02]  /*12fe0*/  SHF.R.U32.HI R2, RZ, 0x18, R2 ;  /* 0x00000018ff027819 */ /* 0x000fe40000011602 */
[----:B------:R-:W-:-:S02]  /*12ff0*/  PRMT R51, R21, 0x5410, R7 ;  /* 0x0000541015337816 */ /* 0x000fc40000000007 */
[----:B------:R-:W-:Y:S01]  /*13000*/  @!P2 PRMT R21, R59, 0x5410, RZ ;  /* 0x000054103b15a816 */ /* 0x000fe200000000ff */
[----:B------:R-:W-:Y:S01]  /*13010*/  @!P5 HADD2 R58, -R5.H0_H0, -RZ.H0_H0 ;  /* 0xa00000ff053ad230 */ /* 0x000fe20000000900 */
[C---:B------:R-:W-:Y:S01]  /*13020*/  ISETP.GE.U32.AND P2, PT, R217.reuse, R2, PT ;  /* 0x00000002d900720c */ /* 0x040fe20003f46070 */
[----:B------:R-:W-:Y:S01]  /*13030*/  IMAD.MOV.U32 R59, RZ, RZ, R42 ;  /* 0x000000ffff3b7224 */ /* 0x000fe200078e002a */
[----:B------:R-:W-:Y:S01]  /*13040*/  SHF.R.U32.HI R2, RZ, 0x8, R3 ;  /* 0x00000008ff027819 */ /* 0x000fe20000011603 */
[----:B------:R-:W-:Y:S01]  /*13050*/  IMAD.MOV.U32 R42, RZ, RZ, R161 ;  /* 0x000000ffff2a7224 */ /* 0x000fe200078e00a1 */
[----:B------:R-:W-:Y:S01]  /*13060*/  @!P4 HADD2 R60, -R7.H0_H0, -RZ.H0_H0 ;  /* 0xa00000ff073cc230 */ /* 0x000fe20000000900 */
[----:B------:R-:W-:Y:S01]  /*13070*/  IMAD.MOV.U32 R161, RZ, RZ, R163 ;  /* 0x000000ffffa17224 */ /* 0x000fe200078e00a3 */
[----:B------:R-:W-:Y:S01]  /*13080*/  LOP3.LUT R3, R2, 0xffff, RZ, 0xc0, !PT ;  /* 0x0000ffff02037812 */ /* 0x000fe200078ec0ff */
[----:B------:R-:W-:Y:S01]  /*13090*/  IMAD.MOV.U32 R163, RZ, RZ, R170 ;  /* 0x000000ffffa37224 */ /* 0x000fe200078e00aa */
[----:B------:R-:W-:Y:S01]  /*130a0*/  @!P5 PRMT R5, R58, 0x5410, RZ ;  /* 0x000054103a05d816 */ /* 0x000fe200000000ff */
[----:B------:R-:W-:Y:S01]  /*130b0*/  IMAD.MOV.U32 R170, RZ, RZ, R219 ;  /* 0x000000ffffaa7224 */ /* 0x000fe200078e00db */
[----:B------:R-:W-:Y:S01]  /*130c0*/  ISETP.GE.U32.AND P5, PT, R217, R8, PT ;  /* 0x00000008d900720c */ /* 0x000fe20003fa6070 */
[----:B------:R-:W-:Y:S01]  /*130d0*/  MUFU.EX2 R2, R113 ;  /* 0x0000007100027308 */ /* 0x000fe20000000800 */
[----:B------:R-:W-:-:S02]  /*130e0*/  PRMT R8, R81, 0x7632, R8 ;  /* 0x0000763251087816 */ /* 0x000fc40000000008 */
[----:B------:R-:W-:Y:S01]  /*130f0*/  @!P4 PRMT R7, R60, 0x5410, RZ ;  /* 0x000054103c07c816 */ /* 0x000fe200000000ff */
[----:B------:R-:W-:Y:S01]  /*13100*/  FADD.FTZ R20, R9, R11 ;  /* 0x0000000b09147221 */ /* 0x000fe20000010000 */
[----:B------:R-:W-:-:S03]  /*13110*/  ISETP.GE.U32.AND P4, PT, R217, R3, PT ;  /* 0x00000003d900720c */ /* 0x000fc60003f86070 */
[----:B------:R-:W1:Y:S01]  /*13120*/  MUFU.EX2 R219, R112 ;  /* 0x0000007000db7308 */ /* 0x000e620000000800 */
[C---:B------:R-:W-:Y:S02]  /*13130*/  LOP3.LUT R3, R0.reuse, 0xffff, RZ, 0xc0, !PT ;  /* 0x0000ffff00037812 */ /* 0x040fe400078ec0ff */
[----:B------:R-:W-:Y:S01]  /*13140*/  PRMT R9, R81, 0x7610, R9 ;  /* 0x0000761051097816 */ /* 0x000fe20000000009 */
[----:B------:R-:W-:Y:S01]  /*13150*/  @!P3 HADD2 R61, -R8.H0_H0, -RZ.H0_H0 ;  /* 0xa00000ff083db230 */ /* 0x000fe20000000900 */
[----:B------:R-:W-:Y:S02]  /*13160*/  SHF.R.U32.HI R3, RZ, 0x8, R3 ;  /* 0x00000008ff037819 */ /* 0x000fe40000011603 */
[----:B------:R-:W-:Y:S01]  /*13170*/  LOP3.LUT R11, R0, 0xff, RZ, 0xc0, !PT ;  /* 0x000000ff000b7812 */ /* 0x000fe200078ec0ff */
[----:B------:R-:W-:Y:S01]  /*13180*/  @!P6 HADD2 R62, -R9.H0_H0, -RZ.H0_H0 ;  /* 0xa00000ff093ee230 */ /* 0x000fe20000000900 */
[----:B------:R-:W-:Y:S01]  /*13190*/  IMAD.MOV.U32 R57, RZ, RZ, R80 ;  /* 0x000000ffff397224 */ /* 0x000fe200078e0050 */
[----:B------:R-:W-:Y:S01]  /*131a0*/  PRMT R50, R9, 0x5410, R8 ;  /* 0x0000541009327816 */ /* 0x000fe20000000008 */
[----:B------:R-:W-:Y:S01]  /*131b0*/  IMAD.MOV.U32 R80, RZ, RZ, R69 ;  /* 0x000000ffff507224 */ /* 0x000fe200078e0045 */
[----:B------:R-:W-:Y:S01]  /*131c0*/  @!P3 PRMT R8, R61, 0x5410, RZ ;  /* 0x000054103d08b816 */ /* 0x000fe200000000ff */
[----:B------:R-:W-:Y:S01]  /*131d0*/  IMAD.MOV.U32 R69, RZ, RZ, R118 ;  /* 0x000000ffff457224 */ /* 0x000fe200078e0076 */
[----:B------:R-:W-:Y:S01]  /*131e0*/  LOP3.LUT R3, R3, 0xffff, RZ, 0xc0, !PT ;  /* 0x0000ffff03037812 */ /* 0x000fe200078ec0ff */
[----:B------:R-:W-:Y:S01]  /*131f0*/  IMAD.MOV.U32 R118, RZ, RZ, R86 ;  /* 0x000000ffff767224 */ /* 0x000fe200078e0056 */
[C---:B------:R-:W-:Y:S01]  /*13200*/  ISETP.GE.U32.AND P3, PT, R217.reuse, R11, PT ;  /* 0x0000000bd900720c */ /* 0x040fe20003f66070 */
[----:B------:R-:W-:Y:S01]  /*13210*/  IMAD.MOV.U32 R86, RZ, RZ, R160 ;  /* 0x000000ffff567224 */ /* 0x000fe200078e00a0 */
[----:B------:R-:W-:Y:S01]  /*13220*/  @!P6 PRMT R9, R62, 0x5410, RZ ;  /* 0x000054103e09e816 */ /* 0x000fe200000000ff */
[----:B------:R-:W-:Y:S01]  /*13230*/  IMAD.MOV.U32 R81, RZ, RZ, R218 ;  /* 0x000000ffff517224 */ /* 0x000fe200078e00da */
[----:B------:R-:W-:Y:S01]  /*13240*/  MOV R160, R211 ;  /* 0x000000d300a07202 */ /* 0x000fe20000000f00 */
[----:B------:R-:W-:Y:S01]  /*13250*/  MUFU.EX2 R218, R116 ;  /* 0x0000007400da7308 */ /* 0x000fe20000000800 */
[----:B------:R-:W-:-:S02]  /*13260*/  ISETP.GE.U32.AND P6, PT, R217, R3, PT ;  /* 0x00000003d900720c */ /* 0x000fc40003fc6070 */
[----:B-1----:R-:W-:Y:S01]  /*13270*/  F2FP.PACK_AB R3, R219, R2 ;  /* 0x00000002db03723e */ /* 0x002fe200000000ff */
[----:B------:R-:W-:-:S04]  /*13280*/  IMAD.MOV.U32 R113, RZ, RZ, R183 ;  /* 0x000000ffff717224 */ /* 0x000fc800078e00b7 */
[----:B------:R-:W1:Y:S01]  /*13290*/  MUFU.EX2 R211, R128 ;  /* 0x0000008000d37308 */ /* 0x000e620000000800 */
[----:B------:R-:W-:Y:S02]  /*132a0*/  IMAD.MOV.U32 R60, RZ, RZ, R182 ;  /* 0x000000ffff3c7224 */ /* 0x000fe400078e00b6 */
[----:B------:R-:W-:Y:S01]  /*132b0*/  FADD.FTZ R11, R25, R22 ;  /* 0x00000016190b7221 */ /* 0x000fe20000010000 */
[----:B------:R-:W-:-:S04]  /*132c0*/  PRMT R25, R3, 0x7610, R25 ;  /* 0x0000761003197816 */ /* 0x000fc80000000019 */
[----:B------:R-:W-:Y:S01]  /*132d0*/  MUFU.EX2 R183, R100 ;  /* 0x0000006400b77308 */ /* 0x000fe20000000800 */
[----:B------:R-:W-:Y:S01]  /*132e0*/  PRMT R24, R3, 0x7632, R24 ;  /* 0x0000763203187816 */ /* 0x000fe20000000018 */
[----:B------:R-:W-:Y:S01]  /*132f0*/  @!P3 HADD2 R63, -R25.H0_H0, -RZ.H0_H0 ;  /* 0xa00000ff193fb230 */ /* 0x000fe20000000900 */
[----:B------:R-:W-:-:S05]  /*13300*/  FADD.FTZ R10, R10, R20 ;  /* 0x000000140a0a7221 */ /* 0x000fca0000010000 */
[----:B------:R-:W2:Y:S01]  /*13310*/  MUFU.EX2 R182, R101 ;  /* 0x0000006500b67308 */ /* 0x000ea20000000800 */
[----:B------:R-:W-:Y:S01]  /*13320*/  MOV R85, R79 ;  /* 0x0000004f00557202 */ /* 0x000fe20000000f00 */
[----:B------:R-:W-:Y:S01]  /*13330*/  IMAD.MOV.U32 R97, RZ, RZ, R68 ;  /* 0x000000ffff617224 */ /* 0x000fe200078e0044 */
[----:B------:R-:W-:Y:S01]  /*13340*/  MOV R79, R87 ;  /* 0x00000057004f7202 */ /* 0x000fe20000000f00 */
[----:B------:R-:W-:Y:S01]  /*13350*/  IMAD.MOV.U32 R68, RZ, RZ, R67 ;  /* 0x000000ffff447224 */ /* 0x000fe200078e0043 */
[----:B------:R-:W-:Y:S01]  /*13360*/  LOP3.LUT R3, R23, 0xff, RZ, 0xc0, !PT ;  /* 0x000000ff17037812 */ /* 0x000fe200078ec0ff */
[----:B------:R-:W-:Y:S01]  /*13370*/  IMAD.MOV.U32 R87, RZ, RZ, R83 ;  /* 0x000000ffff577224 */ /* 0x000fe200078e0053 */
[----:B------:R-:W-:Y:S01]  /*13380*/  @!P6 HADD2 R70, -R24.H0_H0, -RZ.H0_H0 ;  /* 0xa00000ff1846e230 */ /* 0x000fe20000000900 */
[----:B------:R-:W-:Y:S01]  /*13390*/  PRMT R67, R25, 0x5410, R24 ;  /* 0x0000541019437816 */ /* 0x000fe20000000018 */
[----:B------:R-:W-:Y:S01]  /*133a0*/  FADD.FTZ R83, R2, R10 ;  /* 0x0000000a02537221 */ /* 0x000fe20000010000 */
[----:B------:R-:W-:-:S02]  /*133b0*/  @!P3 PRMT R25, R63, 0x5410, RZ ;  /* 0x000054103f19b816 */ /* 0x000fc400000000ff */
[--C-:B------:R-:W-:Y:S02]  /*133c0*/  SHF.R.U32.HI R2, RZ, 0x18, R4.reuse ;  /* 0x00000018ff027819 */ /* 0x100fe40000011604 */
[----:B------:R-:W-:Y:S02]  /*133d0*/  ISETP.GE.U32.AND P3, PT, R217, R3, PT ;  /* 0x00000003d900720c */ /* 0x000fe40003f66070 */
[----:B-1----:R-:W-:Y:S02]  /*133e0*/  F2FP.PACK_AB R3, R211, R218 ;  /* 0x000000dad303723e */ /* 0x002fe400000000ff */
[----:B------:R-:W-:Y:S02]  /*133f0*/  @!P6 PRMT R24, R70, 0x5410, RZ ;  /* 0x000054104618e816 */ /* 0x000fe400000000ff */
[----:B------:R-:W-:Y:S02]  /*13400*/  ISETP.GE.U32.AND P6, PT, R217, R2, PT ;  /* 0x00000002d900720c */ /* 0x000fe40003fc6070 */
[----:B------:R-:W-:-:S02]  /*13410*/  SHF.R.U32.HI R2, RZ, 0x10, R4 ;  /* 0x00000010ff027819 */ /* 0x000fc40000011604 */
[C---:B------:R-:W-:Y:S02]  /*13420*/  PRMT R22, R3.reuse, 0x7632, R22 ;  /* 0x0000763203167816 */ /* 0x040fe40000000016 */
[----:B--2---:R-:W-:Y:S01]  /*13430*/  F2FP.PACK_AB R4, R182, R183 ;  /* 0x000000b7b604723e */ /* 0x004fe200000000ff */
[----:B------:R-:W-:Y:S01]  /*13440*/  IMAD.MOV.U32 R58, RZ, RZ, R84 ;  /* 0x000000ffff3a7224 */ /* 0x000fe200078e0054 */
[----:B------:R-:W-:Y:S01]  /*13450*/  PRMT R23, R3, 0x7610, R23 ;  /* 0x0000761003177816 */ /* 0x000fe20000000017 */
[----:B------:R-:W-:Y:S01]  /*13460*/  @!P4 HADD2 R72, -R22.H0_H0, -RZ.H0_H0 ;  /* 0xa00000ff1648c230 */ /* 0x000fe20000000900 */
[----:B------:R-:W-:Y:S01]  /*13470*/  PRMT R20, R4, 0x7610, R20 ;  /* 0x0000761004147816 */ /* 0x000fe20000000014 */
[----:B------:R-:W-:Y:S02]  /*13480*/  IMAD.MOV.U32 R84, RZ, RZ, R114 ;  /* 0x000000ffff547224 */ /* 0x000fe400078e0072 */
[----:B------:R-:W-:Y:S01]  /*13490*/  IMAD.MOV.U32 R56, RZ, RZ, R65 ;  /* 0x000000ffff387224 */ /* 0x000fe200078e0041 */
[----:B------:R-:W-:Y:S01]  /*134a0*/  PRMT R65, R23, 0x5410, R22 ;  /* 0x0000541017417816 */ /* 0x000fe20000000016 */
[--C-:B------:R-:W-:Y:S01]  /*134b0*/  FADD.FTZ R114, R44, R11.reuse ;  /* 0x0000000b2c727221 */ /* 0x100fe20000010000 */
[----:B------:R-:W-:Y:S01]  /*134c0*/  @!P3 HADD2 R73, -R20.H0_H0, -RZ.H0_H0 ;  /* 0xa00000ff1449b230 */ /* 0x000fe20000000900 */
[----:B------:R-:W-:-:S02]  /*134d0*/  PRMT R11, R4, 0x7632, R11 ;  /* 0x00007632040b7816 */ /* 0x000fc4000000000b */
[----:B------:R-:W-:Y:S01]  /*134e0*/  @!P4 PRMT R22, R72, 0x5410, RZ ;  /* 0x000054104816c816 */ /* 0x000fe200000000ff */
[----:B------:R-:W-:Y:S02]  /*134f0*/  IMAD.MOV.U32 R72, RZ, RZ, R81 ;  /* 0x000000ffff487224 */ /* 0x000fe400078e0051 */
[----:B------:R-:W-:Y:S01]  /*13500*/  IMAD.MOV.U32 R81, RZ, RZ, R64 ;  /* 0x000000ffff517224 */ /* 0x000fe200078e0040 */
[----:B------:R-:W-:Y:S02]  /*13510*/  PRMT R64, R20, 0x5410, R11 ;  /* 0x0000541014407816 */ /* 0x000fe4000000000b */
[----:B------:R-:W-:Y:S02]  /*13520*/  @!P3 PRMT R20, R73, 0x5410, RZ ;  /* 0x000054104914b816 */ /* 0x000fe400000000ff */
[----:B------:R-:W2:Y:S01]  /*13530*/  LDL R73, [R1+0xc8] ;  /* 0x0000c80001497983 */ /* 0x000ea20000100800 */
[----:B------:R-:W-:Y:S01]  /*13540*/  IMAD.MOV.U32 R62, RZ, RZ, R181 ;  /* 0x000000ffff3e7224 */ /* 0x000fe200078e00b5 */
[----:B------:R-:W1:Y:S08]  /*13550*/  MUFU.EX2 R3, R136 ;  /* 0x0000008800037308 */ /* 0x000e700000000800 */
[----:B------:R-:W3:Y:S01]  /*13560*/  MUFU.EX2 R181, R137 ;  /* 0x0000008900b57308 */ /* 0x000ee20000000800 */
[----:B------:R-:W-:-:S02]  /*13570*/  IMAD.MOV.U32 R112, RZ, RZ, R252 ;  /* 0x000000ffff707224 */ /* 0x000fc400078e00fc */
[----:B-1----:R-:W-:Y:S01]  /*13580*/  FADD.FTZ R252, R3, R117 ;  /* 0x0000007503fc7221 */ /* 0x002fe20000010000 */
[----:B---3--:R-:W-:Y:S01]  /*13590*/  F2FP.PACK_AB R3, R181, R3 ;  /* 0x00000003b503723e */ /* 0x008fe200000000ff */
[----:B------:R-:W-:-:S03]  /*135a0*/  IMAD.MOV.U32 R137, RZ, RZ, R62 ;  /* 0x000000ffff897224 */ /* 0x000fc600078e003e */
[C---:B------:R-:W-:Y:S02]  /*135b0*/  PRMT R10, R3.reuse, 0x7610, R10 ;  /* 0x00007610030a7816 */ /* 0x040fe4000000000a */
[----:B------:R-:W-:Y:S01]  /*135c0*/  PRMT R4, R3, 0x7632, R4 ;  /* 0x0000763203047816 */ /* 0x000fe20000000004 */
[----:B------:R-:W-:Y:S02]  /*135d0*/  IMAD.MOV.U32 R44, RZ, RZ, R113 ;  /* 0x000000ffff2c7224 */ /* 0x000fe400078e0071 */
[----:B------:R-:W-:Y:S02]  /*135e0*/  IMAD.MOV.U32 R62, RZ, RZ, R96 ;  /* 0x000000ffff3e7224 */ /* 0x000fe400078e0060 */
[----:B------:R-:W-:Y:S02]  /*135f0*/  IMAD.MOV.U32 R113, RZ, RZ, R46 ;  /* 0x000000ffff717224 */ /* 0x000fe400078e002e */
[----:B------:R-:W-:Y:S02]  /*13600*/  IMAD.MOV.U32 R46, RZ, RZ, R247 ;  /* 0x000000ffff2e7224 */ /* 0x000fe400078e00f7 */
[----:B------:R-:W-:Y:S01]  /*13610*/  IMAD.MOV.U32 R96, RZ, RZ, R246 ;  /* 0x000000ffff607224 */ /* 0x000fe200078e00f6 */
[----:B------:R-:W-:Y:S04]  /*13620*/  ST.E.U16 [R12.64+-0x80], R33 ;  /* 0xffff80210c007985 */ /* 0x000fe8000c101504 */
[----:B------:R1:W-:Y:S01]  /*13630*/  ST.E.U16 [R12.64+-0x7e], R32 ;  /* 0xffff82200c007985 */ /* 0x0003e2000c101504 */
[----:B------:R-:W-:Y:S01]  /*13640*/  @!P5 HADD2 R71, -R23.H0_H0, -RZ.H0_H0 ;  /* 0xa00000ff1747d230 */ /* 0x000fe20000000900 */
[----:B------:R-:W-:-:S04]  /*13650*/  LOP3.LUT R2, R2, 0xff, RZ, 0xc0, !PT ;  /* 0x000000ff02027812 */ /* 0x000fc800078ec0ff */
[----:B------:R-:W-:Y:S02]  /*13660*/  @!P5 PRMT R23, R71, 0x5410, RZ ;  /* 0x000054104717d816 */ /* 0x000fe400000000ff */
[----:B------:R-:W-:Y:S02]  /*13670*/  ISETP.GE.U32.AND P5, PT, R217, R2, PT ;  /* 0x00000002d900720c */ /* 0x000fe40003fa6070 */
[--C-:B------:R-:W-:Y:S02]  /*13680*/  SHF.R.U32.HI R2, RZ, 0x18, R0.reuse ;  /* 0x00000018ff027819 */ /* 0x100fe40000011600 */
[----:B------:R-:W-:-:S04]  /*13690*/  SHF.R.U32.HI R0, RZ, 0x10, R0 ;  /* 0x00000010ff007819 */ /* 0x000fc80000011600 */
[----:B------:R-:W-:Y:S02]  /*136a0*/  LOP3.LUT R0, R0, 0xff, RZ, 0xc0, !PT ;  /* 0x000000ff00007812 */ /* 0x000fe400078ec0ff */
[C---:B------:R-:W-:Y:S02]  /*136b0*/  ISETP.GE.U32.AND P4, PT, R217.reuse, R2, PT ;  /* 0x00000002d900720c */ /* 0x040fe40003f86070 */
[----:B------:R-:W-:Y:S02]  /*136c0*/  ISETP.GE.U32.AND P3, PT, R217, R0, PT ;  /* 0x00000000d900720c */ /* 0x000fe40003f66070 */
[C---:B------:R-:W-:Y:S02]  /*136d0*/  PRMT R2, R129.reuse, 0x7610, R2 ;  /* 0x0000761081027816 */ /* 0x040fe40000000002 */
[----:B------:R-:W-:Y:S02]  /*136e0*/  PRMT R0, R129, 0x7632, R0 ;  /* 0x0000763281007816 */ /* 0x000fe40000000000 */
[----:B--2---:R-:W-:-:S05]  /*136f0*/  LOP3.LUT R3, R15, R73, R240, 0x96, !PT ;  /* 0x000000490f037212 */ /* 0x004fca00078e96f0 */
[----:B------:R-:W-:-:S05]  /*13700*/  IMAD.WIDE.U32 R246, R3, -0x326172a9, RZ ;  /* 0xcd9e8d5703f67825 */ /* 0x000fca00078e00ff */
[----:B------:R-:W-:-:S05]  /*13710*/  LOP3.LUT R3, R247, R239, R34, 0x96, !PT ;  /* 0x000000eff7037212 */ /* 0x000fca00078e9622 */
[----:B-1----:R-:W-:Y:S01]  /*13720*/  IMAD.WIDE.U32 R32, R3, -0x2daee0ad, RZ ;  /* 0xd2511f5303207825 */ /* 0x002fe200078e00ff */
[----:B------:R-:W-:Y:S02]  /*13730*/  LOP3.LUT R3, R31, R238, R14, 0x96, !PT ;  /* 0x000000ee1f037212 */ /* 0x000fe400078e960e */
[----:B------:R-:W2:Y:S04]  /*13740*/  LDL.LU.64 R14, [R1+0x1a0] ;  /* 0x0001a000010e7983 */ /* 0x000ea80000300a00 */
[----:B------:R-:W3:Y:S04]  /*13750*/  LDL R129, [R1+0x124] ;  /* 0x0001240001817983 */ /* 0x000ee80000100800 */
[----:B------:R-:W4:Y:S01]  /*13760*/  LDL R117, [R1+0xd4] ;  /* 0x0000d40001757983 */ /* 0x000f220000100800 */
[----:B------:R-:W-:Y:S01]  /*13770*/  LOP3.LUT R33, R33, R237, R30, 0x96, !PT ;  /* 0x000000ed21217212 */ /* 0x000fe200078e961e */
[----:B------:R-:W-:-:S04]  /*13780*/  IMAD.WIDE.U32 R30, R3, -0x326172a9, RZ ;  /* 0xcd9e8d57031e7825 */ /* 0x000fc800078e00ff */
[----:B------:R-:W-:Y:S01]  /*13790*/  IMAD.WIDE.U32 R70, R33, -0x326172a9, RZ ;  /* 0xcd9e8d5721467825 */ /* 0x000fe200078e00ff */
[----:B------:R-:W-:-:S04]  /*137a0*/  LOP3.LUT R31, R31, R72, R246, 0x96, !PT ;  /* 0x000000481f1f7212 */ /* 0x000fc800078e96f6 */
[----:B------:R-:W-:Y:S01]  /*137b0*/  LOP3.LUT R3, R71, R47, R30, 0x96, !PT ;  /* 0x0000002f47037212 */ /* 0x000fe200078e961e */
[----:B------:R-:W-:Y:S01]  /*137c0*/  @!P5 HADD2 R78, -R2.H0_H0, -RZ.H0_H0 ;  /* 0xa00000ff024ed230 */ /* 0x000fe20000000900 */
[----:B------:R-:W-:Y:S01]  /*137d0*/  IMAD.WIDE.U32 R30, R31, -0x2daee0ad, RZ ;  /* 0xd2511f531f1e7825 */ /* 0x000fe200078e00ff */
[----:B------:R-:W-:-:S03]  /*137e0*/  MOV R136, R60 ;  /* 0x0000003c00887202 */ /* 0x000fc60000000f00 */
[----:B------:R-:W-:Y:S01]  /*137f0*/  IMAD.WIDE.U32 R100, R3, -0x2daee0ad, RZ ;  /* 0xd2511f5303647825 */ /* 0x000fe200078e00ff */
[----:B------:R-:W-:Y:S02]  /*13800*/  MOV R61, R43 ;  /* 0x0000002b003d7202 */ /* 0x000fe40000000f00 */
[----:B------:R-:W-:Y:S01]  /*13810*/  PRMT R43, R2, 0x5410, R0 ;  /* 0x00005410022b7816 */ /* 0x000fe20000000000 */
[----:B------:R-:W-:Y:S01]  /*13820*/  ST.E.U16 [R18.64+-0x80], R49 ;  /* 0xffff803112007985 */ /* 0x000fe2000c101504 */
[----:B------:R-:W-:Y:S01]  /*13830*/  @!P5 PRMT R2, R78, 0x5410, RZ ;  /* 0x000054104e02d816 */ /* 0x000fe200000000ff */
[----:B------:R-:W-:Y:S01]  /*13840*/  @!P6 HADD2 R77, -R0.H0_H0, -RZ.H0_H0 ;  /* 0xa00000ff004de230 */ /* 0x000fe20000000900 */
[----:B------:R-:W-:Y:S01]  /*13850*/  LOP3.LUT R3, R101, R136, R30, 0x96, !PT ;  /* 0x0000008865037212 */ /* 0x000fe200078e961e */
[----:B------:R-:W-:Y:S01]  /*13860*/  ST.E.U16 [R18.64+-0x7e], R48 ;  /* 0xffff823012007985 */ /* 0x000fe2000c101504 */
[----:B------:R-:W-:Y:S02]  /*13870*/  IMAD.MOV.U32 R63, RZ, RZ, R112 ;  /* 0x000000ffff3f7224 */ /* 0x000fe400078e0070 */
[----:B------:R-:W-:Y:S01]  /*13880*/  IMAD.MOV.U32 R112, RZ, RZ, R61 ;  /* 0x000000ffff707224 */ /* 0x000fe200078e003d */
[----:B------:R1:W-:Y:S01]  /*13890*/  ST.E.U16 [R16.64+-0x80], R6 ;  /* 0xffff800610007985 */ /* 0x0003e2000c101504 */
[----:B------:R-:W-:Y:S01]  /*138a0*/  IMAD.MOV.U32 R116, RZ, RZ, R113 ;  /* 0x000000ffff747224 */ /* 0x000fe200078e0071 */
[----:B------:R-:W-:Y:S01]  /*138b0*/  MOV R61, R62 ;  /* 0x0000003e003d7202 */ /* 0x000fe20000000f00 */
[----:B------:R-:W-:Y:S01]  /*138c0*/  IMAD.MOV.U32 R113, RZ, RZ, R81 ;  /* 0x000000ffff717224 */ /* 0x000fe200078e0051 */
[----:B------:R-:W-:Y:S01]  /*138d0*/  ST.E.U16 [R16.64+-0x7e], R5 ;  /* 0xffff820510007985 */ /* 0x000fe2000c101504 */
[----:B------:R-:W-:-:S02]  /*138e0*/  IMAD.MOV.U32 R81, RZ, RZ, R59 ;  /* 0x000000ffff517224 */ /* 0x000fc400078e003b */
[----:B------:R-:W-:Y:S01]  /*138f0*/  IMAD.MOV.U32 R62, RZ, RZ, R58 ;  /* 0x000000ffff3e7224 */ /* 0x000fe200078e003a */
[----:B------:R-:W-:Y:S01]  /*13900*/  @!P6 PRMT R0, R77, 0x5410, RZ ;  /* 0x000054104d00e816 */ /* 0x000fe200000000ff */
[----:B------:R-:W-:Y:S02]  /*13910*/  IMAD.MOV.U32 R59, RZ, RZ, R85 ;  /* 0x000000ffff3b7224 */ /* 0x000fe400078e0055 */
[----:B------:R-:W-:Y:S02]  /*13920*/  IMAD.MOV.U32 R58, RZ, RZ, R80 ;  /* 0x000000ffff3a7224 */ /* 0x000fe400078e0050 */
[----:B------:R-:W-:Y:S02]  /*13930*/  IMAD.MOV.U32 R85, RZ, RZ, R69 ;  /* 0x000000ffff557224 */ /* 0x000fe400078e0045 */
[----:B------:R-:W-:Y:S01]  /*13940*/  IMAD.MOV.U32 R80, RZ, RZ, R68 ;  /* 0x000000ffff507224 */ /* 0x000fe200078e0044 */
[----:B-1----:R-:W-:-:S05]  /*13950*/  LOP3.LUT R6, R31, R44, R32, 0x96, !PT ;  /* 0x0000002c1f067212 */ /* 0x002fca00078e9620 */
[----:B------:R-:W-:-:S04]  /*13960*/  IMAD.WIDE.U32 R68, R6, -0x326172a9, RZ ;  /* 0xcd9e8d5706447825 */ /* 0x000fc800078e00ff */
[----:B------:R-:W-:-:S04]  /*13970*/  IMAD.MOV.U32 R60, RZ, RZ, R45 ;  /* 0x000000ffff3c7224 */ /* 0x000fc800078e002d */
[----:B------:R-:W-:Y:S02]  /*13980*/  IMAD.MOV.U32 R128, RZ, RZ, R60 ;  /* 0x000000ffff807224 */ /* 0x000fe400078e003c */
[----:B------:R-:W-:Y:S01]  /*13990*/  IMAD.MOV.U32 R60, RZ, RZ, R57 ;  /* 0x000000ffff3c7224 */ /* 0x000fe200078e0039 */
[----:B------:R-:W-:Y:S01]  /*139a0*/  MOV R57, R97 ;  /* 0x0000006100397202 */ /* 0x000fe20000000f00 */
[----:B------:R-:W-:Y:S01]  /*139b0*/  IMAD.MOV.U32 R97, RZ, RZ, R56 ;  /* 0x000000ffff617224 */ /* 0x000fe200078e0038 */
[----:B------:R-:W-:Y:S01]  /*139c0*/  @!P2 HADD2 R74, -R11.H0_H0, -RZ.H0_H0 ;  /* 0xa00000ff0b4aa230 */ /* 0x000fe20000000900 */
[----:B------:R-:W-:Y:S01]  /*139d0*/  IMAD.MOV.U32 R56, RZ, RZ, R42 ;  /* 0x000000ffff387224 */ /* 0x000fe200078e002a */
[----:B------:R-:W-:Y:S01]  /*139e0*/  @!P4 HADD2 R75, -R4.H0_H0, -RZ.H0_H0 ;  /* 0xa00000ff044bc230 */ /* 0x000fe20000000900 */
[----:B------:R-:W-:Y:S01]  /*139f0*/  IMAD.MOV.U32 R45, RZ, RZ, R102 ;  /* 0x000000ffff2d7224 */ /* 0x000fe200078e0066 */
[----:B------:R-:W-:Y:S02]  /*13a00*/  PRMT R102, R10, 0x5410, R4 ;  /* 0x000054100a667816 */ /* 0x000fe40000000004 */
[----:B------:R-:W-:-:S02]  /*13a10*/  @!P2 PRMT R11, R74, 0x5410, RZ ;  /* 0x000054104a0ba816 */ /* 0x000fc400000000ff */
[----:B------:R-:W-:Y:S01]  /*13a20*/  @!P4 PRMT R4, R75, 0x5410, RZ ;  /* 0x000054104b04c816 */ /* 0x000fe200000000ff */
[----:B--2---:R1:W-:Y:S04]  /*13a30*/  ST.E.U16 [R14.64+-0x80], R2 ;  /* 0xffff80020e007985 */ /* 0x0043e8000c101504 */
[----:B------:R2:W-:Y:S01]  /*13a40*/  ST.E.U16 [R14.64+-0x7e], R0 ;  /* 0xffff82000e007985 */ /* 0x0005e2000c101504 */
[----:B-1----:R-:W-:-:S05]  /*13a50*/  IMAD.WIDE.U32 R2, R3, -0x326172a9, RZ ;  /* 0xcd9e8d5703027825 */ /* 0x002fca00078e00ff */
[----:B------:R-:W-:Y:S02]  /*13a60*/  SHF.R.U32.HI R6, RZ, 0x10, R2 ;  /* 0x00000010ff067819 */ /* 0x000fe40000011602 */
[----:B--2---:R-:W-:Y:S02]  /*13a70*/  LOP3.LUT R0, R3, R137, R68, 0x96, !PT ;  /* 0x0000008903007212 */ /* 0x004fe400078e9644 */
[C---:B------:R-:W-:Y:S02]  /*13a80*/  LOP3.LUT R3, R2.reuse, 0xffff, RZ, 0xc0, !PT ;  /* 0x0000ffff02037812 */ /* 0x040fe400078ec0ff */
[----:B------:R-:W-:Y:S02]  /*13a90*/  LOP3.LUT R30, R2, 0xff, RZ, 0xc0, !PT ;  /* 0x000000ff021e7812 */ /* 0x000fe400078ec0ff */
[----:B------:R-:W-:Y:S02]  /*13aa0*/  SHF.R.U32.HI R5, RZ, 0x18, R2 ;  /* 0x00000018ff057819 */ /* 0x000fe40000011602 */
[----:B------:R-:W-:-:S02]  /*13ab0*/  LOP3.LUT R2, R6, 0xff, RZ, 0xc0, !PT ;  /* 0x000000ff06027812 */ /* 0x000fc400078ec0ff */
[----:B------:R-:W-:Y:S02]  /*13ac0*/  SHF.R.U32.HI R3, RZ, 0x8, R3 ;  /* 0x00000008ff037819 */ /* 0x000fe40000011603 */
[----:B------:R-:W-:Y:S02]  /*13ad0*/  PRMT R31, R2, 0x5410, R5 ;  /* 0x00005410021f7816 */ /* 0x000fe40000000005 */
[----:B------:R-:W-:Y:S02]  /*13ae0*/  LOP3.LUT R2, R0, 0xffff, RZ, 0xc0, !PT ;  /* 0x0000ffff00027812 */ /* 0x000fe400078ec0ff */
[----:B------:R-:W-:Y:S02]  /*13af0*/  PRMT R32, R30, 0x5410, R3 ;  /* 0x000054101e207816 */ /* 0x000fe40000000003 */
[----:B------:R-:W-:Y:S02]  /*13b00*/  SHF.R.U32.HI R3, RZ, 0x8, R2 ;  /* 0x00000008ff037819 */ /* 0x000fe40000011602 */
[----:B------:R-:W-:-:S04]  /*13b10*/  LOP3.LUT R2, R0, 0xff, RZ, 0xc0, !PT ;  /* 0x000000ff00027812 */ /* 0x000fc800078ec0ff */
[----:B------:R-:W-:Y:S02]  /*13b20*/  PRMT R42, R2, 0x5410, R3 ;  /* 0x00005410022a7816 */ /* 0x000fe40000000003 */
[--C-:B------:R-:W-:Y:S01]  /*13b30*/  SHF.R.U32.HI R3, RZ, 0x10, R0.reuse ;  /* 0x00000010ff037819 */ /* 0x100fe20000011600 */
[----:B---3--:R-:W-:Y:S01]  /*13b40*/  IMAD.WIDE.U32 R74, R129, -0x326172a9, RZ ;  /* 0xcd9e8d57814a7825 */ /* 0x008fe200078e00ff */
[----:B------:R-:W-:Y:S02]  /*13b50*/  SHF.R.U32.HI R2, RZ, 0x18, R0 ;  /* 0x00000018ff027819 */ /* 0x000fe40000011600 */
[----:B------:R-:W-:Y:S01]  /*13b60*/  LOP3.LUT R0, R3, 0xff, RZ, 0xc0, !PT ;  /* 0x000000ff03007812 */ /* 0x000fe200078ec0ff */
[----:B------:R-:W-:Y:S03]  /*13b70*/  ST.E.U16 [R12.64+-0x70], R53 ;  /* 0xffff90350c007985 */ /* 0x000fe6000c101504 */
[----:B------:R-:W-:-:S02]  /*13b80*/  PRMT R33, R0, 0x5410, R2 ;  /* 0x0000541000217816 */ /* 0x000fc40000000002 */
[----:B----4-:R-:W-:Y:S01]  /*13b90*/  LOP3.LUT R0, R117, R75, RZ, 0x3c, !PT ;  /* 0x0000004b75007212 */ /* 0x010fe200078e3cff */
[----:B------:R-:W-:Y:S04]  /*13ba0*/  ST.E.U16 [R12.64+-0x6e], R52 ;  /* 0xffff92340c007985 */ /* 0x000fe8000c101504 */
[----:B------:R-:W-:Y:S04]  /*13bb0*/  ST.E.U16 [R18.64+-0x70], R40 ;  /* 0xffff902812007985 */ /* 0x000fe8000c101504 */
[----:B------:R-:W-:Y:S04]  /*13bc0*/  ST.E.U16 [R18.64+-0x6e], R41 ;  /* 0xffff922912007985 */ /* 0x000fe8000c101504 */
[----:B------:R1:W-:Y:S01]  /*13bd0*/  ST.E.U16 [R16.64+-0x6e], R7 ;  /* 0xffff920710007985 */ /* 0x0003e2000c101504 */
[----:B------:R-:W-:-:S03]  /*13be0*/  LOP3.LUT R2, R35, R205, R74, 0x96, !PT ;  /* 0x000000cd23027212 */ /* 0x000fc600078e964a */
[----:B------:R-:W-:Y:S01]  /*13bf0*/  STL.64 [R1+0x140], R74 ;  /* 0x0001404a01007387 */ /* 0x000fe20000100a00 */
[----:B-1----:R-:W-:-:S05]  /*13c00*/  IMAD.WIDE.U32 R6, R0, -0x2daee0ad, RZ ;  /* 0xd2511f5300067825 */ /* 0x002fca00078e00ff */
[----:B------:R1:W-:Y:S01]  /*13c10*/  STL.64 [R1+0x30], R6 ;  /* 0x0000300601007387 */ /* 0x0003e20000100a00 */
[----:B------:R-:W-:-:S03]  /*13c20*/  LOP3.LUT R0, R7, R73, R240, 0x96, !PT ;  /* 0x0000004907007212 */ /* 0x000fc600078e96f0 */
[----:B------:R-:W2:Y:S04]  /*13c30*/  LDL.LU.64 R240, [R1+0x198] ;  /* 0x0001980001f07983 */ /* 0x000ea80000300a00 */
[----:B------:R-:W3:Y:S01]  /*13c40*/  LDL.LU R205, [R1+0x190] ;  /* 0x0001900001cd7983 */ /* 0x000ee20000300800 */
[----:B------:R-:W-:-:S04]  /*13c50*/  IMAD.WIDE.U32 R40, R0, -0x326172a9, RZ ;  /* 0xcd9e8d5700287825 */ /* 0x000fc800078e00ff */
[----:B------:R-:W-:Y:S01]  /*13c60*/  IMAD.WIDE.U32 R2, R2, -0x2daee0ad, RZ ;  /* 0xd2511f5302027825 */ /* 0x000fe200078e00ff */
[----:B------:R-:W-:Y:S01]  /*13c70*/  LOP3.LUT R5, R41, R239, R34, 0x96, !PT ;  /* 0x000000ef29057212 */ /* 0x000fe200078e9622 */
[----:B------:R-:W-:Y:S03]  /*13c80*/  ST.E.U16 [R16.64+-0x70], R21 ;  /* 0xffff901510007985 */ /* 0x000fe6000c101504 */
[----:B------:R-:W-:Y:S01]  /*13c90*/  LOP3.LUT R0, R3, R238, R6, 0x96, !PT ;  /* 0x000000ee03007212 */ /* 0x000fe200078e9606 */
[----:B------:R-:W-:Y:S04]  /*13ca0*/  ST.E.U16 [R14.64+-0x70], R9 ;  /* 0xffff90090e007985 */ /* 0x000fe8000c101504 */
[----:B------:R4:W-:Y:S01]  /*13cb0*/  ST.E.U16 [R14.64+-0x6e], R8 ;  /* 0xffff92080e007985 */ /* 0x0009e2000c101504 */
[----:B-1----:R-:W-:-:S04]  /*13cc0*/  IMAD.WIDE.U32 R6, R0, -0x326172a9, RZ ;  /* 0xcd9e8d5700067825 */ /* 0x002fc800078e00ff */
[----:B----4-:R-:W-:-:S05]  /*13cd0*/  IMAD.WIDE.U32 R8, R5, -0x2daee0ad, RZ ;  /* 0xd2511f5305087825 */ /* 0x010fca00078e00ff */
[----:B------:R-:W-:Y:S02]  /*13ce0*/  LOP3.LUT R0, R9, R237, R2, 0x96, !PT ;  /* 0x000000ed09007212 */ /* 0x000fe400078e9602 */
[----:B------:R-:W-:-:S03]  /*13cf0*/  LOP3.LUT R2, R7, R72, R40, 0x96, !PT ;  /* 0x0000004807027212 */ /* 0x000fc600078e9628 */
[----:B------:R-:W-:-:S04]  /*13d00*/  IMAD.WIDE.U32 R48, R0, -0x326172a9, RZ ;  /* 0xcd9e8d5700307825 */ /* 0x000fc800078e00ff */
[----:B------:R-:W-:Y:S01]  /*13d10*/  IMAD.WIDE.U32 R2, R2, -0x2daee0ad, RZ ;  /* 0xd2511f5302027825 */ /* 0x000fe200078e00ff */
[----:B------:R-:W-:-:S04]  /*13d20*/  LOP3.LUT R0, R49, R47, R6, 0x96, !PT ;  /* 0x0000002f31007212 */ /* 0x000fc800078e9606 */
[----:B------:R-:W-:Y:S02]  /*13d30*/  LOP3.LUT R5, R3, R44, R8, 0x96, !PT ;  /* 0x0000002c03057212 */ /* 0x000fe400078e9608 */
[----:B------:R-:W-:Y:S01]  /*13d40*/  MOV R44, R63 ;  /* 0x0000003f002c7202 */ /* 0x000fe20000000f00 */
[----:B------:R-:W-:Y:S02]  /*13d50*/  IMAD.MOV.U32 R63, RZ, RZ, R96 ;  /* 0x000000ffff3f7224 */ /* 0x000fe400078e0060 */
[----:B------:R-:W-:Y:S02]  /*13d60*/  IMAD.MOV.U32 R96, RZ, RZ, R45 ;  /* 0x000000ffff607224 */ /* 0x000fe400078e002d */
[----:B------:R-:W-:Y:S02]  /*13d70*/  IMAD.MOV.U32 R45, RZ, RZ, R46 ;  /* 0x000000ffff2d7224 */ /* 0x000fe400078e002e */
[----:B------:R-:W-:-:S05]  /*13d80*/  IMAD.WIDE.U32 R46, R0, -0x2daee0ad, RZ ;  /* 0xd2511f53002e7825 */ /* 0x000fca00078e00ff */
[----:B------:R-:W-:-:S05]  /*13d90*/  LOP3.LUT R2, R47, R136, R2, 0x96, !PT ;  /* 0x000000882f027212 */ /* 0x000fca00078e9602 */
[----:B------:R-:W-:Y:S01]  /*13da0*/  IMAD.WIDE.U32 R2, R2, -0x326172a9, RZ ;  /* 0xcd9e8d5702027825 */ /* 0x000fe200078e00ff */
[----:B------:R-:W-:-:S03]  /*13db0*/  @!P3 HADD2 R76, -R10.H0_H0, -RZ.H0_H0 ;  /* 0xa00000ff0a4cb230 */ /* 0x000fc60000000900 */
[----:B------:R-:W-:Y:S01]  /*13dc0*/  IMAD.MOV.U32 R136, RZ, RZ, R63 ;  /* 0x000000ffff887224 */ /* 0x000fe200078e003f */
[C---:B------:R-:W-:Y:S01]  /*13dd0*/  LOP3.LUT R0, R2.reuse, 0xffff, RZ, 0xc0, !PT ;  /* 0x0000ffff02007812 */ /* 0x040fe200078ec0ff */
[----:B------:R-:W-:Y:S01]  /*13de0*/  IMAD.MOV.U32 R63, RZ, RZ, R96 ;  /* 0x000000ffff3f7224 */ /* 0x000fe200078e0060 */
[----:B------:R-:W-:Y:S01]  /*13df0*/  MOV R96, R45 ;  /* 0x0000002d00607202 */ /* 0x000fe20000000f00 */
[----:B------:R-:W-:Y:S01]  /*13e00*/  IMAD.MOV.U32 R72, RZ, RZ, R44 ;  /* 0x000000ffff487224 */ /* 0x000fe200078e002c */
[----:B------:R-:W-:Y:S01]  /*13e10*/  SHF.R.U32.HI R0, RZ, 0x8, R0 ;  /* 0x00000008ff007819 */ /* 0x000fe20000011600 */
[----:B------:R-:W-:Y:S01]  /*13e20*/  IMAD.WIDE.U32 R44, R5, -0x326172a9, RZ ;  /* 0xcd9e8d57052c7825 */ /* 0x000fe200078e00ff */
[----:B------:R-:W-:Y:S02]  /*13e30*/  LOP3.LUT R6, R2, 0xff, RZ, 0xc0, !PT ;  /* 0x000000ff02067812 */ /* 0x000fe400078ec0ff */
[----:B------:R-:W-:Y:S02]  /*13e40*/  SHF.R.U32.HI R5, RZ, 0x10, R2 ;  /* 0x00000010ff057819 */ /* 0x000fe40000011602 */
[----:B------:R-:W-:-:S02]  /*13e50*/  PRMT R6, R6, 0x5410, R0 ;  /* 0x0000541006067816 */ /* 0x000fc40000000000 */
[----:B------:R-:W-:Y:S02]  /*13e60*/  @!P3 PRMT R10, R76, 0x5410, RZ ;  /* 0x000054104c0ab816 */ /* 0x000fe400000000ff */
[----:B------:R-:W-:Y:S01]  /*13e70*/  LOP3.LUT R0, R3, R137, R44, 0x96, !PT ;  /* 0x0000008903007212 */ /* 0x000fe200078e962c */
[----:B------:R-:W-:Y:S01]  /*13e80*/  ST.E.U16 [R12.64+-0x60], R36 ;  /* 0xffffa0240c007985 */ /* 0x000fe2000c101504 */
[----:B------:R-:W-:Y:S02]  /*13e90*/  SHF.R.U32.HI R3, RZ, 0x18, R2 ;  /* 0x00000018ff037819 */ /* 0x000fe40000011602 */
[----:B------:R-:W-:Y:S01]  /*13ea0*/  LOP3.LUT R2, R5, 0xff, RZ, 0xc0, !PT ;  /* 0x000000ff05027812 */ /* 0x000fe200078ec0ff */
[----:B------:R-:W-:Y:S04]  /*13eb0*/  ST.E.U16 [R12.64+-0x5e], R39 ;  /* 0xffffa2270c007985 */ /* 0x000fe8000c101504 */
[----:B------:R-:W-:Y:S01]  /*13ec0*/  ST.E.U16 [R18.64+-0x60], R38 ;  /* 0xffffa02612007985 */ /* 0x000fe2000c101504 */
[----:B------:R-:W-:-:S03]  /*13ed0*/  PRMT R30, R2, 0x5410, R3 ;  /* 0x00005410021e7816 */ /* 0x000fc60000000003 */
[----:B------:R-:W-:Y:S01]  /*13ee0*/  ST.E.U16 [R18.64+-0x5e], R37 ;  /* 0xffffa22512007985 */ /* 0x000fe2000c101504 */
[----:B------:R-:W-:-:S03]  /*13ef0*/  LOP3.LUT R2, R0, 0xffff, RZ, 0xc0, !PT ;  /* 0x0000ffff00027812 */ /* 0x000fc600078ec0ff */
        /* <DEDUP_REMOVED lines=8> */
[----:B------:R-:W-:-:S03]  /*13f80*/  SHF.R.U32.HI R3, RZ, 0x8, R2 ;  /* 0x00000008ff037819 */ /* 0x000fc60000011602 */
[----:B------:R-:W-:Y:S04]  /*13f90*/  ST.E.U16 [R16.64+-0x50], R23 ;  /* 0xffffb01710007985 */ /* 0x000fe8000c101504 */
[----:B------:R-:W-:Y:S01]  /*13fa0*/  ST.E.U16 [R16.64+-0x4e], R22 ;  /* 0xffffb21610007985 */ /* 0x000fe2000c101504 */
[----:B------:R-:W-:-:S03]  /*13fb0*/  LOP3.LUT R2, R0, 0xff, RZ, 0xc0, !PT ;  /* 0x000000ff00027812 */ /* 0x000fc600078ec0ff */
[----:B------:R-:W-:Y:S04]  /*13fc0*/  ST.E.U16 [R14.64+-0x50], R20 ;  /* 0xffffb0140e007985 */ /* 0x000fe8000c101504 */
[----:B------:R4:W-:Y:S04]  /*13fd0*/  ST.E.U16 [R14.64+-0x4e], R11 ;  /* 0xffffb20b0e007985 */ /* 0x0009e8000c101504 */
[----:B------:R-:W4:Y:S01]  /*13fe0*/  LDSM.16.MT88.4 R24, [R201+0xa000] ;  /* 0x00a00000c918783b */ /* 0x000f220000004200 */
[----:B------:R-:W-:-:S03]  /*13ff0*/  PRMT R7, R2, 0x5410, R3 ;  /* 0x0000541002077816 */ /* 0x000fc60000000003 */
[----:B------:R-:W-:Y:S01]  /*14000*/  LDSM.16.MT88.4 R36, [R206+0xa000] ;  /* 0x00a00000ce24783b */ /* 0x000fe20000004200 */
[----:B------:R-:W-:-:S03]  /*14010*/  SHF.R.U32.HI R3, RZ, 0x10, R0 ;  /* 0x00000010ff037819 */ /* 0x000fc60000011600 */
[----:B------:R-:W4:Y:S01]  /*14020*/  LDSM.16.MT88.4 R20, [R203+0xa000] ;  /* 0x00a00000cb14783b */ /* 0x000f220000004200 */
[----:B------:R-:W-:Y:S02]  /*14030*/  SHF.R.U32.HI R2, RZ, 0x18, R0 ;  /* 0x00000018ff027819 */ /* 0x000fe40000011600 */
[----:B------:R-:W-:-:S04]  /*14040*/  LOP3.LUT R0, R3, 0xff, RZ, 0xc0, !PT ;  /* 0x000000ff03007812 */ /* 0x000fc800078ec0ff */
[----:B------:R-:W-:Y:S01]  /*14050*/  PRMT R5, R0, 0x5410, R2 ;  /* 0x0000541000057816 */ /* 0x000fe20000000002 */
[--C-:B------:R-:W-:Y:S02]  /*14060*/  HSET2.LE.AND R0, R32, R221.reuse, PT ;  /* 0x000000dd20007233 */ /* 0x100fe40003803000 */
[--C-:B------:R-:W-:Y:S02]  /*14070*/  HSET2.LE.AND R2, R31, R221.reuse, PT ;  /* 0x000000dd1f027233 */ /* 0x100fe40003803000 */
[--C-:B------:R-:W-:Y:S01]  /*14080*/  HSET2.LE.AND R3, R6, R221.reuse, PT ;  /* 0x000000dd06037233 */ /* 0x100fe20003803000 */
[----:B-1----:R-:W-:Y:S01]  /*14090*/  LOP3.LUT R10, R66, R0, RZ, 0xc0, !PT ;  /* 0x00000000420a7212 */ /* 0x002fe200078ec0ff */
[--C-:B------:R-:W-:Y:S01]  /*140a0*/  HSET2.LE.AND R0, R42, R221.reuse, PT ;  /* 0x000000dd2a007233 */ /* 0x100fe20003803000 */
[----:B----4-:R-:W-:Y:S01]  /*140b0*/  LOP3.LUT R11, R55, R2, RZ, 0xc0, !PT ;  /* 0x00000002370b7212 */ /* 0x010fe200078ec0ff */
[--C-:B------:R-:W-:Y:S01]  /*140c0*/  HSET2.LE.AND R2, R33, R221.reuse, PT ;  /* 0x000000dd21027233 */ /* 0x100fe20003803000 */
[----:B------:R-:W-:Y:S01]  /*140d0*/  LOP3.LUT R6, R51, R3, RZ, 0xc0, !PT ;  /* 0x0000000333067212 */ /* 0x000fe200078ec0ff */
[--C-:B------:R-:W-:Y:S01]  /*140e0*/  HSET2.LE.AND R3, R5, R221.reuse, PT ;  /* 0x000000dd05037233 */ /* 0x100fe20003803000 */
[----:B------:R-:W-:Y:S01]  /*140f0*/  LOP3.LUT R8, R168, R0, RZ, 0xc0, !PT ;  /* 0x00000000a8087212 */ /* 0x000fe200078ec0ff */
[--C-:B------:R-:W-:Y:S01]  /*14100*/  HSET2.LE.AND R0, R30, R221.reuse, PT ;  /* 0x000000dd1e007233 */ /* 0x100fe20003803000 */
[----:B------:R-:W-:Y:S01]  /*14110*/  LOP3.LUT R9, R138, R2, RZ, 0xc0, !PT ;  /* 0x000000028a097212 */ /* 0x000fe200078ec0ff */
[----:B------:R-:W-:Y:S01]  /*14120*/  HSET2.LE.AND R2, R7, R221, PT ;  /* 0x000000dd07027233 */ /* 0x000fe20003803000 */
[----:B------:R-:W-:Y:S01]  /*14130*/  LOP3.LUT R5, R43, R3, RZ, 0xc0, !PT ;  /* 0x000000032b057212 */ /* 0x000fe200078ec0ff */
[----:B------:R-:W-:Y:S01]  /*14140*/  IMAD.MOV.U32 R78, RZ, RZ, R80 ;  /* 0x000000ffff4e7224 */ /* 0x000fe200078e0050 */
[----:B------:R-:W-:Y:S01]  /*14150*/  LOP3.LUT R7, R50, R0, RZ, 0xc0, !PT ;  /* 0x0000000032077212 */ /* 0x000fe200078ec0ff */
[----:B------:R-:W-:Y:S01]  /*14160*/  IMAD.MOV.U32 R129, RZ, RZ, R119 ;  /* 0x000000ffff817224 */ /* 0x000fe200078e0077 */
[----:B------:R-:W-:-:S02]  /*14170*/  LOP3.LUT R4, R54, R2, RZ, 0xc0, !PT ;  /* 0x0000000236047212 */ /* 0x000fc400078ec0ff */
[----:B------:R-:W-:Y:S01]  /*14180*/  MOV R77, R118 ;  /* 0x00000076004d7202 */ /* 0x000fe20000000f00 */
[----:B------:R-:W-:Y:S01]  /*14190*/  IMAD.MOV.U32 R74, RZ, RZ, R161 ;  /* 0x000000ffff4a7224 */ /* 0x000fe200078e00a1 */
[----:B------:R1:W-:Y:S01]  /*141a0*/  STL.64 [R1+0x20], R40 ;  /* 0x0000202801007387 */ /* 0x0003e20000100a00 */
[----:B------:R-:W-:Y:S01]  /*141b0*/  IMAD.MOV.U32 R119, RZ, RZ, R163 ;  /* 0x000000ffff777224 */ /* 0x000fe200078e00a3 */
[----:B------:R-:W-:Y:S01]  /*141c0*/  MOV R163, R139 ;  /* 0x0000008b00a37202 */ /* 0x000fe20000000f00 */
[----:B------:R-:W-:Y:S02]  /*141d0*/  IMAD.MOV.U32 R80, RZ, RZ, R160 ;  /* 0x000000ffff507224 */ /* 0x000fe400078e00a0 */
[----:B------:R-:W-:Y:S02]  /*141e0*/  IMAD.MOV.U32 R73, RZ, RZ, R72 ;  /* 0x000000ffff497224 */ /* 0x000fe400078e0048 */
[----:B------:R-:W-:Y:S01]  /*141f0*/  IMAD.MOV.U32 R117, RZ, RZ, R96 ;  /* 0x000000ffff757224 */ /* 0x000fe200078e0060 */
[----:B------:R-:W-:Y:S01]  /*14200*/  HMMA.16816.F32 R152, R4, R24, R152 ;  /* 0x000000180498723c */ /* 0x000fe20000001898 */
[----:B------:R-:W-:Y:S01]  /*14210*/  IMAD.MOV.U32 R160, RZ, RZ, R236 ;  /* 0x000000ffffa07224 */ /* 0x000fe200078e00ec */
[----:B------:R-:W4:Y:S01]  /*14220*/  LDSM.16.MT88.4 R32, [R206+0xb000] ;  /* 0x00b00000ce20783b */ /* 0x000f220000004200 */
[----:B------:R-:W-:-:S02]  /*14230*/  IMAD.MOV.U32 R161, RZ, RZ, R169 ;  /* 0x000000ffffa17224 */ /* 0x000fc400078e00a9 */
[----:B------:R-:W-:-:S03]  /*14240*/  IMAD.MOV.U32 R72, RZ, RZ, R136 ;  /* 0x000000ffff487224 */ /* 0x000fc600078e0088 */
[----:B------:R-:W-:Y:S01]  /*14250*/  HMMA.16816.F32 R176, R8, R22, R176 ;  /* 0x0000001608b0723c */ /* 0x000fe200000018b0 */
[----:B------:R-:W-:Y:S02]  /*14260*/  IMAD.MOV.U32 R118, RZ, RZ, R171 ;  /* 0x000000ffff767224 */ /* 0x000fe400078e00ab */
[----:B------:R-:W-:Y:S01]  /*14270*/  IMAD.MOV.U32 R76, RZ, RZ, R129 ;  /* 0x000000ffff4c7224 */ /* 0x000fe200078e0081 */
[----:B---3--:R-:W-:Y:S01]  /*14280*/  LDSM.16.MT88.4 R28, [R205+0xa000] ;  /* 0x00a00000cd1c783b */ /* 0x008fe20000004200 */
[----:B------:R-:W-:-:S03]  /*14290*/  IMAD.MOV.U32 R96, RZ, RZ, R170 ;  /* 0x000000ffff607224 */ /* 0x000fc600078e00aa */
[----:B------:R-:W-:Y:S01]  /*142a0*/  HMMA.16816.F32 R148, R4, R26, R148 ;  /* 0x0000001a0494723c */ /* 0x000fe20000001894 */
[----:B-1----:R-:W-:-:S07]  /*142b0*/  IMAD.MOV.U32 R41, RZ, RZ, R77 ;  /* 0x000000ffff297224 */ /* 0x002fce00078e004d */
[----:B------:R-:W-:Y:S01]  /*142c0*/  HMMA.16816.F32 R188, R8, R36, R188 ;  /* 0x0000002408bc723c */ /* 0x000fe200000018bc */
[----:B------:R-:W-:Y:S01]  /*142d0*/  IMAD.MOV.U32 R40, RZ, RZ, R78 ;  /* 0x000000ffff287224 */ /* 0x000fe200078e004e */
[----:B------:R-:W-:-:S06]  /*142e0*/  LOP3.LUT R2, R45, R82, R48, 0x96, !PT ;  /* 0x000000522d027212 */ /* 0x000fcc00078e9630 */
[C---:B------:R-:W-:Y:S08]  /*142f0*/  HMMA.16816.F32 R52, R4.reuse, R36, R156 ;  /* 0x000000240434723c */ /* 0x040ff0000000189c */
[----:B------:R-:W-:Y:S01]  /*14300*/  HMMA.16816.F32 R144, R4, R20, R144 ;  /* 0x000000140490723c */ /* 0x000fe20000001890 */
[----:B------:R-:W-:Y:S01]  /*14310*/  MOV R156, R41 ;  /* 0x00000029009c7202 */ /* 0x000fe20000000f00 */
[----:B------:R-:W-:Y:S01]  /*14320*/  IMAD.MOV.U32 R157, RZ, RZ, R40 ;  /* 0x000000ffff9d7224 */ /* 0x000fe200078e0028 */
[----:B------:R1:W5:Y:S04]  /*14330*/  LDL.LU R239, [R1+0x18c] ;  /* 0x00018c0001ef7983 */ /* 0x0003680000300800 */
[----:B------:R-:W-:Y:S01]  /*14340*/  LDSM.16.MT88.4 R40, [R205+0xb000] ;  /* 0x00b00000cd28783b */ /* 0x000fe20000004200 */
[C---:B--2---:R-:W-:Y:S08]  /*14350*/  HMMA.16816.F32 R168, R8.reuse, R24, R240 ;  /* 0x0000001808a8723c */ /* 0x044ff000000018f0 */
[C---:B------:R-:W-:Y:S01]  /*14360*/  HMMA.16816.F32 R136, R8.reuse, R26, R248 ;  /* 0x0000001a0888723c */ /* 0x040fe200000018f8 */
[----:B------:R-:W-:Y:S07]  /*14370*/  LDSM.16.MT88.4 R24, [R201+0xb000] ;  /* 0x00b00000c918783b */ /* 0x000fee0000004200 */
[----:B------:R-:W-:Y:S08]  /*14380*/  HMMA.16816.F32 R160, R8, R20, R160 ;  /* 0x0000001408a0723c */ /* 0x000ff000000018a0 */
[----:B------:R-:W-:Y:S01]  /*14390*/  HMMA.16816.F32 R140, R4, R22, R140 ;  /* 0x00000016048c723c */ /* 0x000fe2000000188c */
[----:B------:R-:W2:Y:S01]  /*143a0*/  LDSM.16.MT88.4 R20, [R203+0xb000] ;  /* 0x00b00000cb14783b */ /* 0x000ea20000004200 */
[----:B------:R-:W-:Y:S01]  /*143b0*/  IMAD.MOV.U32 R75, RZ, RZ, R74 ;  /* 0x000000ffff4b7224 */ /* 0x000fe200078e004a */
[----:B------:R-:W-:Y:S01]  /*143c0*/  MOV R74, R72 ;  /* 0x00000048004a7202 */ /* 0x000fe20000000f00 */
[----:B------:R-:W-:Y:S01]  /*143d0*/  IMAD.MOV.U32 R77, RZ, RZ, R117 ;  /* 0x000000ffff4d7224 */ /* 0x000fe200078e0075 */
[----:B------:R1:W5:Y:S01]  /*143e0*/  LDL.LU R238, [R1+0x188] ;  /* 0x0001880001ee7983 */ /* 0x0003620000300800 */
[----:B------:R-:W-:-:S02]  /*143f0*/  IMAD.MOV.U32 R129, RZ, RZ, R63 ;  /* 0x000000ffff817224 */ /* 0x000fc400078e003f */
[----:B------:R-:W-:Y:S01]  /*14400*/  IMAD.MOV.U32 R117, RZ, RZ, R128 ;  /* 0x000000ffff757224 */ /* 0x000fe200078e0080 */
[C---:B----4-:R-:W-:Y:S01]  /*14410*/  HMMA.16816.F32 R104, R4.reuse, R32, R104 ;  /* 0x000000200468723c */ /* 0x050fe20000001868 */
[----:B------:R-:W-:Y:S01]  /*14420*/  IMAD.MOV.U32 R78, RZ, RZ, R73 ;  /* 0x000000ffff4e7224 */ /* 0x000fe200078e0049 */
[----:B------:R1:W5:Y:S01]  /*14430*/  LDL.LU R237, [R1+0x184] ;  /* 0x0001840001ed7983 */ /* 0x0003620000300800 */
[----:B------:R-:W-:Y:S01]  /*14440*/  IMAD.MOV.U32 R72, RZ, RZ, R112 ;  /* 0x000000ffff487224 */ /* 0x000fe200078e0070 */
[----:B------:R-:W-:Y:S01]  /*14450*/  MOV R112, R60 ;  /* 0x0000003c00707202 */ /* 0x000fe20000000f00 */
[----:B------:R-:W-:Y:S01]  /*14460*/  IMAD.MOV.U32 R63, RZ, RZ, R61 ;  /* 0x000000ffff3f7224 */ /* 0x000fe200078e003d */
[----:B------:R-:W-:Y:S01]  /*14470*/  MOV R251, R129 ;  /* 0x0000008100fb7202 */ /* 0x000fe20000000f00 */
[----:B------:R-:W-:Y:S02]  /*14480*/  IMAD.MOV.U32 R128, RZ, RZ, R62 ;  /* 0x000000ffff807224 */ /* 0x000fe400078e003e */
[----:B------:R-:W-:Y:S01]  /*14490*/  IMAD.MOV.U32 R159, RZ, RZ, R76 ;  /* 0x000000ffff9f7224 */ /* 0x000fe200078e004c */
[----:B------:R-:W-:Y:S01]  /*144a0*/  HMMA.16816.F32 R108, R4, R34, R108 ;  /* 0x00000022046c723c */ /* 0x000fe2000000186c */
[----:B------:R-:W-:Y:S01]  /*144b0*/  IMAD.MOV.U32 R73, RZ, RZ, R116 ;  /* 0x000000ffff497224 */ /* 0x000fe200078e0074 */
[----:B------:R1:W5:Y:S01]  /*144c0*/  LDL.LU R236, [R1+0x180] ;  /* 0x0001800001ec7983 */ /* 0x0003620000300800 */
[----:B------:R-:W-:-:S02]  /*144d0*/  IMAD.MOV.U32 R61, RZ, RZ, R113 ;  /* 0x000000ffff3d7224 */ /* 0x000fc400078e0071 */
[----:B------:R-:W-:Y:S02]  /*144e0*/  IMAD.MOV.U32 R62, RZ, RZ, R81 ;  /* 0x000000ffff3e7224 */ /* 0x000fe400078e0051 */
[----:B------:R-:W-:Y:S01]  /*144f0*/  IMAD.MOV.U32 R60, RZ, RZ, R59 ;  /* 0x000000ffff3c7224 */ /* 0x000fe200078e003b */
[----:B------:R-:W-:Y:S01]  /*14500*/  MOV R59, R85 ;  /* 0x00000055003b7202 */ /* 0x000fe20000000f00 */
[----:B------:R-:W-:Y:S02]  /*14510*/  IMAD.MOV.U32 R113, RZ, RZ, R58 ;  /* 0x000000ffff717224 */ /* 0x000fe400078e003a */
[----:B------:R-:W-:Y:S02]  /*14520*/  IMAD.MOV.U32 R81, RZ, RZ, R57 ;  /* 0x000000ffff517224 */ /* 0x000fe400078e0039 */
[----:B------:R-:W-:Y:S02]  /*14530*/  IMAD.MOV.U32 R116, RZ, RZ, R56 ;  /* 0x000000ffff747224 */ /* 0x000fe400078e0038 */
[----:B------:R-:W-:-:S02]  /*14540*/  IMAD.MOV.U32 R58, RZ, RZ, R84 ;  /* 0x000000ffff3a7224 */ /* 0x000fc400078e0054 */
[----:B------:R-:W-:Y:S02]  /*14550*/  IMAD.MOV.U32 R57, RZ, RZ, R79 ;  /* 0x000000ffff397224 */ /* 0x000fe400078e004f */
[----:B------:R-:W-:Y:S02]  /*14560*/  IMAD.MOV.U32 R56, RZ, RZ, R220 ;  /* 0x000000ffff387224 */ /* 0x000fe400078e00dc */
[----:B------:R-:W-:Y:S01]  /*14570*/  IMAD.MOV.U32 R243, RZ, RZ, R63 ;  /* 0x000000fffff37224 */ /* 0x000fe200078e003f */
[----:B--2---:R-:W-:Y:S01]  /*14580*/  HMMA.16816.F32 R88, R4, R20, R88 ;  /* 0x000000140458723c */ /* 0x004fe20000001858 */
[----:B------:R-:W-:Y:S01]  /*14590*/  IMAD.MOV.U32 R63, RZ, RZ, R128 ;  /* 0x000000ffff3f7224 */ /* 0x000fe200078e0080 */
[----:B------:R1:W5:Y:S01]  /*145a0*/  LDL.LU R220, [R1+0x17c] ;  /* 0x00017c0001dc7983 */ /* 0x0003620000300800 */
[----:B------:R-:W-:Y:S02]  /*145b0*/  IMAD.MOV.U32 R84, RZ, RZ, R213 ;  /* 0x000000ffff547224 */ /* 0x000fe400078e00d5 */
[----:B------:R-:W-:Y:S01]  /*145c0*/  IMAD.MOV.U32 R250, RZ, RZ, R74 ;  /* 0x000000fffffa7224 */ /* 0x000fe200078e004a */
[----:B------:R-:W-:Y:S01]  /*145d0*/  MOV R74, R59 ;  /* 0x0000003b004a7202 */ /* 0x000fe20000000f00 */
[----:B------:R-:W-:-:S02]  /*145e0*/  IMAD.MOV.U32 R241, RZ, RZ, R73 ;  /* 0x000000fffff17224 */ /* 0x000fc400078e0049 */
[----:B------:R-:W-:Y:S02]  /*145f0*/  IMAD.MOV.U32 R242, RZ, RZ, R72 ;  /* 0x000000fffff27224 */ /* 0x000fe400078e0048 */
[----:B------:R-:W-:Y:S02]  /*14600*/  IMAD.MOV.U32 R85, RZ, RZ, R215 ;  /* 0x000000ffff557224 */ /* 0x000fe400078e00d7 */
[----:B------:R-:W-:Y:S01]  /*14610*/  IMAD.MOV.U32 R248, RZ, RZ, R77 ;  /* 0x000000fffff87224 */ /* 0x000fe200078e004d */
[----:B------:R-:W-:Y:S01]  /*14620*/  HMMA.16816.F32 R92, R4, R22, R92 ;  /* 0x00000016045c723c */ /* 0x000fe2000000185c */
[----:B------:R-:W-:Y:S01]  /*14630*/  IMAD.MOV.U32 R73, RZ, RZ, R58 ;  /* 0x000000ffff497224 */ /* 0x000fe200078e003a */
[----:B------:R1:W5:Y:S01]  /*14640*/  LDL.LU R215, [R1+0x178] ;  /* 0x0001780001d77983 */ /* 0x0003620000300800 */
[----:B------:R-:W-:Y:S02]  /*14650*/  IMAD.MOV.U32 R72, RZ, RZ, R57 ;  /* 0x000000ffff487224 */ /* 0x000fe400078e0039 */
[----:B------:R-:W-:-:S02]  /*14660*/  IMAD.MOV.U32 R129, RZ, RZ, R56 ;  /* 0x000000ffff817224 */ /* 0x000fc400078e0038 */
[----:B------:R-:W-:Y:S01]  /*14670*/  IMAD.MOV.U32 R77, RZ, RZ, R116 ;  /* 0x000000ffff4d7224 */ /* 0x000fe200078e0074 */
[----:B------:R-:W-:Y:S01]  /*14680*/  HMMA.16816.F32 R56, R4, R38, R164 ;  /* 0x000000260438723c */ /* 0x000fe200000018a4 */
        /* <DEDUP_REMOVED lines=10> */
[----:B------:R-:W-:Y:S02]  /*14730*/  IMAD.MOV.U32 R128, RZ, RZ, R86 ;  /* 0x000000ffff807224 */ /* 0x000fe400078e0056 */
[----:B------:R-:W-:Y:S01]  /*14740*/  IMAD.MOV.U32 R158, RZ, RZ, R75 ;  /* 0x000000ffff9e7224 */ /* 0x000fe200078e004b */
[----:B------:R-:W-:Y:S01]  /*14750*/  HMMA.16816.F32 R120, R4, R40, R120 ;  /* 0x000000280478723c */ /* 0x000fe20000001878 */
[----:B------:R-:W-:Y:S01]  /*14760*/  IMAD.MOV.U32 R112, RZ, RZ, R60 ;  /* 0x000000ffff707224 */ /* 0x000fe200078e003c */
[----:B------:R1:W5:Y:S01]  /*14770*/  LDL.LU R214, [R1+0x174] ;  /* 0x0001740001d67983 */ /* 0x0003620000300800 */
[----:B------:R-:W-:-:S02]  /*14780*/  IMAD.MOV.U32 R117, RZ, RZ, R85 ;  /* 0x000000ffff757224 */ /* 0x000fc400078e0055 */
[----:B------:R-:W-:Y:S01]  /*14790*/  IMAD.MOV.U32 R118, RZ, RZ, R87 ;  /* 0x000000ffff767224 */ /* 0x000fe200078e0057 */
[----:B------:R1:W5:Y:S01]  /*147a0*/  LDL.LU R213, [R1+0x170] ;  /* 0x0001700001d57983 */ /* 0x0003620000300800 */
[----:B------:R-:W-:Y:S01]  /*147b0*/  IMAD.MOV.U32 R84, RZ, RZ, R210 ;  /* 0x000000ffff547224 */ /* 0x000fe200078e00d2 */
[----:B------:R-:W-:Y:S01]  /*147c0*/  HMMA.16816.F32 R60, R4, R28, R172 ;  /* 0x0000001c043c723c */ /* 0x000fe200000018ac */
[----:B------:R-:W-:Y:S02]  /*147d0*/  IMAD.MOV.U32 R85, RZ, RZ, R212 ;  /* 0x000000ffff557224 */ /* 0x000fe400078e00d4 */
[----:B------:R-:W-:Y:S01]  /*147e0*/  IMAD.MOV.U32 R87, RZ, RZ, R209 ;  /* 0x000000ffff577224 */ /* 0x000fe200078e00d1 */
[----:B------:R1:W5:Y:S01]  /*147f0*/  LDL.LU R212, [R1+0x16c] ;  /* 0x00016c0001d47983 */ /* 0x0003620000300800 */
[----:B------:R-:W-:Y:S02]  /*14800*/  IMAD.MOV.U32 R86, RZ, RZ, R208 ;  /* 0x000000ffff567224 */ /* 0x000fe400078e00d0 */
[----:B------:R-:W-:Y:S01]  /*14810*/  IMAD.MOV.U32 R173, RZ, RZ, R74 ;  /* 0x000000ffffad7224 */ /* 0x000fe200078e004a */
[----:B------:R-:W-:Y:S01]  /*14820*/  MOV R174, R73 ;  /* 0x0000004900ae7202 */ /* 0x000fe20000000f00 */
[----:B------:R-:W-:-:S02]  /*14830*/  IMAD.MOV.U32 R175, RZ, RZ, R72 ;  /* 0x000000ffffaf7224 */ /* 0x000fc400078e0048 */
[----:B------:R-:W-:Y:S01]  /*14840*/  IMAD.WIDE.U32 R2, R2, -0x2daee0ad, RZ ;  /* 0xd2511f5302027825 */ /* 0x000fe200078e00ff */
[----:B------:R-:W-:Y:S01]  /*14850*/  HMMA.16816.F32 R72, R4, R30, R184 ;  /* 0x0000001e0448723c */ /* 0x000fe200000018b8 */
[----:B------:R1:W5:Y:S02]  /*14860*/  LDL.LU R210, [R1+0x168] ;  /* 0x0001680001d27983 */ /* 0x0003640000300800 */
[----:B------:R-:W-:Y:S01]  /*14870*/  IMAD.MOV.U32 R172, RZ, RZ, R77 ;  /* 0x000000ffffac7224 */ /* 0x000fe200078e004d */
[----:B------:R-:W-:Y:S01]  /*14880*/  LOP3.LUT R0, R2, 0xffff, RZ, 0xc0, !PT ;  /* 0x0000ffff02007812 */ /* 0x000fe200078ec0ff */
[----:B------:R1:W5:Y:S02]  /*14890*/  LDL.LU R209, [R1+0x164] ;  /* 0x0001640001d17983 */ /* 0x0003640000300800 */
[----:B------:R-:W-:Y:S02]  /*148a0*/  IMAD.MOV.U32 R184, RZ, RZ, R78 ;  /* 0x000000ffffb87224 */ /* 0x000fe400078e004e */
[----:B------:R-:W-:-:S02]  /*148b0*/  IMAD.MOV.U32 R187, RZ, RZ, R79 ;  /* 0x000000ffffbb7224 */ /* 0x000fc400078e004f */
[----:B------:R-:W-:Y:S01]  /*148c0*/  IMAD.MOV.U32 R186, RZ, RZ, R117 ;  /* 0x000000ffffba7224 */ /* 0x000fe200078e0075 */
[----:B------:R-:W-:Y:S01]  /*148d0*/  HMMA.16816.F32 R76, R4, R24, R192 ;  /* 0x00000018044c723c */ /* 0x000fe200000018c0 */
[----:B------:R-:W-:Y:S01]  /*148e0*/  IMAD.MOV.U32 R185, RZ, RZ, R129 ;  /* 0x000000ffffb97224 */ /* 0x000fe200078e0081 */
[----:B------:R1:W5:Y:S05]  /*148f0*/  LDL.LU R208, [R1+0x160] ;  /* 0x0001600001d07983 */ /* 0x00036a0000300800 */
[----:B------:R-:W-:Y:S01]  /*14900*/  IMAD.MOV.U32 R192, RZ, RZ, R85 ;  /* 0x000000ffffc07224 */ /* 0x000fe200078e0055 */
[----:B------:R-:W-:Y:S01]  /*14910*/  MOV R193, R84 ;  /* 0x0000005400c17202 */ /* 0x000fe20000000f00 */
[----:B------:R-:W-:-:S02]  /*14920*/  IMAD.MOV.U32 R194, RZ, RZ, R87 ;  /* 0x000000ffffc27224 */ /* 0x000fc400078e0057 */
[----:B------:R-:W-:Y:S02]  /*14930*/  IMAD.MOV.U32 R195, RZ, RZ, R86 ;  /* 0x000000ffffc37224 */ /* 0x000fe400078e0056 */
[----:B------:R-:W-:Y:S07]  /*14940*/  HMMA.16816.F32 R84, R4, R26, R196 ;  /* 0x0000001a0454723c */ /* 0x000fee00000018c4 */
[----:B------:R-:W-:Y:S02]  /*14950*/  IMAD.MOV.U32 R197, RZ, RZ, R116 ;  /* 0x000000ffffc57224 */ /* 0x000fe400078e0074 */
[----:B------:R-:W-:-:S02]  /*14960*/  IMAD.MOV.U32 R198, RZ, RZ, R119 ;  /* 0x000000ffffc67224 */ /* 0x000fc400078e0077 */
[----:B------:R-:W-:Y:S02]  /*14970*/  IMAD.MOV.U32 R199, RZ, RZ, R118 ;  /* 0x000000ffffc77224 */ /* 0x000fe400078e0076 */
[----:B------:R-:W-:Y:S07]  /*14980*/  HMMA.16816.F32 R116, R4, R42, R124 ;  /* 0x0000002a0474723c */ /* 0x000fee000000187c */
        /* <DEDUP_REMOVED lines=8> */
[C---:B------:R-:W-:Y:S08]  /*14a10*/  HMMA.16816.F32 R184, R8.reuse, R28, R184 ;  /* 0x0000001c08b8723c */ /* 0x040ff000000018b8 */
[C---:B------:R-:W-:Y:S01]  /*14a20*/  HMMA.16816.F32 R172, R8.reuse, R38, R172 ;  /* 0x0000002608ac723c */ /* 0x040fe200000018ac */
[----:B------:R-:W-:Y:S01]  /*14a30*/  IMAD.MOV.U32 R196, RZ, RZ, R128 ;  /* 0x000000ffffc47224 */ /* 0x000fe200078e0080 */
[----:B------:R1:W5:Y:S06]  /*14a40*/  LDL.LU R207, [R1+0x15c] ;  /* 0x00015c0001cf7983 */ /* 0x00036c0000300800 */
[----:B------:R-:W-:Y:S01]  /*14a50*/  HMMA.16816.F32 R248, R8, R20, R248 ;  /* 0x0000001408f8723c */ /* 0x000fe200000018f8 */
[----:B------:R-:W-:Y:S01]  /*14a60*/  IMAD.MOV.U32 R96, RZ, RZ, R202 ;  /* 0x000000ffff607224 */ /* 0x000fe200078e00ca */
[----:B------:R1:W5:Y:S01]  /*14a70*/  LDL.LU R204, [R1+0x158] ;  /* 0x0001580001cc7983 */ /* 0x0003620000300800 */
[----:B------:R-:W-:-:S02]  /*14a80*/  IMAD.MOV.U32 R97, RZ, RZ, R200 ;  /* 0x000000ffff617224 */ /* 0x000fc400078e00c8 */
[----:B------:R-:W-:Y:S01]  /*14a90*/  IMAD.MOV.U32 R129, RZ, RZ, R115 ;  /* 0x000000ffff817224 */ /* 0x000fe200078e0073 */
[----:B------:R1:W5:Y:S02]  /*14aa0*/  LDL.LU R202, [R1+0x154] ;  /* 0x0001540001ca7983 */ /* 0x0003640000300800 */
[C---:B------:R-:W-:Y:S02]  /*14ab0*/  HMMA.16816.F32 R28, R8.reuse, R30, R4 ;  /* 0x0000001e081c723c */ /* 0x040fe40000001804 */
[----:B------:R1:W5:Y:S06]  /*14ac0*/  LDL.LU R200, [R1+0x150] ;  /* 0x0001500001c87983 */ /* 0x00036c0000300800 */
        /* <DEDUP_REMOVED lines=8> */
[----:B------:R-:W-:Y:S01]  /*14b50*/  SHF.R.U32.HI R22, RZ, 0x18, R2 ;  /* 0x00000018ff167819 */ /* 0x000fe20000011602 */
[----:B------:R-:W-:Y:S01]  /*14b60*/  IMAD.MOV.U32 R23, RZ, RZ, R83 ;  /* 0x000000ffff177224 */ /* 0x000fe200078e0053 */
[----:B------:R-:W-:Y:S11]  /*14b70*/  LDSM.16.MT88.4 R164, [R201+0xa800] ;  /* 0x00a80000c9a4783b */ /* 0x000ff60000004200 */
[----:B------:R-:W-:Y:S10]  /*14b80*/  @!UPT UIADD3 URZ, URZ, URZ, URZ ;  /* 0x0000003f3f3ff290 */ /* 0x000ff4000fffe03f */
[----:B------:R-:W-:Y:S01]  /*14b90*/  MOV R48, R5 ;  /* 0x0000000500307202 */ /* 0x000fe20000000f00 */
[----:B------:R-:W-:Y:S01]  /*14ba0*/  IMAD.MOV.U32 R44, RZ, RZ, R4 ;  /* 0x000000ffff2c7224 */ /* 0x000fe200078e0004 */
[----:B------:R-:W-:Y:S02]  /*14bb0*/  SHF.R.U32.HI R5, RZ, 0x8, R0 ;  /* 0x00000008ff057819 */ /* 0x000fe40000011600 */
[----:B------:R-:W-:Y:S02]  /*14bc0*/  LOP3.LUT R0, R3, R244, R46, 0x96, !PT ;  /* 0x000000f403007212 */ /* 0x000fe400078e962e */
[----:B------:R-:W-:Y:S02]  /*14bd0*/  LOP3.LUT R4, R2, 0xff, RZ, 0xc0, !PT ;  /* 0x000000ff02047812 */ /* 0x000fe400078ec0ff */
[----:B------:R-:W-:Y:S01]  /*14be0*/  SHF.R.U32.HI R3, RZ, 0x10, R2 ;  /* 0x00000010ff037819 */ /* 0x000fe20000011602 */
[----:B------:R-:W-:Y:S01]  /*14bf0*/  IMAD.MOV.U32 R128, RZ, RZ, R7 ;  /* 0x000000ffff807224 */ /* 0x000fe200078e0007 */
[----:B------:R-:W-:-:S02]  /*14c00*/  LOP3.LUT R2, R0, 0xffff, RZ, 0xc0, !PT ;  /* 0x0000ffff00027812 */ /* 0x000fc400078ec0ff */
[----:B------:R-:W-:Y:S01]  /*14c10*/  PRMT R7, R4, 0x5410, R5 ;  /* 0x0000541004077816 */ /* 0x000fe20000000005 */
[----:B------:R-:W-:Y:S01]  /*14c20*/  IMAD.MOV.U32 R45, RZ, RZ, R6 ;  /* 0x000000ffff2d7224 */ /* 0x000fe200078e0006 */
[----:B------:R-:W-:Y:S02]  /*14c30*/  LOP3.LUT R4, R3, 0xff, RZ, 0xc0, !PT ;  /* 0x000000ff03047812 */ /* 0x000fe400078ec0ff */
[----:B------:R-:W-:Y:S02]  /*14c40*/  SHF.R.U32.HI R3, RZ, 0x10, R0 ;  /* 0x00000010ff037819 */ /* 0x000fe40000011600 */
[----:B------:R-:W-:Y:S02]  /*14c50*/  LOP3.LUT R21, R0, 0xff, RZ, 0xc0, !PT ;  /* 0x000000ff00157812 */ /* 0x000fe400078ec0ff */
[----:B------:R-:W-:Y:S02]  /*14c60*/  SHF.R.U32.HI R6, RZ, 0x8, R2 ;  /* 0x00000008ff067819 */ /* 0x000fe40000011602 */
[----:B------:R-:W-:Y:S01]  /*14c70*/  SHF.R.U32.HI R20, RZ, 0x18, R0 ;  /* 0x00000018ff147819 */ /* 0x000fe20000011600 */
[----:B------:R-:W-:Y:S01]  /*14c80*/  HSET2.LE.AND R0, R7, R221, PT ;  /* 0x000000dd07007233 */ /* 0x000fe20003803000 */
[----:B------:R-:W-:-:S02]  /*14c90*/  LOP3.LUT R5, R3, 0xff, RZ, 0xc0, !PT ;  /* 0x000000ff03057812 */ /* 0x000fc400078ec0ff */
[----:B------:R-:W-:Y:S02]  /*14ca0*/  PRMT R2, R4, 0x5410, R22 ;  /* 0x0000541004027816 */ /* 0x000fe40000000016 */
[----:B------:R-:W-:Y:S02]  /*14cb0*/  PRMT R3, R21, 0x5410, R6 ;  /* 0x0000541015037816 */ /* 0x000fe40000000006 */
[----:B------:R-:W-:Y:S01]  /*14cc0*/  LOP3.LUT R126, R65, R0, RZ, 0xc0, !PT ;  /* 0x00000000417e7212 */ /* 0x000fe200078ec0ff */
[--C-:B------:R-:W-:Y:S02]  /*14cd0*/  HSET2.LE.AND R2, R2, R221.reuse, PT ;  /* 0x000000dd02027233 */ /* 0x100fe40003803000 */
[----:B------:R-:W-:Y:S01]  /*14ce0*/  HSET2.LE.AND R0, R3, R221, PT ;  /* 0x000000dd03007233 */ /* 0x000fe20003803000 */
[----:B------:R-:W-:Y:S02]  /*14cf0*/  IMAD.MOV.U32 R4, RZ, RZ, R48 ;  /* 0x000000ffff047224 */ /* 0x000fe400078e0030 */
[----:B------:R-:W-:Y:S01]  /*14d00*/  LOP3.LUT R127, R64, R2, RZ, 0xc0, !PT ;  /* 0x00000002407f7212 */ /* 0x000fe200078ec0ff */
[----:B------:R-:W2:Y:S01]  /*14d10*/  LDSM.16.MT88.4 R48, [R206+0xa800] ;  /* 0x00a80000ce30783b */ /* 0x000ea20000004200 */
[----:B------:R-:W-:Y:S01]  /*14d20*/  LOP3.LUT R124, R67, R0, RZ, 0xc0, !PT ;  /* 0x00000000437c7212 */ /* 0x000fe200078ec0ff */
[----:B------:R-:W-:Y:S01]  /*14d30*/  HMMA.16816.F32 R192, R8, R24, R192 ;  /* 0x0000001808c0723c */ /* 0x000fe200000018c0 */
[----:B------:R-:W-:Y:S01]  /*14d40*/  MOV R21, R82 ;  /* 0x0000005200157202 */ /* 0x000fe20000000f00 */
[----:B------:R-:W3:Y:S01]  /*14d50*/  LDSM.16.MT88.4 R64, [R205+0xa800] ;  /* 0x00a80000cd40783b */ /* 0x000ee20000004200 */
[----:B------:R-:W-:-:S03]  /*14d60*/  IMAD.MOV.U32 R22, RZ, RZ, R114 ;  /* 0x000000ffff167224 */ /* 0x000fc600078e0072 */
[----:B------:R-:W4:Y:S02]  /*14d70*/  LDSM.16.MT88.4 R80, [R201+0xb800] ;  /* 0x00b80000c950783b */ /* 0x000f240000004200 */
[C---:B------:R-:W-:Y:S02]  /*14d80*/  HMMA.16816.F32 R196, R8.reuse, R26, R196 ;  /* 0x0000001a08c4723c */ /* 0x040fe400000018c4 */
[----:B------:R-:W-:Y:S06]  /*14d90*/  LDSM.16.MT88.4 R112, [R206+0xb800] ;  /* 0x00b80000ce70783b */ /* 0x000fec0000004200 */
[C---:B------:R-:W-:Y:S08]  /*14da0*/  HMMA.16816.F32 R240, R8.reuse, R32, R240 ;  /* 0x0000002008f0723c */ /* 0x040ff000000018f0 */
[C---:B------:R-:W-:Y:S01]  /*14db0*/  HMMA.16816.F32 R32, R8.reuse, R40, R156 ;  /* 0x000000280820723c */ /* 0x040fe2000000189c */
[----:B------:R-:W1:Y:S07]  /*14dc0*/  LDSM.16.MT88.4 R156, [R203+0xa800] ;  /* 0x00a80000cb9c783b */ /* 0x000e6e0000004200 */
[----:B------:R-:W-:Y:S01]  /*14dd0*/  HMMA.16816.F32 R24, R8, R42, R96 ;  /* 0x0000002a0818723c */ /* 0x000fe20000001860 */
[----:B------:R-:W1:Y:S04]  /*14de0*/  LDSM.16.MT88.4 R96, [R203+0xb800] ;  /* 0x00b80000cb60783b */ /* 0x000e680000004200 */
[----:B------:R-:W1:Y:S01]  /*14df0*/  LDSM.16.MT88.4 R8, [R205+0xb800] ;  /* 0x00b80000cd08783b */ /* 0x000e620000004200 */
[----:B------:R-:W-:-:S05]  /*14e00*/  PRMT R5, R5, 0x5410, R20 ;  /* 0x0000541005057816 */ /* 0x000fca0000000014 */
[----:B------:R-:W-:Y:S01]  /*14e10*/  HSET2.LE.AND R0, R5, R221, PT ;  /* 0x000000dd05007233 */ /* 0x000fe20003803000 */
[----:B------:R-:W-:-:S04]  /*14e20*/  LOP3.LUT R2, R69, R21, R70, 0x96, !PT ;  /* 0x0000001545027212 */ /* 0x000fc800078e9646 */
[----:B------:R-:W-:Y:S01]  /*14e30*/  LOP3.LUT R125, R102, R0, RZ, 0xc0, !PT ;  /* 0x00000000667d7212 */ /* 0x000fe200078ec0ff */
[----:B------:R-:W-:-:S04]  /*14e40*/  IMAD.WIDE.U32 R2, R2, -0x2daee0ad, RZ ;  /* 0xd2511f5302027825 */ /* 0x000fc800078e00ff */
[----:B------:R-:W-:Y:S02]  /*14e50*/  IMAD.MOV.U32 R7, RZ, RZ, R45 ;  /* 0x000000ffff077224 */ /* 0x000fe400078e002d */
[----:B------:R-:W-:Y:S02]  /*14e60*/  IMAD.MOV.U32 R6, RZ, RZ, R44 ;  /* 0x000000ffff067224 */ /* 0x000fe400078e002c */
[----:B--2---:R-:W-:Y:S01]  /*14e70*/  HMMA.16816.F32 R44, R124, R50, R56 ;  /* 0x000000327c2c723c */ /* 0x004fe20000001838 */
[----:B------:R-:W-:Y:S02]  /*14e80*/  LOP3.LUT R0, R3, R244, R100, 0x96, !PT ;  /* 0x000000f403007212 */ /* 0x000fe400078e9664 */
[----:B------:R-:W-:-:S05]  /*14e90*/  LOP3.LUT R3, R2, 0xffff, RZ, 0xc0, !PT ;  /* 0x0000ffff02037812 */ /* 0x000fca00078ec0ff */
[C---:B---3--:R-:W-:Y:S08]  /*14ea0*/  HMMA.16816.F32 R56, R124.reuse, R64, R60 ;  /* 0x000000407c38723c */ /* 0x048ff0000000183c */
[C---:B------:R-:W-:Y:S08]  /*14eb0*/  HMMA.16816.F32 R60, R124.reuse, R66, R72 ;  /* 0x000000427c3c723c */ /* 0x040ff00000001848 */
[C---:B----4-:R-:W-:Y:S08]  /*14ec0*/  HMMA.16816.F32 R72, R124.reuse, R80, R76 ;  /* 0x000000507c48723c */ /* 0x050ff0000000184c */
        /* <DEDUP_REMOVED lines=12> */
[----:B------:R-:W-:Y:S01]  /*14f90*/  IMAD.MOV.U32 R117, RZ, RZ, R4 ;  /* 0x000000ffff757224 */ /* 0x000fe200078e0004 */
[----:B------:R-:W-:Y:S01]  /*14fa0*/  SHF.R.U32.HI R4, RZ, 0x8, R3 ;  /* 0x00000008ff047819 */ /* 0x000fe20000011603 */
[----:B------:R-:W-:Y:S01]  /*14fb0*/  IMAD.MOV.U32 R116, RZ, RZ, R6 ;  /* 0x000000ffff747224 */ /* 0x000fe200078e0006 */
[----:B------:R-:W-:Y:S01]  /*14fc0*/  LOP3.LUT R3, R2, 0xff, RZ, 0xc0, !PT ;  /* 0x000000ff02037812 */ /* 0x000fe200078ec0ff */
[----:B------:R-:W-:Y:S01]  /*14fd0*/  IMAD.MOV.U32 R118, RZ, RZ, R7 ;  /* 0x000000ffff767224 */ /* 0x000fe200078e0007 */
[----:B------:R-:W-:-:S02]  /*14fe0*/  SHF.R.U32.HI R6, RZ, 0x10, R2 ;  /* 0x00000010ff067819 */ /* 0x000fc40000011602 */
[----:B------:R-:W-:Y:S02]  /*14ff0*/  SHF.R.U32.HI R7, RZ, 0x18, R2 ;  /* 0x00000018ff077819 */ /* 0x000fe40000011602 */
[C---:B------:R-:W-:Y:S02]  /*15000*/  LOP3.LUT R2, R0.reuse, 0xffff, RZ, 0xc0, !PT ;  /* 0x0000ffff00027812 */ /* 0x040fe400078ec0ff */
[----:B------:R-:W-:Y:S02]  /*15010*/  PRMT R20, R3, 0x5410, R4 ;  /* 0x0000541003147816 */ /* 0x000fe40000000004 */
        /* <DEDUP_REMOVED lines=10> */
[----:B------:R-:W-:Y:S02]  /*150c0*/  MOV R119, R128 ;  /* 0x0000008000777202 */ /* 0x000fe40000000f00 */
[----:B------:R-:W-:Y:S01]  /*150d0*/  LOP3.LUT R128, R131, R0, RZ, 0xc0, !PT ;  /* 0x0000000083807212 */ /* 0x000fe200078ec0ff */
[--C-:B------:R-:W-:Y:S02]  /*150e0*/  HSET2.LE.AND R0, R2, R221.reuse, PT ;  /* 0x000000dd02007233 */ /* 0x100fe40003803000 */
[--C-:B------:R-:W-:Y:S02]  /*150f0*/  HSET2.LE.AND R2, R20, R221.reuse, PT ;  /* 0x000000dd14027233 */ /* 0x100fe40003803000 */
[----:B------:R-:W-:Y:S01]  /*15100*/  HSET2.LE.AND R3, R3, R221, PT ;  /* 0x000000dd03037233 */ /* 0x000fe20003803000 */
[----:B------:R-:W-:-:S02]  /*15110*/  LOP3.LUT R129, R129, R0, RZ, 0xc0, !PT ;  /* 0x0000000081817212 */ /* 0x000fc400078ec0ff */
[----:B------:R-:W-:Y:S02]  /*15120*/  LOP3.LUT R130, R130, R2, RZ, 0xc0, !PT ;  /* 0x0000000282827212 */ /* 0x000fe400078ec0ff */
[----:B------:R-:W-:-:S07]  /*15130*/  LOP3.LUT R131, R103, R3, RZ, 0xc0, !PT ;  /* 0x0000000367837212 */ /* 0x000fce00078ec0ff */
[----:B------:R-:W-:Y:S01]  /*15140*/  HMMA.16816.F32 R52, R128, R64, R184 ;  /* 0x000000408034723c */ /* 0x000fe200000018b8 */
[----:B------:R-:W2:Y:S01]  /*15150*/  LDL R187, [R1+0xd8] ;  /* 0x0000d80001bb7983 */ /* 0x000ea20000100800 */
        /* <DEDUP_REMOVED lines=11> */
[----:B------:R1:W-:Y:S01]  /*15210*/  STL [R1+0x68], R222 ;  /* 0x000068de01007387 */ /* 0x0003e20000100800 */
[----:B------:R-:W-:-:S02]  /*15220*/  IMAD.MOV.U32 R4, RZ, RZ, R39 ;  /* 0x000000ffff047224 */ /* 0x000fc400078e0027 */
[----:B------:R-:W-:Y:S02]  /*15230*/  IMAD.MOV.U32 R5, RZ, RZ, R38 ;  /* 0x000000ffff057224 */ /* 0x000fe400078e0026 */
[----:B------:R-:W-:Y:S02]  /*15240*/  IMAD.MOV.U32 R6, RZ, RZ, R37 ;  /* 0x000000ffff067224 */ /* 0x000fe400078e0025 */
[----:B------:R-:W-:Y:S01]  /*15250*/  IMAD.MOV.U32 R7, RZ, RZ, R36 ;  /* 0x000000ffff077224 */ /* 0x000fe200078e0024 */
[----:B------:R-:W-:Y:S01]  /*15260*/  HMMA.16816.F32 R100, R128, R112, R240 ;  /* 0x000000708064723c */ /* 0x000fe200000018f0 */
[----:B------:R-:W-:-:S07]  /*15270*/  IADD3 R218, P2, R12, -0xc0, RZ ;  /* 0xffffff400cda7810 */ /* 0x000fce0007f5e0ff */
        /* <DEDUP_REMOVED lines=18> */
[----:B-1----:R-:W2:Y:S01]  /*153a0*/  LDL.LU.64 R6, [R1+0x128] ;  /* 0x0001280001067983 */ /* 0x002ea20000300a00 */
[----:B------:R-:W-:-:S04]  /*153b0*/  DEPBAR.LE SB0, 0x0 ;  /* 0x000080000000791a */ /* 0x000fc80000000000 */
[----:B------:R-:W3:Y:S04]  /*153c0*/  LDL.64 R22, [R1+0x60] ;  /* 0x0000600001167983 */ /* 0x000ee80000100a00 */
[----:B------:R-:W4:Y:S01]  /*153d0*/  LDL R248, [R1+0x44] ;  /* 0x0000440001f87983 */ /* 0x000f220000100800 */
[----:B------:R-:W-:Y:S01]  /*153e0*/  WARPSYNC 0xffffffff ;  /* 0xffffffff00007948 */ /* 0x000fe20003800000 */
[----:B------:R-:W-:Y:S02]  /*153f0*/  BSSY B1, `(.L_x_2250) ;  /* 0x00000bd000017945 */ /* 0x000fe40003800000 */
[----:B------:R-:W-:Y:S06]  /*15400*/  BAR.SYNC.DEFER_BLOCKING 0x0 ;  /* 0x0000000000007b1d */ /* 0x000fec0000010000 */
[----:B-----5:R-:W-:Y:S01]  /*15410*/  @P1 STS.128 [R220+0xa000], RZ ;  /* 0x00a000ffdc001388 */ /* 0x020fe20000000c00 */
[C---:B---3--:R-:W-:Y:S01]  /*15420*/  SHF.L.U64.HI R2, R22.reuse, 0x5, R23 ;  /* 0x0000000516027819 */ /* 0x048fe20000010217 */
[----:B------:R-:W-:Y:S01]  /*15430*/  IMAD.SHL.U32 R0, R22, 0x20, RZ ;  /* 0x0000002016007824 */ /* 0x000fe200078e00ff */
[----:B----4-:R-:W-:-:S04]  /*15440*/  IADD3 R184, R248, -0x4, RZ ;  /* 0xfffffffcf8b87810 */ /* 0x010fc80007ffe0ff */
[----:B------:R-:W-:Y:S01]  /*15450*/  SHF.R.S32.HI R5, RZ, 0x1f, R184 ;  /* 0x0000001fff057819 */ /* 0x000fe200000114b8 */
[----:B------:R-:W-:Y:S02]  /*15460*/  IMAD R4, R2, R184, RZ ;  /* 0x000000b802047224 */ /* 0x000fe400078e02ff */
[----:B--2---:R-:W-:-:S04]  /*15470*/  IMAD.WIDE.U32 R2, R184, R0, R6 ;  /* 0x00000000b8027225 */ /* 0x004fc800078e0006 */
[----:B------:R-:W-:Y:S01]  /*15480*/  IMAD R4, R5, R0, R4 ;  /* 0x0000000005047224 */ /* 0x000fe200078e0204 */
[----:B------:R-:W-:Y:S02]  /*15490*/  LEA R0, P2, R22, R2, 0x4 ;  /* 0x0000000216007211 */ /* 0x000fe400078420ff */
[CC--:B------:R-:W-:Y:S01]  /*154a0*/  @!P1 LEA R10, P5, R2.reuse, R238.reuse, 0x1 ;  /* 0x000000ee020a9211 */ /* 0x0c0fe200078a08ff */
[----:B------:R-:W-:Y:S01]  /*154b0*/  IMAD.IADD R3, R3, 0x1, R4 ;  /* 0x0000000103037824 */ /* 0x000fe200078e0204 */
[-C--:B------:R-:W-:Y:S02]  /*154c0*/  @!P0 LEA R6, P3, R2, R238.reuse, 0x1 ;  /* 0x000000ee02068211 */ /* 0x080fe400078608ff */
[----:B------:R-:W-:Y:S02]  /*154d0*/  @!P1 LEA R8, P4, R0, R238, 0x1 ;  /* 0x000000ee00089211 */ /* 0x000fe400078808ff */
[----:B------:R-:W-:Y:S02]  /*154e0*/  LEA.HI.X R5, R22, R3, R23, 0x4, P2 ;  /* 0x0000000316057211 */ /* 0x000fe400010f2417 */
[----:B------:R-:W-:-:S02]  /*154f0*/  @!P1 LEA.HI.X R11, R2, R239, R3, 0x1, P5 ;  /* 0x000000ef020b9211 */ /* 0x000fc400028f0c03 */
[----:B------:R-:W-:Y:S02]  /*15500*/  @!P0 LEA R4, P2, R0, R238, 0x1 ;  /* 0x000000ee00048211 */ /* 0x000fe400078408ff */
[-C--:B------:R-:W-:Y:S01]  /*15510*/  @!P0 LEA.HI.X R7, R2, R239.reuse, R3, 0x1, P3 ;  /* 0x000000ef02078211 */ /* 0x080fe200018f0c03 */
[----:B------:R-:W-:Y:S01]  /*15520*/  @!PT LDS RZ, [RZ] ;  /* 0x00000000fffff984 */ /* 0x000fe20000000800 */
[----:B------:R-:W-:Y:S01]  /*15530*/  @!PT LDS RZ, [RZ] ;  /* 0x00000000fffff984 */ /* 0x000fe20000000800 */
[----:B------:R-:W-:Y:S01]  /*15540*/  @!PT LDS RZ, [RZ] ;  /* 0x00000000fffff984 */ /* 0x000fe20000000800 */
[----:B------:R1:W-:Y:S01]  /*15550*/  @!P1 LDGSTS.E.BYPASS.LTC128B.128 [R220+0xa000], [R10.64] ;  /* 0x0a0000000adc9fae */ /* 0x0003e2000b901d44 */
[CCC-:B------:R-:W-:Y:S02]  /*15560*/  @!P1 LEA.HI.X R9, R0.reuse, R239.reuse, R5.reuse, 0x1, P4 ;  /* 0x000000ef00099211 */ /* 0x1c0fe400020f0c05 */
[----:B------:R-:W-:Y:S01]  /*15570*/  @!P0 LEA.HI.X R5, R0, R239, R5, 0x1, P2 ;  /* 0x000000ef00058211 */ /* 0x000fe200010f0c05 */
[----:B------:R-:W-:Y:S01]  /*15580*/  @P0 STS.128 [R220+0xb000], RZ ;  /* 0x00b000ffdc000388 */ /* 0x000fe20000000c00 */
[----:B------:R-:W-:-:S03]  /*15590*/  ISETP.GT.AND P2, PT, R184, R187, PT ;  /* 0x000000bbb800720c */ /* 0x000fc60003f44270 */
        /* <DEDUP_REMOVED lines=160> */
.L_x_2253:
[----:B------:R-:W-:Y:S05]  /*15fa0*/  BSYNC B0 ;  /* 0x0000000000007941 */ /* 0x000fea0003800000 */
.L_x_2252:
[----:B------:R-:W0:Y:S02]  /*15fb0*/  LDGDEPBAR ;  /* 0x00000000000079af */ /* 0x000e240000000000 */
.L_x_2251:
[----:B------:R-:W-:Y:S05]  /*15fc0*/  BSYNC B1 ;  /* 0x0000000000017941 */ /* 0x000fea0003800000 */
.L_x_2250:
[----:B------:R-:W2:Y:S04]  /*15fd0*/  LDL R0, [R1+0xa4] ;  /* 0x0000a40001007983 */ /* 0x000ea80000100800 */
[----:B------:R-:W3:Y:S04]  /*15fe0*/  S2R R2, SR_TID.X ;  /* 0x0000000000027919 */ /* 0x000ee80000002100 */
[----:B------:R-:W-:Y:S04]  /*15ff0*/  STL.64 [R1+0x198], R16 ;  /* 0x0001981001007387 */ /* 0x000fe80000100a00 */
[----:B------:R-:W-:Y:S04]  /*16000*/  STL.64 [R1+0x190], R14 ;  /* 0x0001900e01007387 */ /* 0x000fe80000100a00 */
[----:B------:R4:W-:Y:S04]  /*16010*/  STL.64 [R1+0x188], R238 ;  /* 0x000188ee01007387 */ /* 0x0009e80000100a00 */
[----:B------:R1:W-:Y:S04]  /*16020*/  STL [R1+0x184], R237 ;  /* 0x000184ed01007387 */ /* 0x0003e80000100800 */
[----:B------:R1:W-:Y:S01]  /*16030*/  STL [R1+0x180], R236 ;  /* 0x000180ec01007387 */ /* 0x0003e20000100800 */
[----:B---3--:R-:W-:-:S03]  /*16040*/  IMAD.SHL.U32 R2, R2, 0x2, RZ ;  /* 0x0000000202027824 */ /* 0x008fc600078e00ff */
[----:B------:R3:W-:Y:S02]  /*16050*/  STL [R1+0x17c], R220 ;  /* 0x00017cdc01007387 */ /* 0x0007e40000100800 */
[----:B------:R-:W-:Y:S02]  /*16060*/  LOP3.LUT R2, R2, 0x6, RZ, 0xc0, !PT ;  /* 0x0000000602027812 */ /* 0x000fe400078ec0ff */
[----:B------:R1:W-:Y:S03]  /*16070*/  STL [R1+0x178], R215 ;  /* 0x000178d701007387 */ /* 0x0003e60000100800 */
[----:B-1----:R-:W-:Y:S01]  /*16080*/  IMAD R4, R184, 0x20, R2 ;  /* 0x00000020b8047824 */ /* 0x002fe200078e0202 */
[----:B------:R1:W-:Y:S04]  /*16090*/  STL [R1+0x174], R214 ;  /* 0x000174d601007387 */ /* 0x0003e80000100800 */
[C---:B------:R-:W-:Y:S01]  /*160a0*/  IADD3 R11, R4.reuse, 0x1, RZ ;  /* 0x00000001040b7810 */ /* 0x040fe20007ffe0ff */
[----:B------:R-:W-:Y:S01]  /*160b0*/  STL [R1+0x170], R213 ;  /* 0x000170d501007387 */ /* 0x000fe20000100800 */
[----:B------:R-:W-:-:S02]  /*160c0*/  IADD3 R10, R4, 0x8, RZ ;  /* 0x00000008040a7810 */ /* 0x000fc40007ffe0ff */
[C---:B------:R-:W-:Y:S01]  /*160d0*/  IADD3 R9, R4.reuse, 0x9, RZ ;  /* 0x0000000904097810 */ /* 0x040fe20007ffe0ff */
[----:B------:R1:W-:Y:S01]  /*160e0*/  STL [R1+0x16c], R212 ;  /* 0x00016cd401007387 */ /* 0x0003e20000100800 */
[C---:B------:R-:W-:Y:S02]  /*160f0*/  IADD3 R8, R4.reuse, 0x10, RZ ;  /* 0x0000001004087810 */ /* 0x040fe40007ffe0ff */
[C---:B------:R-:W-:Y:S01]  /*16100*/  IADD3 R7, R4.reuse, 0x11, RZ ;  /* 0x0000001104077810 */ /* 0x040fe20007ffe0ff */
[----:B------:R-:W-:Y:S01]  /*16110*/  IMAD.IADD R3, R223, 0x1, -R9 ;  /* 0x00000001df037824 */ /* 0x000fe200078e0a09 */
[CC--:B------:R-:W-:Y:S01]  /*16120*/  ISETP.GE.AND P2, PT, R4.reuse, R228.reuse, PT ;  /* 0x000000e40400720c */ /* 0x0c0fe20003f46270 */
[----:B------:R1:W-:Y:S01]  /*16130*/  STL [R1+0x168], R210 ;  /* 0x000168d201007387 */ /* 0x0003e20000100800 */
[----:B------:R-:W-:Y:S02]  /*16140*/  ISETP.GE.AND P5, PT, R11, R228, PT ;  /* 0x000000e40b00720c */ /* 0x000fe40003fa6270 */
[----:B------:R-:W-:Y:S01]  /*16150*/  ISETP.GE.OR P2, PT, R4, R234, !P2 ;  /* 0x000000ea0400720c */ /* 0x000fe20005746670 */
[----:B------:R1:W-:Y:S01]  /*16160*/  STL [R1+0x164], R209 ;  /* 0x000164d101007387 */ /* 0x0003e20000100800 */
[----:B------:R-:W-:-:S02]  /*16170*/  ISETP.GE.AND P4, PT, R10, R228, PT ;  /* 0x000000e40a00720c */ /* 0x000fc40003f86270 */
[----:B------:R-:W-:Y:S01]  /*16180*/  ISETP.GE.OR P5, PT, R11, R234, !P5 ;  /* 0x000000ea0b00720c */ /* 0x000fe20006fa6670 */
[----:B------:R-:W-:Y:S01]  /*16190*/  STL [R1+0x160], R208 ;  /* 0x000160d001007387 */ /* 0x000fe20000100800 */
[C---:B------:R-:W-:Y:S02]  /*161a0*/  ISETP.GE.AND P3, PT, R9.reuse, R228, PT ;  /* 0x000000e40900720c */ /* 0x040fe40003f66270 */
[-C--:B------:R-:W-:Y:S01]  /*161b0*/  ISETP.GE.OR P4, PT, R10, R234.reuse, !P4 ;  /* 0x000000ea0a00720c */ /* 0x080fe20006786670 */
[----:B------:R-:W-:Y:S01]  /*161c0*/  STL [R1+0x15c], R207 ;  /* 0x00015ccf01007387 */ /* 0x000fe20000100800 */
[----:B------:R-:W-:-:S03]  /*161d0*/  ISETP.GE.OR P3, PT, R9, R234, !P3 ;  /* 0x000000ea0900720c */ /* 0x000fc60005f66670 */
[----:B------:R-:W-:Y:S04]  /*161e0*/  STL [R1+0x158], R204 ;  /* 0x000158cc01007387 */ /* 0x000fe80000100800 */
[----:B------:R-:W-:Y:S04]  /*161f0*/  STL [R1+0x154], R202 ;  /* 0x000154ca01007387 */ /* 0x000fe80000100800 */
[----:B------:R-:W-:Y:S04]  /*16200*/  STL [R1+0x150], R200 ;  /* 0x000150c801007387 */ /* 0x000fe80000100800 */
[----:B------:R-:W3:Y:S01]  /*16210*/  LDL.LU R211, [R1+0xa0] ;  /* 0x0000a00001d37983 */ /* 0x000ee20000300800 */
[----:B--2---:R-:W-:Y:S01]  /*16220*/  IMAD.MOV.U32 R29, RZ, RZ, R0 ;  /* 0x000000ffff1d7224 */ /* 0x004fe200078e0000 */
[----:B------:R-:W-:Y:S01]  /*16230*/  ISETP.GE.AND P6, PT, R4, R226, PT ;  /* 0x000000e20400720c */ /* 0x000fe20003fc6270 */
[C---:B------:R-:W-:Y:S01]  /*16240*/  IMAD.IADD R0, R223.reuse, 0x1, -R4 ;  /* 0x00000001df007824 */ /* 0x040fe200078e0a04 */
[----:B----4-:R-:W2:Y:S04]  /*16250*/  LDL.64 R238, [R1+0x38] ;  /* 0x0000380001ee7983 */ /* 0x010ea80000100a00 */
[----:B------:R-:W-:Y:S01]  /*16260*/  IABS R0, R0 ;  /* 0x0000000000007213 */ /* 0x000fe20000000000 */
[----:B------:R-:W4:Y:S04]  /*16270*/  LDL R237, [R1+0xc4] ;  /* 0x0000c40001ed7983 */ /* 0x000f280000100800 */
[----:B------:R-:W-:Y:S01]  /*16280*/  IMAD.MOV.U32 R2, RZ, RZ, R0 ;  /* 0x000000ffff027224 */ /* 0x000fe200078e0000 */
[----:B------:R-:W2:Y:S01]  /*16290*/  LDL R236, [R1+0xb4] ;  /* 0x0000b40001ec7983 */ /* 0x000ea20000100800 */
[----:B------:R-:W-:-:S02]  /*162a0*/  IMAD.IADD R0, R223, 0x1, -R11 ;  /* 0x00000001df007824 */ /* 0x000fc400078e0a0b */
[----:B------:R3:W3:Y:S01]  /*162b0*/  I2F R6, R2 ;  /* 0x0000000200067306 */ /* 0x0006e20000201400 */
[----:B------:R-:W2:Y:S02]  /*162c0*/  LDL.64 R14, [R1+0x48] ;  /* 0x00004800010e7983 */ /* 0x000ea40000100a00 */
[----:B------:R-:W-:Y:S02]  /*162d0*/  IABS R0, R0 ;  /* 0x0000000000007213 */ /* 0x000fe40000000000 */
[----:B---3--:R-:W3:Y:S04]  /*162e0*/  LDL R220, [R1+0xb8] ;  /* 0x0000b80001dc7983 */ /* 0x008ee80000100800 */
[----:B------:R-:W2:Y:S04]  /*162f0*/  LDL R215, [R1+0xbc] ;  /* 0x0000bc0001d77983 */ /* 0x000ea80000100800 */
[----:B-1----:R-:W2:Y:S01]  /*16300*/  LDL R214, [R1+0xa8] ;  /* 0x0000a80001d67983 */ /* 0x002ea20000100800 */
[----:B------:R-:W-:-:S03]  /*16310*/  IMAD.MOV.U32 R2, RZ, RZ, R0 ;  /* 0x000000ffff027224 */ /* 0x000fc600078e0000 */
[----:B------:R-:W2:Y:S01]  /*16320*/  LDL R212, [R1+0xac] ;  /* 0x0000ac0001d47983 */ /* 0x000ea20000100800 */
[----:B------:R-:W-:Y:S01]  /*16330*/  IMAD.IADD R0, R223, 0x1, -R10 ;  /* 0x00000001df007824 */ /* 0x000fe200078e0a0a */
[----:B------:R1:W1:Y:S01]  /*16340*/  I2F R5, R2 ;  /* 0x0000000200057306 */ /* 0x0002620000201400 */
[----:B------:R-:W-:Y:S01]  /*16350*/  FFMA.FTZ R21, R6, -R216, R180 ;  /* 0x800000d806157223 */ /* 0x000fe200000100b4 */
[----:B------:R-:W-:Y:S01]  /*16360*/  IADD3 R6, R4, 0x18, RZ ;  /* 0x0000001804067810 */ /* 0x000fe20007ffe0ff */
[----:B------:R-:W2:Y:S01]  /*16370*/  LDL R213, [R1+0xc0] ;  /* 0x0000c00001d57983 */ /* 0x000ea20000100800 */
[----:B------:R-:W-:Y:S02]  /*16380*/  IABS R0, R0 ;  /* 0x0000000000007213 */ /* 0x000fe40000000000 */
[----:B------:R-:W-:Y:S01]  /*16390*/  FSEL R27, R21, -INF , !P2 ;  /* 0xff800000151b7808 */ /* 0x000fe20005000000 */
[----:B------:R-:W2:Y:S01]  /*163a0*/  LDL R210, [R1+0xb0] ;  /* 0x0000b00001d27983 */ /* 0x000ea20000100800 */
[----:B------:R-:W-:-:S03]  /*163b0*/  ISETP.GE.AND P2, PT, R8, R228, PT ;  /* 0x000000e40800720c */ /* 0x000fc60003f46270 */
[----:B------:R-:W2:Y:S01]  /*163c0*/  LDL R209, [R1+0x6c] ;  /* 0x00006c0001d17983 */ /* 0x000ea20000100800 */
[----:B------:R-:W-:Y:S01]  /*163d0*/  ISETP.GE.OR P2, PT, R8, R234, !P2 ;  /* 0x000000ea0800720c */ /* 0x000fe20005746670 */
[----:B-1----:R-:W-:Y:S01]  /*163e0*/  IMAD.MOV.U32 R2, RZ, RZ, R0 ;  /* 0x000000ffff027224 */ /* 0x002fe200078e0000 */
[----:B------:R-:W-:Y:S01]  /*163f0*/  IABS R0, R3 ;  /* 0x0000000300007213 */ /* 0x000fe20000000000 */
[----:B------:R-:W-:Y:S02]  /*16400*/  IMAD.IADD R3, R223, 0x1, -R7 ;  /* 0x00000001df037824 */ /* 0x000fe400078e0a07 */
[----:B------:R-:W-:Y:S01]  /*16410*/  FFMA.FTZ R20, R5, -R216, R181 ;  /* 0x800000d805147223 */ /* 0x000fe200000100b5 */
[----:B------:R-:W-:Y:S01]  /*16420*/  IADD3 R5, R4, 0x19, RZ ;  /* 0x0000001904057810 */ /* 0x000fe20007ffe0ff */
[----:B------:R-:W1:Y:S03]  /*16430*/  I2F R2, R2 ;  /* 0x0000000200027306 */ /* 0x000e660000201400 */
[----:B------:R-:W-:-:S05]  /*16440*/  FSEL R26, R20, -INF , !P5 ;  /* 0xff800000141a7808 */ /* 0x000fca0006800000 */
[----:B------:R-:W1:Y:S02]  /*16450*/  I2F R0, R0 ;  /* 0x0000000000007306 */ /* 0x000e640000201400 */
[----:B-1----:R-:W-:-:S05]  /*16460*/  FFMA.FTZ R25, R2, -R216, R32 ;  /* 0x800000d802197223 */ /* 0x002fca0000010020 */
[----:B------:R-:W-:Y:S02]  /*16470*/  FSEL R25, R25, -INF , !P4 ;  /* 0xff80000019197808 */ /* 0x000fe40006000000 */
[----:B------:R-:W-:Y:S01]  /*16480*/  ISETP.GE.AND P4, PT, R7, R228, PT ;  /* 0x000000e40700720c */ /* 0x000fe20003f86270 */
[----:B------:R-:W-:Y:S02]  /*16490*/  FFMA.FTZ R24, R0, -R216, R33 ;  /* 0x800000d800187223 */ /* 0x000fe40000010021 */
[----:B------:R-:W-:Y:S01]  /*164a0*/  IMAD.IADD R0, R223, 0x1, -R8 ;  /* 0x00000001df007824 */ /* 0x000fe200078e0a08 */
[----:B------:R-:W-:Y:S02]  /*164b0*/  ISETP.GE.OR P4, PT, R7, R234, !P4 ;  /* 0x000000ea0700720c */ /* 0x000fe40006786670 */
[----:B------:R-:W-:Y:S02]  /*164c0*/  FSEL R24, R24, -INF , !P3 ;  /* 0xff80000018187808 */ /* 0x000fe40005800000 */
[----:B------:R-:W-:-:S02]  /*164d0*/  IABS R0, R0 ;  /* 0x0000000000007213 */ /* 0x000fc40000000000 */
[----:B------:R-:W-:-:S03]  /*164e0*/  ISETP.GE.AND P3, PT, R6, R228, PT ;  /* 0x000000e40600720c */ /* 0x000fc60003f66270 */
[----:B------:R-:W-:Y:S01]  /*164f0*/  IMAD.MOV.U32 R2, RZ, RZ, R0 ;  /* 0x000000ffff027224 */ /* 0x000fe200078e0000 */
[----:B------:R-:W-:Y:S02]  /*16500*/  IABS R0, R3 ;  /* 0x0000000300007213 */ /* 0x000fe40000000000 */
[----:B------:R-:W-:-:S03]  /*16510*/  ISETP.GE.OR P3, PT, R6, R234, !P3 ;  /* 0x000000ea0600720c */ /* 0x000fc60005f66670 */
[----:B------:R-:W1:Y:S08]  /*16520*/  I2F R2, R2 ;  /* 0x0000000200027306 */ /* 0x000e700000201400 */
        /* <DEDUP_REMOVED lines=8> */
[----:B------:R-:W-:-:S06]  /*165b0*/  IABS R0, R0 ;  /* 0x0000000000007213 */ /* 0x000fcc0000000000 */
[----:B------:R-:W1:Y:S02]  /*165c0*/  I2F R0, R0 ;  /* 0x0000000000007306 */ /* 0x000e640000201400 */
[----:B-1----:R-:W-:Y:S02]  /*165d0*/  FFMA.FTZ R3, R0, -R216, R136 ;  /* 0x800000d800037223 */ /* 0x002fe40000010088 */
[----:B------:R-:W-:-:S03]  /*165e0*/  IMAD.IADD R0, R223, 0x1, -R5 ;  /* 0x00000001df007824 */ /* 0x000fc600078e0a05 */
[----:B------:R-:W-:Y:S02]  /*165f0*/  FSEL R21, R3, -INF , !P3 ;  /* 0xff80000003157808 */ /* 0x000fe40005800000 */
[----:B------:R-:W-:Y:S02]  /*16600*/  IABS R0, R0 ;  /* 0x0000000000007213 */ /* 0x000fe40000000000 */
[----:B------:R-:W-:-:S04]  /*16610*/  MOV R3, UR7 ;  /* 0x0000000700037c02 */ /* 0x000fc80008000f00 */
[----:B------:R-:W1:Y:S02]  /*16620*/  I2F R0, R0 ;  /* 0x0000000000007306 */ /* 0x000e640000201400 */
[----:B-1----:R-:W-:Y:S01]  /*16630*/  FFMA.FTZ R2, R0, -R216, R137 ;  /* 0x800000d800027223 */ /* 0x002fe20000010089 */
[----:B------:R-:W-:-:S04]  /*16640*/  FMNMX.FTZ R0, R132, R27, !PT ;  /* 0x0000001b84007209 */ /* 0x000fc80007810000 */
[----:B------:R-:W-:Y:S02]  /*16650*/  FMNMX.FTZ R0, R26, R0, !PT ;  /* 0x000000001a007209 */ /* 0x000fe40007810000 */
[----:B------:R-:W-:Y:S02]  /*16660*/  FSEL R20, R2, -INF , !P2 ;  /* 0xff80000002147808 */ /* 0x000fe40005000000 */
        /* <DEDUP_REMOVED lines=10> */
[----:B------:R-:W-:-:S03]  /*16710*/  IMAD.U32 R2, RZ, RZ, UR6 ;  /* 0x00000006ff027e24 */ /* 0x000fc6000f8e00ff */
[----:B------:R-:W-:-:S04]  /*16720*/  FSETP.NEU.FTZ.AND P2, PT, R245, -INF , PT ;  /* 0xff800000f500780b */ /* 0x000fc80003f5d000 */
[----:B------:R-:W-:-:S05]  /*16730*/  FSEL R0, R245, RZ, P2 ;  /* 0x000000fff5007208 */ /* 0x000fca0001000000 */
[----:B------:R-:W-:Y:S02]  /*16740*/  FADD.FTZ R28, R132, -R0 ;  /* 0x80000000841c7221 */ /* 0x000fe40000010000 */
[----:B------:R-:W2:Y:S01]  /*16750*/  LD.E R0, [R2.64+0xdc] ;  /* 0x0000dc0402007980 */ /* 0x000ea2000c101900 */
[----:B------:R-:W-:-:S04]  /*16760*/  ISETP.GE.AND P4, PT, R4, R227, PT ;  /* 0x000000e30400720c */ /* 0x000fc80003f86270 */
[C---:B------:R-:W-:Y:S02]  /*16770*/  ISETP.GE.OR P4, PT, R4.reuse, R233, !P4 ;  /* 0x000000e90400720c */ /* 0x040fe40006786670 */
[C---:B------:R-:W-:Y:S02]  /*16780*/  ISETP.GE.AND P3, PT, R11.reuse, R227, PT ;  /* 0x000000e30b00720c */ /* 0x040fe40003f66270 */
[C---:B------:R-:W-:Y:S02]  /*16790*/  ISETP.GE.AND P5, PT, R11.reuse, R226, PT ;  /* 0x000000e20b00720c */ /* 0x040fe40003fa6270 */
[-C--:B------:R-:W-:Y:S02]  /*167a0*/  ISETP.GE.OR P6, PT, R4, R232.reuse, !P6 ;  /* 0x000000e80400720c */ /* 0x080fe400077c6670 */
[C---:B------:R-:W-:Y:S02]  /*167b0*/  ISETP.GE.OR P3, PT, R11.reuse, R233, !P3 ;  /* 0x000000e90b00720c */ /* 0x040fe40005f66670 */
[----:B------:R-:W-:Y:S01]  /*167c0*/  ISETP.GE.OR P5, PT, R11, R232, !P5 ;  /* 0x000000e80b00720c */ /* 0x000fe20006fa6670 */
[----:B--2---:R-:W-:-:S02]  /*167d0*/  FMUL.FTZ R3, R0, R245 ;  /* 0x000000f500037220 */ /* 0x004fc40000410000 */
[----:B------:R-:W-:-:S03]  /*167e0*/  FMUL.FTZ R2, R0, R28 ;  /* 0x0000001c00027220 */ /* 0x000fc60000410000 */
[----:B------:R-:W-:-:S03]  /*167f0*/  FSEL R3, R3, RZ, P2 ;  /* 0x000000ff03037208 */ /* 0x000fc60001000000 */
[----:B------:R-:W1:Y:S02]  /*16800*/  MUFU.EX2 R2, R2 ;  /* 0x0000000200027308 */ /* 0x000e640000000800 */
[-CC-:B------:R-:W-:Y:S02]  /*16810*/  FFMA.FTZ R27, R27, R0.reuse, -R3.reuse ;  /* 0x000000001b1b7223 */ /* 0x180fe40000010803 */
[-CC-:B------:R-:W-:Y:S02]  /*16820*/  FFMA.FTZ R26, R26, R0.reuse, -R3.reuse ;  /* 0x000000001a1a7223 */ /* 0x180fe40000010803 */
[-CC-:B------:R-:W-:Y:S02]  /*16830*/  FFMA.FTZ R132, R25, R0.reuse, -R3.reuse ;  /* 0x0000000019847223 */ /* 0x180fe40000010803 */
[-CC-:B------:R-:W-:Y:S02]  /*16840*/  FFMA.FTZ R136, R24, R0.reuse, -R3.reuse ;  /* 0x0000000018887223 */ /* 0x180fe40000010803 */
[----:B------:R-:W-:-:S02]  /*16850*/  FFMA.FTZ R172, R23, R0, -R3 ;  /* 0x0000000017ac7223 */ /* 0x000fc40000010803 */
[-CC-:B------:R-:W-:Y:S02]  /*16860*/  FFMA.FTZ R173, R22, R0.reuse, -R3.reuse ;  /* 0x0000000016ad7223 */ /* 0x180fe40000010803 */
[-CC-:B------:R-:W-:Y:S02]  /*16870*/  FFMA.FTZ R180, R21, R0.reuse, -R3.reuse ;  /* 0x0000000015b47223 */ /* 0x180fe40000010803 */
[----:B------:R-:W-:Y:S02]  /*16880*/  FFMA.FTZ R181, R20, R0, -R3 ;  /* 0x0000000014b57223 */ /* 0x000fe40000010803 */
[----:B------:R2:W2:Y:S01]  /*16890*/  MUFU.EX2 R3, R27 ;  /* 0x0000001b00037308 */ /* 0x0004a20000000800 */
[-C--:B-1----:R-:W-:Y:S02]  /*168a0*/  FMUL.FTZ R249, R161, R2.reuse ;  /* 0x00000002a1f97220 */ /* 0x082fe40000410000 */
[-C--:B------:R-:W-:Y:S02]  /*168b0*/  FMUL.FTZ R240, R164, R2.reuse ;  /* 0x00000002a4f07220 */ /* 0x080fe40000410000 */
[----:B------:R-:W-:-:S02]  /*168c0*/  FMUL.FTZ R241, R165, R2 ;  /* 0x00000002a5f17220 */ /* 0x000fc40000410000 */
[----:B------:R-:W-:Y:S02]  /*168d0*/  IMAD.MOV.U32 R161, RZ, RZ, R29 ;  /* 0x000000ffffa17224 */ /* 0x000fe400078e001d */
[-C--:B------:R-:W-:Y:S02]  /*168e0*/  FMUL.FTZ R168, R168, R2.reuse ;  /* 0x00000002a8a87220 */ /* 0x080fe40000410000 */
[-C--:B------:R-:W-:Y:S02]  /*168f0*/  FMUL.FTZ R169, R169, R2.reuse ;  /* 0x00000002a9a97220 */ /* 0x080fe40000410000 */
[-C--:B------:R-:W-:Y:S02]  /*16900*/  FMUL.FTZ R248, R160, R2.reuse ;  /* 0x00000002a0f87220 */ /* 0x080fe40000410000 */
[-C--:B------:R-:W-:Y:S02]  /*16910*/  FMUL.FTZ R28, R157, R2.reuse ;  /* 0x000000029d1c7220 */ /* 0x080fe40000410000 */
[----:B--2---:R-:W-:-:S02]  /*16920*/  FMUL.FTZ R27, R156, R2 ;  /* 0x000000029c1b7220 */ /* 0x004fc40000410000 */
        /* <DEDUP_REMOVED lines=24> */
[----:B------:R-:W-:Y:S02]  /*16ab0*/  FFMA.FTZ R20, R211, R2, R3 ;  /* 0x00000002d3147223 */ /* 0x000fe40000010003 */
[----:B------:R-:W1:Y:S02]  /*16ac0*/  MUFU.EX2 R2, R26 ;  /* 0x0000001a00027308 */ /* 0x000e640000000800 */
[C---:B-1----:R-:W-:Y:S01]  /*16ad0*/  FADD.FTZ R81, R2.reuse, R20 ;  /* 0x0000001402517221 */ /* 0x042fe20000010000 */
[----:B------:R-:W-:Y:S01]  /*16ae0*/  F2FP.PACK_AB R137, R2, R3 ;  /* 0x000000030289723e */ /* 0x000fe200000000ff */
[----:B------:R-:W-:-:S05]  /*16af0*/  IMAD.IADD R2, R230, 0x1, -R4 ;  /* 0x00000001e6027824 */ /* 0x000fca00078e0a04 */
[----:B------:R-:W-:-:S06]  /*16b00*/  IABS R2, R2 ;  /* 0x0000000200027213 */ /* 0x000fcc0000000000 */
[----:B------:R-:W1:Y:S02]  /*16b10*/  I2F R2, R2 ;  /* 0x0000000200027306 */ /* 0x000e640000201400 */
[----:B-1----:R-:W-:Y:S02]  /*16b20*/  FFMA.FTZ R3, R2, -R216, R182 ;  /* 0x800000d802037223 */ /* 0x002fe400000100b6 */
        /* <DEDUP_REMOVED lines=15> */
[----:B------:R-:W-:Y:S01]  /*16c20*/  FSEL R49, R3, -INF , !P4 ;  /* 0xff80000003317808 */ /* 0x000fe20006000000 */
[----:B-1----:R-:W-:Y:S02]  /*16c30*/  FFMA.FTZ R22, R2, -R216, R197 ;  /* 0x800000d802167223 */ /* 0x002fe400000100c5 */
[----:B------:R-:W-:-:S05]  /*16c40*/  IMAD.IADD R2, R229, 0x1, -R11 ;  /* 0x00000001e5027824 */ /* 0x000fca00078e0a0b */
[----:B------:R-:W-:Y:S01]  /*16c50*/  IABS R3, R2 ;  /* 0x0000000200037213 */ /* 0x000fe20000000000 */
[----:B------:R-:W-:-:S05]  /*16c60*/  IMAD.IADD R2, R230, 0x1, -R10 ;  /* 0x00000001e6027824 */ /* 0x000fca00078e0a0a */
[----:B------:R-:W-:-:S06]  /*16c70*/  IABS R2, R2 ;  /* 0x0000000200027213 */ /* 0x000fcc0000000000 */
[----:B------:R-:W1:Y:S08]  /*16c80*/  I2F R2, R2 ;  /* 0x0000000200027306 */ /* 0x000e700000201400 */
[----:B------:R-:W2:Y:S01]  /*16c90*/  I2F R3, R3 ;  /* 0x0000000300037306 */ /* 0x000ea20000201400 */
[-C--:B------:R-:W-:Y:S02]  /*16ca0*/  ISETP.GE.AND P2, PT, R4, R225.reuse, PT ;  /* 0x000000e10400720c */ /* 0x080fe40003f46270 */
[----:B------:R-:W-:Y:S01]  /*16cb0*/  ISETP.GE.AND P4, PT, R11, R225, PT ;  /* 0x000000e10b00720c */ /* 0x000fe20003f86270 */
[----:B-1----:R-:W-:-:S02]  /*16cc0*/  FFMA.FTZ R20, R2, -R216, R34 ;  /* 0x800000d802147223 */ /* 0x002fc40000010022 */
[--C-:B------:R-:W-:Y:S01]  /*16cd0*/  IMAD.IADD R2, R224, 0x1, -R10.reuse ;  /* 0x00000001e0027824 */ /* 0x100fe200078e0a0a */
[----:B------:R-:W-:Y:S01]  /*16ce0*/  ISETP.GE.OR P2, PT, R4, R231, !P2 ;  /* 0x000000e70400720c */ /* 0x000fe20005746670 */
[----:B------:R-:W-:-:S03]  /*16cf0*/  IMAD.IADD R4, R229, 0x1, -R10 ;  /* 0x00000001e5047824 */ /* 0x000fc600078e0a0a */
[----:B------:R-:W-:Y:S02]  /*16d00*/  IABS R2, R2 ;  /* 0x0000000200027213 */ /* 0x000fe40000000000 */
[----:B------:R-:W-:Y:S01]  /*16d10*/  ISETP.GE.OR P4, PT, R11, R231, !P4 ;  /* 0x000000e70b00720c */ /* 0x000fe20006786670 */
[----:B--2---:R-:W-:Y:S02]  /*16d20*/  FFMA.FTZ R11, R3, -R216, R199 ;  /* 0x800000d8030b7223 */ /* 0x004fe400000100c7 */
[----:B------:R-:W-:Y:S01]  /*16d30*/  IMAD.MOV.U32 R3, RZ, RZ, R2 ;  /* 0x000000ffff037224 */ /* 0x000fe200078e0002 */
[----:B------:R-:W-:-:S06]  /*16d40*/  IABS R2, R4 ;  /* 0x0000000400027213 */ /* 0x000fcc0000000000 */
[----:B------:R-:W1:Y:S08]  /*16d50*/  I2F R2, R2 ;  /* 0x0000000200027306 */ /* 0x000e700000201400 */
[----:B------:R-:W2:Y:S01]  /*16d60*/  I2F R3, R3 ;  /* 0x0000000300037306 */ /* 0x000ea20000201400 */
[----:B------:R-:W-:Y:S02]  /*16d70*/  FSEL R48, R24, -INF , !P6 ;  /* 0xff80000018307808 */ /* 0x000fe40007000000 */
[----:B------:R-:W-:Y:S01]  /*16d80*/  FSEL R24, R23, -INF , !P2 ;  /* 0xff80000017187808 */ /* 0x000fe20005000000 */
[----:B-1----:R-:W-:-:S02]  /*16d90*/  FFMA.FTZ R23, R2, -R216, R178 ;  /* 0x800000d802177223 */ /* 0x002fc400000100b2 */
[----:B------:R-:W-:-:S05]  /*16da0*/  IMAD.IADD R2, R230, 0x1, -R9 ;  /* 0x00000001e6027824 */ /* 0x000fca00078e0a09 */
[----:B------:R-:W-:Y:S01]  /*16db0*/  IABS R2, R2 ;  /* 0x0000000200027213 */ /* 0x000fe20000000000 */
[----:B--2---:R-:W-:Y:S02]  /*16dc0*/  FFMA.FTZ R26, R3, -R216, R176 ;  /* 0x800000d8031a7223 */ /* 0x004fe400000100b0 */
[----:B------:R-:W-:Y:S01]  /*16dd0*/  IMAD.IADD R3, R224, 0x1, -R9 ;  /* 0x00000001e0037824 */ /* 0x000fe200078e0a09 */
[----:B------:R-:W-:Y:S01]  /*16de0*/  FSEL R21, R21, -INF , !P3 ;  /* 0xff80000015157808 */ /* 0x000fe20005800000 */
[----:B------:R-:W-:Y:S01]  /*16df0*/  IMAD.MOV.U32 R4, RZ, RZ, R2 ;  /* 0x000000ffff047224 */ /* 0x000fe200078e0002 */
[C---:B------:R-:W-:Y:S02]  /*16e00*/  ISETP.GE.AND P6, PT, R10.reuse, R227, PT ;  /* 0x000000e30a00720c */ /* 0x040fe40003fc6270 */
[C---:B------:R-:W-:Y:S02]  /*16e10*/  ISETP.GE.AND P2, PT, R10.reuse, R226, PT ;  /* 0x000000e20a00720c */ /* 0x040fe40003f46270 */
[----:B------:R-:W-:-:S02]  /*16e20*/  ISETP.GE.AND P3, PT, R10, R225, PT ;  /* 0x000000e10a00720c */ /* 0x000fc40003f66270 */
[----:B------:R-:W-:Y:S01]  /*16e30*/  IABS R2, R3 ;  /* 0x0000000300027213 */ /* 0x000fe20000000000 */
[----:B------:R-:W-:Y:S01]  /*16e40*/  IMAD.IADD R3, R229, 0x1, -R9 ;  /* 0x00000001e5037824 */ /* 0x000fe200078e0a09 */
[C---:B------:R-:W-:Y:S02]  /*16e50*/  ISETP.GE.OR P6, PT, R10.reuse, R233, !P6 ;  /* 0x000000e90a00720c */ /* 0x040fe400077c6670 */
[C---:B------:R-:W-:Y:S02]  /*16e60*/  ISETP.GE.OR P2, PT, R10.reuse, R232, !P2 ;  /* 0x000000e80a00720c */ /* 0x040fe40005746670 */
[----:B------:R-:W-:Y:S02]  /*16e70*/  ISETP.GE.OR P3, PT, R10, R231, !P3 ;  /* 0x000000e70a00720c */ /* 0x000fe40005f66670 */
[----:B------:R1:W-:Y:S01]  /*16e80*/  I2F R10, R4 ;  /* 0x00000004000a7306 */ /* 0x0003e20000201400 */
[----:B------:R-:W-:Y:S02]  /*16e90*/  FSEL R52, R11, -INF , !P4 ;  /* 0xff8000000b347808 */ /* 0x000fe40006000000 */
[----:B------:R-:W-:-:S02]  /*16ea0*/  FSEL R37, R22, -INF , !P5 ;  /* 0xff80000016257808 */ /* 0x000fc40006800000 */
[----:B------:R-:W-:Y:S02]  /*16eb0*/  FSEL R11, R20, -INF , !P6 ;  /* 0xff800000140b7808 */ /* 0x000fe40007000000 */
[C---:B------:R-:W-:Y:S02]  /*16ec0*/  ISETP.GE.AND P5, PT, R9.reuse, R227, PT ;  /* 0x000000e30900720c */ /* 0x040fe40003fa6270 */
[C---:B------:R-:W-:Y:S02]  /*16ed0*/  ISETP.GE.AND P4, PT, R9.reuse, R226, PT ;  /* 0x000000e20900720c */ /* 0x040fe40003f86270 */
[C---:B------:R-:W-:Y:S02]  /*16ee0*/  ISETP.GE.AND P6, PT, R9.reuse, R225, PT ;  /* 0x000000e10900720c */ /* 0x040fe40003fc6270 */
[----:B-1----:R-:W-:Y:S02]  /*16ef0*/  IABS R4, R3 ;  /* 0x0000000300047213 */ /* 0x002fe40000000000 */
[----:B------:R1:W2:Y:S01]  /*16f00*/  I2F R3, R2 ;  /* 0x0000000200037306 */ /* 0x0002a20000201400 */
[----:B------:R-:W-:-:S02]  /*16f10*/  ISETP.GE.OR P5, PT, R9, R233, !P5 ;  /* 0x000000e90900720c */ /* 0x000fc40006fa6670 */
[C---:B------:R-:W-:Y:S02]  /*16f20*/  ISETP.GE.OR P4, PT, R9.reuse, R232, !P4 ;  /* 0x000000e80900720c */ /* 0x040fe40006786670 */
[----:B------:R-:W-:-:S03]  /*16f30*/  ISETP.GE.OR P6, PT, R9, R231, !P6 ;  /* 0x000000e70900720c */ /* 0x000fc600077c6670 */
[----:B------:R-:W-:Y:S01]  /*16f40*/  I2F R9, R4 ;  /* 0x0000000400097306 */ /* 0x000fe20000201400 */
[----:B-1----:R-:W-:-:S05]  /*16f50*/  IMAD.IADD R2, R230, 0x1, -R8 ;  /* 0x00000001e6027824 */ /* 0x002fca00078e0a08 */
[----:B------:R-:W-:-:S04]  /*16f60*/  IABS R2, R2 ;  /* 0x0000000200027213 */ /* 0x000fc80000000000 */
[----:B------:R1:W-:Y:S01]  /*16f70*/  I2F R4, R2 ;  /* 0x0000000200047306 */ /* 0x0003e20000201400 */
[----:B------:R-:W-:Y:S02]  /*16f80*/  IMAD.MOV.U32 R182, RZ, RZ, R25 ;  /* 0x000000ffffb67224 */ /* 0x000fe400078e0019 */
[----:B--2---:R-:W-:Y:S02]  /*16f90*/  FFMA.FTZ R25, R3, -R216, R177 ;  /* 0x800000d803197223 */ /* 0x004fe400000100b1 */
[----:B-1----:R-:W-:-:S05]  /*16fa0*/  IMAD.IADD R2, R224, 0x1, -R8 ;  /* 0x00000001e0027824 */ /* 0x002fca00078e0a08 */
[----:B------:R-:W-:-:S04]  /*16fb0*/  IABS R2, R2 ;  /* 0x0000000200027213 */ /* 0x000fc80000000000 */
[----:B------:R1:W2:Y:S02]  /*16fc0*/  I2F R3, R2 ;  /* 0x0000000200037306 */ /* 0x0002a40000201400 */
[----:B-1----:R-:W-:-:S05]  /*16fd0*/  IMAD.IADD R2, R229, 0x1, -R8 ;  /* 0x00000001e5027824 */ /* 0x002fca00078e0a08 */
[----:B------:R-:W-:Y:S01]  /*16fe0*/  IABS R2, R2 ;  /* 0x0000000200027213 */ /* 0x000fe20000000000 */
[----:B--2---:R-:W-:-:S04]  /*16ff0*/  FFMA.FTZ R22, R3, -R216, R188 ;  /* 0x800000d803167223 */ /* 0x004fc800000100bc */
[----:B------:R-:W-:Y:S02]  /*17000*/  IMAD.MOV.U32 R3, RZ, RZ, R2 ;  /* 0x000000ffff037224 */ /* 0x000fe400078e0002 */
[--C-:B------:R-:W-:Y:S02]  /*17010*/  IMAD.IADD R2, R230, 0x1, -R7.reuse ;  /* 0x00000001e6027824 */ /* 0x100fe400078e0a07 */
[----:B------:R-:W-:Y:S02]  /*17020*/  IMAD.MOV.U32 R199, RZ, RZ, R30 ;  /* 0x000000ffffc77224 */ /* 0x000fe400078e001e */
[----:B------:R-:W-:Y:S01]  /*17030*/  FFMA.FTZ R30, R4, -R216, R174 ;  /* 0x800000d8041e7223 */ /* 0x000fe200000100ae */
[----:B------:R-:W-:Y:S01]  /*17040*/  IABS R2, R2 ;  /* 0x0000000200027213 */ /* 0x000fe20000000000 */
[----:B------:R-:W-:Y:S01]  /*17050*/  IMAD.IADD R4, R229, 0x1, -R7 ;  /* 0x00000001e5047824 */ /* 0x000fe200078e0a07 */
[----:B------:R1:W2:Y:S01]  /*17060*/  I2F R20, R3 ;  /* 0x0000000300147306 */ /* 0x0002a20000201400 */
[----:B------:R-:W-:-:S02]  /*17070*/  IMAD.MOV.U32 R196, RZ, RZ, R31 ;  /* 0x000000ffffc47224 */ /* 0x000fc400078e001f */
[-C--:B------:R-:W-:Y:S02]  /*17080*/  FFMA.FTZ R31, R9, -R216.reuse, R179 ;  /* 0x800000d8091f7223 */ /* 0x080fe400000100b3 */
[----:B------:R-:W-:Y:S01]  /*17090*/  FFMA.FTZ R10, R10, -R216, R35 ;  /* 0x800000d80a0a7223 */ /* 0x000fe20000010023 */
[----:B------:R-:W-:Y:S01]  /*170a0*/  FSEL R26, R26, -INF , !P2 ;  /* 0xff8000001a1a7808 */ /* 0x000fe20005000000 */
[----:B------:R-:W-:Y:S02]  /*170b0*/  IMAD.MOV.U32 R183, RZ, RZ, R27 ;  /* 0x000000ffffb77224 */ /* 0x000fe400078e001b */
[----:B-1----:R-:W-:Y:S01]  /*170c0*/  IMAD.MOV.U32 R3, RZ, RZ, R2 ;  /* 0x000000ffff037224 */ /* 0x002fe200078e0002 */
[----:B------:R-:W-:Y:S01]  /*170d0*/  IABS R2, R4 ;  /* 0x0000000400027213 */ /* 0x000fe20000000000 */
[----:B------:R-:W4:Y:S02]  /*170e0*/  LDL.64 R178, [R1+0x148] ;  /* 0x0001480001b27983 */ /* 0x000f240000100a00 */
[----:B------:R1:W1:Y:S01]  /*170f0*/  I2F R9, R3 ;  /* 0x0000000300097306 */ /* 0x0002620000201400 */
[----:B------:R-:W-:-:S02]  /*17100*/  FSEL R27, R23, -INF , !P3 ;  /* 0xff800000171b7808 */ /* 0x000fc40005800000 */
[----:B------:R-:W-:Y:S02]  /*17110*/  FSEL R10, R10, -INF , !P5 ;  /* 0xff8000000a0a7808 */ /* 0x000fe40006800000 */
[C---:B------:R-:W-:Y:S02]  /*17120*/  ISETP.GE.AND P2, PT, R8.reuse, R227, PT ;  /* 0x000000e30800720c */ /* 0x040fe40003f46270 */
[C---:B------:R-:W-:Y:S02]  /*17130*/  ISETP.GE.AND P3, PT, R8.reuse, R226, PT ;  /* 0x000000e20800720c */ /* 0x040fe40003f66270 */
[----:B------:R-:W-:Y:S02]  /*17140*/  ISETP.GE.AND P5, PT, R8, R225, PT ;  /* 0x000000e10800720c */ /* 0x000fe40003fa6270 */
[----:B-1----:R-:W-:Y:S01]  /*17150*/  MOV R3, R2 ;  /* 0x0000000200037202 */ /* 0x002fe20000000f00 */
[C---:B------:R-:W-:Y:S02]  /*17160*/  IMAD.IADD R2, R230.reuse, 0x1, -R6 ;  /* 0x00000001e6027824 */ /* 0x040fe400078e0a06 */
[----:B------:R-:W-:-:S03]  /*17170*/  IMAD.IADD R4, R230, 0x1, -R5 ;  /* 0x00000001e6047824 */ /* 0x000fc600078e0a05 */
[----:B------:R-:W-:Y:S02]  /*17180*/  IABS R2, R2 ;  /* 0x0000000200027213 */ /* 0x000fe40000000000 */
[C---:B------:R-:W-:Y:S02]  /*17190*/  ISETP.GE.OR P2, PT, R8.reuse, R233, !P2 ;  /* 0x000000e90800720c */ /* 0x040fe40005746670 */
[C---:B------:R-:W-:Y:S02]  /*171a0*/  ISETP.GE.OR P3, PT, R8.reuse, R232, !P3 ;  /* 0x000000e80800720c */ /* 0x040fe40005f66670 */
[----:B------:R-:W-:Y:S02]  /*171b0*/  ISETP.GE.OR P5, PT, R8, R231, !P5 ;  /* 0x000000e70800720c */ /* 0x000fe40006fa6670 */
[----:B------:R1:W-:Y:S02]  /*171c0*/  I2F R8, R3 ;  /* 0x0000000300087306 */ /* 0x0003e40000201400 */
[----:B-1----:R-:W-:Y:S01]  /*171d0*/  IMAD.MOV.U32 R3, RZ, RZ, R2 ;  /* 0x000000ffff037224 */ /* 0x002fe200078e0002 */
[----:B------:R-:W-:Y:S01]  /*171e0*/  IABS R2, R4 ;  /* 0x0000000400027213 */ /* 0x000fe20000000000 */
[----:B--2---:R-:W-:-:S02]  /*171f0*/  FFMA.FTZ R4, R20, -R216, R190 ;  /* 0x800000d814047223 */ /* 0x004fc400000100be */
[----:B------:R-:W-:Y:S02]  /*17200*/  FFMA.FTZ R20, R9, -R216, R175 ;  /* 0x800000d809147223 */ /* 0x000fe400000100af */
[----:B------:R-:W2:Y:S01]  /*17210*/  LDL.64 R174, [R1+0xe0] ;  /* 0x0000e00001ae7983 */ /* 0x000ea20000100a00 */
[----:B------:R-:W1:Y:S01]  /*17220*/  I2F R2, R2 ;  /* 0x0000000200027306 */ /* 0x000e620000201400 */
[----:B------:R-:W-:-:S07]  /*17230*/  FSEL R25, R25, -INF , !P4 ;  /* 0xff80000019197808 */ /* 0x000fce0006000000 */
[----:B------:R-:W3:Y:S01]  /*17240*/  I2F R3, R3 ;  /* 0x0000000300037306 */ /* 0x000ee20000201400 */
[----:B------:R-:W-:Y:S01]  /*17250*/  IMAD.MOV.U32 R176, RZ, RZ, R29 ;  /* 0x000000ffffb07224 */ /* 0x000fe200078e001d */
[C---:B------:R-:W-:Y:S01]  /*17260*/  ISETP.GE.AND P4, PT, R7.reuse, R227, PT ;  /* 0x000000e30700720c */ /* 0x040fe20003f86270 */
[----:B-1----:R-:W-:Y:S02]  /*17270*/  FFMA.FTZ R29, R2, -R216, R139 ;  /* 0x800000d8021d7223 */ /* 0x002fe4000001008b */
[----:B------:R-:W-:Y:S01]  /*17280*/  IMAD.IADD R2, R224, 0x1, -R7 ;  /* 0x00000001e0027824 */ /* 0x000fe200078e0a07 */
[----:B------:R-:W-:Y:S01]  /*17290*/  ISETP.GE.OR P4, PT, R7, R233, !P4 ;  /* 0x000000e90700720c */ /* 0x000fe20006786670 */
[----:B------:R-:W-:Y:S01]  /*172a0*/  IMAD.MOV.U32 R197, RZ, RZ, R32 ;  /* 0x000000ffffc57224 */ /* 0x000fe200078e0020 */
[----:B------:R-:W-:Y:S01]  /*172b0*/  MOV R198, R28 ;  /* 0x0000001c00c67202 */ /* 0x000fe20000000f00 */
[-C--:B------:R-:W-:Y:S01]  /*172c0*/  FFMA.FTZ R23, R8, -R216.reuse, R191 ;  /* 0x800000d808177223 */ /* 0x080fe200000100bf */
[----:B------:R-:W-:Y:S01]  /*172d0*/  FSEL R9, R30, -INF , !P2 ;  /* 0xff8000001e097808 */ /* 0x000fe20005000000 */
[----:B---3--:R-:W-:Y:S01]  /*172e0*/  FFMA.FTZ R28, R3, -R216, R138 ;  /* 0x800000d8031c7223 */ /* 0x008fe2000001008a */
[----:B------:R-:W-:Y:S01]  /*172f0*/  IABS R2, R2 ;  /* 0x0000000200027213 */ /* 0x000fe20000000000 */
[----:B------:R-:W-:Y:S01]  /*17300*/  IMAD.IADD R3, R224, 0x1, -R6 ;  /* 0x00000001e0037824 */ /* 0x000fe200078e0a06 */
[----:B------:R-:W-:-:S02]  /*17310*/  ISETP.GE.AND P2, PT, R7, R225, PT ;  /* 0x000000e10700720c */ /* 0x000fc40003f46270 */
[----:B------:R-:W-:Y:S02]  /*17320*/  FSEL R22, R22, -INF , !P3 ;  /* 0xff80000016167808 */ /* 0x000fe40005800000 */
[----:B------:R-:W-:Y:S02]  /*17330*/  FSEL R32, R4, -INF , !P5 ;  /* 0xff80000004207808 */ /* 0x000fe40006800000 */
[----:B------:R-:W-:Y:S02]  /*17340*/  FSEL R8, R20, -INF , !P4 ;  /* 0xff80000014087808 */ /* 0x000fe40006000000 */
[C---:B------:R-:W-:Y:S02]  /*17350*/  ISETP.GE.AND P3, PT, R6.reuse, R227, PT ;  /* 0x000000e30600720c */ /* 0x040fe40003f66270 */
[C---:B------:R-:W-:Y:S02]  /*17360*/  ISETP.GE.AND P5, PT, R6.reuse, R226, PT ;  /* 0x000000e20600720c */ /* 0x040fe40003fa6270 */
[C---:B------:R-:W-:Y:S01]  /*17370*/  ISETP.GE.AND P4, PT, R6.reuse, R225, PT ;  /* 0x000000e10600720c */ /* 0x040fe20003f86270 */
[----:B------:R-:W-:Y:S01]  /*17380*/  IMAD.MOV.U32 R4, RZ, RZ, R2 ;  /* 0x000000ffff047224 */ /* 0x000fe200078e0002 */
[----:B------:R-:W-:Y:S01]  /*17390*/  ISETP.GE.OR P2, PT, R7, R231, !P2 ;  /* 0x000000e70700720c */ /* 0x000fe20005746670 */
[----:B------:R-:W-:Y:S01]  /*173a0*/  IMAD.IADD R2, R229, 0x1, -R6 ;  /* 0x00000001e5027824 */ /* 0x000fe200078e0a06 */
[----:B------:R-:W-:-:S02]  /*173b0*/  ISETP.GE.OR P3, PT, R6, R233, !P3 ;  /* 0x000000e90600720c */ /* 0x000fc40005f66670 */
[C---:B------:R-:W-:Y:S02]  /*173c0*/  ISETP.GE.OR P5, PT, R6.reuse, R232, !P5 ;  /* 0x000000e80600720c */ /* 0x040fe40006fa6670 */
[----:B------:R-:W-:Y:S02]  /*173d0*/  ISETP.GE.OR P4, PT, R6, R231, !P4 ;  /* 0x000000e70600720c */ /* 0x000fe40006786670 */
[----:B------:R-:W-:Y:S02]  /*173e0*/  IABS R6, R3 ;  /* 0x0000000300067213 */ /* 0x000fe40000000000 */
[----:B------:R-:W-:Y:S02]  /*173f0*/  FSEL R23, R23, -INF , !P2 ;  /* 0xff80000017177808 */ /* 0x000fe40005000000 */
[----:B------:R-:W-:Y:S02]  /*17400*/  ISETP.GE.AND P2, PT, R5, R227, PT ;  /* 0x000000e30500720c */ /* 0x000fe40003f46270 */
[----:B------:R-:W-:Y:S01]  /*17410*/  IABS R3, R2 ;  /* 0x0000000200037213 */ /* 0x000fe20000000000 */
[----:B------:R-:W-:Y:S01]  /*17420*/  IMAD.MOV.U32 R2, RZ, RZ, R6 ;  /* 0x000000ffff027224 */ /* 0x000fe200078e0006 */
[----:B------:R-:W-:-:S02]  /*17430*/  FSEL R33, R31, -INF , !P6 ;  /* 0xff8000001f217808 */ /* 0x000fc40007000000 */
[----:B------:R-:W-:Y:S01]  /*17440*/  ISETP.GE.AND P6, PT, R7, R226, PT ;  /* 0x000000e20700720c */ /* 0x000fe20003fc6270 */
[----:B------:R-:W-:Y:S01]  /*17450*/  I2F R30, R4 ;  /* 0x00000004001e7306 */ /* 0x000fe20000201400 */
[----:B------:R-:W-:Y:S02]  /*17460*/  ISETP.GE.OR P2, PT, R5, R233, !P2 ;  /* 0x000000e90500720c */ /* 0x000fe40005746670 */
[----:B------:R-:W-:Y:S02]  /*17470*/  ISETP.GE.OR P6, PT, R7, R232, !P6 ;  /* 0x000000e80700720c */ /* 0x000fe400077c6670 */
[----:B------:R-:W-:-:S03]  /*17480*/  FSEL R7, R28, -INF , !P3 ;  /* 0xff8000001c077808 */ /* 0x000fc60005800000 */
[----:B------:R1:W3:Y:S01]  /*17490*/  I2F R4, R2 ;  /* 0x0000000200047306 */ /* 0x0002e20000201400 */
[----:B------:R-:W-:Y:S02]  /*174a0*/  FSEL R6, R29, -INF , !P2 ;  /* 0xff8000001d067808 */ /* 0x000fe40005000000 */
[C---:B------:R-:W-:Y:S02]  /*174b0*/  ISETP.GE.AND P3, PT, R5.reuse, R226, PT ;  /* 0x000000e20500720c */ /* 0x040fe40003f66270 */
[----:B------:R-:W-:-:S03]  /*174c0*/  ISETP.GE.AND P2, PT, R5, R225, PT ;  /* 0x000000e10500720c */ /* 0x000fc60003f46270 */
[----:B------:R3:W-:Y:S01]  /*174d0*/  I2F R20, R3 ;  /* 0x0000000300147306 */ /* 0x0007e20000201400 */
[C---:B------:R-:W-:Y:S02]  /*174e0*/  ISETP.GE.OR P3, PT, R5.reuse, R232, !P3 ;  /* 0x000000e80500720c */ /* 0x040fe40005f66670 */
[----:B------:R-:W-:Y:S01]  /*174f0*/  ISETP.GE.OR P2, PT, R5, R231, !P2 ;  /* 0x000000e70500720c */ /* 0x000fe20005746670 */
[--C-:B-1----:R-:W-:Y:S02]  /*17500*/  IMAD.IADD R2, R224, 0x1, -R5.reuse ;  /* 0x00000001e0027824 */ /* 0x102fe400078e0a05 */
[----:B---3--:R-:W-:-:S03]  /*17510*/  IMAD.IADD R3, R229, 0x1, -R5 ;  /* 0x00000001e5037824 */ /* 0x008fc600078e0a05 */
[----:B------:R-:W-:Y:S02]  /*17520*/  IABS R2, R2 ;  /* 0x0000000200027213 */ /* 0x000fe40000000000 */
[----:B------:R-:W-:Y:S02]  /*17530*/  IABS R5, R3 ;  /* 0x0000000300057213 */ /* 0x000fe40000000000 */
[----:B------:R1:W3:Y:S01]  /*17540*/  I2F R3, R2 ;  /* 0x0000000200037306 */ /* 0x0002e20000201400 */
[----:B------:R-:W-:Y:S02]  /*17550*/  FFMA.FTZ R28, R4, -R216, R192 ;  /* 0x800000d8041c7223 */ /* 0x000fe400000100c0 */
[----:B-1----:R-:W-:-:S05]  /*17560*/  IMAD.MOV.U32 R2, RZ, RZ, R5 ;  /* 0x000000ffff027224 */ /* 0x002fca00078e0005 */
[----:B------:R1:W1:Y:S01]  /*17570*/  I2F R4, R2 ;  /* 0x0000000200047306 */ /* 0x0002620000201400 */
[----:B---3--:R-:W-:Y:S01]  /*17580*/  FFMA.FTZ R35, R3, -R216, R193 ;  /* 0x800000d803237223 */ /* 0x008fe200000100c1 */
        /* <DEDUP_REMOVED lines=30> */
[----:B------:R-:W3:Y:S01]  /*17770*/  SHFL.BFLY PT, R36, R3, 0x2, 0x1f ;  /* 0x0c401f0003247f89 */ /* 0x000ee200000e0000 */
[----:B------:R-:W-:Y:S02]  /*17780*/  FSEL R20, R35, -INF , !P3 ;  /* 0xff80000023147808 */ /* 0x000fe40005800000 */
[----:B------:R-:W-:Y:S02]  /*17790*/  FMNMX.FTZ R4, R28, R4, !PT ;  /* 0x000000041c047209 */ /* 0x000fe40007810000 */
[----:B-1----:R-:W-:Y:S02]  /*177a0*/  FMNMX.FTZ R5, R2, R34, !PT ;  /* 0x0000002202057209 */ /* 0x002fe40007810000 */
[----:B------:R-:W-:-:S05]  /*177b0*/  FMNMX.FTZ R2, R20, R4, !PT ;  /* 0x0000000414027209 */ /* 0x000fca0007810000 */
[----:B------:R-:W1:Y:S04]  /*177c0*/  SHFL.BFLY PT, R34, R2, 0x2, 0x1f ;  /* 0x0c401f0002227f89 */ /* 0x000e6800000e0000 */
[----:B------:R-:W1:Y:S01]  /*177d0*/  SHFL.BFLY PT, R35, R5, 0x1, 0x1f ;  /* 0x0c201f0005237f89 */ /* 0x000e6200000e0000 */
[----:B---3--:R-:W-:-:S05]  /*177e0*/  FMNMX.FTZ R4, R3, R36, !PT ;  /* 0x0000002403047209 */ /* 0x008fca0007810000 */
[----:B------:R-:W3:Y:S01]  /*177f0*/  SHFL.BFLY PT, R36, R4, 0x1, 0x1f ;  /* 0x0c201f0004247f89 */ /* 0x000ee200000e0000 */
[----:B-1----:R-:W-:Y:S02]  /*17800*/  FMNMX.FTZ R3, R2, R34, !PT ;  /* 0x0000002202037209 */ /* 0x002fe40007810000 */
[----:B------:R-:W-:-:S03]  /*17810*/  FMNMX.FTZ R211, R5, R35, !PT ;  /* 0x0000002305d37209 */ /* 0x000fc60007810000 */
[----:B------:R-:W1:Y:S01]  /*17820*/  SHFL.BFLY PT, R5, R3, 0x1, 0x1f ;  /* 0x0c201f0003057f89 */ /* 0x000e6200000e0000 */
[----:B------:R-:W-:Y:S01]  /*17830*/  FSETP.NEU.FTZ.AND P4, PT, R211, -INF , PT ;  /* 0xff800000d300780b */ /* 0x000fe20003f9d000 */
[----:B------:R-:W-:Y:S02]  /*17840*/  FMUL.FTZ R2, R0, R211 ;  /* 0x000000d300027220 */ /* 0x000fe40000410000 */
[----:B------:R-:W-:-:S03]  /*17850*/  IMAD.MOV.U32 R160, RZ, RZ, R235 ;  /* 0x000000ffffa07224 */ /* 0x000fc600078e00eb */
[----:B------:R-:W-:Y:S02]  /*17860*/  FSEL R2, R2, RZ, P4 ;  /* 0x000000ff02027208 */ /* 0x000fe40002000000 */
[----:B---3--:R-:W-:-:S03]  /*17870*/  FMNMX.FTZ R235, R4, R36, !PT ;  /* 0x0000002404eb7209 */ /* 0x008fc60007810000 */
        /* <DEDUP_REMOVED lines=9> */
[----:B------:R-:W-:Y:S02]  /*17910*/  FMUL.FTZ R2, R0, R235 ;  /* 0x000000eb00027220 */ /* 0x000fe40000410000 */
[----:B------:R-:W-:Y:S01]  /*17920*/  IMAD.MOV.U32 R113, RZ, RZ, R222 ;  /* 0x000000ffff717224 */ /* 0x000fe200078e00de */
[----:B-1----:R-:W-:Y:S02]  /*17930*/  FMNMX.FTZ R222, R3, R5, !PT ;  /* 0x0000000503de7209 */ /* 0x002fe40007810000 */
[----:B------:R-:W-:Y:S02]  /*17940*/  FSEL R4, R2, RZ, P2 ;  /* 0x000000ff02047208 */ /* 0x000fe40001000000 */
[----:B------:R-:W-:Y:S01]  /*17950*/  FSETP.NEU.FTZ.AND P3, PT, R222, -INF , PT ;  /* 0xff800000de00780b */ /* 0x000fe20003f7d000 */
[----:B------:R-:W-:-:S02]  /*17960*/  FMUL.FTZ R3, R0, R222 ;  /* 0x000000de00037220 */ /* 0x000fc40000410000 */
[----:B------:R-:W-:Y:S01]  /*17970*/  FFMA.FTZ R2, R24, R0, -R4 ;  /* 0x0000000018027223 */ /* 0x000fe20000010804 */
[----:B------:R-:W-:-:S03]  /*17980*/  FSEL R5, R235, RZ, P2 ;  /* 0x000000ffeb057208 */ /* 0x000fc60001000000 */
[----:B------:R1:W-:Y:S02]  /*17990*/  MUFU.EX2 R6, R2 ;  /* 0x0000000200067308 */ /* 0x0003e40000000800 */
[----:B------:R-:W-:Y:S01]  /*179a0*/  FADD.FTZ R9, R133, -R5 ;  /* 0x8000000585097221 */ /* 0x000fe20000010000 */
[----:B-1----:R-:W-:Y:S01]  /*179b0*/  FSEL R2, R3, RZ, P3 ;  /* 0x000000ff03027208 */ /* 0x002fe20001800000 */
[----:B------:R-:W-:-:S04]  /*179c0*/  FFMA.FTZ R3, R52, R0, -R4 ;  /* 0x0000000034037223 */ /* 0x000fc80000010804 */
[----:B------:R1:W-:Y:S01]  /*179d0*/  MUFU.EX2 R5, R3 ;  /* 0x0000000300057308 */ /* 0x0003e20000000800 */
[-CC-:B------:R-:W-:Y:S01]  /*179e0*/  FFMA.FTZ R53, R48, R0.reuse, -R2.reuse ;  /* 0x0000000030357223 */ /* 0x180fe20000010802 */
[----:B------:R-:W-:Y:S01]  /*179f0*/  FSEL R10, R222, RZ, P3 ;  /* 0x000000ffde0a7208 */ /* 0x000fe20001800000 */
[----:B------:R-:W-:Y:S02]  /*17a00*/  FFMA.FTZ R80, R37, R0, -R2 ;  /* 0x0000000025507223 */ /* 0x000fe40000010802 */
[----:B-1----:R-:W-:-:S06]  /*17a10*/  FMUL.FTZ R3, R0, R9 ;  /* 0x0000000900037220 */ /* 0x002fcc0000410000 */
[----:B------:R-:W1:Y:S01]  /*17a20*/  MUFU.EX2 R3, R3 ;  /* 0x0000000300037308 */ /* 0x000e620000000800 */
[-CC-:B------:R-:W-:Y:S01]  /*17a30*/  FFMA.FTZ R85, R26, R0.reuse, -R2.reuse ;  /* 0x000000001a557223 */ /* 0x180fe20000010802 */
[----:B------:R-:W-:Y:S01]  /*17a40*/  FSEL R9, R211, RZ, P4 ;  /* 0x000000ffd3097208 */ /* 0x000fe20002000000 */
[-CC-:B------:R-:W-:Y:S02]  /*17a50*/  FFMA.FTZ R97, R25, R0.reuse, -R2.reuse ;  /* 0x0000000019617223 */ /* 0x180fe40000010802 */
[-CC-:B------:R-:W-:Y:S02]  /*17a60*/  FFMA.FTZ R100, R22, R0.reuse, -R2.reuse ;  /* 0x0000000016647223 */ /* 0x180fe40000010802 */
[-CC-:B------:R-:W-:Y:S02]  /*17a70*/  FFMA.FTZ R101, R29, R0.reuse, -R2.reuse ;  /* 0x000000001d657223 */ /* 0x180fe40000010802 */
[-CC-:B------:R-:W-:Y:S02]  /*17a80*/  FFMA.FTZ R117, R28, R0.reuse, -R2.reuse ;  /* 0x000000001c757223 */ /* 0x180fe40000010802 */
[----:B------:R-:W-:-:S02]  /*17a90*/  FFMA.FTZ R128, R20, R0, -R2 ;  /* 0x0000000014807223 */ /* 0x000fc40000010802 */
[-C--:B------:R-:W-:Y:S01]  /*17aa0*/  FFMA.FTZ R2, R27, R0.reuse, -R4 ;  /* 0x000000001b027223 */ /* 0x080fe20000010804 */
[----:B------:R3:W1:Y:S01]  /*17ab0*/  MUFU.EX2 R8, R132 ;  /* 0x0000008400087308 */ /* 0x0006620000000800 */
[----:B------:R-:W-:Y:S02]  /*17ac0*/  FADD.FTZ R11, R135, -R9 ;  /* 0x80000009870b7221 */ /* 0x000fe40000010000 */
[----:B------:R-:W-:Y:S02]  /*17ad0*/  FADD.FTZ R10, R134, -R10 ;  /* 0x8000000a860a7221 */ /* 0x000fe40000010000 */
[-CC-:B------:R-:W-:Y:S02]  /*17ae0*/  FFMA.FTZ R9, R33, R0.reuse, -R4.reuse ;  /* 0x0000000021097223 */ /* 0x180fe40000010804 */
[-CC-:B------:R-:W-:Y:S01]  /*17af0*/  FFMA.FTZ R133, R23, R0.reuse, -R4.reuse ;  /* 0x0000000017857223 */ /* 0x180fe20000010804 */
[----:B------:R-:W2:Y:S01]  /*17b00*/  MUFU.EX2 R2, R2 ;  /* 0x0000000200027308 */ /* 0x000ea20000000800 */
[----:B------:R-:W-:-:S02]  /*17b10*/  FFMA.FTZ R112, R31, R0, -R4 ;  /* 0x000000001f707223 */ /* 0x000fc40000010804 */
[-CC-:B------:R-:W-:Y:S02]  /*17b20*/  FFMA.FTZ R116, R30, R0.reuse, -R4.reuse ;  /* 0x000000001e747223 */ /* 0x180fe40000010804 */
[----:B------:R-:W-:Y:S02]  /*17b30*/  FMUL.FTZ R23, R0, R11 ;  /* 0x0000000b00177220 */ /* 0x000fe40000410000 */
[----:B---3--:R-:W-:Y:S02]  /*17b40*/  FFMA.FTZ R132, R32, R0, -R4 ;  /* 0x0000000020847223 */ /* 0x008fe40000010804 */
[----:B-1----:R-:W-:Y:S02]  /*17b50*/  FFMA.FTZ R4, R113, R3, R6 ;  /* 0x0000000371047223 */ /* 0x002fe40000010006 */
[----:B------:R-:W-:Y:S02]  /*17b60*/  FMUL.FTZ R27, R0, R10 ;  /* 0x0000000a001b7220 */ /* 0x000fe40000410000 */
[----:B------:R1:W3:Y:S01]  /*17b70*/  MUFU.EX2 R0, R9 ;  /* 0x0000000900007308 */ /* 0x0002e20000000800 */
[----:B------:R-:W-:Y:S01]  /*17b80*/  F2FP.PACK_AB R129, R5, R6 ;  /* 0x000000060581723e */ /* 0x000fe200000000ff */
[----:B------:R-:W-:-:S02]  /*17b90*/  FADD.FTZ R10, R8, R81 ;  /* 0x00000051080a7221 */ /* 0x000fc40000010000 */
[----:B-1----:R-:W-:Y:S01]  /*17ba0*/  FADD.FTZ R9, R5, R4 ;  /* 0x0000000405097221 */ /* 0x002fe20000010000 */
[----:B--2---:R-:W-:-:S04]  /*17bb0*/  LOP3.LUT R4, R175, R184, RZ, 0x3c, !PT ;  /* 0x000000b8af047212 */ /* 0x004fc800078e3cff */
[----:B------:R-:W-:Y:S01]  /*17bc0*/  LOP3.LUT R4, R4, R239, RZ, 0x3c, !PT ;  /* 0x000000ef04047212 */ /* 0x000fe200078e3cff */
[----:B------:R-:W1:Y:S01]  /*17bd0*/  MUFU.EX2 R7, R136 ;  /* 0x0000008800077308 */ /* 0x000e620000000800 */
[----:B------:R-:W-:-:S03]  /*17be0*/  FADD.FTZ R5, R2, R9 ;  /* 0x0000000902057221 */ /* 0x000fc60000010000 */
[----:B------:R-:W-:Y:S01]  /*17bf0*/  IMAD.WIDE.U32 R34, R4, -0x326172a9, RZ ;  /* 0xcd9e8d5704227825 */ /* 0x000fe200078e00ff */
[----:B---3--:R-:W-:-:S03]  /*17c00*/  F2FP.PACK_AB R81, R0, R2 ;  /* 0x000000020051723e */ /* 0x008fc600000000ff */
[----:B------:R-:W-:Y:S01]  /*17c10*/  FADD.FTZ R113, R0, R5 ;  /* 0x0000000500717221 */ /* 0x000fe20000010000 */
[----:B----4-:R-:W-:Y:S02]  /*17c20*/  LOP3.LUT R0, R35, R237, R178, 0x96, !PT ;  /* 0x000000ed23007212 */ /* 0x010fe400078e96b2 */
[----:B------:R-:W2:Y:S03]  /*17c30*/  LDL.LU.64 R178, [R1+0x140] ;  /* 0x0001400001b27983 */ /* 0x000ea60000300a00 */
[----:B------:R-:W-:Y:S01]  /*17c40*/  IMAD.WIDE.U32 R48, R0, -0x2daee0ad, RZ ;  /* 0xd2511f5300307825 */ /* 0x000fe200078e00ff */
[----:B------:R-:W-:Y:S02]  /*17c50*/  LOP3.LUT R0, R247, R236, R34, 0x96, !PT ;  /* 0x000000ecf7007212 */ /* 0x000fe400078e9622 */
[C---:B-1----:R-:W-:Y:S01]  /*17c60*/  F2FP.PACK_AB R24, R7.reuse, R8 ;  /* 0x000000080718723e */ /* 0x042fe200000000ff */
        /* <DEDUP_REMOVED lines=24> */
[----:B------:R-:W3:Y:S01]  /*17df0*/  MUFU.EX2 R2, R173 ;  /* 0x000000ad00027308 */ /* 0x000ee20000000800 */
        /* <DEDUP_REMOVED lines=11> */
[----:B---3--:R-:W-:-:S04]  /*17eb0*/  FADD.FTZ R4, R2, R9 ;  /* 0x0000000902047221 */ /* 0x008fc80000010000 */
[----:B----4-:R-:W-:-:S04]  /*17ec0*/  FADD.FTZ R4, R8, R4 ;  /* 0x0000000408047221 */ /* 0x010fc80000010000 */
[----:B-1----:R-:W-:-:S05]  /*17ed0*/  FADD.FTZ R4, R6, R4 ;  /* 0x0000000406047221 */ /* 0x002fca0000010000 */
[----:B------:R1:W-:Y:S02]  /*17ee0*/  STL [R1+0xa0], R4 ;  /* 0x0000a00401007387 */ /* 0x0003e40000100800 */
[----:B-1----:R-:W-:Y:S02]  /*17ef0*/  SHF.R.U32.HI R4, RZ, 0x8, R11 ;  /* 0x00000008ff047819 */ /* 0x002fe4000001160b */
[----:B------:R-:W3:Y:S01]  /*17f00*/  LDL.LU R11, [R1+0x70] ;  /* 0x00007000010b7983 */ /* 0x000ee20000300800 */
[----:B------:R-:W-:Y:S02]  /*17f10*/  ISETP.GE.U32.AND P5, PT, R217, R0, PT ;  /* 0x00000000d900720c */ /* 0x000fe40003fa6070 */
[----:B------:R-:W-:Y:S01]  /*17f20*/  F2FP.PACK_AB R7, R2, R7 ;  /* 0x000000070207723e */ /* 0x000fe200000000ff */
[----:B------:R-:W-:Y:S08]  /*17f30*/  MUFU.EX2 R0, R36 ;  /* 0x0000002400007308 */ /* 0x000ff00000000800 */
[----:B------:R-:W1:Y:S08]  /*17f40*/  MUFU.EX2 R2, R23 ;  /* 0x0000001700027308 */ /* 0x000e700000000800 */
[----:B------:R-:W4:Y:S01]  /*17f50*/  MUFU.EX2 R21, R21 ;  /* 0x0000001500157308 */ /* 0x000f220000000800 */
[----:B------:R-:W-:-:S02]  /*17f60*/  PRMT R33, R137, 0x7610, R33 ;  /* 0x0000761089217816 */ /* 0x000fc40000000021 */
[----:B------:R-:W-:-:S03]  /*17f70*/  PRMT R32, R137, 0x7632, R32 ;  /* 0x0000763289207816 */ /* 0x000fc60000000020 */
[----:B------:R-:W-:Y:S02]  /*17f80*/  @!P4 HADD2 R135, -R33.H0_H0, -RZ.H0_H0 ;  /* 0xa00000ff2187c230 */ /* 0x000fe40000000900 */
[----:B------:R-:W-:Y:S01]  /*17f90*/  @!P2 HADD2 R134, -R32.H0_H0, -RZ.H0_H0 ;  /* 0xa00000ff2086a230 */ /* 0x000fe20000000900 */
[----:B------:R-:W-:Y:S02]  /*17fa0*/  LOP3.LUT R4, R4, 0xffff, RZ, 0xc0, !PT ;  /* 0x0000ffff04047812 */ /* 0x000fe400078ec0ff */
[----:B------:R-:W-:Y:S01]  /*17fb0*/  F2FP.PACK_AB R28, R6, R8 ;  /* 0x00000008061c723e */ /* 0x000fe200000000ff */
[----:B------:R4:W-:Y:S01]  /*17fc0*/  MUFU.EX2 R23, R53 ;  /* 0x0000003500177308 */ /* 0x0009e20000000800 */
[----:B------:R-:W-:-:S07]  /*17fd0*/  IMAD.MOV.U32 R188, RZ, RZ, R176 ;  /* 0x000000ffffbc7224 */ /* 0x000fce00078e00b0 */
[----:B------:R4:W-:Y:S01]  /*17fe0*/  MUFU.EX2 R30, R64 ;  /* 0x00000040001e7308 */ /* 0x0009e20000000800 */
[----:B-1----:R-:W-:Y:S01]  /*17ff0*/  FMUL.FTZ R9, R103, R2 ;  /* 0x0000000267097220 */ /* 0x002fe20000410000 */
[C---:B----4-:R-:W-:Y:S01]  /*18000*/  PRMT R53, R24.reuse, 0x7610, R53 ;  /* 0x0000761018357816 */ /* 0x050fe20000000035 */
[----:B------:R-:W-:Y:S01]  /*18010*/  IMAD.MOV.U32 R176, RZ, RZ, R242 ;  /* 0x000000ffffb07224 */ /* 0x000fe200078e00f2 */
[----:B------:R-:W-:-:S03]  /*18020*/  PRMT R64, R24, 0x7632, R64 ;  /* 0x0000763218407816 */ /* 0x000fc60000000040 */
[----:B------:R-:W-:Y:S01]  /*18030*/  @!P5 HADD2 R157, -R53.H0_H0, -RZ.H0_H0 ;  /* 0xa00000ff359dd230 */ /* 0x000fe20000000900 */
[----:B------:R-:W-:Y:S01]  /*18040*/  IMAD.MOV.U32 R177, RZ, RZ, R218 ;  /* 0x000000ffffb17224 */ /* 0x000fe200078e00da */
[----:B------:R-:W-:Y:S01]  /*18050*/  MOV R173, R198 ;  /* 0x000000c600ad7202 */ /* 0x000fe20000000f00 */
[----:B------:R-:W-:Y:S02]  /*18060*/  IMAD.MOV.U32 R136, RZ, RZ, R207 ;  /* 0x000000ffff887224 */ /* 0x000fe400078e00cf */
[----:B------:R-:W-:Y:S02]  /*18070*/  IMAD.MOV.U32 R137, RZ, RZ, R185 ;  /* 0x000000ffff897224 */ /* 0x000fe400078e00b9 */
[----:B------:R-:W-:Y:S01]  /*18080*/  IMAD.MOV.U32 R247, RZ, RZ, R204 ;  /* 0x000000fffff77224 */ /* 0x000fe200078e00cc */
[----:B------:R1:W-:Y:S01]  /*18090*/  MUFU.EX2 R24, R65 ;  /* 0x0000004100187308 */ /* 0x0003e20000000800 */
[----:B------:R-:W-:Y:S02]  /*180a0*/  IMAD.MOV.U32 R193, RZ, RZ, R251 ;  /* 0x000000ffffc17224 */ /* 0x000fe400078e00fb */
[-C--:B------:R-:W-:Y:S01]  /*180b0*/  FMUL.FTZ R198, R70, R2.reuse ;  /* 0x0000000246c67220 */ /* 0x080fe20000410000 */
[----:B------:R-:W-:Y:S01]  /*180c0*/  PRMT R70, R53, 0x5410, R64 ;  /* 0x0000541035467816 */ /* 0x000fe20000000040 */
[----:B------:R-:W-:-:S02]  /*180d0*/  FMUL.FTZ R8, R114, R2 ;  /* 0x0000000272087220 */ /* 0x000fc40000410000 */
[-C--:B------:R-:W-:Y:S02]  /*180e0*/  FMUL.FTZ R207, R118, R2.reuse ;  /* 0x0000000276cf7220 */ /* 0x080fe40000410000 */
[-C--:B------:R-:W-:Y:S01]  /*180f0*/  FMUL.FTZ R204, R119, R2.reuse ;  /* 0x0000000277cc7220 */ /* 0x080fe20000410000 */
[----:B------:R-:W-:Y:S01]  /*18100*/  @!P5 PRMT R53, R157, 0x5410, RZ ;  /* 0x000054109d35d816 */ /* 0x000fe200000000ff */
[-C--:B------:R-:W-:Y:S02]  /*18110*/  FMUL.FTZ R251, R163, R2.reuse ;  /* 0x00000002a3fb7220 */ /* 0x080fe40000410000 */
[----:B------:R-:W-:Y:S02]  /*18120*/  FMUL.FTZ R114, R130, R2 ;  /* 0x0000000282727220 */ /* 0x000fe40000410000 */
[----:B------:R-:W-:Y:S02]  /*18130*/  IMAD.MOV.U32 R118, RZ, RZ, R9 ;  /* 0x000000ffff767224 */ /* 0x000fe400078e0009 */
[----:B------:R-:W-:-:S02]  /*18140*/  IMAD.MOV.U32 R163, RZ, RZ, R136 ;  /* 0x000000ffffa37224 */ /* 0x000fc400078e0088 */
[----:B------:R-:W-:Y:S02]  /*18150*/  IMAD.MOV.U32 R130, RZ, RZ, R177 ;  /* 0x000000ffff827224 */ /* 0x000fe400078e00b1 */
[----:B-1----:R-:W-:Y:S02]  /*18160*/  IMAD.MOV.U32 R65, RZ, RZ, R176 ;  /* 0x000000ffff417224 */ /* 0x002fe400078e00b0 */
[----:B------:R-:W-:Y:S02]  /*18170*/  IMAD.MOV.U32 R9, RZ, RZ, R164 ;  /* 0x000000ffff097224 */ /* 0x000fe400078e00a4 */
[----:B------:R-:W-:Y:S02]  /*18180*/  IMAD.MOV.U32 R172, RZ, RZ, R183 ;  /* 0x000000ffffac7224 */ /* 0x000fe400078e00b7 */
[----:B------:R-:W-:Y:S02]  /*18190*/  IMAD.MOV.U32 R183, RZ, RZ, R250 ;  /* 0x000000ffffb77224 */ /* 0x000fe400078e00fa */
[----:B------:R-:W-:-:S02]  /*181a0*/  FMUL.FTZ R250, R162, R2 ;  /* 0x00000002a2fa7220 */ /* 0x000fc40000410000 */
[----:B------:R-:W-:Y:S01]  /*181b0*/  IMAD.MOV.U32 R162, RZ, RZ, R183 ;  /* 0x000000ffffa27224 */ /* 0x000fe200078e00b7 */
[C---:B------:R-:W-:Y:S01]  /*181c0*/  PRMT R36, R7.reuse, 0x7610, R36 ;  /* 0x0000761007247816 */ /* 0x040fe20000000024 */
[----:B------:R-:W-:Y:S01]  /*181d0*/  IMAD.MOV.U32 R183, RZ, RZ, R16 ;  /* 0x000000ffffb77224 */ /* 0x000fe200078e0010 */
[----:B------:R-:W-:Y:S02]  /*181e0*/  PRMT R29, R7, 0x7632, R29 ;  /* 0x00007632071d7816 */ /* 0x000fe4000000001d */
[----:B--2---:R-:W-:Y:S01]  /*181f0*/  LOP3.LUT R25, R35, R237, R178, 0x96, !PT ;  /* 0x000000ed23197212 */ /* 0x004fe200078e96b2 */
[----:B------:R-:W-:-:S04]  /*18200*/  IMAD.MOV.U32 R178, RZ, RZ, R160 ;  /* 0x000000ffffb27224 */ /* 0x000fc800078e00a0 */
[----:B------:R-:W-:Y:S01]  /*18210*/  FFMA.FTZ R26, R178, R2, R0 ;  /* 0x00000002b21a7223 */ /* 0x000fe20000010000 */
[----:B------:R-:W-:Y:S02]  /*18220*/  F2FP.PACK_AB R0, R21, R0 ;  /* 0x000000001500723e */ /* 0x000fe400000000ff */
[----:B------:R-:W-:Y:S02]  /*18230*/  PRMT R160, R33, 0x5410, R32 ;  /* 0x0000541021a07816 */ /* 0x000fe40000000020 */
[----:B------:R-:W-:Y:S02]  /*18240*/  PRMT R52, R0, 0x7632, R52 ;  /* 0x0000763200347816 */ /* 0x000fe40000000034 */
[----:B------:R-:W-:Y:S02]  /*18250*/  @!P4 PRMT R33, R135, 0x5410, RZ ;  /* 0x000054108721c816 */ /* 0x000fe400000000ff */
[----:B------:R-:W-:Y:S02]  /*18260*/  @!P2 PRMT R32, R134, 0x5410, RZ ;  /* 0x000054108620a816 */ /* 0x000fe400000000ff */
[----:B------:R-:W-:-:S02]  /*18270*/  ISETP.GE.U32.AND P4, PT, R217, R5, PT ;  /* 0x00000005d900720c */ /* 0x000fc40003f86070 */
[----:B------:R-:W-:Y:S01]  /*18280*/  ISETP.GE.U32.AND P2, PT, R217, R4, PT ;  /* 0x00000004d900720c */ /* 0x000fe20003f46070 */
[----:B------:R-:W-:Y:S01]  /*18290*/  IMAD.WIDE.U32 R4, R22, -0x2daee0ad, RZ ;  /* 0xd2511f5316047825 */ /* 0x000fe200078e00ff */
[----:B------:R-:W-:Y:S01]  /*182a0*/  PRMT R31, R0, 0x7610, R31 ;  /* 0x00007610001f7816 */ /* 0x000fe2000000001f */
[----:B------:R-:W-:Y:S01]  /*182b0*/  @!P6 HADD2 R139, -R52.H0_H0, -RZ.H0_H0 ;  /* 0xa00000ff348be230 */ /* 0x000fe20000000900 */
[----:B------:R-:W-:Y:S02]  /*182c0*/  LOP3.LUT R0, R20, 0xff, RZ, 0xc0, !PT ;  /* 0x000000ff14007812 */ /* 0x000fe400078ec0ff */
[----:B------:R-:W-:Y:S02]  /*182d0*/  LOP3.LUT R6, R5, R244, R10, 0x96, !PT ;  /* 0x000000f405067212 */ /* 0x000fe400078e960a */
[----:B------:R-:W-:Y:S02]  /*182e0*/  PRMT R134, R31, 0x5410, R52 ;  /* 0x000054101f867816 */ /* 0x000fe40000000034 */
[----:B------:R-:W-:-:S02]  /*182f0*/  @!P6 PRMT R52, R139, 0x5410, RZ ;  /* 0x000054108b34e816 */ /* 0x000fc400000000ff */
[----:B------:R-:W-:Y:S02]  /*18300*/  ISETP.GE.U32.AND P6, PT, R217, R0, PT ;  /* 0x00000000d900720c */ /* 0x000fe40003fc6070 */
[----:B------:R-:W-:Y:S01]  /*18310*/  SHF.R.U32.HI R0, RZ, 0x10, R6 ;  /* 0x00000010ff007819 */ /* 0x000fe20000011606 */
[----:B------:R-:W-:-:S03]  /*18320*/  @!P3 HADD2 R138, -R31.H0_H0, -RZ.H0_H0 ;  /* 0xa00000ff1f8ab230 */ /* 0x000fc60000000900 */
[----:B------:R-:W-:Y:S02]  /*18330*/  LOP3.LUT R0, R0, 0xff, RZ, 0xc0, !PT ;  /* 0x000000ff00007812 */ /* 0x000fe400078ec0ff */
[----:B------:R-:W-:Y:S02]  /*18340*/  @!P3 PRMT R31, R138, 0x5410, RZ ;  /* 0x000054108a1fb816 */ /* 0x000fe400000000ff */
[----:B------:R-:W-:Y:S02]  /*18350*/  ISETP.GE.U32.AND P3, PT, R217, R0, PT ;  /* 0x00000000d900720c */ /* 0x000fe40003f66070 */
[----:B------:R-:W1:Y:S01]  /*18360*/  MUFU.EX2 R0, R27 ;  /* 0x0000001b00007308 */ /* 0x000e620000000800 */
[----:B------:R-:W-:Y:S01]  /*18370*/  FMUL.FTZ R135, R102, R2 ;  /* 0x0000000266877220 */ /* 0x000fe20000410000 */
[----:B------:R-:W-:Y:S01]  /*18380*/  @!P2 HADD2 R156, -R64.H0_H0, -RZ.H0_H0 ;  /* 0xa00000ff409ca230 */ /* 0x000fe20000000900 */
[----:B------:R-:W-:-:S03]  /*18390*/  IMAD.MOV.U32 R20, RZ, RZ, R137 ;  /* 0x000000ffff147224 */ /* 0x000fc600078e0089 */
[----:B------:R-:W-:Y:S01]  /*183a0*/  MOV R119, R135 ;  /* 0x0000008700777202 */ /* 0x000fe20000000f00 */
[----:B------:R-:W-:Y:S01]  /*183b0*/  IMAD.MOV.U32 R135, RZ, RZ, R165 ;  /* 0x000000ffff877224 */ /* 0x000fe200078e00a5 */
[----:B------:R-:W-:Y:S01]  /*183c0*/  @!P2 PRMT R64, R156, 0x5410, RZ ;  /* 0x000054109c40a816 */ /* 0x000fe200000000ff */
[-C--:B-1----:R-:W-:Y:S02]  /*183d0*/  FMUL.FTZ R152, R152, R0.reuse ;  /* 0x0000000098987220 */ /* 0x082fe40000410000 */
        /* <DEDUP_REMOVED lines=31> */
[----:B---3--:R-:W-:Y:S01]  /*185d0*/  FFMA.FTZ R27, R11, R0, R23 ;  /* 0x000000000b1b7223 */ /* 0x008fe20000010017 */
[----:B------:R-:W-:-:S04]  /*185e0*/  LOP3.LUT R0, R6, 0xff, RZ, 0xc0, !PT ;  /* 0x000000ff06007812 */ /* 0x000fc800078ec0ff */
[C---:B------:R-:W-:Y:S02]  /*185f0*/  ISETP.GE.U32.AND P5, PT, R217.reuse, R0, PT ;  /* 0x00000000d900720c */ /* 0x040fe40003fa6070 */
[----:B------:R-:W-:Y:S01]  /*18600*/  SHF.R.U32.HI R0, RZ, 0x18, R6 ;  /* 0x00000018ff007819 */ /* 0x000fe20000011606 */
[----:B------:R-:W-:Y:S02]  /*18610*/  IMAD.MOV.U32 R11, RZ, RZ, R247 ;  /* 0x000000ffff0b7224 */ /* 0x000fe400078e00f7 */
[----:B------:R-:W-:Y:S01]  /*18620*/  IMAD.MOV.U32 R247, RZ, RZ, R17 ;  /* 0x000000fffff77224 */ /* 0x000fe200078e0011 */
[----:B------:R-:W-:Y:S01]  /*18630*/  ISETP.GE.U32.AND P2, PT, R217, R0, PT ;  /* 0x00000000d900720c */ /* 0x000fe20003f46070 */
[----:B------:R-:W2:Y:S01]  /*18640*/  LDL.LU.64 R16, [R1+0x20] ;  /* 0x0000200001107983 */ /* 0x000ea20000300a00 */
[----:B------:R-:W-:-:S03]  /*18650*/  LOP3.LUT R0, R6, 0xffff, RZ, 0xc0, !PT ;  /* 0x0000ffff06007812 */ /* 0x000fc600078ec0ff */
[----:B------:R-:W3:Y:S01]  /*18660*/  LDL.LU.64 R6, [R1+0x30] ;  /* 0x0000300001067983 */ /* 0x000ee20000300a00 */
        /* <DEDUP_REMOVED lines=27> */
[----:B------:R-:W-:Y:S01]  /*18820*/  F2FP.PACK_AB R2, R24, R30 ;  /* 0x0000001e1802723e */ /* 0x000fe200000000ff */
[----:B------:R-:W-:Y:S03]  /*18830*/  MUFU.EX2 R41, R68 ;  /* 0x0000004400297308 */ /* 0x000fe60000000800 */
[C---:B------:R-:W-:Y:S02]  /*18840*/  PRMT R40, R2.reuse, 0x7632, R40 ;  /* 0x0000763202287816 */ /* 0x040fe40000000028 */
[----:B------:R-:W-:Y:S01]  /*18850*/  PRMT R39, R2, 0x7610, R39 ;  /* 0x0000761002277816 */ /* 0x000fe20000000027 */
[----:B------:R-:W-:-:S02]  /*18860*/  IMAD.MOV.U32 R2, RZ, RZ, R219 ;  /* 0x000000ffff027224 */ /* 0x000fc400078e00db */
[----:B------:R-:W1:Y:S01]  /*18870*/  MUFU.EX2 R219, R69 ;  /* 0x0000004500db7308 */ /* 0x000e620000000800 */
[----:B------:R-:W-:Y:S01]  /*18880*/  SHF.R.U32.HI R0, RZ, 0x8, R0 ;  /* 0x00000008ff007819 */ /* 0x000fe20000011600 */
[----:B------:R-:W-:Y:S01]  /*18890*/  @!P4 HADD2 R38, -R40.H0_H0, -RZ.H0_H0 ;  /* 0xa00000ff2826c230 */ /* 0x000fe20000000900 */
[----:B------:R-:W-:Y:S02]  /*188a0*/  PRMT R56, R39, 0x5410, R40 ;  /* 0x0000541027387816 */ /* 0x000fe40000000028 */
[----:B------:R-:W-:Y:S02]  /*188b0*/  LOP3.LUT R0, R0, 0xffff, RZ, 0xc0, !PT ;  /* 0x0000ffff00007812 */ /* 0x000fe400078ec0ff */
[----:B------:R-:W-:Y:S02]  /*188c0*/  @!P4 PRMT R40, R38, 0x5410, RZ ;  /* 0x000054102628c816 */ /* 0x000fe400000000ff */
[----:B------:R-:W-:Y:S01]  /*188d0*/  ISETP.GE.U32.AND P4, PT, R217, R0, PT ;  /* 0x00000000d900720c */ /* 0x000fe20003f86070 */
[-C--:B------:R-:W-:Y:S01]  /*188e0*/  FMUL.FTZ R139, R43, R3.reuse ;  /* 0x000000032b8b7220 */ /* 0x080fe20000410000 */
[----:B------:R-:W-:Y:S01]  /*188f0*/  @!P6 HADD2 R43, -R39.H0_H0, -RZ.H0_H0 ;  /* 0xa00000ff272be230 */ /* 0x000fe20000000900 */
[----:B------:R-:W-:Y:S01]  /*18900*/  FMUL.FTZ R138, R42, R3 ;  /* 0x000000032a8a7220 */ /* 0x000fe20000410000 */
[----:B-1----:R-:W-:Y:S01]  /*18910*/  F2FP.PACK_AB R0, R219, R41 ;  /* 0x00000029db00723e */ /* 0x002fe200000000ff */
[----:B------:R-:W-:Y:S01]  /*18920*/  @!P5 HADD2 R42, -R36.H0_H0, -RZ.H0_H0 ;  /* 0xa00000ff242ad230 */ /* 0x000fe20000000900 */
[----:B------:R-:W-:Y:S01]  /*18930*/  IMAD.MOV.U32 R102, RZ, RZ, R179 ;  /* 0x000000ffff667224 */ /* 0x000fe200078e00b3 */
[----:B------:R-:W-:Y:S01]  /*18940*/  @!P6 PRMT R39, R43, 0x5410, RZ ;  /* 0x000054102b27e816 */ /* 0x000fe200000000ff */
[----:B------:R-:W-:Y:S01]  /*18950*/  IMAD.MOV.U32 R131, RZ, RZ, R178 ;  /* 0x000000ffff837224 */ /* 0x000fe200078e00b2 */
[----:B------:R-:W-:Y:S01]  /*18960*/  PRMT R38, R0, 0x7610, R38 ;  /* 0x0000761000267816 */ /* 0x000fe20000000026 */
[-C--:B------:R-:W-:Y:S01]  /*18970*/  FMUL.FTZ R154, R154, R3.reuse ;  /* 0x000000039a9a7220 */ /* 0x080fe20000410000 */
[----:B------:R-:W-:Y:S01]  /*18980*/  PRMT R37, R0, 0x7632, R37 ;  /* 0x0000763200257816 */ /* 0x000fe20000000025 */
        /* <DEDUP_REMOVED lines=30> */
[----:B------:R-:W-:Y:S02]  /*18b70*/  IMAD.MOV.U32 R43, RZ, RZ, R2 ;  /* 0x000000ffff2b7224 */ /* 0x000fe400078e0002 */
[----:B------:R-:W-:Y:S02]  /*18b80*/  IMAD.MOV.U32 R68, RZ, RZ, R65 ;  /* 0x000000ffff447224 */ /* 0x000fe400078e0041 */
[----:B------:R-:W-:Y:S01]  /*18b90*/  IMAD.MOV.U32 R65, RZ, RZ, R130 ;  /* 0x000000ffff417224 */ /* 0x000fe200078e0082 */
[----:B------:R-:W-:Y:S01]  /*18ba0*/  PRMT R130, R36, 0x5410, R29 ;  /* 0x0000541024827816 */ /* 0x000fe2000000001d */
[----:B------:R-:W-:Y:S01]  /*18bb0*/  IMAD.WIDE.U32 R2, R25, -0x2daee0ad, RZ ;  /* 0xd2511f5319027825 */ /* 0x000fe200078e00ff */
[----:B------:R-:W-:Y:S01]  /*18bc0*/  @!P4 HADD2 R46, -R29.H0_H0, -RZ.H0_H0 ;  /* 0xa00000ff1d2ec230 */ /* 0x000fe20000000900 */
[----:B------:R-:W-:Y:S01]  /*18bd0*/  @!P5 PRMT R36, R42, 0x5410, RZ ;  /* 0x000054102a24d816 */ /* 0x000fe200000000ff */
[----:B------:R-:W-:Y:S01]  /*18be0*/  @!P3 HADD2 R45, -R38.H0_H0, -RZ.H0_H0 ;  /* 0xa00000ff262db230 */ /* 0x000fe20000000900 */
[----:B------:R-:W-:Y:S01]  /*18bf0*/  ISETP.GE.U32.AND P5, PT, R217, R0, PT ;  /* 0x00000000d900720c */ /* 0x000fe20003fa6070 */
[----:B------:R-:W-:Y:S01]  /*18c00*/  IMAD.MOV.U32 R69, RZ, RZ, R131 ;  /* 0x000000ffff457224 */ /* 0x000fe200078e0083 */
[----:B------:R-:W-:Y:S01]  /*18c10*/  PRMT R131, R38, 0x5410, R37 ;  /* 0x0000541026837816 */ /* 0x000fe20000000025 */
[----:B------:R-:W-:Y:S01]  /*18c20*/  IMAD.MOV.U32 R42, RZ, RZ, R20 ;  /* 0x000000ffff2a7224 */ /* 0x000fe200078e0014 */
[----:B------:R-:W-:Y:S01]  /*18c30*/  @!P4 PRMT R29, R46, 0x5410, RZ ;  /* 0x000054102e1dc816 */ /* 0x000fe200000000ff */
[----:B------:R-:W-:Y:S01]  /*18c40*/  IMAD.MOV.U32 R46, RZ, RZ, R10 ;  /* 0x000000ffff2e7224 */ /* 0x000fe200078e000a */
[----:B------:R-:W-:-:S02]  /*18c50*/  @!P3 PRMT R38, R45, 0x5410, RZ ;  /* 0x000054102d26b816 */ /* 0x000fc400000000ff */
[----:B------:R-:W-:Y:S02]  /*18c60*/  MOV R45, R11 ;  /* 0x0000000b002d7202 */ /* 0x000fe40000000f00 */
[----:B------:R-:W-:Y:S02]  /*18c70*/  LOP3.LUT R11, R4, 0xffff, RZ, 0xc0, !PT ;  /* 0x0000ffff040b7812 */ /* 0x000fe400078ec0ff */
[--C-:B------:R-:W-:Y:S02]  /*18c80*/  SHF.R.U32.HI R20, RZ, 0x10, R4.reuse ;  /* 0x00000010ff147819 */ /* 0x100fe40000011604 */
[----:B------:R-:W-:Y:S01]  /*18c90*/  SHF.R.U32.HI R10, RZ, 0x18, R4 ;  /* 0x00000018ff0a7819 */ /* 0x000fe20000011604 */
[----:B------:R-:W-:-:S05]  /*18ca0*/  @!P2 HADD2 R44, -R37.H0_H0, -RZ.H0_H0 ;  /* 0xa00000ff252ca230 */ /* 0x000fca0000000900 */
[----:B------:R-:W-:Y:S01]  /*18cb0*/  @!P2 PRMT R37, R44, 0x5410, RZ ;  /* 0x000054102c25a816 */ /* 0x000fe200000000ff */
[----:B------:R-:W-:Y:S02]  /*18cc0*/  IMAD.MOV.U32 R44, RZ, RZ, R45 ;  /* 0x000000ffff2c7224 */ /* 0x000fe400078e002d */
[----:B------:R-:W-:Y:S02]  /*18cd0*/  IMAD.MOV.U32 R45, RZ, RZ, R46 ;  /* 0x000000ffff2d7224 */ /* 0x000fe400078e002e */
[----:B------:R-:W-:Y:S02]  /*18ce0*/  IMAD.MOV.U32 R46, RZ, RZ, R42 ;  /* 0x000000ffff2e7224 */ /* 0x000fe400078e002a */
[----:B------:R-:W-:Y:S02]  /*18cf0*/  IMAD.MOV.U32 R42, RZ, RZ, R43 ;  /* 0x000000ffff2a7224 */ /* 0x000fe400078e002b */
[----:B------:R-:W-:Y:S01]  /*18d00*/  IMAD.MOV.U32 R43, RZ, RZ, R9 ;  /* 0x000000ffff2b7224 */ /* 0x000fe200078e0009 */
[----:B------:R-:W-:-:S02]  /*18d10*/  ISETP.GE.U32.AND P3, PT, R217, R10, PT ;  /* 0x0000000ad900720c */ /* 0x000fc40003f66070 */
[----:B------:R-:W-:Y:S02]  /*18d20*/  PRMT R25, R28, 0x7632, R25 ;  /* 0x000076321c197816 */ /* 0x000fe40000000019 */
[----:B--2---:R-:W-:Y:S02]  /*18d30*/  LOP3.LUT R0, R17, R236, R34, 0x96, !PT ;  /* 0x000000ec11007212 */ /* 0x004fe400078e9622 */
[----:B---3--:R-:W-:-:S03]  /*18d40*/  LOP3.LUT R3, R3, R220, R6, 0x96, !PT ;  /* 0x000000dc03037212 */ /* 0x008fc600078e9606 */
[----:B------:R-:W-:-:S04]  /*18d50*/  IMAD.WIDE.U32 R6, R0, -0x2daee0ad, RZ ;  /* 0xd2511f5300067825 */ /* 0x000fc800078e00ff */
[----:B------:R-:W-:Y:S01]  /*18d60*/  IMAD.WIDE.U32 R4, R3, -0x326172a9, RZ ;  /* 0xcd9e8d5703047825 */ /* 0x000fe200078e00ff */
[----:B------:R-:W-:-:S04]  /*18d70*/  LOP3.LUT R0, R7, R215, R2, 0x96, !PT ;  /* 0x000000d707007212 */ /* 0x000fc800078e9602 */
[----:B------:R-:W-:Y:S01]  /*18d80*/  LOP3.LUT R2, R5, R214, R16, 0x96, !PT ;  /* 0x000000d605027212 */ /* 0x000fe200078e9610 */
[----:B------:R-:W-:Y:S01]  /*18d90*/  IMAD.MOV.U32 R5, RZ, RZ, R8 ;  /* 0x000000ffff057224 */ /* 0x000fe200078e0008 */
[----:B------:R-:W2:Y:S03]  /*18da0*/  LDL.LU.64 R16, [R1+0x198] ;  /* 0x0001980001107983 */ /* 0x000ea60000300a00 */
[----:B------:R-:W-:-:S05]  /*18db0*/  IMAD.WIDE.U32 R2, R2, -0x2daee0ad, RZ ;  /* 0xd2511f5302027825 */ /* 0x000fca00078e00ff */
[----:B------:R-:W-:Y:S01]  /*18dc0*/  LOP3.LUT R3, R3, R213, R6, 0x96, !PT ;  /* 0x000000d503037212 */ /* 0x000fe200078e9606 */
[----:B------:R-:W-:-:S05]  /*18dd0*/  IMAD.WIDE.U32 R6, R0, -0x326172a9, RZ ;  /* 0xcd9e8d5700067825 */ /* 0x000fca00078e00ff */
[----:B------:R-:W-:-:S05]  /*18de0*/  LOP3.LUT R0, R7, R212, R4, 0x96, !PT ;  /* 0x000000d407007212 */ /* 0x000fca00078e9604 */
[----:B------:R-:W-:-:S05]  /*18df0*/  IMAD.WIDE.U32 R8, R0, -0x2daee0ad, RZ ;  /* 0xd2511f5300087825 */ /* 0x000fca00078e00ff */
[----:B------:R-:W-:Y:S01]  /*18e00*/  LOP3.LUT R2, R9, R210, R2, 0x96, !PT ;  /* 0x000000d209027212 */ /* 0x000fe200078e9602 */
[----:B------:R-:W-:Y:S02]  /*18e10*/  IMAD.MOV.U32 R0, RZ, RZ, R5 ;  /* 0x000000ffff007224 */ /* 0x000fe400078e0005 */
[----:B------:R-:W-:-:S04]  /*18e20*/  IMAD.WIDE.U32 R4, R3, -0x326172a9, RZ ;  /* 0xcd9e8d5703047825 */ /* 0x000fc800078e00ff */
[----:B------:R-:W-:-:S04]  /*18e30*/  IMAD.WIDE.U32 R2, R2, -0x326172a9, RZ ;  /* 0xcd9e8d5702027825 */ /* 0x000fc800078e00ff */
[----:B------:R-:W-:Y:S01]  /*18e40*/  IMAD.MOV.U32 R7, RZ, RZ, R0 ;  /* 0x000000ffff077224 */ /* 0x000fe200078e0000 */
[----:B------:R-:W-:-:S04]  /*18e50*/  LOP3.LUT R0, R2, 0xff, RZ, 0xc0, !PT ;  /* 0x000000ff02007812 */ /* 0x000fc800078ec0ff */
[----:B------:R-:W-:Y:S02]  /*18e60*/  ISETP.GE.U32.AND P2, PT, R217, R0, PT ;  /* 0x00000000d900720c */ /* 0x000fe40003f46070 */
[----:B------:R-:W-:Y:S01]  /*18e70*/  SHF.R.U32.HI R0, RZ, 0x8, R11 ;  /* 0x00000008ff007819 */ /* 0x000fe2000001160b */
[----:B------:R-:W-:Y:S02]  /*18e80*/  IMAD.MOV.U32 R11, RZ, RZ, R218 ;  /* 0x000000ffff0b7224 */ /* 0x000fe400078e00da */
[----:B------:R-:W-:Y:S01]  /*18e90*/  IMAD.MOV.U32 R9, RZ, RZ, R22 ;  /* 0x000000ffff097224 */ /* 0x000fe200078e0016 */
[----:B------:R1:W-:Y:S01]  /*18ea0*/  MUFU.EX2 R218, R84 ;  /* 0x0000005400da7308 */ /* 0x0003e20000000800 */
[----:B------:R-:W-:Y:S02]  /*18eb0*/  LOP3.LUT R0, R0, 0xffff, RZ, 0xc0, !PT ;  /* 0x0000ffff00007812 */ /* 0x000fe400078ec0ff */
[----:B------:R-:W-:Y:S02]  /*18ec0*/  LOP3.LUT R4, R3, R209, R4, 0x96, !PT ;  /* 0x000000d103047212 */ /* 0x000fe400078e9604 */
[----:B------:R-:W-:-:S02]  /*18ed0*/  LOP3.LUT R3, R2, 0xffff, RZ, 0xc0, !PT ;  /* 0x0000ffff02037812 */ /* 0x000fc400078ec0ff */
[----:B------:R-:W-:Y:S02]  /*18ee0*/  SHF.R.U32.HI R10, RZ, 0x10, R2 ;  /* 0x00000010ff0a7819 */ /* 0x000fe40000011602 */
[----:B------:R-:W-:Y:S01]  /*18ef0*/  ISETP.GE.U32.AND P4, PT, R217, R0, PT ;  /* 0x00000000d900720c */ /* 0x000fe20003f86070 */
[----:B-1----:R-:W-:Y:S02]  /*18f00*/  IMAD.MOV.U32 R84, RZ, RZ, R11 ;  /* 0x000000ffff547224 */ /* 0x002fe400078e000b */
[----:B------:R-:W-:Y:S02]  /*18f10*/  IMAD.MOV.U32 R11, RZ, RZ, R7 ;  /* 0x000000ffff0b7224 */ /* 0x000fe400078e0007 */
[----:B------:R-:W-:Y:S02]  /*18f20*/  IMAD.MOV.U32 R7, RZ, RZ, R9 ;  /* 0x000000ffff077224 */ /* 0x000fe400078e0009 */
[--C-:B------:R-:W-:Y:S01]  /*18f30*/  FADD.FTZ R9, R21, R26.reuse ;  /* 0x0000001a15097221 */ /* 0x100fe20000010000 */
[----:B------:R-:W-:-:S02]  /*18f40*/  PRMT R26, R28, 0x7610, R26 ;  /* 0x000076101c1a7816 */ /* 0x000fc4000000001a */
[----:B------:R-:W-:Y:S01]  /*18f50*/  SHF.R.U32.HI R2, RZ, 0x18, R2 ;  /* 0x00000018ff027819 */ /* 0x000fe20000011602 */
[----:B------:R1:W3:Y:S02]  /*18f60*/  MUFU.EX2 R0, R80 ;  /* 0x0000005000007308 */ /* 0x0002e40000000800 */
[----:B------:R-:W-:Y:S01]  /*18f70*/  @!P5 HADD2 R47, -R26.H0_H0, -RZ.H0_H0 ;  /* 0xa00000ff1a2fd230 */ /* 0x000fe20000000900 */
[----:B------:R-:W-:Y:S01]  /*18f80*/  ISETP.GE.U32.AND P6, PT, R217, R2, PT ;  /* 0x00000002d900720c */ /* 0x000fe20003fc6070 */
[----:B------:R-:W-:Y:S01]  /*18f90*/  IMAD.MOV.U32 R21, RZ, RZ, R103 ;  /* 0x000000ffff157224 */ /* 0x000fe200078e0067 */
[----:B------:R-:W-:Y:S02]  /*18fa0*/  LOP3.LUT R2, R20, 0xff, RZ, 0xc0, !PT ;  /* 0x000000ff14027812 */ /* 0x000fe400078ec0ff */
[----:B------:R-:W-:Y:S02]  /*18fb0*/  PRMT R103, R26, 0x5410, R25 ;  /* 0x000054101a677816 */ /* 0x000fe40000000019 */
[----:B------:R-:W-:Y:S01]  /*18fc0*/  @!P5 PRMT R26, R47, 0x5410, RZ ;  /* 0x000054102f1ad816 */ /* 0x000fe200000000ff */
[----:B-1----:R-:W-:-:S02]  /*18fd0*/  IMAD.MOV.U32 R80, RZ, RZ, R187 ;  /* 0x000000ffff507224 */ /* 0x002fc400078e00bb */
[----:B------:R-:W1:Y:S01]  /*18fe0*/  MUFU.EX2 R187, R96 ;  /* 0x0000006000bb7308 */ /* 0x000e620000000800 */
[----:B------:R-:W-:Y:S02]  /*18ff0*/  ISETP.GE.U32.AND P5, PT, R217, R2, PT ;  /* 0x00000002d900720c */ /* 0x000fe40003fa6070 */
[----:B------:R-:W-:Y:S01]  /*19000*/  SHF.R.U32.HI R2, RZ, 0x8, R3 ;  /* 0x00000008ff027819 */ /* 0x000fe20000011603 */
[----:B------:R-:W-:-:S03]  /*19010*/  @!P4 HADD2 R50, -R25.H0_H0, -RZ.H0_H0 ;  /* 0xa00000ff1932c230 */ /* 0x000fc60000000900 */
[----:B------:R-:W-:Y:S02]  /*19020*/  LOP3.LUT R2, R2, 0xffff, RZ, 0xc0, !PT ;  /* 0x0000ffff02027812 */ /* 0x000fe400078ec0ff */
[----:B------:R-:W-:Y:S02]  /*19030*/  @!P4 PRMT R25, R50, 0x5410, RZ ;  /* 0x000054103219c816 */ /* 0x000fe400000000ff */
[----:B------:R-:W-:Y:S01]  /*19040*/  MOV R50, R21 ;  /* 0x0000001500327202 */ /* 0x000fe20000000f00 */
[C---:B---3--:R-:W-:Y:S01]  /*19050*/  FADD.FTZ R21, R0.reuse, R27 ;  /* 0x0000001b00157221 */ /* 0x048fe20000010000 */
[----:B------:R-:W-:Y:S02]  /*19060*/  ISETP.GE.U32.AND P4, PT, R217, R2, PT ;  /* 0x00000002d900720c */ /* 0x000fe40003f86070 */
[----:B------:R-:W-:Y:S02]  /*19070*/  F2FP.PACK_AB R2, R0, R23 ;  /* 0x000000170002723e */ /* 0x000fe400000000ff */
[----:B-1----:R-:W-:-:S04]  /*19080*/  F2FP.PACK_AB R0, R187, R218 ;  /* 0x000000dabb00723e */ /* 0x002fc800000000ff */
[C---:B------:R-:W-:Y:S01]  /*19090*/  PRMT R28, R0.reuse, 0x7610, R28 ;  /* 0x00007610001c7816 */ /* 0x040fe2000000001c */
[----:B------:R-:W-:Y:S01]  /*190a0*/  IMAD.MOV.U32 R96, RZ, RZ, R44 ;  /* 0x000000ffff607224 */ /* 0x000fe200078e002c */
[----:B------:R-:W-:Y:S01]  /*190b0*/  PRMT R27, R0, 0x7632, R27 ;  /* 0x00007632001b7816 */ /* 0x000fe2000000001b */
[----:B------:R-:W-:Y:S02]  /*190c0*/  IMAD.MOV.U32 R44, RZ, RZ, R45 ;  /* 0x000000ffff2c7224 */ /* 0x000fe400078e002d */
[----:B------:R-:W-:Y:S01]  /*190d0*/  @!P5 HADD2 R51, -R28.H0_H0, -RZ.H0_H0 ;  /* 0xa00000ff1c33d230 */ /* 0x000fe20000000900 */
[----:B------:R-:W-:Y:S01]  /*190e0*/  IMAD.MOV.U32 R45, RZ, RZ, R46 ;  /* 0x000000ffff2d7224 */ /* 0x000fe200078e002e */
[----:B------:R-:W-:Y:S01]  /*190f0*/  LOP3.LUT R0, R4, 0xff, RZ, 0xc0, !PT ;  /* 0x000000ff04007812 */ /* 0x000fe200078ec0ff */
[----:B------:R-:W-:Y:S01]  /*19100*/  IMAD.MOV.U32 R46, RZ, RZ, R102 ;  /* 0x000000ffff2e7224 */ /* 0x000fe200078e0066 */
[----:B------:R-:W-:Y:S02]  /*19110*/  PRMT R102, R28, 0x5410, R27 ;  /* 0x000054101c667816 */ /* 0x000fe4000000001b */
[----:B------:R-:W-:-:S02]  /*19120*/  @!P5 PRMT R28, R51, 0x5410, RZ ;  /* 0x00005410331cd816 */ /* 0x000fc400000000ff */
[----:B------:R-:W-:Y:S02]  /*19130*/  ISETP.GE.U32.AND P5, PT, R217, R0, PT ;  /* 0x00000000d900720c */ /* 0x000fe40003fa6070 */
[----:B------:R-:W-:Y:S01]  /*19140*/  LOP3.LUT R0, R4, 0xffff, RZ, 0xc0, !PT ;  /* 0x0000ffff04007812 */ /* 0x000fe200078ec0ff */
[----:B------:R-:W-:Y:S02]  /*19150*/  IMAD.MOV.U32 R20, RZ, RZ, R11 ;  /* 0x000000ffff147224 */ /* 0x000fe400078e000b */
[----:B------:R-:W-:Y:S01]  /*19160*/  IMAD.MOV.U32 R47, RZ, RZ, R7 ;  /* 0x000000ffff2f7224 */ /* 0x000fe200078e0007 */
[----:B------:R-:W-:Y:S01]  /*19170*/  MUFU.EX2 R11, R97 ;  /* 0x00000061000b7308 */ /* 0x000fe20000000800 */
[----:B------:R-:W-:Y:S01]  /*19180*/  SHF.R.U32.HI R0, RZ, 0x8, R0 ;  /* 0x00000008ff007819 */ /* 0x000fe20000011600 */
[----:B------:R-:W-:Y:S01]  /*19190*/  @!P3 HADD2 R54, -R27.H0_H0, -RZ.H0_H0 ;  /* 0xa00000ff1b36b230 */ /* 0x000fe20000000900 */
[--C-:B------:R-:W-:Y:S02]  /*191a0*/  LOP3.LUT R22, R5, R161, R6.reuse, 0x96, !PT ;  /* 0x000000a105167212 */ /* 0x100fe400078e9606 */
[----:B------:R-:W-:-:S03]  /*191b0*/  PRMT R6, R2, 0x7610, R6 ;  /* 0x0000761002067816 */ /* 0x000fc60000000006 */
[----:B------:R1:W3:Y:S01]  /*191c0*/  MUFU.EX2 R7, R85 ;  /* 0x0000005500077308 */ /* 0x0002e20000000800 */
[----:B------:R-:W-:Y:S01]  /*191d0*/  LOP3.LUT R0, R0, 0xffff, RZ, 0xc0, !PT ;  /* 0x0000ffff00007812 */ /* 0x000fe200078ec0ff */
[----:B------:R-:W-:Y:S01]  /*191e0*/  @!P5 HADD2 R57, -R6.H0_H0, -RZ.H0_H0 ;  /* 0xa00000ff0639d230 */ /* 0x000fe20000000900 */
[----:B------:R-:W-:Y:S02]  /*191f0*/  @!P3 PRMT R27, R54, 0x5410, RZ ;  /* 0x00005410361bb816 */ /* 0x000fe400000000ff */
[----:B------:R-:W-:Y:S01]  /*19200*/  PRMT R5, R2, 0x7632, R5 ;  /* 0x0000763202057816 */ /* 0x000fe20000000005 */
[----:B------:R-:W-:Y:S01]  /*19210*/  IMAD.WIDE.U32 R2, R22, -0x2daee0ad, RZ ;  /* 0xd2511f5316027825 */ /* 0x000fe200078e00ff */
[----:B------:R-:W-:Y:S02]  /*19220*/  ISETP.GE.U32.AND P3, PT, R217, R0, PT ;  /* 0x00000000d900720c */ /* 0x000fe40003f66070 */
[----:B------:R-:W-:Y:S01]  /*19230*/  LOP3.LUT R0, R10, 0xff, RZ, 0xc0, !PT ;  /* 0x000000ff0a007812 */ /* 0x000fe200078ec0ff */
[----:B-1----:R-:W-:Y:S01]  /*19240*/  IMAD.MOV.U32 R85, RZ, RZ, R55 ;  /* 0x000000ffff557224 */ /* 0x002fe200078e0037 */
[----:B------:R-:W-:-:S02]  /*19250*/  PRMT R55, R6, 0x5410, R5 ;  /* 0x0000541006377816 */ /* 0x000fc40000000005 */
[----:B------:R-:W-:Y:S02]  /*19260*/  @!P5 PRMT R6, R57, 0x5410, RZ ;  /* 0x000054103906d816 */ /* 0x000fe400000000ff */
[----:B------:R-:W-:Y:S02]  /*19270*/  ISETP.GE.U32.AND P5, PT, R217, R0, PT ;  /* 0x00000000d900720c */ /* 0x000fe40003fa6070 */
[----:B------:R-:W-:Y:S02]  /*19280*/  LOP3.LUT R0, R3, R244, R8, 0x96, !PT ;  /* 0x000000f403007212 */ /* 0x000fe400078e9608 */
[----:B---3--:R-:W-:Y:S01]  /*19290*/  F2FP.PACK_AB R8, R11, R7 ;  /* 0x000000070b08723e */ /* 0x008fe200000000ff */
[----:B------:R-:W-:-:S03]  /*192a0*/  IMAD.MOV.U32 R57, RZ, RZ, R47 ;  /* 0x000000ffff397224 */ /* 0x000fc600078e002f */
[C---:B------:R-:W-:Y:S01]  /*192b0*/  PRMT R23, R8.reuse, 0x7610, R23 ;  /* 0x0000761008177816 */ /* 0x040fe20000000017 */
[----:B------:R-:W-:Y:S01]  /*192c0*/  IMAD.MOV.U32 R47, RZ, RZ, R20 ;  /* 0x000000ffff2f7224 */ /* 0x000fe200078e0014 */
[----:B------:R-:W-:Y:S01]  /*192d0*/  PRMT R8, R8, 0x7632, R8 ;  /* 0x0000763208087816 */ /* 0x000fe20000000008 */
[----:B------:R-:W-:Y:S01]  /*192e0*/  FADD.FTZ R20, R30, R9 ;  /* 0x000000091e147221 */ /* 0x000fe20000010000 */
[C---:B------:R-:W-:Y:S01]  /*192f0*/  LOP3.LUT R9, R2.reuse, 0xff, RZ, 0xc0, !PT ;  /* 0x000000ff02097812 */ /* 0x040fe200078ec0ff */
[----:B------:R-:W-:Y:S01]  /*19300*/  @!P2 HADD2 R60, -R23.H0_H0, -RZ.H0_H0 ;  /* 0xa00000ff173ca230 */ /* 0x000fe20000000900 */
[----:B------:R-:W-:Y:S02]  /*19310*/  LOP3.LUT R3, R2, 0xffff, RZ, 0xc0, !PT ;  /* 0x0000ffff02037812 */ /* 0x000fe400078ec0ff */
[--C-:B------:R-:W-:Y:S02]  /*19320*/  SHF.R.U32.HI R30, RZ, 0x10, R2.reuse ;  /* 0x00000010ff1e7819 */ /* 0x100fe40000011602 */
[----:B------:R-:W-:-:S02]  /*19330*/  SHF.R.U32.HI R2, RZ, 0x18, R2 ;  /* 0x00000018ff027819 */ /* 0x000fc40000011602 */
[----:B------:R-:W-:Y:S02]  /*19340*/  PRMT R54, R23, 0x5410, R8 ;  /* 0x0000541017367816 */ /* 0x000fe40000000008 */
[----:B------:R-:W-:Y:S02]  /*19350*/  @!P2 PRMT R23, R60, 0x5410, RZ ;  /* 0x000054103c17a816 */ /* 0x000fe400000000ff */
[----:B------:R-:W-:Y:S01]  /*19360*/  ISETP.GE.U32.AND P2, PT, R217, R2, PT ;  /* 0x00000002d900720c */ /* 0x000fe20003f46070 */
[----:B------:R-:W-:Y:S01]  /*19370*/  @!P3 HADD2 R58, -R5.H0_H0, -RZ.H0_H0 ;  /* 0xa00000ff053ab230 */ /* 0x000fe20000000900 */
[----:B------:R-:W-:Y:S01]  /*19380*/  SHF.R.U32.HI R2, RZ, 0x8, R3 ;  /* 0x00000008ff027819 */ /* 0x000fe20000011603 */
[----:B------:R-:W-:Y:S01]  /*19390*/  @!P4 HADD2 R59, -R8.H0_H0, -RZ.H0_H0 ;  /* 0xa00000ff083bc230 */ /* 0x000fe20000000900 */
[----:B------:R-:W-:Y:S02]  /*193a0*/  PRMT R10, R81, 0x7610, R10 ;  /* 0x00007610510a7816 */ /* 0x000fe4000000000a */
[----:B------:R-:W-:-:S02]  /*193b0*/  LOP3.LUT R2, R2, 0xffff, RZ, 0xc0, !PT ;  /* 0x0000ffff02027812 */ /* 0x000fc400078ec0ff */
[----:B------:R-:W-:Y:S01]  /*193c0*/  @!P3 PRMT R5, R58, 0x5410, RZ ;  /* 0x000054103a05b816 */ /* 0x000fe200000000ff */
[----:B------:R-:W-:Y:S01]  /*193d0*/  @!P5 HADD2 R61, -R10.H0_H0, -RZ.H0_H0 ;  /* 0xa00000ff0a3dd230 */ /* 0x000fe20000000900 */
[----:B------:R-:W-:Y:S02]  /*193e0*/  ISETP.GE.U32.AND P3, PT, R217, R9, PT ;  /* 0x00000009d900720c */ /* 0x000fe40003f66070 */
[----:B------:R-:W-:Y:S02]  /*193f0*/  @!P4 PRMT R8, R59, 0x5410, RZ ;  /* 0x000054103b08c816 */ /* 0x000fe400000000ff */
[----:B------:R-:W-:Y:S02]  /*19400*/  PRMT R9, R81, 0x7632, R9 ;  /* 0x0000763251097816 */ /* 0x000fe40000000009 */
[----:B------:R-:W-:Y:S02]  /*19410*/  ISETP.GE.U32.AND P4, PT, R217, R2, PT ;  /* 0x00000002d900720c */ /* 0x000fe40003f86070 */
[----:B------:R1:W-:Y:S01]  /*19420*/  MUFU.EX2 R2, R100 ;  /* 0x0000006400027308 */ /* 0x0003e20000000800 */
[----:B------:R-:W-:-:S02]  /*19430*/  LOP3.LUT R3, R0, 0xff, RZ, 0xc0, !PT ;  /* 0x000000ff00037812 */ /* 0x000fc400078ec0ff */
[----:B------:R-:W-:Y:S02]  /*19440*/  PRMT R51, R10, 0x5410, R9 ;  /* 0x000054100a337816 */ /* 0x000fe40000000009 */
[----:B------:R-:W-:Y:S02]  /*19450*/  @!P5 PRMT R10, R61, 0x5410, RZ ;  /* 0x000054103d0ad816 */ /* 0x000fe400000000ff */
[----:B------:R-:W-:Y:S02]  /*19460*/  ISETP.GE.U32.AND P5, PT, R217, R3, PT ;  /* 0x00000003d900720c */ /* 0x000fe40003fa6070 */
[----:B------:R-:W-:Y:S01]  /*19470*/  LOP3.LUT R3, R0, 0xffff, RZ, 0xc0, !PT ;  /* 0x0000ffff00037812 */ /* 0x000fe200078ec0ff */
[----:B-1----:R-:W-:Y:S02]  /*19480*/  IMAD.MOV.U32 R100, RZ, RZ, R183 ;  /* 0x000000ffff647224 */ /* 0x002fe400078e00b7 */
[----:B------:R-:W1:Y:S01]  /*19490*/  MUFU.EX2 R183, R101 ;  /* 0x0000006500b77308 */ /* 0x000e620000000800 */
[----:B------:R-:W-:Y:S01]  /*194a0*/  SHF.R.U32.HI R3, RZ, 0x8, R3 ;  /* 0x00000008ff037819 */ /* 0x000fe20000011603 */
[----:B------:R-:W-:-:S03]  /*194b0*/  @!P6 HADD2 R62, -R9.H0_H0, -RZ.H0_H0 ;  /* 0xa00000ff093ee230 */ /* 0x000fc60000000900 */
[----:B------:R-:W-:Y:S02]  /*194c0*/  LOP3.LUT R3, R3, 0xffff, RZ, 0xc0, !PT ;  /* 0x0000ffff03037812 */ /* 0x000fe400078ec0ff */
[----:B------:R-:W-:Y:S02]  /*194d0*/  @!P6 PRMT R9, R62, 0x5410, RZ ;  /* 0x000054103e09e816 */ /* 0x000fe400000000ff */
[----:B------:R-:W-:Y:S01]  /*194e0*/  ISETP.GE.U32.AND P6, PT, R217, R3, PT ;  /* 0x00000003d900720c */ /* 0x000fe20003fc6070 */
[----:B------:R-:W-:Y:S01]  /*194f0*/  FADD.FTZ R21, R7, R21 ;  /* 0x0000001507157221 */ /* 0x000fe20000010000 */
[----:B-1----:R-:W-:-:S04]  /*19500*/  F2FP.PACK_AB R3, R183, R2 ;  /* 0x00000002b703723e */ /* 0x002fc800000000ff */
[C---:B------:R-:W-:Y:S01]  /*19510*/  PRMT R7, R3.reuse, 0x7610, R7 ;  /* 0x0000761003077816 */ /* 0x040fe20000000007 */
[----:B------:R-:W-:Y:S02]  /*19520*/  IMAD.MOV.U32 R60, RZ, RZ, R185 ;  /* 0x000000ffff3c7224 */ /* 0x000fe400078e00b9 */
[----:B------:R-:W-:Y:S01]  /*19530*/  FADD.FTZ R20, R24, R20 ;  /* 0x0000001418147221 */ /* 0x000fe20000010000 */
[----:B------:R-:W-:Y:S01]  /*19540*/  MUFU.EX2 R185, R117 ;  /* 0x0000007500b97308 */ /* 0x000fe20000000800 */
[----:B------:R-:W-:Y:S01]  /*19550*/  IMAD.MOV.U32 R62, RZ, RZ, R186 ;  /* 0x000000ffff3e7224 */ /* 0x000fe200078e00ba */
[----:B------:R-:W-:Y:S01]  /*19560*/  @!P5 HADD2 R63, -R7.H0_H0, -RZ.H0_H0 ;  /* 0xa00000ff073fd230 */ /* 0x000fe20000000900 */
[----:B------:R-:W-:Y:S01]  /*19570*/  PRMT R24, R3, 0x7632, R24 ;  /* 0x0000763203187816 */ /* 0x000fe20000000018 */
[----:B------:R-:W-:Y:S01]  /*19580*/  IMAD.MOV.U32 R101, RZ, RZ, R80 ;  /* 0x000000ffff657224 */ /* 0x000fe200078e0050 */
[----:B------:R-:W-:-:S03]  /*19590*/  SHF.R.U32.HI R3, RZ, 0x18, R4 ;  /* 0x00000018ff037819 */ /* 0x000fc60000011604 */
[----:B------:R-:W1:Y:S01]  /*195a0*/  MUFU.EX2 R186, R128 ;  /* 0x0000008000ba7308 */ /* 0x000e620000000800 */
[----:B------:R-:W-:Y:S02]  /*195b0*/  PRMT R80, R7, 0x5410, R24 ;  /* 0x0000541007507816 */ /* 0x000fe40000000018 */
[----:B------:R-:W-:Y:S02]  /*195c0*/  @!P5 PRMT R7, R63, 0x5410, RZ ;  /* 0x000054103f07d816 */ /* 0x000fe400000000ff */
[----:B------:R-:W-:Y:S02]  /*195d0*/  ISETP.GE.U32.AND P5, PT, R217, R3, PT ;  /* 0x00000003d900720c */ /* 0x000fe40003fa6070 */
[----:B------:R-:W-:Y:S01]  /*195e0*/  SHF.R.U32.HI R3, RZ, 0x10, R4 ;  /* 0x00000010ff037819 */ /* 0x000fe20000011604 */
[----:B------:R-:W-:Y:S01]  /*195f0*/  @!P6 HADD2 R66, -R24.H0_H0, -RZ.H0_H0 ;  /* 0xa00000ff1842e230 */ /* 0x000fe20000000900 */
[----:B------:R-:W-:Y:S02]  /*19600*/  IMAD.MOV.U32 R63, RZ, RZ, R182 ;  /* 0x000000ffff3f7224 */ /* 0x000fe400078e00b6 */
[----:B------:R-:W-:Y:S01]  /*19610*/  LOP3.LUT R3, R3, 0xff, RZ, 0xc0, !PT ;  /* 0x000000ff03037812 */ /* 0x000fe200078ec0ff */
[----:B------:R3:W-:Y:S01]  /*19620*/  MUFU.EX2 R182, R112 ;  /* 0x0000007000b67308 */ /* 0x0007e20000000800 */
[----:B------:R-:W-:-:S02]  /*19630*/  @!P6 PRMT R24, R66, 0x5410, RZ ;  /* 0x000054104218e816 */ /* 0x000fc400000000ff */
[----:B------:R-:W-:Y:S02]  /*19640*/  ISETP.GE.U32.AND P6, PT, R217, R3, PT ;  /* 0x00000003d900720c */ /* 0x000fe40003fc6070 */
[----:B-1----:R-:W-:-:S04]  /*19650*/  F2FP.PACK_AB R3, R186, R185 ;  /* 0x000000b9ba03723e */ /* 0x002fc800000000ff */
[----:B------:R-:W-:Y:S01]  /*19660*/  PRMT R22, R3, 0x7610, R22 ;  /* 0x0000761003167816 */ /* 0x000fe20000000016 */
[----:B---3--:R-:W-:Y:S02]  /*19670*/  IMAD.MOV.U32 R112, RZ, RZ, R181 ;  /* 0x000000ffff707224 */ /* 0x008fe400078e00b5 */
[----:B------:R-:W1:Y:S01]  /*19680*/  MUFU.EX2 R181, R116 ;  /* 0x0000007400b57308 */ /* 0x000e620000000800 */
[--C-:B------:R-:W-:Y:S01]  /*19690*/  FADD.FTZ R4, R11, R21.reuse ;  /* 0x000000150b047221 */ /* 0x100fe20000010000 */
[----:B------:R-:W-:Y:S01]  /*196a0*/  PRMT R21, R3, 0x7632, R21 ;  /* 0x0000763203157816 */ /* 0x000fe20000000015 */
[----:B------:R-:W-:Y:S01]  /*196b0*/  @!P3 HADD2 R71, -R22.H0_H0, -RZ.H0_H0 ;  /* 0xa00000ff1647b230 */ /* 0x000fe20000000900 */
[----:B------:R-:W-:Y:S02]  /*196c0*/  LOP3.LUT R3, R30, 0xff, RZ, 0xc0, !PT ;  /* 0x000000ff1e037812 */ /* 0x000fe400078ec0ff */
[----:B------:R-:W-:Y:S02]  /*196d0*/  PRMT R66, R22, 0x5410, R21 ;  /* 0x0000541016427816 */ /* 0x000fe40000000015 */
[----:B------:R-:W-:-:S02]  /*196e0*/  @!P3 PRMT R22, R71, 0x5410, RZ ;  /* 0x000054104716b816 */ /* 0x000fc400000000ff */
[----:B------:R-:W-:Y:S01]  /*196f0*/  ISETP.GE.U32.AND P3, PT, R217, R3, PT ;  /* 0x00000003d900720c */ /* 0x000fe20003f66070 */
[----:B------:R-:W-:Y:S01]  /*19700*/  FADD.FTZ R97, R2, R4 ;  /* 0x0000000402617221 */ /* 0x000fe20000010000 */
[----:B-1----:R-:W-:-:S04]  /*19710*/  F2FP.PACK_AB R3, R181, R182 ;  /* 0x000000b6b503723e */ /* 0x002fc800000000ff */
[----:B------:R-:W-:Y:S01]  /*19720*/  PRMT R4, R3, 0x7632, R4 ;  /* 0x0000763203047816 */ /* 0x000fe20000000004 */
[----:B------:R-:W-:-:S04]  /*19730*/  IMAD.MOV.U32 R116, RZ, RZ, R65 ;  /* 0x000000ffff747224 */ /* 0x000fc800078e0041 */
[----:B------:R-:W-:Y:S01]  /*19740*/  @!P2 HADD2 R83, -R4.H0_H0, -RZ.H0_H0 ;  /* 0xa00000ff0453a230 */ /* 0x000fe20000000900 */
[----:B------:R-:W-:-:S04]  /*19750*/  PRMT R65, R3, 0x5410, R4 ;  /* 0x0000541003417816 */ /* 0x000fc80000000004 */
[----:B------:R-:W-:Y:S02]  /*19760*/  @!P2 PRMT R4, R83, 0x5410, RZ ;  /* 0x000054105304a816 */ /* 0x000fe400000000ff */
[----:B------:R-:W3:Y:S01]  /*19770*/  LDL R83, [R1+0xc8] ;  /* 0x0000c80001537983 */ /* 0x000ee20000100800 */
[----:B------:R-:W-:Y:S02]  /*19780*/  IMAD.MOV.U32 R128, RZ, RZ, R46 ;  /* 0x000000ffff807224 */ /* 0x000fe400078e002e */
[----:B------:R-:W-:Y:S02]  /*19790*/  IMAD.MOV.U32 R46, RZ, RZ, R246 ;  /* 0x000000ffff2e7224 */ /* 0x000fe400078e00f6 */
[----:B------:R-:W-:Y:S02]  /*197a0*/  IMAD.MOV.U32 R61, RZ, RZ, R44 ;  /* 0x000000ffff3d7224 */ /* 0x000fe400078e002c */
[----:B------:R-:W-:Y:S01]  /*197b0*/  IMAD.MOV.U32 R44, RZ, RZ, R247 ;  /* 0x000000ffff2c7224 */ /* 0x000fe200078e00f7 */
[----:B------:R-:W-:Y:S01]  /*197c0*/  @!P3 HADD2 R82, -R3.H0_H0, -RZ.H0_H0 ;  /* 0xa00000ff0352b230 */ /* 0x000fe20000000900 */
[----:B------:R-:W-:Y:S01]  /*197d0*/  FADD.FTZ R81, R41, R20 ;  /* 0x0000001429517221 */ /* 0x000fe20000010000 */
[----:B------:R-:W-:Y:S01]  /*197e0*/  @P3 PRMT R41, R3, 0x7610, R41 ;  /* 0x0000761003293816 */ /* 0x000fe20000000029 */
[----:B------:R-:W-:Y:S04]  /*197f0*/  ST.E.U16 [R12.64+-0xc0], R33 ;  /* 0xffff40210c007985 */ /* 0x000fe8000c101504 */
[----:B------:R-:W-:Y:S01]  /*19800*/  ST.E.U16 [R12.64+-0xbe], R32 ;  /* 0xffff42200c007985 */ /* 0x000fe2000c101504 */
[----:B------:R-:W-:Y:S01]  /*19810*/  @!P4 HADD2 R67, -R21.H0_H0, -RZ.H0_H0 ;  /* 0xa00000ff1543c230 */ /* 0x000fe20000000900 */
[----:B------:R-:W-:-:S02]  /*19820*/  SHF.R.U32.HI R2, RZ, 0x18, R0 ;  /* 0x00000018ff027819 */ /* 0x000fc40000011600 */
[----:B------:R-:W-:Y:S02]  /*19830*/  SHF.R.U32.HI R0, RZ, 0x10, R0 ;  /* 0x00000010ff007819 */ /* 0x000fe40000011600 */
[----:B------:R-:W-:Y:S02]  /*19840*/  @!P4 PRMT R21, R67, 0x5410, RZ ;  /* 0x000054104315c816 */ /* 0x000fe400000000ff */
[----:B------:R-:W-:Y:S02]  /*19850*/  ISETP.GE.U32.AND P4, PT, R217, R2, PT ;  /* 0x00000002d900720c */ /* 0x000fe40003f86070 */
[----:B------:R-:W-:Y:S02]  /*19860*/  LOP3.LUT R0, R0, 0xff, RZ, 0xc0, !PT ;  /* 0x000000ff00007812 */ /* 0x000fe400078ec0ff */
[----:B------:R-:W-:Y:S02]  /*19870*/  PRMT R2, R129, 0x7610, R2 ;  /* 0x0000761081027816 */ /* 0x000fe40000000002 */
[----:B------:R-:W-:-:S02]  /*19880*/  @!P3 PRMT R41, R82, 0x5410, RZ ;  /* 0x000054105229b816 */ /* 0x000fc400000000ff */
[----:B------:R-:W-:Y:S01]  /*19890*/  ISETP.GE.U32.AND P3, PT, R217, R0, PT ;  /* 0x00000000d900720c */ /* 0x000fe20003f66070 */
[----:B------:R-:W-:Y:S01]  /*198a0*/  @!P6 HADD2 R99, -R2.H0_H0, -RZ.H0_H0 ;  /* 0xa00000ff0263e230 */ /* 0x000fe20000000900 */
[----:B------:R-:W-:Y:S01]  /*198b0*/  PRMT R0, R129, 0x7632, R0 ;  /* 0x0000763281007816 */ /* 0x000fe20000000000 */
[----:B------:R-:W-:-:S03]  /*198c0*/  IMAD.MOV.U32 R58, RZ, RZ, R50 ;  /* 0x000000ffff3a7224 */ /* 0x000fc600078e0032 */
[----:B------:R-:W-:Y:S02]  /*198d0*/  PRMT R50, R2, 0x5410, R0 ;  /* 0x0000541002327816 */ /* 0x000fe40000000000 */
[----:B------:R-:W-:Y:S02]  /*198e0*/  @!P6 PRMT R2, R99, 0x5410, RZ ;  /* 0x000054106302e816 */ /* 0x000fe400000000ff */
[----:B---3--:R-:W-:-:S05]  /*198f0*/  LOP3.LUT R246, R15, R83, R238, 0x96, !PT ;  /* 0x000000530ff67212 */ /* 0x008fca00078e96ee */
[----:B------:R1:W-:Y:S02]  /*19900*/  STL [R1+0x40], R246 ;  /* 0x000040f601007387 */ /* 0x0003e40000100800 */
[----:B-1----:R-:W-:-:S05]  /*19910*/  IMAD.WIDE.U32 R246, R246, -0x326172a9, RZ ;  /* 0xcd9e8d57f6f67825 */ /* 0x002fca00078e00ff */
[----:B------:R-:W-:-:S05]  /*19920*/  LOP3.LUT R3, R247, R236, R34, 0x96, !PT ;  /* 0x000000ecf7037212 */ /* 0x000fca00078e9622 */
[----:B------:R-:W-:Y:S01]  /*19930*/  IMAD.WIDE.U32 R32, R3, -0x2daee0ad, RZ ;  /* 0xd2511f5303207825 */ /* 0x000fe200078e00ff */
[----:B------:R-:W-:Y:S02]  /*19940*/  LOP3.LUT R3, R49, R220, R14, 0x96, !PT ;  /* 0x000000dc31037212 */ /* 0x000fe400078e960e */
[----:B------:R-:W3:Y:S04]  /*19950*/  LDL.LU.64 R14, [R1+0x190] ;  /* 0x00019000010e7983 */ /* 0x000ee80000300a00 */
[----:B------:R-:W4:Y:S04]  /*19960*/  LDL R99, [R1+0x124] ;  /* 0x0001240001637983 */ /* 0x000f280000100800 */
[----:B------:R-:W4:Y:S01]  /*19970*/  LDL R49, [R1+0xd4] ;  /* 0x0000d40001317983 */ /* 0x000f220000100800 */
[----:B------:R-:W-:Y:S01]  /*19980*/  IMAD.MOV.U32 R59, RZ, RZ, R47 ;  /* 0x000000ffff3b7224 */ /* 0x000fe200078e002f */
[----:B------:R-:W1:Y:S01]  /*19990*/  MUFU.EX2 R11, R132 ;  /* 0x00000084000b7308 */ /* 0x000e620000000800 */
[----:B------:R-:W-:-:S07]  /*199a0*/  IMAD.MOV.U32 R47, RZ, RZ, R180 ;  /* 0x000000ffff2f7224 */ /* 0x000fce00078e00b4 */
[----:B------:R-:W2:Y:S01]  /*199b0*/  MUFU.EX2 R180, R133 ;  /* 0x0000008500b47308 */ /* 0x000ea20000000800 */
[----:B------:R-:W-:Y:S01]  /*199c0*/  MOV R117, R45 ;  /* 0x0000002d00757202 */ /* 0x000fe20000000f00 */
[----:B------:R-:W-:Y:S02]  /*199d0*/  IMAD.MOV.U32 R45, RZ, RZ, R252 ;  /* 0x000000ffff2d7224 */ /* 0x000fe400078e00fc */
[----:B-1----:R-:W-:Y:S01]  /*199e0*/  FADD.FTZ R252, R11, R113 ;  /* 0x000000710bfc7221 */ /* 0x002fe20000010000 */
[----:B--2---:R-:W-:-:S04]  /*199f0*/  F2FP.PACK_AB R11, R180, R11 ;  /* 0x0000000bb40b723e */ /* 0x004fc800000000ff */
[C---:B------:R-:W-:Y:S02]  /*19a00*/  PRMT R20, R11.reuse, 0x7610, R20 ;  /* 0x000076100b147816 */ /* 0x040fe40000000014 */
[----:B------:R-:W-:Y:S02]  /*19a10*/  PRMT R11, R11, 0x7632, R11 ;  /* 0x000076320b0b7816 */ /* 0x000fe4000000000b */
[----:B------:R-:W-:Y:S01]  /*19a20*/  LOP3.LUT R33, R33, R215, R48, 0x96, !PT ;  /* 0x000000d721217212 */ /* 0x000fe200078e9630 */
[----:B------:R-:W-:Y:S02]  /*19a30*/  @!P3 HADD2 R87, -R20.H0_H0, -RZ.H0_H0 ;  /* 0xa00000ff1457b230 */ /* 0x000fe40000000900 */
[----:B------:R-:W-:Y:S01]  /*19a40*/  @!P4 HADD2 R86, -R11.H0_H0, -RZ.H0_H0 ;  /* 0xa00000ff0b56c230 */ /* 0x000fe20000000900 */
[----:B------:R-:W-:Y:S01]  /*19a50*/  PRMT R67, R20, 0x5410, R11 ;  /* 0x0000541014437816 */ /* 0x000fe2000000000b */
[----:B------:R1:W-:Y:S01]  /*19a60*/  ST.E.U16 [R18.64+-0xc0], R31 ;  /* 0xffff401f12007985 */ /* 0x0003e2000c101504 */
[----:B------:R-:W-:-:S02]  /*19a70*/  @!P3 PRMT R20, R87, 0x5410, RZ ;  /* 0x000054105714b816 */ /* 0x000fc400000000ff */
[----:B------:R-:W-:Y:S01]  /*19a80*/  @!P4 PRMT R11, R86, 0x5410, RZ ;  /* 0x00005410560bc816 */ /* 0x000fe200000000ff */
[----:B------:R-:W-:Y:S01]  /*19a90*/  IMAD.WIDE.U32 R86, R33, -0x326172a9, RZ ;  /* 0xcd9e8d5721567825 */ /* 0x000fe200078e00ff */
[----:B------:R-:W-:Y:S04]  /*19aa0*/  ST.E.U16 [R18.64+-0xbe], R52 ;  /* 0xffff423412007985 */ /* 0x000fe8000c101504 */
[----:B------:R2:W-:Y:S01]  /*19ab0*/  ST.E.U16 [R16.64+-0xc0], R6 ;  /* 0xffff400610007985 */ /* 0x0005e2000c101504 */
[----:B------:R-:W-:Y:S01]  /*19ac0*/  IMAD.MOV.U32 R113, RZ, RZ, R101 ;  /* 0x000000ffff717224 */ /* 0x000fe200078e0065 */
[----:B------:R-:W-:Y:S01]  /*19ad0*/  MOV R71, R100 ;  /* 0x0000006400477202 */ /* 0x000fe20000000f00 */
[----:B-1----:R-:W-:-:S05]  /*19ae0*/  IMAD.WIDE.U32 R30, R3, -0x326172a9, RZ ;  /* 0xcd9e8d57031e7825 */ /* 0x002fca00078e00ff */
[----:B------:R-:W-:Y:S02]  /*19af0*/  LOP3.LUT R3, R87, R212, R30, 0x96, !PT ;  /* 0x000000d457037212 */ /* 0x000fe400078e961e */
[----:B--2---:R-:W-:-:S03]  /*19b00*/  LOP3.LUT R6, R31, R214, R246, 0x96, !PT ;  /* 0x000000d61f067212 */ /* 0x004fc600078e96f6 */
[----:B------:R-:W-:-:S04]  /*19b10*/  IMAD.WIDE.U32 R100, R3, -0x2daee0ad, RZ ;  /* 0xd2511f5303647825 */ /* 0x000fc800078e00ff */
[----:B------:R-:W-:Y:S01]  /*19b20*/  IMAD.WIDE.U32 R30, R6, -0x2daee0ad, RZ ;  /* 0xd2511f53061e7825 */ /* 0x000fe200078e00ff */
[----:B------:R-:W-:Y:S01]  /*19b30*/  @!P5 HADD2 R98, -R0.H0_H0, -RZ.H0_H0 ;  /* 0xa00000ff0062d230 */ /* 0x000fe20000000900 */
[----:B------:R1:W-:Y:S03]  /*19b40*/  ST.E.U16 [R16.64+-0xbe], R5 ;  /* 0xffff420510007985 */ /* 0x0003e6000c101504 */
[----:B------:R-:W-:Y:S01]  /*19b50*/  LOP3.LUT R3, R101, R210, R30, 0x96, !PT ;  /* 0x000000d265037212 */ /* 0x000fe200078e961e */
[----:B------:R-:W-:Y:S01]  /*19b60*/  IMAD.MOV.U32 R132, RZ, RZ, R112 ;  /* 0x000000ffff847224 */ /* 0x000fe200078e0070 */
[----:B------:R-:W-:Y:S01]  /*19b70*/  @!P5 PRMT R0, R98, 0x5410, RZ ;  /* 0x000054106200d816 */ /* 0x000fe200000000ff */
[----:B------:R-:W-:Y:S02]  /*19b80*/  IMAD.MOV.U32 R129, RZ, RZ, R128 ;  /* 0x000000ffff817224 */ /* 0x000fe400078e0080 */
[----:B------:R-:W-:-:S02]  /*19b90*/  IMAD.MOV.U32 R112, RZ, RZ, R57 ;  /* 0x000000ffff707224 */ /* 0x000fc400078e0039 */
[----:B------:R-:W-:Y:S02]  /*19ba0*/  IMAD.MOV.U32 R128, RZ, RZ, R85 ;  /* 0x000000ffff807224 */ /* 0x000fe400078e0055 */
[----:B------:R-:W-:Y:S01]  /*19bb0*/  IMAD.MOV.U32 R57, RZ, RZ, R84 ;  /* 0x000000ffff397224 */ /* 0x000fe200078e0054 */
[----:B-1----:R-:W-:-:S05]  /*19bc0*/  LOP3.LUT R5, R31, R213, R32, 0x96, !PT ;  /* 0x000000d51f057212 */ /* 0x002fca00078e9620 */
[----:B------:R-:W-:-:S04]  /*19bd0*/  IMAD.WIDE.U32 R84, R5, -0x326172a9, RZ ;  /* 0xcd9e8d5705547825 */ /* 0x000fc800078e00ff */
[----:B------:R-:W-:Y:S02]  /*19be0*/  IMAD.MOV.U32 R82, RZ, RZ, R63 ;  /* 0x000000ffff527224 */ /* 0x000fe400078e003f */
[----:B------:R-:W-:Y:S02]  /*19bf0*/  IMAD.MOV.U32 R63, RZ, RZ, R117 ;  /* 0x000000ffff3f7224 */ /* 0x000fe400078e0075 */
[----:B------:R-:W-:Y:S02]  /*19c00*/  IMAD.MOV.U32 R117, RZ, RZ, R58 ;  /* 0x000000ffff757224 */ /* 0x000fe400078e003a */
[----:B------:R-:W-:Y:S02]  /*19c10*/  IMAD.MOV.U32 R58, RZ, RZ, R43 ;  /* 0x000000ffff3a7224 */ /* 0x000fe400078e002b */
[----:B------:R-:W-:Y:S02]  /*19c20*/  IMAD.MOV.U32 R133, RZ, RZ, R116 ;  /* 0x000000ffff857224 */ /* 0x000fe400078e0074 */
[----:B------:R-:W-:-:S02]  /*19c30*/  IMAD.MOV.U32 R116, RZ, RZ, R59 ;  /* 0x000000ffff747224 */ /* 0x000fc400078e003b */
[----:B------:R-:W-:Y:S01]  /*19c40*/  IMAD.MOV.U32 R59, RZ, RZ, R42 ;  /* 0x000000ffff3b7224 */ /* 0x000fe200078e002a */
[----:B---3--:R1:W-:Y:S04]  /*19c50*/  ST.E.U16 [R14.64+-0xc0], R2 ;  /* 0xffff40020e007985 */ /* 0x0083e8000c101504 */
        /* <DEDUP_REMOVED lines=16> */
[----:B----4-:R-:W-:Y:S01]  /*19d60*/  IMAD.WIDE.U32 R98, R99, -0x326172a9, RZ ;  /* 0xcd9e8d5763627825 */ /* 0x010fe200078e00ff */
[----:B------:R-:W-:Y:S02]  /*19d70*/  SHF.R.U32.HI R2, RZ, 0x18, R0 ;  /* 0x00000018ff027819 */ /* 0x000fe40000011600 */
[----:B------:R-:W-:Y:S01]  /*19d80*/  LOP3.LUT R0, R3, 0xff, RZ, 0xc0, !PT ;  /* 0x000000ff03007812 */ /* 0x000fe200078ec0ff */
[----:B------:R-:W-:Y:S03]  /*19d90*/  ST.E.U16 [R12.64+-0xb0], R53 ;  /* 0xffff50350c007985 */ /* 0x000fe6000c101504 */
[----:B------:R-:W-:Y:S01]  /*19da0*/  PRMT R42, R0, 0x5410, R2 ;  /* 0x00005410002a7816 */ /* 0x000fe20000000002 */
[----:B------:R-:W-:Y:S01]  /*19db0*/  ST.E.U16 [R12.64+-0xae], R64 ;  /* 0xffff52400c007985 */ /* 0x000fe2000c101504 */
[----:B------:R-:W-:-:S03]  /*19dc0*/  LOP3.LUT R0, R49, R99, RZ, 0x3c, !PT ;  /* 0x0000006331007212 */ /* 0x000fc600078e3cff */
[----:B------:R-:W-:Y:S04]  /*19dd0*/  ST.E.U16 [R18.64+-0xb0], R39 ;  /* 0xffff502712007985 */ /* 0x000fe8000c101504 */
[----:B------:R-:W-:Y:S04]  /*19de0*/  ST.E.U16 [R18.64+-0xae], R40 ;  /* 0xffff522812007985 */ /* 0x000fe8000c101504 */
[----:B------:R-:W-:Y:S04]  /*19df0*/  ST.E.U16 [R16.64+-0xb0], R23 ;  /* 0xffff501710007985 */ /* 0x000fe8000c101504 */
[----:B------:R-:W-:Y:S04]  /*19e00*/  ST.E.U16 [R16.64+-0xae], R8 ;  /* 0xffff520810007985 */ /* 0x000fe8000c101504 */
[----:B------:R1:W-:Y:S01]  /*19e10*/  ST.E.U16 [R14.64+-0xae], R9 ;  /* 0xffff52090e007985 */ /* 0x0003e2000c101504 */
[----:B------:R-:W-:-:S05]  /*19e20*/  LOP3.LUT R2, R35, R237, R98, 0x96, !PT ;  /* 0x000000ed23027212 */ /* 0x000fca00078e9662 */
[----:B------:R-:W-:-:S04]  /*19e30*/  IMAD.WIDE.U32 R2, R2, -0x2daee0ad, RZ ;  /* 0xd2511f5302027825 */ /* 0x000fc800078e00ff */
[----:B-1----:R-:W-:-:S05]  /*19e40*/  IMAD.WIDE.U32 R8, R0, -0x2daee0ad, RZ ;  /* 0xd2511f5300087825 */ /* 0x002fca00078e00ff */
[----:B------:R-:W-:-:S05]  /*19e50*/  LOP3.LUT R0, R9, R83, R238, 0x96, !PT ;  /* 0x0000005309007212 */ /* 0x000fca00078e96ee */
[----:B------:R-:W-:Y:S01]  /*19e60*/  IMAD.WIDE.U32 R48, R0, -0x326172a9, RZ ;  /* 0xcd9e8d5700307825 */ /* 0x000fe200078e00ff */
[----:B------:R-:W-:-:S04]  /*19e70*/  LOP3.LUT R0, R3, R220, R8, 0x96, !PT ;  /* 0x000000dc03007212 */ /* 0x000fc800078e9608 */
[----:B------:R-:W-:Y:S01]  /*19e80*/  LOP3.LUT R5, R49, R236, R34, 0x96, !PT ;  /* 0x000000ec31057212 */ /* 0x000fe200078e9622 */
[----:B------:R-:W-:Y:S04]  /*19e90*/  STL.64 [R1+0x128], R98 ;  /* 0x0001286201007387 */ /* 0x000fe80000100a00 */
[----:B------:R-:W-:Y:S01]  /*19ea0*/  IMAD.WIDE.U32 R30, R5, -0x2daee0ad, RZ ;  /* 0xd2511f53051e7825 */ /* 0x000fe200078e00ff */
[----:B------:R1:W-:Y:S04]  /*19eb0*/  STL.64 [R1+0x30], R8 ;  /* 0x0000300801007387 */ /* 0x0003e80000100a00 */
[----:B------:R2:W5:Y:S04]  /*19ec0*/  LDL.LU.64 R238, [R1+0x188] ;  /* 0x0001880001ee7983 */ /* 0x0005680000300a00 */
[----:B------:R2:W5:Y:S04]  /*19ed0*/  LDL.LU R237, [R1+0x184] ;  /* 0x0001840001ed7983 */ /* 0x0005680000300800 */
[----:B------:R3:W-:Y:S01]  /*19ee0*/  STL.64 [R1+0x20], R48 ;  /* 0x0000203001007387 */ /* 0x0007e20000100a00 */
[----:B------:R-:W-:-:S02]  /*19ef0*/  IMAD.MOV.U32 R83, RZ, RZ, R129 ;  /* 0x000000ffff537224 */ /* 0x000fc400078e0081 */
[----:B------:R-:W-:Y:S01]  /*19f00*/  IMAD.MOV.U32 R129, RZ, RZ, R132 ;  /* 0x000000ffff817224 */ /* 0x000fe200078e0084 */
[----:B------:R-:W-:Y:S01]  /*19f10*/  ST.E.U16 [R14.64+-0xb0], R10 ;  /* 0xffff500a0e007985 */ /* 0x000fe2000c101504 */
[----:B-1----:R-:W-:Y:S01]  /*19f20*/  IMAD.WIDE.U32 R8, R0, -0x326172a9, RZ ;  /* 0xcd9e8d5700087825 */ /* 0x002fe200078e00ff */
[----:B------:R-:W-:Y:S02]  /*19f30*/  LOP3.LUT R0, R31, R215, R2, 0x96, !PT ;  /* 0x000000d71f007212 */ /* 0x000fe400078e9602 */
[----:B------:R2:W5:Y:S02]  /*19f40*/  LDL.LU R236, [R1+0x180] ;  /* 0x0001800001ec7983 */ /* 0x0005640000300800 */
[----:B------:R-:W-:Y:S01]  /*19f50*/  LOP3.LUT R2, R9, R214, R48, 0x96, !PT ;  /* 0x000000d609027212 */ /* 0x000fe200078e9630 */
[----:B------:R-:W-:Y:S02]  /*19f60*/  IMAD.MOV.U32 R99, RZ, RZ, R113 ;  /* 0x000000ffff637224 */ /* 0x000fe400078e0071 */
[----:B------:R-:W-:Y:S01]  /*19f70*/  IMAD.MOV.U32 R132, RZ, RZ, R44 ;  /* 0x000000ffff847224 */ /* 0x000fe200078e002c */
[----:B------:R1:W-:Y:S01]  /*19f80*/  ST.E.U16 [R12.64+-0x9e], R29 ;  /* 0xffff621d0c007985 */ /* 0x0003e2000c101504 */
[----:B---3--:R-:W-:-:S03]  /*19f90*/  IMAD.WIDE.U32 R48, R0, -0x326172a9, RZ ;  /* 0xcd9e8d5700307825 */ /* 0x008fc600078e00ff */
[----:B------:R-:W-:Y:S02]  /*19fa0*/  ST.E.U16 [R12.64+-0xa0], R36 ;  /* 0xffff60240c007985 */ /* 0x000fe4000c101504 */
[----:B------:R-:W-:Y:S01]  /*19fb0*/  LOP3.LUT R0, R49, R212, R8, 0x96, !PT ;  /* 0x000000d431007212 */ /* 0x000fe200078e9608 */
[----:B------:R-:W-:Y:S01]  /*19fc0*/  IMAD.MOV.U32 R113, RZ, RZ, R133 ;  /* 0x000000ffff717224 */ /* 0x000fe200078e0085 */
[----:B------:R2:W5:Y:S01]  /*19fd0*/  LDL.LU R220, [R1+0x17c] ;  /* 0x00017c0001dc7983 */ /* 0x0005620000300800 */
[----:B------:R-:W-:Y:S02]  /*19fe0*/  IMAD.MOV.U32 R44, RZ, RZ, R45 ;  /* 0x000000ffff2c7224 */ /* 0x000fe400078e002d */
[----:B------:R-:W-:Y:S02]  /*19ff0*/  IMAD.MOV.U32 R133, RZ, RZ, R47 ;  /* 0x000000ffff857224 */ /* 0x000fe400078e002f */
[----:B------:R-:W-:Y:S01]  /*1a000*/  IMAD.WIDE.U32 R2, R2, -0x2daee0ad, RZ ;  /* 0xd2511f5302027825 */ /* 0x000fe200078e00ff */
[----:B------:R-:W-:Y:S01]  /*1a010*/  MOV R52, R99 ;  /* 0x0000006300347202 */ /* 0x000fe20000000f00 */
[----:B------:R-:W-:Y:S02]  /*1a020*/  ST.E.U16 [R18.64+-0xa0], R38 ;  /* 0xffff602612007985 */ /* 0x000fe4000c101504 */
[----:B------:R-:W-:-:S02]  /*1a030*/  IMAD.MOV.U32 R45, RZ, RZ, R46 ;  /* 0x000000ffff2d7224 */ /* 0x000fc400078e002e */
[----:B------:R-:W-:Y:S01]  /*1a040*/  IMAD.WIDE.U32 R46, R0, -0x2daee0ad, RZ ;  /* 0xd2511f53002e7825 */ /* 0x000fe200078e00ff */
[----:B------:R-:W-:Y:S01]  /*1a050*/  LOP3.LUT R5, R3, R213, R30, 0x96, !PT ;  /* 0x000000d503057212 */ /* 0x000fe200078e961e */
[----:B------:R-:W-:Y:S03]  /*1a060*/  ST.E.U16 [R18.64+-0x9e], R37 ;  /* 0xffff622512007985 */ /* 0x000fe6000c101504 */
[----:B------:R-:W-:Y:S01]  /*1a070*/  LOP3.LUT R2, R47, R210, R2, 0x96, !PT ;  /* 0x000000d22f027212 */ /* 0x000fe200078e9602 */
[----:B------:R-:W-:Y:S01]  /*1a080*/  IMAD.MOV.U32 R31, RZ, RZ, R163 ;  /* 0x000000ffff1f7224 */ /* 0x000fe200078e00a3 */
[----:B------:R2:W5:Y:S03]  /*1a090*/  LDL.LU R215, [R1+0x178] ;  /* 0x0001780001d77983 */ /* 0x0005660000300800 */
[----:B------:R-:W-:-:S04]  /*1a0a0*/  IMAD.WIDE.U32 R2, R2, -0x326172a9, RZ ;  /* 0xcd9e8d5702027825 */ /* 0x000fc800078e00ff */
[----:B------:R-:W-:Y:S01]  /*1a0b0*/  IMAD.MOV.U32 R99, RZ, RZ, R133 ;  /* 0x000000ffff637224 */ /* 0x000fe200078e0085 */
[C---:B------:R-:W-:Y:S01]  /*1a0c0*/  LOP3.LUT R0, R2.reuse, 0xffff, RZ, 0xc0, !PT ;  /* 0x0000ffff02007812 */ /* 0x040fe200078ec0ff */
[----:B------:R-:W-:Y:S01]  /*1a0d0*/  IMAD.MOV.U32 R133, RZ, RZ, R132 ;  /* 0x000000ffff857224 */ /* 0x000fe200078e0084 */
[----:B------:R-:W-:Y:S01]  /*1a0e0*/  LOP3.LUT R6, R2, 0xff, RZ, 0xc0, !PT ;  /* 0x000000ff02067812 */ /* 0x000fe200078ec0ff */
[----:B------:R-:W-:Y:S01]  /*1a0f0*/  IMAD.MOV.U32 R132, RZ, RZ, R44 ;  /* 0x000000ffff847224 */ /* 0x000fe200078e002c */
[----:B------:R-:W-:Y:S01]  /*1a100*/  SHF.R.U32.HI R0, RZ, 0x8, R0 ;  /* 0x00000008ff007819 */ /* 0x000fe20000011600 */
[----:B------:R-:W-:Y:S01]  /*1a110*/  IMAD.MOV.U32 R98, RZ, RZ, R45 ;  /* 0x000000ffff627224 */ /* 0x000fe200078e002d */
[----:B------:R3:W-:Y:S01]  /*1a120*/  ST.E.U16 [R16.64+-0xa0], R7 ;  /* 0xffff600710007985 */ /* 0x0007e2000c101504 */
[----:B------:R-:W-:Y:S01]  /*1a130*/  IMAD.WIDE.U32 R44, R5, -0x326172a9, RZ ;  /* 0xcd9e8d57052c7825 */ /* 0x000fe200078e00ff */
[----:B------:R-:W-:Y:S02]  /*1a140*/  SHF.R.U32.HI R5, RZ, 0x10, R2 ;  /* 0x00000010ff057819 */ /* 0x000fe40000011602 */
[----:B------:R-:W-:Y:S01]  /*1a150*/  PRMT R6, R6, 0x5410, R0 ;  /* 0x0000541006067816 */ /* 0x000fe20000000000 */
[----:B------:R-:W-:Y:S01]  /*1a160*/  ST.E.U16 [R16.64+-0x9e], R24 ;  /* 0xffff621810007985 */ /* 0x000fe2000c101504 */
[----:B------:R-:W-:-:S02]  /*1a170*/  LOP3.LUT R0, R3, R209, R44, 0x96, !PT ;  /* 0x000000d103007212 */ /* 0x000fc400078e962c */
[----:B------:R-:W-:Y:S01]  /*1a180*/  SHF.R.U32.HI R3, RZ, 0x18, R2 ;  /* 0x00000018ff037819 */ /* 0x000fe20000011602 */
[----:B------:R-:W-:Y:S01]  /*1a190*/  IMAD.MOV.U32 R40, RZ, RZ, R96 ;  /* 0x000000ffff287224 */ /* 0x000fe200078e0060 */
[----:B------:R-:W-:Y:S01]  /*1a1a0*/  LOP3.LUT R2, R5, 0xff, RZ, 0xc0, !PT ;  /* 0x000000ff05027812 */ /* 0x000fe200078ec0ff */
[----:B------:R-:W-:Y:S01]  /*1a1b0*/  IMAD.MOV.U32 R34, RZ, RZ, R112 ;  /* 0x000000ffff227224 */ /* 0x000fe200078e0070 */
[----:B------:R2:W5:Y:S02]  /*1a1c0*/  LDL.LU R214, [R1+0x174] ;  /* 0x0001740001d67983 */ /* 0x0005640000300800 */
[----:B-1----:R-:W-:Y:S02]  /*1a1d0*/  PRMT R29, R2, 0x5410, R3 ;  /* 0x00005410021d7816 */ /* 0x002fe40000000003 */
[C---:B------:R-:W-:Y:S01]  /*1a1e0*/  LOP3.LUT R2, R0.reuse, 0xffff, RZ, 0xc0, !PT ;  /* 0x0000ffff00027812 */ /* 0x040fe200078ec0ff */
[----:B------:R-:W-:Y:S03]  /*1a1f0*/  ST.E.U16 [R14.64+-0xa0], R20 ;  /* 0xffff60140e007985 */ /* 0x000fe6000c101504 */
[----:B------:R-:W-:Y:S01]  /*1a200*/  SHF.R.U32.HI R3, RZ, 0x8, R2 ;  /* 0x00000008ff037819 */ /* 0x000fe20000011602 */
[----:B------:R1:W-:Y:S01]  /*1a210*/  ST.E.U16 [R14.64+-0x9e], R11 ;  /* 0xffff620b0e007985 */ /* 0x0003e2000c101504 */
[----:B------:R-:W-:Y:S01]  /*1a220*/  LOP3.LUT R2, R0, 0xff, RZ, 0xc0, !PT ;  /* 0x000000ff00027812 */ /* 0x000fe200078ec0ff */
[----:B------:R-:W-:-:S02]  /*1a230*/  IMAD.MOV.U32 R53, RZ, RZ, R133 ;  /* 0x000000ffff357224 */ /* 0x000fc400078e0085 */
[----:B------:R-:W-:Y:S01]  /*1a240*/  IMAD.MOV.U32 R64, RZ, RZ, R132 ;  /* 0x000000ffff407224 */ /* 0x000fe200078e0084 */
[----:B------:R2:W5:Y:S01]  /*1a250*/  LDL.LU R213, [R1+0x170] ;  /* 0x0001700001d57983 */ /* 0x0005620000300800 */
[----:B---3--:R-:W-:Y:S02]  /*1a260*/  PRMT R7, R2, 0x5410, R3 ;  /* 0x0000541002077816 */ /* 0x008fe40000000003 */
[--C-:B------:R-:W-:Y:S01]  /*1a270*/  SHF.R.U32.HI R3, RZ, 0x10, R0.reuse ;  /* 0x00000010ff037819 */ /* 0x100fe20000011600 */
[----:B------:R-:W-:Y:S01]  /*1a280*/  ST.E.U16 [R12.64+-0x90], R26 ;  /* 0xffff701a0c007985 */ /* 0x000fe2000c101504 */
[----:B------:R-:W-:Y:S02]  /*1a290*/  SHF.R.U32.HI R2, RZ, 0x18, R0 ;  /* 0x00000018ff027819 */ /* 0x000fe40000011600 */
[----:B------:R-:W-:Y:S01]  /*1a2a0*/  LOP3.LUT R0, R3, 0xff, RZ, 0xc0, !PT ;  /* 0x000000ff03007812 */ /* 0x000fe200078ec0ff */
[--C-:B------:R-:W-:Y:S01]  /*1a2b0*/  HSET2.LE.AND R3, R6, R221.reuse, PT ;  /* 0x000000dd06037233 */ /* 0x100fe20003803000 */
[----:B------:R-:W-:Y:S02]  /*1a2c0*/  ST.E.U16 [R12.64+-0x8e], R25 ;  /* 0xffff72190c007985 */ /* 0x000fe4000c101504 */
[----:B------:R-:W-:Y:S01]  /*1a2d0*/  PRMT R5, R0, 0x5410, R2 ;  /* 0x0000541000057816 */ /* 0x000fe20000000002 */
[--C-:B------:R-:W-:Y:S01]  /*1a2e0*/  HSET2.LE.AND R0, R33, R221.reuse, PT ;  /* 0x000000dd21007233 */ /* 0x100fe20003803000 */
[----:B------:R-:W-:Y:S01]  /*1a2f0*/  LOP3.LUT R6, R54, R3, RZ, 0xc0, !PT ;  /* 0x0000000336067212 */ /* 0x000fe200078ec0ff */
[----:B------:R-:W-:Y:S02]  /*1a300*/  ST.E.U16 [R18.64+-0x90], R28 ;  /* 0xffff701c12007985 */ /* 0x000fe4000c101504 */
[--C-:B------:R-:W-:Y:S01]  /*1a310*/  HSET2.LE.AND R3, R5, R221.reuse, PT ;  /* 0x000000dd05037233 */ /* 0x100fe20003803000 */
[----:B------:R-:W-:Y:S01]  /*1a320*/  LOP3.LUT R10, R70, R0, RZ, 0xc0, !PT ;  /* 0x00000000460a7212 */ /* 0x000fe200078ec0ff */
[----:B------:R-:W-:Y:S01]  /*1a330*/  ST.E.U16 [R18.64+-0x8e], R27 ;  /* 0xffff721b12007985 */ /* 0x000fe2000c101504 */
[----:B------:R-:W-:-:S03]  /*1a340*/  HSET2.LE.AND R0, R43, R221, PT ;  /* 0x000000dd2b007233 */ /* 0x000fc60003803000 */
[----:B------:R-:W-:Y:S04]  /*1a350*/  ST.E.U16 [R16.64+-0x90], R22 ;  /* 0xffff701610007985 */ /* 0x000fe8000c101504 */
[----:B------:R-:W-:Y:S01]  /*1a360*/  ST.E.U16 [R16.64+-0x8e], R21 ;  /* 0xffff721510007985 */ /* 0x000fe2000c101504 */
[----:B------:R-:W-:-:S03]  /*1a370*/  LOP3.LUT R8, R160, R0, RZ, 0xc0, !PT ;  /* 0x00000000a0087212 */ /* 0x000fc600078ec0ff */
[----:B------:R-:W-:Y:S01]  /*1a380*/  ST.E.U16 [R14.64+-0x90], R41 ;  /* 0xffff70290e007985 */ /* 0x000fe2000c101504 */
[----:B------:R-:W-:-:S03]  /*1a390*/  LOP3.LUT R5, R50, R3, RZ, 0xc0, !PT ;  /* 0x0000000332057212 */ /* 0x000fc600078ec0ff */
[----:B------:R3:W-:Y:S01]  /*1a3a0*/  ST.E.U16 [R14.64+-0x8e], R4 ;  /* 0xffff72040e007985 */ /* 0x0007e2000c101504 */
[----:B------:R-:W-:-:S03]  /*1a3b0*/  HSET2.LE.AND R0, R29, R221, PT ;  /* 0x000000dd1d007233 */ /* 0x000fc60003803000 */
[----:B------:R-:W4:Y:S01]  /*1a3c0*/  LDSM.16.MT88.4 R36, [R206+0xa000] ;  /* 0x00a00000ce24783b */ /* 0x000f220000004200 */
[----:B------:R-:W-:-:S03]  /*1a3d0*/  IMAD.MOV.U32 R3, RZ, RZ, R31 ;  /* 0x000000ffff037224 */ /* 0x000fc600078e001f */
[----:B------:R-:W2:Y:S04]  /*1a3e0*/  LDSM.16.MT88.4 R24, [R201+0xa000] ;  /* 0x00a00000c918783b */ /* 0x000ea80000004200 */
[----:B------:R-:W2:Y:S04]  /*1a3f0*/  LDSM.16.MT88.4 R28, [R205+0xa000] ;  /* 0x00a00000cd1c783b */ /* 0x000ea80000004200 */
[----:B------:R-:W2:Y:S01]  /*1a400*/  LDSM.16.MT88.4 R20, [R203+0xa000] ;  /* 0x00a00000cb14783b */ /* 0x000ea20000004200 */
[----:B------:R-:W-:Y:S01]  /*1a410*/  HSET2.LE.AND R2, R32, R221, PT ;  /* 0x000000dd20027233 */ /* 0x000fe20003803000 */
[----:B------:R-:W-:-:S02]  /*1a420*/  IMAD.MOV.U32 R35, RZ, RZ, R128 ;  /* 0x000000ffff237224 */ /* 0x000fc400078e0080 */
[----:B------:R-:W-:Y:S01]  /*1a430*/  IMAD.MOV.U32 R112, RZ, RZ, R162 ;  /* 0x000000ffff707224 */ /* 0x000fe200078e00a2 */
[----:B------:R2:W5:Y:S01]  /*1a440*/  LDL.LU R212, [R1+0x16c] ;  /* 0x00016c0001d47983 */ /* 0x0005620000300800 */
[----:B-1----:R-:W-:Y:S01]  /*1a450*/  LOP3.LUT R11, R56, R2, RZ, 0xc0, !PT ;  /* 0x00000002380b7212 */ /* 0x002fe200078ec0ff */
[--C-:B------:R-:W-:Y:S01]  /*1a460*/  HSET2.LE.AND R2, R42, R221.reuse, PT ;  /* 0x000000dd2a027233 */ /* 0x100fe20003803000 */
[----:B------:R-:W-:Y:S01]  /*1a470*/  IMAD.MOV.U32 R50, RZ, RZ, R40 ;  /* 0x000000ffff327224 */ /* 0x000fe200078e0028 */
[----:B------:R1:W5:Y:S03]  /*1a480*/  LDL.LU R210, [R1+0x168] ;  /* 0x0001680001d27983 */ /* 0x0003660000300800 */
[----:B------:R-:W-:Y:S01]  /*1a490*/  LOP3.LUT R9, R134, R2, RZ, 0xc0, !PT ;  /* 0x0000000286097212 */ /* 0x000fe200078ec0ff */
[----:B------:R-:W-:Y:S01]  /*1a4a0*/  HSET2.LE.AND R2, R7, R221, PT ;  /* 0x000000dd07027233 */ /* 0x000fe20003803000 */
[----:B------:R-:W-:Y:S01]  /*1a4b0*/  LOP3.LUT R7, R51, R0, RZ, 0xc0, !PT ;  /* 0x0000000033077212 */ /* 0x000fe200078ec0ff */
[----:B------:R-:W-:Y:S01]  /*1a4c0*/  IMAD.MOV.U32 R42, RZ, RZ, R52 ;  /* 0x000000ffff2a7224 */ /* 0x000fe200078e0034 */
[----:B------:R1:W5:Y:S02]  /*1a4d0*/  LDL.LU R209, [R1+0x164] ;  /* 0x0001640001d17983 */ /* 0x0003640000300800 */
[----:B---3--:R-:W-:Y:S01]  /*1a4e0*/  LOP3.LUT R4, R55, R2, RZ, 0xc0, !PT ;  /* 0x0000000237047212 */ /* 0x008fe200078ec0ff */
[----:B------:R-:W-:-:S02]  /*1a4f0*/  IMAD.MOV.U32 R0, RZ, RZ, R53 ;  /* 0x000000ffff007224 */ /* 0x000fc400078e0035 */
[----:B------:R-:W-:Y:S02]  /*1a500*/  IMAD.MOV.U32 R43, RZ, RZ, R71 ;  /* 0x000000ffff2b7224 */ /* 0x000fe400078e0047 */
[----:B------:R-:W-:Y:S02]  /*1a510*/  IMAD.MOV.U32 R41, RZ, RZ, R117 ;  /* 0x000000ffff297224 */ /* 0x000fe400078e0075 */
[----:B------:R-:W-:Y:S01]  /*1a520*/  IMAD.MOV.U32 R40, RZ, RZ, R59 ;  /* 0x000000ffff287224 */ /* 0x000fe200078e003b */
[----:B----4-:R-:W-:Y:S01]  /*1a530*/  HMMA.16816.F32 R52, R4, R36, R136 ;  /* 0x000000240434723c */ /* 0x010fe20000001888 */
[----:B------:R-:W-:Y:S01]  /*1a540*/  IMAD.MOV.U32 R128, RZ, RZ, R135 ;  /* 0x000000ffff807224 */ /* 0x000fe200078e0087 */
[----:B------:R-:W-:Y:S01]  /*1a550*/  MOV R51, R35 ;  /* 0x0000002300337202 */ /* 0x000fe20000000f00 */
[----:B------:R-:W-:-:S04]  /*1a560*/  IMAD.MOV.U32 R96, RZ, RZ, R161 ;  /* 0x000000ffff607224 */ /* 0x000fc800078e00a1 */
        /* <DEDUP_REMOVED lines=8> */
[C---:B--2---:R-:W-:Y:S01]  /*1a5f0*/  HMMA.16816.F32 R132, R8.reuse, R26, R240 ;  /* 0x0000001a0884723c */ /* 0x044fe200000018f0 */
[----:B------:R-:W-:Y:S02]  /*1a600*/  IMAD.MOV.U32 R83, RZ, RZ, R63 ;  /* 0x000000ffff537224 */ /* 0x000fe400078e003f */
[----:B------:R-:W-:Y:S02]  /*1a610*/  IMAD.MOV.U32 R113, RZ, RZ, R62 ;  /* 0x000000ffff717224 */ /* 0x000fe400078e003e */
[----:B------:R-:W-:Y:S02]  /*1a620*/  IMAD.MOV.U32 R129, RZ, RZ, R61 ;  /* 0x000000ffff817224 */ /* 0x000fe400078e003d */
[----:B------:R-:W-:Y:S01]  /*1a630*/  IMAD.MOV.U32 R82, RZ, RZ, R60 ;  /* 0x000000ffff527224 */ /* 0x000fe200078e003c */
[----:B------:R-:W-:Y:S01]  /*1a640*/  HMMA.16816.F32 R168, R8, R24, R168 ;  /* 0x0000001808a8723c */ /* 0x000fe200000018a8 */
[----:B------:R-:W-:-:S02]  /*1a650*/  IMAD.MOV.U32 R2, RZ, RZ, R34 ;  /* 0x000000ffff027224 */ /* 0x000fc400078e0022 */
[----:B------:R-:W-:Y:S01]  /*1a660*/  IMAD.MOV.U32 R240, RZ, RZ, R40 ;  /* 0x000000fffff07224 */ /* 0x000fe200078e0028 */
[----:B------:R-:W-:Y:S04]  /*1a670*/  LDSM.16.MT88.4 R32, [R206+0xb000] ;  /* 0x00b00000ce20783b */ /* 0x000fe80000004200 */
[C---:B------:R-:W-:Y:S07]  /*1a680*/  HMMA.16816.F32 R60, R4.reuse, R28, R164 ;  /* 0x0000001c043c723c */ /* 0x040fee00000018a4 */
[----:B------:R-:W-:Y:S01]  /*1a690*/  IMAD.MOV.U32 R164, RZ, RZ, R42 ;  /* 0x000000ffffa47224 */ /* 0x000fe200078e002a */
[----:B------:R-:W-:Y:S01]  /*1a6a0*/  HMMA.16816.F32 R152, R4, R24, R152 ;  /* 0x000000180498723c */ /* 0x000fe20000001898 */
[----:B------:R-:W-:-:S02]  /*1a6b0*/  IMAD.MOV.U32 R165, RZ, RZ, R43 ;  /* 0x000000ffffa57224 */ /* 0x000fc400078e002b */
[----:B------:R-:W-:Y:S02]  /*1a6c0*/  IMAD.MOV.U32 R167, RZ, RZ, R41 ;  /* 0x000000ffffa77224 */ /* 0x000fe400078e0029 */
[----:B------:R-:W-:Y:S03]  /*1a6d0*/  LDSM.16.MT88.4 R40, [R205+0xb000] ;  /* 0x00b00000cd28783b */ /* 0x000fe60000004200 */
[----:B------:R-:W-:Y:S01]  /*1a6e0*/  HMMA.16816.F32 R148, R4, R26, R148 ;  /* 0x0000001a0494723c */ /* 0x000fe20000001894 */
[----:B------:R-:W2:Y:S07]  /*1a6f0*/  LDSM.16.MT88.4 R24, [R201+0xb000] ;  /* 0x00b00000c918783b */ /* 0x000eae0000004200 */
[-C--:B------:R-:W-:Y:S08]  /*1a700*/  HMMA.16816.F32 R160, R8, R20.reuse, R248 ;  /* 0x0000001408a0723c */ /* 0x080ff000000018f8 */
[C---:B------:R-:W-:Y:S08]  /*1a710*/  HMMA.16816.F32 R144, R4.reuse, R20, R144 ;  /* 0x000000140490723c */ /* 0x040ff00000001890 */
[-C--:B------:R-:W-:Y:S08]  /*1a720*/  HMMA.16816.F32 R140, R4, R22.reuse, R140 ;  /* 0x00000016048c723c */ /* 0x080ff0000000188c */
[----:B------:R-:W-:Y:S01]  /*1a730*/  HMMA.16816.F32 R172, R8, R22, R172 ;  /* 0x0000001608ac723c */ /* 0x000fe200000018ac */
[----:B------:R-:W3:Y:S01]  /*1a740*/  LDSM.16.MT88.4 R20, [R203+0xb000] ;  /* 0x00b00000cb14783b */ /* 0x000ee20000004200 */
[----:B------:R-:W-:-:S02]  /*1a750*/  IMAD.MOV.U32 R70, RZ, RZ, R116 ;  /* 0x000000ffff467224 */ /* 0x000fc400078e0074 */
[----:B------:R-:W-:Y:S02]  /*1a760*/  IMAD.MOV.U32 R71, RZ, RZ, R58 ;  /* 0x000000ffff477224 */ /* 0x000fe400078e003a */
[----:B------:R-:W-:Y:S02]  /*1a770*/  IMAD.MOV.U32 R116, RZ, RZ, R57 ;  /* 0x000000ffff747224 */ /* 0x000fe400078e0039 */
[----:B------:R-:W-:Y:S01]  /*1a780*/  IMAD.MOV.U32 R117, RZ, RZ, R208 ;  /* 0x000000ffff757224 */ /* 0x000fe200078e00d0 */
[----:B------:R-:W-:Y:S01]  /*1a790*/  MOV R241, R71 ;  /* 0x0000004700f17202 */ /* 0x000fe20000000f00 */
[----:B------:R-:W-:Y:S01]  /*1a7a0*/  IMAD.MOV.U32 R166, RZ, RZ, R70 ;  /* 0x000000ffffa67224 */ /* 0x000fe200078e0046 */
[----:B------:R-:W-:Y:S01]  /*1a7b0*/  HMMA.16816.F32 R56, R4, R38, R156 ;  /* 0x000000260438723c */ /* 0x000fe2000000189c */
[----:B------:R-:W-:Y:S01]  /*1a7c0*/  IMAD.MOV.U32 R242, RZ, RZ, R116 ;  /* 0x000000fffff27224 */ /* 0x000fe200078e0074 */
[----:B------:R1:W5:Y:S01]  /*1a7d0*/  LDL.LU R208, [R1+0x160] ;  /* 0x0001600001d07983 */ /* 0x0003620000300800 */
[----:B------:R-:W-:-:S02]  /*1a7e0*/  IMAD.MOV.U32 R243, RZ, RZ, R117 ;  /* 0x000000fffff37224 */ /* 0x000fc400078e0075 */
[----:B------:R-:W-:Y:S02]  /*1a7f0*/  IMAD.MOV.U32 R248, RZ, RZ, R69 ;  /* 0x000000fffff87224 */ /* 0x000fe400078e0045 */
[----:B------:R-:W-:Y:S01]  /*1a800*/  IMAD.MOV.U32 R249, RZ, RZ, R68 ;  /* 0x000000fffff97224 */ /* 0x000fe200078e0044 */
[----:B--2---:R-:W-:Y:S01]  /*1a810*/  HMMA.16816.F32 R72, R4, R24, R72 ;  /* 0x000000180448723c */ /* 0x004fe20000001848 */
[----:B------:R-:W-:Y:S02]  /*1a820*/  IMAD.MOV.U32 R250, RZ, RZ, R119 ;  /* 0x000000fffffa7224 */ /* 0x000fe400078e0077 */
[----:B------:R-:W-:-:S05]  /*1a830*/  IMAD.MOV.U32 R251, RZ, RZ, R118 ;  /* 0x000000fffffb7224 */ /* 0x000fca00078e0076 */
[C---:B------:R-:W-:Y:S08]  /*1a840*/  HMMA.16816.F32 R68, R4.reuse, R30, R176 ;  /* 0x0000001e0444723c */ /* 0x040ff000000018b0 */
[C---:B------:R-:W-:Y:S08]  /*1a850*/  HMMA.16816.F32 R76, R4.reuse, R26, R76 ;  /* 0x0000001a044c723c */ /* 0x040ff0000000184c */
[C---:B---3--:R-:W-:Y:S08]  /*1a860*/  HMMA.16816.F32 R88, R4.reuse, R20, R88 ;  /* 0x000000140458723c */ /* 0x048ff00000001858 */
[C---:B------:R-:W-:Y:S08]  /*1a870*/  HMMA.16816.F32 R92, R4.reuse, R22, R92 ;  /* 0x00000016045c723c */ /* 0x040ff0000000185c */
[C---:B------:R-:W-:Y:S08]  /*1a880*/  HMMA.16816.F32 R104, R4.reuse, R32, R104 ;  /* 0x000000200468723c */ /* 0x040ff00000001868 */
[C---:B------:R-:W-:Y:S08]  /*1a890*/  HMMA.16816.F32 R108, R4.reuse, R34, R108 ;  /* 0x00000022046c723c */ /* 0x040ff0000000186c */
[C---:B------:R-:W-:Y:S08]  /*1a8a0*/  HMMA.16816.F32 R120, R4.reuse, R40, R120 ;  /* 0x000000280478723c */ /* 0x040ff00000001878 */
[----:B------:R-:W-:Y:S07]  /*1a8b0*/  HMMA.16816.F32 R116, R4, R42, R124 ;  /* 0x0000002a0474723c */ /* 0x000fee000000187c */
[----:B------:R-:W-:-:S02]  /*1a8c0*/  IMAD.MOV.U32 R4, RZ, RZ, R0 ;  /* 0x000000ffff047224 */ /* 0x000fc400078e0000 */
[----:B------:R-:W-:Y:S02]  /*1a8d0*/  IMAD.MOV.U32 R5, RZ, RZ, R64 ;  /* 0x000000ffff057224 */ /* 0x000fe400078e0040 */
[----:B------:R-:W-:Y:S02]  /*1a8e0*/  IMAD.MOV.U32 R6, RZ, RZ, R98 ;  /* 0x000000ffff067224 */ /* 0x000fe400078e0062 */
[----:B------:R-:W-:-:S07]  /*1a8f0*/  IMAD.MOV.U32 R7, RZ, RZ, R99 ;  /* 0x000000ffff077224 */ /* 0x000fce00078e0063 */
[C---:B------:R-:W-:Y:S01]  /*1a900*/  HMMA.16816.F32 R4, R8.reuse, R20, R4 ;  /* 0x000000140804723c */ /* 0x040fe20000001804 */
[----:B------:R-:W-:Y:S02]  /*1a910*/  IMAD.MOV.U32 R124, RZ, RZ, R83 ;  /* 0x000000ffff7c7224 */ /* 0x000fe400078e0053 */
[----:B------:R-:W-:Y:S02]  /*1a920*/  IMAD.MOV.U32 R125, RZ, RZ, R113 ;  /* 0x000000ffff7d7224 */ /* 0x000fe400078e0071 */
[----:B------:R-:W-:Y:S02]  /*1a930*/  IMAD.MOV.U32 R126, RZ, RZ, R129 ;  /* 0x000000ffff7e7224 */ /* 0x000fe400078e0081 */
[----:B------:R-:W-:Y:S01]  /*1a940*/  IMAD.MOV.U32 R127, RZ, RZ, R82 ;  /* 0x000000ffff7f7224 */ /* 0x000fe200078e0052 */
[C---:B------:R-:W-:Y:S08]  /*1a950*/  HMMA.16816.F32 R192, R8.reuse, R36, R192 ;  /* 0x0000002408c0723c */ /* 0x040ff000000018c0 */
[----:B------:R-:W-:Y:S08]  /*1a960*/  HMMA.16816.F32 R136, R8, R38, R136 ;  /* 0x000000260888723c */ /* 0x000ff00000001888 */
[----:B------:R-:W-:-:S02]  /*1a970*/  IMAD.MOV.U32 R39, RZ, RZ, R4 ;  /* 0x000000ffff277224 */ /* 0x000fc400078e0004 */
[----:B------:R-:W-:Y:S02]  /*1a980*/  IMAD.MOV.U32 R38, RZ, RZ, R5 ;  /* 0x000000ffff267224 */ /* 0x000fe400078e0005 */
[----:B------:R-:W-:Y:S02]  /*1a990*/  IMAD.MOV.U32 R37, RZ, RZ, R6 ;  /* 0x000000ffff257224 */ /* 0x000fe400078e0006 */
[----:B------:R-:W-:Y:S02]  /*1a9a0*/  IMAD.MOV.U32 R36, RZ, RZ, R7 ;  /* 0x000000ffff247224 */ /* 0x000fe400078e0007 */
[----:B------:R-:W-:Y:S01]  /*1a9b0*/  HMMA.16816.F32 R4, R8, R22, R124 ;  /* 0x000000160804723c */ /* 0x000fe2000000187c */
[----:B------:R-:W-:Y:S01]  /*1a9c0*/  IMAD.MOV.U32 R158, RZ, RZ, R2 ;  /* 0x000000ffff9e7224 */ /* 0x000fe200078e0002 */
[----:B------:R-:W-:Y:S01]  /*1a9d0*/  LOP3.LUT R2, R45, R96, R48, 0x96, !PT ;  /* 0x000000602d027212 */ /* 0x000fe200078e9630 */
[----:B------:R-:W-:Y:S02]  /*1a9e0*/  IMAD.MOV.U32 R157, RZ, RZ, R3 ;  /* 0x000000ffff9d7224 */ /* 0x000fe400078e0003 */
[----:B------:R-:W-:-:S02]  /*1a9f0*/  IMAD.MOV.U32 R156, RZ, RZ, R50 ;  /* 0x000000ffff9c7224 */ /* 0x000fc400078e0032 */
[----:B------:R-:W-:Y:S02]  /*1aa00*/  IMAD.MOV.U32 R159, RZ, RZ, R51 ;  /* 0x000000ffff9f7224 */ /* 0x000fe400078e0033 */
[----:B------:R-:W-:Y:S01]  /*1aa10*/  IMAD.WIDE.U32 R2, R2, -0x2daee0ad, RZ ;  /* 0xd2511f5302027825 */ /* 0x000fe200078e00ff */
[C---:B------:R-:W-:Y:S01]  /*1aa20*/  HMMA.16816.F32 R188, R8.reuse, R30, R188 ;  /* 0x0000001e08bc723c */ /* 0x040fe200000018bc */
[----:B------:R-:W2:Y:S03]  /*1aa30*/  LDSM.16.MT88.4 R48, [R206+0xa800] ;  /* 0x00a80000ce30783b */ /* 0x000ea60000004200 */
[----:B------:R-:W-:Y:S02]  /*1aa40*/  LOP3.LUT R0, R3, R244, R46, 0x96, !PT ;  /* 0x000000f403007212 */ /* 0x000fe400078e962e */
[----:B------:R-:W-:Y:S02]  /*1aa50*/  LOP3.LUT R3, R2, 0xffff, RZ, 0xc0, !PT ;  /* 0x0000ffff02037812 */ /* 0x000fe400078ec0ff */
[----:B------:R-:W-:Y:S02]  /*1aa60*/  HMMA.16816.F32 R176, R8, R28, R156 ;  /* 0x0000001c08b0723c */ /* 0x000fe4000000189c */
[----:B------:R-:W-:-:S04]  /*1aa70*/  SHF.R.U32.HI R3, RZ, 0x8, R3 ;  /* 0x00000008ff037819 */ /* 0x000fc80000011603 */
[----:B------:R-:W-:Y:S01]  /*1aa80*/  IMAD.MOV.U32 R129, RZ, RZ, R5 ;  /* 0x000000ffff817224 */ /* 0x000fe200078e0005 */
[----:B------:R-:W-:Y:S01]  /*1aa90*/  SHF.R.U32.HI R5, RZ, 0x10, R2 ;  /* 0x00000010ff057819 */ /* 0x000fe20000011602 */
[----:B------:R-:W-:Y:S01]  /*1aaa0*/  IMAD.MOV.U32 R21, RZ, RZ, R4 ;  /* 0x000000ffff157224 */ /* 0x000fe200078e0004 */
[----:B------:R-:W-:Y:S01]  /*1aab0*/  MOV R157, R128 ;  /* 0x00000080009d7202 */ /* 0x000fe20000000f00 */
[----:B------:R-:W-:Y:S01]  /*1aac0*/  IMAD.MOV.U32 R128, RZ, RZ, R6 ;  /* 0x000000ffff807224 */ /* 0x000fe200078e0006 */
[----:B------:R-:W-:Y:S02]  /*1aad0*/  LOP3.LUT R6, R2, 0xff, RZ, 0xc0, !PT ;  /* 0x000000ff02067812 */ /* 0x000fe400078ec0ff */
[----:B------:R-:W-:Y:S02]  /*1aae0*/  SHF.R.U32.HI R4, RZ, 0x18, R2 ;  /* 0x00000018ff047819 */ /* 0x000fe40000011602 */
[----:B------:R-:W-:Y:S02]  /*1aaf0*/  LOP3.LUT R2, R5, 0xff, RZ, 0xc0, !PT ;  /* 0x000000ff05027812 */ /* 0x000fe400078ec0ff */
[----:B------:R-:W-:-:S02]  /*1ab00*/  PRMT R20, R6, 0x5410, R3 ;  /* 0x0000541006147816 */ /* 0x000fc40000000003 */
[----:B------:R-:W-:Y:S02]  /*1ab10*/  PRMT R5, R2, 0x5410, R4 ;  /* 0x0000541002057816 */ /* 0x000fe40000000004 */
[--C-:B------:R-:W-:Y:S02]  /*1ab20*/  SHF.R.U32.HI R3, RZ, 0x10, R0.reuse ;  /* 0x00000010ff037819 */ /* 0x100fe40000011600 */
[C---:B------:R-:W-:Y:S01]  /*1ab30*/  LOP3.LUT R2, R0.reuse, 0xffff, RZ, 0xc0, !PT ;  /* 0x0000ffff00027812 */ /* 0x040fe200078ec0ff */
[----:B------:R-:W-:Y:S01]  /*1ab40*/  IMAD.MOV.U32 R22, RZ, RZ, R7 ;  /* 0x000000ffff167224 */ /* 0x000fe200078e0007 */
[----:B------:R-:W-:Y:S02]  /*1ab50*/  SHF.R.U32.HI R6, RZ, 0x18, R0 ;  /* 0x00000018ff067819 */ /* 0x000fe40000011600 */
[----:B------:R-:W-:Y:S02]  /*1ab60*/  LOP3.LUT R3, R3, 0xff, RZ, 0xc0, !PT ;  /* 0x000000ff03037812 */ /* 0x000fe400078ec0ff */
[----:B------:R-:W-:-:S02]  /*1ab70*/  LOP3.LUT R7, R0, 0xff, RZ, 0xc0, !PT ;  /* 0x000000ff00077812 */ /* 0x000fc400078ec0ff */
[----:B------:R-:W-:Y:S01]  /*1ab80*/  SHF.R.U32.HI R4, RZ, 0x8, R2 ;  /* 0x00000008ff047819 */ /* 0x000fe20000011602 */
[--C-:B------:R-:W-:Y:S01]  /*1ab90*/  HSET2.LE.AND R2, R5, R221.reuse, PT ;  /* 0x000000dd05027233 */ /* 0x100fe20003803000 */
[----:B------:R-:W-:Y:S01]  /*1aba0*/  PRMT R3, R3, 0x5410, R6 ;  /* 0x0000541003037816 */ /* 0x000fe20000000006 */
[--C-:B------:R-:W-:Y:S01]  /*1abb0*/  HSET2.LE.AND R0, R20, R221.reuse, PT ;  /* 0x000000dd14007233 */ /* 0x100fe20003803000 */
[----:B------:R-:W-:Y:S01]  /*1abc0*/  PRMT R4, R7, 0x5410, R4 ;  /* 0x0000541007047816 */ /* 0x000fe20000000004 */
[----:B------:R-:W-:Y:S01]  /*1abd0*/  IMAD.MOV.U32 R156, RZ, RZ, R112 ;  /* 0x000000ffff9c7224 */ /* 0x000fe200078e0070 */
[----:B------:R-:W-:Y:S01]  /*1abe0*/  LOP3.LUT R127, R65, R2, RZ, 0xc0, !PT ;  /* 0x00000002417f7212 */ /* 0x000fe200078ec0ff */
[----:B------:R-:W-:Y:S01]  /*1abf0*/  IMAD.MOV.U32 R158, RZ, RZ, R207 ;  /* 0x000000ffff9e7224 */ /* 0x000fe200078e00cf */
[----:B------:R-:W-:Y:S01]  /*1ac00*/  LOP3.LUT R126, R66, R0, RZ, 0xc0, !PT ;  /* 0x00000000427e7212 */ /* 0x000fe200078ec0ff */
[----:B------:R-:W-:Y:S01]  /*1ac10*/  IMAD.MOV.U32 R159, RZ, RZ, R204 ;  /* 0x000000ffff9f7224 */ /* 0x000fe200078e00cc */
[----:B------:R-:W-:Y:S01]  /*1ac20*/  HSET2.LE.AND R2, R3, R221, PT ;  /* 0x000000dd03027233 */ /* 0x000fe20003803000 */
[----:B------:R-:W-:-:S02]  /*1ac30*/  IMAD.MOV.U32 R112, RZ, RZ, R202 ;  /* 0x000000ffff707224 */ /* 0x000fc400078e00ca */
[----:B------:R-:W-:Y:S01]  /*1ac40*/  IMAD.MOV.U32 R113, RZ, RZ, R200 ;  /* 0x000000ffff717224 */ /* 0x000fe200078e00c8 */
[----:B------:R-:W-:Y:S01]  /*1ac50*/  HSET2.LE.AND R0, R4, R221, PT ;  /* 0x000000dd04007233 */ /* 0x000fe20003803000 */
[C---:B------:R-:W-:Y:S01]  /*1ac60*/  HMMA.16816.F32 R196, R8.reuse, R24, R196 ;  /* 0x0000001808c4723c */ /* 0x040fe200000018c4 */
[----:B------:R-:W-:Y:S01]  /*1ac70*/  IMAD.MOV.U32 R20, RZ, RZ, R21 ;  /* 0x000000ffff147224 */ /* 0x000fe200078e0015 */
[----:B------:R-:W-:Y:S01]  /*1ac80*/  LOP3.LUT R125, R67, R2, RZ, 0xc0, !PT ;  /* 0x00000002437d7212 */ /* 0x000fe200078ec0ff */
[----:B------:R-:W-:Y:S01]  /*1ac90*/  IMAD.MOV.U32 R23, RZ, RZ, R81 ;  /* 0x000000ffff177224 */ /* 0x000fe200078e0051 */
[----:B------:R-:W-:Y:S01]  /*1aca0*/  MOV R5, R96 ;  /* 0x0000006000057202 */ /* 0x000fe20000000f00 */
[----:B------:R-:W-:Y:S01]  /*1acb0*/  IMAD.MOV.U32 R21, RZ, RZ, R97 ;  /* 0x000000ffff157224 */ /* 0x000fe200078e0061 */
[----:B------:R-:W-:Y:S01]  /*1acc0*/  LOP3.LUT R124, R80, R0, RZ, 0xc0, !PT ;  /* 0x00000000507c7212 */ /* 0x000fe200078ec0ff */
[----:B------:R-:W3:Y:S01]  /*1acd0*/  LDSM.16.MT88.4 R64, [R205+0xa800] ;  /* 0x00a80000cd40783b */ /* 0x000ee20000004200 */
[C---:B------:R-:W-:Y:S03]  /*1ace0*/  HMMA.16816.F32 R240, R8.reuse, R26, R240 ;  /* 0x0000001a08f0723c */ /* 0x040fe600000018f0 */
[----:B------:R-:W-:Y:S04]  /*1acf0*/  LDSM.16.MT88.4 R80, [R201+0xb800] ;  /* 0x00b80000c950783b */ /* 0x000fe80000004200 */
[----:B------:R-:W-:Y:S01]  /*1ad00*/  LDSM.16.MT88.4 R96, [R203+0xb800] ;  /* 0x00b80000cb60783b */ /* 0x000fe20000004200 */
[C---:B------:R-:W-:Y:S03]  /*1ad10*/  HMMA.16816.F32 R248, R8.reuse, R32, R248 ;  /* 0x0000002008f8723c */ /* 0x040fe600000018f8 */
[----:B------:R1:W5:Y:S05]  /*1ad20*/  LDL.LU R207, [R1+0x15c] ;  /* 0x00015c0001cf7983 */ /* 0x00036a0000300800 */
[----:B------:R-:W-:Y:S01]  /*1ad30*/  HMMA.16816.F32 R28, R8, R40, R156 ;  /* 0x00000028081c723c */ /* 0x000fe2000000189c */
[----:B------:R-:W4:Y:S01]  /*1ad40*/  LDSM.16.MT88.4 R156, [R203+0xa800] ;  /* 0x00a80000cb9c783b */ /* 0x000f220000004200 */
[----:B------:R-:W-:-:S03]  /*1ad50*/  LOP3.LUT R2, R85, R5, R86, 0x96, !PT ;  /* 0x0000000555027212 */ /* 0x000fc600078e9656 */
[----:B------:R1:W5:Y:S03]  /*1ad60*/  LDL.LU R204, [R1+0x158] ;  /* 0x0001580001cc7983 */ /* 0x0003660000300800 */
[C---:B------:R-:W-:Y:S01]  /*1ad70*/  HMMA.16816.F32 R32, R8.reuse, R34, R164 ;  /* 0x000000220820723c */ /* 0x040fe200000018a4 */
[----:B------:R-:W1:Y:S07]  /*1ad80*/  LDSM.16.MT88.4 R164, [R201+0xa800] ;  /* 0x00a80000c9a4783b */ /* 0x000e6e0000004200 */
[----:B------:R-:W-:Y:S01]  /*1ad90*/  HMMA.16816.F32 R24, R8, R42, R112 ;  /* 0x0000002a0818723c */ /* 0x000fe20000001870 */
[----:B------:R-:W1:Y:S04]  /*1ada0*/  LDSM.16.MT88.4 R112, [R206+0xb800] ;  /* 0x00b80000ce70783b */ /* 0x000e680000004200 */
[----:B------:R-:W1:Y:S01]  /*1adb0*/  LDSM.16.MT88.4 R8, [R205+0xb800] ;  /* 0x00b80000cd08783b */ /* 0x000e620000004200 */
[----:B------:R-:W-:-:S02]  /*1adc0*/  IMAD.WIDE.U32 R2, R2, -0x2daee0ad, RZ ;  /* 0xd2511f5302027825 */ /* 0x000fc400078e00ff */
[C---:B--2---:R-:W-:Y:S01]  /*1add0*/  HMMA.16816.F32 R44, R124.reuse, R50, R56 ;  /* 0x000000327c2c723c */ /* 0x044fe20000001838 */
[----:B------:R2:W5:Y:S02]  /*1ade0*/  LDL.LU R202, [R1+0x154] ;  /* 0x0001540001ca7983 */ /* 0x0005640000300800 */
[----:B------:R-:W-:Y:S02]  /*1adf0*/  LOP3.LUT R0, R3, R244, R100, 0x96, !PT ;  /* 0x000000f403007212 */ /* 0x000fe400078e9664 */
[C---:B------:R-:W-:Y:S01]  /*1ae00*/  LOP3.LUT R3, R2.reuse, 0xffff, RZ, 0xc0, !PT ;  /* 0x0000ffff02037812 */ /* 0x040fe200078ec0ff */
[----:B------:R2:W5:Y:S01]  /*1ae10*/  LDL.LU R200, [R1+0x150] ;  /* 0x0001500001c87983 */ /* 0x0005620000300800 */
[----:B------:R-:W-:Y:S01]  /*1ae20*/  SHF.R.U32.HI R6, RZ, 0x10, R2 ;  /* 0x00000010ff067819 */ /* 0x000fe20000011602 */
[----:B---3--:R-:W-:Y:S01]  /*1ae30*/  HMMA.16816.F32 R56, R124, R64, R60 ;  /* 0x000000407c38723c */ /* 0x008fe2000000183c */
[----:B------:R-:W-:Y:S02]  /*1ae40*/  SHF.R.U32.HI R4, RZ, 0x8, R3 ;  /* 0x00000008ff047819 */ /* 0x000fe40000011603 */
[----:B------:R-:W-:-:S02]  /*1ae50*/  LOP3.LUT R3, R2, 0xff, RZ, 0xc0, !PT ;  /* 0x000000ff02037812 */ /* 0x000fc400078ec0ff */
[----:B------:R-:W-:Y:S02]  /*1ae60*/  SHF.R.U32.HI R7, RZ, 0x18, R2 ;  /* 0x00000018ff077819 */ /* 0x000fe40000011602 */
[----:B------:R-:W-:Y:S01]  /*1ae70*/  LOP3.LUT R2, R0, 0xffff, RZ, 0xc0, !PT ;  /* 0x0000ffff00027812 */ /* 0x000fe200078ec0ff */
[C---:B------:R-:W-:Y:S08]  /*1ae80*/  HMMA.16816.F32 R40, R124.reuse, R48, R52 ;  /* 0x000000307c28723c */ /* 0x040ff00000001834 */
[C---:B----4-:R-:W-:Y:S08]  /*1ae90*/  HMMA.16816.F32 R144, R124.reuse, R156, R144 ;  /* 0x0000009c7c90723c */ /* 0x050ff00000001890 */
        /* <DEDUP_REMOVED lines=23> */
[----:B------:R-:W-:Y:S01]  /*1b010*/  PRMT R3, R4, 0x5410, R7 ;  /* 0x0000541004037816 */ /* 0x000fe20000000007 */
[----:B------:R-:W-:Y:S01]  /*1b020*/  IMAD.MOV.U32 R118, RZ, RZ, R128 ;  /* 0x000000ffff767224 */ /* 0x000fe200078e0080 */
[----:B------:R-:W-:Y:S01]  /*1b030*/  LOP3.LUT R128, R130, R0, RZ, 0xc0, !PT ;  /* 0x0000000082807212 */ /* 0x000fe200078ec0ff */
[--C-:B------:R-:W-:Y:S02]  /*1b040*/  HSET2.LE.AND R0, R2, R221.reuse, PT ;  /* 0x000000dd02007233 */ /* 0x100fe40003803000 */
[--C-:B------:R-:W-:Y:S02]  /*1b050*/  HSET2.LE.AND R2, R20, R221.reuse, PT ;  /* 0x000000dd14027233 */ /* 0x100fe40003803000 */
[----:B------:R-:W-:Y:S01]  /*1b060*/  HSET2.LE.AND R3, R3, R221, PT ;  /* 0x000000dd03037233 */ /* 0x000fe20003803000 */
[----:B------:R-:W-:Y:S01]  /*1b070*/  IMAD.MOV.U32 R117, RZ, RZ, R129 ;  /* 0x000000ffff757224 */ /* 0x000fe200078e0081 */
[----:B------:R-:W-:Y:S02]  /*1b080*/  LOP3.LUT R129, R131, R0, RZ, 0xc0, !PT ;  /* 0x0000000083817212 */ /* 0x000fe400078ec0ff */
[----:B------:R-:W-:-:S02]  /*1b090*/  LOP3.LUT R130, R103, R2, RZ, 0xc0, !PT ;  /* 0x0000000267827212 */ /* 0x000fc400078ec0ff */
[----:B------:R-:W-:-:S07]  /*1b0a0*/  LOP3.LUT R131, R102, R3, RZ, 0xc0, !PT ;  /* 0x0000000366837212 */ /* 0x000fce00078ec0ff */
[----:B------:R-:W-:Y:S01]  /*1b0b0*/  HMMA.16816.F32 R68, R128, R80, R196 ;  /* 0x000000508044723c */ /* 0x000fe200000018c4 */
[----:B------:R-:W3:Y:S01]  /*1b0c0*/  LDL R199, [R1+0xd8] ;  /* 0x0000d80001c77983 */ /* 0x000ee20000100800 */
        /* <DEDUP_REMOVED lines=15> */
[----:B------:R-:W-:Y:S02]  /*1b1c0*/  IMAD.MOV.U32 R87, RZ, RZ, R36 ;  /* 0x000000ffff577224 */ /* 0x000fe400078e0024 */
[----:B------:R-:W-:Y:S01]  /*1b1d0*/  IMAD.MOV.U32 R119, RZ, RZ, R22 ;  /* 0x000000ffff777224 */ /* 0x000fe200078e0016 */
[----:B------:R-:W-:Y:S01]  /*1b1e0*/  HMMA.16816.F32 R168, R128, R164, R168 ;  /* 0x000000a480a8723c */ /* 0x000fe200000018a8 */
[----:B------:R-:W-:Y:S01]  /*1b1f0*/  IADD3 R218, P2, R12, -0x100, RZ ;  /* 0xffffff000cda7810 */ /* 0x000fe20007f5e0ff */
[----:B------:R-:W-:-:S06]  /*1b200*/  IMAD.MOV.U32 R180, RZ, RZ, R184 ;  /* 0x000000ffffb47224 */ /* 0x000fcc00078e00b8 */
        /* <DEDUP_REMOVED lines=9> */
[----:B------:R-:W-:-:S02]  /*1b2a0*/  IMAD.MOV.U32 R135, RZ, RZ, R211 ;  /* 0x000000ffff877224 */ /* 0x000fc400078e00d3 */
[----:B------:R-:W-:-:S05]  /*1b2b0*/  IMAD.MOV.U32 R132, RZ, RZ, R245 ;  /* 0x000000ffff847224 */ /* 0x000fca00078e00f5 */
[----:B------:R-:W-:Y:S01]  /*1b2c0*/  HMMA.16816.F32 R48, R128, R50, R136 ;  /* 0x000000328030723c */ /* 0x000fe20000001888 */
[----:B------:R-:W-:Y:S02]  /*1b2d0*/  IMAD.MOV.U32 R133, RZ, RZ, R235 ;  /* 0x000000ffff857224 */ /* 0x000fe400078e00eb */
[----:B------:R-:W-:-:S05]  /*1b2e0*/  IMAD.MOV.U32 R134, RZ, RZ, R222 ;  /* 0x000000ffff867224 */ /* 0x000fca00078e00de */
[C---:B------:R-:W-:Y:S08]  /*1b2f0*/  HMMA.16816.F32 R64, R128.reuse, R66, R188 ;  /* 0x000000428040723c */ /* 0x040ff000000018bc */
[C---:B------:R-:W-:Y:S08]  /*1b300*/  HMMA.16816.F32 R80, R128.reuse, R82, R240 ;  /* 0x000000528050723c */ /* 0x040ff000000018f0 */
[C---:B------:R-:W-:Y:S08]  /*1b310*/  HMMA.16816.F32 R112, R128.reuse, R114, R32 ;  /* 0x000000728070723c */ /* 0x040ff00000001820 */
[C---:B------:R-:W-:Y:S08]  /*1b320*/  HMMA.16816.F32 R116, R128.reuse, R8, R28 ;  /* 0x000000088074723c */ /* 0x040ff0000000181c */
[----:B------:R-:W-:Y:S01]  /*1b330*/  HMMA.16816.F32 R128, R128, R10, R24 ;  /* 0x0000000a8080723c */ /* 0x000fe20000001818 */
[----:B---3--:R-:W-:Y:S11]  /*1b340*/  ISETP.GT.AND P3, PT, R184, R199, PT ;  /* 0x000000c7b800720c */ /* 0x008ff60003f64270 */
[----:B------:R-:W-:Y:S02]  /*1b350*/  @!UPT UIADD3 URZ, URZ, URZ, URZ ;  /* 0x0000003f3f3ff290 */ /* 0x000fe4000fffe03f */
[----:B------:R-:W-:Y:S05]  /*1b360*/  @!P3 BRA `(.L_x_2241) ;  /* 0x000061600000b947 */ /* 0x000fea0003800000 */
[----:B--2---:R-:W2:Y:S01]  /*1b370*/  LDL.64 R22, [R1+0x60] ;  /* 0x0000600001167983 */ /* 0x004ea20000100a00 */
        /* <DEDUP_REMOVED lines=13> */
[----:B------:R-:W-:Y:S02]  /*1b450*/  IMAD.MOV.U32 R2, RZ, RZ, R6 ;  /* 0x000000ffff027224 */ /* 0x000fe400078e0006 */
[-C--:B------:R-:W-:Y:S02]  /*1b460*/  IMAD R4, R5, R0.reuse, R4 ;  /* 0x0000000005047224 */ /* 0x080fe400078e0204 */
[----:B------:R-:W-:-:S04]  /*1b470*/  IMAD.WIDE.U32 R2, R196, R0, R2 ;  /* 0x00000000c4027225 */ /* 0x000fc800078e0002 */
[----:B------:R-:W-:Y:S01]  /*1b480*/  IMAD.IADD R3, R3, 0x1, R4 ;  /* 0x0000000103037824 */ /* 0x000fe200078e0204 */
[----:B------:R-:W-:Y:S02]  /*1b490*/  LEA R0, P2, R22, R2, 0x4 ;  /* 0x0000000216007211 */ /* 0x000fe400078420ff */
[CC--:B------:R-:W-:Y:S02]  /*1b4a0*/  @!P1 LEA R10, P5, R2.reuse, R238.reuse, 0x1 ;  /* 0x000000ee020a9211 */ /* 0x0c0fe400078a08ff */
        /* <DEDUP_REMOVED lines=32> */
[----:B------:R-:W-:Y:S04]  /*1b6b0*/  LDSM.16.M88.4 R136, [R200+0x8800] ;  /* 0x00880000c888783b */ /* 0x000fe80000000200 */
[----:B--2---:R-:W1:Y:S04]  /*1b6c0*/  LDSM.16.M88.4 R4, [R204+0x2000] ;  /* 0x00200000cc04783b */ /* 0x004e680000000200 */
        /* <DEDUP_REMOVED lines=84> */
[-C--:B-1----:R-:W-:Y:S08]  /*1bc10*/  HMMA.16816.F32 R188, R4, R20.reuse, R188 ;  /* 0x0000001404bc723c */ /* 0x082ff000000018bc */
[----:B--2---:R-:W-:Y:S08]  /*1bc20*/  HMMA.16816.F32 R176, R8, R20, R176 ;  /* 0x0000001408b0723c */ /* 0x004ff000000018b0 */
[-C--:B------:R-:W-:Y:S08]  /*1bc30*/  HMMA.16816.F32 R172, R4, R22.reuse, R172 ;  /* 0x0000001604ac723c */ /* 0x080ff000000018ac */
[----:B------:R-:W-:Y:S01]  /*1bc40*/  HMMA.16816.F32 R32, R8, R22, R32 ;  /* 0x000000160820723c */ /* 0x000fe20000001820 */
[----:B------:R-:W1:Y:S01]  /*1bc50*/  LDSM.16.M88.4 R20, [R207+0x1800] ;  /* 0x00180000cf14783b */ /* 0x000e620000000200 */
[----:B------:R-:W-:-:S04]  /*1bc60*/  DEPBAR.LE SB0, 0x0 ;  /* 0x000080000000791a */ /* 0x000fc80000000000 */
[----:B------:R-:W-:Y:S02]  /*1bc70*/  BSSY B1, `(.L_x_2254) ;  /* 0x0000035000017945 */ /* 0x000fe40003800000 */
[-C--:B-1----:R-:W-:Y:S08]  /*1bc80*/  HMMA.16816.F32 R180, R8, R20.reuse, R136 ;  /* 0x0000001408b4723c */ /* 0x082ff00000001888 */
[C---:B------:R-:W-:Y:S08]  /*1bc90*/  HMMA.16816.F32 R184, R4.reuse, R20, R132 ;  /* 0x0000001404b8723c */ /* 0x040ff00000001884 */
[-C--:B------:R-:W-:Y:S08]  /*1bca0*/  HMMA.16816.F32 R240, R4, R22.reuse, R28 ;  /* 0x0000001604f0723c */ /* 0x080ff0000000181c */
[----:B------:R-:W-:Y:S01]  /*1bcb0*/  HMMA.16816.F32 R192, R8, R22, R24 ;  /* 0x0000001608c0723c */ /* 0x000fe20000001818 */
[----:B------:R-:W-:Y:S06]  /*1bcc0*/  BAR.SYNC.DEFER_BLOCKING 0x0 ;  /* 0x0000000000007b1d */ /* 0x000fec0000010000 */
[----:B------:R-:W-:Y:S01]  /*1bcd0*/  @!UPT UIADD3 URZ, URZ, URZ, URZ ;  /* 0x0000003f3f3ff290 */ /* 0x000fe2000fffe03f */
[----:B------:R-:W-:Y:S11]  /*1bce0*/  @!P2 BRA `(.L_x_2255) ;  /* 0x000002d00000a947 */ /* 0x000ff60003800000 */
[----:B------:R-:W2:Y:S04]  /*1bcf0*/  LDL.64 R248, [R1+0xf0] ;  /* 0x0000f00001f87983 */ /* 0x000ea80000100a00 */
[----:B------:R-:W2:Y:S04]  /*1bd00*/  LDL R197, [R1+0xcc] ;  /* 0x0000cc0001c57983 */ /* 0x000ea80000100800 */
[----:B------:R-:W3:Y:S04]  /*1bd10*/  LDL R251, [R1+0x100] ;  /* 0x0001000001fb7983 */ /* 0x000ee80000100800 */
[----:B------:R-:W4:Y:S04]  /*1bd20*/  LDL R198, [R1+0x104] ;  /* 0x0001040001c67983 */ /* 0x000f280000100800 */
[----:B------:R-:W5:Y:S01]  /*1bd30*/  LDL R199, [R1+0x108] ;  /* 0x0001080001c77983 */ /* 0x000f620000100800 */
[----:B------:R-:W-:-:S04]  /*1bd40*/  IADD3 R0, R250, -0x6, RZ ;  /* 0xfffffffafa007810 */ /* 0x000fc80007ffe0ff */
[----:B------:R-:W-:Y:S01]  /*1bd50*/  SHF.R.S32.HI R4, RZ, 0x1f, R0 ;  /* 0x0000001fff047819 */ /* 0x000fe20000011400 */
[----:B------:R1:W-:Y:S01]  /*1bd60*/  @P1 STS.128 [R220+0x8000], RZ ;  /* 0x008000ffdc001388 */ /* 0x0003e20000000c00 */
[----:B------:R-:W-:Y:S01]  /*1bd70*/  BSSY B0, `(.L_x_2256) ;  /* 0x0000023000007945 */ /* 0x000fe20003800000 */
[----:B--2---:R-:W-:-:S04]  /*1bd80*/  IMAD.WIDE.U32 R2, R0, R197, R248 ;  /* 0x000000c500027225 */ /* 0x004fc800078e00f8 */
[----:B---3--:R-:W-:-:S04]  /*1bd90*/  IMAD R0, R251, R0, RZ ;  /* 0x00000000fb007224 */ /* 0x008fc800078e02ff */
[----:B------:R-:W-:Y:S01]  /*1bda0*/  IMAD R0, R4, R197, R0 ;  /* 0x000000c504007224 */ /* 0x000fe200078e0200 */
[----:B------:R-:W-:-:S03]  /*1bdb0*/  @!P1 LEA R4, P2, R2, R236, 0x1 ;  /* 0x000000ec02049211 */ /* 0x000fc600078408ff */
[----:B------:R-:W-:-:S05]  /*1bdc0*/  IMAD.IADD R0, R3, 0x1, R0 ;  /* 0x0000000103007824 */ /* 0x000fca00078e0200 */
        /* <DEDUP_REMOVED lines=8> */
[----:B----4-:R-:W-:-:S03]  /*1be50*/  IADD3 R2, P2, R198, R2, RZ ;  /* 0x00000002c6027210 */ /* 0x010fc60007f5e0ff */
[----:B------:R-:W-:Y:S01]  /*1be60*/  @!PT LDS RZ, [RZ] ;  /* 0x00000000fffff984 */ /* 0x000fe20000000800 */
[----:B------:R-:W-:Y:S01]  /*1be70*/  @!PT LDS RZ, [RZ] ;  /* 0x00000000fffff984 */ /* 0x000fe20000000800 */
[----:B------:R-:W-:Y:S01]  /*1be80*/  @!PT LDS RZ, [RZ] ;  /* 0x00000000fffff984 */ /* 0x000fe20000000800 */
[----:B------:R2:W-:Y:S02]  /*1be90*/  @!P0 LDGSTS.E.BYPASS.LTC128B.128 [R220+0x9000], [R4.64+0x80] ;  /* 0x0900008004dc8fae */ /* 0x0005e4000b901d44 */
[----:B-----5:R-:W-:Y:S02]  /*1bea0*/  IMAD.X R0, R199, 0x1, R0, P2 ;  /* 0x00000001c7007824 */ /* 0x020fe400010e0600 */
        /* <DEDUP_REMOVED lines=15> */
.L_x_2257:
[----:B------:R-:W-:Y:S05]  /*1bfa0*/  BSYNC B0 ;  /* 0x0000000000007941 */ /* 0x000fea0003800000 */
.L_x_2256:
[----:B------:R-:W0:Y:S02]  /*1bfb0*/  LDGDEPBAR ;  /* 0x00000000000079af */ /* 0x000e240000000000 */
.L_x_2255:
[----:B------:R-:W-:Y:S05]  /*1bfc0*/  BSYNC B1 ;  /* 0x0000000000017941 */ /* 0x000fea0003800000 */
.L_x_2254:
[----:B------:R-:W2:Y:S04]  /*1bfd0*/  LDL R8, [R1+0xb8] ;  /* 0x0000b80001087983 */ /* 0x000ea80000100800 */
[----:B------:R-:W3:Y:S04]  /*1bfe0*/  LDL R7, [R1+0xc0] ;  /* 0x0000c00001077983 */ /* 0x000ee80000100800 */
[----:B------:R-:W4:Y:S04]  /*1bff0*/  LDL R6, [R1+0xbc] ;  /* 0x0000bc0001067983 */ /* 0x000f280000100800 */
[----:B-1----:R-:W2:Y:S04]  /*1c000*/  LDL.LU.64 R4, [R1+0x48] ;  /* 0x0000480001047983 */ /* 0x002ea80000300a00 */
[----:B------:R-:W2:Y:S04]  /*1c010*/  LDL R2, [R1+0x6c] ;  /* 0x00006c0001027983 */ /* 0x000ea80000100800 */
[----:B------:R-:W3:Y:S04]  /*1c020*/  LDL R3, [R1+0xc4] ;  /* 0x0000c40001037983 */ /* 0x000ee80000100800 */
[----:B------:R-:W1:Y:S02]  /*1c030*/  S2R R0, SR_TID.X ;  /* 0x0000000000007919 */ /* 0x000e640000002100 */
[----:B-1----:R-:W-:-:S05]  /*1c040*/  IMAD.SHL.U32 R0, R0, 0x2, RZ ;  /* 0x0000000200007824 */ /* 0x002fca00078e00ff */
[----:B------:R-:W-:-:S05]  /*1c050*/  LOP3.LUT R0, R0, 0x6, RZ, 0xc0, !PT ;  /* 0x0000000600007812 */ /* 0x000fca00078ec0ff */
[----:B------:R-:W-:Y:S02]  /*1c060*/  IMAD R0, R196, 0x20, R0 ;  /* 0x00000020c4007824 */ /* 0x000fe400078e0200 */
[----:B--2---:R-:W-:Y:S02]  /*1c070*/  IMAD.MOV.U32 R134, RZ, RZ, R2 ;  /* 0x000000ffff867224 */ /* 0x004fe400078e0002 */
        /* <DEDUP_REMOVED lines=15> */
[----:B------:R-:W1:Y:S01]  /*1c170*/  I2F R2, R2 ;  /* 0x0000000200027306 */ /* 0x000e620000201400 */
[----:B----4-:R-:W-:Y:S02]  /*1c180*/  IMAD.MOV.U32 R198, RZ, RZ, R6 ;  /* 0x000000ffffc67224 */ /* 0x010fe400078e0006 */
[----:B---3--:R-:W-:Y:S02]  /*1c190*/  IMAD.MOV.U32 R199, RZ, RZ, R3 ;  /* 0x000000ffffc77224 */ /* 0x008fe400078e0003 */
[----:B-1----:R-:W-:Y:S01]  /*1c1a0*/  FFMA.FTZ R6, R2, -R216, R190 ;  /* 0x800000d802067223 */ /* 0x002fe200000100be */
[----:B------:R-:W-:-:S04]  /*1c1b0*/  IADD3 R2, R0, 0x1, RZ ;  /* 0x0000000100027810 */ /* 0x000fc80007ffe0ff */
[----:B------:R-:W-:-:S04]  /*1c1c0*/  IADD3 R3, R223, -R2, RZ ;  /* 0x80000002df037210 */ /* 0x000fc80007ffe0ff */
        /* <DEDUP_REMOVED lines=15> */
[C---:B------:R-:W-:Y:S02]  /*1c2c0*/  ISETP.GE.AND P5, PT, R2.reuse, R228, PT ;  /* 0x000000e40200720c */ /* 0x040fe40003fa6270 */
[C---:B------:R-:W-:Y:S02]  /*1c2d0*/  ISETP.GE.AND P0, PT, R2.reuse, R227, PT ;  /* 0x000000e30200720c */ /* 0x040fe40003f06270 */
[C---:B------:R-:W-:Y:S02]  /*1c2e0*/  ISETP.GE.AND P1, PT, R2.reuse, R226, PT ;  /* 0x000000e20200720c */ /* 0x040fe40003f26270 */
[C---:B------:R-:W-:Y:S02]  /*1c2f0*/  ISETP.GE.AND P2, PT, R2.reuse, R225, PT ;  /* 0x000000e10200720c */ /* 0x040fe40003f46270 */
[C---:B------:R-:W-:Y:S02]  /*1c300*/  ISETP.GE.OR P5, PT, R2.reuse, R234, !P5 ;  /* 0x000000ea0200720c */ /* 0x040fe40006fa6670 */
[----:B------:R-:W-:-:S02]  /*1c310*/  ISETP.GE.OR P0, PT, R2, R233, !P0 ;  /* 0x000000e90200720c */ /* 0x000fc40004706670 */
[C---:B------:R-:W-:Y:S02]  /*1c320*/  ISETP.GE.OR P1, PT, R2.reuse, R232, !P1 ;  /* 0x000000e80200720c */ /* 0x040fe40004f26670 */
[----:B------:R-:W-:Y:S02]  /*1c330*/  ISETP.GE.OR P2, PT, R2, R231, !P2 ;  /* 0x000000e70200720c */ /* 0x000fe40005746670 */
[----:B------:R-:W-:Y:S01]  /*1c340*/  IADD3 R2, R0, 0x8, RZ ;  /* 0x0000000800027810 */ /* 0x000fe20007ffe0ff */
[----:B-1----:R-:W-:-:S04]  /*1c350*/  FFMA.FTZ R191, R3, -R216, R191 ;  /* 0x800000d803bf7223 */ /* 0x002fc800000100bf */
        /* <DEDUP_REMOVED lines=13> */
[----:B------:R-:W-:Y:S02]  /*1c430*/  P2R R190, PR, RZ, 0x4 ;  /* 0x00000004ffbe7803 */ /* 0x000fe40000000000 */
[----:B------:R-:W-:-:S04]  /*1c440*/  ISETP.GE.AND P2, PT, R0, R228, PT ;  /* 0x000000e40000720c */ /* 0x000fc80003f46270 */
[----:B------:R-:W-:Y:S01]  /*1c450*/  ISETP.GE.OR P2, PT, R0, R234, !P2 ;  /* 0x000000ea0000720c */ /* 0x000fe20005746670 */
[----:B-1----:R-:W-:Y:S02]  /*1c460*/  FFMA.FTZ R21, R3, -R216, R172 ;  /* 0x800000d803157223 */ /* 0x002fe400000100ac */
[----:B------:R-:W-:Y:S01]  /*1c470*/  IMAD.IADD R3, R229, 0x1, -R2 ;  /* 0x00000001e5037824 */ /* 0x000fe200078e0a02 */
[----:B------:R-:W-:-:S04]  /*1c480*/  FSEL R28, R11, -INF , !P2 ;  /* 0xff8000000b1c7808 */ /* 0x000fc80005000000 */
[----:B------:R-:W-:Y:S02]  /*1c490*/  IABS R3, R3 ;  /* 0x0000000300037213 */ /* 0x000fe40000000000 */
[C---:B------:R-:W-:Y:S02]  /*1c4a0*/  ISETP.GE.AND P3, PT, R0.reuse, R227, PT ;  /* 0x000000e30000720c */ /* 0x040fe40003f66270 */
[C---:B------:R-:W-:Y:S02]  /*1c4b0*/  ISETP.GE.AND P4, PT, R0.reuse, R226, PT ;  /* 0x000000e20000720c */ /* 0x040fe40003f86270 */
[C---:B------:R-:W-:Y:S01]  /*1c4c0*/  ISETP.GE.AND P2, PT, R0.reuse, R225, PT ;  /* 0x000000e10000720c */ /* 0x040fe20003f46270 */
[----:B------:R-:W1:Y:S01]  /*1c4d0*/  I2F R3, R3 ;  /* 0x0000000300037306 */ /* 0x000e620000201400 */
[C---:B------:R-:W-:Y:S02]  /*1c4e0*/  ISETP.GE.OR P3, PT, R0.reuse, R233, !P3 ;  /* 0x000000e90000720c */ /* 0x040fe40005f66670 */
[----:B------:R-:W-:-:S02]  /*1c4f0*/  ISETP.GE.OR P4, PT, R0, R232, !P4 ;  /* 0x000000e80000720c */ /* 0x000fc40006786670 */
[----:B------:R-:W-:Y:S02]  /*1c500*/  ISETP.GE.OR P2, PT, R0, R231, !P2 ;  /* 0x000000e70000720c */ /* 0x000fe40005746670 */
[----:B------:R-:W-:Y:S02]  /*1c510*/  FSEL R32, R9, -INF , !P3 ;  /* 0xff80000009207808 */ /* 0x000fe40005800000 */
[----:B------:R-:W-:Y:S02]  /*1c520*/  FSEL R138, R8, -INF , !P4 ;  /* 0xff800000088a7808 */ /* 0x000fe40006000000 */
[----:B------:R-:W-:Y:S02]  /*1c530*/  FSEL R139, R6, -INF , !P2 ;  /* 0xff800000068b7808 */ /* 0x000fe40005000000 */
[C---:B------:R-:W-:Y:S02]  /*1c540*/  ISETP.GE.AND P3, PT, R2.reuse, R228, PT ;  /* 0x000000e40200720c */ /* 0x040fe40003f66270 */
[----:B------:R-:W-:-:S02]  /*1c550*/  ISETP.GE.AND P4, PT, R2, R227, PT ;  /* 0x000000e30200720c */ /* 0x000fc40003f86270 */
[C---:B------:R-:W-:Y:S02]  /*1c560*/  ISETP.GE.AND P2, PT, R2.reuse, R226, PT ;  /* 0x000000e20200720c */ /* 0x040fe40003f46270 */
[C---:B------:R-:W-:Y:S02]  /*1c570*/  ISETP.GE.AND P6, PT, R2.reuse, R225, PT ;  /* 0x000000e10200720c */ /* 0x040fe40003fc6270 */
[C---:B------:R-:W-:Y:S02]  /*1c580*/  ISETP.GE.OR P3, PT, R2.reuse, R234, !P3 ;  /* 0x000000ea0200720c */ /* 0x040fe40005f66670 */
[C---:B------:R-:W-:Y:S02]  /*1c590*/  ISETP.GE.OR P4, PT, R2.reuse, R233, !P4 ;  /* 0x000000e90200720c */ /* 0x040fe40006786670 */
[C---:B------:R-:W-:Y:S02]  /*1c5a0*/  ISETP.GE.OR P2, PT, R2.reuse, R232, !P2 ;  /* 0x000000e80200720c */ /* 0x040fe40005746670 */
[----:B------:R-:W-:-:S02]  /*1c5b0*/  ISETP.GE.OR P6, PT, R2, R231, !P6 ;  /* 0x000000e70200720c */ /* 0x000fc400077c6670 */
[----:B------:R-:W-:Y:S01]  /*1c5c0*/  IADD3 R2, R0, 0x9, RZ ;  /* 0x0000000900027810 */ /* 0x000fe20007ffe0ff */
[----:B-1----:R-:W-:-:S04]  /*1c5d0*/  FFMA.FTZ R189, R3, -R216, R174 ;  /* 0x800000d803bd7223 */ /* 0x002fc800000100ae */
        /* <DEDUP_REMOVED lines=14> */
[----:B------:R-:W-:-:S06]  /*1c6c0*/  IABS R3, R3 ;  /* 0x0000000300037213 */ /* 0x000fcc0000000000 */
[----:B------:R-:W1:Y:S01]  /*1c6d0*/  I2F R3, R3 ;  /* 0x0000000300037306 */ /* 0x000e620000201400 */
[----:B------:R-:W-:Y:S02]  /*1c6e0*/  FSEL R137, R10, -INF , !P1 ;  /* 0xff8000000a897808 */ /* 0x000fe40004800000 */
[----:B------:R-:W-:Y:S02]  /*1c6f0*/  FSEL R31, R20, -INF , !P0 ;  /* 0xff800000141f7808 */ /* 0x000fe40004000000 */
[----:B------:R-:W-:Y:S02]  /*1c700*/  FSEL R10, R7, -INF , !P3 ;  /* 0xff800000070a7808 */ /* 0x000fe40005800000 */
[C---:B------:R-:W-:Y:S02]  /*1c710*/  ISETP.GE.AND P0, PT, R2.reuse, R228, PT ;  /* 0x000000e40200720c */ /* 0x040fe40003f06270 */
[C---:B------:R-:W-:Y:S02]  /*1c720*/  ISETP.GE.AND P1, PT, R2.reuse, R227, PT ;  /* 0x000000e30200720c */ /* 0x040fe40003f26270 */
[----:B------:R-:W-:-:S02]  /*1c730*/  ISETP.GE.AND P3, PT, R2, R226, PT ;  /* 0x000000e20200720c */ /* 0x000fc40003f66270 */
[C---:B------:R-:W-:Y:S02]  /*1c740*/  ISETP.GE.AND P5, PT, R2.reuse, R225, PT ;  /* 0x000000e10200720c */ /* 0x040fe40003fa6270 */
[C---:B------:R-:W-:Y:S02]  /*1c750*/  ISETP.GE.OR P0, PT, R2.reuse, R234, !P0 ;  /* 0x000000ea0200720c */ /* 0x040fe40004706670 */
[C---:B------:R-:W-:Y:S02]  /*1c760*/  ISETP.GE.OR P1, PT, R2.reuse, R233, !P1 ;  /* 0x000000e90200720c */ /* 0x040fe40004f26670 */
[C---:B------:R-:W-:Y:S02]  /*1c770*/  ISETP.GE.OR P3, PT, R2.reuse, R232, !P3 ;  /* 0x000000e80200720c */ /* 0x040fe40005f66670 */
[----:B------:R-:W-:Y:S02]  /*1c780*/  ISETP.GE.OR P5, PT, R2, R231, !P5 ;  /* 0x000000e70200720c */ /* 0x000fe40006fa6670 */
        /* <DEDUP_REMOVED lines=9> */
[----:B-1----:R-:W-:Y:S01]  /*1c820*/  FFMA.FTZ R9, R3, -R216, R182 ;  /* 0x800000d803097223 */ /* 0x002fe200000100b6 */
[----:B------:R-:W-:-:S04]  /*1c830*/  IADD3 R3, R224, -R2, RZ ;  /* 0x80000002e0037210 */ /* 0x000fc80007ffe0ff */
        /* <DEDUP_REMOVED lines=59> */
[----:B------:R-:W-:Y:S02]  /*1cbf0*/  IABS R3, R3 ;  /* 0x0000000300037213 */ /* 0x000fe40000000000 */
[----:B------:R-:W-:-:S04]  /*1cc00*/  ISETP.GE.AND P0, PT, R2, R228, PT ;  /* 0x000000e40200720c */ /* 0x000fc80003f06270 */
[----:B------:R-:W1:Y:S01]  /*1cc10*/  I2F R3, R3 ;  /* 0x0000000300037306 */ /* 0x000e620000201400 */
[----:B------:R-:W-:Y:S02]  /*1cc20*/  ISETP.GE.OR P0, PT, R2, R234, !P0 ;  /* 0x000000ea0200720c */ /* 0x000fe40004706670 */
[----:B------:R-:W-:Y:S02]  /*1cc30*/  FSEL R6, R6, -INF , !P2 ;  /* 0xff80000006067808 */ /* 0x000fe40005000000 */
[----:B------:R-:W-:Y:S02]  /*1cc40*/  FSEL R25, R11, -INF , !P1 ;  /* 0xff8000000b197808 */ /* 0x000fe40004800000 */
[----:B------:R-:W-:Y:S02]  /*1cc50*/  FSEL R5, R5, -INF , !P0 ;  /* 0xff80000005057808 */ /* 0x000fe40004000000 */
[C---:B------:R-:W-:Y:S02]  /*1cc60*/  ISETP.GE.AND P1, PT, R2.reuse, R227, PT ;  /* 0x000000e30200720c */ /* 0x040fe40003f26270 */
[----:B------:R-:W-:-:S02]  /*1cc70*/  ISETP.GE.AND P0, PT, R2, R226, PT ;  /* 0x000000e20200720c */ /* 0x000fc40003f06270 */
[----:B------:R-:W-:Y:S02]  /*1cc80*/  ISETP.GE.AND P2, PT, R2, R225, PT ;  /* 0x000000e10200720c */ /* 0x000fe40003f46270 */
[----:B------:R-:W-:Y:S01]  /*1cc90*/  IADD3 R0, R0, 0x19, RZ ;  /* 0x0000001900007810 */ /* 0x000fe20007ffe0ff */
[----:B-1----:R-:W-:Y:S01]  /*1cca0*/  FFMA.FTZ R24, R3, -R216, R240 ;  /* 0x800000d803187223 */ /* 0x002fe200000100f0 */
[C---:B------:R-:W-:Y:S01]  /*1ccb0*/  ISETP.GE.OR P1, PT, R2.reuse, R233, !P1 ;  /* 0x000000e90200720c */ /* 0x040fe20004f26670 */
[----:B------:R-:W-:Y:S01]  /*1ccc0*/  IMAD.IADD R3, R229, 0x1, -R2 ;  /* 0x00000001e5037824 */ /* 0x000fe200078e0a02 */
[C---:B------:R-:W-:Y:S02]  /*1ccd0*/  ISETP.GE.OR P0, PT, R2.reuse, R232, !P0 ;  /* 0x000000e80200720c */ /* 0x040fe40004706670 */
[----:B------:R-:W-:Y:S01]  /*1cce0*/  ISETP.GE.OR P2, PT, R2, R231, !P2 ;  /* 0x000000e70200720c */ /* 0x000fe20005746670 */
        /* <DEDUP_REMOVED lines=8> */
[----:B------:R-:W-:-:S04]  /*1cd70*/  FMNMX.FTZ R132, R245, R28, !PT ;  /* 0x0000001cf5847209 */ /* 0x000fc80007810000 */
[----:B------:R-:W-:Y:S02]  /*1cd80*/  FMNMX.FTZ R132, R29, R132, !PT ;  /* 0x000000841d847209 */ /* 0x000fe40007810000 */
[----:B------:R-:W-:Y:S02]  /*1cd90*/  FSEL R24, R24, -INF , !P0 ;  /* 0xff80000018187808 */ /* 0x000fe40004000000 */
[----:B------:R-:W-:Y:S01]  /*1cda0*/  FMNMX.FTZ R132, R10, R132, !PT ;  /* 0x000000840a847209 */ /* 0x000fe20007810000 */
[----:B-1----:R-:W-:Y:S02]  /*1cdb0*/  FFMA.FTZ R9, R2, -R216, R195 ;  /* 0x800000d802097223 */ /* 0x002fe400000100c3 */
[----:B------:R-:W-:Y:S01]  /*1cdc0*/  IMAD.IADD R2, R224, 0x1, -R0 ;  /* 0x00000001e0027824 */ /* 0x000fe200078e0a00 */
[----:B------:R-:W-:-:S04]  /*1cdd0*/  ISETP.GE.AND P0, PT, R0, R228, PT ;  /* 0x000000e40000720c */ /* 0x000fc80003f06270 */
[----:B------:R-:W-:Y:S02]  /*1cde0*/  IABS R2, R2 ;  /* 0x0000000200027213 */ /* 0x000fe40000000000 */
[----:B------:R-:W-:Y:S02]  /*1cdf0*/  FMNMX.FTZ R132, R8, R132, !PT ;  /* 0x0000008408847209 */ /* 0x000fe40007810000 */
[----:B------:R-:W-:Y:S02]  /*1ce00*/  ISETP.GE.OR P0, PT, R0, R234, !P0 ;  /* 0x000000ea0000720c */ /* 0x000fe40004706670 */
[----:B------:R-:W1:Y:S01]  /*1ce10*/  I2F R2, R2 ;  /* 0x0000000200027306 */ /* 0x000e620000201400 */
[----:B------:R-:W-:Y:S02]  /*1ce20*/  FMNMX.FTZ R132, R7, R132, !PT ;  /* 0x0000008407847209 */ /* 0x000fe40007810000 */
[----:B------:R-:W-:Y:S02]  /*1ce30*/  FSEL R4, R4, -INF , !P0 ;  /* 0xff80000004047808 */ /* 0x000fe40004000000 */
[----:B------:R-:W-:-:S02]  /*1ce40*/  ISETP.GE.AND P0, PT, R0, R227, PT ;  /* 0x000000e30000720c */ /* 0x000fc40003f06270 */
[----:B------:R-:W-:Y:S02]  /*1ce50*/  FMNMX.FTZ R132, R6, R132, !PT ;  /* 0x0000008406847209 */ /* 0x000fe40007810000 */
[C---:B------:R-:W-:Y:S02]  /*1ce60*/  ISETP.GE.OR P0, PT, R0.reuse, R233, !P0 ;  /* 0x000000e90000720c */ /* 0x040fe40004706670 */
[----:B------:R-:W-:Y:S02]  /*1ce70*/  FMNMX.FTZ R132, R5, R132, !PT ;  /* 0x0000008405847209 */ /* 0x000fe40007810000 */
[----:B------:R-:W-:Y:S02]  /*1ce80*/  FSEL R9, R9, -INF , !P0 ;  /* 0xff80000009097808 */ /* 0x000fe40004000000 */
[C---:B------:R-:W-:Y:S02]  /*1ce90*/  ISETP.GE.AND P0, PT, R0.reuse, R226, PT ;  /* 0x000000e20000720c */ /* 0x040fe40003f06270 */
[----:B------:R-:W-:-:S02]  /*1cea0*/  ISETP.GE.AND P1, PT, R0, R225, PT ;  /* 0x000000e10000720c */ /* 0x000fc40003f26270 */
[----:B------:R-:W-:Y:S01]  /*1ceb0*/  FMNMX.FTZ R132, R4, R132, !PT ;  /* 0x0000008404847209 */ /* 0x000fe20007810000 */
[----:B-1----:R-:W-:Y:S01]  /*1cec0*/  FFMA.FTZ R23, R2, -R216, R241 ;  /* 0x800000d802177223 */ /* 0x002fe200000100f1 */
[C---:B------:R-:W-:Y:S01]  /*1ced0*/  ISETP.GE.OR P0, PT, R0.reuse, R232, !P0 ;  /* 0x000000e80000720c */ /* 0x040fe20004706670 */
[----:B------:R-:W-:Y:S01]  /*1cee0*/  IMAD.IADD R2, R229, 0x1, -R0 ;  /* 0x00000001e5027824 */ /* 0x000fe200078e0a00 */
[----:B------:R-:W-:Y:S02]  /*1cef0*/  ISETP.GE.OR P1, PT, R0, R231, !P1 ;  /* 0x000000e70000720c */ /* 0x000fe40004f26670 */
[----:B------:R-:W1:Y:S01]  /*1cf00*/  SHFL.BFLY PT, R0, R132, 0x2, 0x1f ;  /* 0x0c401f0084007f89 */ /* 0x000e6200000e0000 */
[----:B------:R-:W-:Y:S02]  /*1cf10*/  IABS R3, R3 ;  /* 0x0000000300037213 */ /* 0x000fe40000000000 */
[----:B------:R-:W-:Y:S02]  /*1cf20*/  IABS R2, R2 ;  /* 0x0000000200027213 */ /* 0x000fe40000000000 */
[----:B-1----:R-:W-:-:S05]  /*1cf30*/  FMNMX.FTZ R132, R132, R0, !PT ;  /* 0x0000000084847209 */ /* 0x002fca0007810000 */
[----:B------:R-:W1:Y:S01]  /*1cf40*/  SHFL.BFLY PT, R0, R132, 0x1, 0x1f ;  /* 0x0c201f0084007f89 */ /* 0x000e6200000e0000 */
[----:B------:R-:W2:Y:S08]  /*1cf50*/  I2F R3, R3 ;  /* 0x0000000300037306 */ /* 0x000eb00000201400 */
[----:B------:R-:W3:Y:S01]  /*1cf60*/  I2F R2, R2 ;  /* 0x0000000200027306 */ /* 0x000ee20000201400 */
[----:B------:R-:W-:-:S02]  /*1cf70*/  FSEL R23, R23, -INF , !P0 ;  /* 0xff80000017177808 */ /* 0x000fc40004000000 */
[----:B-1----:R-:W-:-:S04]  /*1cf80*/  FMNMX.FTZ R132, R132, R0, !PT ;  /* 0x0000000084847209 */ /* 0x002fc80007810000 */
[----:B------:R-:W-:Y:S01]  /*1cf90*/  FSETP.NEU.FTZ.AND P0, PT, R132, -INF , PT ;  /* 0xff8000008400780b */ /* 0x000fe20003f1d000 */
[-C--:B--2---:R-:W-:Y:S02]  /*1cfa0*/  FFMA.FTZ R176, R3, -R216.reuse, R242 ;  /* 0x800000d803b07223 */ /* 0x084fe400000100f2 */
[----:B---3--:R-:W-:Y:S01]  /*1cfb0*/  FFMA.FTZ R175, R2, -R216, R243 ;  /* 0x800000d802af7223 */ /* 0x008fe200000100f3 */
[----:B------:R-:W-:Y:S01]  /*1cfc0*/  FSEL R0, R132, RZ, P0 ;  /* 0x000000ff84007208 */ /* 0x000fe20000000000 */
[----:B------:R-:W-:Y:S01]  /*1cfd0*/  IMAD.U32 R3, RZ, RZ, UR7 ;  /* 0x00000007ff037e24 */ /* 0x000fe2000f8e00ff */
[----:B------:R-:W-:-:S03]  /*1cfe0*/  MOV R2, UR6 ;  /* 0x0000000600027c02 */ /* 0x000fc60008000f00 */
[----:B------:R-:W-:Y:S02]  /*1cff0*/  FADD.FTZ R26, R245, -R0 ;  /* 0x80000000f51a7221 */ /* 0x000fe40000010000 */
[----:B------:R-:W2:Y:S04]  /*1d000*/  LD.E R0, [R2.64+0xdc] ;  /* 0x0000dc0402007980 */ /* 0x000ea8000c101900 */
[----:B------:R1:W-:Y:S04]  /*1d010*/  STL.64 [R1+0x1b8], R14 ;  /* 0x0001b80e01007387 */ /* 0x0003e80000100a00 */
[----:B------:R-:W-:Y:S04]  /*1d020*/  STL [R1+0x18c], R239 ;  /* 0x00018cef01007387 */ /* 0x000fe80000100800 */
        /* <DEDUP_REMOVED lines=20> */
[----:B------:R-:W-:Y:S04]  /*1d170*/  STL [R1+0x1a4], R234 ;  /* 0x0001a4ea01007387 */ /* 0x000fe80000100800 */
[----:B------:R-:W-:Y:S04]  /*1d180*/  STL [R1+0x1a8], R227 ;  /* 0x0001a8e301007387 */ /* 0x000fe80000100800 */
[----:B------:R1:W-:Y:S04]  /*1d190*/  STL [R1+0x1ac], R233 ;  /* 0x0001ace901007387 */ /* 0x0003e80000100800 */
[----:B------:R1:W-:Y:S04]  /*1d1a0*/  STL [R1+0x1b0], R226 ;  /* 0x0001b0e201007387 */ /* 0x0003e80000100800 */
[----:B------:R-:W4:Y:S01]  /*1d1b0*/  LDL.LU R252, [R1+0xa0] ;  /* 0x0000a00001fc7983 */ /* 0x000f220000300800 */
[----:B------:R-:W-:-:S02]  /*1d1c0*/  IMAD.MOV.U32 R219, RZ, RZ, R199 ;  /* 0x000000ffffdb7224 */ /* 0x000fc400078e00c7 */
[----:B------:R-:W-:Y:S02]  /*1d1d0*/  IMAD.MOV.U32 R218, RZ, RZ, R198 ;  /* 0x000000ffffda7224 */ /* 0x000fe400078e00c6 */
[----:B--2---:R-:W-:-:S06]  /*1d1e0*/  FMUL.FTZ R2, R0, R26 ;  /* 0x0000001a00027220 */ /* 0x004fcc0000410000 */
[----:B------:R-:W2:Y:S01]  /*1d1f0*/  MUFU.EX2 R2, R2 ;  /* 0x0000000200027308 */ /* 0x000ea20000000800 */
[----:B------:R-:W-:-:S05]  /*1d200*/  FMUL.FTZ R3, R0, R132 ;  /* 0x0000008400037220 */ /* 0x000fca0000410000 */
[----:B------:R-:W-:-:S05]  /*1d210*/  FSEL R3, R3, RZ, P0 ;  /* 0x000000ff03037208 */ /* 0x000fca0000000000 */
[-CC-:B------:R-:W-:Y:S02]  /*1d220*/  FFMA.FTZ R33, R28, R0.reuse, -R3.reuse ;  /* 0x000000001c217223 */ /* 0x180fe40000010803 */
[-CC-:B------:R-:W-:Y:S02]  /*1d230*/  FFMA.FTZ R174, R29, R0.reuse, -R3.reuse ;  /* 0x000000001dae7223 */ /* 0x180fe40000010803 */
[-CC-:B------:R-:W-:Y:S02]  /*1d240*/  FFMA.FTZ R173, R10, R0.reuse, -R3.reuse ;  /* 0x000000000aad7223 */ /* 0x180fe40000010803 */
[-CC-:B------:R-:W-:Y:S02]  /*1d250*/  FFMA.FTZ R172, R8, R0.reuse, -R3.reuse ;  /* 0x0000000008ac7223 */ /* 0x180fe40000010803 */
[-CC-:B------:R-:W-:Y:S02]  /*1d260*/  FFMA.FTZ R179, R7, R0.reuse, -R3.reuse ;  /* 0x0000000007b37223 */ /* 0x180fe40000010803 */
[----:B------:R-:W-:-:S02]  /*1d270*/  FFMA.FTZ R180, R6, R0, -R3 ;  /* 0x0000000006b47223 */ /* 0x000fc40000010803 */
[-CC-:B------:R-:W-:Y:S02]  /*1d280*/  FFMA.FTZ R181, R5, R0.reuse, -R3.reuse ;  /* 0x0000000005b57223 */ /* 0x180fe40000010803 */
[----:B------:R-:W-:Y:S02]  /*1d290*/  FFMA.FTZ R182, R4, R0, -R3 ;  /* 0x0000000004b67223 */ /* 0x000fe40000010803 */
[----:B--2---:R-:W-:-:S05]  /*1d2a0*/  FMUL.FTZ R3, R36, R2 ;  /* 0x0000000224037220 */ /* 0x004fca0000410000 */
[----:B------:R-:W-:Y:S04]  /*1d2b0*/  STL [R1+0x50], R3 ;  /* 0x0000500301007387 */ /* 0x000fe80000100800 */
[----:B-1----:R-:W2:Y:S04]  /*1d2c0*/  LDL.LU.64 R14, [R1+0x38] ;  /* 0x00003800010e7983 */ /* 0x002ea80000300a00 */
[----:B------:R-:W2:Y:S01]  /*1d2d0*/  LDL.LU R34, [R1+0x74] ;  /* 0x0000740001227983 */ /* 0x000ea20000300800 */
[----:B------:R-:W1:Y:S01]  /*1d2e0*/  MUFU.EX2 R33, R33 ;  /* 0x0000002100217308 */ /* 0x000e620000000800 */
[----:B---3--:R-:W-:-:S02]  /*1d2f0*/  FMUL.FTZ R236, R156, R2 ;  /* 0x000000029cec7220 */ /* 0x008fc40000410000 */
[-C--:B------:R-:W-:Y:S02]  /*1d300*/  FMUL.FTZ R187, R52, R2.reuse ;  /* 0x0000000234bb7220 */ /* 0x080fe40000410000 */
[-C--:B----4-:R-:W-:Y:S02]  /*1d310*/  FMUL.FTZ R228, R112, R2.reuse ;  /* 0x0000000270e47220 */ /* 0x090fe40000410000 */
        /* <DEDUP_REMOVED lines=28> */
[----:B-1----:R-:W-:Y:S01]  /*1d4e0*/  FFMA.FTZ R36, R252, R2, R33 ;  /* 0x00000002fc247223 */ /* 0x002fe20000010021 */
        /* <DEDUP_REMOVED lines=20> */
[----:B------:R-:W-:-:S06]  /*1d630*/  FMUL.FTZ R2, R0, R2 ;  /* 0x0000000200027220 */ /* 0x000fcc0000410000 */
[----:B------:R-:W1:Y:S01]  /*1d640*/  MUFU.EX2 R2, R2 ;  /* 0x0000000200027308 */ /* 0x000e620000000800 */
[----:B------:R-:W-:Y:S02]  /*1d650*/  FFMA.FTZ R37, R21, R0, -R3 ;  /* 0x0000000015257223 */ /* 0x000fe40000010803 */
[----:B------:R-:W-:Y:S02]  /*1d660*/  IMAD.MOV.U32 R21, RZ, RZ, R156 ;  /* 0x000000ffff157224 */ /* 0x000fe400078e009c */
[----:B------:R-:W-:Y:S02]  /*1d670*/  IMAD.MOV.U32 R7, RZ, RZ, R218 ;  /* 0x000000ffff077224 */ /* 0x000fe400078e00da */
[----:B-1----:R-:W-:Y:S02]  /*1d680*/  FMUL.FTZ R210, R50, R2 ;  /* 0x0000000232d27220 */ /* 0x002fe40000410000 */
[----:B------:R-:W-:Y:S02]  /*1d690*/  IMAD.MOV.U32 R50, RZ, RZ, R21 ;  /* 0x000000ffff327224 */ /* 0x000fe400078e0015 */
[----:B------:R-:W-:Y:S01]  /*1d6a0*/  IMAD.MOV.U32 R21, RZ, RZ, R7 ;  /* 0x000000ffff157224 */ /* 0x000fe200078e0007 */
[----:B------:R-:W-:-:S02]  /*1d6b0*/  FSEL R7, R178, -INF , !P4 ;  /* 0xff800000b2077808 */ /* 0x000fc40006000000 */
[----:B------:R-:W4:Y:S01]  /*1d6c0*/  LDL.LU R178, [R1+0x68] ;  /* 0x0000680001b27983 */ /* 0x000f220000300800 */
[----:B------:R-:W-:-:S04]  /*1d6d0*/  FFMA.FTZ R4, R32, R0, -R3 ;  /* 0x0000000020047223 */ /* 0x000fc80000010803 */
        /* <DEDUP_REMOVED lines=49> */
[----:B------:R-:W-:Y:S02]  /*1d9f0*/  FFMA.FTZ R69, R9, R0, -R3 ;  /* 0x0000000009457223 */ /* 0x000fe40000010803 */
[----:B------:R-:W1:Y:S02]  /*1da00*/  SHFL.BFLY PT, R3, R2, 0x2, 0x1f ;  /* 0x0c401f0002037f89 */ /* 0x000e6400000e0000 */
[----:B-1----:R-:W-:-:S05]  /*1da10*/  FMNMX.FTZ R2, R3, R2, !PT ;  /* 0x0000000203027209 */ /* 0x002fca0007810000 */
[----:B------:R-:W1:Y:S01]  /*1da20*/  SHFL.BFLY PT, R3, R2, 0x1, 0x1f ;  /* 0x0c201f0002037f89 */ /* 0x000e6200000e0000 */
[----:B------:R-:W-:Y:S02]  /*1da30*/  IMAD.MOV.U32 R9, RZ, RZ, R184 ;  /* 0x000000ffff097224 */ /* 0x000fe400078e00b8 */
[----:B------:R-:W-:Y:S01]  /*1da40*/  IMAD.MOV.U32 R184, RZ, RZ, R134 ;  /* 0x000000ffffb87224 */ /* 0x000fe200078e0086 */
[----:B-1----:R-:W-:-:S04]  /*1da50*/  FMNMX.FTZ R134, R2, R3, !PT ;  /* 0x0000000302867209 */ /* 0x002fc80007810000 */
[----:B------:R-:W-:Y:S01]  /*1da60*/  FSETP.NEU.FTZ.AND P0, PT, R134, -INF , PT ;  /* 0xff8000008600780b */ /* 0x000fe20003f1d000 */
[----:B------:R-:W-:-:S03]  /*1da70*/  FMUL.FTZ R3, R0, R134 ;  /* 0x0000008600037220 */ /* 0x000fc60000410000 */
[----:B------:R-:W-:Y:S02]  /*1da80*/  FSEL R2, R134, RZ, P0 ;  /* 0x000000ff86027208 */ /* 0x000fe40000000000 */
[----:B------:R-:W-:-:S03]  /*1da90*/  FSEL R3, R3, RZ, P0 ;  /* 0x000000ff03037208 */ /* 0x000fc60000000000 */
[----:B------:R-:W-:Y:S02]  /*1daa0*/  FADD.FTZ R2, R222, -R2 ;  /* 0x80000002de027221 */ /* 0x000fe40000010000 */
[----:B------:R-:W-:Y:S02]  /*1dab0*/  FFMA.FTZ R4, R138, R0, -R3 ;  /* 0x000000008a047223 */ /* 0x000fe40000010803 */
[----:B------:R-:W-:Y:S01]  /*1dac0*/  FMUL.FTZ R2, R0, R2 ;  /* 0x0000000200027220 */ /* 0x000fe20000410000 */
[----:B------:R-:W-:Y:S02]  /*1dad0*/  MOV R11, R28 ;  /* 0x0000001c000b7202 */ /* 0x000fe40000000f00 */
[----:B------:R-:W-:Y:S08]  /*1dae0*/  MUFU.EX2 R28, R4 ;  /* 0x00000004001c7308 */ /* 0x000ff00000000800 */
[----:B------:R-:W1:Y:S01]  /*1daf0*/  MUFU.EX2 R2, R2 ;  /* 0x0000000200027308 */ /* 0x000e620000000800 */
[----:B------:R-:W-:Y:S01]  /*1db00*/  ISETP.NE.AND P0, PT, R190, RZ, PT ;  /* 0x000000ffbe00720c */ /* 0x000fe20003f05270 */
[----:B------:R-:W-:-:S02]  /*1db10*/  IMAD.MOV.U32 R211, RZ, RZ, R26 ;  /* 0x000000ffffd37224 */ /* 0x000fc400078e001a */
[----:B------:R-:W-:Y:S02]  /*1db20*/  IMAD.MOV.U32 R170, RZ, RZ, R168 ;  /* 0x000000ffffaa7224 */ /* 0x000fe400078e00a8 */
[----:B------:R-:W-:Y:S02]  /*1db30*/  IMAD.MOV.U32 R171, RZ, RZ, R169 ;  /* 0x000000ffffab7224 */ /* 0x000fe400078e00a9 */
[-CC-:B------:R-:W-:Y:S02]  /*1db40*/  FFMA.FTZ R20, R137, R0.reuse, -R3.reuse ;  /* 0x0000000089147223 */ /* 0x180fe40000010803 */
[----:B------:R-:W-:Y:S02]  /*1db50*/  FFMA.FTZ R26, R136, R0, -R3 ;  /* 0x00000000881a7223 */ /* 0x000fe40000010803 */
[----:B------:R-:W-:Y:S01]  /*1db60*/  IMAD.MOV.U32 R166, RZ, RZ, R10 ;  /* 0x000000ffffa67224 */ /* 0x000fe200078e000a */
[----:B------:R-:W-:Y:S01]  /*1db70*/  FSEL R10, R191, -INF , !P0 ;  /* 0xff800000bf0a7808 */ /* 0x000fe20004000000 */
        /* <DEDUP_REMOVED lines=32> */
[----:B---3--:R-:W-:Y:S01]  /*1dd80*/  FFMA.FTZ R30, R30, R2, R28 ;  /* 0x000000021e1e7223 */ /* 0x008fe2000001001c */
[----:B------:R-:W-:Y:S01]  /*1dd90*/  FMNMX.FTZ R2, R235, R139, !PT ;  /* 0x0000008beb027209 */ /* 0x000fe20007810000 */
[----:B------:R-:W-:Y:S01]  /*1dda0*/  IMAD.MOV.U32 R98, RZ, RZ, R9 ;  /* 0x000000ffff627224 */ /* 0x000fe200078e0009 */
[----:B------:R-:W-:Y:S02]  /*1ddb0*/  FSEL R9, R189, -INF , !P6 ;  /* 0xff800000bd097808 */ /* 0x000fe40007000000 */
[----:B------:R-:W-:Y:S01]  /*1ddc0*/  FMNMX.FTZ R2, R10, R2, !PT ;  /* 0x000000020a027209 */ /* 0x000fe20007810000 */
[----:B------:R-:W-:Y:S01]  /*1ddd0*/  IMAD.MOV.U32 R167, RZ, RZ, R8 ;  /* 0x000000ffffa77224 */ /* 0x000fe200078e0008 */
[----:B------:R-:W-:Y:S02]  /*1dde0*/  FSEL R8, R188, -INF , !P5 ;  /* 0xff800000bc087808 */ /* 0x000fe40006800000 */
[----:B------:R-:W-:Y:S01]  /*1ddf0*/  FMNMX.FTZ R2, R9, R2, !PT ;  /* 0x0000000209027209 */ /* 0x000fe20007810000 */
[----:B------:R-:W-:-:S03]  /*1de00*/  IMAD.MOV.U32 R159, RZ, RZ, R6 ;  /* 0x000000ffff9f7224 */ /* 0x000fc600078e0006 */
[----:B------:R-:W-:Y:S02]  /*1de10*/  FMNMX.FTZ R2, R8, R2, !PT ;  /* 0x0000000208027209 */ /* 0x000fe40007810000 */
[----:B------:R-:W-:Y:S02]  /*1de20*/  FSEL R6, R177, -INF , !P3 ;  /* 0xff800000b1067808 */ /* 0x000fe40005800000 */
[----:B------:R-:W-:Y:S01]  /*1de30*/  FMNMX.FTZ R2, R7, R2, !PT ;  /* 0x0000000207027209 */ /* 0x000fe20007810000 */
[----:B------:R-:W-:Y:S01]  /*1de40*/  IMAD.MOV.U32 R162, RZ, RZ, R5 ;  /* 0x000000ffffa27224 */ /* 0x000fe200078e0005 */
[----:B------:R-:W-:Y:S02]  /*1de50*/  FSEL R5, R176, -INF , !P2 ;  /* 0xff800000b0057808 */ /* 0x000fe40005000000 */
[----:B------:R-:W-:Y:S02]  /*1de60*/  FMNMX.FTZ R2, R6, R2, !PT ;  /* 0x0000000206027209 */ /* 0x000fe40007810000 */
[----:B------:R-:W-:Y:S01]  /*1de70*/  FSEL R4, R175, -INF , !P1 ;  /* 0xff800000af047808 */ /* 0x000fe20004800000 */
[--C-:B------:R-:W-:Y:S01]  /*1de80*/  FFMA.FTZ R31, R133, R0, -R3.reuse ;  /* 0x00000000851f7223 */ /* 0x100fe20000010803 */
[----:B------:R-:W-:Y:S01]  /*1de90*/  FMNMX.FTZ R2, R5, R2, !PT ;  /* 0x0000000205027209 */ /* 0x000fe20007810000 */
[--C-:B------:R-:W-:Y:S01]  /*1dea0*/  FFMA.FTZ R54, R27, R0, -R3.reuse ;  /* 0x000000001b367223 */ /* 0x100fe20000010803 */
[----:B------:R-:W2:Y:S02]  /*1deb0*/  LDL.LU.64 R176, [R1+0x148] ;  /* 0x0001480001b07983 */ /* 0x000ea40000300a00 */
[----:B------:R-:W-:Y:S01]  /*1dec0*/  FMNMX.FTZ R2, R4, R2, !PT ;  /* 0x0000000204027209 */ /* 0x000fe20007810000 */
[----:B------:R-:W-:-:S02]  /*1ded0*/  FFMA.FTZ R55, R25, R0, -R3 ;  /* 0x0000000019377223 */ /* 0x000fc40000010803 */
        /* <DEDUP_REMOVED lines=14> */
[----:B------:R-:W-:Y:S08]  /*1dfc0*/  MUFU.EX2 R11, R174 ;  /* 0x000000ae000b7308 */ /* 0x000ff00000000800 */
[----:B------:R-:W1:Y:S08]  /*1dfd0*/  MUFU.EX2 R2, R2 ;  /* 0x0000000200027308 */ /* 0x000e700000000800 */
[----:B------:R-:W4:Y:S01]  /*1dfe0*/  MUFU.EX2 R45, R27 ;  /* 0x0000001b002d7308 */ /* 0x000f220000000800 */
[----:B------:R-:W-:-:S02]  /*1dff0*/  IMAD.MOV.U32 R44, RZ, RZ, R163 ;  /* 0x000000ffff2c7224 */ /* 0x000fc400078e00a3 */
[----:B------:R-:W-:Y:S02]  /*1e000*/  IMAD.MOV.U32 R188, RZ, RZ, R170 ;  /* 0x000000ffffbc7224 */ /* 0x000fe400078e00aa */
[----:B------:R-:W-:Y:S01]  /*1e010*/  FFMA.FTZ R10, R10, R0, -R3 ;  /* 0x000000000a0a7223 */ /* 0x000fe20000010803 */
[----:B------:R-:W-:Y:S01]  /*1e020*/  MOV R115, R51 ;  /* 0x0000003300737202 */ /* 0x000fe20000000f00 */
[----:B------:R-:W-:Y:S01]  /*1e030*/  IMAD.MOV.U32 R190, RZ, RZ, R50 ;  /* 0x000000ffffbe7224 */ /* 0x000fe200078e0032 */
[----:B------:R3:W-:Y:S01]  /*1e040*/  MUFU.EX2 R24, R172 ;  /* 0x000000ac00187308 */ /* 0x0007e20000000800 */
[----:B------:R-:W-:Y:S02]  /*1e050*/  IMAD.MOV.U32 R51, RZ, RZ, R159 ;  /* 0x000000ffff337224 */ /* 0x000fe400078e009f */
[----:B------:R-:W-:Y:S02]  /*1e060*/  IMAD.MOV.U32 R222, RZ, RZ, R158 ;  /* 0x000000ffffde7224 */ /* 0x000fe400078e009e */
[----:B------:R-:W-:-:S02]  /*1e070*/  IMAD.MOV.U32 R50, RZ, RZ, R162 ;  /* 0x000000ffff327224 */ /* 0x000fc400078e00a2 */
[----:B------:R-:W-:Y:S02]  /*1e080*/  IMAD.MOV.U32 R124, RZ, RZ, R167 ;  /* 0x000000ffff7c7224 */ /* 0x000fe400078e00a7 */
[----:B------:R-:W-:Y:S02]  /*1e090*/  IMAD.MOV.U32 R125, RZ, RZ, R166 ;  /* 0x000000ffff7d7224 */ /* 0x000fe400078e00a6 */
[----:B------:R-:W-:Y:S02]  /*1e0a0*/  IMAD.MOV.U32 R189, RZ, RZ, R171 ;  /* 0x000000ffffbd7224 */ /* 0x000fe400078e00ab */
[-CC-:B------:R-:W-:Y:S02]  /*1e0b0*/  FFMA.FTZ R61, R6, R0.reuse, -R3.reuse ;  /* 0x00000000063d7223 */ /* 0x180fe40000010803 */
[----:B------:R-:W-:Y:S02]  /*1e0c0*/  FFMA.FTZ R56, R5, R0, -R3 ;  /* 0x0000000005387223 */ /* 0x000fe40000010803 */
[----:B---3--:R-:W-:Y:S01]  /*1e0d0*/  IMAD.MOV.U32 R172, RZ, RZ, R98 ;  /* 0x000000ffffac7224 */ /* 0x008fe200078e0062 */
[----:B------:R3:W-:Y:S01]  /*1e0e0*/  MUFU.EX2 R5, R31 ;  /* 0x0000001f00057308 */ /* 0x0007e20000000800 */
[----:B------:R-:W-:-:S02]  /*1e0f0*/  IMAD.MOV.U32 R174, RZ, RZ, R188 ;  /* 0x000000ffffae7224 */ /* 0x000fc400078e00bc */
[-C--:B-1----:R-:W-:Y:S02]  /*1e100*/  FMUL.FTZ R154, R154, R2.reuse ;  /* 0x000000029a9a7220 */ /* 0x082fe40000410000 */
[-C--:B------:R-:W-:Y:S02]  /*1e110*/  FMUL.FTZ R155, R155, R2.reuse ;  /* 0x000000029b9b7220 */ /* 0x080fe40000410000 */
[-C--:B------:R-:W-:Y:S02]  /*1e120*/  FMUL.FTZ R150, R150, R2.reuse ;  /* 0x0000000296967220 */ /* 0x080fe40000410000 */
[-C--:B------:R-:W-:Y:S02]  /*1e130*/  FMUL.FTZ R151, R151, R2.reuse ;  /* 0x0000000297977220 */ /* 0x080fe40000410000 */
[-C--:B------:R-:W-:Y:S02]  /*1e140*/  FMUL.FTZ R146, R146, R2.reuse ;  /* 0x0000000292927220 */ /* 0x080fe40000410000 */
[----:B------:R-:W-:-:S02]  /*1e150*/  FMUL.FTZ R147, R147, R2 ;  /* 0x0000000293937220 */ /* 0x000fc40000410000 */
[-C--:B------:R-:W-:Y:S01]  /*1e160*/  FMUL.FTZ R142, R142, R2.reuse ;  /* 0x000000028e8e7220 */ /* 0x080fe20000410000 */
[----:B---3--:R-:W-:Y:S01]  /*1e170*/  F2FP.PACK_AB R31, R11, R33 ;  /* 0x000000210b1f723e */ /* 0x008fe200000000ff */
        /* <DEDUP_REMOVED lines=25> */
[----:B----4-:R-:W-:Y:S02]  /*1e310*/  FFMA.FTZ R6, R178, R2, R45 ;  /* 0x00000002b2067223 */ /* 0x010fe4000001002d */
[----:B------:R-:W-:Y:S02]  /*1e320*/  IMAD.MOV.U32 R188, RZ, RZ, R44 ;  /* 0x000000ffffbc7224 */ /* 0x000fe400078e002c */
[----:B------:R-:W-:Y:S01]  /*1e330*/  FADD.FTZ R2, R11, R36 ;  /* 0x000000240b027221 */ /* 0x000fe20000010000 */
[----:B------:R1:W-:Y:S02]  /*1e340*/  MUFU.EX2 R44, R10 ;  /* 0x0000000a002c7308 */ /* 0x0003e40000000800 */
[----:B-1----:R-:W3:Y:S01]  /*1e350*/  LDL.64 R10, [R1+0xe0] ;  /* 0x0000e000010a7983 */ /* 0x002ee20000100a00 */
[----:B------:R-:W-:-:S02]  /*1e360*/  IMAD.MOV.U32 R175, RZ, RZ, R189 ;  /* 0x000000ffffaf7224 */ /* 0x000fc400078e00bd */
[----:B------:R-:W-:Y:S02]  /*1e370*/  IMAD.MOV.U32 R94, RZ, RZ, R124 ;  /* 0x000000ffff5e7224 */ /* 0x000fe400078e007c */
[----:B------:R-:W-:Y:S02]  /*1e380*/  IMAD.MOV.U32 R189, RZ, RZ, R190 ;  /* 0x000000ffffbd7224 */ /* 0x000fe400078e00be */
[----:B------:R-:W-:Y:S02]  /*1e390*/  IMAD.MOV.U32 R124, RZ, RZ, R115 ;  /* 0x000000ffff7c7224 */ /* 0x000fe400078e0073 */
[----:B------:R-:W-:Y:S02]  /*1e3a0*/  IMAD.MOV.U32 R190, RZ, RZ, R233 ;  /* 0x000000ffffbe7224 */ /* 0x000fe400078e00e9 */
[----:B------:R-:W-:Y:S01]  /*1e3b0*/  IMAD.MOV.U32 R115, RZ, RZ, R226 ;  /* 0x000000ffff737224 */ /* 0x000fe200078e00e2 */
[----:B------:R-:W4:Y:S04]  /*1e3c0*/  LDL R233, [R1+0xb4] ;  /* 0x0000b40001e97983 */ /* 0x000f280000100800 */
[----:B------:R-:W4:Y:S01]  /*1e3d0*/  LDL R226, [R1+0xa8] ;  /* 0x0000a80001e27983 */ /* 0x000f220000100800 */
[----:B------:R-:W-:-:S05]  /*1e3e0*/  IMAD.MOV.U32 R191, RZ, RZ, R21 ;  /* 0x000000ffffbf7224 */ /* 0x000fca00078e0015 */
[----:B------:R-:W-:Y:S01]  /*1e3f0*/  MOV R126, R191 ;  /* 0x000000bf007e7202 */ /* 0x000fe20000000f00 */
[----:B------:R-:W-:Y:S02]  /*1e400*/  IMAD.MOV.U32 R191, RZ, RZ, R228 ;  /* 0x000000ffffbf7224 */ /* 0x000fe400078e00e4 */
[----:B------:R-:W4:Y:S01]  /*1e410*/  LDL R228, [R1+0xac] ;  /* 0x0000ac0001e47983 */ /* 0x000f220000100800 */
[----:B------:R-:W-:Y:S02]  /*1e420*/  IMAD.MOV.U32 R127, RZ, RZ, R125 ;  /* 0x000000ffff7f7224 */ /* 0x000fe400078e007d */
[----:B------:R-:W-:Y:S02]  /*1e430*/  IMAD.MOV.U32 R125, RZ, RZ, R224 ;  /* 0x000000ffff7d7224 */ /* 0x000fe400078e00e0 */
[----:B------:R-:W4:Y:S01]  /*1e440*/  LDL R224, [R1+0xb0] ;  /* 0x0000b00001e07983 */ /* 0x000f220000100800 */
[----:B------:R-:W-:Y:S02]  /*1e450*/  IMAD.MOV.U32 R178, RZ, RZ, R222 ;  /* 0x000000ffffb27224 */ /* 0x000fe400078e00de */
[----:B------:R-:W-:-:S02]  /*1e460*/  IMAD.MOV.U32 R222, RZ, RZ, R218 ;  /* 0x000000ffffde7224 */ /* 0x000fc400078e00da */
[----:B------:R-:W4:Y:S01]  /*1e470*/  LDL R218, [R1+0xa4] ;  /* 0x0000a40001da7983 */ /* 0x000f220000100800 */
[----:B------:R1:W1:Y:S08]  /*1e480*/  MUFU.EX2 R21, R29 ;  /* 0x0000001d00157308 */ /* 0x0002700000000800 */
[----:B------:R-:W1:Y:S01]  /*1e490*/  MUFU.EX2 R23, R35 ;  /* 0x0000002300177308 */ /* 0x000e620000000800 */
[----:B------:R-:W-:-:S07]  /*1e4a0*/  FFMA.FTZ R9, R9, R0, -R3 ;  /* 0x0000000009097223 */ /* 0x000fce0000010803 */
[----:B------:R-:W1:Y:S02]  /*1e4b0*/  MUFU.EX2 R25, R173 ;  /* 0x000000ad00197308 */ /* 0x000e640000000800 */
[----:B-1----:R-:W-:-:S06]  /*1e4c0*/  FFMA.FTZ R29, R8, R0, -R3 ;  /* 0x00000000081d7223 */ /* 0x002fcc0000010803 */
[----:B------:R-:W1:Y:S01]  /*1e4d0*/  MUFU.EX2 R22, R22 ;  /* 0x0000001600167308 */ /* 0x000e620000000800 */
[-CC-:B------:R-:W-:Y:S02]  /*1e4e0*/  FFMA.FTZ R60, R7, R0.reuse, -R3.reuse ;  /* 0x00000000073c7223 */ /* 0x180fe40000010803 */
[----:B------:R-:W-:Y:S02]  /*1e4f0*/  FFMA.FTZ R57, R4, R0, -R3 ;  /* 0x0000000004397223 */ /* 0x000fe40000010803 */
[C---:B------:R-:W-:Y:S01]  /*1e500*/  FADD.FTZ R0, R21.reuse, R34 ;  /* 0x0000002215007221 */ /* 0x040fe20000010000 */
[----:B------:R-:W-:-:S03]  /*1e510*/  F2FP.PACK_AB R32, R21, R32 ;  /* 0x000000201520723e */ /* 0x000fc600000000ff */
[----:B------:R-:W-:Y:S02]  /*1e520*/  FADD.FTZ R0, R23, R0 ;  /* 0x0000000017007221 */ /* 0x000fe40000010000 */
[----:B------:R-:W-:Y:S02]  /*1e530*/  FADD.FTZ R2, R25, R2 ;  /* 0x0000000219027221 */ /* 0x000fe40000010000 */
[----:B-1----:R-:W-:Y:S01]  /*1e540*/  FADD.FTZ R21, R22, R0 ;  /* 0x0000000016157221 */ /* 0x002fe20000010000 */
[----:B------:R-:W1:Y:S01]  /*1e550*/  MUFU.EX2 R20, R20 ;  /* 0x0000001400147308 */ /* 0x000e620000000800 */
[----:B------:R-:W-:-:S07]  /*1e560*/  FADD.FTZ R27, R24, R2 ;  /* 0x00000002181b7221 */ /* 0x000fce0000010000 */
[----:B------:R-:W1:Y:S08]  /*1e570*/  MUFU.EX2 R4, R9 ;  /* 0x0000000900047308 */ /* 0x000e700000000800 */
[----:B------:R-:W1:Y:S01]  /*1e580*/  MUFU.EX2 R26, R26 ;  /* 0x0000001a001a7308 */ /* 0x000e620000000800 */
[----:B--2---:R-:W-:Y:S01]  /*1e590*/  IMAD.MOV.U32 R177, RZ, RZ, R178 ;  /* 0x000000ffffb17224 */ /* 0x004fe200078e00b2 */
[----:B------:R-:W-:Y:S01]  /*1e5a0*/  MOV R178, R51 ;  /* 0x0000003300b27202 */ /* 0x000fe20000000f00 */
[----:B------:R-:W-:-:S02]  /*1e5b0*/  FADD.FTZ R6, R44, R6 ;  /* 0x000000062c067221 */ /* 0x000fc40000010000 */
[----:B-1----:R-:W-:Y:S02]  /*1e5c0*/  FADD.FTZ R8, R20, R30 ;  /* 0x0000001e14087221 */ /* 0x002fe40000010000 */
[----:B------:R-:W-:Y:S02]  /*1e5d0*/  FADD.FTZ R6, R4, R6 ;  /* 0x0000000604067221 */ /* 0x000fe40000010000 */
[----:B------:R-:W-:Y:S01]  /*1e5e0*/  FADD.FTZ R8, R26, R8 ;  /* 0x000000081a087221 */ /* 0x000fe20000010000 */
[----:B------:R-:W-:-:S03]  /*1e5f0*/  F2FP.PACK_AB R47, R5, R26 ;  /* 0x0000001a052f723e */ /* 0x000fc600000000ff */
[----:B------:R-:W-:Y:S02]  /*1e600*/  FADD.FTZ R46, R5, R8 ;  /* 0x00000008052e7221 */ /* 0x000fe40000010000 */
[----:B------:R-:W-:Y:S01]  /*1e610*/  IMAD.MOV.U32 R173, RZ, RZ, R52 ;  /* 0x000000ffffad7224 */ /* 0x000fe200078e0034 */
[----:B---3--:R-:W-:-:S04]  /*1e620*/  LOP3.LUT R0, R11, R196, RZ, 0x3c, !PT ;  /* 0x000000c40b007212 */ /* 0x008fc800078e3cff */
[----:B------:R-:W-:Y:S02]  /*1e630*/  LOP3.LUT R2, R0, R15, RZ, 0x3c, !PT ;  /* 0x0000000f00027212 */ /* 0x000fe400078e3cff */
[----:B------:R-:W1:Y:S03]  /*1e640*/  MUFU.EX2 R0, R29 ;  /* 0x0000001d00007308 */ /* 0x000e660000000800 */
[----:B------:R-:W-:-:S05]  /*1e650*/  IMAD.WIDE.U32 R2, R2, -0x326172a9, RZ ;  /* 0xcd9e8d5702027825 */ /* 0x000fca00078e00ff */
[----:B------:R-:W-:Y:S01]  /*1e660*/  LOP3.LUT R7, R3, R172, R176, 0x96, !PT ;  /* 0x000000ac03077212 */ /* 0x000fe200078e96b0 */
[----:B------:R-:W-:-:S04]  /*1e670*/  IMAD.MOV.U32 R176, RZ, RZ, R50 ;  /* 0x000000ffffb07224 */ /* 0x000fc800078e0032 */
[----:B------:R-:W-:Y:S01]  /*1e680*/  IMAD.WIDE.U32 R50, R7, -0x2daee0ad, RZ ;  /* 0xd2511f5307327825 */ /* 0x000fe200078e00ff */
[----:B-1----:R-:W-:-:S04]  /*1e690*/  F2FP.PACK_AB R48, R0, R4 ;  /* 0x000000040030723e */ /* 0x002fc800000000ff */
[----:B------:R-:W-:Y:S01]  /*1e6a0*/  LOP3.LUT R4, R51, R127, R174, 0x96, !PT ;  /* 0x0000007f33047212 */ /* 0x000fe200078e96ae */
[----:B------:R-:W-:-:S04]  /*1e6b0*/  FADD.FTZ R52, R0, R6 ;  /* 0x0000000600347221 */ /* 0x000fc80000010000 */
[----:B------:R-:W-:Y:S01]  /*1e6c0*/  IMAD.WIDE.U32 R4, R4, -0x326172a9, RZ ;  /* 0xcd9e8d5704047825 */ /* 0x000fe200078e00ff */
[----:B----4-:R-:W-:-:S04]  /*1e6d0*/  LOP3.LUT R0, R247, R233, R2, 0x96, !PT ;  /* 0x000000e9f7007212 */ /* 0x010fc800078e9602 */
[----:B------:R-:W-:Y:S02]  /*1e6e0*/  LOP3.LUT R5, R5, R226, R246, 0x96, !PT ;  /* 0x000000e205057212 */ /* 0x000fe400078e96f6 */
[----:B------:R-:W2:Y:S01]  /*1e6f0*/  LDL.LU.64 R246, [R1+0x128] ;  /* 0x0001280001f67983 */ /* 0x000ea20000300a00 */
[----:B------:R-:W-:-:S05]  /*1e700*/  IMAD.WIDE.U32 R6, R0, -0x2daee0ad, RZ ;  /* 0xd2511f5300067825 */ /* 0x000fca00078e00ff */
[----:B------:R-:W-:-:S05]  /*1e710*/  LOP3.LUT R0, R7, R126, R50, 0x96, !PT ;  /* 0x0000007e07007212 */ /* 0x000fca00078e9632 */
[----:B------:R-:W-:-:S05]  /*1e720*/  IMAD.WIDE.U32 R8, R0, -0x326172a9, RZ ;  /* 0xcd9e8d5700087825 */ /* 0x000fca00078e00ff */
        /* <DEDUP_REMOVED lines=11> */
[----:B------:R-:W-:-:S04]  /*1e7e0*/  SHF.R.U32.HI R6, RZ, 0x8, R6 ;  /* 0x00000008ff067819 */ /* 0x000fc80000011606 */
[----:B------:R-:W-:-:S04]  /*1e7f0*/  LOP3.LUT R6, R6, 0xffff, RZ, 0xc0, !PT ;  /* 0x0000ffff06067812 */ /* 0x000fc800078ec0ff */
[C---:B------:R-:W-:Y:S02]  /*1e800*/  ISETP.GE.U32.AND P1, PT, R217.reuse, R6, PT ;  /* 0x00000006d900720c */ /* 0x040fe40003f26070 */
[--C-:B------:R-:W-:Y:S02]  /*1e810*/  SHF.R.U32.HI R6, RZ, 0x10, R0.reuse ;  /* 0x00000010ff067819 */ /* 0x100fe40000011600 */
[----:B------:R-:W-:Y:S02]  /*1e820*/  SHF.R.U32.HI R0, RZ, 0x18, R0 ;  /* 0x00000018ff007819 */ /* 0x000fe40000011600 */
[----:B------:R-:W-:Y:S02]  /*1e830*/  LOP3.LUT R6, R6, 0xff, RZ, 0xc0, !PT ;  /* 0x000000ff06067812 */ /* 0x000fe400078ec0ff */
[----:B------:R-:W-:Y:S02]  /*1e840*/  ISETP.GE.U32.AND P3, PT, R217, R0, PT ;  /* 0x00000000d900720c */ /* 0x000fe40003f66070 */
[----:B------:R-:W-:-:S02]  /*1e850*/  F2FP.PACK_AB R49, R20, R28 ;  /* 0x0000001c1431723e */ /* 0x000fc400000000ff */
[----:B------:R-:W-:Y:S02]  /*1e860*/  LOP3.LUT R0, R4, 0xff, RZ, 0xc0, !PT ;  /* 0x000000ff04007812 */ /* 0x000fe400078ec0ff */
[----:B------:R-:W-:Y:S02]  /*1e870*/  LOP3.LUT R20, R7, R218, R8, 0x96, !PT ;  /* 0x000000da07147212 */ /* 0x000fe400078e9608 */
[C---:B------:R-:W-:Y:S01]  /*1e880*/  ISETP.GE.U32.AND P0, PT, R217.reuse, R6, PT ;  /* 0x00000006d900720c */ /* 0x040fe20003f06070 */
[----:B------:R-:W-:Y:S01]  /*1e890*/  MUFU.EX2 R8, R179 ;  /* 0x000000b300087308 */ /* 0x000fe20000000800 */
[----:B------:R-:W-:-:S07]  /*1e8a0*/  ISETP.GE.U32.AND P2, PT, R217, R0, PT ;  /* 0x00000000d900720c */ /* 0x000fce0003f46070 */
[----:B------:R-:W1:Y:S01]  /*1e8b0*/  MUFU.EX2 R6, R37 ;  /* 0x0000002500067308 */ /* 0x000e620000000800 */
[----:B------:R-:W-:-:S07]  /*1e8c0*/  SHF.R.U32.HI R9, RZ, 0x10, R4 ;  /* 0x00000010ff097819 */ /* 0x000fce0000011604 */
[----:B------:R-:W3:Y:S01]  /*1e8d0*/  MUFU.EX2 R7, R180 ;  /* 0x000000b400077308 */ /* 0x000ee20000000800 */
[----:B------:R-:W-:-:S07]  /*1e8e0*/  LOP3.LUT R11, R4, 0xffff, RZ, 0xc0, !PT ;  /* 0x0000ffff040b7812 */ /* 0x000fce00078ec0ff */
[----:B------:R-:W4:Y:S01]  /*1e8f0*/  MUFU.EX2 R0, R53 ;  /* 0x0000003500007308 */ /* 0x000f220000000800 */
[----:B------:R-:W-:Y:S02]  /*1e900*/  SHF.R.U32.HI R4, RZ, 0x18, R4 ;  /* 0x00000018ff047819 */ /* 0x000fe40000011604 */
[----:B------:R-:W-:Y:S02]  /*1e910*/  LOP3.LUT R5, R9, 0xff, RZ, 0xc0, !PT ;  /* 0x000000ff09057812 */ /* 0x000fe400078ec0ff */
[C---:B------:R-:W-:Y:S01]  /*1e920*/  ISETP.GE.U32.AND P4, PT, R217.reuse, R4, PT ;  /* 0x00000004d900720c */ /* 0x040fe20003f86070 */
[----:B-1----:R-:W-:Y:S01]  /*1e930*/  FADD.FTZ R4, R6, R21 ;  /* 0x0000001506047221 */ /* 0x002fe20000010000 */
[----:B------:R-:W-:Y:S01]  /*1e940*/  ISETP.GE.U32.AND P5, PT, R217, R5, PT ;  /* 0x00000005d900720c */ /* 0x000fe20003fa6070 */
[----:B------:R-:W-:Y:S01]  /*1e950*/  FADD.FTZ R5, R8, R27 ;  /* 0x0000001b08057221 */ /* 0x000fe20000010000 */
[----:B------:R-:W-:Y:S01]  /*1e960*/  PRMT R37, R31, 0x7610, R37 ;  /* 0x000076101f257816 */ /* 0x000fe20000000025 */
[----:B------:R-:W-:-:S02]  /*1e970*/  IMAD.MOV.U32 R179, RZ, RZ, R172 ;  /* 0x000000ffffb37224 */ /* 0x000fc400078e00ac */
[----:B---3--:R-:W-:Y:S01]  /*1e980*/  FADD.FTZ R9, R7, R5 ;  /* 0x0000000507097221 */ /* 0x008fe20000010000 */
[----:B------:R-:W-:Y:S01]  /*1e990*/  PRMT R36, R31, 0x7632, R36 ;  /* 0x000076321f247816 */ /* 0x000fe20000000024 */
[C---:B----4-:R-:W-:Y:S01]  /*1e9a0*/  FADD.FTZ R26, R0.reuse, R4 ;  /* 0x00000004001a7221 */ /* 0x050fe20000010000 */
[----:B------:R-:W-:Y:S01]  /*1e9b0*/  F2FP.PACK_AB R21, R0, R6 ;  /* 0x000000060015723e */ /* 0x000fe200000000ff */
[----:B------:R-:W-:Y:S01]  /*1e9c0*/  IMAD.WIDE.U32 R4, R20, -0x2daee0ad, RZ ;  /* 0xd2511f5314047825 */ /* 0x000fe200078e00ff */
[----:B------:R-:W-:Y:S01]  /*1e9d0*/  SHF.R.U32.HI R6, RZ, 0x8, R11 ;  /* 0x00000008ff067819 */ /* 0x000fe2000001160b */
[----:B------:R-:W-:Y:S02]  /*1e9e0*/  @!P6 HADD2 R38, -R37.H0_H0, -RZ.H0_H0 ;  /* 0xa00000ff2526e230 */ /* 0x000fe40000000900 */
[----:B------:R-:W-:Y:S01]  /*1e9f0*/  IMAD.MOV.U32 R172, RZ, RZ, R173 ;  /* 0x000000ffffac7224 */ /* 0x000fe200078e00ad */
[----:B------:R-:W-:Y:S01]  /*1ea00*/  LOP3.LUT R6, R6, 0xffff, RZ, 0xc0, !PT ;  /* 0x0000ffff06067812 */ /* 0x000fe200078ec0ff */
[----:B------:R-:W-:Y:S01]  /*1ea10*/  IMAD.MOV.U32 R173, RZ, RZ, R177 ;  /* 0x000000ffffad7224 */ /* 0x000fe200078e00b1 */
[----:B------:R-:W-:Y:S01]  /*1ea20*/  LOP3.LUT R0, R5, R244, R10, 0x96, !PT ;  /* 0x000000f405007212 */ /* 0x000fe200078e960a */
[----:B------:R-:W-:-:S02]  /*1ea30*/  IMAD.MOV.U32 R177, RZ, RZ, R189 ;  /* 0x000000ffffb17224 */ /* 0x000fc400078e00bd */
[----:B------:R-:W-:Y:S01]  /*1ea40*/  IMAD.MOV.U32 R189, RZ, RZ, R83 ;  /* 0x000000ffffbd7224 */ /* 0x000fe200078e0053 */
[----:B------:R-:W-:Y:S02]  /*1ea50*/  PRMT R83, R37, 0x5410, R36 ;  /* 0x0000541025537816 */ /* 0x000fe40000000024 */
[----:B------:R-:W-:Y:S02]  /*1ea60*/  @!P6 PRMT R37, R38, 0x5410, RZ ;  /* 0x000054102625e816 */ /* 0x000fe400000000ff */
[----:B------:R-:W-:Y:S02]  /*1ea70*/  ISETP.GE.U32.AND P6, PT, R217, R6, PT ;  /* 0x00000006d900720c */ /* 0x000fe40003fc6070 */
[----:B------:R-:W-:Y:S01]  /*1ea80*/  SHF.R.U32.HI R6, RZ, 0x10, R0 ;  /* 0x00000010ff067819 */ /* 0x000fe20000011600 */
[----:B------:R-:W-:Y:S01]  /*1ea90*/  @!P1 HADD2 R39, -R36.H0_H0, -RZ.H0_H0 ;  /* 0xa00000ff24279230 */ /* 0x000fe20000000900 */
[----:B------:R-:W-:Y:S02]  /*1eaa0*/  F2FP.PACK_AB R23, R22, R23 ;  /* 0x000000171617723e */ /* 0x000fe400000000ff */
[----:B------:R-:W-:-:S02]  /*1eab0*/  LOP3.LUT R6, R6, 0xff, RZ, 0xc0, !PT ;  /* 0x000000ff06067812 */ /* 0x000fc400078ec0ff */
[----:B------:R-:W-:Y:S02]  /*1eac0*/  F2FP.PACK_AB R22, R7, R8 ;  /* 0x000000080716723e */ /* 0x000fe400000000ff */
[C---:B------:R-:W-:Y:S01]  /*1ead0*/  PRMT R34, R32.reuse, 0x7632, R34 ;  /* 0x0000763220227816 */ /* 0x040fe20000000022 */
[----:B------:R-:W1:Y:S01]  /*1eae0*/  MUFU.EX2 R7, R181 ;  /* 0x000000b500077308 */ /* 0x000e620000000800 */
[----:B------:R-:W-:Y:S01]  /*1eaf0*/  @!P1 PRMT R36, R39, 0x5410, RZ ;  /* 0x0000541027249816 */ /* 0x000fe200000000ff */
[----:B------:R-:W-:Y:S01]  /*1eb00*/  IMAD.MOV.U32 R235, RZ, RZ, R176 ;  /* 0x000000ffffeb7224 */ /* 0x000fe200078e00b0 */
[----:B------:R-:W-:Y:S01]  /*1eb10*/  ISETP.GE.U32.AND P1, PT, R217, R6, PT ;  /* 0x00000006d900720c */ /* 0x000fe20003f26070 */
[----:B------:R-:W-:Y:S01]  /*1eb20*/  @!P3 HADD2 R40, -R34.H0_H0, -RZ.H0_H0 ;  /* 0xa00000ff2228b230 */ /* 0x000fe20000000900 */
[----:B------:R-:W-:Y:S01]  /*1eb30*/  PRMT R35, R32, 0x7610, R35 ;  /* 0x0000761020237816 */ /* 0x000fe20000000023 */
[----:B------:R-:W-:Y:S02]  /*1eb40*/  IMAD.MOV.U32 R176, RZ, RZ, R188 ;  /* 0x000000ffffb07224 */ /* 0x000fe400078e00bc */
[----:B------:R-:W3:Y:S01]  /*1eb50*/  MUFU.EX2 R6, R182 ;  /* 0x000000b600067308 */ /* 0x000ee20000000800 */
[----:B------:R-:W-:Y:S01]  /*1eb60*/  IMAD.MOV.U32 R188, RZ, RZ, R114 ;  /* 0x000000ffffbc7224 */ /* 0x000fe200078e0072 */
[----:B------:R-:W-:Y:S01]  /*1eb70*/  LOP3.LUT R8, R0, 0xff, RZ, 0xc0, !PT ;  /* 0x000000ff00087812 */ /* 0x000fe200078ec0ff */
[----:B------:R-:W-:Y:S01]  /*1eb80*/  IMAD.MOV.U32 R114, RZ, RZ, R82 ;  /* 0x000000ffff727224 */ /* 0x000fe200078e0052 */
[----:B------:R-:W-:Y:S01]  /*1eb90*/  PRMT R82, R35, 0x5410, R34 ;  /* 0x0000541023527816 */ /* 0x000fe20000000022 */
[----:B------:R-:W-:Y:S01]  /*1eba0*/  @!P0 HADD2 R41, -R35.H0_H0, -RZ.H0_H0 ;  /* 0xa00000ff23298230 */ /* 0x000fe20000000900 */
[----:B------:R-:W-:-:S02]  /*1ebb0*/  @!P3 PRMT R34, R40, 0x5410, RZ ;  /* 0x000054102822b816 */ /* 0x000fc400000000ff */
[----:B------:R-:W-:Y:S02]  /*1ebc0*/  ISETP.GE.U32.AND P3, PT, R217, R8, PT ;  /* 0x00000008d900720c */ /* 0x000fe40003f66070 */
[----:B------:R-:W-:Y:S02]  /*1ebd0*/  SHF.R.U32.HI R8, RZ, 0x18, R0 ;  /* 0x00000018ff087819 */ /* 0x000fe40000011600 */
[----:B------:R-:W-:Y:S02]  /*1ebe0*/  @!P0 PRMT R35, R41, 0x5410, RZ ;  /* 0x0000541029238816 */ /* 0x000fe400000000ff */
[----:B------:R-:W-:Y:S01]  /*1ebf0*/  ISETP.GE.U32.AND P0, PT, R217, R8, PT ;  /* 0x00000008d900720c */ /* 0x000fe20003f06070 */
[----:B-1----:R-:W-:-:S04]  /*1ec00*/  FADD.FTZ R8, R7, R9 ;  /* 0x0000000907087221 */ /* 0x002fc80000010000 */
[----:B---3--:R-:W-:Y:S01]  /*1ec10*/  FADD.FTZ R8, R6, R8 ;  /* 0x0000000806087221 */ /* 0x008fe20000010000 */
[----:B------:R-:W-:-:S04]  /*1ec20*/  F2FP.PACK_AB R24, R24, R25 ;  /* 0x000000191818723e */ /* 0x000fc800000000ff */
[----:B------:R1:W-:Y:S04]  /*1ec30*/  STL [R1+0xa0], R8 ;  /* 0x0000a00801007387 */ /* 0x0003e80000100800 */
[----:B------:R-:W3:Y:S01]  /*1ec40*/  LDL.LU.64 R10, [R1+0x30] ;  /* 0x00003000010a7983 */ /* 0x000ee20000300a00 */
[----:B--2---:R-:W-:-:S03]  /*1ec50*/  LOP3.LUT R25, R3, R179, R246, 0x96, !PT ;  /* 0x000000b303197212 */ /* 0x004fc600078e96f6 */
[----:B------:R-:W2:Y:S01]  /*1ec60*/  LDL.LU.64 R246, [R1+0x20] ;  /* 0x0000200001f67983 */ /* 0x000ea20000300a00 */
[----:B------:R-:W-:Y:S02]  /*1ec70*/  LOP3.LUT R0, R0, 0xffff, RZ, 0xc0, !PT ;  /* 0x0000ffff00007812 */ /* 0x000fe400078ec0ff */
[C---:B------:R-:W-:Y:S02]  /*1ec80*/  PRMT R33, R24.reuse, 0x7610, R33 ;  /* 0x0000761018217816 */ /* 0x040fe40000000021 */
[----:B------:R-:W-:Y:S02]  /*1ec90*/  SHF.R.U32.HI R0, RZ, 0x8, R0 ;  /* 0x00000008ff007819 */ /* 0x000fe40000011600 */
[----:B------:R-:W-:Y:S01]  /*1eca0*/  PRMT R32, R24, 0x7632, R32 ;  /* 0x0000763218207816 */ /* 0x000fe20000000020 */
[----:B------:R-:W-:Y:S01]  /*1ecb0*/  @!P2 HADD2 R42, -R33.H0_H0, -RZ.H0_H0 ;  /* 0xa00000ff212aa230 */ /* 0x000fe20000000900 */
[----:B------:R-:W-:Y:S01]  /*1ecc0*/  IMAD.MOV.U32 R53, RZ, RZ, R94 ;  /* 0x000000ffff357224 */ /* 0x000fe200078e005e */
[----:B------:R-:W-:-:S02]  /*1ecd0*/  LOP3.LUT R0, R0, 0xffff, RZ, 0xc0, !PT ;  /* 0x0000ffff00007812 */ /* 0x000fc400078ec0ff */
[----:B------:R-:W-:Y:S02]  /*1ece0*/  MOV R94, R81 ;  /* 0x00000051005e7202 */ /* 0x000fe40000000f00 */
[----:B------:R-:W-:Y:S02]  /*1ecf0*/  PRMT R81, R33, 0x5410, R32 ;  /* 0x0000541021517816 */ /* 0x000fe40000000020 */
[----:B------:R-:W-:Y:S02]  /*1ed00*/  @!P2 PRMT R33, R42, 0x5410, RZ ;  /* 0x000054102a21a816 */ /* 0x000fe400000000ff */
[----:B------:R-:W-:Y:S02]  /*1ed10*/  ISETP.GE.U32.AND P2, PT, R217, R0, PT ;  /* 0x00000000d900720c */ /* 0x000fe40003f46070 */
[C---:B------:R-:W-:Y:S02]  /*1ed20*/  PRMT R30, R23.reuse, 0x7632, R30 ;  /* 0x00007632171e7816 */ /* 0x040fe4000000001e */
[----:B------:R-:W-:-:S03]  /*1ed30*/  PRMT R31, R23, 0x7610, R31 ;  /* 0x00007610171f7816 */ /* 0x000fc6000000001f */
[----:B------:R-:W-:Y:S01]  /*1ed40*/  @!P4 HADD2 R62, -R30.H0_H0, -RZ.H0_H0 ;  /* 0xa00000ff1e3ec230 */ /* 0x000fe20000000900 */
[----:B------:R-:W-:Y:S01]  /*1ed50*/  IMAD.MOV.U32 R95, RZ, RZ, R80 ;  /* 0x000000ffff5f7224 */ /* 0x000fe200078e0050 */
[----:B------:R-:W-:Y:S02]  /*1ed60*/  PRMT R38, R22, 0x7632, R38 ;  /* 0x0000763216267816 */ /* 0x000fe40000000026 */
[----:B------:R-:W-:Y:S02]  /*1ed70*/  PRMT R80, R31, 0x5410, R30 ;  /* 0x000054101f507816 */ /* 0x000fe4000000001e */
[----:B------:R-:W-:Y:S01]  /*1ed80*/  @!P4 PRMT R30, R62, 0x5410, RZ ;  /* 0x000054103e1ec816 */ /* 0x000fe200000000ff */
[----:B------:R-:W-:Y:S01]  /*1ed90*/  IMAD.MOV.U32 R62, RZ, RZ, R127 ;  /* 0x000000ffff3e7224 */ /* 0x000fe200078e007f */
[C---:B------:R-:W-:Y:S02]  /*1eda0*/  LOP3.LUT R0, R4.reuse, 0xff, RZ, 0xc0, !PT ;  /* 0x000000ff04007812 */ /* 0x040fe400078ec0ff */
[----:B------:R-:W-:-:S02]  /*1edb0*/  LOP3.LUT R24, R4, 0xffff, RZ, 0xc0, !PT ;  /* 0x0000ffff04187812 */ /* 0x000fc400078ec0ff */
[--C-:B------:R-:W-:Y:S02]  /*1edc0*/  SHF.R.U32.HI R23, RZ, 0x10, R4.reuse ;  /* 0x00000010ff177819 */ /* 0x100fe40000011604 */
[----:B------:R-:W-:Y:S01]  /*1edd0*/  SHF.R.U32.HI R20, RZ, 0x18, R4 ;  /* 0x00000018ff147819 */ /* 0x000fe20000011604 */
[----:B------:R-:W-:Y:S01]  /*1ede0*/  IMAD.WIDE.U32 R4, R25, -0x2daee0ad, RZ ;  /* 0xd2511f5319047825 */ /* 0x000fe200078e00ff */
[----:B------:R-:W-:Y:S01]  /*1edf0*/  PRMT R39, R22, 0x7610, R39 ;  /* 0x0000761016277816 */ /* 0x000fe20000000027 */
[----:B------:R-:W-:Y:S01]  /*1ee00*/  @!P2 HADD2 R64, -R38.H0_H0, -RZ.H0_H0 ;  /* 0xa00000ff2640a230 */ /* 0x000fe20000000900 */
[----:B------:R-:W-:Y:S01]  /*1ee10*/  PRMT R40, R21, 0x7632, R40 ;  /* 0x0000763215287816 */ /* 0x000fe20000000028 */
[----:B------:R-:W-:Y:S01]  /*1ee20*/  IMAD.MOV.U32 R180, RZ, RZ, R126 ;  /* 0x000000ffffb47224 */ /* 0x000fe200078e007e */
[----:B------:R-:W-:Y:S01]  /*1ee30*/  F2FP.PACK_AB R27, R6, R7 ;  /* 0x00000007061b723e */ /* 0x000fe200000000ff */
[----:B------:R-:W-:Y:S02]  /*1ee40*/  IMAD.MOV.U32 R126, RZ, RZ, R95 ;  /* 0x000000ffff7e7224 */ /* 0x000fe400078e005f */
[----:B------:R-:W-:-:S02]  /*1ee50*/  IMAD.MOV.U32 R95, RZ, RZ, R191 ;  /* 0x000000ffff5f7224 */ /* 0x000fc400078e00bf */
[----:B------:R-:W-:Y:S01]  /*1ee60*/  IMAD.MOV.U32 R191, RZ, RZ, R211 ;  /* 0x000000ffffbf7224 */ /* 0x000fe200078e00d3 */
[----:B------:R-:W-:Y:S01]  /*1ee70*/  PRMT R211, R39, 0x5410, R38 ;  /* 0x0000541027d37816 */ /* 0x000fe20000000026 */
[----:B------:R-:W-:Y:S01]  /*1ee80*/  @!P0 HADD2 R59, -R40.H0_H0, -RZ.H0_H0 ;  /* 0xa00000ff283b8230 */ /* 0x000fe20000000900 */
[----:B------:R-:W-:Y:S01]  /*1ee90*/  @!P2 PRMT R38, R64, 0x5410, RZ ;  /* 0x000054104026a816 */ /* 0x000fe200000000ff */
[----:B------:R-:W-:Y:S01]  /*1eea0*/  IMAD.MOV.U32 R127, RZ, RZ, R94 ;  /* 0x000000ffff7f7224 */ /* 0x000fe200078e005e */
[----:B------:R-:W-:Y:S02]  /*1eeb0*/  PRMT R41, R21, 0x7610, R41 ;  /* 0x0000761015297816 */ /* 0x000fe40000000029 */
[----:B------:R-:W-:Y:S01]  /*1eec0*/  ISETP.GE.U32.AND P2, PT, R217, R0, PT ;  /* 0x00000000d900720c */ /* 0x000fe20003f46070 */
[----:B------:R-:W-:Y:S02]  /*1eed0*/  IMAD.MOV.U32 R94, RZ, RZ, R190 ;  /* 0x000000ffff5e7224 */ /* 0x000fe400078e00be */
[----:B------:R-:W-:Y:S01]  /*1eee0*/  IMAD.MOV.U32 R190, RZ, RZ, R199 ;  /* 0x000000ffffbe7224 */ /* 0x000fe200078e00c7 */
[----:B------:R-:W-:Y:S01]  /*1eef0*/  PRMT R199, R41, 0x5410, R40 ;  /* 0x0000541029c77816 */ /* 0x000fe20000000028 */
[----:B------:R-:W-:Y:S01]  /*1ef00*/  @!P1 HADD2 R63, -R41.H0_H0, -RZ.H0_H0 ;  /* 0xa00000ff293f9230 */ /* 0x000fe20000000900 */
[----:B------:R-:W-:Y:S01]  /*1ef10*/  @!P0 PRMT R40, R59, 0x5410, RZ ;  /* 0x000054103b288816 */ /* 0x000fe200000000ff */
[----:B------:R-:W-:-:S03]  /*1ef20*/  IMAD.MOV.U32 R59, RZ, RZ, R180 ;  /* 0x000000ffff3b7224 */ /* 0x000fc600078e00b4 */
[----:B------:R-:W-:Y:S01]  /*1ef30*/  @!P1 PRMT R41, R63, 0x5410, RZ ;  /* 0x000054103f299816 */ /* 0x000fe200000000ff */
[----:B------:R-:W-:Y:S01]  /*1ef40*/  IMAD.MOV.U32 R63, RZ, RZ, R53 ;  /* 0x000000ffff3f7224 */ /* 0x000fe200078e0035 */
[----:B------:R-:W-:-:S05]  /*1ef50*/  @!P6 HADD2 R43, -R32.H0_H0, -RZ.H0_H0 ;  /* 0xa00000ff202be230 */ /* 0x000fca0000000900 */
[----:B------:R-:W-:Y:S01]  /*1ef60*/  @!P6 PRMT R32, R43, 0x5410, RZ ;  /* 0x000054102b20e816 */ /* 0x000fe200000000ff */
[----:B------:R-:W-:Y:S02]  /*1ef70*/  @!P3 HADD2 R65, -R39.H0_H0, -RZ.H0_H0 ;  /* 0xa00000ff2741b230 */ /* 0x000fe40000000900 */
[----:B------:R-:W-:-:S03]  /*1ef80*/  @!P5 HADD2 R58, -R31.H0_H0, -RZ.H0_H0 ;  /* 0xa00000ff1f3ad230 */ /* 0x000fc60000000900 */
[----:B------:R-:W-:Y:S02]  /*1ef90*/  @!P3 PRMT R39, R65, 0x5410, RZ ;  /* 0x000054104127b816 */ /* 0x000fe400000000ff */
[----:B------:R-:W-:Y:S02]  /*1efa0*/  ISETP.GE.U32.AND P3, PT, R217, R20, PT ;  /* 0x00000014d900720c */ /* 0x000fe40003f66070 */
[----:B------:R-:W-:Y:S02]  /*1efb0*/  @!P5 PRMT R31, R58, 0x5410, RZ ;  /* 0x000054103a1fd816 */ /* 0x000fe400000000ff */
[----:B---3--:R-:W-:-:S05]  /*1efc0*/  LOP3.LUT R6, R5, R62, R10, 0x96, !PT ;  /* 0x0000003e05067212 */ /* 0x008fca00078e960a */
[----:B------:R-:W-:Y:S01]  /*1efd0*/  IMAD.WIDE.U32 R6, R6, -0x326172a9, RZ ;  /* 0xcd9e8d5706067825 */ /* 0x000fe200078e00ff */
[----:B--2---:R-:W-:-:S05]  /*1efe0*/  LOP3.LUT R0, R247, R233, R2, 0x96, !PT ;  /* 0x000000e9f7007212 */ /* 0x004fca00078e9602 */
[----:B-1----:R-:W-:Y:S01]  /*1eff0*/  IMAD.WIDE.U32 R8, R0, -0x2daee0ad, RZ ;  /* 0xd2511f5300087825 */ /* 0x002fe200078e00ff */
[----:B------:R-:W-:-:S04]  /*1f000*/  LOP3.LUT R0, R7, R226, R246, 0x96, !PT ;  /* 0x000000e207007212 */ /* 0x000fc800078e96f6 */
[----:B------:R-:W-:Y:S01]  /*1f010*/  LOP3.LUT R9, R9, R59, R4, 0x96, !PT ;  /* 0x0000003b09097212 */ /* 0x000fe200078e9604 */
[----:B------:R-:W-:-:S05]  /*1f020*/  IMAD.WIDE.U32 R4, R0, -0x2daee0ad, RZ ;  /* 0xd2511f5300047825 */ /* 0x000fca00078e00ff */
[----:B------:R-:W-:Y:S01]  /*1f030*/  LOP3.LUT R7, R5, R63, R8, 0x96, !PT ;  /* 0x0000003f05077212 */ /* 0x000fe200078e9608 */
[----:B------:R-:W-:-:S05]  /*1f040*/  IMAD.WIDE.U32 R8, R9, -0x326172a9, RZ ;  /* 0xcd9e8d5709087825 */ /* 0x000fca00078e00ff */
[----:B------:R-:W-:-:S05]  /*1f050*/  LOP3.LUT R0, R9, R228, R6, 0x96, !PT ;  /* 0x000000e409007212 */ /* 0x000fca00078e9606 */
[----:B------:R-:W-:-:S05]  /*1f060*/  IMAD.WIDE.U32 R10, R0, -0x2daee0ad, RZ ;  /* 0xd2511f53000a7825 */ /* 0x000fca00078e00ff */
[----:B------:R-:W-:Y:S01]  /*1f070*/  LOP3.LUT R0, R11, R224, R4, 0x96, !PT ;  /* 0x000000e00b007212 */ /* 0x000fe200078e9604 */
[----:B------:R-:W-:-:S04]  /*1f080*/  IMAD.WIDE.U32 R6, R7, -0x326172a9, RZ ;  /* 0xcd9e8d5707067825 */ /* 0x000fc800078e00ff */
[----:B------:R-:W-:-:S05]  /*1f090*/  IMAD.WIDE.U32 R4, R0, -0x326172a9, RZ ;  /* 0xcd9e8d5700047825 */ /* 0x000fca00078e00ff */
[----:B------:R-:W-:Y:S02]  /*1f0a0*/  LOP3.LUT R0, R5, R184, R6, 0x96, !PT ;  /* 0x000000b805007212 */ /* 0x000fe400078e9606 */
[----:B------:R-:W-:-:S04]  /*1f0b0*/  LOP3.LUT R6, R4, 0xff, RZ, 0xc0, !PT ;  /* 0x000000ff04067812 */ /* 0x000fc800078ec0ff */
[----:B------:R-:W-:Y:S02]  /*1f0c0*/  ISETP.GE.U32.AND P6, PT, R217, R6, PT ;  /* 0x00000006d900720c */ /* 0x000fe40003fc6070 */
[----:B------:R-:W-:Y:S02]  /*1f0d0*/  SHF.R.U32.HI R6, RZ, 0x10, R4 ;  /* 0x00000010ff067819 */ /* 0x000fe40000011604 */
[----:B------:R-:W-:Y:S02]  /*1f0e0*/  LOP3.LUT R9, R4, 0xffff, RZ, 0xc0, !PT ;  /* 0x0000ffff04097812 */ /* 0x000fe400078ec0ff */
[----:B------:R-:W-:Y:S02]  /*1f0f0*/  LOP3.LUT R7, R7, R218, R8, 0x96, !PT ;  /* 0x000000da07077212 */ /* 0x000fe400078e9608 */
[----:B------:R-:W-:Y:S02]  /*1f100*/  SHF.R.U32.HI R4, RZ, 0x18, R4 ;  /* 0x00000018ff047819 */ /* 0x000fe40000011604 */
[----:B------:R-:W-:Y:S01]  /*1f110*/  LOP3.LUT R5, R6, 0xff, RZ, 0xc0, !PT ;  /* 0x000000ff06057812 */ /* 0x000fe200078ec0ff */
[----:B------:R-:W1:Y:S01]  /*1f120*/  MUFU.EX2 R8, R68 ;  /* 0x0000004400087308 */ /* 0x000e620000000800 */
[----:B------:R-:W-:-:S02]  /*1f130*/  ISETP.GE.U32.AND P4, PT, R217, R4, PT ;  /* 0x00000004d900720c */ /* 0x000fc40003f86070 */
[----:B------:R-:W-:Y:S01]  /*1f140*/  ISETP.GE.U32.AND P1, PT, R217, R5, PT ;  /* 0x00000005d900720c */ /* 0x000fe20003f26070 */
[----:B------:R-:W-:-:S04]  /*1f150*/  IMAD.WIDE.U32 R4, R7, -0x2daee0ad, RZ ;  /* 0xd2511f5307047825 */ /* 0x000fc800078e00ff */
[----:B------:R-:W2:Y:S01]  /*1f160*/  MUFU.EX2 R7, R69 ;  /* 0x0000004500077308 */ /* 0x000ea20000000800 */
[C---:B------:R-:W-:Y:S02]  /*1f170*/  LOP3.LUT R21, R4.reuse, 0xff, RZ, 0xc0, !PT ;  /* 0x000000ff04157812 */ /* 0x040fe400078ec0ff */
[----:B------:R-:W-:Y:S02]  /*1f180*/  LOP3.LUT R22, R4, 0xffff, RZ, 0xc0, !PT ;  /* 0x0000ffff04167812 */ /* 0x000fe400078ec0ff */
[--C-:B------:R-:W-:Y:S02]  /*1f190*/  SHF.R.U32.HI R25, RZ, 0x10, R4.reuse ;  /* 0x00000010ff197819 */ /* 0x100fe40000011604 */
[----:B------:R-:W-:Y:S02]  /*1f1a0*/  SHF.R.U32.HI R20, RZ, 0x18, R4 ;  /* 0x00000018ff147819 */ /* 0x000fe40000011604 */
[----:B------:R-:W-:Y:S02]  /*1f1b0*/  LOP3.LUT R6, R5, R244, R10, 0x96, !PT ;  /* 0x000000f405067212 */ /* 0x000fe400078e960a */
[----:B------:R-:W-:-:S02]  /*1f1c0*/  LOP3.LUT R4, R23, 0xff, RZ, 0xc0, !PT ;  /* 0x000000ff17047812 */ /* 0x000fc400078ec0ff */
[----:B------:R-:W-:Y:S02]  /*1f1d0*/  SHF.R.U32.HI R5, RZ, 0x8, R24 ;  /* 0x00000008ff057819 */ /* 0x000fe40000011618 */
[----:B------:R-:W-:Y:S02]  /*1f1e0*/  ISETP.GE.U32.AND P5, PT, R217, R4, PT ;  /* 0x00000004d900720c */ /* 0x000fe40003fa6070 */
[----:B------:R-:W-:Y:S01]  /*1f1f0*/  LOP3.LUT R4, R5, 0xffff, RZ, 0xc0, !PT ;  /* 0x0000ffff05047812 */ /* 0x000fe200078ec0ff */
[----:B-1----:R-:W-:-:S03]  /*1f200*/  FADD.FTZ R5, R8, R26 ;  /* 0x0000001a08057221 */ /* 0x002fc60000010000 */
[----:B------:R-:W-:Y:S01]  /*1f210*/  ISETP.GE.U32.AND P0, PT, R217, R4, PT ;  /* 0x00000004d900720c */ /* 0x000fe20003f06070 */
[----:B--2---:R-:W-:-:S05]  /*1f220*/  FADD.FTZ R4, R7, R5 ;  /* 0x0000000507047221 */ /* 0x004fca0000010000 */
[----:B------:R1:W-:Y:S04]  /*1f230*/  STL [R1+0x74], R4 ;  /* 0x0000740401007387 */ /* 0x0003e80000100800 */
[----:B------:R-:W2:Y:S04]  /*1f240*/  LDL R53, [R1+0x124] ;  /* 0x0001240001357983 */ /* 0x000ea80000100800 */
[----:B------:R-:W3:Y:S01]  /*1f250*/  LDL R180, [R1+0xd4] ;  /* 0x0000d40001b47983 */ /* 0x000ee20000100800 */
[----:B------:R-:W-:Y:S01]  /*1f260*/  @!P2 HADD2 R71, -R27.H0_H0, -RZ.H0_H0 ;  /* 0xa00000ff1b47a230 */ /* 0x000fe20000000900 */
[----:B------:R-:W-:Y:S01]  /*1f270*/  PRMT R26, R27, 0x7632, R26 ;  /* 0x000076321b1a7816 */ /* 0x000fe2000000001a */
[----:B------:R-:W-:-:S02]  /*1f280*/  IMAD.MOV.U32 R246, RZ, RZ, R235 ;  /* 0x000000fffff67224 */ /* 0x000fc400078e00eb */
[----:B------:R-:W-:Y:S02]  /*1f290*/  IMAD.MOV.U32 R235, RZ, RZ, R177 ;  /* 0x000000ffffeb7224 */ /* 0x000fe400078e00b1 */
[----:B------:R-:W-:Y:S01]  /*1f2a0*/  IMAD.MOV.U32 R177, RZ, RZ, R198 ;  /* 0x000000ffffb17224 */ /* 0x000fe200078e00c6 */
[----:B------:R-:W-:Y:S01]  /*1f2b0*/  PRMT R198, R27, 0x5410, R26 ;  /* 0x000054101bc67816 */ /* 0x000fe2000000001a */
[----:B------:R-:W-:Y:S01]  /*1f2c0*/  @!P0 HADD2 R70, -R26.H0_H0, -RZ.H0_H0 ;  /* 0xa00000ff1a468230 */ /* 0x000fe20000000900 */
[----:B------:R-:W-:Y:S02]  /*1f2d0*/  @!P2 PRMT R27, R71, 0x5410, RZ ;  /* 0x00005410471ba816 */ /* 0x000fe400000000ff */
[----:B-1----:R-:W-:-:S04]  /*1f2e0*/  SHF.R.U32.HI R4, RZ, 0x8, R9 ;  /* 0x00000008ff047819 */ /* 0x002fc80000011609 */
[----:B------:R-:W-:-:S04]  /*1f2f0*/  LOP3.LUT R4, R4, 0xffff, RZ, 0xc0, !PT ;  /* 0x0000ffff04047812 */ /* 0x000fc800078ec0ff */
[----:B------:R-:W-:Y:S02]  /*1f300*/  ISETP.GE.U32.AND P2, PT, R217, R4, PT ;  /* 0x00000004d900720c */ /* 0x000fe40003f46070 */
[----:B------:R-:W-:Y:S02]  /*1f310*/  LOP3.LUT R4, R0, 0xff, RZ, 0xc0, !PT ;  /* 0x000000ff00047812 */ /* 0x000fe400078ec0ff */
[----:B------:R-:W-:Y:S02]  /*1f320*/  F2FP.PACK_AB R7, R7, R8 ;  /* 0x000000080707723e */ /* 0x000fe400000000ff */
[----:B------:R-:W-:Y:S02]  /*1f330*/  @!P0 PRMT R26, R70, 0x5410, RZ ;  /* 0x00005410461a8816 */ /* 0x000fe400000000ff */
[----:B------:R-:W-:Y:S02]  /*1f340*/  ISETP.GE.U32.AND P0, PT, R217, R4, PT ;  /* 0x00000004d900720c */ /* 0x000fe40003f06070 */
[----:B------:R-:W-:-:S02]  /*1f350*/  LOP3.LUT R4, R0, 0xffff, RZ, 0xc0, !PT ;  /* 0x0000ffff00047812 */ /* 0x000fc400078ec0ff */
[C---:B------:R-:W-:Y:S02]  /*1f360*/  PRMT R29, R7.reuse, 0x7610, R29 ;  /* 0x00007610071d7816 */ /* 0x040fe4000000001d */
[----:B------:R-:W-:Y:S02]  /*1f370*/  SHF.R.U32.HI R4, RZ, 0x8, R4 ;  /* 0x00000008ff047819 */ /* 0x000fe40000011604 */
[----:B------:R-:W-:Y:S01]  /*1f380*/  MOV R247, R172 ;  /* 0x000000ac00f77202 */ /* 0x000fe20000000f00 */
[----:B------:R-:W-:Y:S01]  /*1f390*/  @!P5 HADD2 R72, -R29.H0_H0, -RZ.H0_H0 ;  /* 0xa00000ff1d48d230 */ /* 0x000fe20000000900 */
[----:B------:R-:W-:Y:S01]  /*1f3a0*/  PRMT R28, R7, 0x7632, R28 ;  /* 0x00007632071c7816 */ /* 0x000fe2000000001c */
[----:B------:R-:W-:Y:S01]  /*1f3b0*/  IMAD.MOV.U32 R172, RZ, RZ, R178 ;  /* 0x000000ffffac7224 */ /* 0x000fe200078e00b2 */
[----:B------:R-:W-:Y:S01]  /*1f3c0*/  LOP3.LUT R4, R4, 0xffff, RZ, 0xc0, !PT ;  /* 0x0000ffff04047812 */ /* 0x000fe200078ec0ff */
[----:B------:R-:W-:Y:S01]  /*1f3d0*/  IMAD.MOV.U32 R178, RZ, RZ, R125 ;  /* 0x000000ffffb27224 */ /* 0x000fe200078e007d */
[----:B------:R-:W1:Y:S01]  /*1f3e0*/  MUFU.EX2 R5, R54 ;  /* 0x0000003600057308 */ /* 0x000e620000000800 */
[----:B------:R-:W-:Y:S01]  /*1f3f0*/  IMAD.MOV.U32 R125, RZ, RZ, R197 ;  /* 0x000000ffff7d7224 */ /* 0x000fe200078e00c5 */
[----:B------:R-:W-:-:S02]  /*1f400*/  PRMT R197, R29, 0x5410, R28 ;  /* 0x000054101dc57816 */ /* 0x000fc4000000001c */
[----:B------:R-:W-:Y:S02]  /*1f410*/  @!P5 PRMT R29, R72, 0x5410, RZ ;  /* 0x00005410481dd816 */ /* 0x000fe400000000ff */
[----:B------:R-:W-:Y:S02]  /*1f420*/  ISETP.GE.U32.AND P5, PT, R217, R4, PT ;  /* 0x00000004d900720c */ /* 0x000fe40003fa6070 */
[----:B------:R4:W1:Y:S01]  /*1f430*/  MUFU.EX2 R4, R55 ;  /* 0x0000003700047308 */ /* 0x0008620000000800 */
[C---:B------:R-:W-:Y:S02]  /*1f440*/  PRMT R11, R49.reuse, 0x7610, R11 ;  /* 0x00007610310b7816 */ /* 0x040fe4000000000b */
[----:B------:R-:W-:-:S03]  /*1f450*/  PRMT R10, R49, 0x7632, R10 ;  /* 0x00007632310a7816 */ /* 0x000fc6000000000a */
[----:B------:R-:W-:-:S05]  /*1f460*/  @!P0 HADD2 R74, -R11.H0_H0, -RZ.H0_H0 ;  /* 0xa00000ff0b4a8230 */ /* 0x000fca0000000900 */
[----:B------:R-:W-:Y:S01]  /*1f470*/  @!P5 HADD2 R75, -R10.H0_H0, -RZ.H0_H0 ;  /* 0xa00000ff0a4bd230 */ /* 0x000fe20000000900 */
[----:B----4-:R-:W-:Y:S02]  /*1f480*/  PRMT R55, R11, 0x5410, R10 ;  /* 0x000054100b377816 */ /* 0x010fe4000000000a */
[----:B------:R-:W-:Y:S02]  /*1f490*/  @!P0 PRMT R11, R74, 0x5410, RZ ;  /* 0x000054104a0b8816 */ /* 0x000fe400000000ff */
[----:B------:R-:W-:Y:S02]  /*1f4a0*/  ISETP.GE.U32.AND P0, PT, R217, R20, PT ;  /* 0x00000014d900720c */ /* 0x000fe40003f06070 */
[----:B------:R-:W-:Y:S01]  /*1f4b0*/  @!P5 PRMT R10, R75, 0x5410, RZ ;  /* 0x000054104b0ad816 */ /* 0x000fe200000000ff */
[----:B------:R-:W4:Y:S01]  /*1f4c0*/  MUFU.EX2 R7, R66 ;  /* 0x0000004200077308 */ /* 0x000f220000000800 */
[----:B--2---:R-:W-:-:S05]  /*1f4d0*/  IMAD.WIDE.U32 R8, R53, -0x326172a9, RZ ;  /* 0xcd9e8d5735087825 */ /* 0x004fca00078e00ff */
[----:B------:R-:W-:Y:S01]  /*1f4e0*/  LOP3.LUT R43, R3, R179, R8, 0x96, !PT ;  /* 0x000000b3032b7212 */ /* 0x000fe200078e9608 */
[----:B-1----:R-:W-:Y:S01]  /*1f4f0*/  FADD.FTZ R3, R5, R46 ;  /* 0x0000002e05037221 */ /* 0x002fe20000010000 */
[----:B---3--:R-:W-:-:S03]  /*1f500*/  LOP3.LUT R42, R180, R9, RZ, 0x3c, !PT ;  /* 0x00000009b42a7212 */ /* 0x008fc600078e3cff */
[----:B------:R-:W-:Y:S01]  /*1f510*/  FADD.FTZ R20, R4, R3 ;  /* 0x0000000304147221 */ /* 0x000fe20000010000 */
[--C-:B------:R-:W-:Y:S02]  /*1f520*/  SHF.R.U32.HI R3, RZ, 0x18, R0.reuse ;  /* 0x00000018ff037819 */ /* 0x100fe40000011600 */
[----:B------:R-:W-:Y:S02]  /*1f530*/  PRMT R9, R47, 0x7610, R9 ;  /* 0x000076102f097816 */ /* 0x000fe40000000009 */
[----:B------:R-:W-:Y:S02]  /*1f540*/  ISETP.GE.U32.AND P5, PT, R217, R3, PT ;  /* 0x00000003d900720c */ /* 0x000fe40003fa6070 */
[--C-:B------:R-:W-:Y:S01]  /*1f550*/  SHF.R.U32.HI R3, RZ, 0x10, R0.reuse ;  /* 0x00000010ff037819 */ /* 0x100fe20000011600 */
[----:B------:R-:W-:Y:S01]  /*1f560*/  @!P6 HADD2 R76, -R9.H0_H0, -RZ.H0_H0 ;  /* 0xa00000ff094ce230 */ /* 0x000fe20000000900 */
[----:B------:R-:W-:Y:S02]  /*1f570*/  PRMT R0, R47, 0x7632, R0 ;  /* 0x000076322f007816 */ /* 0x000fe40000000000 */
[----:B------:R-:W-:-:S02]  /*1f580*/  LOP3.LUT R3, R3, 0xff, RZ, 0xc0, !PT ;  /* 0x000000ff03037812 */ /* 0x000fc400078ec0ff */
[----:B------:R-:W-:Y:S02]  /*1f590*/  PRMT R54, R9, 0x5410, R0 ;  /* 0x0000541009367816 */ /* 0x000fe40000000000 */
[----:B------:R-:W-:Y:S02]  /*1f5a0*/  @!P6 PRMT R9, R76, 0x5410, RZ ;  /* 0x000054104c09e816 */ /* 0x000fe400000000ff */
[----:B------:R-:W-:Y:S02]  /*1f5b0*/  ISETP.GE.U32.AND P6, PT, R217, R3, PT ;  /* 0x00000003d900720c */ /* 0x000fe40003fc6070 */
[----:B------:R-:W-:Y:S01]  /*1f5c0*/  SHF.R.U32.HI R3, RZ, 0x8, R22 ;  /* 0x00000008ff037819 */ /* 0x000fe20000011616 */
[----:B------:R-:W-:Y:S01]  /*1f5d0*/  @!P2 HADD2 R77, -R0.H0_H0, -RZ.H0_H0 ;  /* 0xa00000ff004da230 */ /* 0x000fe20000000900 */
[----:B------:R-:W-:Y:S02]  /*1f5e0*/  F2FP.PACK_AB R8, R4, R5 ;  /* 0x000000050408723e */ /* 0x000fe400000000ff */
[----:B------:R-:W-:-:S02]  /*1f5f0*/  LOP3.LUT R3, R3, 0xffff, RZ, 0xc0, !PT ;  /* 0x0000ffff03037812 */ /* 0x000fc400078ec0ff */
[C---:B------:R-:W-:Y:S02]  /*1f600*/  PRMT R4, R48.reuse, 0x7610, R4 ;  /* 0x0000761030047816 */ /* 0x040fe40000000004 */
[----:B------:R-:W-:Y:S02]  /*1f610*/  @!P2 PRMT R0, R77, 0x5410, RZ ;  /* 0x000054104d00a816 */ /* 0x000fe400000000ff */
[----:B------:R-:W-:Y:S01]  /*1f620*/  ISETP.GE.U32.AND P2, PT, R217, R3, PT ;  /* 0x00000003d900720c */ /* 0x000fe20003f46070 */
[----:B------:R-:W-:Y:S01]  /*1f630*/  @!P1 HADD2 R78, -R4.H0_H0, -RZ.H0_H0 ;  /* 0xa00000ff044e9230 */ /* 0x000fe20000000900 */
[----:B------:R-:W-:Y:S02]  /*1f640*/  PRMT R3, R48, 0x7632, R3 ;  /* 0x0000763230037816 */ /* 0x000fe40000000003 */
[----:B------:R-:W-:Y:S02]  /*1f650*/  LOP3.LUT R5, R6, 0xff, RZ, 0xc0, !PT ;  /* 0x000000ff06057812 */ /* 0x000fe400078ec0ff */
[----:B------:R-:W-:-:S02]  /*1f660*/  PRMT R53, R4, 0x5410, R3 ;  /* 0x0000541004357816 */ /* 0x000fc40000000003 */
[----:B------:R-:W-:Y:S02]  /*1f670*/  @!P1 PRMT R4, R78, 0x5410, RZ ;  /* 0x000054104e049816 */ /* 0x000fe400000000ff */
[----:B------:R-:W-:Y:S02]  /*1f680*/  ISETP.GE.U32.AND P1, PT, R217, R5, PT ;  /* 0x00000005d900720c */ /* 0x000fe40003f26070 */
[----:B------:R-:W-:Y:S01]  /*1f690*/  LOP3.LUT R5, R6, 0xffff, RZ, 0xc0, !PT ;  /* 0x0000ffff06057812 */ /* 0x000fe200078ec0ff */
[----:B------:R-:W-:-:S03]  /*1f6a0*/  @!P4 HADD2 R79, -R3.H0_H0, -RZ.H0_H0 ;  /* 0xa00000ff034fc230 */ /* 0x000fc60000000900 */
[----:B------:R-:W-:-:S04]  /*1f6b0*/  SHF.R.U32.HI R5, RZ, 0x8, R5 ;  /* 0x00000008ff057819 */ /* 0x000fc80000011605 */
[----:B------:R-:W-:Y:S02]  /*1f6c0*/  LOP3.LUT R5, R5, 0xffff, RZ, 0xc0, !PT ;  /* 0x0000ffff05057812 */ /* 0x000fe400078ec0ff */
[----:B------:R-:W-:Y:S02]  /*1f6d0*/  @!P4 PRMT R3, R79, 0x5410, RZ ;  /* 0x000054104f03c816 */ /* 0x000fe400000000ff */
[----:B------:R-:W-:Y:S02]  /*1f6e0*/  ISETP.GE.U32.AND P4, PT, R217, R5, PT ;  /* 0x00000005d900720c */ /* 0x000fe40003f86070 */
[C---:B------:R-:W-:Y:S01]  /*1f6f0*/  PRMT R23, R8.reuse, 0x7610, R23 ;  /* 0x0000761008177816 */ /* 0x040fe20000000017 */
[----:B------:R-:W1:Y:S01]  /*1f700*/  MUFU.EX2 R5, R67 ;  /* 0x0000004300057308 */ /* 0x000e620000000800 */
[----:B------:R-:W-:Y:S01]  /*1f710*/  IMAD.MOV.U32 R179, RZ, RZ, R94 ;  /* 0x000000ffffb37224 */ /* 0x000fe200078e005e */
[----:B------:R-:W-:Y:S01]  /*1f720*/  PRMT R22, R8, 0x7632, R22 ;  /* 0x0000763208167816 */ /* 0x000fe20000000016 */
[----:B------:R-:W-:Y:S01]  /*1f730*/  IMAD.MOV.U32 R94, RZ, RZ, R189 ;  /* 0x000000ffff5e7224 */ /* 0x000fe200078e00bd */
[----:B------:R-:W-:Y:S01]  /*1f740*/  @!P1 HADD2 R84, -R23.H0_H0, -RZ.H0_H0 ;  /* 0xa00000ff17549230 */ /* 0x000fe20000000900 */
[----:B------:R-:W-:Y:S01]  /*1f750*/  IMAD.MOV.U32 R189, RZ, RZ, R190 ;  /* 0x000000ffffbd7224 */ /* 0x000fe200078e00be */
[----:B------:R-:W-:Y:S01]  /*1f760*/  LOP3.LUT R8, R25, 0xff, RZ, 0xc0, !PT ;  /* 0x000000ff19087812 */ /* 0x000fe200078ec0ff */
[----:B------:R-:W-:Y:S01]  /*1f770*/  IMAD.MOV.U32 R190, RZ, RZ, R114 ;  /* 0x000000ffffbe7224 */ /* 0x000fe200078e0072 */
[----:B------:R-:W-:-:S02]  /*1f780*/  PRMT R114, R23, 0x5410, R22 ;  /* 0x0000541017727816 */ /* 0x000fc40000000016 */
[----:B------:R-:W-:Y:S02]  /*1f790*/  @!P1 PRMT R23, R84, 0x5410, RZ ;  /* 0x0000541054179816 */ /* 0x000fe400000000ff */
[----:B------:R-:W-:Y:S01]  /*1f7a0*/  ISETP.GE.U32.AND P1, PT, R217, R8, PT ;  /* 0x00000008d900720c */ /* 0x000fe20003f26070 */
[----:B----4-:R-:W-:-:S04]  /*1f7b0*/  FADD.FTZ R8, R7, R20 ;  /* 0x0000001407087221 */ /* 0x010fc80000010000 */
[----:B-1----:R-:W-:-:S05]  /*1f7c0*/  FADD.FTZ R46, R5, R8 ;  /* 0x00000008052e7221 */ /* 0x002fca0000010000 */
[----:B------:R-:W-:Y:S04]  /*1f7d0*/  STL [R1+0x70], R46 ;  /* 0x0000702e01007387 */ /* 0x000fe80000100800 */
[----:B------:R-:W2:Y:S04]  /*1f7e0*/  LDL R69, [R1+0xc8] ;  /* 0x0000c80001457983 */ /* 0x000ea80000100800 */
[----:B------:R-:W-:Y:S04]  /*1f7f0*/  ST.E.U16 [R12.64+-0x100], R37 ;  /* 0xffff00250c007985 */ /* 0x000fe8000c101504 */
[----:B------:R1:W-:Y:S04]  /*1f800*/  ST.E.U16 [R12.64+-0xfe], R36 ;  /* 0xffff02240c007985 */ /* 0x0003e8000c101504 */
[----:B------:R-:W-:Y:S04]  /*1f810*/  ST.E.U16 [R18.64+-0x100], R35 ;  /* 0xffff002312007985 */ /* 0x000fe8000c101504 */
[----:B------:R-:W-:Y:S04]  /*1f820*/  ST.E.U16 [R18.64+-0xfe], R34 ;  /* 0xffff022212007985 */ /* 0x000fe8000c101504 */
[----:B------:R2:W-:Y:S01]  /*1f830*/  ST.E.U16 [R16.64+-0xfe], R10 ;  /* 0xffff020a10007985 */ /* 0x0005e2000c101504 */
[----:B-1----:R-:W-:Y:S01]  /*1f840*/  IMAD.WIDE.U32 R36, R42, -0x2daee0ad, RZ ;  /* 0xd2511f532a247825 */ /* 0x002fe200078e00ff */
[----:B------:R-:W-:Y:S01]  /*1f850*/  F2FP.PACK_AB R5, R5, R7 ;  /* 0x000000070505723e */ /* 0x000fe200000000ff */
[----:B------:R-:W-:-:S02]  /*1f860*/  @!P4 HADD2 R85, -R22.H0_H0, -RZ.H0_H0 ;  /* 0xa00000ff1655c230 */ /* 0x000fc40000000900 */
[----:B------:R-:W-:Y:S01]  /*1f870*/  IMAD.MOV.U32 R180, RZ, RZ, R95 ;  /* 0x000000ffffb47224 */ /* 0x000fe200078e005f */
[----:B--2---:R-:W-:Y:S02]  /*1f880*/  LOP3.LUT R10, R37, R69, R14, 0x96, !PT ;  /* 0x00000045250a7212 */ /* 0x004fe400078e960e */
[----:B------:R-:W2:Y:S01]  /*1f890*/  LDL.LU.64 R14, [R1+0x1b8] ;  /* 0x0001b800010e7983 */ /* 0x000ea20000300a00 */
[----:B------:R-:W-:Y:S01]  /*1f8a0*/  IMAD.MOV.U32 R95, RZ, RZ, R188 ;  /* 0x000000ffff5f7224 */ /* 0x000fe200078e00bc */
[C---:B------:R-:W-:Y:S01]  /*1f8b0*/  PRMT R25, R5.reuse, 0x7610, R25 ;  /* 0x0000761005197816 */ /* 0x040fe20000000019 */
[----:B------:R-:W-:Y:S01]  /*1f8c0*/  IMAD.MOV.U32 R188, RZ, RZ, R191 ;  /* 0x000000ffffbc7224 */ /* 0x000fe200078e00bf */
[----:B------:R-:W-:Y:S01]  /*1f8d0*/  PRMT R24, R5, 0x7632, R24 ;  /* 0x0000763205187816 */ /* 0x000fe20000000018 */
[----:B------:R-:W-:Y:S01]  /*1f8e0*/  IMAD.MOV.U32 R65, RZ, RZ, R175 ;  /* 0x000000ffff417224 */ /* 0x000fe200078e00af */
[----:B------:R-:W-:Y:S01]  /*1f8f0*/  MOV R191, R186 ;  /* 0x000000ba00bf7202 */ /* 0x000fe20000000f00 */
[----:B------:R-:W-:Y:S01]  /*1f900*/  IMAD.MOV.U32 R175, RZ, RZ, R185 ;  /* 0x000000ffffaf7224 */ /* 0x000fe200078e00b9 */
[----:B------:R-:W-:Y:S01]  /*1f910*/  SHF.R.U32.HI R5, RZ, 0x18, R6 ;  /* 0x00000018ff057819 */ /* 0x000fe20000011606 */
[----:B------:R-:W-:Y:S01]  /*1f920*/  @!P3 HADD2 R73, -R28.H0_H0, -RZ.H0_H0 ;  /* 0xa00000ff1c49b230 */ /* 0x000fe20000000900 */
[----:B------:R-:W-:Y:S01]  /*1f930*/  MUFU.EX2 R186, R56 ;  /* 0x0000003800ba7308 */ /* 0x000fe20000000800 */
[----:B------:R-:W-:Y:S01]  /*1f940*/  @!P4 PRMT R22, R85, 0x5410, RZ ;  /* 0x000054105516c816 */ /* 0x000fe200000000ff */
[----:B------:R-:W-:Y:S01]  /*1f950*/  IMAD.MOV.U32 R68, RZ, RZ, R184 ;  /* 0x000000ffff447224 */ /* 0x000fe200078e00b8 */
[----:B------:R-:W-:-:S05]  /*1f960*/  ISETP.GE.U32.AND P4, PT, R217, R5, PT ;  /* 0x00000005d900720c */ /* 0x000fca0003f86070 */
[----:B------:R-:W1:Y:S01]  /*1f970*/  MUFU.EX2 R185, R57 ;  /* 0x0000003900b97308 */ /* 0x000e620000000800 */
[----:B------:R-:W-:Y:S02]  /*1f980*/  @!P3 PRMT R28, R73, 0x5410, RZ ;  /* 0x00005410491cb816 */ /* 0x000fe400000000ff */
[----:B------:R-:W-:-:S05]  /*1f990*/  ISETP.GE.U32.AND P3, PT, R217, R21, PT ;  /* 0x00000015d900720c */ /* 0x000fca0003f66070 */
[----:B------:R-:W3:Y:S08]  /*1f9a0*/  MUFU.EX2 R5, R60 ;  /* 0x0000003c00057308 */ /* 0x000ef00000000800 */
[----:B------:R-:W4:Y:S01]  /*1f9b0*/  MUFU.EX2 R184, R61 ;  /* 0x0000003d00b87308 */ /* 0x000f220000000800 */
[----:B------:R-:W-:Y:S01]  /*1f9c0*/  IMAD.MOV.U32 R181, RZ, RZ, R246 ;  /* 0x000000ffffb57224 */ /* 0x000fe200078e00f6 */
[----:B-1----:R-:W-:Y:S01]  /*1f9d0*/  F2FP.PACK_AB R7, R185, R186 ;  /* 0x000000bab907723e */ /* 0x002fe200000000ff */
[----:B------:R-:W-:Y:S01]  /*1f9e0*/  IMAD.MOV.U32 R246, RZ, RZ, R126 ;  /* 0x000000fffff67224 */ /* 0x000fe200078e007e */
[----:B------:R-:W-:Y:S01]  /*1f9f0*/  SHF.R.U32.HI R6, RZ, 0x10, R6 ;  /* 0x00000010ff067819 */ /* 0x000fe20000011606 */
[----:B------:R-:W-:Y:S01]  /*1fa00*/  IMAD.MOV.U32 R126, RZ, RZ, R172 ;  /* 0x000000ffff7e7224 */ /* 0x000fe200078e00ac */
[----:B------:R-:W-:Y:S01]  /*1fa10*/  F2FP.PACK_AB R8, R44, R45 ;  /* 0x0000002d2c08723e */ /* 0x000fe200000000ff */
[----:B------:R-:W-:Y:S01]  /*1fa20*/  IMAD.MOV.U32 R172, RZ, RZ, R176 ;  /* 0x000000ffffac7224 */ /* 0x000fe200078e00b0 */
[----:B------:R-:W-:Y:S01]  /*1fa30*/  @!P3 HADD2 R86, -R25.H0_H0, -RZ.H0_H0 ;  /* 0xa00000ff1956b230 */ /* 0x000fe20000000900 */
[----:B------:R-:W-:Y:S01]  /*1fa40*/  IMAD.MOV.U32 R64, RZ, RZ, R174 ;  /* 0x000000ffff407224 */ /* 0x000fe200078e00ae */
[----:B------:R-:W-:Y:S01]  /*1fa50*/  MOV R176, R177 ;  /* 0x000000b100b07202 */ /* 0x000fe20000000f00 */
[----:B------:R-:W-:Y:S01]  /*1fa60*/  IMAD.MOV.U32 R174, RZ, RZ, R187 ;  /* 0x000000ffffae7224 */ /* 0x000fe200078e00bb */
[C---:B------:R-:W-:Y:S01]  /*1fa70*/  PRMT R21, R7.reuse, 0x7610, R21 ;  /* 0x0000761007157816 */ /* 0x040fe20000000015 */
[----:B------:R-:W-:Y:S01]  /*1fa80*/  IMAD.MOV.U32 R177, RZ, RZ, R125 ;  /* 0x000000ffffb17224 */ /* 0x000fe200078e007d */
[----:B------:R-:W-:Y:S01]  /*1fa90*/  PRMT R20, R7, 0x7632, R20 ;  /* 0x0000763207147816 */ /* 0x000fe20000000014 */
[----:B---3--:R-:W-:Y:S01]  /*1faa0*/  FADD.FTZ R187, R5, R52 ;  /* 0x0000003405bb7221 */ /* 0x008fe20000010000 */
[----:B------:R-:W-:Y:S01]  /*1fab0*/  LOP3.LUT R6, R6, 0xff, RZ, 0xc0, !PT ;  /* 0x000000ff06067812 */ /* 0x000fe200078ec0ff */
[----:B------:R-:W-:Y:S01]  /*1fac0*/  IMAD.MOV.U32 R125, RZ, RZ, R113 ;  /* 0x000000ffff7d7224 */ /* 0x000fe200078e0071 */
[----:B----4-:R-:W-:-:S02]  /*1fad0*/  F2FP.PACK_AB R7, R184, R5 ;  /* 0x00000005b807723e */ /* 0x010fc400000000ff */
[----:B------:R-:W-:Y:S02]  /*1fae0*/  PRMT R5, R8, 0x7632, R5 ;  /* 0x0000763208057816 */ /* 0x000fe40000000005 */
[----:B------:R-:W-:Y:S02]  /*1faf0*/  PRMT R113, R25, 0x5410, R24 ;  /* 0x0000541019717816 */ /* 0x000fe40000000018 */
[----:B------:R-:W-:Y:S02]  /*1fb00*/  @!P3 PRMT R25, R86, 0x5410, RZ ;  /* 0x000054105619b816 */ /* 0x000fe400000000ff */
[----:B------:R-:W-:Y:S01]  /*1fb10*/  ISETP.GE.U32.AND P3, PT, R217, R6, PT ;  /* 0x00000006d900720c */ /* 0x000fe20003f66070 */
[----:B------:R-:W-:Y:S01]  /*1fb20*/  @!P5 HADD2 R92, -R5.H0_H0, -RZ.H0_H0 ;  /* 0xa00000ff055cd230 */ /* 0x000fe20000000900 */
[----:B------:R-:W-:Y:S01]  /*1fb30*/  PRMT R6, R8, 0x7610, R6 ;  /* 0x0000761008067816 */ /* 0x000fe20000000006 */
[----:B------:R-:W-:-:S03]  /*1fb40*/  IMAD.WIDE.U32 R34, R10, -0x326172a9, RZ ;  /* 0xcd9e8d570a227825 */ /* 0x000fc600078e00ff */
[----:B------:R-:W-:Y:S01]  /*1fb50*/  PRMT R52, R6, 0x5410, R5 ;  /* 0x0000541006347816 */ /* 0x000fe20000000005 */
[----:B------:R-:W-:Y:S01]  /*1fb60*/  @!P6 HADD2 R93, -R6.H0_H0, -RZ.H0_H0 ;  /* 0xa00000ff065de230 */ /* 0x000fe20000000900 */
[----:B------:R-:W-:Y:S01]  /*1fb70*/  @!P5 PRMT R5, R92, 0x5410, RZ ;  /* 0x000054105c05d816 */ /* 0x000fe200000000ff */
[----:B------:R1:W-:Y:S03]  /*1fb80*/  ST.E.U16 [R16.64+-0x100], R11 ;  /* 0xffff000b10007985 */ /* 0x0003e6000c101504 */
[----:B------:R-:W-:Y:S01]  /*1fb90*/  @!P6 PRMT R6, R93, 0x5410, RZ ;  /* 0x000054105d06e816 */ /* 0x000fe200000000ff */
[----:B-1----:R-:W-:Y:S01]  /*1fba0*/  IMAD.WIDE.U32 R10, R43, -0x2daee0ad, RZ ;  /* 0xd2511f532b0a7825 */ /* 0x002fe200078e00ff */
[C---:B------:R-:W-:Y:S02]  /*1fbb0*/  PRMT R8, R7.reuse, 0x7610, R8 ;  /* 0x0000761007087816 */ /* 0x040fe40000000008 */
[----:B------:R-:W-:Y:S01]  /*1fbc0*/  PRMT R7, R7, 0x7632, R7 ;  /* 0x0000763207077816 */ /* 0x000fe20000000007 */
[----:B------:R-:W-:-:S02]  /*1fbd0*/  IMAD.MOV.U32 R58, RZ, RZ, R180 ;  /* 0x000000ffff3a7224 */ /* 0x000fc400078e00b4 */
[----:B------:R-:W-:Y:S01]  /*1fbe0*/  IMAD.MOV.U32 R180, RZ, RZ, R247 ;  /* 0x000000ffffb47224 */ /* 0x000fe200078e00f7 */
[----:B------:R-:W-:Y:S01]  /*1fbf0*/  @!P3 HADD2 R91, -R8.H0_H0, -RZ.H0_H0 ;  /* 0xa00000ff085bb230 */ /* 0x000fe20000000900 */
[----:B------:R-:W-:Y:S01]  /*1fc00*/  IMAD.MOV.U32 R247, RZ, RZ, R235 ;  /* 0x000000fffff77224 */ /* 0x000fe200078e00eb */
[----:B------:R-:W-:Y:S01]  /*1fc10*/  @!P4 HADD2 R90, -R7.H0_H0, -RZ.H0_H0 ;  /* 0xa00000ff075ac230 */ /* 0x000fe20000000900 */
[----:B------:R-:W-:Y:S02]  /*1fc20*/  IMAD.MOV.U32 R67, RZ, RZ, R68 ;  /* 0x000000ffff437224 */ /* 0x000fe400078e0044 */
[----:B------:R-:W-:Y:S02]  /*1fc30*/  IMAD.MOV.U32 R235, RZ, RZ, R173 ;  /* 0x000000ffffeb7224 */ /* 0x000fe400078e00ad */
[----:B------:R-:W-:Y:S02]  /*1fc40*/  IMAD.MOV.U32 R173, RZ, RZ, R124 ;  /* 0x000000ffffad7224 */ /* 0x000fe400078e007c */
[----:B------:R-:W-:Y:S01]  /*1fc50*/  IMAD.MOV.U32 R124, RZ, RZ, R112 ;  /* 0x000000ffff7c7224 */ /* 0x000fe200078e0070 */
[----:B------:R-:W-:-:S02]  /*1fc60*/  PRMT R112, R8, 0x5410, R7 ;  /* 0x0000541008707816 */ /* 0x000fc40000000007 */
[----:B------:R-:W-:Y:S02]  /*1fc70*/  @!P3 PRMT R8, R91, 0x5410, RZ ;  /* 0x000054105b08b816 */ /* 0x000fe400000000ff */
[----:B------:R-:W-:Y:S01]  /*1fc80*/  @!P4 PRMT R7, R90, 0x5410, RZ ;  /* 0x000054105a07c816 */ /* 0x000fe200000000ff */
[----:B--2---:R1:W-:Y:S04]  /*1fc90*/  ST.E.U16 [R14.64+-0xfe], R5 ;  /* 0xffff02050e007985 */ /* 0x0043e8000c101504 */
[----:B------:R2:W-:Y:S04]  /*1fca0*/  ST.E.U16 [R14.64+-0x100], R6 ;  /* 0xffff00060e007985 */ /* 0x0005e8000c101504 */
[----:B------:R-:W-:Y:S04]  /*1fcb0*/  ST.E.U16 [R12.64+-0xf0], R33 ;  /* 0xffff10210c007985 */ /* 0x000fe8000c101504 */
[----:B------:R3:W-:Y:S01]  /*1fcc0*/  ST.E.U16 [R12.64+-0xee], R32 ;  /* 0xffff12200c007985 */ /* 0x0007e2000c101504 */
[----:B-1----:R-:W-:-:S02]  /*1fcd0*/  LOP3.LUT R5, R35, R233, R2, 0x96, !PT ;  /* 0x000000e923057212 */ /* 0x002fc400078e9602 */
[----:B--2---:R-:W-:-:S03]  /*1fce0*/  LOP3.LUT R6, R11, R62, R36, 0x96, !PT ;  /* 0x0000003e0b067212 */ /* 0x004fc600078e9624 */
[----:B---3--:R-:W-:-:S05]  /*1fcf0*/  IMAD.WIDE.U32 R32, R5, -0x2daee0ad, RZ ;  /* 0xd2511f5305207825 */ /* 0x008fca00078e00ff */
[----:B------:R-:W-:Y:S01]  /*1fd00*/  LOP3.LUT R5, R33, R59, R10, 0x96, !PT ;  /* 0x0000003b21057212 */ /* 0x000fe200078e960a */
[----:B------:R-:W-:-:S04]  /*1fd10*/  IMAD.WIDE.U32 R10, R6, -0x326172a9, RZ ;  /* 0xcd9e8d57060a7825 */ /* 0x000fc800078e00ff */
[----:B------:R-:W-:Y:S01]  /*1fd20*/  IMAD.WIDE.U32 R48, R5, -0x326172a9, RZ ;  /* 0xcd9e8d5705307825 */ /* 0x000fe200078e00ff */
[----:B------:R-:W-:Y:S01]  /*1fd30*/  LOP3.LUT R5, R11, R226, R34, 0x96, !PT ;  /* 0x000000e20b057212 */ /* 0x000fe200078e9622 */
[----:B------:R-:W-:Y:S03]  /*1fd40*/  ST.E.U16 [R18.64+-0xf0], R31 ;  /* 0xffff101f12007985 */ /* 0x000fe6000c101504 */
[----:B------:R-:W-:Y:S01]  /*1fd50*/  LOP3.LUT R6, R49, R228, R10, 0x96, !PT ;  /* 0x000000e431067212 */ /* 0x000fe200078e960a */
[----:B------:R-:W-:Y:S04]  /*1fd60*/  ST.E.U16 [R18.64+-0xee], R30 ;  /* 0xffff121e12007985 */ /* 0x000fe8000c101504 */
[----:B------:R-:W-:Y:S01]  /*1fd70*/  ST.E.U16 [R16.64+-0xf0], R9 ;  /* 0xffff100910007985 */ /* 0x000fe2000c101504 */
[----:B------:R-:W-:-:S03]  /*1fd80*/  IMAD.WIDE.U32 R42, R6, -0x2daee0ad, RZ ;  /* 0xd2511f53062a7825 */ /* 0x000fc600078e00ff */
[----:B------:R-:W-:Y:S04]  /*1fd90*/  ST.E.U16 [R16.64+-0xee], R0 ;  /* 0xffff120010007985 */ /* 0x000fe8000c101504 */
[----:B------:R1:W-:Y:S04]  /*1fda0*/  ST.E.U16 [R14.64+-0xf0], R4 ;  /* 0xffff10040e007985 */ /* 0x0003e8000c101504 */
[----:B------:R2:W-:Y:S04]  /*1fdb0*/  ST.E.U16 [R14.64+-0xee], R3 ;  /* 0xffff12030e007985 */ /* 0x0005e8000c101504 */
[----:B------:R-:W-:Y:S01]  /*1fdc0*/  ST.E.U16 [R12.64+-0xe0], R39 ;  /* 0xffff20270c007985 */ /* 0x000fe2000c101504 */
[----:B-1----:R-:W-:-:S05]  /*1fdd0*/  IMAD.WIDE.U32 R4, R5, -0x2daee0ad, RZ ;  /* 0xd2511f5305047825 */ /* 0x002fca00078e00ff */
[----:B------:R-:W-:Y:S02]  /*1fde0*/  LOP3.LUT R0, R43, R224, R4, 0x96, !PT ;  /* 0x000000e02b007212 */ /* 0x000fe400078e9604 */
[----:B------:R-:W-:-:S03]  /*1fdf0*/  LOP3.LUT R6, R5, R63, R32, 0x96, !PT ;  /* 0x0000003f05067212 */ /* 0x000fc600078e9620 */
[----:B------:R-:W-:Y:S01]  /*1fe00*/  IMAD.WIDE.U32 R4, R0, -0x326172a9, RZ ;  /* 0xcd9e8d5700047825 */ /* 0x000fe200078e00ff */
[----:B------:R-:W-:Y:S04]  /*1fe10*/  ST.E.U16 [R12.64+-0xde], R38 ;  /* 0xffff22260c007985 */ /* 0x000fe8000c101504 */
[C---:B------:R-:W-:Y:S01]  /*1fe20*/  LOP3.LUT R0, R4.reuse, 0xffff, RZ, 0xc0, !PT ;  /* 0x0000ffff04007812 */ /* 0x040fe200078ec0ff */
[----:B------:R-:W-:Y:S03]  /*1fe30*/  ST.E.U16 [R18.64+-0xe0], R41 ;  /* 0xffff202912007985 */ /* 0x000fe6000c101504 */
[----:B--2---:R-:W-:Y:S01]  /*1fe40*/  SHF.R.U32.HI R3, RZ, 0x8, R0 ;  /* 0x00000008ff037819 */ /* 0x004fe20000011600 */
[----:B------:R1:W-:Y:S01]  /*1fe50*/  ST.E.U16 [R18.64+-0xde], R40 ;  /* 0xffff222812007985 */ /* 0x0003e2000c101504 */
[----:B------:R-:W-:-:S04]  /*1fe60*/  LOP3.LUT R0, R4, 0xff, RZ, 0xc0, !PT ;  /* 0x000000ff04007812 */ /* 0x000fc800078ec0ff */
[----:B------:R-:W-:Y:S02]  /*1fe70*/  PRMT R43, R0, 0x5410, R3 ;  /* 0x00005410002b7816 */ /* 0x000fe40000000003 */
[----:B------:R-:W-:Y:S01]  /*1fe80*/  SHF.R.U32.HI R3, RZ, 0x10, R4 ;  /* 0x00000010ff037819 */ /* 0x000fe20000011604 */
[----:B------:R-:W-:Y:S04]  /*1fe90*/  ST.E.U16 [R16.64+-0xe0], R23 ;  /* 0xffff201710007985 */ /* 0x000fe8000c101504 */
[----:B------:R-:W-:Y:S04]  /*1fea0*/  ST.E.U16 [R16.64+-0xde], R22 ;  /* 0xffff221610007985 */ /* 0x000fe8000c101504 */
[----:B------:R2:W-:Y:S01]  /*1feb0*/  ST.E.U16 [R14.64+-0xe0], R8 ;  /* 0xffff20080e007985 */ /* 0x0005e2000c101504 */
[----:B-1----:R-:W-:-:S05]  /*1fec0*/  IMAD.WIDE.U32 R40, R6, -0x326172a9, RZ ;  /* 0xcd9e8d5706287825 */ /* 0x002fca00078e00ff */
[----:B------:R-:W-:Y:S02]  /*1fed0*/  LOP3.LUT R0, R5, R67, R40, 0x96, !PT ;  /* 0x0000004305007212 */ /* 0x000fe400078e9628 */
[----:B------:R-:W-:Y:S02]  /*1fee0*/  LOP3.LUT R5, R3, 0xff, RZ, 0xc0, !PT ;  /* 0x000000ff03057812 */ /* 0x000fe400078ec0ff */
[----:B------:R-:W-:Y:S01]  /*1fef0*/  LOP3.LUT R3, R0, 0xffff, RZ, 0xc0, !PT ;  /* 0x0000ffff00037812 */ /* 0x000fe200078ec0ff */
[----:B------:R1:W-:Y:S01]  /*1ff00*/  ST.E.U16 [R14.64+-0xde], R7 ;  /* 0xffff22070e007985 */ /* 0x0003e2000c101504 */
[----:B------:R-:W-:Y:S02]  /*1ff10*/  SHF.R.U32.HI R6, RZ, 0x18, R0 ;  /* 0x00000018ff067819 */ /* 0x000fe40000011600 */
[----:B--2---:R-:W-:Y:S02]  /*1ff20*/  SHF.R.U32.HI R8, RZ, 0x18, R4 ;  /* 0x00000018ff087819 */ /* 0x004fe40000011604 */
[----:B------:R-:W-:-:S02]  /*1ff30*/  SHF.R.U32.HI R4, RZ, 0x10, R0 ;  /* 0x00000010ff047819 */ /* 0x000fc40000011600 */
[----:B------:R-:W-:Y:S02]  /*1ff40*/  PRMT R5, R5, 0x5410, R8 ;  /* 0x0000541005057816 */ /* 0x000fe40000000008 */
[----:B-1----:R-:W-:Y:S02]  /*1ff50*/  LOP3.LUT R7, R0, 0xff, RZ, 0xc0, !PT ;  /* 0x000000ff00077812 */ /* 0x002fe400078ec0ff */
[----:B------:R-:W-:Y:S02]  /*1ff60*/  SHF.R.U32.HI R0, RZ, 0x8, R3 ;  /* 0x00000008ff007819 */ /* 0x000fe40000011603 */
[----:B------:R-:W-:Y:S02]  /*1ff70*/  LOP3.LUT R3, R4, 0xff, RZ, 0xc0, !PT ;  /* 0x000000ff04037812 */ /* 0x000fe400078ec0ff */
[----:B------:R-:W-:Y:S02]  /*1ff80*/  PRMT R0, R7, 0x5410, R0 ;  /* 0x0000541007007816 */ /* 0x000fe40000000000 */
[----:B------:R-:W-:-:S03]  /*1ff90*/  PRMT R3, R3, 0x5410, R6 ;  /* 0x0000541003037816 */ /* 0x000fc60000000006 */
[----:B------:R-:W-:-:S05]  /*1ffa0*/  HSET2.LE.AND R0, R0, R221, PT ;  /* 0x000000dd00007233 */ /* 0x000fca0003803000 */
[----:B------:R-:W-:Y:S01]  /*1ffb0*/  LOP3.LUT R4, R55, R0, RZ, 0xc0, !PT ;  /* 0x0000000037047212 */ /* 0x000fe200078ec0ff */
[--C-:B------:R-:W-:Y:S02]  /*1ffc0*/  HSET2.LE.AND R0, R3, R221.reuse, PT ;  /* 0x000000dd03007233 */ /* 0x100fe40003803000 */
[----:B------:R-:W-:-:S03]  /*1ffd0*/  HSET2.LE.AND R7, R5, R221, PT ;  /* 0x000000dd05077233 */ /* 0x000fc60003803000 */
[----:B------:R-:W-:Y:S02]  /*1ffe0*/  LOP3.LUT R5, R52, R0, RZ, 0xc0, !PT ;  /* 0x0000000034057212 */ /* 0x000fe400078ec0ff */
[----:B------:R-:W2:Y:S01]  /*1fff0*/  LDL.LU R52, [R1+0x40] ;  /* 0x0000400001347983 */ /* 0x000ea20000300800 */
[----:B------:R-:W-:Y:S02]  /*20000*/  @!P2 HADD2 R87, -R24.H0_H0, -RZ.H0_H0 ;  /* 0xa00000ff1857a230 */ /* 0x000fe40000000900 */
[----:B------:R-:W-:Y:S02]  /*20010*/  @!P1 HADD2 R88, -R21.H0_H0, -RZ.H0_H0 ;  /* 0xa00000ff15589230 */ /* 0x000fe40000000900 */
[----:B------:R-:W-:Y:S01]  /*20020*/  @!P0 HADD2 R89, -R20.H0_H0, -RZ.H0_H0 ;  /* 0xa00000ff14598230 */ /* 0x000fe20000000900 */
[----:B------:R-:W-:Y:S01]  /*20030*/  IMAD.MOV.U32 R182, RZ, RZ, R179 ;  /* 0x000000ffffb67224 */ /* 0x000fe200078e00b3 */
[----:B------:R-:W-:Y:S01]  /*20040*/  @!P2 PRMT R24, R87, 0x5410, RZ ;  /* 0x000054105718a816 */ /* 0x000fe200000000ff */
[----:B------:R-:W-:Y:S01]  /*20050*/  IMAD.MOV.U32 R179, RZ, RZ, R127 ;  /* 0x000000ffffb37224 */ /* 0x000fe200078e007f */
[----:B------:R-:W-:-:S02]  /*20060*/  PRMT R127, R21, 0x5410, R20 ;  /* 0x00005410157f7816 */ /* 0x000fc40000000014 */
[----:B------:R-:W-:Y:S02]  /*20070*/  @!P1 PRMT R21, R88, 0x5410, RZ ;  /* 0x0000541058159816 */ /* 0x000fe400000000ff */
[----:B------:R-:W-:Y:S01]  /*20080*/  @!P0 PRMT R20, R89, 0x5410, RZ ;  /* 0x0000541059148816 */ /* 0x000fe200000000ff */
[----:B------:R-:W-:Y:S04]  /*20090*/  ST.E.U16 [R12.64+-0xd0], R27 ;  /* 0xffff301b0c007985 */ /* 0x000fe8000c101504 */
[----:B------:R-:W-:Y:S04]  /*200a0*/  ST.E.U16 [R12.64+-0xce], R26 ;  /* 0xffff321a0c007985 */ /* 0x000fe8000c101504 */
[----:B------:R-:W-:Y:S04]  /*200b0*/  ST.E.U16 [R18.64+-0xd0], R29 ;  /* 0xffff301d12007985 */ /* 0x000fe8000c101504 */
[----:B------:R-:W-:Y:S04]  /*200c0*/  ST.E.U16 [R18.64+-0xce], R28 ;  /* 0xffff321c12007985 */ /* 0x000fe8000c101504 */
[----:B------:R-:W-:Y:S04]  /*200d0*/  ST.E.U16 [R16.64+-0xd0], R25 ;  /* 0xffff301910007985 */ /* 0x000fe8000c101504 */
[----:B------:R-:W-:Y:S04]  /*200e0*/  ST.E.U16 [R16.64+-0xce], R24 ;  /* 0xffff321810007985 */ /* 0x000fe8000c101504 */
[----:B------:R-:W-:Y:S04]  /*200f0*/  ST.E.U16 [R14.64+-0xd0], R21 ;  /* 0xffff30150e007985 */ /* 0x000fe8000c101504 */
[----:B------:R1:W-:Y:S04]  /*20100*/  ST.E.U16 [R14.64+-0xce], R20 ;  /* 0xffff32140e007985 */ /* 0x0003e8000c101504 */
[----:B------:R-:W3:Y:S04]  /*20110*/  LDSM.16.MT88.4 R36, [R201+0xa000] ;  /* 0x00a00000c924783b */ /* 0x000ee80000004200 */
[----:B------:R-:W4:Y:S04]  /*20120*/  LDSM.16.MT88.4 R28, [R203+0xa000] ;  /* 0x00a00000cb1c783b */ /* 0x000f280000004200 */
[----:B------:R-:W4:Y:S04]  /*20130*/  LDSM.16.MT88.4 R24, [R206+0xa000] ;  /* 0x00a00000ce18783b */ /* 0x000f280000004200 */
[----:B------:R-:W4:Y:S04]  /*20140*/  LDSM.16.MT88.4 R20, [R205+0xa000] ;  /* 0x00a00000cd14783b */ /* 0x000f280000004200 */
[----:B------:R-:W4:Y:S04]  /*20150*/  LDSM.16.MT88.4 R8, [R201+0xb000] ;  /* 0x00b00000c908783b */ /* 0x000f280000004200 */
[----:B------:R-:W4:Y:S04]  /*20160*/  LDSM.16.MT88.4 R16, [R203+0xb000] ;  /* 0x00b00000cb10783b */ /* 0x000f280000004200 */
[----:B------:R-:W4:Y:S04]  /*20170*/  LDSM.16.MT88.4 R32, [R206+0xb000] ;  /* 0x00b00000ce20783b */ /* 0x000f280000004200 */
[----:B------:R-:W4:Y:S01]  /*20180*/  LDSM.16.MT88.4 R44, [R205+0xb000] ;  /* 0x00b00000cd2c783b */ /* 0x000f220000004200 */
[----:B------:R-:W-:Y:S01]  /*20190*/  HSET2.LE.AND R3, R43, R221, PT ;  /* 0x000000dd2b037233 */ /* 0x000fe20003803000 */
[----:B------:R-:W-:-:S04]  /*201a0*/  LOP3.LUT R7, R53, R7, RZ, 0xc0, !PT ;  /* 0x0000000735077212 */ /* 0x000fc800078ec0ff */
[----:B------:R-:W-:Y:S01]  /*201b0*/  LOP3.LUT R6, R54, R3, RZ, 0xc0, !PT ;  /* 0x0000000336067212 */ /* 0x000fe200078ec0ff */
[----:B------:R-:W-:Y:S01]  /*201c0*/  IMAD.MOV.U32 R55, RZ, RZ, R65 ;  /* 0x000000ffff377224 */ /* 0x000fe200078e0041 */
[----:B------:R-:W-:Y:S01]  /*201d0*/  MOV R0, R62 ;  /* 0x0000003e00007202 */ /* 0x000fe20000000f00 */
[----:B------:R-:W-:Y:S02]  /*201e0*/  IMAD.MOV.U32 R54, RZ, RZ, R64 ;  /* 0x000000ffff367224 */ /* 0x000fe400078e0040 */
[----:B------:R-:W-:Y:S02]  /*201f0*/  IMAD.MOV.U32 R65, RZ, RZ, R182 ;  /* 0x000000ffff417224 */ /* 0x000fe400078e00b6 */
[----:B-1----:R-:W-:Y:S01]  /*20200*/  IMAD.MOV.U32 R14, RZ, RZ, R59 ;  /* 0x000000ffff0e7224 */ /* 0x002fe200078e003b */
[----:B---3--:R-:W-:Y:S01]  /*20210*/  HMMA.16816.F32 R152, R4, R36, R152 ;  /* 0x000000240498723c */ /* 0x008fe20000001898 */
[----:B------:R-:W-:Y:S02]  /*20220*/  IMAD.MOV.U32 R15, RZ, RZ, R63 ;  /* 0x000000ffff0f7224 */ /* 0x000fe400078e003f */
[----:B------:R-:W-:-:S02]  /*20230*/  IMAD.MOV.U32 R64, RZ, RZ, R58 ;  /* 0x000000ffff407224 */ /* 0x000fc400078e003a */
[----:B------:R-:W-:Y:S02]  /*20240*/  IMAD.MOV.U32 R66, RZ, RZ, R95 ;  /* 0x000000ffff427224 */ /* 0x000fe400078e005f */
[----:B------:R-:W-:Y:S01]  /*20250*/  IMAD.MOV.U32 R182, RZ, RZ, R94 ;  /* 0x000000ffffb67224 */ /* 0x000fe200078e005e */
[----:B------:R-:W-:Y:S01]  /*20260*/  HMMA.16816.F32 R148, R4, R38, R148 ;  /* 0x000000260494723c */ /* 0x000fe20000001894 */
[----:B------:R-:W-:Y:S02]  /*20270*/  IMAD.MOV.U32 R53, RZ, RZ, R55 ;  /* 0x000000ffff357224 */ /* 0x000fe400078e0037 */
[----:B------:R-:W-:-:S05]  /*20280*/  IMAD.MOV.U32 R55, RZ, RZ, R14 ;  /* 0x000000ffff377224 */ /* 0x000fca00078e000e */
[C---:B----4-:R-:W-:Y:S01]  /*20290*/  HMMA.16816.F32 R144, R4.reuse, R28, R144 ;  /* 0x0000001c0490723c */ /* 0x050fe20000001890 */
[----:B------:R-:W-:Y:S02]  /*202a0*/  IMAD.MOV.U32 R14, RZ, RZ, R226 ;  /* 0x000000ffff0e7224 */ /* 0x000fe400078e00e2 */
[----:B------:R1:W5:Y:S05]  /*202b0*/  LDL.LU R226, [R1+0x1b0] ;  /* 0x0001b00001e27983 */ /* 0x00036a0000300800 */
        /* <DEDUP_REMOVED lines=13> */
[----:B--2---:R-:W-:-:S04]  /*20390*/  IMAD.WIDE.U32 R6, R52, -0x326172a9, RZ ;  /* 0xcd9e8d5734067825 */ /* 0x004fc800078e00ff */
[----:B------:R-:W-:Y:S01]  /*203a0*/  IMAD.MOV.U32 R52, RZ, RZ, R54 ;  /* 0x000000ffff347224 */ /* 0x000fe200078e0036 */
[----:B------:R-:W-:Y:S02]  /*203b0*/  LOP3.LUT R2, R7, R233, R2, 0x96, !PT ;  /* 0x000000e907027212 */ /* 0x000fe400078e9602 */
[----:B------:R1:W5:Y:S02]  /*203c0*/  LDL.LU R233, [R1+0x1ac] ;  /* 0x0001ac0001e97983 */ /* 0x0003640000300800 */
[----:B------:R-:W-:Y:S02]  /*203d0*/  LOP3.LUT R3, R51, R0, R52, 0x96, !PT ;  /* 0x0000000033037212 */ /* 0x000fe400078e9634 */
[----:B------:R-:W-:Y:S01]  /*203e0*/  MOV R0, R55 ;  /* 0x0000003700007202 */ /* 0x000fe20000000f00 */
[----:B------:R-:W-:Y:S02]  /*203f0*/  IMAD.MOV.U32 R55, RZ, RZ, R14 ;  /* 0x000000ffff377224 */ /* 0x000fe400078e000e */
[----:B------:R-:W-:-:S02]  /*20400*/  IMAD.MOV.U32 R14, RZ, RZ, R67 ;  /* 0x000000ffff0e7224 */ /* 0x000fc400078e0043 */
[----:B------:R-:W-:Y:S02]  /*20410*/  IMAD.MOV.U32 R67, RZ, RZ, R182 ;  /* 0x000000ffff437224 */ /* 0x000fe400078e00b6 */
[----:B------:R-:W-:-:S04]  /*20420*/  IMAD.WIDE.U32 R4, R2, -0x2daee0ad, RZ ;  /* 0xd2511f5302047825 */ /* 0x000fc800078e00ff */
[----:B------:R-:W-:Y:S02]  /*20430*/  IMAD.MOV.U32 R182, RZ, RZ, R181 ;  /* 0x000000ffffb67224 */ /* 0x000fe400078e00b5 */
[----:B------:R-:W-:Y:S02]  /*20440*/  IMAD.MOV.U32 R181, RZ, RZ, R180 ;  /* 0x000000ffffb57224 */ /* 0x000fe400078e00b4 */
[----:B------:R-:W-:Y:S02]  /*20450*/  IMAD.MOV.U32 R180, RZ, RZ, R179 ;  /* 0x000000ffffb47224 */ /* 0x000fe400078e00b3 */
[----:B------:R-:W-:Y:S01]  /*20460*/  IMAD.MOV.U32 R54, RZ, RZ, R55 ;  /* 0x000000ffff367224 */ /* 0x000fe200078e0037 */
[----:B------:R-:W-:Y:S01]  /*20470*/  LOP3.LUT R0, R5, R0, R50, 0x96, !PT ;  /* 0x0000000005007212 */ /* 0x000fe200078e9632 */
        /* <DEDUP_REMOVED lines=12> */
[----:B------:R-:W-:Y:S01]  /*20540*/  MOV R173, R176 ;  /* 0x000000b000ad7202 */ /* 0x000fe20000000f00 */
[----:B------:R-:W-:Y:S02]  /*20550*/  IMAD.MOV.U32 R179, RZ, RZ, R246 ;  /* 0x000000ffffb37224 */ /* 0x000fe400078e00f6 */
[----:B------:R-:W-:-:S04]  /*20560*/  IMAD.WIDE.U32 R2, R3, -0x326172a9, RZ ;  /* 0xcd9e8d5703027825 */ /* 0x000fc800078e00ff */
[----:B------:R-:W-:-:S04]  /*20570*/  IMAD.WIDE.U32 R52, R0, -0x326172a9, RZ ;  /* 0xcd9e8d5700347825 */ /* 0x000fc800078e00ff */
[----:B------:R-:W-:Y:S02]  /*20580*/  IMAD.MOV.U32 R98, RZ, RZ, R14 ;  /* 0x000000ffff627224 */ /* 0x000fe400078e000e */
[----:B------:R-:W-:Y:S01]  /*20590*/  IMAD.MOV.U32 R246, RZ, RZ, R247 ;  /* 0x000000fffff67224 */ /* 0x000fe200078e00f7 */
[----:B------:R-:W-:Y:S01]  /*205a0*/  MOV R247, R126 ;  /* 0x0000007e00f77202 */ /* 0x000fe20000000f00 */
[----:B------:R-:W-:Y:S02]  /*205b0*/  IMAD.MOV.U32 R14, RZ, RZ, R15 ;  /* 0x000000ffff0e7224 */ /* 0x000fe400078e000f */
[----:B------:R-:W-:Y:S02]  /*205c0*/  IMAD.MOV.U32 R176, RZ, RZ, R177 ;  /* 0x000000ffffb07224 */ /* 0x000fe400078e00b1 */
[----:B------:R-:W-:Y:S02]  /*205d0*/  IMAD.MOV.U32 R15, RZ, RZ, R182 ;  /* 0x000000ffff0f7224 */ /* 0x000fe400078e00b6 */
[----:B------:R-:W-:-:S02]  /*205e0*/  IMAD.MOV.U32 R177, RZ, RZ, R178 ;  /* 0x000000ffffb17224 */ /* 0x000fc400078e00b2 */
[----:B------:R-:W-:Y:S01]  /*205f0*/  IMAD.MOV.U32 R182, RZ, RZ, R181 ;  /* 0x000000ffffb67224 */ /* 0x000fe200078e00b5 */
[----:B------:R-:W-:Y:S01]  /*20600*/  LOP3.LUT R3, R3, R54, R6, 0x96, !PT ;  /* 0x0000003603037212 */ /* 0x000fe200078e9606 */
[----:B------:R-:W-:Y:S01]  /*20610*/  IMAD.MOV.U32 R126, RZ, RZ, R235 ;  /* 0x000000ffff7e7224 */ /* 0x000fe200078e00eb */
[----:B------:R-:W-:Y:S01]  /*20620*/  LOP3.LUT R0, R53, R228, R2, 0x96, !PT ;  /* 0x000000e435007212 */ /* 0x000fe200078e9602 */
[----:B------:R-:W-:Y:S02]  /*20630*/  IMAD.MOV.U32 R181, RZ, RZ, R180 ;  /* 0x000000ffffb57224 */ /* 0x000fe400078e00b4 */
        /* <DEDUP_REMOVED lines=10> */
[----:B------:R-:W-:-:S04]  /*206e0*/  IMAD.WIDE.U32 R2, R3, -0x2daee0ad, RZ ;  /* 0xd2511f5303027825 */ /* 0x000fc800078e00ff */
[----:B------:R-:W-:-:S04]  /*206f0*/  IMAD.WIDE.U32 R54, R0, -0x2daee0ad, RZ ;  /* 0xd2511f5300367825 */ /* 0x000fc800078e00ff */
[----:B------:R-:W-:Y:S02]  /*20700*/  IMAD.MOV.U32 R178, RZ, RZ, R227 ;  /* 0x000000ffffb27224 */ /* 0x000fe400078e00e3 */
[----:B------:R-:W-:Y:S01]  /*20710*/  IMAD.MOV.U32 R173, RZ, RZ, R176 ;  /* 0x000000ffffad7224 */ /* 0x000fe200078e00b0 */
[----:B------:R1:W5:Y:S01]  /*20720*/  LDL.LU R227, [R1+0x1a8] ;  /* 0x0001a80001e37983 */ /* 0x0003620000300800 */
[----:B------:R-:W-:Y:S02]  /*20730*/  IMAD.MOV.U32 R177, RZ, RZ, R234 ;  /* 0x000000ffffb17224 */ /* 0x000fe400078e00ea */
[----:B------:R-:W-:Y:S01]  /*20740*/  IMAD.MOV.U32 R118, RZ, RZ, R182 ;  /* 0x000000ffff767224 */ /* 0x000fe200078e00b6 */
[----:B------:R1:W5:Y:S01]  /*20750*/  LDL.LU R234, [R1+0x1a4] ;  /* 0x0001a40001ea7983 */ /* 0x0003620000300800 */
[----:B------:R-:W-:Y:S01]  /*20760*/  IMAD.MOV.U32 R176, RZ, RZ, R229 ;  /* 0x000000ffffb07224 */ /* 0x000fe200078e00e5 */
[----:B------:R-:W-:Y:S01]  /*20770*/  LOP3.LUT R2, R55, R224, R2, 0x96, !PT ;  /* 0x000000e037027212 */ /* 0x000fe200078e9602 */
        /* <DEDUP_REMOVED lines=10> */
[----:B------:R1:W5:Y:S04]  /*20820*/  LDL.LU R230, [R1+0x194] ;  /* 0x0001940001e67983 */ /* 0x0003680000300800 */
[----:B------:R1:W5:Y:S04]  /*20830*/  LDL.LU R223, [R1+0x190] ;  /* 0x0001900001df7983 */ /* 0x0003680000300800 */
[----:B------:R-:W2:Y:S01]  /*20840*/  LDL.LU R100, [R1+0x50] ;  /* 0x0000500001647983 */ /* 0x000ea20000300800 */
[----:B------:R-:W-:Y:S01]  /*20850*/  LOP3.LUT R4, R3, R98, R4, 0x96, !PT ;  /* 0x0000006203047212 */ /* 0x000fe200078e9604 */
[----:B------:R-:W-:-:S04]  /*20860*/  IMAD.WIDE.U32 R2, R2, -0x326172a9, RZ ;  /* 0xcd9e8d5702027825 */ /* 0x000fc800078e00ff */
[----:B------:R-:W-:Y:S01]  /*20870*/  IMAD.WIDE.U32 R50, R4, -0x326172a9, RZ ;  /* 0xcd9e8d5704327825 */ /* 0x000fe200078e00ff */
[----:B------:R-:W-:-:S04]  /*20880*/  LOP3.LUT R0, R2, 0xffff, RZ, 0xc0, !PT ;  /* 0x0000ffff02007812 */ /* 0x000fc800078ec0ff */
[----:B------:R-:W-:Y:S02]  /*20890*/  SHF.R.U32.HI R5, RZ, 0x8, R0 ;  /* 0x00000008ff057819 */ /* 0x000fe40000011600 */
[----:B------:R-:W-:Y:S02]  /*208a0*/  LOP3.LUT R0, R3, R99, R50, 0x96, !PT ;  /* 0x0000006303007212 */ /* 0x000fe400078e9632 */
[----:B------:R-:W-:Y:S02]  /*208b0*/  LOP3.LUT R4, R2, 0xff, RZ, 0xc0, !PT ;  /* 0x000000ff02047812 */ /* 0x000fe400078ec0ff */
[--C-:B------:R-:W-:Y:S02]  /*208c0*/  SHF.R.U32.HI R6, RZ, 0x10, R2.reuse ;  /* 0x00000010ff067819 */ /* 0x100fe40000011602 */
[----:B------:R-:W-:Y:S02]  /*208d0*/  SHF.R.U32.HI R7, RZ, 0x18, R2 ;  /* 0x00000018ff077819 */ /* 0x000fe40000011602 */
[----:B------:R-:W-:-:S04]  /*208e0*/  LOP3.LUT R2, R0, 0xffff, RZ, 0xc0, !PT ;  /* 0x0000ffff00027812 */ /* 0x000fc800078ec0ff */
[----:B------:R-:W-:Y:S02]  /*208f0*/  SHF.R.U32.HI R3, RZ, 0x8, R2 ;  /* 0x00000008ff037819 */ /* 0x000fe40000011602 */
[----:B------:R-:W-:Y:S01]  /*20900*/  LOP3.LUT R2, R0, 0xff, RZ, 0xc0, !PT ;  /* 0x000000ff00027812 */ /* 0x000fe200078ec0ff */
[----:B------:R-:W-:-:S03]  /*20910*/  IMAD.MOV.U32 R116, RZ, RZ, R14 ;  /* 0x000000ffff747224 */ /* 0x000fc600078e000e */
[----:B------:R-:W-:Y:S02]  /*20920*/  PRMT R3, R2, 0x5410, R3 ;  /* 0x0000541002037816 */ /* 0x000fe40000000003 */
[--C-:B------:R-:W-:Y:S02]  /*20930*/  SHF.R.U32.HI R2, RZ, 0x10, R0.reuse ;  /* 0x00000010ff027819 */ /* 0x100fe40000011600 */
[----:B------:R-:W-:Y:S02]  /*20940*/  PRMT R14, R4, 0x5410, R5 ;  /* 0x00005410040e7816 */ /* 0x000fe40000000005 */
[----:B------:R-:W-:Y:S02]  /*20950*/  SHF.R.U32.HI R5, RZ, 0x18, R0 ;  /* 0x00000018ff057819 */ /* 0x000fe40000011600 */
[----:B------:R-:W-:Y:S01]  /*20960*/  LOP3.LUT R2, R2, 0xff, RZ, 0xc0, !PT ;  /* 0x000000ff02027812 */ /* 0x000fe200078ec0ff */
[----:B------:R-:W-:Y:S01]  /*20970*/  HSET2.LE.AND R0, R3, R221, PT ;  /* 0x000000dd03007233 */ /* 0x000fe20003803000 */
[----:B------:R-:W-:-:S02]  /*20980*/  LOP3.LUT R4, R6, 0xff, RZ, 0xc0, !PT ;  /* 0x000000ff06047812 */ /* 0x000fc400078ec0ff */
[----:B------:R-:W-:Y:S02]  /*20990*/  PRMT R2, R2, 0x5410, R5 ;  /* 0x0000541002027816 */ /* 0x000fe40000000005 */
[----:B------:R-:W-:Y:S02]  /*209a0*/  PRMT R3, R4, 0x5410, R7 ;  /* 0x0000541004037816 */ /* 0x000fe40000000007 */
[----:B------:R-:W-:Y:S01]  /*209b0*/  LOP3.LUT R4, R83, R0, RZ, 0xc0, !PT ;  /* 0x0000000053047212 */ /* 0x000fe200078ec0ff */
[--C-:B------:R-:W-:Y:S02]  /*209c0*/  HSET2.LE.AND R0, R2, R221.reuse, PT ;  /* 0x000000dd02007233 */ /* 0x100fe40003803000 */
[--C-:B------:R-:W-:Y:S02]  /*209d0*/  HSET2.LE.AND R2, R14, R221.reuse, PT ;  /* 0x000000dd0e027233 */ /* 0x100fe40003803000 */
[----:B------:R-:W-:-:S03]  /*209e0*/  HSET2.LE.AND R3, R3, R221, PT ;  /* 0x000000dd03037233 */ /* 0x000fc60003803000 */
[----:B------:R-:W-:Y:S02]  /*209f0*/  LOP3.LUT R6, R81, R2, RZ, 0xc0, !PT ;  /* 0x0000000251067212 */ /* 0x000fe400078ec0ff */
[----:B------:R-:W-:Y:S02]  /*20a00*/  LOP3.LUT R2, R41, R218, R48, 0x96, !PT ;  /* 0x000000da29027212 */ /* 0x000fe400078e9630 */
[----:B------:R-:W-:Y:S02]  /*20a10*/  LOP3.LUT R5, R82, R0, RZ, 0xc0, !PT ;  /* 0x0000000052057212 */ /* 0x000fe400078ec0ff */
[----:B------:R-:W-:Y:S01]  /*20a20*/  LOP3.LUT R7, R80, R3, RZ, 0xc0, !PT ;  /* 0x0000000350077212 */ /* 0x000fe200078ec0ff */
[----:B------:R-:W-:-:S04]  /*20a30*/  IMAD.WIDE.U32 R2, R2, -0x2daee0ad, RZ ;  /* 0xd2511f5302027825 */ /* 0x000fc800078e00ff */
        /* <DEDUP_REMOVED lines=9> */
[----:B------:R-:W-:Y:S01]  /*20ad0*/  MOV R158, R246 ;  /* 0x000000f6009e7202 */ /* 0x000fe20000000f00 */
[----:B------:R-:W-:Y:S01]  /*20ae0*/  IMAD.MOV.U32 R98, RZ, RZ, R204 ;  /* 0x000000ffff627224 */ /* 0x000fe200078e00cc */
[----:B------:R-:W-:Y:S01]  /*20af0*/  MOV R164, R236 ;  /* 0x000000ec00a47202 */ /* 0x000fe20000000f00 */
[----:B------:R-:W-:Y:S01]  /*20b00*/  IMAD.MOV.U32 R99, RZ, RZ, R202 ;  /* 0x000000ffff637224 */ /* 0x000fe200078e00ca */
[----:B------:R-:W-:Y:S01]  /*20b10*/  LDSM.16.MT88.4 R80, [R201+0xb800] ;  /* 0x00b80000c950783b */ /* 0x000fe20000004200 */
[----:B------:R-:W-:-:S02]  /*20b20*/  IMAD.MOV.U32 R180, RZ, RZ, R126 ;  /* 0x000000ffffb47224 */ /* 0x000fc400078e007e */
[----:B------:R-:W-:Y:S01]  /*20b30*/  IMAD.MOV.U32 R181, RZ, RZ, R235 ;  /* 0x000000ffffb57224 */ /* 0x000fe200078e00eb */
[----:B------:R-:W-:Y:S01]  /*20b40*/  LOP3.LUT R0, R3, R244, R42, 0x96, !PT ;  /* 0x000000f403007212 */ /* 0x000fe200078e962a */
[----:B------:R-:W-:Y:S01]  /*20b50*/  HMMA.16816.F32 R168, R4, R36, R192 ;  /* 0x0000002404a8723c */ /* 0x000fe200000018c0 */
[----:B------:R-:W-:Y:S02]  /*20b60*/  LOP3.LUT R3, R2, 0xffff, RZ, 0xc0, !PT ;  /* 0x0000ffff02037812 */ /* 0x000fe400078ec0ff */
[--C-:B------:R-:W-:Y:S02]  /*20b70*/  SHF.R.U32.HI R14, RZ, 0x10, R2.reuse ;  /* 0x00000010ff0e7819 */ /* 0x100fe40000011602 */
[----:B------:R-:W-:-:S03]  /*20b80*/  SHF.R.U32.HI R15, RZ, 0x18, R2 ;  /* 0x00000018ff0f7819 */ /* 0x000fc60000011602 */
[----:B------:R-:W-:Y:S01]  /*20b90*/  HMMA.16816.F32 R36, R4, R38, R240 ;  /* 0x000000260424723c */ /* 0x000fe200000018f0 */
[----:B------:R-:W-:-:S07]  /*20ba0*/  IMAD.MOV.U32 R159, RZ, RZ, R247 ;  /* 0x000000ffff9f7224 */ /* 0x000fce00078e00f7 */
[C---:B------:R-:W-:Y:S07]  /*20bb0*/  HMMA.16816.F32 R240, R4.reuse, R10, R96 ;  /* 0x0000000a04f0723c */ /* 0x040fee0000001860 */
[----:B------:R-:W-:Y:S01]  /*20bc0*/  LOP3.LUT R11, R2, 0xff, RZ, 0xc0, !PT ;  /* 0x000000ff020b7812 */ /* 0x000fe200078ec0ff */
[----:B------:R-:W-:Y:S01]  /*20bd0*/  HMMA.16816.F32 R180, R4, R8, R180 ;  /* 0x0000000804b4723c */ /* 0x000fe200000018b4 */
[C---:B------:R-:W-:Y:S02]  /*20be0*/  LOP3.LUT R2, R0.reuse, 0xffff, RZ, 0xc0, !PT ;  /* 0x0000ffff00027812 */ /* 0x040fe400078ec0ff */
[----:B------:R-:W-:-:S04]  /*20bf0*/  LOP3.LUT R10, R0, 0xff, RZ, 0xc0, !PT ;  /* 0x000000ff000a7812 */ /* 0x000fc800078ec0ff */
[----:B------:R-:W-:Y:S02]  /*20c00*/  SHF.R.U32.HI R8, RZ, 0x8, R3 ;  /* 0x00000008ff087819 */ /* 0x000fe40000011603 */
[--C-:B------:R-:W-:Y:S02]  /*20c10*/  SHF.R.U32.HI R3, RZ, 0x10, R0.reuse ;  /* 0x00000010ff037819 */ /* 0x100fe40000011600 */
[----:B------:R-:W-:Y:S02]  /*20c20*/  SHF.R.U32.HI R9, RZ, 0x18, R0 ;  /* 0x00000018ff097819 */ /* 0x000fe40000011600 */
[----:B------:R-:W-:Y:S02]  /*20c30*/  SHF.R.U32.HI R0, RZ, 0x8, R2 ;  /* 0x00000008ff007819 */ /* 0x000fe40000011602 */
[----:B------:R-:W-:Y:S01]  /*20c40*/  LOP3.LUT R2, R3, 0xff, RZ, 0xc0, !PT ;  /* 0x000000ff03027812 */ /* 0x000fe200078ec0ff */
[----:B------:R-:W-:Y:S03]  /*20c50*/  HMMA.16816.F32 R160, R4, R28, R248 ;  /* 0x0000001c04a0723c */ /* 0x000fe600000018f8 */
[----:B------:R-:W-:-:S05]  /*20c60*/  PRMT R2, R2, 0x5410, R9 ;  /* 0x0000541002027816 */ /* 0x000fca0000000009 */
[----:B------:R-:W-:Y:S01]  /*20c70*/  HMMA.16816.F32 R248, R4, R16, R156 ;  /* 0x0000001004f8723c */ /* 0x000fe2000000189c */
[----:B------:R-:W-:Y:S01]  /*20c80*/  PRMT R3, R11, 0x5410, R8 ;  /* 0x000054100b037816 */ /* 0x000fe20000000008 */
[----:B------:R-:W-:Y:S01]  /*20c90*/  HSET2.LE.AND R2, R2, R221, PT ;  /* 0x000000dd02027233 */ /* 0x000fe20003803000 */
[----:B------:R-:W-:-:S05]  /*20ca0*/  PRMT R0, R10, 0x5410, R0 ;  /* 0x000054100a007816 */ /* 0x000fca0000000000 */
[C---:B------:R-:W-:Y:S01]  /*20cb0*/  HMMA.16816.F32 R192, R4.reuse, R18, R116 ;  /* 0x0000001204c0723c */ /* 0x040fe20000001874 */
[----:B------:R-:W3:Y:S07]  /*20cc0*/  LDSM.16.MT88.4 R16, [R206+0xa800] ;  /* 0x00a80000ce10783b */ /* 0x000eee0000004200 */
[C---:B------:R-:W-:Y:S01]  /*20cd0*/  HMMA.16816.F32 R188, R4.reuse, R32, R188 ;  /* 0x0000002004bc723c */ /* 0x040fe200000018bc */
[----:B------:R-:W-:Y:S01]  /*20ce0*/  IMAD.MOV.U32 R101, RZ, RZ, R239 ;  /* 0x000000ffff657224 */ /* 0x000fe200078e00ef */
[----:B------:R-:W-:Y:S01]  /*20cf0*/  LOP3.LUT R8, R14, 0xff, RZ, 0xc0, !PT ;  /* 0x000000ff0e087812 */ /* 0x000fe200078ec0ff */
[----:B------:R-:W-:Y:S01]  /*20d00*/  IMAD.MOV.U32 R102, RZ, RZ, R238 ;  /* 0x000000ffff667224 */ /* 0x000fe200078e00ee */
[----:B------:R-:W-:Y:S01]  /*20d10*/  MOV R97, R124 ;  /* 0x0000007c00617202 */ /* 0x000fe20000000f00 */
[----:B------:R-:W-:Y:S01]  /*20d20*/  IMAD.MOV.U32 R103, RZ, RZ, R237 ;  /* 0x000000ffff677224 */ /* 0x000fe200078e00ed */
[----:B------:R-:W-:Y:S02]  /*20d30*/  LDSM.16.MT88.4 R156, [R203+0xa800] ;  /* 0x00a80000cb9c783b */ /* 0x000fe40000004200 */
[----:B------:R-:W-:Y:S02]  /*20d40*/  HMMA.16816.F32 R32, R4, R34, R64 ;  /* 0x000000220420723c */ /* 0x000fe40000001840 */
[----:B------:R-:W4:Y:S01]  /*20d50*/  LDSM.16.MT88.4 R64, [R205+0xa800] ;  /* 0x00a80000cd40783b */ /* 0x000f220000004200 */
[----:B------:R-:W-:-:S02]  /*20d60*/  IMAD.MOV.U32 R165, RZ, RZ, R220 ;  /* 0x000000ffffa57224 */ /* 0x000fc400078e00dc */
[----:B------:R-:W-:Y:S02]  /*20d70*/  IMAD.MOV.U32 R166, RZ, RZ, R215 ;  /* 0x000000ffffa67224 */ /* 0x000fe400078e00d7 */
[----:B------:R-:W-:Y:S02]  /*20d80*/  IMAD.MOV.U32 R167, RZ, RZ, R214 ;  /* 0x000000ffffa77224 */ /* 0x000fe400078e00d6 */
[----:B------:R-:W-:Y:S02]  /*20d90*/  IMAD.MOV.U32 R96, RZ, RZ, R125 ;  /* 0x000000ffff607224 */ /* 0x000fe400078e007d */
[----:B------:R-:W-:Y:S02]  /*20da0*/  IMAD.MOV.U32 R98, RZ, RZ, R222 ;  /* 0x000000ffff627224 */ /* 0x000fe400078e00de */
[----:B------:R-:W-:Y:S01]  /*20db0*/  IMAD.MOV.U32 R99, RZ, RZ, R200 ;  /* 0x000000ffff637224 */ /* 0x000fe200078e00c8 */
[--C-:B------:R-:W-:Y:S01]  /*20dc0*/  HSET2.LE.AND R0, R0, R221.reuse, PT ;  /* 0x000000dd00007233 */ /* 0x100fe20003803000 */
[----:B------:R-:W-:Y:S01]  /*20dd0*/  IMAD.MOV.U32 R136, RZ, RZ, R213 ;  /* 0x000000ffff887224 */ /* 0x000fe200078e00d5 */
[--C-:B------:R-:W-:Y:S01]  /*20de0*/  HSET2.LE.AND R3, R3, R221.reuse, PT ;  /* 0x000000dd03037233 */ /* 0x100fe20003803000 */
[----:B------:R-:W-:Y:S01]  /*20df0*/  IMAD.MOV.U32 R137, RZ, RZ, R212 ;  /* 0x000000ffff897224 */ /* 0x000fe200078e00d4 */
[----:B------:R-:W-:Y:S01]  /*20e00*/  PRMT R8, R8, 0x5410, R15 ;  /* 0x0000541008087816 */ /* 0x000fe2000000000f */
[----:B------:R-:W-:Y:S01]  /*20e10*/  IMAD.MOV.U32 R138, RZ, RZ, R210 ;  /* 0x000000ffff8a7224 */ /* 0x000fe200078e00d2 */
[----:B------:R-:W-:Y:S01]  /*20e20*/  LOP3.LUT R125, R112, R2, RZ, 0xc0, !PT ;  /* 0x00000002707d7212 */ /* 0x000fe200078ec0ff */
[----:B------:R-:W-:Y:S01]  /*20e30*/  IMAD.MOV.U32 R139, RZ, RZ, R209 ;  /* 0x000000ffff8b7224 */ /* 0x000fe200078e00d1 */
[----:B------:R-:W-:Y:S01]  /*20e40*/  LOP3.LUT R2, R51, R218, R52, 0x96, !PT ;  /* 0x000000da33027212 */ /* 0x000fe200078e9634 */
[C---:B------:R-:W-:Y:S01]  /*20e50*/  HMMA.16816.F32 R28, R4.reuse, R30, R164 ;  /* 0x0000001e041c723c */ /* 0x040fe200000018a4 */
[----:B------:R-:W1:Y:S01]  /*20e60*/  LDSM.16.MT88.4 R164, [R201+0xa800] ;  /* 0x00a80000c9a4783b */ /* 0x000e620000004200 */
[----:B------:R-:W-:Y:S01]  /*20e70*/  LOP3.LUT R124, R114, R0, RZ, 0xc0, !PT ;  /* 0x00000000727c7212 */ /* 0x000fe200078ec0ff */
[----:B------:R-:W-:Y:S01]  /*20e80*/  HSET2.LE.AND R0, R8, R221, PT ;  /* 0x000000dd08007233 */ /* 0x000fe20003803000 */
[----:B------:R-:W-:Y:S01]  /*20e90*/  LOP3.LUT R126, R113, R3, RZ, 0xc0, !PT ;  /* 0x00000003717e7212 */ /* 0x000fe200078ec0ff */
[----:B------:R-:W-:Y:S01]  /*20ea0*/  IMAD.WIDE.U32 R2, R2, -0x2daee0ad, RZ ;  /* 0xd2511f5302027825 */ /* 0x000fe200078e00ff */
[----:B------:R1:W5:Y:S02]  /*20eb0*/  LDL.LU R239, [R1+0x18c] ;  /* 0x00018c0001ef7983 */ /* 0x0003640000300800 */
[C---:B------:R-:W-:Y:S01]  /*20ec0*/  HMMA.16816.F32 R172, R4.reuse, R20, R172 ;  /* 0x0000001404ac723c */ /* 0x040fe200000018ac */
[----:B------:R-:W-:Y:S01]  /*20ed0*/  LOP3.LUT R127, R127, R0, RZ, 0xc0, !PT ;  /* 0x000000007f7f7212 */ /* 0x000fe200078ec0ff */
[----:B------:R1:W5:Y:S06]  /*20ee0*/  LDL.LU R238, [R1+0x188] ;  /* 0x0001880001ee7983 */ /* 0x00036c0000300800 */
[C---:B------:R-:W-:Y:S01]  /*20ef0*/  HMMA.16816.F32 R176, R4.reuse, R22, R176 ;  /* 0x0000001604b0723c */ /* 0x040fe200000018b0 */
[----:B------:R-:W-:Y:S07]  /*20f00*/  LDSM.16.MT88.4 R20, [R205+0xb800] ;  /* 0x00b80000cd14783b */ /* 0x000fee0000004200 */
[----:B------:R-:W-:Y:S01]  /*20f10*/  HMMA.16816.F32 R116, R4, R44, R96 ;  /* 0x0000002c0474723c */ /* 0x000fe20000001860 */
[----:B------:R-:W1:Y:S01]  /*20f20*/  LDSM.16.MT88.4 R96, [R203+0xb800] ;  /* 0x00b80000cb60783b */ /* 0x000e620000004200 */
[----:B------:R-:W-:-:S06]  /*20f30*/  LOP3.LUT R0, R3, R244, R54, 0x96, !PT ;  /* 0x000000f403007212 */ /* 0x000fcc00078e9636 */
[----:B------:R-:W-:Y:S01]  /*20f40*/  HMMA.16816.F32 R136, R4, R26, R136 ;  /* 0x0000001a0488723c */ /* 0x000fe20000001888 */
[----:B------:R-:W-:Y:S01]  /*20f50*/  SHF.R.U32.HI R10, RZ, 0x18, R2 ;  /* 0x00000018ff0a7819 */ /* 0x000fe20000011602 */
[----:B------:R1:W5:Y:S01]  /*20f60*/  LDL.LU R237, [R1+0x184] ;  /* 0x0001840001ed7983 */ /* 0x0003620000300800 */
[----:B------:R-:W-:Y:S02]  /*20f70*/  LOP3.LUT R3, R2, 0xffff, RZ, 0xc0, !PT ;  /* 0x0000ffff02037812 */ /* 0x000fe400078ec0ff */
[----:B------:R-:W-:Y:S01]  /*20f80*/  LOP3.LUT R9, R0, 0xff, RZ, 0xc0, !PT ;  /* 0x000000ff00097812 */ /* 0x000fe200078ec0ff */
[----:B------:R1:W5:Y:S01]  /*20f90*/  LDL.LU R236, [R1+0x180] ;  /* 0x0001800001ec7983 */ /* 0x0003620000300800 */
[----:B------:R-:W-:Y:S02]  /*20fa0*/  IMAD.MOV.U32 R26, RZ, RZ, R252 ;  /* 0x000000ffff1a7224 */ /* 0x000fe400078e00fc */
[----:B------:R-:W-:Y:S01]  /*20fb0*/  IMAD.MOV.U32 R27, RZ, RZ, R219 ;  /* 0x000000ffff1b7224 */ /* 0x000fe200078e00db */
[----:B------:R-:W-:Y:S01]  /*20fc0*/  SHF.R.U32.HI R8, RZ, 0x18, R0 ;  /* 0x00000018ff087819 */ /* 0x000fe20000011600 */
[C---:B---3--:R-:W-:Y:S01]  /*20fd0*/  HMMA.16816.F32 R40, R124.reuse, R16, R56 ;  /* 0x000000107c28723c */ /* 0x048fe20000001838 */
[----:B------:R3:W5:Y:S04]  /*20fe0*/  LDL.LU R220, [R1+0x17c] ;  /* 0x00017c0001dc7983 */ /* 0x0007680000300800 */
[----:B------:R3:W5:Y:S03]  /*20ff0*/  LDL.LU R215, [R1+0x178] ;  /* 0x0001780001d77983 */ /* 0x0007660000300800 */
[----:B----4-:R-:W-:Y:S01]  /*21000*/  HMMA.16816.F32 R56, R124, R64, R68 ;  /* 0x000000407c38723c */ /* 0x010fe20000001844 */
[----:B------:R3:W5:Y:S04]  /*21010*/  LDL.LU R214, [R1+0x174] ;  /* 0x0001740001d67983 */ /* 0x0007680000300800 */
[----:B------:R3:W5:Y:S02]  /*21020*/  LDL.LU R213, [R1+0x170] ;  /* 0x0001700001d57983 */ /* 0x0007640000300800 */
[----:B------:R-:W-:-:S02]  /*21030*/  IMAD.MOV.U32 R71, RZ, RZ, R128 ;  /* 0x000000ffff477224 */ /* 0x000fc400078e0080 */
[----:B------:R-:W-:Y:S01]  /*21040*/  IMAD.MOV.U32 R68, RZ, RZ, R131 ;  /* 0x000000ffff447224 */ /* 0x000fe200078e0083 */
[----:B------:R3:W5:Y:S01]  /*21050*/  LDL.LU R212, [R1+0x16c] ;  /* 0x00016c0001d47983 */ /* 0x0007620000300800 */
[----:B------:R-:W-:Y:S02]  /*21060*/  IMAD.MOV.U32 R69, RZ, RZ, R130 ;  /* 0x000000ffff457224 */ /* 0x000fe400078e0082 */
[----:B------:R-:W-:Y:S01]  /*21070*/  IMAD.MOV.U32 R70, RZ, RZ, R129 ;  /* 0x000000ffff467224 */ /* 0x000fe200078e0081 */
[----:B------:R3:W5:Y:S01]  /*21080*/  LDL.LU R210, [R1+0x168] ;  /* 0x0001680001d27983 */ /* 0x0007620000300800 */
[----:B-1----:R-:W-:Y:S03]  /*21090*/  HMMA.16816.F32 R152, R124, R164, R152 ;  /* 0x000000a47c98723c */ /* 0x002fe60000001898 */
[----:B------:R3:W5:Y:S04]  /*210a0*/  LDL.LU R209, [R1+0x164] ;  /* 0x0001640001d17983 */ /* 0x0007680000300800 */
[----:B------:R3:W5:Y:S01]  /*210b0*/  LDL.LU R208, [R1+0x160] ;  /* 0x0001600001d07983 */ /* 0x0007620000300800 */
[----:B--2---:R-:W-:Y:S03]  /*210c0*/  HMMA.16816.F32 R100, R4, R24, R100 ;  /* 0x000000180464723c */ /* 0x004fe60000001864 */
[----:B------:R3:W5:Y:S04]  /*210d0*/  LDL.LU R207, [R1+0x15c] ;  /* 0x00015c0001cf7983 */ /* 0x0007680000300800 */
[----:B------:R3:W5:Y:S01]  /*210e0*/  LDL.LU R204, [R1+0x158] ;  /* 0x0001580001cc7983 */ /* 0x0007620000300800 */
[----:B------:R-:W-:-:S03]  /*210f0*/  IMAD.MOV.U32 R24, RZ, RZ, R115 ;  /* 0x000000ffff187224 */ /* 0x000fc600078e0073 */
[----:B------:R-:W1:Y:S01]  /*21100*/  LDSM.16.MT88.4 R112, [R206+0xb800] ;  /* 0x00b80000ce70783b */ /* 0x000e620000004200 */
[----:B------:R-:W-:Y:S01]  /*21110*/  IMAD.MOV.U32 R25, RZ, RZ, R245 ;  /* 0x000000ffff197224 */ /* 0x000fe200078e00f5 */
[----:B------:R-:W-:Y:S02]  /*21120*/  HMMA.16816.F32 R148, R124, R166, R148 ;  /* 0x000000a67c94723c */ /* 0x000fe40000001894 */
[----:B------:R3:W5:Y:S04]  /*21130*/  LDL.LU R202, [R1+0x154] ;  /* 0x0001540001ca7983 */ /* 0x0007680000300800 */
[----:B------:R3:W5:Y:S02]  /*21140*/  LDL.LU R200, [R1+0x150] ;  /* 0x0001500001c87983 */ /* 0x0007640000300800 */
[----:B------:R-:W-:Y:S07]  /*21150*/  HMMA.16816.F32 R24, R4, R46, R24 ;  /* 0x0000002e0418723c */ /* 0x000fee0000001818 */
[----:B------:R-:W-:-:S02]  /*21160*/  LOP3.LUT R4, R0, 0xffff, RZ, 0xc0, !PT ;  /* 0x0000ffff00047812 */ /* 0x000fc400078ec0ff */
[----:B------:R-:W-:Y:S02]  /*21170*/  SHF.R.U32.HI R5, RZ, 0x10, R0 ;  /* 0x00000010ff057819 */ /* 0x000fe40000011600 */
[----:B------:R-:W-:Y:S02]  /*21180*/  SHF.R.U32.HI R6, RZ, 0x8, R3 ;  /* 0x00000008ff067819 */ /* 0x000fe40000011603 */
[----:B------:R-:W-:Y:S02]  /*21190*/  SHF.R.U32.HI R0, RZ, 0x8, R4 ;  /* 0x00000008ff007819 */ /* 0x000fe40000011604 */
[----:B------:R-:W-:Y:S02]  /*211a0*/  SHF.R.U32.HI R3, RZ, 0x10, R2 ;  /* 0x00000010ff037819 */ /* 0x000fe40000011602 */
[----:B------:R-:W-:Y:S02]  /*211b0*/  LOP3.LUT R7, R2, 0xff, RZ, 0xc0, !PT ;  /* 0x000000ff02077812 */ /* 0x000fe400078ec0ff */
[----:B------:R-:W-:-:S02]  /*211c0*/  LOP3.LUT R5, R5, 0xff, RZ, 0xc0, !PT ;  /* 0x000000ff05057812 */ /* 0x000fc400078ec0ff */
[----:B------:R-:W-:Y:S02]  /*211d0*/  PRMT R0, R9, 0x5410, R0 ;  /* 0x0000541009007816 */ /* 0x000fe40000000000 */
[----:B------:R-:W-:Y:S02]  /*211e0*/  LOP3.LUT R4, R3, 0xff, RZ, 0xc0, !PT ;  /* 0x000000ff03047812 */ /* 0x000fe400078ec0ff */
[----:B------:R-:W-:Y:S01]  /*211f0*/  PRMT R6, R7, 0x5410, R6 ;  /* 0x0000541007067816 */ /* 0x000fe20000000006 */
[--C-:B------:R-:W-:Y:S01]  /*21200*/  HSET2.LE.AND R0, R0, R221.reuse, PT ;  /* 0x000000dd00007233 */ /* 0x100fe20003803000 */
[----:B------:R-:W-:Y:S02]  /*21210*/  PRMT R2, R5, 0x5410, R8 ;  /* 0x0000541005027816 */ /* 0x000fe40000000008 */
[----:B------:R-:W-:Y:S01]  /*21220*/  PRMT R4, R4, 0x5410, R10 ;  /* 0x0000541004047816 */ /* 0x000fe2000000000a */
[--C-:B------:R-:W-:Y:S01]  /*21230*/  HSET2.LE.AND R3, R6, R221.reuse, PT ;  /* 0x000000dd06037233 */ /* 0x100fe20003803000 */
[----:B------:R-:W-:Y:S01]  /*21240*/  LOP3.LUT R128, R211, R0, RZ, 0xc0, !PT ;  /* 0x00000000d3807212 */ /* 0x000fe200078ec0ff */
[----:B------:R-:W-:-:S02]  /*21250*/  HSET2.LE.AND R2, R2, R221, PT ;  /* 0x000000dd02027233 */ /* 0x000fc40003803000 */
[----:B------:R-:W-:Y:S01]  /*21260*/  HSET2.LE.AND R4, R4, R221, PT ;  /* 0x000000dd04047233 */ /* 0x000fe20003803000 */
[----:B------:R-:W-:Y:S01]  /*21270*/  FADD.FTZ R0, R184, R187 ;  /* 0x000000bbb8007221 */ /* 0x000fe20000010000 */
[----:B------:R-:W-:Y:S02]  /*21280*/  LOP3.LUT R130, R198, R3, RZ, 0xc0, !PT ;  /* 0x00000003c6827212 */ /* 0x000fe400078ec0ff */
[----:B------:R-:W-:Y:S01]  /*21290*/  LOP3.LUT R129, R199, R2, RZ, 0xc0, !PT ;  /* 0x00000002c7817212 */ /* 0x000fe200078ec0ff */
[----:B------:R-:W-:Y:S01]  /*212a0*/  FADD.FTZ R0, R186, R0 ;  /* 0x00000000ba007221 */ /* 0x000fe20000010000 */
[----:B------:R-:W-:Y:S01]  /*212b0*/  LOP3.LUT R131, R197, R4, RZ, 0xc0, !PT ;  /* 0x00000004c5837212 */ /* 0x000fe200078ec0ff */
[----:B------:R-:W-:Y:S02]  /*212c0*/  HMMA.16816.F32 R44, R124, R18, R60 ;  /* 0x000000127c2c723c */ /* 0x000fe4000000183c */
[----:B------:R-:W-:-:S06]  /*212d0*/  FADD.FTZ R0, R185, R0 ;  /* 0x00000000b9007221 */ /* 0x000fcc0000010000 */
[C---:B------:R-:W-:Y:S01]  /*212e0*/  HMMA.16816.F32 R60, R124.reuse, R66, R72 ;  /* 0x000000427c3c723c */ /* 0x040fe20000001848 */
[----:B------:R3:W-:Y:S07]  /*212f0*/  STL [R1+0x68], R0 ;  /* 0x0000680001007387 */ /* 0x0007ee0000100800 */
[----:B------:R-:W-:Y:S08]  /*21300*/  HMMA.16816.F32 R72, R124, R80, R76 ;  /* 0x000000507c48723c */ /* 0x000ff0000000184c */
[----:B------:R-:W-:Y:S08]  /*21310*/  HMMA.16816.F32 R168, R128, R164, R168 ;  /* 0x000000a480a8723c */ /* 0x000ff000000018a8 */
[C---:B------:R-:W-:Y:S08]  /*21320*/  HMMA.16816.F32 R144, R124.reuse, R156, R144 ;  /* 0x0000009c7c90723c */ /* 0x040ff00000001890 */
[C---:B------:R-:W-:Y:S08]  /*21330*/  HMMA.16816.F32 R140, R124.reuse, R158, R140 ;  /* 0x0000009e7c8c723c */ /* 0x040ff0000000188c */
[C---:B------:R-:W-:Y:S08]  /*21340*/  HMMA.16816.F32 R76, R124.reuse, R82, R84 ;  /* 0x000000527c4c723c */ /* 0x040ff00000001854 */
[C---:B------:R-:W-:Y:S08]  /*21350*/  HMMA.16816.F32 R88, R124.reuse, R96, R88 ;  /* 0x000000607c58723c */ /* 0x040ff00000001858 */
[C---:B------:R-:W-:Y:S08]  /*21360*/  HMMA.16816.F32 R92, R124.reuse, R98, R92 ;  /* 0x000000627c5c723c */ /* 0x040ff0000000185c */
[C---:B-1----:R-:W-:Y:S08]  /*21370*/  HMMA.16816.F32 R104, R124.reuse, R112, R104 ;  /* 0x000000707c68723c */ /* 0x042ff00000001868 */
[C---:B------:R-:W-:Y:S08]  /*21380*/  HMMA.16816.F32 R108, R124.reuse, R114, R108 ;  /* 0x000000727c6c723c */ /* 0x040ff0000000186c */
[----:B------:R-:W-:Y:S08]  /*21390*/  HMMA.16816.F32 R120, R124, R20, R120 ;  /* 0x000000147c78723c */ /* 0x000ff00000001878 */
[----:B------:R-:W-:Y:S08]  /*213a0*/  HMMA.16816.F32 R164, R128, R166, R36 ;  /* 0x000000a680a4723c */ /* 0x000ff00000001824 */
        /* <DEDUP_REMOVED lines=15> */
[----:B------:R-:W-:Y:S01]  /*214a0*/  IADD3 R218, P0, R12, -0x140, RZ ;  /* 0xfffffec00cda7810 */ /* 0x000fe20007f1e0ff */
[----:B------:R-:W-:-:S03]  /*214b0*/  IMAD.MOV.U32 R180, RZ, RZ, R196 ;  /* 0x000000ffffb47224 */ /* 0x000fc600078e00c4 */
[----:B------:R-:W-:-:S03]  /*214c0*/  IADD3.X R219, R13, -0x1, RZ, P0, !PT ;  /* 0xffffffff0ddb7810 */ /* 0x000fc600007fe4ff */
.L_x_2241:
[----:B-123--:R-:W2:Y:S02]  /*214d0*/  LDL R0, [R1+0xd8] ;  /* 0x0000d80001007983 */ /* 0x00eea40000100800 */
[----:B--2---:R-:W-:-:S13]  /*214e0*/  ISETP.GT.AND P0, PT, R180, R0, PT ;  /* 0x00000000b400720c */ /* 0x004fda0003f04270 */
[----:B------:R-:W-:Y:S05]  /*214f0*/  @!P0 BRA `(.L_x_2258) ;  /* 0x0000562000008947 */ /* 0x000fea0003800000 */
[----:B------:R-:W2:Y:S01]  /*21500*/  LDL.LU R5, [R1+0x130] ;  /* 0x0001300001057983 */ /* 0x000ea20000300800 */
[----:B------:R-:W-:Y:S01]  /*21510*/  IMAD.MOV.U32 R139, RZ, RZ, R135 ;  /* 0x000000ffff8b7224 */ /* 0x000fe200078e0087 */
[----:B------:R-:W-:Y:S01]  /*21520*/  MOV R138, R132 ;  /* 0x00000084008a7202 */ /* 0x000fe20000000f00 */
[----:B------:R-:W-:Y:S01]  /*21530*/  IMAD.MOV.U32 R137, RZ, RZ, R133 ;  /* 0x000000ffff897224 */ /* 0x000fe200078e0085 */
[----:B------:R-:W-:Y:S01]  /*21540*/  MOV R136, R134 ;  /* 0x0000008600887202 */ /* 0x000fe20000000f00 */
[C---:B--2---:R-:W-:Y:S01]  /*21550*/  IMAD.SHL.U32 R2, R5.reuse, 0x8, RZ ;  /* 0x0000000805027824 */ /* 0x044fe200078e00ff */
[----:B------:R-:W-:Y:S01]  /*21560*/  SHF.R.S32.HI R3, RZ, 0x1f, R5 ;  /* 0x0000001fff037819 */ /* 0x000fe20000011405 */
[C---:B------:R-:W-:Y:S02]  /*21570*/  IMAD R0, R5.reuse, 0x48, RZ ;  /* 0x0000004805007824 */ /* 0x040fe400078e02ff */
[C-C-:B------:R-:W-:Y:S02]  /*21580*/  IMAD R4, R5.reuse, 0x38, R2.reuse ;  /* 0x0000003805047824 */ /* 0x140fe400078e0202 */
[----:B------:R-:W-:Y:S01]  /*21590*/  IMAD.WIDE.U32 R8, R5, 0x70, RZ ;  /* 0x0000007005087825 */ /* 0x000fe200078e00ff */
[----:B------:R-:W-:-:S02]  /*215a0*/  SHF.R.S32.HI R5, RZ, 0x1f, R2 ;  /* 0x0000001fff057819 */ /* 0x000fc40000011402 */
[----:B------:R-:W-:Y:S01]  /*215b0*/  IADD3 R4, R4, 0x1, RZ ;  /* 0x0000000104047810 */ /* 0x000fe20007ffe0ff */
[----:B------:R-:W-:Y:S01]  /*215c0*/  IMAD R6, R3, 0x70, RZ ;  /* 0x0000007003067824 */ /* 0x000fe200078e02ff */
[C---:B------:R-:W-:Y:S01]  /*215d0*/  SHF.L.U64.HI R5, R2.reuse, 0x1, R5 ;  /* 0x0000000102057819 */ /* 0x040fe20000010205 */
[----:B------:R-:W-:Y:S01]  /*215e0*/  STL.64 [R1+0x80], R8 ;  /* 0x0000800801007387 */ /* 0x000fe20000100a00 */
[----:B------:R-:W-:Y:S01]  /*215f0*/  SHF.R.S32.HI R3, RZ, 0x1f, R0 ;  /* 0x0000001fff037819 */ /* 0x000fe20000011400 */
[----:B------:R-:W-:Y:S01]  /*21600*/  IMAD.SHL.U32 R7, R2, 0x2, RZ ;  /* 0x0000000202077824 */ /* 0x000fe200078e00ff */
[----:B------:R-:W-:Y:S01]  /*21610*/  SHF.R.S32.HI R2, RZ, 0x1f, R4 ;  /* 0x0000001fff027819 */ /* 0x000fe20000011404 */
[----:B------:R1:W-:Y:S03]  /*21620*/  STL [R1+0x9c], R5 ;  /* 0x00009c0501007387 */ /* 0x0003e60000100800 */
[----:B------:R-:W-:Y:S01]  /*21630*/  SHF.L.U64.HI R2, R4, 0x1, R2 ;  /* 0x0000000104027819 */ /* 0x000fe20000010202 */
[----:B------:R-:W-:Y:S01]  /*21640*/  STL [R1+0x94], R7 ;  /* 0x0000940701007387 */ /* 0x000fe20000100800 */
[C---:B-1----:R-:W-:Y:S01]  /*21650*/  SHF.L.U64.HI R5, R0.reuse, 0x1, R3 ;  /* 0x0000000100057819 */ /* 0x042fe20000010203 */
[----:B------:R-:W-:Y:S01]  /*21660*/  IMAD.IADD R3, R9, 0x1, R6 ;  /* 0x0000000109037824 */ /* 0x000fe200078e0206 */
[----:B------:R-:W-:-:S03]  /*21670*/  SHF.L.U32 R0, R0, 0x1, RZ ;  /* 0x0000000100007819 */ /* 0x000fc600000006ff */
[----:B------:R-:W-:Y:S04]  /*21680*/  STL [R1+0x98], R5 ;  /* 0x0000980501007387 */ /* 0x000fe80000100800 */
[----:B------:R1:W-:Y:S04]  /*21690*/  STL [R1+0x90], R0 ;  /* 0x0000900001007387 */ /* 0x0003e80000100800 */
[----:B------:R2:W-:Y:S01]  /*216a0*/  STL [R1+0x7c], R3 ;  /* 0x00007c0301007387 */ /* 0x0005e20000100800 */
[----:B-1----:R-:W-:-:S05]  /*216b0*/  SHF.L.U32 R0, R4, 0x1, RZ ;  /* 0x0000000104007819 */ /* 0x002fca00000006ff */
[----:B------:R2:W-:Y:S04]  /*216c0*/  STL [R1+0x8c], R0 ;  /* 0x00008c0001007387 */ /* 0x0005e80000100800 */
[----:B------:R2:W-:Y:S02]  /*216d0*/  STL [R1+0x88], R2 ;  /* 0x0000880201007387 */ /* 0x0005e40000100800 */
.L_x_2261:
[----:B------:R-:W3:Y:S01]  /*216e0*/  LDL.64 R12, [R1+0x60] ;  /* 0x00006000010c7983 */ /* 0x000ee20000100a00 */
[----:B------:R-:W-:Y:S04]  /*216f0*/  DEPBAR.LE SB0, 0x0 ;  /* 0x000080000000791a */ /* 0x000fe80000000000 */
[----:B------:R-:W4:Y:S01]  /*21700*/  LDL R4, [R1+0xd0] ;  /* 0x0000d00001047983 */ /* 0x000f220000100800 */
[----:B------:R-:W-:Y:S01]  /*21710*/  WARPSYNC 0xffffffff ;  /* 0xffffffff00007948 */ /* 0x000fe20003800000 */
[----:B------:R-:W-:Y:S01]  /*21720*/  IADD3 R222, R180, -0x1, RZ ;  /* 0xffffffffb4de7810 */ /* 0x000fe20007ffe0ff */
[----:B------:R-:W-:Y:S01]  /*21730*/  BSSY B0, `(.L_x_2259) ;  /* 0x00000c3000007945 */ /* 0x000fe20003800000 */
[----:B--2---:R-:W4:Y:S02]  /*21740*/  LDL R3, [R1+0x78] ;  /* 0x0000780001037983 */ /* 0x004f240000100800 */
[----:B------:R-:W-:Y:S02]  /*21750*/  SHF.R.S32.HI R5, RZ, 0x1f, R222 ;  /* 0x0000001fff057819 */ /* 0x000fe400000114de */
[----:B------:R-:W2:Y:S04]  /*21760*/  LDL R0, [R1+0x13c] ;  /* 0x00013c0001007983 */ /* 0x000ea80000100800 */
[----:B------:R-:W2:Y:S04]  /*21770*/  LDL.64 R8, [R1+0xf8] ;  /* 0x0000f80001087983 */ /* 0x000ea80000100a00 */
[----:B------:R-:W2:Y:S04]  /*21780*/  LDL.64 R6, [R1+0x110] ;  /* 0x0001100001067983 */ /* 0x000ea80000100a00 */
[----:B------:R-:W-:Y:S06]  /*21790*/  BAR.SYNC.DEFER_BLOCKING 0x0 ;  /* 0x0000000000007b1d */ /* 0x000fec0000010000 */
[----:B------:R-:W2:Y:S01]  /*217a0*/  LDL R181, [R1+0xd8] ;  /* 0x0000d80001b57983 */ /* 0x000ea20000100800 */
[----:B---3--:R-:W-:Y:S02]  /*217b0*/  SHF.L.U64.HI R2, R12, 0x5, R13 ;  /* 0x000000050c027819 */ /* 0x008fe4000001020d */
[-C--:B----4-:R-:W-:Y:S03]  /*217c0*/  ISETP.GE.AND P3, PT, R4, R3.reuse, PT ;  /* 0x000000030400720c */ /* 0x090fe60003f66270 */
[----:B------:R-:W-:Y:S01]  /*217d0*/  IMAD R4, R2, R222, RZ ;  /* 0x000000de02047224 */ /* 0x000fe200078e02ff */
[----:B--2---:R-:W-:Y:S01]  /*217e0*/  ISETP.GE.AND P2, PT, R0, R3, PT ;  /* 0x000000030000720c */ /* 0x004fe20003f46270 */
[----:B------:R-:W-:Y:S02]  /*217f0*/  IMAD.SHL.U32 R0, R12, 0x20, RZ ;  /* 0x000000200c007824 */ /* 0x000fe400078e00ff */
[----:B------:R-:W-:Y:S02]  /*21800*/  IMAD.MOV.U32 R3, RZ, RZ, R9 ;  /* 0x000000ffff037224 */ /* 0x000fe400078e0009 */
[-C--:B------:R-:W-:Y:S02]  /*21810*/  IMAD R4, R5, R0.reuse, R4 ;  /* 0x0000000005047224 */ /* 0x080fe400078e0204 */
[----:B------:R-:W-:Y:S02]  /*21820*/  IMAD.MOV.U32 R2, RZ, RZ, R6 ;  /* 0x000000ffff027224 */ /* 0x000fe400078e0006 */
[----:B-----5:R-:W-:Y:S02]  /*21830*/  @P3 STS.128 [R220+0xa000], RZ ;  /* 0x00a000ffdc003388 */ /* 0x020fe40000000c00 */
[----:B------:R-:W-:Y:S04]  /*21840*/  IMAD.WIDE.U32 R2, R222, R0, R2 ;  /* 0x00000000de027225 */ /* 0x000fe800078e0002 */
[----:B------:R-:W-:Y:S01]  /*21850*/  IMAD.IADD R3, R3, 0x1, R4 ;  /* 0x0000000103037824 */ /* 0x000fe200078e0204 */
[CC--:B------:R-:W-:Y:S02]  /*21860*/  @!P3 LEA R10, P5, R2.reuse, R238.reuse, 0x1 ;  /* 0x000000ee020ab211 */ /* 0x0c0fe400078a08ff */
[C---:B------:R-:W-:Y:S02]  /*21870*/  @!P2 LEA R6, P1, R2.reuse, R238, 0x1 ;  /* 0x000000ee0206a211 */ /* 0x040fe400078208ff */
[CCC-:B------:R-:W-:Y:S02]  /*21880*/  @!P3 LEA.HI.X R11, R2.reuse, R239.reuse, R3.reuse, 0x1, P5 ;  /* 0x000000ef020bb211 */ /* 0x1c0fe400028f0c03 */
[----:B------:R-:W-:Y:S02]  /*21890*/  @!P2 LEA.HI.X R7, R2, R239, R3, 0x1, P1 ;  /* 0x000000ef0207a211 */ /* 0x000fe400008f0c03 */
[----:B------:R-:W-:Y:S01]  /*218a0*/  LEA R0, P0, R12, R2, 0x4 ;  /* 0x000000020c007211 */ /* 0x000fe200078020ff */
[----:B------:R-:W-:Y:S01]  /*218b0*/  @!PT LDS RZ, [RZ] ;  /* 0x00000000fffff984 */ /* 0x000fe20000000800 */
[----:B------:R-:W-:Y:S01]  /*218c0*/  @!PT LDS RZ, [RZ] ;  /* 0x00000000fffff984 */ /* 0x000fe20000000800 */
[----:B------:R-:W-:Y:S01]  /*218d0*/  @!PT LDS RZ, [RZ] ;  /* 0x00000000fffff984 */ /* 0x000fe20000000800 */
[----:B------:R1:W-:Y:S03]  /*218e0*/  @!P3 LDGSTS.E.BYPASS.LTC128B.128 [R220+0xa000], [R10.64] ;  /* 0x0a0000000adcbfae */ /* 0x0003e6000b901d44 */
[-C--:B------:R-:W-:Y:S01]  /*218f0*/  @!P3 LEA R8, P4, R0, R238.reuse, 0x1 ;  /* 0x000000ee0008b211 */ /* 0x080fe200078808ff */
[----:B------:R-:W-:Y:S01]  /*21900*/  @P2 STS.128 [R220+0xb000], RZ ;  /* 0x00b000ffdc002388 */ /* 0x000fe20000000c00 */
[----:B------:R-:W-:Y:S02]  /*21910*/  LEA.HI.X R5, R12, R3, R13, 0x4, P0 ;  /* 0x000000030c057211 */ /* 0x000fe400000f240d */
[C---:B------:R-:W-:Y:S01]  /*21920*/  @!P2 LEA R4, P0, R0.reuse, R238, 0x1 ;  /* 0x000000ee0004a211 */ /* 0x040fe200078008ff */
[----:B------:R-:W-:Y:S01]  /*21930*/  @!PT LDS RZ, [RZ] ;  /* 0x00000000fffff984 */ /* 0x000fe20000000800 */
[----:B------:R-:W-:Y:S01]  /*21940*/  @!PT LDS RZ, [RZ] ;  /* 0x00000000fffff984 */ /* 0x000fe20000000800 */
[----:B------:R-:W-:Y:S01]  /*21950*/  @!PT LDS RZ, [RZ] ;  /* 0x00000000fffff984 */ /* 0x000fe20000000800 */
[----:B------:R2:W-:Y:S01]  /*21960*/  @!P2 LDGSTS.E.BYPASS.LTC128B.128 [R220+0xb000], [R6.64+0x80] ;  /* 0x0b00008006dcafae */ /* 0x0005e2000b901d44 */
[CCC-:B------:R-:W-:Y:S02]  /*21970*/  @!P3 LEA.HI.X R9, R0.reuse, R239.reuse, R5.reuse, 0x1, P4 ;  /* 0x000000ef0009b211 */ /* 0x1c0fe400020f0c05 */
[----:B------:R-:W-:Y:S01]  /*21980*/  @!P2 LEA.HI.X R5, R0, R239, R5, 0x1, P0 ;  /* 0x000000ef0005a211 */ /* 0x000fe200000f0c05 */
[----:B------:R-:W-:Y:S01]  /*21990*/  @P3 STS.128 [R220+0xa800], RZ ;  /* 0x00a800ffdc003388 */ /* 0x000fe20000000c00 */
[----:B------:R-:W-:Y:S03]  /*219a0*/  ISETP.GT.AND P0, PT, R222, R181, PT ;  /* 0x000000b5de00720c */ /* 0x000fe60003f04270 */
        /* <DEDUP_REMOVED lines=9> */
[----:B------:R-:W-:Y:S04]  /*21a40*/  LDSM.16.M88.4 R32, [R202] ;  /* 0x00000000ca20783b */ /* 0x000fe80000000200 */
[----:B------:R-:W2:Y:S04]  /*21a50*/  LDSM.16.M88.4 R16, [R200+0x8000] ;  /* 0x00800000c810783b */ /* 0x000ea80000000200 */
[----:B------:R-:W1:Y:S04]  /*21a60*/  LDSM.16.M88.4 R28, [R202+0x2000] ;  /* 0x00200000ca1c783b */ /* 0x000e680000000200 */
[----:B------:R-:W3:Y:S04]  /*21a70*/  LDSM.16.M88.4 R132, [R200+0x8800] ;  /* 0x00880000c884783b */ /* 0x000ee80000000200 */
[----:B------:R-:W0:Y:S04]  /*21a80*/  LDGDEPBAR ;  /* 0x00000000000079af */ /* 0x000e280000000000 */
[----:B------:R-:W-:Y:S04]  /*21a90*/  LDSM.16.M88.4 R172, [R204] ;  /* 0x00000000ccac783b */ /* 0x000fe80000000200 */
[----:B------:R-:W-:Y:S01]  /*21aa0*/  LDSM.16.M88.4 R176, [R204+0x2000] ;  /* 0x00200000ccb0783b */ /* 0x000fe20000000200 */
[-C--:B--2---:R-:W-:Y:S08]  /*21ab0*/  HMMA.16816.F32 R4, R32, R16.reuse, RZ ;  /* 0x000000102004723c */ /* 0x084ff000000018ff */
[C---:B-1----:R-:W-:Y:S08]  /*21ac0*/  HMMA.16816.F32 R8, R28.reuse, R16, RZ ;  /* 0x000000101c08723c */ /* 0x042ff000000018ff */
[-C--:B------:R-:W-:Y:S08]  /*21ad0*/  HMMA.16816.F32 R12, R28, R18.reuse, RZ ;  /* 0x000000121c0c723c */ /* 0x080ff000000018ff */
[C---:B------:R-:W-:Y:S08]  /*21ae0*/  HMMA.16816.F32 R16, R32.reuse, R18, RZ ;  /* 0x000000122010723c */ /* 0x040ff000000018ff */
[-C--:B---3--:R-:W-:Y:S08]  /*21af0*/  HMMA.16816.F32 R20, R32, R132.reuse, RZ ;  /* 0x000000842014723c */ /* 0x088ff000000018ff */
        /* <DEDUP_REMOVED lines=14> */
[----:B------:R-:W-:Y:S04]  /*21be0*/  LDSM.16.M88.4 R132, [R210] ;  /* 0x00000000d284783b */ /* 0x000fe80000000200 */
[----:B------:R-:W1:Y:S03]  /*21bf0*/  LDSM.16.M88.4 R172, [R209+0x8000] ;  /* 0x00800000d1ac783b */ /* 0x000e660000000200 */
        /* <DEDUP_REMOVED lines=10> */
[----:B------:R-:W-:Y:S04]  /*21ca0*/  LDSM.16.M88.4 R132, [R208] ;  /* 0x00000000d084783b */ /* 0x000fe80000000200 */
[----:B------:R-:W1:Y:S03]  /*21cb0*/  LDSM.16.M88.4 R172, [R207] ;  /* 0x00000000cfac783b */ /* 0x000e660000000200 */
        /* <DEDUP_REMOVED lines=10> */
[----:B------:R-:W-:Y:S04]  /*21d60*/  LDSM.16.M88.4 R132, [R202+0x4000] ;  /* 0x00400000ca84783b */ /* 0x000fe80000000200 */
        /* <DEDUP_REMOVED lines=12> */
[----:B------:R-:W1:Y:S03]  /*21e30*/  LDSM.16.M88.4 R172, [R214] ;  /* 0x00000000d6ac783b */ /* 0x000e660000000200 */
        /* <DEDUP_REMOVED lines=28> */
[----:B------:R-:W1:Y:S01]  /*22000*/  LDSM.16.M88.4 R172, [R207+0x1800] ;  /* 0x00180000cfac783b */ /* 0x000e620000000200 */
[----:B------:R-:W-:Y:S04]  /*22010*/  DEPBAR.LE SB0, 0x0 ;  /* 0x000080000000791a */ /* 0x000fe80000000000 */
[----:B------:R-:W-:Y:S02]  /*22020*/  BAR.SYNC.DEFER_BLOCKING 0x0 ;  /* 0x0000000000007b1d */ /* 0x000fe40000010000 */
[-C--:B-1----:R-:W-:Y:S08]  /*22030*/  HMMA.16816.F32 R20, R132, R172.reuse, R20 ;  /* 0x000000ac8414723c */ /* 0x082ff00000001814 */
[C---:B------:R-:W-:Y:S08]  /*22040*/  HMMA.16816.F32 R24, R176.reuse, R172, R24 ;  /* 0x000000acb018723c */ /* 0x040ff00000001818 */
[-C--:B------:R-:W-:Y:S08]  /*22050*/  HMMA.16816.F32 R28, R176, R174.reuse, R28 ;  /* 0x000000aeb01c723c */ /* 0x080ff0000000181c */
[----:B------:R-:W-:Y:S01]  /*22060*/  HMMA.16816.F32 R32, R132, R174, R32 ;  /* 0x000000ae8420723c */ /* 0x000fe20000001820 */
[----:B------:R-:W-:Y:S07]  /*22070*/  @!UPT UIADD3 URZ, URZ, URZ, URZ ;  /* 0x0000003f3f3ff290 */ /* 0x000fee000fffe03f */
[----:B------:R-:W-:-:S11]  /*22080*/  @!P0 BRA `(.L_x_2260) ;  /* 0x000002d000008947 */ /* 0x000fd60003800000 */
[----:B------:R-:W2:Y:S01]  /*22090*/  LDL R188, [R1+0x100] ;  /* 0x0001000001bc7983 */ /* 0x000ea20000100800 */
[----:B------:R-:W-:Y:S03]  /*220a0*/  IADD3 R0, R180, -0x2, RZ ;  /* 0xfffffffeb4007810 */ /* 0x000fe60007ffe0ff */
[----:B------:R-:W3:Y:S01]  /*220b0*/  LDL.64 R186, [R1+0xf0] ;  /* 0x0000f00001ba7983 */ /* 0x000ee20000100a00 */
[----:B------:R-:W-:Y:S03]  /*220c0*/  SHF.R.S32.HI R133, RZ, 0x1f, R0 ;  /* 0x0000001fff857819 */ /* 0x000fe60000011400 */
[----:B------:R-:W4:Y:S04]  /*220d0*/  LDL.64 R184, [R1+0x118] ;  /* 0x0001180001b87983 */ /* 0x000f280000100a00 */
[----:B------:R-:W5:Y:S04]  /*220e0*/  LDL R183, [R1+0xcc] ;  /* 0x0000cc0001b77983 */ /* 0x000f680000100800 */
[----:B------:R-:W4:Y:S04]  /*220f0*/  LDL R182, [R1+0x104] ;  /* 0x0001040001b67983 */ /* 0x000f280000100800 */
[----:B------:R-:W4:Y:S04]  /*22100*/  LDL R181, [R1+0x108] ;  /* 0x0001080001b57983 */ /* 0x000f280000100800 */
[----:B------:R1:W-:Y:S01]  /*22110*/  @P3 STS.128 [R220+0x8000], RZ ;  /* 0x008000ffdc003388 */ /* 0x0003e20000000c00 */
[----:B--2---:R-:W-:Y:S02]  /*22120*/  IMAD R2, R188, R0, RZ ;  /* 0x00000000bc027224 */ /* 0x004fe400078e02ff */
[----:B---3--:R-:W-:Y:S02]  /*22130*/  IMAD.MOV.U32 R3, RZ, RZ, R187 ;  /* 0x000000ffff037224 */ /* 0x008fe400078e00bb */
[-C--:B-----5:R-:W-:Y:S02]  /*22140*/  IMAD R133, R133, R183.reuse, R2 ;  /* 0x000000b785857224 */ /* 0x0a0fe400078e0202 */
[----:B----4-:R-:W-:Y:S04]  /*22150*/  IMAD.MOV.U32 R2, RZ, RZ, R184 ;  /* 0x000000ffff027224 */ /* 0x010fe800078e00b8 */
[----:B------:R-:W-:Y:S04]  /*22160*/  IMAD.WIDE.U32 R2, R0, R183, R2 ;  /* 0x000000b700027225 */ /* 0x000fe800078e0002 */
[----:B------:R-:W-:Y:S01]  /*22170*/  IMAD.IADD R0, R3, 0x1, R133 ;  /* 0x0000000103007824 */ /* 0x000fe200078e0285 */
[CC--:B------:R-:W-:Y:S04]  /*22180*/  @!P3 LEA R132, P0, R2.reuse, R236.reuse, 0x1 ;  /* 0x000000ec0284b211 */ /* 0x0c0fe800078008ff */
[CCC-:B------:R-:W-:Y:S05]  /*22190*/  @!P3 LEA.HI.X R133, R2.reuse, R237.reuse, R0.reuse, 0x1, P0 ;  /* 0x000000ed0285b211 */ /* 0x1c0fea00000f0c00 */
[----:B------:R-:W-:Y:S01]  /*221a0*/  @!PT LDS RZ, [RZ] ;  /* 0x00000000fffff984 */ /* 0x000fe20000000800 */
[----:B------:R-:W-:Y:S01]  /*221b0*/  @!PT LDS RZ, [RZ] ;  /* 0x00000000fffff984 */ /* 0x000fe20000000800 */
[----:B------:R-:W-:Y:S01]  /*221c0*/  @!PT LDS RZ, [RZ] ;  /* 0x00000000fffff984 */ /* 0x000fe20000000800 */
[----:B------:R2:W-:Y:S04]  /*221d0*/  @!P3 LDGSTS.E.BYPASS.LTC128B.128 [R220+0x8000], [R132.64] ;  /* 0x0800000084dcbfae */ /* 0x0005e8000b901d44 */
[----:B------:R1:W-:Y:S01]  /*221e0*/  @P2 STS.128 [R220+0x9000], RZ ;  /* 0x009000ffdc002388 */ /* 0x0003e20000000c00 */
[C---:B--2---:R-:W-:Y:S04]  /*221f0*/  @!P2 LEA R132, P0, R2.reuse, R236, 0x1 ;  /* 0x000000ec0284a211 */ /* 0x044fe800078008ff */
[-CC-:B------:R-:W-:Y:S02]  /*22200*/  @!P2 LEA.HI.X R133, R2, R237.reuse, R0.reuse, 0x1, P0 ;  /* 0x000000ed0285a211 */ /* 0x180fe400000f0c00 */
[----:B------:R-:W-:Y:S03]  /*22210*/  IADD3 R2, P1, R182, R2, RZ ;  /* 0x00000002b6027210 */ /* 0x000fe60007f3e0ff */
[----:B------:R-:W-:Y:S01]  /*22220*/  @!PT LDS RZ, [RZ] ;  /* 0x00000000fffff984 */ /* 0x000fe20000000800 */
[----:B------:R-:W-:Y:S01]  /*22230*/  @!PT LDS RZ, [RZ] ;  /* 0x00000000fffff984 */ /* 0x000fe20000000800 */
[----:B------:R-:W-:Y:S01]  /*22240*/  @!PT LDS RZ, [RZ] ;  /* 0x00000000fffff984 */ /* 0x000fe20000000800 */
[----:B------:R2:W-:Y:S02]  /*22250*/  @!P2 LDGSTS.E.BYPASS.LTC128B.128 [R220+0x9000], [R132.64+0x80] ;  /* 0x0900008084dcafae */ /* 0x0005e4000b901d44 */
[----:B------:R-:W-:Y:S02]  /*22260*/  IMAD.X R0, R181, 0x1, R0, P1 ;  /* 0x00000001b5007824 */ /* 0x000fe400008e0600 */
[----:B------:R1:W-:Y:S01]  /*22270*/  @P3 STS.128 [R220+0x8800], RZ ;  /* 0x008800ffdc003388 */ /* 0x0003e20000000c00 */
[CC--:B--2---:R-:W-:Y:S04]  /*22280*/  @!P3 LEA R132, P0, R2.reuse, R236.reuse, 0x1 ;  /* 0x000000ec0284b211 */ /* 0x0c4fe800078008ff */
[CCC-:B------:R-:W-:Y:S05]  /*22290*/  @!P3 LEA.HI.X R133, R2.reuse, R237.reuse, R0.reuse, 0x1, P0 ;  /* 0x000000ed0285b211 */ /* 0x1c0fea00000f0c00 */
[----:B------:R-:W-:Y:S01]  /*222a0*/  @!PT LDS RZ, [RZ] ;  /* 0x00000000fffff984 */ /* 0x000fe20000000800 */
[----:B------:R-:W-:Y:S01]  /*222b0*/  @!PT LDS RZ, [RZ] ;  /* 0x00000000fffff984 */ /* 0x000fe20000000800 */
[----:B------:R-:W-:Y:S01]  /*222c0*/  @!PT LDS RZ, [RZ] ;  /* 0x00000000fffff984 */ /* 0x000fe20000000800 */
[----:B------:R2:W-:Y:S04]  /*222d0*/  @!P3 LDGSTS.E.BYPASS.LTC128B.128 [R220+0x8800], [R132.64] ;  /* 0x0880000084dcbfae */ /* 0x0005e8000b901d44 */
[----:B------:R1:W-:Y:S01]  /*222e0*/  @P2 STS.128 [R220+0x9800], RZ ;  /* 0x009800ffdc002388 */ /* 0x0003e20000000c00 */
[C---:B--2---:R-:W-:Y:S04]  /*222f0*/  @!P2 LEA R132, P0, R2.reuse, R236, 0x1 ;  /* 0x000000ec0284a211 */ /* 0x044fe800078008ff */
[----:B------:R-:W-:Y:S05]  /*22300*/  @!P2 LEA.HI.X R133, R2, R237, R0, 0x1, P0 ;  /* 0x000000ed0285a211 */ /* 0x000fea00000f0c00 */
[----:B------:R-:W-:Y:S01]  /*22310*/  @!PT LDS RZ, [RZ] ;  /* 0x00000000fffff984 */ /* 0x000fe20000000800 */
[----:B------:R-:W-:Y:S01]  /*22320*/  @!PT LDS RZ, [RZ] ;  /* 0x00000000fffff984 */ /* 0x000fe20000000800 */
[----:B------:R-:W-:Y:S01]  /*22330*/  @!PT LDS RZ, [RZ] ;  /* 0x00000000fffff984 */ /* 0x000fe20000000800 */
[----:B------:R1:W-:Y:S04]  /*22340*/  @!P2 LDGSTS.E.BYPASS.LTC128B.128 [R220+0x9800], [R132.64+0x80] ;  /* 0x0980008084dcafae */ /* 0x0003e8000b901d44 */
[----:B------:R-:W0:Y:S02]  /*22350*/  LDGDEPBAR ;  /* 0x00000000000079af */ /* 0x000e240000000000 */
.L_x_2260:
[----:B------:R-:W-:Y:S05]  /*22360*/  BSYNC B0 ;  /* 0x0000000000007941 */ /* 0x000fea0003800000 */
.L_x_2259:
[----:B------:R-:W2:Y:S08]  /*22370*/  S2R R0, SR_TID.X ;  /* 0x0000000000007919 */ /* 0x000eb00000002100 */
[----:B------:R-:W3:Y:S02]  /*22380*/  LDL R180, [R1+0x120] ;  /* 0x0001200001b47983 */ /* 0x000ee40000100800 */
[----:B---3--:R-:W-:Y:S04]  /*22390*/  IMAD.WIDE.U32 R180, R180, -0x2daee0ad, RZ ;  /* 0xd2511f53b4b47825 */ /* 0x008fe800078e00ff */
[----:B--2---:R-:W-:Y:S05]  /*223a0*/  IMAD.SHL.U32 R0, R0, 0x2, RZ ;  /* 0x0000000200007824 */ /* 0x004fea00078e00ff */
[----:B------:R-:W-:Y:S05]  /*223b0*/  LOP3.LUT R0, R0, 0x6, RZ, 0xc0, !PT ;  /* 0x0000000600007812 */ /* 0x000fea00078ec0ff */
[----:B-1----:R-:W-:Y:S04]  /*223c0*/  IMAD R132, R222, 0x20, R0 ;  /* 0x00000020de847824 */ /* 0x002fe800078e0200 */
[--C-:B------:R-:W-:Y:S01]  /*223d0*/  IMAD.IADD R0, R224, 0x1, -R132.reuse ;  /* 0x00000001e0007824 */ /* 0x100fe200078e0a84 */
[C---:B------:R-:W-:Y:S01]  /*223e0*/  IADD3 R134, R132.reuse, 0x1, RZ ;  /* 0x0000000184867810 */ /* 0x040fe20007ffe0ff */
[--C-:B------:R-:W-:Y:S01]  /*223f0*/  IMAD.IADD R2, R229, 0x1, -R132.reuse ;  /* 0x00000001e5027824 */ /* 0x100fe200078e0a84 */
[----:B------:R-:W-:Y:S02]  /*22400*/  IADD3 R135, R132, 0x8, RZ ;  /* 0x0000000884877810 */ /* 0x000fe40007ffe0ff */
[----:B------:R-:W-:Y:S02]  /*22410*/  IABS R0, R0 ;  /* 0x0000000000007213 */ /* 0x000fe40000000000 */
[C---:B------:R-:W-:Y:S02]  /*22420*/  ISETP.GE.AND P1, PT, R134.reuse, R226, PT ;  /* 0x000000e28600720c */ /* 0x040fe40003f26270 */
[C---:B------:R-:W-:Y:S01]  /*22430*/  ISETP.GE.AND P4, PT, R134.reuse, R225, PT ;  /* 0x000000e18600720c */ /* 0x040fe20003f86270 */
[----:B------:R1:W2:Y:S01]  /*22440*/  I2F R3, R0 ;  /* 0x0000000000037306 */ /* 0x0002a20000201400 */
[C---:B------:R-:W-:Y:S02]  /*22450*/  ISETP.GE.AND P5, PT, R134.reuse, R228, PT ;  /* 0x000000e48600720c */ /* 0x040fe40003fa6270 */
[C---:B------:R-:W-:Y:S02]  /*22460*/  ISETP.GE.AND P0, PT, R134.reuse, R227, PT ;  /* 0x000000e38600720c */ /* 0x040fe40003f06270 */
[C---:B------:R-:W-:Y:S02]  /*22470*/  ISETP.GE.OR P1, PT, R134.reuse, R232, !P1 ;  /* 0x000000e88600720c */ /* 0x040fe40004f26670 */
[C---:B------:R-:W-:Y:S02]  /*22480*/  ISETP.GE.OR P4, PT, R134.reuse, R231, !P4 ;  /* 0x000000e78600720c */ /* 0x040fe40006786670 */
[C---:B------:R-:W-:Y:S02]  /*22490*/  ISETP.GE.OR P5, PT, R134.reuse, R234, !P5 ;  /* 0x000000ea8600720c */ /* 0x040fe40006fa6670 */
[----:B------:R-:W-:Y:S02]  /*224a0*/  ISETP.GE.OR P0, PT, R134, R233, !P0 ;  /* 0x000000e98600720c */ /* 0x000fe40004706670 */
[C---:B------:R-:W-:Y:S02]  /*224b0*/  ISETP.GE.AND P2, PT, R132.reuse, R225, PT ;  /* 0x000000e18400720c */ /* 0x040fe40003f46270 */
[C---:B------:R-:W-:Y:S02]  /*224c0*/  ISETP.GE.AND P3, PT, R132.reuse, R226, PT ;  /* 0x000000e28400720c */ /* 0x040fe40003f66270 */
[C---:B------:R-:W-:Y:S02]  /*224d0*/  ISETP.GE.OR P2, PT, R132.reuse, R231, !P2 ;  /* 0x000000e78400720c */ /* 0x040fe40005746670 */
[C---:B------:R-:W-:Y:S02]  /*224e0*/  ISETP.GE.OR P3, PT, R132.reuse, R232, !P3 ;  /* 0x000000e88400720c */ /* 0x040fe40005f66670 */
[C---:B------:R-:W-:Y:S02]  /*224f0*/  ISETP.GE.AND P6, PT, R132.reuse, R228, PT ;  /* 0x000000e48400720c */ /* 0x040fe40003fc6270 */
[----:B-1----:R-:W-:Y:S01]  /*22500*/  IABS R0, R2 ;  /* 0x0000000200007213 */ /* 0x002fe20000000000 */
[----:B------:R-:W-:Y:S01]  /*22510*/  IMAD.IADD R2, R223, 0x1, -R132 ;  /* 0x00000001df027824 */ /* 0x000fe200078e0a84 */
[----:B------:R-:W-:Y:S01]  /*22520*/  ISETP.GE.OR P6, PT, R132, R234, !P6 ;  /* 0x000000ea8400720c */ /* 0x000fe200077c6670 */
[----:B--2---:R-:W-:Y:S01]  /*22530*/  FFMA.FTZ R8, R3, -R216, R8 ;  /* 0x800000d803087223 */ /* 0x004fe20000010008 */
[----:B------:R1:W2:Y:S02]  /*22540*/  I2F R133, R0 ;  /* 0x0000000000857306 */ /* 0x0002a40000201400 */
[----:B-1----:R-:W-:Y:S01]  /*22550*/  IABS R0, R2 ;  /* 0x0000000200007213 */ /* 0x002fe20000000000 */
[----:B------:R-:W-:Y:S02]  /*22560*/  IMAD.IADD R2, R230, 0x1, -R132 ;  /* 0x00000001e6027824 */ /* 0x000fe400078e0a84 */
[----:B--2---:R-:W-:Y:S01]  /*22570*/  FFMA.FTZ R10, R133, -R216, R10 ;  /* 0x800000d8850a7223 */ /* 0x004fe2000001000a */
[----:B------:R-:W-:Y:S04]  /*22580*/  IADD3 R133, R132, 0x9, RZ ;  /* 0x0000000984857810 */ /* 0x000fe80007ffe0ff */
[----:B------:R1:W2:Y:S01]  /*22590*/  I2F R174, R0 ;  /* 0x0000000000ae7306 */ /* 0x0002a20000201400 */
[----:B------:R-:W-:Y:S02]  /*225a0*/  FSEL R177, R10, -INF , !P2 ;  /* 0xff8000000ab17808 */ /* 0x000fe40005000000 */
[C---:B------:R-:W-:Y:S04]  /*225b0*/  ISETP.GE.AND P2, PT, R135.reuse, R226, PT ;  /* 0x000000e28700720c */ /* 0x040fe80003f46270 */
[C---:B------:R-:W-:Y:S02]  /*225c0*/  ISETP.GE.OR P2, PT, R135.reuse, R232, !P2 ;  /* 0x000000e88700720c */ /* 0x040fe40005746670 */
[----:B-1----:R-:W-:Y:S01]  /*225d0*/  IABS R0, R2 ;  /* 0x0000000200007213 */ /* 0x002fe20000000000 */
[----:B------:R-:W-:Y:S02]  /*225e0*/  IMAD.IADD R2, R224, 0x1, -R134 ;  /* 0x00000001e0027824 */ /* 0x000fe400078e0a86 */
[----:B--2---:R-:W-:Y:S01]  /*225f0*/  FFMA.FTZ R4, R174, -R216, R4 ;  /* 0x800000d8ae047223 */ /* 0x004fe20000010004 */
[----:B------:R1:W2:Y:S04]  /*22600*/  I2F R173, R0 ;  /* 0x0000000000ad7306 */ /* 0x0002a80000201400 */
[----:B------:R-:W-:Y:S02]  /*22610*/  FSEL R179, R4, -INF , !P6 ;  /* 0xff80000004b37808 */ /* 0x000fe40007000000 */
[C---:B------:R-:W-:Y:S04]  /*22620*/  ISETP.GE.AND P6, PT, R135.reuse, R225, PT ;  /* 0x000000e18700720c */ /* 0x040fe80003fc6270 */
[----:B------:R-:W-:Y:S02]  /*22630*/  ISETP.GE.OR P6, PT, R135, R231, !P6 ;  /* 0x000000e78700720c */ /* 0x000fe400077c6670 */
[----:B-1----:R-:W-:Y:S01]  /*22640*/  IABS R0, R2 ;  /* 0x0000000200007213 */ /* 0x002fe20000000000 */
[----:B------:R-:W-:Y:S02]  /*22650*/  IMAD.IADD R2, R229, 0x1, -R134 ;  /* 0x00000001e5027824 */ /* 0x000fe400078e0a86 */
[----:B--2---:R-:W-:Y:S01]  /*22660*/  FFMA.FTZ R6, R173, -R216, R6 ;  /* 0x800000d8ad067223 */ /* 0x004fe20000010006 */
[----:B------:R1:W2:Y:S02]  /*22670*/  I2F R172, R0 ;  /* 0x0000000000ac7306 */ /* 0x0002a40000201400 */
[----:B-1----:R-:W-:Y:S01]  /*22680*/  IABS R0, R2 ;  /* 0x0000000200007213 */ /* 0x002fe20000000000 */
[--C-:B------:R-:W-:Y:S02]  /*22690*/  IMAD.IADD R2, R223, 0x1, -R134.reuse ;  /* 0x00000001df027824 */ /* 0x100fe400078e0a86 */
[----:B--2---:R-:W-:Y:S05]  /*226a0*/  FFMA.FTZ R9, R172, -R216, R9 ;  /* 0x800000d8ac097223 */ /* 0x004fea0000010009 */
[----:B------:R1:W2:Y:S01]  /*226b0*/  I2F R176, R0 ;  /* 0x0000000000b07306 */ /* 0x0002a20000201400 */
[----:B------:R-:W-:Y:S01]  /*226c0*/  IMAD.IADD R134, R230, 0x1, -R134 ;  /* 0x00000001e6867824 */ /* 0x000fe200078e0a86 */
[----:B-1----:R-:W-:Y:S01]  /*226d0*/  IABS R0, R2 ;  /* 0x0000000200007213 */ /* 0x002fe20000000000 */
[----:B------:R-:W-:Y:S02]  /*226e0*/  IMAD.IADD R2, R224, 0x1, -R135 ;  /* 0x00000001e0027824 */ /* 0x000fe400078e0a87 */
[----:B--2---:R-:W-:Y:S01]  /*226f0*/  FFMA.FTZ R11, R176, -R216, R11 ;  /* 0x800000d8b00b7223 */ /* 0x004fe2000001000b */
[----:B------:R-:W-:Y:S04]  /*22700*/  FSEL R176, R9, -INF , !P1 ;  /* 0xff80000009b07808 */ /* 0x000fe80004800000 */
[----:B------:R1:W2:Y:S01]  /*22710*/  I2F R3, R0 ;  /* 0x0000000000037306 */ /* 0x0002a20000201400 */
[C---:B------:R-:W-:Y:S04]  /*22720*/  ISETP.GE.AND P1, PT, R135.reuse, R227, PT ;  /* 0x000000e38700720c */ /* 0x040fe80003f26270 */
[----:B------:R-:W-:Y:S02]  /*22730*/  ISETP.GE.OR P1, PT, R135, R233, !P1 ;  /* 0x000000e98700720c */ /* 0x000fe40004f26670 */
[----:B-1----:R-:W-:Y:S01]  /*22740*/  IABS R0, R2 ;  /* 0x0000000200007213 */ /* 0x002fe20000000000 */
[----:B------:R-:W-:Y:S02]  /*22750*/  IMAD.IADD R2, R229, 0x1, -R135 ;  /* 0x00000001e5027824 */ /* 0x000fe400078e0a87 */
[----:B--2---:R-:W-:Y:S01]  /*22760*/  FFMA.FTZ R5, R3, -R216, R5 ;  /* 0x800000d803057223 */ /* 0x004fe20000010005 */
[----:B------:R1:W2:Y:S01]  /*22770*/  I2F R175, R0 ;  /* 0x0000000000af7306 */ /* 0x0002a20000201400 */
[----:B------:R-:W-:Y:S01]  /*22780*/  IMAD.U32 R3, RZ, RZ, UR7 ;  /* 0x00000007ff037e24 */ /* 0x000fe2000f8e00ff */
[----:B-1----:R-:W-:Y:S01]  /*22790*/  IABS R0, R2 ;  /* 0x0000000200007213 */ /* 0x002fe20000000000 */
[----:B--2---:R-:W-:Y:S01]  /*227a0*/  FFMA.FTZ R12, R175, -R216, R12 ;  /* 0x800000d8af0c7223 */ /* 0x004fe2000001000c */
[----:B------:R-:W-:Y:S02]  /*227b0*/  FSEL R175, R8, -INF , !P3 ;  /* 0xff80000008af7808 */ /* 0x000fe40005800000 */
[C---:B------:R-:W-:Y:S01]  /*227c0*/  IADD3 R8, R132.reuse, 0x10, RZ ;  /* 0x0000001084087810 */ /* 0x040fe20007ffe0ff */
[----:B------:R-:W-:Y:S01]  /*227d0*/  IMAD.MOV.U32 R2, RZ, RZ, R0 ;  /* 0x000000ffff027224 */ /* 0x000fe200078e0000 */
[----:B------:R-:W-:Y:S01]  /*227e0*/  ISETP.GE.AND P3, PT, R132, R227, PT ;  /* 0x000000e38400720c */ /* 0x000fe20003f66270 */
[C-C-:B------:R-:W-:Y:S01]  /*227f0*/  IMAD.IADD R0, R223.reuse, 0x1, -R135.reuse ;  /* 0x00000001df007824 */ /* 0x140fe200078e0a87 */
[----:B------:R-:W-:Y:S01]  /*22800*/  FSEL R12, R12, -INF , !P2 ;  /* 0xff8000000c0c7808 */ /* 0x000fe20005000000 */
[----:B------:R1:W2:Y:S01]  /*22810*/  I2F R174, R2 ;  /* 0x0000000200ae7306 */ /* 0x0002a20000201400 */
[----:B------:R-:W-:Y:S01]  /*22820*/  ISETP.GE.OR P3, PT, R132, R233, !P3 ;  /* 0x000000e98400720c */ /* 0x000fe20005f66670 */
[----:B------:R-:W-:Y:S01]  /*22830*/  IMAD.IADD R4, R223, 0x1, -R8 ;  /* 0x00000001df047824 */ /* 0x000fe200078e0a08 */
[----:B------:R-:W-:Y:S02]  /*22840*/  IABS R0, R0 ;  /* 0x0000000000007213 */ /* 0x000fe40000000000 */
[----:B------:R-:W-:Y:S02]  /*22850*/  FSEL R178, R6, -INF , !P3 ;  /* 0xff80000006b27808 */ /* 0x000fe40005800000 */
[-C--:B------:R-:W-:Y:S02]  /*22860*/  ISETP.GE.AND P3, PT, R135, R228.reuse, PT ;  /* 0x000000e48700720c */ /* 0x080fe40003f66270 */
[----:B------:R-:W-:Y:S01]  /*22870*/  ISETP.GE.AND P2, PT, R133, R228, PT ;  /* 0x000000e48500720c */ /* 0x000fe20003f46270 */
[----:B------:R-:W3:Y:S01]  /*22880*/  I2F R173, R0 ;  /* 0x0000000000ad7306 */ /* 0x000ee20000201400 */
[-C--:B------:R-:W-:Y:S01]  /*22890*/  ISETP.GE.OR P3, PT, R135, R234.reuse, !P3 ;  /* 0x000000ea8700720c */ /* 0x080fe20005f66670 */
[----:B------:R-:W-:Y:S01]  /*228a0*/  IMAD.IADD R135, R230, 0x1, -R135 ;  /* 0x00000001e6877824 */ /* 0x000fe200078e0a87 */
[C---:B------:R-:W-:Y:S01]  /*228b0*/  ISETP.GE.OR P2, PT, R133.reuse, R234, !P2 ;  /* 0x000000ea8500720c */ /* 0x040fe20005746670 */
[----:B-1----:R-:W-:Y:S02]  /*228c0*/  IMAD.IADD R2, R224, 0x1, -R133 ;  /* 0x00000001e0027824 */ /* 0x002fe400078e0a85 */
[-C--:B--2---:R-:W-:Y:S05]  /*228d0*/  FFMA.FTZ R14, R174, -R216.reuse, R14 ;  /* 0x800000d8ae0e7223 */ /* 0x084fea000001000e */
[----:B------:R-:W-:Y:S02]  /*228e0*/  FSEL R14, R14, -INF , !P6 ;  /* 0xff8000000e0e7808 */ /* 0x000fe40007000000 */
[----:B------:R-:W-:Y:S01]  /*228f0*/  ISETP.GE.AND P6, PT, R133, R227, PT ;  /* 0x000000e38500720c */ /* 0x000fe20003fc6270 */
[----:B---3--:R-:W-:Y:S01]  /*22900*/  FFMA.FTZ R16, R173, -R216, R16 ;  /* 0x800000d8ad107223 */ /* 0x008fe20000010010 */
[----:B------:R-:W-:Y:S01]  /*22910*/  IABS R0, R2 ;  /* 0x0000000200007213 */ /* 0x000fe20000000000 */
[----:B------:R-:W-:Y:S01]  /*22920*/  IMAD.U32 R2, RZ, RZ, UR6 ;  /* 0x00000006ff027e24 */ /* 0x000fe2000f8e00ff */
[----:B------:R-:W-:Y:S02]  /*22930*/  FSEL R173, R11, -INF , !P4 ;  /* 0xff8000000bad7808 */ /* 0x000fe40006000000 */
[C---:B------:R-:W-:Y:S01]  /*22940*/  ISETP.GE.AND P4, PT, R133.reuse, R226, PT ;  /* 0x000000e28500720c */ /* 0x040fe20003f86270 */
[----:B------:R1:W2:Y:S01]  /*22950*/  I2F R172, R0 ;  /* 0x0000000000ac7306 */ /* 0x0002a20000201400 */
[C---:B------:R-:W-:Y:S02]  /*22960*/  ISETP.GE.OR P6, PT, R133.reuse, R233, !P6 ;  /* 0x000000e98500720c */ /* 0x040fe400077c6670 */
[----:B------:R-:W-:Y:S02]  /*22970*/  ISETP.GE.OR P4, PT, R133, R232, !P4 ;  /* 0x000000e88500720c */ /* 0x000fe40006786670 */
[----:B------:R-:W-:Y:S02]  /*22980*/  FSEL R16, R16, -INF , !P3 ;  /* 0xff80000010107808 */ /* 0x000fe40005800000 */
[C---:B------:R-:W-:Y:S04]  /*22990*/  ISETP.GE.AND P3, PT, R8.reuse, R226, PT ;  /* 0x000000e20800720c */ /* 0x040fe80003f66270 */
[----:B------:R-:W-:Y:S01]  /*229a0*/  ISETP.GE.OR P3, PT, R8, R232, !P3 ;  /* 0x000000e80800720c */ /* 0x000fe20005f66670 */
[----:B-1----:R1:W3:Y:S01]  /*229b0*/  LD.E R0, [R2.64+0xdc] ;  /* 0x0000dc0402007980 */ /* 0x0022e2000c101900 */
[----:B--2---:R-:W-:Y:S05]  /*229c0*/  FFMA.FTZ R13, R172, -R216, R13 ;  /* 0x800000d8ac0d7223 */ /* 0x004fea000001000d */
[----:B------:R-:W-:Y:S02]  /*229d0*/  FSEL R13, R13, -INF , !P4 ;  /* 0xff8000000d0d7808 */ /* 0x000fe40006000000 */
[C---:B------:R-:W-:Y:S04]  /*229e0*/  ISETP.GE.AND P4, PT, R8.reuse, R225, PT ;  /* 0x000000e10800720c */ /* 0x040fe80003f86270 */
[----:B------:R-:W-:Y:S02]  /*229f0*/  ISETP.GE.OR P4, PT, R8, R231, !P4 ;  /* 0x000000e70800720c */ /* 0x000fe40006786670 */
[----:B-1----:R-:W-:Y:S01]  /*22a00*/  IABS R3, R134 ;  /* 0x0000008600037213 */ /* 0x002fe20000000000 */
[--C-:B------:R-:W-:Y:S03]  /*22a10*/  IMAD.IADD R2, R229, 0x1, -R133.reuse ;  /* 0x00000001e5027824 */ /* 0x100fe600078e0a85 */
[----:B------:R1:W2:Y:S02]  /*22a20*/  I2F R172, R3 ;  /* 0x0000000300ac7306 */ /* 0x0002a40000201400 */
[----:B------:R-:W-:Y:S08]  /*22a30*/  IABS R2, R2 ;  /* 0x0000000200027213 */ /* 0x000ff00000000000 */
[----:B------:R4:W5:Y:S01]  /*22a40*/  I2F R134, R2 ;  /* 0x0000000200867306 */ /* 0x0009620000201400 */
[----:B-1----:R-:W-:Y:S02]  /*22a50*/  IMAD.IADD R3, R223, 0x1, -R133 ;  /* 0x00000001df037824 */ /* 0x002fe400078e0a85 */
[----:B--2---:R-:W-:Y:S01]  /*22a60*/  FFMA.FTZ R7, R172, -R216, R7 ;  /* 0x800000d8ac077223 */ /* 0x004fe20000010007 */
[----:B------:R-:W-:Y:S02]  /*22a70*/  FSEL R172, R5, -INF , !P5 ;  /* 0xff80000005ac7808 */ /* 0x000fe40006800000 */
[----:B------:R-:W-:Y:S02]  /*22a80*/  ISETP.GE.AND P5, PT, R133, R225, PT ;  /* 0x000000e18500720c */ /* 0x000fe40003fa6270 */
[----:B------:R-:W-:Y:S02]  /*22a90*/  FSEL R174, R7, -INF , !P0 ;  /* 0xff80000007ae7808 */ /* 0x000fe40004000000 */
[----:B------:R-:W-:Y:S01]  /*22aa0*/  ISETP.GE.OR P5, PT, R133, R231, !P5 ;  /* 0x000000e78500720c */ /* 0x000fe20006fa6670 */
[----:B------:R-:W-:Y:S01]  /*22ab0*/  IMAD.IADD R133, R230, 0x1, -R133 ;  /* 0x00000001e6857824 */ /* 0x000fe200078e0a85 */
[----:B----4-:R-:W-:Y:S01]  /*22ac0*/  IABS R2, R3 ;  /* 0x0000000300027213 */ /* 0x010fe20000000000 */
[--C-:B------:R-:W-:Y:S01]  /*22ad0*/  IMAD.IADD R3, R224, 0x1, -R8.reuse ;  /* 0x00000001e0037824 */ /* 0x100fe200078e0a08 */
[----:B------:R-:W-:Y:S01]  /*22ae0*/  ISETP.GE.AND P0, PT, R8, R228, PT ;  /* 0x000000e40800720c */ /* 0x000fe20003f06270 */
[----:B-----5:R-:W-:Y:S01]  /*22af0*/  FFMA.FTZ R15, R134, -R216, R15 ;  /* 0x800000d8860f7223 */ /* 0x020fe2000001000f */
[----:B------:R-:W-:Y:S01]  /*22b00*/  IABS R5, R133 ;  /* 0x0000008500057213 */ /* 0x000fe20000000000 */
[----:B------:R1:W2:Y:S01]  /*22b10*/  I2F R10, R2 ;  /* 0x00000002000a7306 */ /* 0x0002a20000201400 */
[C---:B------:R-:W-:Y:S02]  /*22b20*/  ISETP.GE.OR P0, PT, R8.reuse, R234, !P0 ;  /* 0x000000ea0800720c */ /* 0x040fe40004706670 */
[----:B------:R-:W-:Y:S02]  /*22b30*/  FSEL R15, R15, -INF , !P5 ;  /* 0xff8000000f0f7808 */ /* 0x000fe40006800000 */
[C---:B------:R-:W-:Y:S04]  /*22b40*/  ISETP.GE.AND P5, PT, R8.reuse, R227, PT ;  /* 0x000000e30800720c */ /* 0x040fe80003fa6270 */
[----:B------:R-:W-:Y:S02]  /*22b50*/  ISETP.GE.OR P5, PT, R8, R233, !P5 ;  /* 0x000000e90800720c */ /* 0x000fe40006fa6670 */
[----:B-1----:R-:W-:Y:S01]  /*22b60*/  IABS R2, R3 ;  /* 0x0000000300027213 */ /* 0x002fe20000000000 */
[-C--:B--2---:R-:W-:Y:S01]  /*22b70*/  FFMA.FTZ R17, R10, -R216.reuse, R17 ;  /* 0x800000d80a117223 */ /* 0x084fe20000010011 */
[----:B------:R-:W-:Y:S01]  /*22b80*/  IABS R3, R135 ;  /* 0x0000008700037213 */ /* 0x000fe20000000000 */
[----:B------:R-:W1:Y:S03]  /*22b90*/  I2F R10, R5 ;  /* 0x00000005000a7306 */ /* 0x000e660000201400 */
[----:B------:R-:W-:Y:S07]  /*22ba0*/  FSEL R17, R17, -INF , !P2 ;  /* 0xff80000011117808 */ /* 0x000fee0005000000 */
[----:B------:R2:W4:Y:S10]  /*22bb0*/  I2F R6, R2 ;  /* 0x0000000200067306 */ /* 0x0005340000201400 */
[----:B------:R5:W5:Y:S01]  /*22bc0*/  I2F R135, R3 ;  /* 0x0000000300877306 */ /* 0x000b620000201400 */
[-C--:B-1----:R-:W-:Y:S05]  /*22bd0*/  FFMA.FTZ R19, R10, -R216.reuse, R19 ;  /* 0x800000d80a137223 */ /* 0x082fea0000010013 */
[----:B------:R-:W-:Y:S01]  /*22be0*/  FSEL R19, R19, -INF , !P6 ;  /* 0xff80000013137808 */ /* 0x000fe20007000000 */
[----:B--2---:R-:W-:Y:S02]  /*22bf0*/  IMAD.IADD R2, R229, 0x1, -R8 ;  /* 0x00000001e5027824 */ /* 0x004fe400078e0a08 */
[----:B----4-:R-:W-:Y:S02]  /*22c00*/  FFMA.FTZ R24, R6, -R216, R24 ;  /* 0x800000d806187223 */ /* 0x010fe40000010018 */
[----:B------:R-:W-:Y:S01]  /*22c10*/  IMAD.IADD R8, R230, 0x1, -R8 ;  /* 0x00000001e6087824 */ /* 0x000fe200078e0a08 */
[----:B------:R-:W-:Y:S02]  /*22c20*/  IABS R2, R2 ;  /* 0x0000000200027213 */ /* 0x000fe40000000000 */
[----:B------:R-:W-:Y:S02]  /*22c30*/  FSEL R24, R24, -INF , !P3 ;  /* 0xff80000018187808 */ /* 0x000fe40005800000 */
[----:B------:R1:W2:Y:S01]  /*22c40*/  I2F R9, R2 ;  /* 0x0000000200097306 */ /* 0x0002a20000201400 */
[----:B-----5:R-:W-:Y:S01]  /*22c50*/  IADD3 R3, R132, 0x11, RZ ;  /* 0x0000001184037810 */ /* 0x020fe20007ffe0ff */
[----:B------:R-:W-:Y:S03]  /*22c60*/  FFMA.FTZ R18, R135, -R216, R18 ;  /* 0x800000d887127223 */ /* 0x000fe60000010012 */
[C---:B------:R-:W-:Y:S01]  /*22c70*/  ISETP.GE.AND P2, PT, R3.reuse, R226, PT ;  /* 0x000000e20300720c */ /* 0x040fe20003f46270 */
[--C-:B------:R-:W-:Y:S01]  /*22c80*/  IMAD.IADD R6, R224, 0x1, -R3.reuse ;  /* 0x00000001e0067824 */ /* 0x100fe200078e0a03 */
[----:B------:R-:W-:Y:S01]  /*22c90*/  ISETP.GE.AND P3, PT, R3, R225, PT ;  /* 0x000000e10300720c */ /* 0x000fe20003f66270 */
[--C-:B------:R-:W-:Y:S01]  /*22ca0*/  IMAD.IADD R5, R223, 0x1, -R3.reuse ;  /* 0x00000001df057824 */ /* 0x100fe200078e0a03 */
[----:B------:R-:W-:Y:S02]  /*22cb0*/  FSEL R18, R18, -INF , !P1 ;  /* 0xff80000012127808 */ /* 0x000fe40004800000 */
[C---:B------:R-:W-:Y:S02]  /*22cc0*/  ISETP.GE.AND P1, PT, R3.reuse, R228, PT ;  /* 0x000000e40300720c */ /* 0x040fe40003f26270 */
[C---:B------:R-:W-:Y:S02]  /*22cd0*/  ISETP.GE.OR P2, PT, R3.reuse, R232, !P2 ;  /* 0x000000e80300720c */ /* 0x040fe40005746670 */
[C---:B------:R-:W-:Y:S02]  /*22ce0*/  ISETP.GE.OR P3, PT, R3.reuse, R231, !P3 ;  /* 0x000000e70300720c */ /* 0x040fe40005f66670 */
[----:B------:R-:W-:Y:S02]  /*22cf0*/  ISETP.GE.OR P1, PT, R3, R234, !P1 ;  /* 0x000000ea0300720c */ /* 0x000fe40004f26670 */
[----:B-1----:R-:W-:Y:S01]  /*22d00*/  IABS R2, R4 ;  /* 0x0000000400027213 */ /* 0x002fe20000000000 */
[----:B--2---:R-:W-:Y:S04]  /*22d10*/  FFMA.FTZ R26, R9, -R216, R26 ;  /* 0x800000d8091a7223 */ /* 0x004fe8000001001a */
[----:B------:R-:W-:Y:S01]  /*22d20*/  IMAD.MOV.U32 R4, RZ, RZ, R2 ;  /* 0x000000ffff047224 */ /* 0x000fe200078e0002 */
[----:B------:R-:W-:Y:S02]  /*22d30*/  IABS R2, R6 ;  /* 0x0000000600027213 */ /* 0x000fe40000000000 */
[----:B------:R-:W-:Y:S01]  /*22d40*/  FSEL R26, R26, -INF , !P4 ;  /* 0xff8000001a1a7808 */ /* 0x000fe20006000000 */
[----:B------:R1:W2:Y:S01]  /*22d50*/  I2F R6, R4 ;  /* 0x0000000400067306 */ /* 0x0002a20000201400 */
[C---:B------:R-:W-:Y:S04]  /*22d60*/  ISETP.GE.AND P4, PT, R3.reuse, R227, PT ;  /* 0x000000e30300720c */ /* 0x040fe80003f86270 */
[----:B------:R-:W-:Y:S05]  /*22d70*/  ISETP.GE.OR P4, PT, R3, R233, !P4 ;  /* 0x000000e90300720c */ /* 0x000fea0006786670 */
[----:B------:R-:W4:Y:S01]  /*22d80*/  I2F R2, R2 ;  /* 0x0000000200027306 */ /* 0x000f220000201400 */
[--C-:B-1----:R-:W-:Y:S02]  /*22d90*/  IMAD.IADD R4, R229, 0x1, -R3.reuse ;  /* 0x00000001e5047824 */ /* 0x102fe400078e0a03 */
[----:B--2---:R-:W-:Y:S02]  /*22da0*/  FFMA.FTZ R20, R6, -R216, R20 ;  /* 0x800000d806147223 */ /* 0x004fe40000010014 */
[----:B------:R-:W-:Y:S01]  /*22db0*/  IMAD.IADD R3, R230, 0x1, -R3 ;  /* 0x00000001e6037824 */ /* 0x000fe200078e0a03 */
[----:B------:R-:W-:Y:S02]  /*22dc0*/  IABS R4, R4 ;  /* 0x0000000400047213 */ /* 0x000fe40000000000 */
[----:B------:R-:W-:Y:S02]  /*22dd0*/  FSEL R20, R20, -INF , !P0 ;  /* 0xff80000014147808 */ /* 0x000fe40004000000 */
[----:B------:R1:W2:Y:S01]  /*22de0*/  I2F R9, R4 ;  /* 0x0000000400097306 */ /* 0x0002a20000201400 */
[----:B----4-:R-:W-:Y:S01]  /*22df0*/  FFMA.FTZ R25, R2, -R216, R25 ;  /* 0x800000d802197223 */ /* 0x010fe20000010019 */
[C---:B------:R-:W-:Y:S02]  /*22e00*/  IADD3 R2, R132.reuse, 0x18, RZ ;  /* 0x0000001884027810 */ /* 0x040fe40007ffe0ff */
[----:B------:R-:W-:Y:S02]  /*22e10*/  IADD3 R132, R132, 0x19, RZ ;  /* 0x0000001984847810 */ /* 0x000fe40007ffe0ff */
[C---:B------:R-:W-:Y:S02]  /*22e20*/  ISETP.GE.AND P0, PT, R2.reuse, R226, PT ;  /* 0x000000e20200720c */ /* 0x040fe40003f06270 */
[----:B------:R-:W-:Y:S02]  /*22e30*/  FSEL R25, R25, -INF , !P2 ;  /* 0xff80000019197808 */ /* 0x000fe40005000000 */
[C---:B------:R-:W-:Y:S02]  /*22e40*/  ISETP.GE.AND P2, PT, R2.reuse, R225, PT ;  /* 0x000000e10200720c */ /* 0x040fe40003f46270 */
[C---:B------:R-:W-:Y:S02]  /*22e50*/  ISETP.GE.AND P6, PT, R2.reuse, R228, PT ;  /* 0x000000e40200720c */ /* 0x040fe40003fc6270 */
[C---:B------:R-:W-:Y:S02]  /*22e60*/  ISETP.GE.OR P0, PT, R2.reuse, R232, !P0 ;  /* 0x000000e80200720c */ /* 0x040fe40004706670 */
[C---:B------:R-:W-:Y:S02]  /*22e70*/  ISETP.GE.OR P2, PT, R2.reuse, R231, !P2 ;  /* 0x000000e70200720c */ /* 0x040fe40005746670 */
[----:B------:R-:W-:Y:S02]  /*22e80*/  ISETP.GE.OR P6, PT, R2, R234, !P6 ;  /* 0x000000ea0200720c */ /* 0x000fe400077c6670 */
[----:B-1----:R-:W-:Y:S01]  /*22e90*/  IABS R4, R5 ;  /* 0x0000000500047213 */ /* 0x002fe20000000000 */
[--C-:B------:R-:W-:Y:S02]  /*22ea0*/  IMAD.IADD R5, R224, 0x1, -R2.reuse ;  /* 0x00000001e0057824 */ /* 0x100fe400078e0a02 */
[-C--:B--2---:R-:W-:Y:S01]  /*22eb0*/  FFMA.FTZ R27, R9, -R216.reuse, R27 ;  /* 0x800000d8091b7223 */ /* 0x084fe2000001001b */
[----:B------:R1:W2:Y:S04]  /*22ec0*/  I2F R6, R4 ;  /* 0x0000000400067306 */ /* 0x0002a80000201400 */
[----:B------:R-:W-:Y:S02]  /*22ed0*/  FSEL R27, R27, -INF , !P3 ;  /* 0xff8000001b1b7808 */ /* 0x000fe40005800000 */
[C---:B------:R-:W-:Y:S04]  /*22ee0*/  ISETP.GE.AND P3, PT, R2.reuse, R227, PT ;  /* 0x000000e30200720c */ /* 0x040fe80003f66270 */
[----:B------:R-:W-:Y:S02]  /*22ef0*/  ISETP.GE.OR P3, PT, R2, R233, !P3 ;  /* 0x000000e90200720c */ /* 0x000fe40005f66670 */
[----:B-1----:R-:W-:Y:S01]  /*22f00*/  IABS R4, R5 ;  /* 0x0000000500047213 */ /* 0x002fe20000000000 */
[----:B--2---:R-:W-:Y:S01]  /*22f10*/  FFMA.FTZ R21, R6, -R216, R21 ;  /* 0x800000d806157223 */ /* 0x004fe20000010015 */
[----:B------:R-:W-:Y:S02]  /*22f20*/  IABS R5, R8 ;  /* 0x0000000800057213 */ /* 0x000fe40000000000 */
[----:B------:R1:W2:Y:S02]  /*22f30*/  I2F R7, R4 ;  /* 0x0000000400077306 */ /* 0x0002a40000201400 */
[----:B------:R-:W-:Y:S02]  /*22f40*/  FSEL R21, R21, -INF , !P1 ;  /* 0xff80000015157808 */ /* 0x000fe40004800000 */
[C---:B------:R-:W-:Y:S04]  /*22f50*/  ISETP.GE.AND P1, PT, R132.reuse, R226, PT ;  /* 0x000000e28400720c */ /* 0x040fe80003f26270 */
[----:B------:R-:W-:Y:S02]  /*22f60*/  ISETP.GE.OR P1, PT, R132, R232, !P1 ;  /* 0x000000e88400720c */ /* 0x000fe40004f26670 */
[----:B------:R4:W5:Y:S01]  /*22f70*/  I2F R10, R5 ;  /* 0x00000005000a7306 */ /* 0x0009620000201400 */
[----:B-1----:R-:W-:Y:S02]  /*22f80*/  IMAD.IADD R4, R229, 0x1, -R2 ;  /* 0x00000001e5047824 */ /* 0x002fe400078e0a02 */
[----:B--2---:R-:W-:Y:S03]  /*22f90*/  FFMA.FTZ R28, R7, -R216, R28 ;  /* 0x800000d8071c7223 */ /* 0x004fe6000001001c */
[----:B------:R-:W-:Y:S02]  /*22fa0*/  IABS R4, R4 ;  /* 0x0000000400047213 */ /* 0x000fe40000000000 */
[----:B------:R-:W-:Y:S02]  /*22fb0*/  FSEL R28, R28, -INF , !P0 ;  /* 0xff8000001c1c7808 */ /* 0x000fe40004000000 */
[C---:B------:R-:W-:Y:S01]  /*22fc0*/  ISETP.GE.AND P0, PT, R132.reuse, R225, PT ;  /* 0x000000e18400720c */ /* 0x040fe20003f06270 */
[----:B------:R1:W2:Y:S01]  /*22fd0*/  I2F R6, R4 ;  /* 0x0000000400067306 */ /* 0x0002a20000201400 */
[----:B----4-:R-:W-:Y:S02]  /*22fe0*/  IMAD.IADD R5, R223, 0x1, -R2 ;  /* 0x00000001df057824 */ /* 0x010fe400078e0a02 */
[----:B------:R-:W-:Y:S01]  /*22ff0*/  ISETP.GE.OR P0, PT, R132, R231, !P0 ;  /* 0x000000e78400720c */ /* 0x000fe20004706670 */
[----:B-----5:R-:W-:Y:S02]  /*23000*/  FFMA.FTZ R22, R10, -R216, R22 ;  /* 0x800000d80a167223 */ /* 0x020fe40000010016 */
[----:B------:R-:W-:Y:S03]  /*23010*/  IMAD.IADD R2, R230, 0x1, -R2 ;  /* 0x00000001e6027824 */ /* 0x000fe600078e0a02 */
[----:B------:R-:W-:Y:S02]  /*23020*/  FSEL R22, R22, -INF , !P5 ;  /* 0xff80000016167808 */ /* 0x000fe40006800000 */
[C---:B------:R-:W-:Y:S04]  /*23030*/  ISETP.GE.AND P5, PT, R132.reuse, R228, PT ;  /* 0x000000e48400720c */ /* 0x040fe80003fa6270 */
[----:B------:R-:W-:Y:S02]  /*23040*/  ISETP.GE.OR P5, PT, R132, R234, !P5 ;  /* 0x000000ea8400720c */ /* 0x000fe40006fa6670 */
[----:B-1----:R-:W-:Y:S01]  /*23050*/  IABS R4, R5 ;  /* 0x0000000500047213 */ /* 0x002fe20000000000 */
[----:B------:R-:W-:Y:S02]  /*23060*/  IMAD.IADD R5, R224, 0x1, -R132 ;  /* 0x00000001e0057824 */ /* 0x000fe400078e0a84 */
[-C--:B--2---:R-:W-:Y:S01]  /*23070*/  FFMA.FTZ R30, R6, -R216.reuse, R30 ;  /* 0x800000d8061e7223 */ /* 0x084fe2000001001e */
[----:B------:R1:W2:Y:S04]  /*23080*/  I2F R9, R4 ;  /* 0x0000000400097306 */ /* 0x0002a80000201400 */
[----:B------:R-:W-:Y:S02]  /*23090*/  FSEL R30, R30, -INF , !P2 ;  /* 0xff8000001e1e7808 */ /* 0x000fe40005000000 */
[C---:B------:R-:W-:Y:S04]  /*230a0*/  ISETP.GE.AND P2, PT, R132.reuse, R227, PT ;  /* 0x000000e38400720c */ /* 0x040fe80003f46270 */
[----:B------:R-:W-:Y:S02]  /*230b0*/  ISETP.GE.OR P2, PT, R132, R233, !P2 ;  /* 0x000000e98400720c */ /* 0x000fe40005746670 */
[----:B-1----:R-:W-:Y:S01]  /*230c0*/  IABS R4, R5 ;  /* 0x0000000500047213 */ /* 0x002fe20000000000 */
[-C--:B--2---:R-:W-:Y:S03]  /*230d0*/  FFMA.FTZ R32, R9, -R216.reuse, R32 ;  /* 0x800000d809207223 */ /* 0x084fe60000010020 */
[----:B------:R1:W2:Y:S02]  /*230e0*/  I2F R8, R4 ;  /* 0x0000000400087306 */ /* 0x0002a40000201400 */
[----:B------:R-:W-:Y:S02]  /*230f0*/  FSEL R32, R32, -INF , !P6 ;  /* 0xff80000020207808 */ /* 0x000fe40007000000 */
[----:B-1----:R-:W-:Y:S01]  /*23100*/  IABS R4, R3 ;  /* 0x0000000300047213 */ /* 0x002fe20000000000 */
[--C-:B------:R-:W-:Y:S02]  /*23110*/  IMAD.IADD R3, R229, 0x1, -R132.reuse ;  /* 0x00000001e5037824 */ /* 0x100fe400078e0a84 */
[-C--:B--2---:R-:W-:Y:S03]  /*23120*/  FFMA.FTZ R29, R8, -R216.reuse, R29 ;  /* 0x800000d8081d7223 */ /* 0x084fe6000001001d */
[----:B------:R1:W2:Y:S01]  /*23130*/  I2F R7, R4 ;  /* 0x0000000400077306 */ /* 0x0002a20000201400 */
[----:B------:R-:W-:Y:S02]  /*23140*/  IABS R3, R3 ;  /* 0x0000000300037213 */ /* 0x000fe40000000000 */
[----:B------:R-:W-:Y:S07]  /*23150*/  FSEL R29, R29, -INF , !P1 ;  /* 0xff8000001d1d7808 */ /* 0x000fee0004800000 */
[----:B------:R4:W5:Y:S01]  /*23160*/  I2F R5, R3 ;  /* 0x0000000300057306 */ /* 0x0009620000201400 */
[--C-:B-1----:R-:W-:Y:S02]  /*23170*/  IMAD.IADD R4, R223, 0x1, -R132.reuse ;  /* 0x00000001df047824 */ /* 0x102fe400078e0a84 */
[----:B--2---:R-:W-:Y:S05]  /*23180*/  FFMA.FTZ R23, R7, -R216, R23 ;  /* 0x800000d807177223 */ /* 0x004fea0000010017 */
[----:B------:R-:W-:Y:S02]  /*23190*/  FSEL R23, R23, -INF , !P4 ;  /* 0xff80000017177808 */ /* 0x000fe40006000000 */
[----:B----4-:R-:W-:Y:S01]  /*231a0*/  IABS R3, R4 ;  /* 0x0000000400037213 */ /* 0x010fe20000000000 */
[----:B-----5:R-:W-:Y:S01]  /*231b0*/  FFMA.FTZ R31, R5, -R216, R31 ;  /* 0x800000d8051f7223 */ /* 0x020fe2000001001f */
[----:B------:R-:W-:Y:S01]  /*231c0*/  IABS R4, R2 ;  /* 0x0000000200047213 */ /* 0x000fe20000000000 */
[----:B------:R-:W-:Y:S03]  /*231d0*/  IMAD.IADD R2, R230, 0x1, -R132 ;  /* 0x00000001e6027824 */ /* 0x000fe600078e0a84 */
[----:B------:R-:W-:Y:S01]  /*231e0*/  FSEL R31, R31, -INF , !P0 ;  /* 0xff8000001f1f7808 */ /* 0x000fe20004000000 */
[----:B------:R-:W1:Y:S01]  /*231f0*/  I2F R3, R3 ;  /* 0x0000000300037306 */ /* 0x000e620000201400 */
[----:B------:R-:W-:Y:S09]  /*23200*/  IABS R2, R2 ;  /* 0x0000000200027213 */ /* 0x000ff20000000000 */
[----:B------:R-:W2:Y:S10]  /*23210*/  I2F R2, R2 ;  /* 0x0000000200027306 */ /* 0x000eb40000201400 */
[----:B------:R-:W4:Y:S01]  /*23220*/  I2F R4, R4 ;  /* 0x0000000400047306 */ /* 0x000f220000201400 */
[-C--:B-1----:R-:W-:Y:S01]  /*23230*/  FFMA.FTZ R33, R3, -R216.reuse, R33 ;  /* 0x800000d803217223 */ /* 0x082fe20000010021 */
[----:B------:R-:W-:Y:S04]  /*23240*/  FMNMX.FTZ R3, R177, R137, !PT ;  /* 0x00000089b1037209 */ /* 0x000fe80007810000 */
[----:B------:R-:W-:Y:S01]  /*23250*/  FSEL R33, R33, -INF , !P5 ;  /* 0xff80000021217808 */ /* 0x000fe20006800000 */
[----:B--2---:R-:W-:Y:S01]  /*23260*/  FFMA.FTZ R35, R2, -R216, R35 ;  /* 0x800000d802237223 */ /* 0x004fe20000010023 */
[----:B------:R-:W-:Y:S04]  /*23270*/  FMNMX.FTZ R2, R175, R136, !PT ;  /* 0x00000088af027209 */ /* 0x000fe80007810000 */
[----:B------:R-:W-:Y:S02]  /*23280*/  FMNMX.FTZ R134, R176, R2, !PT ;  /* 0x00000002b0867209 */ /* 0x000fe40007810000 */
[----:B------:R-:W-:Y:S02]  /*23290*/  FMNMX.FTZ R2, R173, R3, !PT ;  /* 0x00000003ad027209 */ /* 0x000fe40007810000 */
[----:B------:R-:W-:Y:S01]  /*232a0*/  FMNMX.FTZ R134, R12, R134, !PT ;  /* 0x000000860c867209 */ /* 0x000fe20007810000 */
[----:B----4-:R-:W-:Y:S01]  /*232b0*/  FFMA.FTZ R34, R4, -R216, R34 ;  /* 0x800000d804227223 */ /* 0x010fe20000010022 */
        /* <DEDUP_REMOVED lines=23> */
[----:B------:R-:W-:Y:S01]  /*23430*/  FMNMX.FTZ R3, R23, R3, !PT ;  /* 0x0000000317037209 */ /* 0x000fe20007810000 */
[----:B------:R-:W1:Y:S01]  /*23440*/  SHFL.BFLY PT, R4, R134, 0x2, 0x1f ;  /* 0x0c401f0086047f89 */ /* 0x000e6200000e0000 */
[----:B------:R-:W-:Y:S02]  /*23450*/  FMNMX.FTZ R132, R33, R132, !PT ;  /* 0x0000008421847209 */ /* 0x000fe40007810000 */
[----:B------:R-:W-:Y:S02]  /*23460*/  FMNMX.FTZ R133, R31, R2, !PT ;  /* 0x000000021f857209 */ /* 0x000fe40007810000 */
[----:B------:R-:W-:Y:S02]  /*23470*/  FMNMX.FTZ R2, R34, R3, !PT ;  /* 0x0000000322027209 */ /* 0x000fe40007810000 */
[----:B------:R-:W-:Y:S01]  /*23480*/  FSEL R35, R35, -INF , !P2 ;  /* 0xff80000023237808 */ /* 0x000fe20005000000 */
[----:B------:R-:W2:Y:S03]  /*23490*/  SHFL.BFLY PT, R5, R132, 0x2, 0x1f ;  /* 0x0c401f0084057f89 */ /* 0x000ea600000e0000 */
[----:B------:R-:W-:Y:S05]  /*234a0*/  FMNMX.FTZ R2, R35, R2, !PT ;  /* 0x0000000223027209 */ /* 0x000fea0007810000 */
[----:B------:R-:W4:Y:S01]  /*234b0*/  SHFL.BFLY PT, R3, R133, 0x2, 0x1f ;  /* 0x0c401f0085037f89 */ /* 0x000f2200000e0000 */
[----:B-1----:R-:W-:Y:S07]  /*234c0*/  FMNMX.FTZ R134, R134, R4, !PT ;  /* 0x0000000486867209 */ /* 0x002fee0007810000 */
[----:B------:R-:W1:Y:S01]  /*234d0*/  SHFL.BFLY PT, R135, R2, 0x2, 0x1f ;  /* 0x0c401f0002877f89 */ /* 0x000e6200000e0000 */
[----:B--2---:R-:W-:Y:S07]  /*234e0*/  FMNMX.FTZ R132, R132, R5, !PT ;  /* 0x0000000584847209 */ /* 0x004fee0007810000 */
[----:B------:R-:W2:Y:S01]  /*234f0*/  SHFL.BFLY PT, R5, R132, 0x1, 0x1f ;  /* 0x0c201f0084057f89 */ /* 0x000ea200000e0000 */
[----:B----4-:R-:W-:Y:S07]  /*23500*/  FMNMX.FTZ R133, R133, R3, !PT ;  /* 0x0000000385857209 */ /* 0x010fee0007810000 */
[----:B------:R-:W4:Y:S01]  /*23510*/  SHFL.BFLY PT, R3, R134, 0x1, 0x1f ;  /* 0x0c201f0086037f89 */ /* 0x000f2200000e0000 */
[----:B-1----:R-:W-:Y:S07]  /*23520*/  FMNMX.FTZ R135, R2, R135, !PT ;  /* 0x0000008702877209 */ /* 0x002fee0007810000 */
[----:B------:R-:W1:Y:S01]  /*23530*/  SHFL.BFLY PT, R4, R133, 0x1, 0x1f ;  /* 0x0c201f0085047f89 */ /* 0x000e6200000e0000 */
[----:B--2---:R-:W-:Y:S07]  /*23540*/  FMNMX.FTZ R132, R132, R5, !PT ;  /* 0x0000000584847209 */ /* 0x004fee0007810000 */
[----:B------:R-:W2:Y:S01]  /*23550*/  SHFL.BFLY PT, R6, R135, 0x1, 0x1f ;  /* 0x0c201f0087067f89 */ /* 0x000ea200000e0000 */
[----:B------:R-:W-:Y:S01]  /*23560*/  FSETP.NEU.FTZ.AND P2, PT, R132, -INF , PT ;  /* 0xff8000008400780b */ /* 0x000fe20003f5d000 */
[----:B---3--:R-:W-:Y:S01]  /*23570*/  FMUL.FTZ R8, R0, R132 ;  /* 0x0000008400087220 */ /* 0x008fe20000410000 */
[----:B----4-:R-:W-:Y:S04]  /*23580*/  FMNMX.FTZ R134, R134, R3, !PT ;  /* 0x0000000386867209 */ /* 0x010fe80007810000 */
[----:B------:R-:W-:Y:S02]  /*23590*/  FSEL R8, R8, RZ, P2 ;  /* 0x000000ff08087208 */ /* 0x000fe40001000000 */
[----:B------:R-:W-:Y:S01]  /*235a0*/  FSETP.NEU.FTZ.AND P1, PT, R134, -INF , PT ;  /* 0xff8000008600780b */ /* 0x000fe20003f3d000 */
[----:B------:R-:W-:Y:S02]  /*235b0*/  FMUL.FTZ R10, R0, R134 ;  /* 0x00000086000a7220 */ /* 0x000fe40000410000 */
[--C-:B------:R-:W-:Y:S01]  /*235c0*/  FFMA.FTZ R186, R16, R0, -R8.reuse ;  /* 0x0000000010ba7223 */ /* 0x100fe20000010808 */
[----:B-1----:R-:W-:Y:S01]  /*235d0*/  FMNMX.FTZ R133, R133, R4, !PT ;  /* 0x0000000485857209 */ /* 0x002fe20007810000 */
[-CC-:B------:R-:W-:Y:S01]  /*235e0*/  FFMA.FTZ R190, R20, R0.reuse, -R8.reuse ;  /* 0x0000000014be7223 */ /* 0x180fe20000010808 */
[----:B------:R-:W-:Y:S01]  /*235f0*/  FSEL R4, R132, RZ, P2 ;  /* 0x000000ff84047208 */ /* 0x000fe20001000000 */
[-CC-:B------:R-:W-:Y:S01]  /*23600*/  FFMA.FTZ R191, R21, R0.reuse, -R8.reuse ;  /* 0x0000000015bf7223 */ /* 0x180fe20000010808 */
[----:B------:R-:W-:Y:S01]  /*23610*/  FSEL R10, R10, RZ, P1 ;  /* 0x000000ff0a0a7208 */ /* 0x000fe20000800000 */
[-CC-:B------:R-:W-:Y:S01]  /*23620*/  FFMA.FTZ R198, R32, R0.reuse, -R8.reuse ;  /* 0x0000000020c67223 */ /* 0x180fe20000010808 */
[----:B------:R-:W-:Y:S01]  /*23630*/  FSETP.NEU.FTZ.AND P0, PT, R133, -INF , PT ;  /* 0xff8000008500780b */ /* 0x000fe20003f1d000 */
[-C--:B------:R-:W-:Y:S01]  /*23640*/  FFMA.FTZ R240, R33, R0.reuse, -R8 ;  /* 0x0000000021f07223 */ /* 0x080fe20000010808 */
[----:B------:R-:W-:Y:S01]  /*23650*/  FSEL R3, R134, RZ, P1 ;  /* 0x000000ff86037208 */ /* 0x000fe20000800000 */
[----:B------:R-:W-:Y:S01]  /*23660*/  FFMA.FTZ R192, R24, R0, -R10 ;  /* 0x0000000018c07223 */ /* 0x000fe2000001080a */
[----:B--2---:R-:W-:Y:S01]  /*23670*/  FMNMX.FTZ R135, R135, R6, !PT ;  /* 0x0000000687877209 */ /* 0x004fe20007810000 */
[----:B------:R-:W-:Y:S01]  /*23680*/  FADD.FTZ R6, -R4, R138 ;  /* 0x0000008a04067221 */ /* 0x000fe20000010100 */
[----:B------:R-:W-:Y:S01]  /*23690*/  FSEL R2, R133, RZ, P0 ;  /* 0x000000ff85027208 */ /* 0x000fe20000000000 */
[----:B------:R-:W-:Y:S01]  /*236a0*/  FFMA.FTZ R4, R175, R0, -R10 ;  /* 0x00000000af047223 */ /* 0x000fe2000001080a */
[C---:B------:R-:W-:Y:S01]  /*236b0*/  FSETP.NEU.FTZ.AND P1, PT, R135.reuse, -INF , PT ;  /* 0xff8000008700780b */ /* 0x040fe20003f3d000 */
[----:B------:R-:W-:Y:S01]  /*236c0*/  FMUL.FTZ R9, R0, R133 ;  /* 0x0000008500097220 */ /* 0x000fe20000410000 */
[----:B------:R-:W2:Y:S01]  /*236d0*/  LDL R138, [R1+0xdc] ;  /* 0x0000dc00018a7983 */ /* 0x000ea20000100800 */
[----:B------:R1:W-:Y:S01]  /*236e0*/  MUFU.EX2 R175, R4 ;  /* 0x0000000400af7308 */ /* 0x0003e20000000800 */
[----:B------:R-:W-:Y:S01]  /*236f0*/  FADD.FTZ R5, -R2, R137 ;  /* 0x0000008902057221 */ /* 0x000fe20000010100 */
[----:B------:R-:W-:Y:S01]  /*23700*/  FSEL R2, R135, RZ, P1 ;  /* 0x000000ff87027208 */ /* 0x000fe20000800000 */
[----:B------:R-:W3:Y:S01]  /*23710*/  LDL.LU R16, [R1+0x70] ;  /* 0x0000700001107983 */ /* 0x000ee20000300800 */
[----:B------:R-:W-:Y:S01]  /*23720*/  FSEL R9, R9, RZ, P0 ;  /* 0x000000ff09097208 */ /* 0x000fe20000000000 */
[C---:B------:R-:W-:Y:S02]  /*23730*/  FMUL.FTZ R7, R0.reuse, R135 ;  /* 0x0000008700077220 */ /* 0x040fe40000410000 */
[----:B------:R-:W4:Y:S01]  /*23740*/  LDL.64 R20, [R1+0xe0] ;  /* 0x0000e00001147983 */ /* 0x000f220000100a00 */
[----:B------:R-:W-:Y:S02]  /*23750*/  FMUL.FTZ R6, R0, R6 ;  /* 0x0000000600067220 */ /* 0x000fe40000410000 */
[----:B------:R-:W-:Y:S01]  /*23760*/  FSEL R7, R7, RZ, P1 ;  /* 0x000000ff07077208 */ /* 0x000fe20000800000 */
[----:B------:R-:W-:Y:S02]  /*23770*/  FADD.FTZ R3, -R3, R136 ;  /* 0x0000008803037221 */ /* 0x000fe40000010100 */
[-CC-:B------:R-:W-:Y:S02]  /*23780*/  FFMA.FTZ R11, R179, R0.reuse, -R8.reuse ;  /* 0x00000000b30b7223 */ /* 0x180fe40000010808 */
[-CC-:B------:R-:W-:Y:S02]  /*23790*/  FFMA.FTZ R179, R174, R0.reuse, -R7.reuse ;  /* 0x00000000aeb37223 */ /* 0x180fe40000010807 */
[-CC-:B------:R-:W-:Y:S01]  /*237a0*/  FFMA.FTZ R183, R18, R0.reuse, -R7.reuse ;  /* 0x0000000012b77223 */ /* 0x180fe20000010807 */
[----:B------:R-:W-:Y:S01]  /*237b0*/  MUFU.EX2 R136, R11 ;  /* 0x0000000b00887308 */ /* 0x000fe20000000800 */
[-CC-:B------:R-:W-:Y:S02]  /*237c0*/  FFMA.FTZ R184, R19, R0.reuse, -R7.reuse ;  /* 0x0000000013b87223 */ /* 0x180fe40000010807 */
[-CC-:B------:R-:W-:Y:S02]  /*237d0*/  FFMA.FTZ R193, R22, R0.reuse, -R7.reuse ;  /* 0x0000000016c17223 */ /* 0x180fe40000010807 */
[-C--:B------:R-:W-:Y:S02]  /*237e0*/  FFMA.FTZ R194, R23, R0.reuse, -R7 ;  /* 0x0000000017c27223 */ /* 0x080fe40000010807 */
[----:B-1----:R-:W-:Y:S02]  /*237f0*/  FADD.FTZ R4, -R2, R139 ;  /* 0x0000008b02047221 */ /* 0x002fe40000010100 */
[-C--:B------:R-:W-:Y:S02]  /*23800*/  FFMA.FTZ R2, R177, R0.reuse, -R9 ;  /* 0x00000000b1027223 */ /* 0x080fe40000010809 */
[-CC-:B------:R-:W-:Y:S02]  /*23810*/  FFMA.FTZ R199, R34, R0.reuse, -R7.reuse ;  /* 0x0000000022c77223 */ /* 0x180fe40000010807 */
[----:B------:R1:W-:Y:S01]  /*23820*/  MUFU.EX2 R177, R2 ;  /* 0x0000000200b17308 */ /* 0x0003e20000000800 */
[-C--:B------:R-:W-:Y:S02]  /*23830*/  FFMA.FTZ R211, R35, R0.reuse, -R7 ;  /* 0x0000000023d37223 */ /* 0x080fe40000010807 */
[-CC-:B------:R-:W-:Y:S02]  /*23840*/  FFMA.FTZ R137, R172, R0.reuse, -R8.reuse ;  /* 0x00000000ac897223 */ /* 0x180fe40000010808 */
[-CC-:B------:R-:W-:Y:S02]  /*23850*/  FFMA.FTZ R195, R27, R0.reuse, -R9.reuse ;  /* 0x000000001bc37223 */ /* 0x180fe40000010809 */
[-C--:B------:R-:W-:Y:S02]  /*23860*/  FFMA.FTZ R187, R17, R0.reuse, -R8 ;  /* 0x0000000011bb7223 */ /* 0x080fe40000010808 */
[-CC-:B------:R-:W-:Y:S02]  /*23870*/  FFMA.FTZ R185, R12, R0.reuse, -R10.reuse ;  /* 0x000000000cb97223 */ /* 0x180fe4000001080a */
[-CC-:B------:R-:W-:Y:S02]  /*23880*/  FFMA.FTZ R189, R13, R0.reuse, -R10.reuse ;  /* 0x000000000dbd7223 */ /* 0x180fe4000001080a */
[-CC-:B------:R-:W-:Y:S02]  /*23890*/  FFMA.FTZ R197, R25, R0.reuse, -R10.reuse ;  /* 0x0000000019c57223 */ /* 0x180fe4000001080a */
[-CC-:B------:R-:W-:Y:S02]  /*238a0*/  FFMA.FTZ R235, R28, R0.reuse, -R10.reuse ;  /* 0x000000001ceb7223 */ /* 0x180fe4000001080a */
[-CC-:B------:R-:W-:Y:S02]  /*238b0*/  FFMA.FTZ R242, R29, R0.reuse, -R10.reuse ;  /* 0x000000001df27223 */ /* 0x180fe4000001080a */
[-CC-:B------:R-:W-:Y:S02]  /*238c0*/  FFMA.FTZ R182, R14, R0.reuse, -R9.reuse ;  /* 0x000000000eb67223 */ /* 0x180fe40000010809 */
[-CC-:B------:R-:W-:Y:S02]  /*238d0*/  FFMA.FTZ R188, R15, R0.reuse, -R9.reuse ;  /* 0x000000000fbc7223 */ /* 0x180fe40000010809 */
[-C--:B------:R-:W-:Y:S02]  /*238e0*/  FFMA.FTZ R196, R26, R0.reuse, -R9 ;  /* 0x000000001ac47223 */ /* 0x080fe40000010809 */
[----:B-1----:R-:W-:Y:S02]  /*238f0*/  FMUL.FTZ R2, R0, R3 ;  /* 0x0000000300027220 */ /* 0x002fe40000410000 */
[-C--:B------:R-:W-:Y:S02]  /*23900*/  FFMA.FTZ R3, R178, R0.reuse, -R7 ;  /* 0x00000000b2037223 */ /* 0x080fe40000010807 */
[-C--:B------:R-:W-:Y:S02]  /*23910*/  FFMA.FTZ R178, R176, R0.reuse, -R10 ;  /* 0x00000000b0b27223 */ /* 0x080fe4000001080a */
[----:B------:R1:W-:Y:S01]  /*23920*/  MUFU.EX2 R174, R3 ;  /* 0x0000000300ae7308 */ /* 0x0003e20000000800 */
[-CC-:B------:R-:W-:Y:S02]  /*23930*/  FFMA.FTZ R176, R173, R0.reuse, -R9.reuse ;  /* 0x00000000adb07223 */ /* 0x180fe40000010809 */
[-CC-:B------:R-:W-:Y:S02]  /*23940*/  FFMA.FTZ R241, R30, R0.reuse, -R9.reuse ;  /* 0x000000001ef17223 */ /* 0x180fe40000010809 */
[----:B------:R-:W-:Y:S02]  /*23950*/  FFMA.FTZ R243, R31, R0, -R9 ;  /* 0x000000001ff37223 */ /* 0x000fe40000010809 */
[C---:B------:R-:W-:Y:S03]  /*23960*/  FMUL.FTZ R4, R0.reuse, R4 ;  /* 0x0000000400047220 */ /* 0x040fe60000410000 */
[----:B------:R-:W5:Y:S01]  /*23970*/  MUFU.EX2 R2, R2 ;  /* 0x0000000200027308 */ /* 0x000f620000000800 */
[----:B-1----:R-:W-:Y:S02]  /*23980*/  FMUL.FTZ R3, R0, R5 ;  /* 0x0000000500037220 */ /* 0x002fe40000410000 */
[----:B------:R-:W3:Y:S07]  /*23990*/  LDL.LU R5, [R1+0x68] ;  /* 0x0000680001057983 */ /* 0x000eee0000300800 */
[----:B------:R-:W1:Y:S01]  /*239a0*/  MUFU.EX2 R0, R6 ;  /* 0x0000000600007308 */ /* 0x000e620000000800 */
[----:B------:R-:W3:Y:S01]  /*239b0*/  LDL R7, [R1+0xd4] ;  /* 0x0000d40001077983 */ /* 0x000ee20000100800 */
[C---:B-----5:R-:W-:Y:S03]  /*239c0*/  FMUL.FTZ R24, R2.reuse, R144 ;  /* 0x0000009002187220 */ /* 0x060fe60000410000 */
[----:B------:R-:W5:Y:S05]  /*239d0*/  LDL R144, [R1+0xc4] ;  /* 0x0000c40001907983 */ /* 0x000f6a0000100800 */
[----:B------:R-:W1:Y:S01]  /*239e0*/  MUFU.EX2 R3, R3 ;  /* 0x0000000300037308 */ /* 0x000e620000000800 */
        /* <DEDUP_REMOVED lines=8> */
[C---:B-1----:R-:W-:Y:S02]  /*23a70*/  FMUL.FTZ R32, R0.reuse, R156 ;  /* 0x0000009c00207220 */ /* 0x042fe40000410000 */
[----:B------:R-:W-:Y:S02]  /*23a80*/  FMUL.FTZ R17, R0, R165 ;  /* 0x000000a500117220 */ /* 0x000fe40000410000 */
        /* <DEDUP_REMOVED lines=10> */
[----:B------:R-:W-:Y:S02]  /*23b30*/  FMUL.FTZ R77, R2, R77 ;  /* 0x0000004d024d7220 */ /* 0x000fe40000410000 */
[C---:B------:R-:W-:Y:S02]  /*23b40*/  FMUL.FTZ R10, R3.reuse, R154 ;  /* 0x0000009a030a7220 */ /* 0x040fe40000410000 */
[C---:B------:R-:W-:Y:S02]  /*23b50*/  FMUL.FTZ R11, R3.reuse, R155 ;  /* 0x0000009b030b7220 */ /* 0x040fe40000410000 */
[C---:B------:R-:W-:Y:S02]  /*23b60*/  FMUL.FTZ R15, R3.reuse, R151 ;  /* 0x00000097030f7220 */ /* 0x040fe40000410000 */
[C---:B------:R-:W-:Y:S02]  /*23b70*/  FMUL.FTZ R26, R3.reuse, R146 ;  /* 0x00000092031a7220 */ /* 0x040fe40000410000 */
[C---:B------:R-:W-:Y:S01]  /*23b80*/  FMUL.FTZ R27, R3.reuse, R147 ;  /* 0x00000093031b7220 */ /* 0x040fe20000410000 */
        /* <DEDUP_REMOVED lines=69> */
[----:B--2---:R-:W-:Y:S01]  /*23fe0*/  IMAD.WIDE.U32 R138, R138, -0x326172a9, RZ ;  /* 0xcd9e8d578a8a7825 */ /* 0x004fe200078e00ff */
[----:B----4-:R-:W-:Y:S03]  /*23ff0*/  LOP3.LUT R172, R21, R222, RZ, 0x3c, !PT ;  /* 0x000000de15ac7212 */ /* 0x010fe600078e3cff */
[C---:B------:R-:W-:Y:S02]  /*24000*/  FMUL.FTZ R20, R0.reuse, R160 ;  /* 0x000000a000147220 */ /* 0x040fe40000410000 */
[----:B------:R-:W-:Y:S01]  /*24010*/  FMUL.FTZ R21, R0, R161 ;  /* 0x000000a100157220 */ /* 0x000fe20000410000 */
[----:B------:R-:W-:Y:S01]  /*24020*/  LOP3.LUT R172, R172, R181, RZ, 0x3c, !PT ;  /* 0x000000b5acac7212 */ /* 0x000fe200078e3cff */
[----:B---3--:R-:W-:Y:S02]  /*24030*/  FFMA.FTZ R181, R2, R16, R175 ;  /* 0x0000001002b57223 */ /* 0x008fe400000100af */
[----:B------:R-:W-:Y:S02]  /*24040*/  FMUL.FTZ R16, R0, R164 ;  /* 0x000000a400107220 */ /* 0x000fe40000410000 */
[----:B------:R-:W-:Y:S04]  /*24050*/  IMAD.WIDE.U32 R172, R172, -0x326172a9, RZ ;  /* 0xcd9e8d57acac7825 */ /* 0x000fe800078e00ff */
[----:B------:R-:W-:Y:S01]  /*24060*/  FFMA.FTZ R152, R3, R5, R177 ;  /* 0x0000000503987223 */ /* 0x000fe200000100b1 */
[----:B-1----:R-:W-:Y:S01]  /*24070*/  F2FP.PACK_AB R177, R146, R177 ;  /* 0x000000b192b1723e */ /* 0x002fe200000000ff */
[----:B------:R-:W2:Y:S01]  /*24080*/  LDL.LU R5, [R1+0xa0] ;  /* 0x0000a00001057983 */ /* 0x000ea20000300800 */
[----:B------:R1:W-:Y:S01]  /*24090*/  MUFU.EX2 R3, R137 ;  /* 0x0000008900037308 */ /* 0x0003e20000000800 */
[----:B------:R-:W-:Y:S01]  /*240a0*/  LOP3.LUT R2, R7, R139, RZ, 0x3c, !PT ;  /* 0x0000008b07027212 */ /* 0x000fe200078e3cff */
[----:B------:R-:W-:Y:S01]  /*240b0*/  IMAD.MOV.U32 R155, RZ, RZ, R7 ;  /* 0x000000ffff9b7224 */ /* 0x000fe200078e0007 */
[----:B------:R-:W3:Y:S03]  /*240c0*/  LDL.LU R6, [R1+0x74] ;  /* 0x0000740001067983 */ /* 0x000ee60000300800 */
[----:B------:R-:W-:Y:S01]  /*240d0*/  IMAD.WIDE.U32 R140, R2, -0x2daee0ad, RZ ;  /* 0xd2511f53028c7825 */ /* 0x000fe200078e00ff */
[----:B-----5:R-:W-:Y:S01]  /*240e0*/  LOP3.LUT R138, R173, R144, R138, 0x96, !PT ;  /* 0x00000090ad8a7212 */ /* 0x020fe200078e968a */
[----:B------:R-:W4:Y:S02]  /*240f0*/  LDL R156, [R1+0xc8] ;  /* 0x0000c800019c7983 */ /* 0x000f240000100800 */
[----:B------:R-:W5:Y:S01]  /*24100*/  MUFU.EX2 R2, R4 ;  /* 0x0000000400027308 */ /* 0x000f620000000800 */
[----:B------:R-:W-:Y:S01]  /*24110*/  IMAD.MOV.U32 R161, RZ, RZ, R155 ;  /* 0x000000ffffa17224 */ /* 0x000fe200078e009b */
[----:B------:R-:W4:Y:S01]  /*24120*/  LDL R150, [R1+0xbc] ;  /* 0x0000bc0001967983 */ /* 0x000f220000100800 */
[----:B------:R-:W-:Y:S03]  /*24130*/  IMAD.WIDE.U32 R138, R138, -0x2daee0ad, RZ ;  /* 0xd2511f538a8a7825 */ /* 0x000fe600078e00ff */
[----:B------:R-:W4:Y:S01]  /*24140*/  LDL R164, [R1+0xb8] ;  /* 0x0000b80001a47983 */ /* 0x000f220000100800 */
[----:B------:R-:W-:Y:S03]  /*24150*/  IMAD.MOV.U32 R160, RZ, RZ, R144 ;  /* 0x000000ffffa07224 */ /* 0x000fe600078e0090 */
[----:B------:R-:W4:Y:S01]  /*24160*/  LDL R186, [R1+0x6c] ;  /* 0x00006c0001ba7983 */ /* 0x000f220000100800 */
[----:B------:R-:W-:Y:S03]  /*24170*/  MUFU.EX2 R144, R185 ;  /* 0x000000b900907308 */ /* 0x000fe60000000800 */
[----:B-1----:R-:W4:Y:S04]  /*24180*/  LDL R137, [R1+0xc0] ;  /* 0x0000c00001897983 */ /* 0x002f280000100800 */
[----:B------:R-:W4:Y:S01]  /*24190*/  LDL R165, [R1+0xa4] ;  /* 0x0000a40001a57983 */ /* 0x000f220000100800 */
[C---:B-----5:R-:W-:Y:S03]  /*241a0*/  FMUL.FTZ R34, R2.reuse, R158 ;  /* 0x0000009e02227220 */ /* 0x060fe60000410000 */
[----:B------:R-:W5:Y:S01]  /*241b0*/  LDL R158, [R1+0xb4] ;  /* 0x0000b400019e7983 */ /* 0x000f620000100800 */
[C---:B------:R-:W-:Y:S02]  /*241c0*/  FMUL.FTZ R35, R2.reuse, R159 ;  /* 0x0000009f02237220 */ /* 0x040fe40000410000 */
[C---:B------:R-:W-:Y:S01]  /*241d0*/  FMUL.FTZ R23, R2.reuse, R163 ;  /* 0x000000a302177220 */ /* 0x040fe20000410000 */
[----:B------:R-:W5:Y:S01]  /*241e0*/  LDL R159, [R1+0xa8] ;  /* 0x0000a800019f7983 */ /* 0x000f620000100800 */
[----:B------:R-:W-:Y:S02]  /*241f0*/  FMUL.FTZ R22, R2, R162 ;  /* 0x000000a202167220 */ /* 0x000fe40000410000 */
[----:B------:R-:W-:Y:S01]  /*24200*/  FMUL.FTZ R4, R0, R168 ;  /* 0x000000a800047220 */ /* 0x000fe20000410000 */
[----:B------:R-:W5:Y:S01]  /*24210*/  LDL R163, [R1+0xac] ;  /* 0x0000ac0001a37983 */ /* 0x000f620000100800 */
[C---:B------:R-:W-:Y:S02]  /*24220*/  FMUL.FTZ R7, R2.reuse, R171 ;  /* 0x000000ab02077220 */ /* 0x040fe40000410000 */
[C---:B------:R-:W-:Y:S01]  /*24230*/  FMUL.FTZ R18, R2.reuse, R166 ;  /* 0x000000a602127220 */ /* 0x040fe20000410000 */
[----:B------:R-:W-:Y:S01]  /*24240*/  F2FP.PACK_AB R166, R147, R149 ;  /* 0x0000009593a6723e */ /* 0x000fe200000000ff */
[----:B------:R-:W5:Y:S01]  /*24250*/  LDL R162, [R1+0xb0] ;  /* 0x0000b00001a27983 */ /* 0x000f620000100800 */
        /* <DEDUP_REMOVED lines=25> */
[C---:B--2---:R-:W-:Y:S01]  /*243f0*/  FFMA.FTZ R153, R0.reuse, R5, R136 ;  /* 0x0000000500997223 */ /* 0x044fe20000010088 */
[C---:B------:R-:W-:Y:S01]  /*24400*/  F2FP.PACK_AB R136, R3.reuse, R136 ;  /* 0x000000880388723e */ /* 0x040fe200000000ff */
[----:B------:R-:W-:Y:S02]  /*24410*/  FMUL.FTZ R5, R0, R169 ;  /* 0x000000a900057220 */ /* 0x000fe40000410000 */
[C---:B---3--:R-:W-:Y:S02]  /*24420*/  FFMA.FTZ R151, R2.reuse, R6, R174 ;  /* 0x0000000602977223 */ /* 0x048fe400000100ae */
[----:B------:R-:W-:Y:S02]  /*24430*/  FMUL.FTZ R6, R2, R170 ;  /* 0x000000aa02067220 */ /* 0x000fe40000410000 */
[----:B------:R-:W-:Y:S01]  /*24440*/  FADD.FTZ R153, R3, R153 ;  /* 0x0000009903997221 */ /* 0x000fe20000010000 */
[----:B----4-:R-:W-:Y:S01]  /*24450*/  LOP3.LUT R0, R141, R156, R180, 0x96, !PT ;  /* 0x0000009c8d007212 */ /* 0x010fe200078e96b4 */
[----:B------:R-:W-:Y:S04]  /*24460*/  IMAD.MOV.U32 R183, RZ, RZ, R150 ;  /* 0x000000ffffb77224 */ /* 0x000fe800078e0096 */
[----:B------:R-:W-:Y:S01]  /*24470*/  IMAD.WIDE.U32 R142, R0, -0x326172a9, RZ ;  /* 0xcd9e8d57008e7825 */ /* 0x000fe200078e00ff */
[----:B------:R-:W-:Y:S01]  /*24480*/  LOP3.LUT R140, R139, R164, R140, 0x96, !PT ;  /* 0x000000a48b8c7212 */ /* 0x000fe200078e968c */
[----:B------:R-:W1:Y:S04]  /*24490*/  MUFU.EX2 R0, R179 ;  /* 0x000000b300007308 */ /* 0x000e680000000800 */
[----:B------:R-:W-:Y:S04]  /*244a0*/  IMAD.WIDE.U32 R140, R140, -0x326172a9, RZ ;  /* 0xcd9e8d578c8c7825 */ /* 0x000fe800078e00ff */
[----:B------:R-:W-:Y:S01]  /*244b0*/  IMAD.MOV.U32 R187, RZ, RZ, R137 ;  /* 0x000000ffffbb7224 */ /* 0x000fe200078e0089 */
[----:B-----5:R-:W-:Y:S05]  /*244c0*/  LOP3.LUT R2, R143, R158, R172, 0x96, !PT ;  /* 0x0000009e8f027212 */ /* 0x020fea00078e96ac */
[----:B------:R-:W-:Y:S04]  /*244d0*/  IMAD.WIDE.U32 R2, R2, -0x2daee0ad, RZ ;  /* 0xd2511f5302027825 */ /* 0x000fe800078e00ff */
[----:B-1----:R-:W-:Y:S01]  /*244e0*/  FADD.FTZ R151, R0, R151 ;  /* 0x0000009700977221 */ /* 0x002fe20000010000 */
[----:B------:R-:W-:Y:S02]  /*244f0*/  LOP3.LUT R3, R3, R150, R138, 0x96, !PT ;  /* 0x0000009603037212 */ /* 0x000fe400078e968a */
[----:B------:R-:W-:Y:S01]  /*24500*/  LOP3.LUT R138, R141, R159, R142, 0x96, !PT ;  /* 0x0000009f8d8a7212 */ /* 0x000fe200078e968e */
[----:B------:R-:W2:Y:S01]  /*24510*/  LDL R150, [R1+0x124] ;  /* 0x0001240001967983 */ /* 0x000ea20000100800 */
[----:B------:R1:W-:Y:S03]  /*24520*/  MUFU.EX2 R141, R189 ;  /* 0x000000bd008d7308 */ /* 0x0003e60000000800 */
[----:B------:R-:W-:Y:S05]  /*24530*/  IMAD.WIDE.U32 R138, R138, -0x2daee0ad, RZ ;  /* 0xd2511f538a8a7825 */ /* 0x000fea00078e00ff */
[----:B------:R-:W-:Y:S01]  /*24540*/  LOP3.LUT R154, R139, R137, R2, 0x96, !PT ;  /* 0x000000898b9a7212 */ /* 0x000fe200078e9602 */
[----:B------:R-:W-:Y:S01]  /*24550*/  IMAD.WIDE.U32 R2, R3, -0x326172a9, RZ ;  /* 0xcd9e8d5703027825 */ /* 0x000fe200078e00ff */
[----:B------:R-:W-:Y:S03]  /*24560*/  MUFU.EX2 R139, R188 ;  /* 0x000000bc008b7308 */ /* 0x000fe60000000800 */
[----:B------:R-:W-:Y:S01]  /*24570*/  IMAD.WIDE.U32 R154, R154, -0x326172a9, RZ ;  /* 0xcd9e8d579a9a7825 */ /* 0x000fe200078e00ff */
[----:B------:R-:W-:Y:S02]  /*24580*/  LOP3.LUT R140, R3, R163, R140, 0x96, !PT ;  /* 0x000000a3038c7212 */ /* 0x000fe400078e968c */
[----:B------:R-:W-:Y:S02]  /*24590*/  F2FP.PACK_AB R3, R145, R175 ;  /* 0x000000af9103723e */ /* 0x000fe400000000ff */
[----:B------:R-:W-:Y:S01]  /*245a0*/  LOP3.LUT R167, R155, R165, R2, 0x96, !PT ;  /* 0x000000a59ba77212 */ /* 0x000fe200078e9602 */
[----:B------:R-:W-:Y:S01]  /*245b0*/  IMAD.WIDE.U32 R178, R140, -0x2daee0ad, RZ ;  /* 0xd2511f538cb27825 */ /* 0x000fe200078e00ff */
[----:B------:R-:W3:Y:S03]  /*245c0*/  MUFU.EX2 R137, R184 ;  /* 0x000000b800897308 */ /* 0x000ee60000000800 */
[----:B------:R-:W-:Y:S01]  /*245d0*/  FADD.FTZ R155, R145, R181 ;  /* 0x000000b5919b7221 */ /* 0x000fe20000010000 */
[----:B------:R-:W-:Y:S01]  /*245e0*/  LOP3.LUT R142, R179, R162, R138, 0x96, !PT ;  /* 0x000000a2b38e7212 */ /* 0x000fe200078e968a */
[----:B------:R-:W4:Y:S01]  /*245f0*/  LDL R181, [R1+0x94] ;  /* 0x0000940001b57983 */ /* 0x000f220000100800 */
[----:B------:R-:W-:Y:S01]  /*24600*/  F2FP.PACK_AB R138, R0, R174 ;  /* 0x000000ae008a723e */ /* 0x000fe200000000ff */
[----:B------:R-:W-:Y:S02]  /*24610*/  IMAD.MOV.U32 R145, RZ, RZ, R156 ;  /* 0x000000ffff917224 */ /* 0x000fe400078e009c */
[----:B------:R-:W-:Y:S01]  /*24620*/  IMAD.WIDE.U32 R142, R142, -0x326172a9, RZ ;  /* 0xcd9e8d578e8e7825 */ /* 0x000fe200078e00ff */
[----:B------:R-:W5:Y:S03]  /*24630*/  MUFU.EX2 R140, R182 ;  /* 0x000000b6008c7308 */ /* 0x000f660000000800 */
[----:B-1----:R-:W-:Y:S01]  /*24640*/  IMAD.MOV.U32 R189, RZ, RZ, R158 ;  /* 0x000000ffffbd7224 */ /* 0x002fe200078e009e */
[----:B------:R-:W-:Y:S01]  /*24650*/  LOP3.LUT R0, R143, R186, R154, 0x96, !PT ;  /* 0x000000ba8f007212 */ /* 0x000fe200078e969a */
[----:B------:R1:W4:Y:S03]  /*24660*/  LDL.S16 R158, [R1+0x28] ;  /* 0x00002800019e7983 */ /* 0x0003260000100600 */
[C---:B------:R-:W-:Y:S04]  /*24670*/  LOP3.LUT R2, R0.reuse, 0xff, RZ, 0xc0, !PT ;  /* 0x000000ff00027812 */ /* 0x040fe800078ec0ff */
[----:B------:R-:W-:Y:S02]  /*24680*/  ISETP.GE.U32.AND P4, PT, R217, R2, PT ;  /* 0x00000002d900720c */ /* 0x000fe40003f86070 */
[----:B------:R-:W-:Y:S02]  /*24690*/  LOP3.LUT R2, R0, 0xffff, RZ, 0xc0, !PT ;  /* 0x0000ffff00027812 */ /* 0x000fe400078ec0ff */
[----:B---3--:R-:W-:Y:S02]  /*246a0*/  F2FP.PACK_AB R168, R137, R148 ;  /* 0x0000009489a8723e */ /* 0x008fe400000000ff */
[----:B------:R-:W-:Y:S04]  /*246b0*/  SHF.R.U32.HI R2, RZ, 0x8, R2 ;  /* 0x00000008ff027819 */ /* 0x000fe80000011602 */
[----:B------:R-:W-:Y:S02]  /*246c0*/  LOP3.LUT R2, R2, 0xffff, RZ, 0xc0, !PT ;  /* 0x0000ffff02027812 */ /* 0x000fe400078ec0ff */
[----:B-----5:R-:W-:Y:S02]  /*246d0*/  F2FP.PACK_AB R174, R139, R140 ;  /* 0x0000008c8bae723e */ /* 0x020fe400000000ff */
[C---:B------:R-:W-:Y:S02]  /*246e0*/  ISETP.GE.U32.AND P3, PT, R217.reuse, R2, PT ;  /* 0x00000002d900720c */ /* 0x040fe40003f66070 */
[--C-:B------:R-:W-:Y:S02]  /*246f0*/  SHF.R.U32.HI R2, RZ, 0x10, R0.reuse ;  /* 0x00000010ff027819 */ /* 0x100fe40000011600 */
[----:B------:R-:W-:Y:S02]  /*24700*/  SHF.R.U32.HI R0, RZ, 0x18, R0 ;  /* 0x00000018ff007819 */ /* 0x000fe40000011600 */
[----:B------:R-:W-:Y:S02]  /*24710*/  LOP3.LUT R2, R2, 0xff, RZ, 0xc0, !PT ;  /* 0x000000ff02027812 */ /* 0x000fe400078ec0ff */
[C---:B------:R-:W-:Y:S02]  /*24720*/  ISETP.GE.U32.AND P1, PT, R217.reuse, R0, PT ;  /* 0x00000000d900720c */ /* 0x040fe40003f26070 */
[----:B------:R-:W-:Y:S02]  /*24730*/  ISETP.GE.U32.AND P2, PT, R217, R2, PT ;  /* 0x00000002d900720c */ /* 0x000fe40003f46070 */
[----:B------:R-:W-:Y:S01]  /*24740*/  PRMT R2, R136, 0x7632, R2 ;  /* 0x0000763288027816 */ /* 0x000fe20000000002 */
[----:B--2---:R-:W-:Y:S04]  /*24750*/  IMAD.WIDE.U32 R156, R150, -0x326172a9, RZ ;  /* 0xcd9e8d57969c7825 */ /* 0x004fe800078e00ff */
[----:B------:R-:W-:Y:S01]  /*24760*/  FADD.FTZ R150, R146, R152 ;  /* 0x0000009892967221 */ /* 0x000fe20000010000 */
[----:B------:R-:W-:Y:S01]  /*24770*/  LOP3.LUT R0, R161, R157, RZ, 0x3c, !PT ;  /* 0x0000009da1007212 */ /* 0x000fe200078e3cff */
[----:B------:R2:W-:Y:S01]  /*24780*/  MUFU.EX2 R146, R190 ;  /* 0x000000be00927308 */ /* 0x0005e20000000800 */
[----:B------:R-:W-:Y:S03]  /*24790*/  LOP3.LUT R152, R173, R160, R156, 0x96, !PT ;  /* 0x000000a0ad987212 */ /* 0x000fe600078e969c */
[----:B------:R-:W-:Y:S04]  /*247a0*/  IMAD.WIDE.U32 R160, R0, -0x2daee0ad, RZ ;  /* 0xd2511f5300a07825 */ /* 0x000fe800078e00ff */
[----:B------:R-:W-:Y:S01]  /*247b0*/  FADD.FTZ R0, R149, R153 ;  /* 0x0000009995007221 */ /* 0x000fe20000010000 */
[----:B------:R-:W-:Y:S02]  /*247c0*/  LOP3.LUT R153, R161, R145, R180, 0x96, !PT ;  /* 0x00000091a1997212 */ /* 0x000fe400078e96b4 */
[----:B------:R3:W3:Y:S01]  /*247d0*/  MUFU.EX2 R145, R191 ;  /* 0x000000bf00917308 */ /* 0x0006e20000000800 */
[----:B------:R-:W-:Y:S02]  /*247e0*/  FADD.FTZ R149, R147, R0 ;  /* 0x0000000093957221 */ /* 0x000fe40000010000 */
[----:B------:R1:W5:Y:S01]  /*247f0*/  LDL.S16 R147, [R1+0x2c] ;  /* 0x00002c0001937983 */ /* 0x0003620000100600 */
[----:B------:R-:W-:Y:S02]  /*24800*/  FADD.FTZ R0, R148, R151 ;  /* 0x0000009794007221 */ /* 0x000fe40000010000 */
[----:B------:R-:W-:Y:S02]  /*24810*/  FADD.FTZ R148, R144, R155 ;  /* 0x0000009b90947221 */ /* 0x000fe40000010000 */
[----:B------:R-:W-:Y:S01]  /*24820*/  FADD.FTZ R156, R137, R0 ;  /* 0x00000000899c7221 */ /* 0x000fe20000010000 */
[----:B------:R-:W-:Y:S01]  /*24830*/  PRMT R137, R138, 0x7632, R137 ;  /* 0x000076328a897816 */ /* 0x000fe20000000089 */
[C---:B------:R-:W-:Y:S01]  /*24840*/  FADD.FTZ R155, R141.reuse, R148 ;  /* 0x000000948d9b7221 */ /* 0x040fe20000010000 */
[----:B------:R-:W-:Y:S01]  /*24850*/  F2FP.PACK_AB R0, R141, R144 ;  /* 0x000000908d00723e */ /* 0x000fe200000000ff */
[----:B--2---:R-:W-:Y:S02]  /*24860*/  IMAD.MOV.U32 R190, RZ, RZ, R164 ;  /* 0x000000ffffbe7224 */ /* 0x004fe400078e00a4 */
[----:B------:R-:W2:Y:S01]  /*24870*/  LDL R164, [R1+0x9c] ;  /* 0x00009c0001a47983 */ /* 0x000ea20000100800 */
[----:B----4-:R-:W-:Y:S05]  /*24880*/  @!P2 HADD2 R158, -R138.H0_H0, -RZ.H0_H0 ;  /* 0xa00000ff8a9ea230 */ /* 0x010fea0000000900 */
[----:B------:R-:W-:Y:S01]  /*24890*/  PRMT R151, R158, 0x7610, R151 ;  /* 0x000076109e977816 */ /* 0x000fe20000000097 */
[----:B---3--:R1:W3:Y:S01]  /*248a0*/  LDL.S16 R191, [R1+0x30] ;  /* 0x0000300001bf7983 */ /* 0x0082e20000100600 */
[----:B------:R-:W-:Y:S01]  /*248b0*/  F2FP.PACK_AB R176, R145, R146 ;  /* 0x0000009291b0723e */ /* 0x000fe200000000ff */
[----:B-----5:R-:W-:Y:S05]  /*248c0*/  @!P3 HADD2 R147, -R2.H0_H0, -RZ.H0_H0 ;  /* 0xa00000ff0293b230 */ /* 0x020fea0000000900 */
[----:B------:R-:W-:Y:S01]  /*248d0*/  PRMT R157, R147, 0x7610, R157 ;  /* 0x00007610939d7816 */ /* 0x000fe2000000009d */
[----:B---3--:R-:W-:Y:S05]  /*248e0*/  @!P4 HADD2 R191, -R136.H0_H0, -RZ.H0_H0 ;  /* 0xa00000ff88bfc230 */ /* 0x008fea0000000900 */
[----:B------:R-:W-:Y:S01]  /*248f0*/  PRMT R180, R191, 0x7610, R180 ;  /* 0x00007610bfb47816 */ /* 0x000fe200000000b4 */
[----:B------:R-:W-:Y:S04]  /*24900*/  @!P4 STL.S16 [R1+0x30], R191 ;  /* 0x000030bf0100c387 */ /* 0x000fe80000100600 */
[----:B------:R3:W-:Y:S04]  /*24910*/  @!P3 STL.S16 [R1+0x2c], R147 ;  /* 0x00002c930100b387 */ /* 0x0007e80000100600 */
[----:B------:R4:W-:Y:S01]  /*24920*/  @!P2 STL.S16 [R1+0x28], R158 ;  /* 0x0000289e0100a387 */ /* 0x0009e20000100600 */
[----:B---3--:R-:W-:Y:S01]  /*24930*/  FADD.FTZ R147, R140, R150 ;  /* 0x000000968c937221 */ /* 0x008fe20000010000 */
[----:B------:R-:W-:Y:S03]  /*24940*/  IADD3 R140, P0, R218, R181, RZ ;  /* 0x000000b5da8c7210 */ /* 0x000fe60007f1e0ff */
[----:B----4-:R-:W-:Y:S01]  /*24950*/  FADD.FTZ R158, R139, R147 ;  /* 0x000000938b9e7221 */ /* 0x010fe20000010000 */
[----:B------:R-:W-:Y:S01]  /*24960*/  PRMT R147, R136, 0x5410, R2 ;  /* 0x0000541088937816 */ /* 0x000fe20000000002 */
[----:B--2---:R-:W-:Y:S01]  /*24970*/  IMAD.X R141, R219, 0x1, R164, P0 ;  /* 0x00000001db8d7824 */ /* 0x004fe200000e06a4 */
[----:B------:R-:W-:Y:S02]  /*24980*/  @!P4 PRMT R136, R180, 0x5410, RZ ;  /* 0x00005410b488c816 */ /* 0x000fe400000000ff */
[----:B------:R-:W-:Y:S02]  /*24990*/  @!P3 PRMT R2, R157, 0x5410, RZ ;  /* 0x000054109d02b816 */ /* 0x000fe400000000ff */
[----:B------:R1:W2:Y:S04]  /*249a0*/  LDL.S16 R157, [R1+0x3c] ;  /* 0x00003c00019d7983 */ /* 0x0002a80000100600 */
[----:B------:R3:W-:Y:S04]  /*249b0*/  ST.E.U16 [R218.64], R136 ;  /* 0x00000088da007985 */ /* 0x0007e8000c101504 */
[----:B------:R4:W-:Y:S01]  /*249c0*/  ST.E.U16 [R218.64+0x2], R2 ;  /* 0x00000202da007985 */ /* 0x0009e2000c101504 */
[----:B---3--:R-:W-:Y:S01]  /*249d0*/  FADD.FTZ R136, R146, R149 ;  /* 0x0000009592887221 */ /* 0x008fe20000010000 */
[----:B------:R-:W-:Y:S02]  /*249e0*/  PRMT R146, R138, 0x5410, R137 ;  /* 0x000054108a927816 */ /* 0x000fe40000000089 */
[----:B------:R-:W-:Y:S01]  /*249f0*/  @!P2 PRMT R138, R151, 0x5410, RZ ;  /* 0x00005410978aa816 */ /* 0x000fe200000000ff */
[----:B------:R-:W-:Y:S01]  /*24a00*/  IMAD.WIDE.U32 R150, R153, -0x326172a9, RZ ;  /* 0xcd9e8d5799967825 */ /* 0x000fe200078e00ff */
[----:B----4-:R-:W-:Y:S03]  /*24a10*/  MUFU.EX2 R2, R194 ;  /* 0x000000c200027308 */ /* 0x010fe60000000800 */
[----:B------:R3:W-:Y:S01]  /*24a20*/  ST.E.U16 [R140.64], R138 ;  /* 0x0000008a8c007985 */ /* 0x0007e2000c101504 */
[----:B------:R-:W-:Y:S01]  /*24a30*/  LOP3.LUT R172, R151, R189, R172, 0x96, !PT ;  /* 0x000000bd97ac7212 */ /* 0x000fe200078e96ac */
[----:B------:R-:W-:Y:S04]  /*24a40*/  FADD.FTZ R164, R145, R136 ;  /* 0x0000008891a47221 */ /* 0x000fe80000010000 */
[----:B------:R-:W-:Y:S04]  /*24a50*/  IMAD.WIDE.U32 R172, R172, -0x2daee0ad, RZ ;  /* 0xd2511f53acac7825 */ /* 0x000fe800078e00ff */
[----:B---3--:R-:W-:Y:S02]  /*24a60*/  IMAD.WIDE.U32 R138, R152, -0x2daee0ad, RZ ;  /* 0xd2511f53988a7825 */ /* 0x008fe400078e00ff */
[----:B------:R-:W3:Y:S03]  /*24a70*/  LDL R152, [R1+0x7c] ;  /* 0x00007c0001987983 */ /* 0x000ee60000100800 */
[----:B------:R-:W-:Y:S02]  /*24a80*/  LOP3.LUT R144, R139, R190, R160, 0x96, !PT ;  /* 0x000000be8b907212 */ /* 0x000fe400078e96a0 */
[----:B------:R-:W-:Y:S01]  /*24a90*/  LOP3.LUT R148, R173, R183, R138, 0x96, !PT ;  /* 0x000000b7ad947212 */ /* 0x000fe200078e968a */
[----:B------:R-:W4:Y:S02]  /*24aa0*/  LDL.64 R190, [R1+0x80] ;  /* 0x0000800001be7983 */ /* 0x000f240000100a00 */
[----:B------:R-:W-:Y:S04]  /*24ab0*/  IMAD.WIDE.U32 R144, R144, -0x326172a9, RZ ;  /* 0xcd9e8d5790907825 */ /* 0x000fe800078e00ff */
[----:B------:R-:W-:Y:S01]  /*24ac0*/  IMAD.WIDE.U32 R148, R148, -0x326172a9, RZ ;  /* 0xcd9e8d5794947825 */ /* 0x000fe200078e00ff */
[----:B------:R-:W-:Y:S02]  /*24ad0*/  LOP3.LUT R138, R145, R159, R150, 0x96, !PT ;  /* 0x0000009f918a7212 */ /* 0x000fe400078e9696 */
[----:B------:R1:W5:Y:S01]  /*24ae0*/  LDL.S16 R159, [R1+0x58] ;  /* 0x00005800019f7983 */ /* 0x0003620000100600 */
[----:B------:R-:W1:Y:S01]  /*24af0*/  MUFU.EX2 R145, R193 ;  /* 0x000000c100917308 */ /* 0x000e620000000800 */
[----:B------:R-:W-:Y:S01]  /*24b00*/  LOP3.LUT R144, R149, R163, R144, 0x96, !PT ;  /* 0x000000a395907212 */ /* 0x000fe200078e9690 */
[----:B------:R-:W-:Y:S04]  /*24b10*/  IMAD.WIDE.U32 R138, R138, -0x2daee0ad, RZ ;  /* 0xd2511f538a8a7825 */ /* 0x000fe800078e00ff */
[----:B------:R-:W-:Y:S01]  /*24b20*/  IMAD.WIDE.U32 R180, R144, -0x2daee0ad, RZ ;  /* 0xd2511f5390b47825 */ /* 0x000fe200078e00ff */
[----:B------:R-:W-:Y:S03]  /*24b30*/  LOP3.LUT R160, R139, R187, R172, 0x96, !PT ;  /* 0x000000bb8ba07212 */ /* 0x000fe600078e96ac */
[----:B------:R-:W-:Y:S01]  /*24b40*/  MUFU.EX2 R149, R192 ;  /* 0x000000c000957308 */ /* 0x000fe20000000800 */
[----:B------:R-:W-:Y:S01]  /*24b50*/  LOP3.LUT R150, R181, R162, R138, 0x96, !PT ;  /* 0x000000a2b5967212 */ /* 0x000fe200078e968a */
[----:B------:R-:W-:Y:S04]  /*24b60*/  IMAD.WIDE.U32 R160, R160, -0x326172a9, RZ ;  /* 0xcd9e8d57a0a07825 */ /* 0x000fe800078e00ff */
[----:B------:R-:W-:Y:S01]  /*24b70*/  IMAD.WIDE.U32 R150, R150, -0x326172a9, RZ ;  /* 0xcd9e8d5796967825 */ /* 0x000fe200078e00ff */
[----:B------:R-:W-:Y:S03]  /*24b80*/  LOP3.LUT R165, R161, R165, R148, 0x96, !PT ;  /* 0x000000a5a1a57212 */ /* 0x000fe600078e9694 */
[----:B------:R-:W1:Y:S02]  /*24b90*/  MUFU.EX2 R148, R197 ;  /* 0x000000c500947308 */ /* 0x000e640000000800 */
[----:B-1----:R-:W-:Y:S08]  /*24ba0*/  F2FP.PACK_AB R169, R2, R145 ;  /* 0x0000009102a9723e */ /* 0x002ff000000000ff */
[----:B------:R-:W-:Y:S01]  /*24bb0*/  MUFU.EX2 R144, R196 ;  /* 0x000000c400907308 */ /* 0x000fe20000000800 */
[----:B------:R-:W-:Y:S01]  /*24bc0*/  F2FP.PACK_AB R173, R148, R149 ;  /* 0x0000009594ad723e */ /* 0x000fe200000000ff */
[----:B--2---:R-:W-:Y:S05]  /*24bd0*/  @!P1 HADD2 R157, -R137.H0_H0, -RZ.H0_H0 ;  /* 0xa00000ff899d9230 */ /* 0x004fea0000000900 */
[----:B------:R-:W-:Y:S01]  /*24be0*/  PRMT R136, R157, 0x7610, R136 ;  /* 0x000076109d887816 */ /* 0x000fe20000000088 */
[----:B------:R1:W-:Y:S03]  /*24bf0*/  @!P1 STL.S16 [R1+0x3c], R157 ;  /* 0x00003c9d01009387 */ /* 0x0003e60000100600 */
[----:B------:R-:W-:Y:S02]  /*24c00*/  @!P1 PRMT R137, R136, 0x5410, RZ ;  /* 0x0000541088899816 */ /* 0x000fe400000000ff */
[----:B------:R-:W-:Y:S03]  /*24c10*/  LOP3.LUT R136, R151, R186, R160, 0x96, !PT ;  /* 0x000000ba97887212 */ /* 0x000fe600078e96a0 */
[----:B------:R2:W-:Y:S01]  /*24c20*/  ST.E.U16 [R140.64+0x2], R137 ;  /* 0x000002898c007985 */ /* 0x0005e2000c101504 */
[----:B-1----:R-:W-:Y:S01]  /*24c30*/  MUFU.EX2 R157, R198 ;  /* 0x000000c6009d7308 */ /* 0x002fe20000000800 */
[----:B--2---:R-:W-:Y:S02]  /*24c40*/  FADD.FTZ R137, R145, R156 ;  /* 0x0000009c91897221 */ /* 0x004fe40000010000 */
[----:B------:R-:W-:Y:S01]  /*24c50*/  FADD.FTZ R145, R149, R155 ;  /* 0x0000009b95917221 */ /* 0x000fe20000010000 */
[--C-:B------:R-:W-:Y:S01]  /*24c60*/  SHF.R.U32.HI R149, RZ, 0x10, R136.reuse ;  /* 0x00000010ff957819 */ /* 0x100fe20000011688 */
[----:B------:R-:W-:Y:S01]  /*24c70*/  FADD.FTZ R162, R2, R137 ;  /* 0x0000008902a27221 */ /* 0x000fe20000010000 */
[----:B------:R-:W-:Y:S04]  /*24c80*/  LOP3.LUT R2, R136, 0xff, RZ, 0xc0, !PT ;  /* 0x000000ff88027812 */ /* 0x000fe800078ec0ff */
[----:B------:R-:W1:Y:S01]  /*24c90*/  MUFU.EX2 R137, R195 ;  /* 0x000000c300897308 */ /* 0x000e620000000800 */
[----:B------:R-:W-:Y:S01]  /*24ca0*/  FADD.FTZ R163, R148, R145 ;  /* 0x0000009194a37221 */ /* 0x000fe20000010000 */
[----:B------:R-:W-:Y:S02]  /*24cb0*/  SHF.R.U32.HI R148, RZ, 0x18, R136 ;  /* 0x00000018ff947819 */ /* 0x000fe40000011688 */
[----:B------:R-:W-:Y:S02]  /*24cc0*/  ISETP.GE.U32.AND P1, PT, R217, R2, PT ;  /* 0x00000002d900720c */ /* 0x000fe40003f26070 */
[----:B------:R-:W-:Y:S04]  /*24cd0*/  PRMT R2, R3, 0x7632, R2 ;  /* 0x0000763203027816 */ /* 0x000fe80000000002 */
[----:B------:R-:W2:Y:S10]  /*24ce0*/  MUFU.EX2 R155, R240 ;  /* 0x000000f0009b7308 */ /* 0x000eb40000000800 */
[----:B------:R-:W-:Y:S01]  /*24cf0*/  MUFU.EX2 R145, R199 ;  /* 0x000000c700917308 */ /* 0x000fe20000000800 */
[----:B-1----:R-:W-:Y:S02]  /*24d00*/  F2FP.PACK_AB R170, R137, R144 ;  /* 0x0000009089aa723e */ /* 0x002fe400000000ff */
[----:B----4-:R-:W-:Y:S05]  /*24d10*/  IADD3 R138, P0, R190, R140, RZ ;  /* 0x0000008cbe8a7210 */ /* 0x010fea0007f1e0ff */
[----:B---3--:R-:W-:Y:S01]  /*24d20*/  IMAD.X R139, R152, 0x1, R141, P0 ;  /* 0x00000001988b7824 */ /* 0x008fe200000e068d */
[----:B--2---:R-:W-:Y:S01]  /*24d30*/  F2FP.PACK_AB R172, R155, R157 ;  /* 0x0000009d9bac723e */ /* 0x004fe200000000ff */
[----:B-----5:R-:W-:Y:S05]  /*24d40*/  @!P1 HADD2 R159, -R3.H0_H0, -RZ.H0_H0 ;  /* 0xa00000ff039f9230 */ /* 0x020fea0000000900 */
[----:B------:R1:W-:Y:S01]  /*24d50*/  @!P1 STL.S16 [R1+0x58], R159 ;  /* 0x0000589f01009387 */ /* 0x0003e20000100600 */
[----:B------:R-:W-:Y:S03]  /*24d60*/  PRMT R153, R159, 0x7610, R153 ;  /* 0x000076109f997816 */ /* 0x000fe60000000099 */
[----:B------:R2:W3:Y:S04]  /*24d70*/  LDL.S16 R189, [R1+0x54] ;  /* 0x0000540001bd7983 */ /* 0x0004e80000100600 */
[----:B------:R-:W4:Y:S04]  /*24d80*/  LDL R187, [R1+0x90] ;  /* 0x0000900001bb7983 */ /* 0x000f280000100800 */
[----:B------:R-:W5:Y:S04]  /*24d90*/  LDL R183, [R1+0x98] ;  /* 0x0000980001b77983 */ /* 0x000f680000100800 */
[----:B------:R-:W2:Y:S04]  /*24da0*/  LDL R152, [R1+0x8c] ;  /* 0x00008c0001987983 */ /* 0x000ea80000100800 */
[----:B------:R-:W5:Y:S04]  /*24db0*/  LDL R161, [R1+0x88] ;  /* 0x0000880001a17983 */ /* 0x000f680000100800 */
[----:B------:R2:W5:Y:S01]  /*24dc0*/  LDL.S16 R156, [R1+0x50] ;  /* 0x00005000019c7983 */ /* 0x0005620000100600 */
[----:B-1----:R-:W-:Y:S02]  /*24dd0*/  PRMT R159, R3, 0x5410, R2 ;  /* 0x00005410039f7816 */ /* 0x002fe40000000002 */
[----:B------:R-:W-:Y:S02]  /*24de0*/  @!P1 PRMT R3, R153, 0x5410, RZ ;  /* 0x0000541099039816 */ /* 0x000fe400000000ff */
[----:B------:R-:W-:Y:S03]  /*24df0*/  ISETP.GE.U32.AND P1, PT, R217, R148, PT ;  /* 0x00000094d900720c */ /* 0x000fe60003f26070 */
[----:B------:R1:W-:Y:S02]  /*24e00*/  ST.E.U16 [R138.64], R3 ;  /* 0x000000038a007985 */ /* 0x0003e4000c101504 */
[----:B-1----:R-:W-:Y:S02]  /*24e10*/  LOP3.LUT R3, R136, 0xffff, RZ, 0xc0, !PT ;  /* 0x0000ffff88037812 */ /* 0x002fe400078ec0ff */
[----:B------:R-:W-:Y:S02]  /*24e20*/  LOP3.LUT R136, R149, 0xff, RZ, 0xc0, !PT ;  /* 0x000000ff95887812 */ /* 0x000fe400078ec0ff */
[----:B------:R-:W-:Y:S02]  /*24e30*/  SHF.R.U32.HI R3, RZ, 0x8, R3 ;  /* 0x00000008ff037819 */ /* 0x000fe40000011603 */
[C---:B------:R-:W-:Y:S02]  /*24e40*/  LOP3.LUT R139, R142.reuse, 0xff, RZ, 0xc0, !PT ;  /* 0x000000ff8e8b7812 */ /* 0x040fe400078ec0ff */
[----:B------:R-:W-:Y:S02]  /*24e50*/  LOP3.LUT R3, R3, 0xffff, RZ, 0xc0, !PT ;  /* 0x0000ffff03037812 */ /* 0x000fe400078ec0ff */
[C---:B------:R-:W-:Y:S02]  /*24e60*/  ISETP.GE.U32.AND P6, PT, R217.reuse, R139, PT ;  /* 0x0000008bd900720c */ /* 0x040fe40003fc6070 */
[C---:B------:R-:W-:Y:S02]  /*24e70*/  ISETP.GE.U32.AND P0, PT, R217.reuse, R3, PT ;  /* 0x00000003d900720c */ /* 0x040fe40003f06070 */
[--C-:B------:R-:W-:Y:S02]  /*24e80*/  SHF.R.U32.HI R3, RZ, 0x10, R142.reuse ;  /* 0x00000010ff037819 */ /* 0x100fe4000001168e */
[----:B------:R-:W-:Y:S02]  /*24e90*/  ISETP.GE.U32.AND P2, PT, R217, R136, PT ;  /* 0x00000088d900720c */ /* 0x000fe40003f46070 */
[----:B------:R-:W-:Y:S01]  /*24ea0*/  LOP3.LUT R139, R3, 0xff, RZ, 0xc0, !PT ;  /* 0x000000ff038b7812 */ /* 0x000fe200078ec0ff */
[----:B------:R-:W-:Y:S01]  /*24eb0*/  MUFU.EX2 R136, R235 ;  /* 0x000000eb00887308 */ /* 0x000fe20000000800 */
[----:B------:R-:W-:Y:S02]  /*24ec0*/  LOP3.LUT R3, R142, 0xffff, RZ, 0xc0, !PT ;  /* 0x0000ffff8e037812 */ /* 0x000fe400078ec0ff */
[----:B------:R-:W-:Y:S02]  /*24ed0*/  SHF.R.U32.HI R138, RZ, 0x18, R142 ;  /* 0x00000018ff8a7819 */ /* 0x000fe4000001168e */
[----:B------:R-:W-:Y:S02]  /*24ee0*/  SHF.R.U32.HI R3, RZ, 0x8, R3 ;  /* 0x00000008ff037819 */ /* 0x000fe40000011603 */
[----:B------:R-:W-:Y:S01]  /*24ef0*/  ISETP.GE.U32.AND P4, PT, R217, R139, PT ;  /* 0x0000008bd900720c */ /* 0x000fe20003f86070 */
[----:B------:R-:W-:Y:S01]  /*24f00*/  FADD.FTZ R139, R144, R158 ;  /* 0x0000009e908b7221 */ /* 0x000fe20000010000 */
[----:B------:R-:W-:Y:S02]  /*24f10*/  LOP3.LUT R3, R3, 0xffff, RZ, 0xc0, !PT ;  /* 0x0000ffff03037812 */ /* 0x000fe400078ec0ff */
[----:B------:R-:W-:Y:S02]  /*24f20*/  ISETP.GE.U32.AND P3, PT, R217, R138, PT ;  /* 0x0000008ad900720c */ /* 0x000fe40003f66070 */
[----:B------:R-:W1:Y:S01]  /*24f30*/  MUFU.EX2 R138, R211 ;  /* 0x000000d3008a7308 */ /* 0x000e620000000800 */
[----:B------:R-:W-:Y:S04]  /*24f40*/  LOP3.LUT R144, R150, 0xffff, RZ, 0xc0, !PT ;  /* 0x0000ffff96907812 */ /* 0x000fe800078ec0ff */
[----:B------:R-:W-:Y:S02]  /*24f50*/  SHF.R.U32.HI R144, RZ, 0x8, R144 ;  /* 0x00000008ff907819 */ /* 0x000fe40000011690 */
[----:B-1----:R-:W-:Y:S01]  /*24f60*/  F2FP.PACK_AB R171, R138, R145 ;  /* 0x000000918aab723e */ /* 0x002fe200000000ff */
[----:B---3--:R-:W-:Y:S05]  /*24f70*/  @!P0 HADD2 R189, -R2.H0_H0, -RZ.H0_H0 ;  /* 0xa00000ff02bd8230 */ /* 0x008fea0000000900 */
[----:B------:R1:W-:Y:S01]  /*24f80*/  @!P0 STL.S16 [R1+0x54], R189 ;  /* 0x000054bd01008387 */ /* 0x0003e20000100600 */
[----:B------:R-:W-:Y:S03]  /*24f90*/  PRMT R148, R189, 0x7610, R148 ;  /* 0x00007610bd947816 */ /* 0x000fe60000000094 */
[----:B------:R3:W3:Y:S01]  /*24fa0*/  LDL.S16 R190, [R1+0x48] ;  /* 0x0000480001be7983 */ /* 0x0006e20000100600 */
[----:B------:R-:W-:Y:S02]  /*24fb0*/  @!P0 PRMT R2, R148, 0x5410, RZ ;  /* 0x0000541094028816 */ /* 0x000fe400000000ff */
[C---:B----4-:R-:W-:Y:S02]  /*24fc0*/  IADD3 R148, P0, R218.reuse, R187, RZ ;  /* 0x000000bbda947210 */ /* 0x050fe40007f1e0ff */
[----:B--2---:R-:W-:Y:S03]  /*24fd0*/  IADD3 R152, P5, R218, R152, RZ ;  /* 0x00000098da987210 */ /* 0x004fe60007fbe0ff */
[C---:B-----5:R-:W-:Y:S02]  /*24fe0*/  IMAD.X R149, R219.reuse, 0x1, R183, P0 ;  /* 0x00000001db957824 */ /* 0x060fe400000e06b7 */
[----:B------:R2:W4:Y:S01]  /*24ff0*/  LDL.S16 R183, [R1+0x4c] ;  /* 0x00004c0001b77983 */ /* 0x0005220000100600 */
[----:B------:R-:W-:Y:S01]  /*25000*/  IMAD.X R153, R219, 0x1, R161, P5 ;  /* 0x00000001db997824 */ /* 0x000fe200028e06a1 */
[----:B------:R-:W-:Y:S01]  /*25010*/  ISETP.GE.U32.AND P5, PT, R217, R3, PT ;  /* 0x00000003d900720c */ /* 0x000fe20003fa6070 */
[----:B------:R-:W-:Y:S01]  /*25020*/  FADD.FTZ R161, R137, R139 ;  /* 0x0000008b89a17221 */ /* 0x000fe20000010000 */
[----:B------:R-:W-:Y:S01]  /*25030*/  PRMT R3, R177, 0x7610, R3 ;  /* 0x00007610b1037816 */ /* 0x000fe20000000003 */
[----:B------:R-:W-:Y:S01]  /*25040*/  MUFU.EX2 R139, R242 ;  /* 0x000000f2008b7308 */ /* 0x000fe20000000800 */
[----:B------:R5:W-:Y:S01]  /*25050*/  ST.E.U16 [R152.64], R2 ;  /* 0x0000000298007985 */ /* 0x000be2000c101504 */
[----:B------:R-:W-:Y:S02]  /*25060*/  LOP3.LUT R137, R150, 0xff, RZ, 0xc0, !PT ;  /* 0x000000ff96897812 */ /* 0x000fe400078ec0ff */
[----:B------:R-:W-:Y:S01]  /*25070*/  @!P2 HADD2 R156, -R3.H0_H0, -RZ.H0_H0 ;  /* 0xa00000ff039ca230 */ /* 0x000fe20000000900 */
[----:B-1----:R2:W2:Y:S01]  /*25080*/  LDL.S16 R189, [R1+0x5c] ;  /* 0x00005c0001bd7983 */ /* 0x0024a20000100600 */
[----:B------:R-:W-:Y:S01]  /*25090*/  ISETP.GE.U32.AND P0, PT, R217, R137, PT ;  /* 0x00000089d900720c */ /* 0x000fe20003f06070 */
[----:B------:R-:W-:Y:S02]  /*250a0*/  FADD.FTZ R137, R157, R164 ;  /* 0x000000a49d897221 */ /* 0x000fe40000010000 */
[----:B------:R-:W-:Y:S01]  /*250b0*/  PRMT R185, R156, 0x7610, R185 ;  /* 0x000076109cb97816 */ /* 0x000fe200000000b9 */
[----:B------:R1:W-:Y:S01]  /*250c0*/  @!P2 STL.S16 [R1+0x50], R156 ;  /* 0x0000509c0100a387 */ /* 0x0003e20000100600 */
[----:B------:R-:W-:Y:S01]  /*250d0*/  FADD.FTZ R155, R155, R137 ;  /* 0x000000899b9b7221 */ /* 0x000fe20000010000 */
[----:B------:R-:W-:Y:S01]  /*250e0*/  LOP3.LUT R137, R144, 0xffff, RZ, 0xc0, !PT ;  /* 0x0000ffff90897812 */ /* 0x000fe200078ec0ff */
[----:B------:R-:W-:Y:S03]  /*250f0*/  FADD.FTZ R144, R145, R162 ;  /* 0x000000a291907221 */ /* 0x000fe60000010000 */
[----:B------:R1:W-:Y:S01]  /*25100*/  STL [R1+0xa0], R155 ;  /* 0x0000a09b01007387 */ /* 0x0003e20000100800 */
[----:B------:R-:W-:Y:S01]  /*25110*/  FADD.FTZ R145, R138, R144 ;  /* 0x000000908a917221 */ /* 0x000fe20000010000 */
[C---:B------:R-:W-:Y:S02]  /*25120*/  PRMT R138, R166.reuse, 0x7632, R138 ;  /* 0x00007632a68a7816 */ /* 0x040fe4000000008a */
[----:B------:R2:W2:Y:S01]  /*25130*/  LDL.S16 R187, [R1+0x44] ;  /* 0x0000440001bb7983 */ /* 0x0004a20000100600 */
[----:B-----5:R-:W-:Y:S04]  /*25140*/  PRMT R2, R177, 0x7632, R2 ;  /* 0x00007632b1027816 */ /* 0x020fe80000000002 */
[----:B------:R-:W-:Y:S02]  /*25150*/  PRMT R158, R3, 0x5410, R2 ;  /* 0x00005410039e7816 */ /* 0x000fe40000000002 */
[----:B------:R-:W-:Y:S01]  /*25160*/  @!P2 PRMT R3, R185, 0x5410, RZ ;  /* 0x00005410b903a816 */ /* 0x000fe200000000ff */
[----:B-1----:R-:W-:Y:S01]  /*25170*/  MUFU.EX2 R156, R241 ;  /* 0x000000f1009c7308 */ /* 0x002fe20000000800 */
[----:B------:R1:W5:Y:S01]  /*25180*/  LDL.S16 R185, [R1+0x40] ;  /* 0x0000400001b97983 */ /* 0x0003620000100600 */
[----:B------:R-:W-:Y:S02]  /*25190*/  ISETP.GE.U32.AND P2, PT, R217, R137, PT ;  /* 0x00000089d900720c */ /* 0x000fe40003f46070 */
[----:B------:R-:W-:Y:S01]  /*251a0*/  PRMT R137, R166, 0x7610, R137 ;  /* 0x00007610a6897816 */ /* 0x000fe20000000089 */
[----:B------:R1:W-:Y:S01]  /*251b0*/  STL [R1+0x74], R145 ;  /* 0x0000749101007387 */ /* 0x0003e20000100800 */
[----:B------:R-:W-:Y:S03]  /*251c0*/  IMAD.WIDE.U32 R166, R167, -0x2daee0ad, RZ ;  /* 0xd2511f53a7a67825 */ /* 0x000fe600078e00ff */
[----:B------:R1:W-:Y:S01]  /*251d0*/  ST.E.U16 [R148.64], R3 ;  /* 0x0000000394007985 */ /* 0x0003e2000c101504 */
[----:B------:R-:W1:Y:S02]  /*251e0*/  MUFU.EX2 R155, R243 ;  /* 0x000000f3009b7308 */ /* 0x000e640000000800 */
[----:B-1----:R-:W-:Y:S04]  /*251f0*/  SHF.R.U32.HI R145, RZ, 0x10, R150 ;  /* 0x00000010ff917819 */ /* 0x002fe80000011696 */
[----:B------:R-:W-:Y:S02]  /*25200*/  LOP3.LUT R145, R145, 0xff, RZ, 0xc0, !PT ;  /* 0x000000ff91917812 */ /* 0x000fe400078ec0ff */
[----:B------:R-:W-:Y:S02]  /*25210*/  PRMT R3, R168, 0x7610, R3 ;  /* 0x00007610a8037816 */ /* 0x000fe40000000003 */
[----:B------:R-:W-:Y:S01]  /*25220*/  F2FP.PACK_AB R175, R155, R156 ;  /* 0x0000009c9baf723e */ /* 0x000fe200000000ff */
[----:B---3--:R-:W-:Y:S05]  /*25230*/  @!P1 HADD2 R190, -R2.H0_H0, -RZ.H0_H0 ;  /* 0xa00000ff02be9230 */ /* 0x008fea0000000900 */
[----:B------:R-:W-:Y:S01]  /*25240*/  @!P1 STL.S16 [R1+0x48], R190 ;  /* 0x000048be01009387 */ /* 0x000fe20000100600 */
[----:B------:R-:W-:Y:S04]  /*25250*/  PRMT R144, R190, 0x7610, R144 ;  /* 0x00007610be907816 */ /* 0x000fe80000000090 */
[----:B------:R-:W-:Y:S01]  /*25260*/  @!P1 PRMT R2, R144, 0x5410, RZ ;  /* 0x0000541090029816 */ /* 0x000fe200000000ff */
[----:B------:R-:W-:Y:S01]  /*25270*/  FADD.FTZ R144, R136, R163 ;  /* 0x000000a388907221 */ /* 0x000fe20000010000 */
[----:B------:R-:W-:Y:S01]  /*25280*/  F2FP.PACK_AB R136, R139, R136 ;  /* 0x000000888b88723e */ /* 0x000fe200000000ff */
[----:B----4-:R-:W-:Y:S01]  /*25290*/  @!P5 HADD2 R183, -R138.H0_H0, -RZ.H0_H0 ;  /* 0xa00000ff8ab7d230 */ /* 0x010fe20000000900 */
[----:B------:R-:W-:Y:S01]  /*252a0*/  ISETP.GE.U32.AND P1, PT, R217, R145, PT ;  /* 0x00000091d900720c */ /* 0x000fe20003f26070 */
[----:B------:R-:W-:Y:S01]  /*252b0*/  FADD.FTZ R139, R139, R144 ;  /* 0x000000908b8b7221 */ /* 0x000fe20000010000 */
[----:B------:R-:W-:Y:S01]  /*252c0*/  SHF.R.U32.HI R145, RZ, 0x18, R150 ;  /* 0x00000018ff917819 */ /* 0x000fe20000011696 */
[----:B------:R1:W-:Y:S01]  /*252d0*/  ST.E.U16 [R148.64+0x2], R2 ;  /* 0x0000020294007985 */ /* 0x0003e2000c101504 */
[----:B------:R-:W-:Y:S02]  /*252e0*/  PRMT R157, R183, 0x7610, R157 ;  /* 0x00007610b79d7816 */ /* 0x000fe4000000009d */
[----:B------:R-:W-:Y:S01]  /*252f0*/  PRMT R144, R137, 0x5410, R138 ;  /* 0x0000541089907816 */ /* 0x000fe2000000008a */
[----:B--2---:R-:W-:Y:S01]  /*25300*/  @!P6 HADD2 R189, -R137.H0_H0, -RZ.H0_H0 ;  /* 0xa00000ff89bde230 */ /* 0x004fe20000000900 */
[----:B------:R-:W-:Y:S04]  /*25310*/  @!P5 PRMT R138, R157, 0x5410, RZ ;  /* 0x000054109d8ad816 */ /* 0x000fe800000000ff */
[----:B------:R-:W-:Y:S01]  /*25320*/  @!P6 STL.S16 [R1+0x5c], R189 ;  /* 0x00005cbd0100e387 */ /* 0x000fe20000100600 */
[----:B------:R-:W-:Y:S03]  /*25330*/  PRMT R188, R189, 0x7610, R188 ;  /* 0x00007610bdbc7816 */ /* 0x000fe600000000bc */
[----:B------:R2:W3:Y:S01]  /*25340*/  LDL.S16 R164, [R1+0x38] ;  /* 0x0000380001a47983 */ /* 0x0004e20000100600 */
[----:B------:R-:W-:Y:S02]  /*25350*/  @!P6 PRMT R137, R188, 0x5410, RZ ;  /* 0x00005410bc89e816 */ /* 0x000fe400000000ff */
[----:B------:R-:W-:Y:S01]  /*25360*/  ISETP.GE.U32.AND P6, PT, R217, R145, PT ;  /* 0x00000091d900720c */ /* 0x000fe20003fc6070 */
[----:B------:R4:W-:Y:S01]  /*25370*/  STL [R1+0x70], R139 ;  /* 0x0000708b01007387 */ /* 0x0009e20000100800 */
[----:B------:R-:W-:Y:S03]  /*25380*/  @!P4 HADD2 R187, -R3.H0_H0, -RZ.H0_H0 ;  /* 0xa00000ff03bbc230 */ /* 0x000fe60000000900 */
[----:B------:R2:W-:Y:S04]  /*25390*/  @!P5 STL.S16 [R1+0x4c], R183 ;  /* 0x00004cb70100d387 */ /* 0x0005e80000100600 */
[----:B------:R-:W-:Y:S01]  /*253a0*/  ST.E.U16 [R218.64+0x10], R137 ;  /* 0x00001089da007985 */ /* 0x000fe2000c101504 */
[----:B-1----:R-:W-:Y:S02]  /*253b0*/  PRMT R2, R168, 0x7632, R2 ;  /* 0x00007632a8027816 */ /* 0x002fe40000000002 */
[----:B------:R-:W-:Y:S01]  /*253c0*/  PRMT R168, R187, 0x7610, R168 ;  /* 0x00007610bba87816 */ /* 0x000fe200000000a8 */
[----:B------:R1:W-:Y:S02]  /*253d0*/  ST.E.U16 [R218.64+0x12], R138 ;  /* 0x0000128ada007985 */ /* 0x0003e4000c101504 */
[----:B-----5:R-:W-:Y:S01]  /*253e0*/  @!P3 HADD2 R185, -R2.H0_H0, -RZ.H0_H0 ;  /* 0xa00000ff02b9b230 */ /* 0x020fe20000000900 */
[----:B----4-:R-:W-:Y:S04]  /*253f0*/  FADD.FTZ R139, R156, R161 ;  /* 0x000000a19c8b7221 */ /* 0x010fe80000010000 */
[----:B------:R-:W-:Y:S01]  /*25400*/  PRMT R156, R185, 0x7610, R156 ;  /* 0x00007610b99c7816 */ /* 0x000fe2000000009c */
[----:B--2---:R2:W4:Y:S01]  /*25410*/  LDL.S16 R183, [R1+0x34] ;  /* 0x0000340001b77983 */ /* 0x0045220000100600 */
[----:B------:R-:W-:Y:S01]  /*25420*/  FADD.FTZ R145, R155, R139 ;  /* 0x0000008b9b917221 */ /* 0x000fe20000010000 */
[----:B------:R-:W-:Y:S02]  /*25430*/  LOP3.LUT R139, R167, R244, R178, 0x96, !PT ;  /* 0x000000f4a78b7212 */ /* 0x000fe400078e96b2 */
[----:B------:R-:W-:Y:S02]  /*25440*/  LOP3.LUT R155, R143, R186, R154, 0x96, !PT ;  /* 0x000000ba8f9b7212 */ /* 0x000fe400078e969a */
[----:B------:R5:W-:Y:S01]  /*25450*/  STL [R1+0x68], R145 ;  /* 0x0000689101007387 */ /* 0x000be20000100800 */
[----:B------:R-:W-:Y:S03]  /*25460*/  LOP3.LUT R143, R142, 0xffff, RZ, 0xc0, !PT ;  /* 0x0000ffff8e8f7812 */ /* 0x000fe600078ec0ff */
[----:B------:R2:W2:Y:S01]  /*25470*/  LDL.S16 R157, [R1+0x20] ;  /* 0x00002000019d7983 */ /* 0x0004a20000100600 */
[--C-:B-1----:R-:W-:Y:S03]  /*25480*/  SHF.R.U32.HI R138, RZ, 0x18, R139.reuse ;  /* 0x00000018ff8a7819 */ /* 0x102fe6000001168b */
[----:B------:R-:W-:Y:S04]  /*25490*/  @!P4 STL.S16 [R1+0x44], R187 ;  /* 0x000044bb0100c387 */ /* 0x000fe80000100600 */
[----:B------:R1:W-:Y:S01]  /*254a0*/  @!P3 STL.S16 [R1+0x40], R185 ;  /* 0x000040b90100b387 */ /* 0x0003e20000100600 */
[----:B-----5:R-:W-:Y:S04]  /*254b0*/  LOP3.LUT R145, R139, 0xff, RZ, 0xc0, !PT ;  /* 0x000000ff8b917812 */ /* 0x020fe800078ec0ff */
[----:B------:R-:W-:Y:S02]  /*254c0*/  ISETP.GE.U32.AND P5, PT, R217, R145, PT ;  /* 0x00000091d900720c */ /* 0x000fe40003fa6070 */
[----:B------:R-:W-:Y:S02]  /*254d0*/  LOP3.LUT R145, R139, 0xffff, RZ, 0xc0, !PT ;  /* 0x0000ffff8b917812 */ /* 0x000fe400078ec0ff */
[----:B------:R-:W-:Y:S02]  /*254e0*/  SHF.R.U32.HI R139, RZ, 0x10, R139 ;  /* 0x00000010ff8b7819 */ /* 0x000fe4000001168b */
[----:B------:R-:W-:Y:S02]  /*254f0*/  SHF.R.U32.HI R145, RZ, 0x8, R145 ;  /* 0x00000008ff917819 */ /* 0x000fe40000011691 */
[----:B------:R-:W-:Y:S02]  /*25500*/  LOP3.LUT R139, R139, 0xff, RZ, 0xc0, !PT ;  /* 0x000000ff8b8b7812 */ /* 0x000fe400078ec0ff */
[----:B------:R-:W-:Y:S02]  /*25510*/  LOP3.LUT R137, R145, 0xffff, RZ, 0xc0, !PT ;  /* 0x0000ffff91897812 */ /* 0x000fe400078ec0ff */
[----:B------:R-:W-:Y:S02]  /*25520*/  PRMT R145, R3, 0x5410, R2 ;  /* 0x0000541003917816 */ /* 0x000fe40000000002 */
[----:B------:R-:W-:Y:S02]  /*25530*/  @!P4 PRMT R3, R168, 0x5410, RZ ;  /* 0x00005410a803c816 */ /* 0x000fe400000000ff */
[C---:B------:R-:W-:Y:S02]  /*25540*/  ISETP.GE.U32.AND P4, PT, R217.reuse, R137, PT ;  /* 0x00000089d900720c */ /* 0x040fe40003f86070 */
[----:B------:R-:W-:Y:S01]  /*25550*/  PRMT R137, R0, 0x7632, R137 ;  /* 0x0000763200897816 */ /* 0x000fe20000000089 */
[----:B------:R-:W-:Y:S01]  /*25560*/  ST.E.U16 [R140.64+0x10], R3 ;  /* 0x000010038c007985 */ /* 0x000fe2000c101504 */
[----:B------:R-:W-:Y:S02]  /*25570*/  @!P3 PRMT R2, R156, 0x5410, RZ ;  /* 0x000054109c02b816 */ /* 0x000fe400000000ff */
[----:B------:R-:W-:Y:S02]  /*25580*/  PRMT R156, R0, 0x5410, R137 ;  /* 0x00005410009c7816 */ /* 0x000fe40000000089 */
[C---:B------:R-:W-:Y:S01]  /*25590*/  ISETP.GE.U32.AND P3, PT, R217.reuse, R138, PT ;  /* 0x0000008ad900720c */ /* 0x040fe20003f66070 */
[----:B------:R-:W-:Y:S01]  /*255a0*/  ST.E.U16 [R140.64+0x12], R2 ;  /* 0x000012028c007985 */ /* 0x000fe2000c101504 */
[----:B---3--:R-:W-:Y:S05]  /*255b0*/  @!P0 HADD2 R164, -R0.H0_H0, -RZ.H0_H0 ;  /* 0xa00000ff00a48230 */ /* 0x008fea0000000900 */
[----:B------:R3:W-:Y:S01]  /*255c0*/  @!P0 STL.S16 [R1+0x38], R164 ;  /* 0x000038a401008387 */ /* 0x0007e20000100600 */
[----:B------:R-:W-:Y:S03]  /*255d0*/  PRMT R184, R164, 0x7610, R184 ;  /* 0x00007610a4b87816 */ /* 0x000fe600000000b8 */
[----:B-1----:R1:W5:Y:S01]  /*255e0*/  LDL.S16 R185, [R1+0x1c] ;  /* 0x00001c0001b97983 */ /* 0x0023620000100600 */
[----:B------:R-:W-:Y:S02]  /*255f0*/  @!P0 PRMT R0, R184, 0x5410, RZ ;  /* 0x00005410b8008816 */ /* 0x000fe400000000ff */
[----:B------:R-:W-:Y:S01]  /*25600*/  ISETP.GE.U32.AND P0, PT, R217, R139, PT ;  /* 0x0000008bd900720c */ /* 0x000fe20003f06070 */
[----:B------:R1:W5:Y:S01]  /*25610*/  LDL.S16 R168, [R1+0x24] ;  /* 0x0000240001a87983 */ /* 0x0003620000100600 */
[----:B------:R-:W-:Y:S03]  /*25620*/  PRMT R139, R171, 0x7632, R139 ;  /* 0x00007632ab8b7816 */ /* 0x000fe6000000008b */
[----:B------:R1:W5:Y:S04]  /*25630*/  LDL.S16 R184, [R1+0x18] ;  /* 0x0000180001b87983 */ /* 0x0003680000100600 */
[----:B------:R1:W-:Y:S01]  /*25640*/  ST.E.U16 [R152.64+0xe], R0 ;  /* 0x00000e0098007985 */ /* 0x0003e2000c101504 */
[----:B---3--:R-:W-:Y:S01]  /*25650*/  IMAD.WIDE.U32 R164, R165, -0x2daee0ad, RZ ;  /* 0xd2511f53a5a47825 */ /* 0x008fe200078e00ff */
[----:B----4-:R-:W-:Y:S04]  /*25660*/  @!P2 HADD2 R183, -R137.H0_H0, -RZ.H0_H0 ;  /* 0xa00000ff89b7a230 */ /* 0x010fe80000000900 */
[----:B------:R-:W-:Y:S01]  /*25670*/  LOP3.LUT R138, R165, R244, R180, 0x96, !PT ;  /* 0x000000f4a58a7212 */ /* 0x000fe200078e96b4 */
[----:B------:R3:W-:Y:S01]  /*25680*/  @!P2 STL.S16 [R1+0x34], R183 ;  /* 0x000034b70100a387 */ /* 0x0007e20000100600 */
[----:B------:R-:W-:Y:S02]  /*25690*/  PRMT R3, R183, 0x7610, R3 ;  /* 0x00007610b7037816 */ /* 0x000fe40000000003 */
[----:B------:R-:W-:Y:S02]  /*256a0*/  LOP3.LUT R2, R138, 0xff, RZ, 0xc0, !PT ;  /* 0x000000ff8a027812 */ /* 0x000fe400078ec0ff */
[----:B------:R-:W-:Y:S02]  /*256b0*/  @!P2 PRMT R137, R3, 0x5410, RZ ;  /* 0x000054100389a816 */ /* 0x000fe400000000ff */
[----:B------:R-:W-:Y:S02]  /*256c0*/  ISETP.GE.U32.AND P2, PT, R217, R2, PT ;  /* 0x00000002d900720c */ /* 0x000fe40003f46070 */
[C---:B------:R-:W-:Y:S01]  /*256d0*/  PRMT R2, R174.reuse, 0x7632, R2 ;  /* 0x00007632ae027816 */ /* 0x040fe20000000002 */
[----:B------:R4:W-:Y:S01]  /*256e0*/  ST.E.U16 [R152.64+0x10], R137 ;  /* 0x0000108998007985 */ /* 0x0009e2000c101504 */
[----:B-1----:R-:W-:Y:S02]  /*256f0*/  PRMT R0, R174, 0x7610, R0 ;  /* 0x00007610ae007816 */ /* 0x002fe40000000000 */
[----:B------:R-:W-:Y:S03]  /*25700*/  LOP3.LUT R3, R138, 0xffff, RZ, 0xc0, !PT ;  /* 0x0000ffff8a037812 */ /* 0x000fe600078ec0ff */
[----:B--2---:R-:W-:Y:S01]  /*25710*/  @!P1 HADD2 R157, -R0.H0_H0, -RZ.H0_H0 ;  /* 0xa00000ff009d9230 */ /* 0x004fe20000000900 */
[----:B------:R-:W-:Y:S04]  /*25720*/  SHF.R.U32.HI R3, RZ, 0x8, R3 ;  /* 0x00000008ff037819 */ /* 0x000fe80000011603 */
[----:B------:R-:W-:Y:S02]  /*25730*/  PRMT R177, R157, 0x7610, R177 ;  /* 0x000076109db17816 */ /* 0x000fe400000000b1 */
[----:B------:R-:W-:Y:S01]  /*25740*/  LOP3.LUT R3, R3, 0xffff, RZ, 0xc0, !PT ;  /* 0x0000ffff03037812 */ /* 0x000fe200078ec0ff */
[----:B---3--:R1:W2:Y:S04]  /*25750*/  LDL.S16 R183, [R1+0x14] ;  /* 0x0000140001b77983 */ /* 0x0082a80000100600 */
[----:B------:R3:W-:Y:S01]  /*25760*/  @!P1 STL.S16 [R1+0x20], R157 ;  /* 0x0000209d01009387 */ /* 0x0007e20000100600 */
[--C-:B----4-:R-:W-:Y:S02]  /*25770*/  SHF.R.U32.HI R137, RZ, 0x18, R138.reuse ;  /* 0x00000018ff897819 */ /* 0x110fe4000001168a */
[----:B------:R-:W-:Y:S04]  /*25780*/  SHF.R.U32.HI R138, RZ, 0x10, R138 ;  /* 0x00000010ff8a7819 */ /* 0x000fe8000001168a */
[----:B------:R-:W-:Y:S02]  /*25790*/  LOP3.LUT R138, R138, 0xff, RZ, 0xc0, !PT ;  /* 0x000000ff8a8a7812 */ /* 0x000fe400078ec0ff */
[----:B---3--:R-:W-:Y:S02]  /*257a0*/  PRMT R157, R0, 0x5410, R2 ;  /* 0x00005410009d7816 */ /* 0x008fe40000000002 */
[----:B------:R-:W-:Y:S02]  /*257b0*/  @!P1 PRMT R0, R177, 0x5410, RZ ;  /* 0x00005410b1009816 */ /* 0x000fe400000000ff */
[----:B------:R1:W3:Y:S01]  /*257c0*/  LDL.S16 R177, [R1+0x10] ;  /* 0x0000100001b17983 */ /* 0x0002e20000100600 */
[----:B------:R-:W-:Y:S02]  /*257d0*/  ISETP.GE.U32.AND P1, PT, R217, R3, PT ;  /* 0x00000003d900720c */ /* 0x000fe40003f26070 */
[C---:B------:R-:W-:Y:S01]  /*257e0*/  PRMT R3, R176.reuse, 0x7632, R3 ;  /* 0x00007632b0037816 */ /* 0x040fe20000000003 */
[----:B------:R4:W-:Y:S02]  /*257f0*/  ST.E.U16 [R148.64+0x10], R0 ;  /* 0x0000100094007985 */ /* 0x0009e4000c101504 */
[----:B----4-:R-:W-:Y:S01]  /*25800*/  PRMT R0, R176, 0x7610, R0 ;  /* 0x00007610b0007816 */ /* 0x010fe20000000000 */
[----:B-----5:R-:W-:Y:S04]  /*25810*/  @!P6 HADD2 R185, -R2.H0_H0, -RZ.H0_H0 ;  /* 0xa00000ff02b9e230 */ /* 0x020fe80000000900 */
[----:B------:R-:W-:Y:S01]  /*25820*/  @!P5 HADD2 R168, -R0.H0_H0, -RZ.H0_H0 ;  /* 0xa00000ff00a8d230 */ /* 0x000fe20000000900 */
[----:B------:R-:W-:Y:S01]  /*25830*/  @!P6 STL.S16 [R1+0x1c], R185 ;  /* 0x00001cb90100e387 */ /* 0x000fe20000100600 */
[----:B------:R-:W-:Y:S01]  /*25840*/  PRMT R163, R185, 0x7610, R163 ;  /* 0x00007610b9a37816 */ /* 0x000fe200000000a3 */
[----:B------:R-:W-:Y:S02]  /*25850*/  @!P4 HADD2 R184, -R3.H0_H0, -RZ.H0_H0 ;  /* 0xa00000ff03b8c230 */ /* 0x000fe40000000900 */
[----:B------:R4:W-:Y:S01]  /*25860*/  @!P5 STL.S16 [R1+0x24], R168 ;  /* 0x000024a80100d387 */ /* 0x0009e20000100600 */
[----:B------:R-:W-:Y:S02]  /*25870*/  PRMT R162, R168, 0x7610, R162 ;  /* 0x00007610a8a27816 */ /* 0x000fe400000000a2 */
[----:B------:R-:W-:Y:S02]  /*25880*/  @!P6 PRMT R2, R163, 0x5410, RZ ;  /* 0x00005410a302e816 */ /* 0x000fe400000000ff */
[----:B------:R1:W5:Y:S01]  /*25890*/  LDL.S16 R163, [R1+0xc] ;  /* 0x00000c0001a37983 */ /* 0x0003620000100600 */
[C---:B------:R-:W-:Y:S02]  /*258a0*/  ISETP.GE.U32.AND P6, PT, R217.reuse, R137, PT ;  /* 0x00000089d900720c */ /* 0x040fe40003fc6070 */
[----:B------:R-:W-:Y:S01]  /*258b0*/  LOP3.LUT R137, R166, 0xff, RZ, 0xc0, !PT ;  /* 0x000000ffa6897812 */ /* 0x000fe200078ec0ff */
[----:B------:R1:W-:Y:S01]  /*258c0*/  ST.E.U16 [R148.64+0x12], R2 ;  /* 0x0000120294007985 */ /* 0x0003e2000c101504 */
[----:B------:R-:W-:Y:S02]  /*258d0*/  PRMT R182, R184, 0x7610, R182 ;  /* 0x00007610b8b67816 */ /* 0x000fe400000000b6 */
[----:B----4-:R-:W-:Y:S02]  /*258e0*/  PRMT R168, R0, 0x5410, R3 ;  /* 0x0000541000a87816 */ /* 0x010fe40000000003 */
[----:B------:R-:W-:Y:S02]  /*258f0*/  @!P5 PRMT R0, R162, 0x5410, RZ ;  /* 0x00005410a200d816 */ /* 0x000fe400000000ff */
[----:B------:R4:W4:Y:S01]  /*25900*/  LDL.S16 R162, [R1+0x8] ;  /* 0x0000080001a27983 */ /* 0x0009220000100600 */
[----:B------:R-:W-:Y:S02]  /*25910*/  ISETP.GE.U32.AND P5, PT, R217, R137, PT ;  /* 0x00000089d900720c */ /* 0x000fe40003fa6070 */
[----:B------:R-:W-:Y:S01]  /*25920*/  PRMT R137, R169, 0x7632, R137 ;  /* 0x00007632a9897816 */ /* 0x000fe20000000089 */
[----:B------:R2:W-:Y:S01]  /*25930*/  ST.E.U16 [R218.64+0x20], R0 ;  /* 0x00002000da007985 */ /* 0x0005e2000c101504 */
[----:B------:R-:W-:Y:S02]  /*25940*/  @!P4 PRMT R3, R182, 0x5410, RZ ;  /* 0x00005410b603c816 */ /* 0x000fe400000000ff */
[----:B-1----:R-:W-:Y:S01]  /*25950*/  SHF.R.U32.HI R2, RZ, 0x10, R166 ;  /* 0x00000010ff027819 */ /* 0x002fe200000116a6 */
[----:B------:R-:W-:Y:S03]  /*25960*/  @!P4 STL.S16 [R1+0x18], R184 ;  /* 0x000018b80100c387 */ /* 0x000fe60000100600 */
[----:B------:R-:W-:Y:S01]  /*25970*/  LOP3.LUT R2, R2, 0xff, RZ, 0xc0, !PT ;  /* 0x000000ff02027812 */ /* 0x000fe200078ec0ff */
[----:B------:R1:W-:Y:S03]  /*25980*/  ST.E.U16 [R218.64+0x22], R3 ;  /* 0x00002203da007985 */ /* 0x0003e6000c101504 */
[----:B------:R-:W-:Y:S02]  /*25990*/  ISETP.GE.U32.AND P4, PT, R217, R2, PT ;  /* 0x00000002d900720c */ /* 0x000fe40003f86070 */
[----:B------:R-:W-:Y:S02]  /*259a0*/  PRMT R2, R173, 0x7610, R2 ;  /* 0x00007610ad027816 */ /* 0x000fe40000000002 */
[----:B--2---:R-:W-:Y:S04]  /*259b0*/  PRMT R0, R169, 0x7610, R0 ;  /* 0x00007610a9007816 */ /* 0x004fe80000000000 */
[----:B------:R-:W-:Y:S01]  /*259c0*/  PRMT R169, R0, 0x5410, R137 ;  /* 0x0000541000a97816 */ /* 0x000fe20000000089 */
[----:B------:R-:W-:Y:S01]  /*259d0*/  @!P0 HADD2 R183, -R0.H0_H0, -RZ.H0_H0 ;  /* 0xa00000ff00b78230 */ /* 0x000fe20000000900 */
[----:B-1----:R-:W-:Y:S04]  /*259e0*/  LOP3.LUT R3, R166, 0xffff, RZ, 0xc0, !PT ;  /* 0x0000ffffa6037812 */ /* 0x002fe800078ec0ff */
[----:B------:R-:W-:Y:S01]  /*259f0*/  @!P0 STL.S16 [R1+0x14], R183 ;  /* 0x000014b701008387 */ /* 0x000fe20000100600 */
[----:B------:R-:W-:Y:S02]  /*25a00*/  PRMT R174, R183, 0x7610, R174 ;  /* 0x00007610b7ae7816 */ /* 0x000fe400000000ae */
[----:B------:R-:W-:Y:S01]  /*25a10*/  SHF.R.U32.HI R3, RZ, 0x8, R3 ;  /* 0x00000008ff037819 */ /* 0x000fe20000011603 */
[----:B------:R1:W2:Y:S01]  /*25a20*/  LDL.S16 R154, [R1+0x4] ;  /* 0x00000400019a7983 */ /* 0x0002a20000100600 */
[----:B------:R-:W-:Y:S02]  /*25a30*/  @!P0 PRMT R0, R174, 0x5410, RZ ;  /* 0x00005410ae008816 */ /* 0x000fe400000000ff */
[----:B------:R-:W-:Y:S01]  /*25a40*/  ISETP.GE.U32.AND P0, PT, R217, R138, PT ;  /* 0x0000008ad900720c */ /* 0x000fe20003f06070 */
[----:B------:R1:W2:Y:S01]  /*25a50*/  LDL.S16 R174, [R1] ;  /* 0x0000000001ae7983 */ /* 0x0002a20000100600 */
[----:B---3--:R-:W-:Y:S01]  /*25a60*/  @!P3 HADD2 R177, -R137.H0_H0, -RZ.H0_H0 ;  /* 0xa00000ff89b1b230 */ /* 0x008fe20000000900 */
[----:B------:R-:W-:Y:S02]  /*25a70*/  LOP3.LUT R3, R3, 0xffff, RZ, 0xc0, !PT ;  /* 0x0000ffff03037812 */ /* 0x000fe400078ec0ff */
[----:B------:R3:W-:Y:S01]  /*25a80*/  ST.E.U16 [R140.64+0x20], R0 ;  /* 0x000020008c007985 */ /* 0x0007e2000c101504 */
[----:B------:R-:W-:Y:S02]  /*25a90*/  SHF.R.U32.HI R138, RZ, 0x18, R166 ;  /* 0x00000018ff8a7819 */ /* 0x000fe400000116a6 */
[----:B------:R-:W-:Y:S01]  /*25aa0*/  PRMT R176, R177, 0x7610, R176 ;  /* 0x00007610b1b07816 */ /* 0x000fe200000000b0 */
[----:B------:R-:W-:Y:S03]  /*25ab0*/  @!P3 STL.S16 [R1+0x10], R177 ;  /* 0x000010b10100b387 */ /* 0x000fe60000100600 */
[----:B------:R-:W-:Y:S02]  /*25ac0*/  @!P3 PRMT R137, R176, 0x5410, RZ ;  /* 0x00005410b089b816 */ /* 0x000fe400000000ff */
[----:B------:R-:W-:Y:S03]  /*25ad0*/  ISETP.GE.U32.AND P3, PT, R217, R138, PT ;  /* 0x0000008ad900720c */ /* 0x000fe60003f66070 */
[----:B------:R1:W-:Y:S10]  /*25ae0*/  ST.E.U16 [R140.64+0x22], R137 ;  /* 0x000022898c007985 */ /* 0x0003f4000c101504 */
[----:B------:R-:W-:Y:S01]  /*25af0*/  @!P3 HADD2 R249, -R139.H0_H0, -RZ.H0_H0 ;  /* 0xa00000ff8bf9b230 */ /* 0x000fe20000000900 */
[----:B---3--:R-:W-:Y:S02]  /*25b00*/  PRMT R0, R173, 0x7632, R0 ;  /* 0x00007632ad007816 */ /* 0x008fe40000000000 */
[----:B------:R-:W-:Y:S02]  /*25b10*/  SHF.R.U32.HI R173, RZ, 0x10, R150 ;  /* 0x00000010ffad7819 */ /* 0x000fe40000011696 */
[----:B------:R-:W-:Y:S02]  /*25b20*/  PRMT R197, R2, 0x5410, R0 ;  /* 0x0000541002c57816 */ /* 0x000fe40000000000 */
[----:B-1----:R-:W-:Y:S01]  /*25b30*/  LOP3.LUT R137, R164, 0xff, RZ, 0xc0, !PT ;  /* 0x000000ffa4897812 */ /* 0x002fe200078ec0ff */
[----:B-----5:R-:W-:Y:S05]  /*25b40*/  @!P2 HADD2 R163, -R2.H0_H0, -RZ.H0_H0 ;  /* 0xa00000ff02a3a230 */ /* 0x020fea0000000900 */
[----:B------:R-:W-:Y:S01]  /*25b50*/  PRMT R161, R163, 0x7610, R161 ;  /* 0x00007610a3a17816 */ /* 0x000fe200000000a1 */
[----:B------:R1:W-:Y:S03]  /*25b60*/  @!P2 STL.S16 [R1+0xc], R163 ;  /* 0x00000ca30100a387 */ /* 0x0003e60000100600 */
[----:B------:R-:W-:Y:S02]  /*25b70*/  @!P2 PRMT R2, R161, 0x5410, RZ ;  /* 0x00005410a102a816 */ /* 0x000fe400000000ff */
[C---:B------:R-:W-:Y:S02]  /*25b80*/  ISETP.GE.U32.AND P2, PT, R217.reuse, R3, PT ;  /* 0x00000003d900720c */ /* 0x040fe40003f46070 */
[----:B------:R-:W-:Y:S01]  /*25b90*/  PRMT R3, R170, 0x7610, R3 ;  /* 0x00007610aa037816 */ /* 0x000fe20000000003 */
[----:B------:R3:W-:Y:S01]  /*25ba0*/  ST.E.U16 [R152.64+0x1e], R2 ;  /* 0x00001e0298007985 */ /* 0x0007e2000c101504 */
[----:B------:R-:W-:Y:S01]  /*25bb0*/  LOP3.LUT R161, R142, 0xff, RZ, 0xc0, !PT ;  /* 0x000000ff8ea17812 */ /* 0x000fe200078ec0ff */
[----:B----4-:R-:W-:Y:S05]  /*25bc0*/  @!P1 HADD2 R162, -R0.H0_H0, -RZ.H0_H0 ;  /* 0xa00000ff00a29230 */ /* 0x010fea0000000900 */
[----:B------:R-:W-:Y:S01]  /*25bd0*/  PRMT R138, R162, 0x7610, R138 ;  /* 0x00007610a28a7816 */ /* 0x000fe2000000008a */
[----:B------:R4:W-:Y:S01]  /*25be0*/  @!P1 STL.S16 [R1+0x8], R162 ;  /* 0x000008a201009387 */ /* 0x0009e20000100600 */
[----:B-1----:R-:W-:Y:S02]  /*25bf0*/  SHF.R.U32.HI R163, RZ, 0x18, R142 ;  /* 0x00000018ffa37819 */ /* 0x002fe4000001168e */
[----:B------:R-:W-:Y:S02]  /*25c00*/  @!P1 PRMT R0, R138, 0x5410, RZ ;  /* 0x000054108a009816 */ /* 0x000fe400000000ff */
[----:B------:R-:W-:Y:S02]  /*25c10*/  ISETP.GE.U32.AND P1, PT, R217, R137, PT ;  /* 0x00000089d900720c */ /* 0x000fe40003f26070 */
[----:B------:R-:W-:Y:S01]  /*25c20*/  PRMT R137, R170, 0x7632, R137 ;  /* 0x00007632aa897816 */ /* 0x000fe20000000089 */
[----:B------:R1:W-:Y:S01]  /*25c30*/  ST.E.U16 [R152.64+0x20], R0 ;  /* 0x0000200098007985 */ /* 0x0003e2000c101504 */
[----:B------:R-:W-:Y:S02]  /*25c40*/  LOP3.LUT R138, R164, 0xffff, RZ, 0xc0, !PT ;  /* 0x0000ffffa48a7812 */ /* 0x000fe400078ec0ff */
[----:B------:R-:W-:Y:S02]  /*25c50*/  PRMT R196, R3, 0x5410, R137 ;  /* 0x0000541003c47816 */ /* 0x000fe40000000089 */
[----:B------:R-:W-:Y:S02]  /*25c60*/  SHF.R.U32.HI R138, RZ, 0x8, R138 ;  /* 0x00000008ff8a7819 */ /* 0x000fe4000001168a */
[----:B---3--:R-:W-:Y:S02]  /*25c70*/  SHF.R.U32.HI R2, RZ, 0x10, R164 ;  /* 0x00000010ff027819 */ /* 0x008fe400000116a4 */
[----:B------:R-:W-:Y:S01]  /*25c80*/  LOP3.LUT R138, R138, 0xffff, RZ, 0xc0, !PT ;  /* 0x0000ffff8a8a7812 */ /* 0x000fe200078ec0ff */
[----:B------:R-:W-:Y:S01]  /*25c90*/  @!P1 HADD2 R248, -R136.H0_H0, -RZ.H0_H0 ;  /* 0xa00000ff88f89230 */ /* 0x000fe20000000900 */
[----:B----4-:R-:W-:Y:S02]  /*25ca0*/  SHF.R.U32.HI R162, RZ, 0x10, R142 ;  /* 0x00000010ffa27819 */ /* 0x010fe4000001168e */
[----:B-1----:R-:W-:Y:S01]  /*25cb0*/  PRMT R0, R172, 0x7610, R0 ;  /* 0x00007610ac007816 */ /* 0x002fe20000000000 */
[----:B--2---:R-:W-:Y:S04]  /*25cc0*/  @!P0 HADD2 R154, -R3.H0_H0, -RZ.H0_H0 ;  /* 0xa00000ff039a8230 */ /* 0x004fe80000000900 */
[----:B------:R-:W-:Y:S02]  /*25cd0*/  @!P5 HADD2 R252, -R0.H0_H0, -RZ.H0_H0 ;  /* 0xa00000ff00fcd230 */ /* 0x000fe40000000900 */
[----:B------:R-:W-:Y:S01]  /*25ce0*/  @!P6 HADD2 R174, -R137.H0_H0, -RZ.H0_H0 ;  /* 0xa00000ff89aee230 */ /* 0x000fe20000000900 */
[----:B------:R-:W-:Y:S01]  /*25cf0*/  PRMT R170, R154, 0x7610, R170 ;  /* 0x000076109aaa7816 */ /* 0x000fe200000000aa */
[----:B------:R1:W-:Y:S03]  /*25d00*/  @!P0 STL.S16 [R1+0x4], R154 ;  /* 0x0000049a01008387 */ /* 0x0003e60000100600 */
[----:B------:R-:W-:Y:S01]  /*25d10*/  @!P0 PRMT R3, R170, 0x5410, RZ ;  /* 0x00005410aa038816 */ /* 0x000fe200000000ff */
[----:B------:R2:W-:Y:S01]  /*25d20*/  @!P6 STL.S16 [R1], R174 ;  /* 0x000000ae0100e387 */ /* 0x0005e20000100600 */
[----:B------:R-:W-:Y:S02]  /*25d30*/  ISETP.GE.U32.AND P0, PT, R217, R138, PT ;  /* 0x0000008ad900720c */ /* 0x000fe40003f06070 */
[----:B------:R-:W-:Y:S01]  /*25d40*/  PRMT R142, R174, 0x7610, R142 ;  /* 0x00007610ae8e7816 */ /* 0x000fe2000000008e */
[----:B------:R3:W-:Y:S01]  /*25d50*/  ST.E.U16 [R148.64+0x20], R3 ;  /* 0x0000200394007985 */ /* 0x0007e2000c101504 */
[----:B------:R-:W-:Y:S02]  /*25d60*/  PRMT R138, R172, 0x7632, R138 ;  /* 0x00007632ac8a7816 */ /* 0x000fe4000000008a */
[----:B------:R-:W-:Y:S01]  /*25d70*/  @!P6 PRMT R137, R142, 0x5410, RZ ;  /* 0x000054108e89e816 */ /* 0x000fe200000000ff */
[----:B------:R-:W4:Y:S01]  /*25d80*/  LDL R240, [R1+0xd8] ;  /* 0x0000d80001f07983 */ /* 0x000f220000100800 */
[----:B------:R-:W-:Y:S01]  /*25d90*/  SHF.R.U32.HI R142, RZ, 0x18, R164 ;  /* 0x00000018ff8e7819 */ /* 0x000fe200000116a4 */
[----:B------:R-:W-:Y:S02]  /*25da0*/  @!P2 HADD2 R251, -R138.H0_H0, -RZ.H0_H0 ;  /* 0xa00000ff8afba230 */ /* 0x000fe40000000900 */
[----:B------:R5:W-:Y:S01]  /*25db0*/  ST.E.U16 [R148.64+0x22], R137 ;  /* 0x0000228994007985 */ /* 0x000be2000c101504 */
[----:B-1----:R-:W-:Y:S02]  /*25dc0*/  LOP3.LUT R154, R151, R186, R160, 0x96, !PT ;  /* 0x000000ba979a7212 */ /* 0x002fe400078e96a0 */
[----:B--2---:R-:W-:Y:S02]  /*25dd0*/  SHF.R.U32.HI R174, RZ, 0x18, R150 ;  /* 0x00000018ffae7819 */ /* 0x004fe40000011696 */
[----:B---3--:R-:W-:Y:S02]  /*25de0*/  LOP3.LUT R3, R2, 0xff, RZ, 0xc0, !PT ;  /* 0x000000ff02037812 */ /* 0x008fe400078ec0ff */
[----:B------:R-:W-:Y:S02]  /*25df0*/  PRMT R2, R171, 0x7610, R2 ;  /* 0x00007610ab027816 */ /* 0x000fe40000000002 */
[----:B------:R-:W-:Y:S02]  /*25e00*/  ISETP.GE.U32.AND P6, PT, R217, R3, PT ;  /* 0x00000003d900720c */ /* 0x000fe40003fc6070 */
[----:B------:R-:W-:Y:S01]  /*25e10*/  SHF.R.U32.HI R3, RZ, 0x8, R143 ;  /* 0x00000008ff037819 */ /* 0x000fe2000001168f */
[----:B------:R-:W-:Y:S01]  /*25e20*/  @!P4 HADD2 R250, -R2.H0_H0, -RZ.H0_H0 ;  /* 0xa00000ff02fac230 */ /* 0x000fe20000000900 */
[----:B------:R-:W-:Y:S02]  /*25e30*/  PRMT R171, R0, 0x5410, R138 ;  /* 0x0000541000ab7816 */ /* 0x000fe4000000008a */
[----:B------:R-:W-:Y:S02]  /*25e40*/  @!P5 PRMT R0, R252, 0x5410, RZ ;  /* 0x00005410fc00d816 */ /* 0x000fe400000000ff */
[--C-:B------:R-:W-:Y:S02]  /*25e50*/  PRMT R172, R161, 0x5410, R3.reuse ;  /* 0x00005410a1ac7816 */ /* 0x100fe40000000003 */
[----:B------:R-:W-:Y:S01]  /*25e60*/  PRMT R3, R136, 0x7632, R3 ;  /* 0x0000763288037816 */ /* 0x000fe20000000003 */
[----:B------:R1:W-:Y:S01]  /*25e70*/  ST.E.U16 [R218.64+0x30], R0 ;  /* 0x00003000da007985 */ /* 0x0003e2000c101504 */
[----:B------:R-:W-:Y:S02]  /*25e80*/  @!P2 PRMT R138, R251, 0x5410, RZ ;  /* 0x00005410fb8aa816 */ /* 0x000fe400000000ff */
[----:B------:R-:W-:Y:S01]  /*25e90*/  PRMT R170, R2, 0x5410, R139 ;  /* 0x0000541002aa7816 */ /* 0x000fe2000000008b */
[----:B------:R-:W-:Y:S01]  /*25ea0*/  @!P0 HADD2 R247, -R3.H0_H0, -RZ.H0_H0 ;  /* 0xa00000ff03f78230 */ /* 0x000fe20000000900 */
[----:B------:R-:W-:Y:S01]  /*25eb0*/  @!P4 PRMT R2, R250, 0x5410, RZ ;  /* 0x00005410fa02c816 */ /* 0x000fe200000000ff */
[----:B------:R2:W-:Y:S01]  /*25ec0*/  ST.E.U16 [R218.64+0x32], R138 ;  /* 0x0000328ada007985 */ /* 0x0005e2000c101504 */
[----:B------:R-:W-:Y:S02]  /*25ed0*/  @!P3 PRMT R139, R249, 0x5410, RZ ;  /* 0x00005410f98bb816 */ /* 0x000fe400000000ff */
[----:B------:R-:W-:Y:S01]  /*25ee0*/  PRMT R211, R136, 0x5410, R3 ;  /* 0x0000541088d37816 */ /* 0x000fe20000000003 */
[----:B------:R3:W-:Y:S01]  /*25ef0*/  ST.E.U16 [R140.64+0x30], R2 ;  /* 0x000030028c007985 */ /* 0x0007e2000c101504 */
[----:B------:R-:W-:Y:S02]  /*25f00*/  @!P0 PRMT R3, R247, 0x5410, RZ ;  /* 0x00005410f7038816 */ /* 0x000fe400000000ff */
[----:B------:R-:W-:Y:S01]  /*25f10*/  ISETP.GE.U32.AND P5, PT, R217, R142, PT ;  /* 0x0000008ed900720c */ /* 0x000fe20003fa6070 */
[----:B------:R3:W-:Y:S01]  /*25f20*/  ST.E.U16 [R140.64+0x32], R139 ;  /* 0x0000328b8c007985 */ /* 0x0007e2000c101504 */
[----:B------:R-:W-:Y:S02]  /*25f30*/  @!P1 PRMT R136, R248, 0x5410, RZ ;  /* 0x00005410f8889816 */ /* 0x000fe400000000ff */
[----:B------:R-:W-:Y:S01]  /*25f40*/  LOP3.LUT R142, R150, 0xffff, RZ, 0xc0, !PT ;  /* 0x0000ffff968e7812 */ /* 0x000fe200078ec0ff */
[----:B------:R3:W-:Y:S01]  /*25f50*/  ST.E.U16 [R152.64+0x30], R3 ;  /* 0x0000300398007985 */ /* 0x0007e2000c101504 */
[----:B-----5:R-:W-:Y:S02]  /*25f60*/  LOP3.LUT R137, R162, 0xff, RZ, 0xc0, !PT ;  /* 0x000000ffa2897812 */ /* 0x020fe400078ec0ff */
[----:B------:R-:W-:Y:S01]  /*25f70*/  LOP3.LUT R161, R150, 0xff, RZ, 0xc0, !PT ;  /* 0x000000ff96a17812 */ /* 0x000fe200078ec0ff */
[----:B------:R-:W-:Y:S01]  /*25f80*/  ST.E.U16 [R152.64+0x2e], R136 ;  /* 0x00002e8898007985 */ /* 0x000fe2000c101504 */
[----:B------:R-:W-:Y:S02]  /*25f90*/  PRMT R163, R137, 0x5410, R163 ;  /* 0x0000541089a37816 */ /* 0x000fe400000000a3 */
[----:B------:R-:W-:Y:S02]  /*25fa0*/  LOP3.LUT R137, R155, 0xff, RZ, 0xc0, !PT ;  /* 0x000000ff9b897812 */ /* 0x000fe400078ec0ff */
[C---:B-1----:R-:W-:Y:S05]  /*25fb0*/  PRMT R0, R175.reuse, 0x7632, R0 ;  /* 0x00007632af007816 */ /* 0x042fea0000000000 */
[----:B------:R-:W-:Y:S01]  /*25fc0*/  @!P5 HADD2 R245, -R0.H0_H0, -RZ.H0_H0 ;  /* 0xa00000ff00f5d230 */ /* 0x000fe20000000900 */
[----:B--2---:R-:W-:Y:S02]  /*25fd0*/  SHF.R.U32.HI R138, RZ, 0x8, R142 ;  /* 0x00000008ff8a7819 */ /* 0x004fe4000001168e */
[----:B------:R-:W-:Y:S02]  /*25fe0*/  IADD3 R218, P0, R218, -0x40, RZ ;  /* 0xffffffc0dada7810 */ /* 0x000fe40007f1e0ff */
[----:B---3--:R-:W-:Y:S02]  /*25ff0*/  PRMT R2, R175, 0x7610, R2 ;  /* 0x00007610af027816 */ /* 0x008fe40000000002 */
[----:B------:R-:W-:Y:S01]  /*26000*/  PRMT R161, R161, 0x5410, R138 ;  /* 0x00005410a1a17816 */ /* 0x000fe2000000008a */
[--C-:B------:R-:W-:Y:S01]  /*26010*/  HSET2.LE.AND R138, R172, R221.reuse, PT ;  /* 0x000000ddac8a7233 */ /* 0x100fe20003803000 */
[----:B------:R-:W-:Y:S01]  /*26020*/  IADD3.X R219, R219, -0x1, RZ, P0, !PT ;  /* 0xffffffffdbdb7810 */ /* 0x000fe200007fe4ff */
[----:B------:R-:W-:Y:S02]  /*26030*/  @!P6 HADD2 R246, -R2.H0_H0, -RZ.H0_H0 ;  /* 0xa00000ff02f6e230 */ /* 0x000fe40000000900 */
[--C-:B------:R-:W-:Y:S01]  /*26040*/  HSET2.LE.AND R139, R163, R221.reuse, PT ;  /* 0x000000dda38b7233 */ /* 0x100fe20003803000 */
[----:B------:R-:W-:Y:S02]  /*26050*/  PRMT R3, R2, 0x5410, R0 ;  /* 0x0000541002037816 */ /* 0x000fe40000000000 */
[----:B------:R-:W-:Y:S02]  /*26060*/  @!P5 PRMT R0, R245, 0x5410, RZ ;  /* 0x00005410f500d816 */ /* 0x000fe400000000ff */
[----:B------:R-:W-:Y:S02]  /*26070*/  @!P6 PRMT R2, R246, 0x5410, RZ ;  /* 0x00005410f602e816 */ /* 0x000fe400000000ff */
[----:B------:R-:W-:Y:S01]  /*26080*/  LOP3.LUT R138, R144, R138, RZ, 0xc0, !PT ;  /* 0x0000008a908a7212 */ /* 0x000fe200078ec0ff */
[----:B------:R1:W-:Y:S01]  /*26090*/  ST.E.U16 [R148.64+0x32], R0 ;  /* 0x0000320094007985 */ /* 0x0003e2000c101504 */
[----:B------:R-:W-:Y:S03]  /*260a0*/  LOP3.LUT R139, R145, R139, RZ, 0xc0, !PT ;  /* 0x0000008b918b7212 */ /* 0x000fe600078ec0ff */
[----:B------:R2:W-:Y:S04]  /*260b0*/  ST.E.U16 [R148.64+0x30], R2 ;  /* 0x0000300294007985 */ /* 0x0005e8000c101504 */
[----:B------:R-:W3:Y:S08]  /*260c0*/  LDSM.16.MT88.4 R140, [R201+0xa000] ;  /* 0x00a00000c98c783b */ /* 0x000ef00000004200 */
[----:B------:R-:W5:Y:S08]  /*260d0*/  LDSM.16.MT88.4 R148, [R203+0xa000] ;  /* 0x00a00000cb94783b */ /* 0x000f700000004200 */
[----:B------:R-:W-:Y:S01]  /*260e0*/  LDSM.16.MT88.4 R184, [R201+0xb800] ;  /* 0x00b80000c9b8783b */ /* 0x000fe20000004200 */
[----:B-1----:R-:W-:Y:S04]  /*260f0*/  LOP3.LUT R0, R155, 0xffff, RZ, 0xc0, !PT ;  /* 0x0000ffff9b007812 */ /* 0x002fe800078ec0ff */
[----:B------:R-:W-:Y:S03]  /*26100*/  SHF.R.U32.HI R136, RZ, 0x8, R0 ;  /* 0x00000008ff887819 */ /* 0x000fe60000011600 */
[----:B------:R-:W-:Y:S01]  /*26110*/  LDSM.16.MT88.4 R188, [R203+0xb800] ;  /* 0x00b80000cbbc783b */ /* 0x000fe20000004200 */
[C---:B------:R-:W-:Y:S02]  /*26120*/  LOP3.LUT R0, R154.reuse, 0xffff, RZ, 0xc0, !PT ;  /* 0x0000ffff9a007812 */ /* 0x040fe400078ec0ff */
[--C-:B--2---:R-:W-:Y:S02]  /*26130*/  SHF.R.U32.HI R2, RZ, 0x10, R155.reuse ;  /* 0x00000010ff027819 */ /* 0x104fe4000001169b */
[----:B------:R-:W-:Y:S02]  /*26140*/  PRMT R137, R137, 0x5410, R136 ;  /* 0x0000541089897816 */ /* 0x000fe40000000088 */
[----:B------:R-:W-:Y:S01]  /*26150*/  LOP3.LUT R136, R154, 0xff, RZ, 0xc0, !PT ;  /* 0x000000ff9a887812 */ /* 0x000fe200078ec0ff */
[----:B------:R-:W-:Y:S01]  /*26160*/  LDSM.16.MT88.4 R192, [R206+0xb800] ;  /* 0x00b80000cec0783b */ /* 0x000fe20000004200 */
[----:B------:R-:W-:Y:S02]  /*26170*/  SHF.R.U32.HI R0, RZ, 0x8, R0 ;  /* 0x00000008ff007819 */ /* 0x000fe40000011600 */
[----:B------:R-:W-:Y:S02]  /*26180*/  SHF.R.U32.HI R155, RZ, 0x18, R155 ;  /* 0x00000018ff9b7819 */ /* 0x000fe4000001169b */
[----:B------:R-:W-:Y:S02]  /*26190*/  LOP3.LUT R2, R2, 0xff, RZ, 0xc0, !PT ;  /* 0x000000ff02027812 */ /* 0x000fe400078ec0ff */
[----:B------:R-:W-:Y:S01]  /*261a0*/  PRMT R160, R136, 0x5410, R0 ;  /* 0x0000541088a07816 */ /* 0x000fe20000000000 */
[--C-:B------:R-:W-:Y:S01]  /*261b0*/  HSET2.LE.AND R136, R137, R221.reuse, PT ;  /* 0x000000dd89887233 */ /* 0x100fe20003803000 */
[----:B------:R-:W-:Y:S02]  /*261c0*/  PRMT R2, R2, 0x5410, R155 ;  /* 0x0000541002027816 */ /* 0x000fe4000000009b */
[--C-:B------:R-:W-:Y:S01]  /*261d0*/  SHF.R.U32.HI R0, RZ, 0x10, R154.reuse ;  /* 0x00000010ff007819 */ /* 0x100fe2000001169a */
[--C-:B------:R-:W-:Y:S01]  /*261e0*/  HSET2.LE.AND R144, R160, R221.reuse, PT ;  /* 0x000000dda0907233 */ /* 0x100fe20003803000 */
[----:B------:R-:W-:Y:S01]  /*261f0*/  SHF.R.U32.HI R154, RZ, 0x18, R154 ;  /* 0x00000018ff9a7819 */ /* 0x000fe2000001169a */
[--C-:B------:R-:W-:Y:S01]  /*26200*/  HSET2.LE.AND R137, R2, R221.reuse, PT ;  /* 0x000000dd02897233 */ /* 0x100fe20003803000 */
[----:B------:R-:W-:Y:S02]  /*26210*/  LOP3.LUT R0, R0, 0xff, RZ, 0xc0, !PT ;  /* 0x000000ff00007812 */ /* 0x000fe400078ec0ff */
[----:B------:R-:W-:Y:S02]  /*26220*/  LOP3.LUT R136, R147, R136, RZ, 0xc0, !PT ;  /* 0x0000008893887212 */ /* 0x000fe400078ec0ff */
[----:B------:R-:W-:Y:S02]  /*26230*/  LOP3.LUT R147, R173, 0xff, RZ, 0xc0, !PT ;  /* 0x000000ffad937812 */ /* 0x000fe400078ec0ff */
[----:B------:R-:W-:Y:S02]  /*26240*/  PRMT R0, R0, 0x5410, R154 ;  /* 0x0000541000007816 */ /* 0x000fe4000000009a */
[----:B------:R-:W-:Y:S01]  /*26250*/  PRMT R147, R147, 0x5410, R174 ;  /* 0x0000541093937816 */ /* 0x000fe200000000ae */
[----:B------:R-:W1:Y:S01]  /*26260*/  LDSM.16.MT88.4 R152, [R206+0xa000] ;  /* 0x00a00000ce98783b */ /* 0x000e620000004200 */
[----:B------:R-:W-:Y:S01]  /*26270*/  LOP3.LUT R137, R146, R137, RZ, 0xc0, !PT ;  /* 0x0000008992897212 */ /* 0x000fe200078ec0ff */
[--C-:B------:R-:W-:Y:S01]  /*26280*/  HSET2.LE.AND R146, R161, R221.reuse, PT ;  /* 0x000000dda1927233 */ /* 0x100fe20003803000 */
[----:B------:R-:W-:Y:S01]  /*26290*/  LOP3.LUT R144, R159, R144, RZ, 0xc0, !PT ;  /* 0x000000909f907212 */ /* 0x000fe200078ec0ff */
[--C-:B------:R-:W-:Y:S01]  /*262a0*/  HSET2.LE.AND R145, R0, R221.reuse, PT ;  /* 0x000000dd00917233 */ /* 0x100fe20003803000 */
[----:B------:R-:W-:Y:S01]  /*262b0*/  LOP3.LUT R0, R167, R244, R178, 0x96, !PT ;  /* 0x000000f4a7007212 */ /* 0x000fe200078e96b2 */
[--C-:B------:R-:W-:Y:S01]  /*262c0*/  HSET2.LE.AND R147, R147, R221.reuse, PT ;  /* 0x000000dd93937233 */ /* 0x100fe20003803000 */
[----:B------:R-:W-:Y:S01]  /*262d0*/  LOP3.LUT R146, R156, R146, RZ, 0xc0, !PT ;  /* 0x000000929c927212 */ /* 0x000fe200078ec0ff */
[-C--:B---3--:R-:W-:Y:S01]  /*262e0*/  HMMA.16816.F32 R4, R136, R140.reuse, R4 ;  /* 0x0000008c8804723c */ /* 0x088fe20000001804 */
[----:B------:R-:W-:Y:S01]  /*262f0*/  LOP3.LUT R145, R158, R145, RZ, 0xc0, !PT ;  /* 0x000000919e917212 */ /* 0x000fe200078ec0ff */
[----:B------:R-:W-:Y:S01]  /*26300*/  LDSM.16.MT88.4 R160, [R206+0xb000] ;  /* 0x00b00000cea0783b */ /* 0x000fe20000004200 */
[----:B------:R-:W-:Y:S02]  /*26310*/  LOP3.LUT R147, R157, R147, RZ, 0xc0, !PT ;  /* 0x000000939d937212 */ /* 0x000fe400078ec0ff */
[----:B------:R-:W-:Y:S05]  /*26320*/  LOP3.LUT R2, R165, R244, R180, 0x96, !PT ;  /* 0x000000f4a5027212 */ /* 0x000fea00078e96b4 */
[C---:B------:R-:W-:Y:S01]  /*26330*/  HMMA.16816.F32 R8, R144.reuse, R140, R8 ;  /* 0x0000008c9008723c */ /* 0x040fe20000001808 */
[----:B------:R-:W-:Y:S07]  /*26340*/  LDSM.16.MT88.4 R156, [R201+0xb000] ;  /* 0x00b00000c99c783b */ /* 0x000fee0000004200 */
[-C--:B------:R-:W-:Y:S01]  /*26350*/  HMMA.16816.F32 R12, R144, R142.reuse, R12 ;  /* 0x0000008e900c723c */ /* 0x080fe2000000180c */
[----:B------:R-:W-:Y:S07]  /*26360*/  LDSM.16.MT88.4 R176, [R206+0xa800] ;  /* 0x00a80000ceb0783b */ /* 0x000fee0000004200 */
[C---:B------:R-:W-:Y:S01]  /*26370*/  HMMA.16816.F32 R16, R136.reuse, R142, R16 ;  /* 0x0000008e8810723c */ /* 0x040fe20000001810 */
[----:B------:R-:W2:Y:S07]  /*26380*/  LDSM.16.MT88.4 R140, [R205+0xa000] ;  /* 0x00a00000cd8c783b */ /* 0x000eae0000004200 */
[-C--:B-----5:R-:W-:Y:S01]  /*26390*/  HMMA.16816.F32 R20, R136, R148.reuse, R20 ;  /* 0x000000948814723c */ /* 0x0a0fe20000001814 */
[----:B------:R-:W-:Y:S07]  /*263a0*/  LDSM.16.MT88.4 R180, [R205+0xa800] ;  /* 0x00a80000cdb4783b */ /* 0x000fee0000004200 */
[C---:B------:R-:W-:Y:S08]  /*263b0*/  HMMA.16816.F32 R24, R144.reuse, R148, R24 ;  /* 0x000000949018723c */ /* 0x040ff00000001818 */
[-C--:B------:R-:W-:Y:S08]  /*263c0*/  HMMA.16816.F32 R28, R144, R150.reuse, R28 ;  /* 0x00000096901c723c */ /* 0x080ff0000000181c */
[C---:B------:R-:W-:Y:S01]  /*263d0*/  HMMA.16816.F32 R32, R136.reuse, R150, R32 ;  /* 0x000000968820723c */ /* 0x040fe20000001820 */
[----:B------:R-:W3:Y:S07]  /*263e0*/  LDSM.16.MT88.4 R148, [R203+0xb000] ;  /* 0x00b00000cb94783b */ /* 0x000eee0000004200 */
[-C--:B-1----:R-:W-:Y:S08]  /*263f0*/  HMMA.16816.F32 R36, R136, R152.reuse, R36 ;  /* 0x000000988824723c */ /* 0x082ff00000001824 */
[C---:B------:R-:W-:Y:S07]  /*26400*/  HMMA.16816.F32 R40, R144.reuse, R152, R40 ;  /* 0x000000989028723c */ /* 0x040fee0000001828 */
[----:B------:R-:W-:Y:S01]  /*26410*/  SHF.R.U32.HI R153, RZ, 0x10, R166 ;  /* 0x00000010ff997819 */ /* 0x000fe200000116a6 */
[-C--:B------:R-:W-:Y:S04]  /*26420*/  HMMA.16816.F32 R44, R144, R154.reuse, R44 ;  /* 0x0000009a902c723c */ /* 0x080fe8000000182c */
[----:B------:R-:W-:Y:S04]  /*26430*/  LOP3.LUT R153, R153, 0xff, RZ, 0xc0, !PT ;  /* 0x000000ff99997812 */ /* 0x000fe800078ec0ff */
[C---:B------:R-:W-:Y:S07]  /*26440*/  HMMA.16816.F32 R48, R136.reuse, R154, R48 ;  /* 0x0000009a8830723c */ /* 0x040fee0000001830 */
[----:B------:R-:W-:Y:S01]  /*26450*/  LOP3.LUT R155, R164, 0xff, RZ, 0xc0, !PT ;  /* 0x000000ffa49b7812 */ /* 0x000fe200078ec0ff */
[-C--:B--2---:R-:W-:Y:S08]  /*26460*/  HMMA.16816.F32 R52, R136, R140.reuse, R52 ;  /* 0x0000008c8834723c */ /* 0x084ff00000001834 */
[C---:B------:R-:W-:Y:S08]  /*26470*/  HMMA.16816.F32 R56, R144.reuse, R140, R56 ;  /* 0x0000008c9038723c */ /* 0x040ff00000001838 */
[-C--:B------:R-:W-:Y:S08]  /*26480*/  HMMA.16816.F32 R60, R144, R142.reuse, R60 ;  /* 0x0000008e903c723c */ /* 0x080ff0000000183c */
[C---:B------:R-:W-:Y:S01]  /*26490*/  HMMA.16816.F32 R64, R136.reuse, R142, R64 ;  /* 0x0000008e8840723c */ /* 0x040fe20000001840 */
[----:B------:R-:W1:Y:S07]  /*264a0*/  LDSM.16.MT88.4 R140, [R205+0xb000] ;  /* 0x00b00000cd8c783b */ /* 0x000e6e0000004200 */
[-C--:B------:R-:W-:Y:S08]  /*264b0*/  HMMA.16816.F32 R68, R136, R156.reuse, R68 ;  /* 0x0000009c8844723c */ /* 0x080ff00000001844 */
[C---:B------:R-:W-:Y:S01]  /*264c0*/  HMMA.16816.F32 R72, R144.reuse, R156, R72 ;  /* 0x0000009c9048723c */ /* 0x040fe20000001848 */
[----:B----4-:R-:W-:Y:S06]  /*264d0*/  ISETP.GT.AND P1, PT, R222, R240, PT ;  /* 0x000000f0de00720c */ /* 0x010fec0003f24270 */
[----:B------:R-:W-:Y:S01]  /*264e0*/  LOP3.LUT R156, R166, 0xff, RZ, 0xc0, !PT ;  /* 0x000000ffa69c7812 */ /* 0x000fe200078ec0ff */
[-C--:B------:R-:W-:Y:S08]  /*264f0*/  HMMA.16816.F32 R76, R144, R158.reuse, R76 ;  /* 0x0000009e904c723c */ /* 0x080ff0000000184c */
[C---:B------:R-:W-:Y:S08]  /*26500*/  HMMA.16816.F32 R80, R136.reuse, R158, R80 ;  /* 0x0000009e8850723c */ /* 0x040ff00000001850 */
[-C--:B---3--:R-:W-:Y:S08]  /*26510*/  HMMA.16816.F32 R84, R136, R148.reuse, R84 ;  /* 0x000000948854723c */ /* 0x088ff00000001854 */
[C---:B------:R-:W-:Y:S07]  /*26520*/  HMMA.16816.F32 R88, R144.reuse, R148, R88 ;  /* 0x000000949058723c */ /* 0x040fee0000001858 */
[----:B------:R-:W-:Y:S01]  /*26530*/  LOP3.LUT R148, R164, 0xffff, RZ, 0xc0, !PT ;  /* 0x0000ffffa4947812 */ /* 0x000fe200078ec0ff */
[-C--:B------:R-:W-:Y:S01]  /*26540*/  HMMA.16816.F32 R92, R144, R150.reuse, R92 ;  /* 0x00000096905c723c */ /* 0x080fe2000000185c */
[--C-:B------:R-:W-:Y:S03]  /*26550*/  SHF.R.U32.HI R149, RZ, 0x10, R164.reuse ;  /* 0x00000010ff957819 */ /* 0x100fe600000116a4 */
[----:B------:R-:W-:Y:S02]  /*26560*/  SHF.R.U32.HI R164, RZ, 0x18, R164 ;  /* 0x00000018ffa47819 */ /* 0x000fe400000116a4 */
[----:B------:R-:W-:Y:S02]  /*26570*/  SHF.R.U32.HI R152, RZ, 0x8, R148 ;  /* 0x00000008ff987819 */ /* 0x000fe40000011694 */
[C---:B------:R-:W-:Y:S01]  /*26580*/  HMMA.16816.F32 R96, R136.reuse, R150, R96 ;  /* 0x000000968860723c */ /* 0x040fe20000001860 */
[----:B------:R-:W-:Y:S03]  /*26590*/  LOP3.LUT R148, R0, 0xff, RZ, 0xc0, !PT ;  /* 0x000000ff00947812 */ /* 0x000fe600078ec0ff */
[----:B------:R-:W-:Y:S02]  /*265a0*/  PRMT R155, R155, 0x5410, R152 ;  /* 0x000054109b9b7816 */ /* 0x000fe40000000098 */
[----:B------:R-:W-:Y:S02]  /*265b0*/  SHF.R.U32.HI R152, RZ, 0x18, R0 ;  /* 0x00000018ff987819 */ /* 0x000fe40000011600 */
[-C--:B------:R-:W-:Y:S01]  /*265c0*/  HMMA.16816.F32 R100, R136, R160.reuse, R100 ;  /* 0x000000a08864723c */ /* 0x080fe20000001864 */
[----:B------:R-:W-:Y:S03]  /*265d0*/  LOP3.LUT R150, R166, 0xffff, RZ, 0xc0, !PT ;  /* 0x0000ffffa6967812 */ /* 0x000fe600078ec0ff */
[----:B------:R-:W-:Y:S02]  /*265e0*/  SHF.R.U32.HI R166, RZ, 0x18, R166 ;  /* 0x00000018ffa67819 */ /* 0x000fe400000116a6 */
[----:B------:R-:W-:Y:S02]  /*265f0*/  LOP3.LUT R151, R149, 0xff, RZ, 0xc0, !PT ;  /* 0x000000ff95977812 */ /* 0x000fe400078ec0ff */
[C---:B------:R-:W-:Y:S01]  /*26600*/  HMMA.16816.F32 R104, R144.reuse, R160, R104 ;  /* 0x000000a09068723c */ /* 0x040fe20000001868 */
[----:B------:R-:W-:Y:S03]  /*26610*/  PRMT R153, R153, 0x5410, R166 ;  /* 0x0000541099997816 */ /* 0x000fe600000000a6 */
[----:B------:R-:W-:Y:S02]  /*26620*/  SHF.R.U32.HI R154, RZ, 0x8, R150 ;  /* 0x00000008ff9a7819 */ /* 0x000fe40000011696 */
[----:B------:R-:W-:Y:S01]  /*26630*/  LOP3.LUT R150, R0, 0xffff, RZ, 0xc0, !PT ;  /* 0x0000ffff00967812 */ /* 0x000fe200078ec0ff */
[--C-:B------:R-:W-:Y:S01]  /*26640*/  HSET2.LE.AND R175, R153, R221.reuse, PT ;  /* 0x000000dd99af7233 */ /* 0x100fe20003803000 */
[-C--:B------:R-:W-:Y:S01]  /*26650*/  HMMA.16816.F32 R108, R144, R162.reuse, R108 ;  /* 0x000000a2906c723c */ /* 0x080fe2000000186c */
[----:B------:R-:W-:Y:S02]  /*26660*/  PRMT R160, R151, 0x5410, R164 ;  /* 0x0000541097a07816 */ /* 0x000fe400000000a4 */
[----:B------:R-:W2:Y:S01]  /*26670*/  LDSM.16.MT88.4 R164, [R201+0xa800] ;  /* 0x00a80000c9a4783b */ /* 0x000ea20000004200 */
[----:B------:R-:W-:Y:S02]  /*26680*/  PRMT R154, R156, 0x5410, R154 ;  /* 0x000054109c9a7816 */ /* 0x000fe4000000009a */
[----:B------:R-:W-:Y:S02]  /*26690*/  LOP3.LUT R151, R2, 0xff, RZ, 0xc0, !PT ;  /* 0x000000ff02977812 */ /* 0x000fe400078ec0ff */
[C---:B------:R-:W-:Y:S01]  /*266a0*/  HMMA.16816.F32 R112, R136.reuse, R162, R112 ;  /* 0x000000a28870723c */ /* 0x040fe20000001870 */
[----:B------:R-:W-:Y:S02]  /*266b0*/  SHF.R.U32.HI R149, RZ, 0x8, R150 ;  /* 0x00000008ff957819 */ /* 0x000fe40000011696 */
[----:B------:R-:W3:Y:S01]  /*266c0*/  LDSM.16.MT88.4 R156, [R203+0xa800] ;  /* 0x00a80000cb9c783b */ /* 0x000ee20000004200 */
[----:B------:R-:W-:Y:S01]  /*266d0*/  LOP3.LUT R175, R170, R175, RZ, 0xc0, !PT ;  /* 0x000000afaaaf7212 */ /* 0x000fe200078ec0ff */
[--C-:B------:R-:W-:Y:S01]  /*266e0*/  HSET2.LE.AND R174, R154, R221.reuse, PT ;  /* 0x000000dd9aae7233 */ /* 0x100fe20003803000 */
[----:B------:R-:W-:Y:S02]  /*266f0*/  PRMT R172, R148, 0x5410, R149 ;  /* 0x0000541094ac7816 */ /* 0x000fe40000000095 */
[-C--:B-1----:R-:W-:Y:S01]  /*26700*/  HMMA.16816.F32 R116, R136, R140.reuse, R116 ;  /* 0x0000008c8874723c */ /* 0x082fe20000001874 */
[----:B------:R-:W-:Y:S03]  /*26710*/  SHF.R.U32.HI R149, RZ, 0x10, R2 ;  /* 0x00000010ff957819 */ /* 0x000fe60000011602 */
[----:B------:R-:W-:Y:S01]  /*26720*/  SHF.R.U32.HI R148, RZ, 0x10, R0 ;  /* 0x00000010ff947819 */ /* 0x000fe20000011600 */
[--C-:B------:R-:W-:Y:S01]  /*26730*/  HSET2.LE.AND R172, R172, R221.reuse, PT ;  /* 0x000000ddacac7233 */ /* 0x100fe20003803000 */
[----:B------:R-:W-:Y:S02]  /*26740*/  LOP3.LUT R0, R2, 0xffff, RZ, 0xc0, !PT ;  /* 0x0000ffff02007812 */ /* 0x000fe400078ec0ff */
[C---:B------:R-:W-:Y:S01]  /*26750*/  HMMA.16816.F32 R120, R144.reuse, R140, R120 ;  /* 0x0000008c9078723c */ /* 0x040fe20000001878 */
[----:B------:R-:W-:Y:S03]  /*26760*/  LOP3.LUT R150, R148, 0xff, RZ, 0xc0, !PT ;  /* 0x000000ff94967812 */ /* 0x000fe600078ec0ff */
[----:B------:R-:W-:Y:S02]  /*26770*/  SHF.R.U32.HI R148, RZ, 0x8, R0 ;  /* 0x00000008ff947819 */ /* 0x000fe40000011600 */
[----:B------:R-:W-:Y:S02]  /*26780*/  LOP3.LUT R0, R149, 0xff, RZ, 0xc0, !PT ;  /* 0x000000ff95007812 */ /* 0x000fe400078ec0ff */
[-C--:B------:R-:W-:Y:S01]  /*26790*/  HMMA.16816.F32 R124, R144, R142.reuse, R124 ;  /* 0x0000008e907c723c */ /* 0x080fe2000000187c */
[----:B------:R-:W-:Y:S03]  /*267a0*/  PRMT R150, R150, 0x5410, R152 ;  /* 0x0000541096967816 */ /* 0x000fe60000000098 */
[----:B------:R-:W-:Y:S02]  /*267b0*/  SHF.R.U32.HI R2, RZ, 0x18, R2 ;  /* 0x00000018ff027819 */ /* 0x000fe40000011602 */
[--C-:B------:R-:W-:Y:S01]  /*267c0*/  HSET2.LE.AND R173, R150, R221.reuse, PT ;  /* 0x000000dd96ad7233 */ /* 0x100fe20003803000 */
[----:B------:R-:W-:Y:S01]  /*267d0*/  PRMT R148, R151, 0x5410, R148 ;  /* 0x0000541097947816 */ /* 0x000fe20000000094 */
[----:B------:R-:W-:Y:S01]  /*267e0*/  HMMA.16816.F32 R128, R136, R142, R128 ;  /* 0x0000008e8880723c */ /* 0x000fe20000001880 */
[----:B------:R-:W-:Y:S03]  /*267f0*/  PRMT R2, R0, 0x5410, R2 ;  /* 0x0000541000027816 */ /* 0x000fe60000000002 */
[----:B------:R-:W-:Y:S01]  /*26800*/  LOP3.LUT R172, R168, R172, RZ, 0xc0, !PT ;  /* 0x000000aca8ac7212 */ /* 0x000fe200078ec0ff */
[--C-:B------:R-:W-:Y:S01]  /*26810*/  HSET2.LE.AND R0, R148, R221.reuse, PT ;  /* 0x000000dd94007233 */ /* 0x100fe20003803000 */
[----:B------:R-:W-:Y:S01]  /*26820*/  LOP3.LUT R173, R169, R173, RZ, 0xc0, !PT ;  /* 0x000000ada9ad7212 */ /* 0x000fe200078ec0ff */
[--C-:B------:R-:W-:Y:S01]  /*26830*/  HSET2.LE.AND R2, R2, R221.reuse, PT ;  /* 0x000000dd02027233 */ /* 0x100fe20003803000 */
[----:B------:R-:W-:Y:S01]  /*26840*/  LOP3.LUT R174, R171, R174, RZ, 0xc0, !PT ;  /* 0x000000aeabae7212 */ /* 0x000fe200078ec0ff */
[--C-:B------:R-:W-:Y:S03]  /*26850*/  HSET2.LE.AND R138, R155, R221.reuse, PT ;  /* 0x000000dd9b8a7233 */ /* 0x100fe60003803000 */
[----:B------:R-:W-:Y:S01]  /*26860*/  HSET2.LE.AND R139, R160, R221, PT ;  /* 0x000000dda08b7233 */ /* 0x000fe20003803000 */
[----:B------:R-:W-:Y:S02]  /*26870*/  LOP3.LUT R136, R197, R0, RZ, 0xc0, !PT ;  /* 0x00000000c5887212 */ /* 0x000fe400078ec0ff */
[-C--:B--2---:R-:W-:Y:S01]  /*26880*/  HMMA.16816.F32 R168, R172, R164.reuse, R4 ;  /* 0x000000a4aca8723c */ /* 0x084fe20000001804 */
[----:B------:R-:W-:Y:S02]  /*26890*/  LOP3.LUT R137, R196, R2, RZ, 0xc0, !PT ;  /* 0x00000002c4897212 */ /* 0x000fe400078ec0ff */
[----:B------:R-:W-:Y:S01]  /*268a0*/  LOP3.LUT R138, R211, R138, RZ, 0xc0, !PT ;  /* 0x0000008ad38a7212 */ /* 0x000fe200078ec0ff */
[----:B------:R-:W1:Y:S01]  /*268b0*/  LDSM.16.MT88.4 R196, [R205+0xb800] ;  /* 0x00b80000cdc4783b */ /* 0x000e620000004200 */
[----:B------:R-:W-:Y:S07]  /*268c0*/  LOP3.LUT R139, R3, R139, RZ, 0xc0, !PT ;  /* 0x0000008b038b7212 */ /* 0x000fee00078ec0ff */
        /* <DEDUP_REMOVED lines=13> */
[----:B------:R-:W-:Y:S01]  /*269a0*/  IMAD.MOV.U32 R180, RZ, RZ, R222 ;  /* 0x000000ffffb47224 */ /* 0x000fe200078e00de */
        /* <DEDUP_REMOVED lines=16> */
[-C--:B------:R-:W-:Y:S07]  /*26ab0*/  HMMA.16816.F32 R124, R136, R198.reuse, R124 ;  /* 0x000000c6887c723c */ /* 0x080fee000000187c */
[----:B------:R-:W-:Y:S01]  /*26ac0*/  IMAD.MOV.U32 R139, RZ, RZ, R135 ;  /* 0x000000ffff8b7224 */ /* 0x000fe200078e0087 */
[----:B------:R-:W-:Y:S01]  /*26ad0*/  HMMA.16816.F32 R128, R172, R198, R128 ;  /* 0x000000c6ac80723c */ /* 0x000fe20000001880 */
[----:B------:R-:W-:Y:S03]  /*26ae0*/  IMAD.MOV.U32 R138, RZ, RZ, R132 ;  /* 0x000000ffff8a7224 */ /* 0x000fe600078e0084 */
[----:B------:R-:W-:Y:S02]  /*26af0*/  IMAD.MOV.U32 R137, RZ, RZ, R133 ;  /* 0x000000ffff897224 */ /* 0x000fe400078e0085 */
[----:B------:R-:W-:Y:S01]  /*26b00*/  IMAD.MOV.U32 R136, RZ, RZ, R134 ;  /* 0x000000ffff887224 */ /* 0x000fe200078e0086 */
[----:B------:R-:W-:-:S05]  /*26b10*/  @P1 BRA `(.L_x_2261) ;  /* 0xffffabc000001947 */ /* 0x000fca000383ffff */
.L_x_2258:
[----:B------:R-:W-:Y:S01]  /*26b20*/  IMAD.U32 R136, RZ, RZ, UR6 ;  /* 0x00000006ff887e24 */ /* 0x000fe2000f8e00ff */
[----:B------:R-:W-:Y:S01]  /*26b30*/  MOV R4, UR6 ;  /* 0x0000000600047c02 */ /* 0x000fe20008000f00 */
[----:B------:R-:W-:-:S02]  /*26b40*/  IMAD.U32 R137, RZ, RZ, UR7 ;  /* 0x00000007ff897e24 */ /* 0x000fc4000f8e00ff */
[----:B------:R-:W-:-:S03]  /*26b50*/  IMAD.U32 R5, RZ, RZ, UR7 ;  /* 0x00000007ff057e24 */ /* 0x000fc6000f8e00ff */
[----:B------:R1:W5:Y:S04]  /*26b60*/  LD.E R136, [R136.64+0xd8] ;  /* 0x0000d80488887980 */ /* 0x000368000c101900 */
[----:B------:R1:W5:Y:S01]  /*26b70*/  LD.E R4, [R4.64+0x17c] ;  /* 0x00017c0404047980 */ /* 0x000362000c101900 */
[----:B------:R-:W-:Y:S02]  /*26b80*/  MOV R8, 0x1f ;  /* 0x0000001f00087802 */ /* 0x000fe40000000f00 */
[----:B------:R-:W-:Y:S01]  /*26b90*/  MOV R7, 0xffffffff ;  /* 0xffffffff00077802 */ /* 0x000fe20000000f00 */
[----:B------:R-:W-:Y:S05]  /*26ba0*/  BRA.DIV ~URZ, `(.L_x_2262) ;  /* 0x000029a27f007947 */ /* 0x000fea000b800000 */
[----:B------:R-:W2:Y:S04]  /*26bb0*/  LDL R0, [R1+0xa0] ;  /* 0x0000a00001007983 */ /* 0x000ea80000100800 */
[----:B-12---:R1:W2:Y:S02]  /*26bc0*/  SHFL.BFLY PT, R5, R0, 0x2, 0x1f ;  /* 0x0c401f0000057f89 */ /* 0x0062a400000e0000 */
.L_x_2285:
[----:B-1----:R-:W3:Y:S02]  /*26bd0*/  LDL.LU R0, [R1+0xa0] ;  /* 0x0000a00001007983 */ /* 0x002ee40000300800 */
[----:B--23--:R-:W-:Y:S01]  /*26be0*/  FADD.FTZ R5, R5, R0 ;  /* 0x0000000005057221 */ /* 0x00cfe20000010000 */
[----:B------:R-:W-:Y:S05]  /*26bf0*/  BRA.DIV ~URZ, `(.L_x_2263) ;  /* 0x000029b27f007947 */ /* 0x000fea000b800000 */
[----:B------:R-:W2:Y:S04]  /*26c00*/  LDL.LU R7, [R1+0x74] ;  /* 0x0000740001077983 */ /* 0x000ea80000300800 */
[----:B------:R-:W3:Y:S04]  /*26c10*/  LDL.LU R3, [R1+0x70] ;  /* 0x0000700001037983 */ /* 0x000ee80000300800 */
[----:B------:R-:W4:Y:S04]  /*26c20*/  LDL.LU R10, [R1+0x68] ;  /* 0x00006800010a7983 */ /* 0x000f280000300800 */
[----:B------:R-:W1:Y:S02]  /*26c30*/  SHFL.BFLY PT, R8, R5, 0x1, 0x1f ;  /* 0x0c201f0005087f89 */ /* 0x000e6400000e0000 */
[----:B-1----:R-:W-:-:S02]  /*26c40*/  FADD.FTZ R172, R5, R8 ;  /* 0x0000000805ac7221 */ /* 0x002fc40000010000 */
[----:B--2---:R-:W1:Y:S04]  /*26c50*/  SHFL.BFLY PT, R2, R7, 0x2, 0x1f ;  /* 0x0c401f0007027f89 */ /* 0x004e6800000e0000 */
[----:B---3--:R-:W2:Y:S04]  /*26c60*/  SHFL.BFLY PT, R0, R3, 0x2, 0x1f ;  /* 0x0c401f0003007f89 */ /* 0x008ea800000e0000 */
[----:B----4-:R-:W3:Y:S01]  /*26c70*/  SHFL.BFLY PT, R6, R10, 0x2, 0x1f ;  /* 0x0c401f000a067f89 */ /* 0x010ee200000e0000 */
[----:B-1----:R-:W-:Y:S02]  /*26c80*/  FADD.FTZ R2, R2, R7 ;  /* 0x0000000702027221 */ /* 0x002fe40000010000 */
[----:B--2---:R-:W-:-:S03]  /*26c90*/  FADD.FTZ R0, R0, R3 ;  /* 0x0000000300007221 */ /* 0x004fc60000010000 */
[----:B------:R-:W1:Y:S01]  /*26ca0*/  SHFL.BFLY PT, R7, R2, 0x1, 0x1f ;  /* 0x0c201f0002077f89 */ /* 0x000e6200000e0000 */
[----:B---3--:R-:W-:-:S03]  /*26cb0*/  FADD.FTZ R6, R6, R10 ;  /* 0x0000000a06067221 */ /* 0x008fc60000010000 */
[----:B------:R-:W2:Y:S04]  /*26cc0*/  SHFL.BFLY PT, R3, R0, 0x1, 0x1f ;  /* 0x0c201f0000037f89 */ /* 0x000ea800000e0000 */
[----:B------:R3:W4:Y:S01]  /*26cd0*/  SHFL.BFLY PT, R9, R6, 0x1, 0x1f ;  /* 0x0c201f0006097f89 */ /* 0x00072200000e0000 */
[----:B-1----:R-:W-:Y:S02]  /*26ce0*/  FADD.FTZ R139, R2, R7 ;  /* 0x00000007028b7221 */ /* 0x002fe40000010000 */
[----:B--2---:R-:W-:Y:S02]  /*26cf0*/  FADD.FTZ R138, R0, R3 ;  /* 0x00000003008a7221 */ /* 0x004fe40000010000 */
.L_x_2286:
[----:B------:R-:W2:Y:S01]  /*26d00*/  LDL R175, [R1+0x10c] ;  /* 0x00010c0001af7983 */ /* 0x000ea20000100800 */
[----:B------:R-:W-:Y:S01]  /*26d10*/  FSETP.NE.FTZ.AND P5, PT, R172, RZ, PT ;  /* 0x000000ffac00720b */ /* 0x000fe20003fb5000 */
[----:B----4-:R-:W-:Y:S01]  /*26d20*/  FADD.FTZ R137, R9, R6 ;  /* 0x0000000609897221 */ /* 0x010fe20000010000 */
[----:B------:R-:W-:-:S02]  /*26d30*/  FSETP.NE.FTZ.AND P4, PT, R139, RZ, PT ;  /* 0x000000ff8b00720b */ /* 0x000fc40003f95000 */
[----:B------:R-:W-:Y:S02]  /*26d40*/  FSETP.NE.FTZ.AND P3, PT, R138, RZ, PT ;  /* 0x000000ff8a00720b */ /* 0x000fe40003f75000 */
[----:B------:R-:W-:Y:S02]  /*26d50*/  MOV R0, 0x3f800000 ;  /* 0x3f80000000007802 */ /* 0x000fe40000000f00 */
[----:B------:R-:W-:Y:S02]  /*26d60*/  MOV R3, 0x3f800000 ;  /* 0x3f80000000037802 */ /* 0x000fe40000000f00 */
[----:B------:R-:W-:Y:S02]  /*26d70*/  MOV R2, 0x3f800000 ;  /* 0x3f80000000027802 */ /* 0x000fe40000000f00 */
[----:B------:R-:W-:Y:S01]  /*26d80*/  FSETP.NE.FTZ.AND P0, PT, R137, RZ, PT ;  /* 0x000000ff8900720b */ /* 0x000fe20003f15000 */
[----:B------:R-:W1:Y:S08]  /*26d90*/  @P5 MUFU.RCP R0, R172 ;  /* 0x000000ac00005308 */ /* 0x000e700000001000 */
[----:B------:R-:W4:Y:S08]  /*26da0*/  @P4 MUFU.RCP R3, R139 ;  /* 0x0000008b00034308 */ /* 0x000f300000001000 */
[----:B------:R-:W3:Y:S01]  /*26db0*/  @P3 MUFU.RCP R2, R138 ;  /* 0x0000008a00023308 */ /* 0x000ee20000001000 */
[----:B-1---5:R-:W-:-:S04]  /*26dc0*/  FMUL.FTZ R0, R4, R0 ;  /* 0x0000000004007220 */ /* 0x022fc80000410000 */
[C---:B---3--:R-:W-:Y:S02]  /*26dd0*/  FMUL.FTZ R6, R0.reuse, R169 ;  /* 0x000000a900067220 */ /* 0x048fe40000410000 */
[----:B------:R-:W-:Y:S02]  /*26de0*/  FMUL.FTZ R12, R0, R161 ;  /* 0x000000a1000c7220 */ /* 0x000fe40000410000 */
[----:B----4-:R-:W-:Y:S02]  /*26df0*/  FMUL.FTZ R3, R4, R3 ;  /* 0x0000000304037220 */ /* 0x010fe40000410000 */
[C---:B------:R-:W-:Y:S02]  /*26e00*/  FMUL.FTZ R15, R0.reuse, R157 ;  /* 0x0000009d000f7220 */ /* 0x040fe40000410000 */
[C---:B------:R-:W-:Y:S02]  /*26e10*/  FMUL.FTZ R22, R0.reuse, R37 ;  /* 0x0000002500167220 */ /* 0x040fe40000410000 */
[----:B------:R-:W-:-:S02]  /*26e20*/  FMUL.FTZ R168, R0, R168 ;  /* 0x000000a800a87220 */ /* 0x000fc40000410000 */
[----:B------:R-:W-:Y:S02]  /*26e30*/  FMUL.FTZ R2, R4, R2 ;  /* 0x0000000204027220 */ /* 0x000fe40000410000 */
[----:B------:R-:W-:Y:S01]  /*26e40*/  FMUL.FTZ R164, R0, R164 ;  /* 0x000000a400a47220 */ /* 0x000fe20000410000 */
[----:B------:R-:W-:Y:S01]  /*26e50*/  F2FP.PACK_AB R6, R6, R168 ;  /* 0x000000a80606723e */ /* 0x000fe200000000ff */
[C---:B------:R-:W-:Y:S02]  /*26e60*/  FMUL.FTZ R165, R0.reuse, R165 ;  /* 0x000000a500a57220 */ /* 0x040fe40000410000 */
        /* <DEDUP_REMOVED lines=28> */
[----:B------:R-:W-:Y:S01]  /*27030*/  FMUL.FTZ R129, R0, R129 ;  /* 0x0000008100817220 */ /* 0x000fe20000410000 */
[----:B------:R-:W-:Y:S01]  /*27040*/  MOV R0, 0x3f800000 ;  /* 0x3f80000000007802 */ /* 0x000fe20000000f00 */
[C---:B------:R-:W-:Y:S02]  /*27050*/  FMUL.FTZ R21, R3.reuse, R39 ;  /* 0x0000002703157220 */ /* 0x040fe40000410000 */
[----:B------:R-:W-:Y:S02]  /*27060*/  FMUL.FTZ R39, R2, R93 ;  /* 0x0000005d02277220 */ /* 0x000fe40000410000 */
[----:B------:R-:W1:Y:S01]  /*27070*/  S2R R93, SR_TID.X ;  /* 0x00000000005d7919 */ /* 0x000e620000002100 */
[----:B------:R-:W3:Y:S01]  /*27080*/  @P0 MUFU.RCP R0, R137 ;  /* 0x0000008900000308 */ /* 0x000ee20000001000 */
[C---:B------:R-:W-:Y:S02]  /*27090*/  FMUL.FTZ R19, R3.reuse, R38 ;  /* 0x0000002603137220 */ /* 0x040fe40000410000 */
[----:B------:R-:W-:-:S02]  /*270a0*/  FMUL.FTZ R170, R3, R170 ;  /* 0x000000aa03aa7220 */ /* 0x000fc40000410000 */
        /* <DEDUP_REMOVED lines=11> */
[----:B---3--:R-:W-:Y:S01]  /*27160*/  FMUL.FTZ R0, R4, R0 ;  /* 0x0000000004007220 */ /* 0x008fe20000410000 */
[----:B------:R-:W-:Y:S01]  /*27170*/  F2FP.PACK_AB R4, R165, R164 ;  /* 0x000000a4a504723e */ /* 0x000fe200000000ff */
[----:B------:R-:W-:Y:S01]  /*27180*/  FMUL.FTZ R14, R3, R159 ;  /* 0x0000009f030e7220 */ /* 0x000fe20000410000 */
[----:B------:R-:W-:Y:S01]  /*27190*/  F2FP.PACK_AB R11, R11, R162 ;  /* 0x000000a20b0b723e */ /* 0x000fe200000000ff */
[----:B------:R-:W-:Y:S01]  /*271a0*/  FMUL.FTZ R38, R0, R95 ;  /* 0x0000005f00267220 */ /* 0x000fe20000410000 */
[----:B-1----:R-:W-:Y:S01]  /*271b0*/  SHF.R.S32.HI R95, RZ, 0x1f, R93 ;  /* 0x0000001fff5f7819 */ /* 0x002fe2000001145d */
[C---:B------:R-:W-:Y:S01]  /*271c0*/  FMUL.FTZ R27, R3.reuse, R50 ;  /* 0x00000032031b7220 */ /* 0x040fe20000410000 */
[----:B------:R-:W-:Y:S01]  /*271d0*/  F2FP.PACK_AB R14, R14, R158 ;  /* 0x0000009e0e0e723e */ /* 0x000fe200000000ff */
[C---:B------:R-:W-:Y:S02]  /*271e0*/  FMUL.FTZ R18, R3.reuse, R51 ;  /* 0x0000003303127220 */ /* 0x040fe40000410000 */
[----:B------:R-:W-:-:S02]  /*271f0*/  FMUL.FTZ R29, R3, R54 ;  /* 0x00000036031d7220 */ /* 0x000fc40000410000 */
[C---:B------:R-:W-:Y:S01]  /*27200*/  FMUL.FTZ R26, R3.reuse, R55 ;  /* 0x00000037031a7220 */ /* 0x040fe20000410000 */
[----:B------:R-:W-:Y:S01]  /*27210*/  F2FP.PACK_AB R18, R18, R27 ;  /* 0x0000001b1212723e */ /* 0x000fe200000000ff */
[----:B------:R-:W-:Y:S01]  /*27220*/  FMUL.FTZ R30, R3, R66 ;  /* 0x00000042031e7220 */ /* 0x000fe20000410000 */
[----:B------:R-:W-:Y:S01]  /*27230*/  F2FP.PACK_AB R27, R129, R128 ;  /* 0x00000080811b723e */ /* 0x000fe200000000ff */
        /* <DEDUP_REMOVED lines=20> */
[----:B------:R-:W-:Y:S02]  /*27380*/  FMUL.FTZ R131, R3, R131 ;  /* 0x0000008303837220 */ /* 0x000fe40000410000 */
        /* <DEDUP_REMOVED lines=35> */
[----:B------:R-:W-:-:S02]  /*275c0*/  FMUL.FTZ R89, R2, R89 ;  /* 0x0000005902597220 */ /* 0x000fc40000410000 */
[C---:B------:R-:W-:Y:S02]  /*275d0*/  FMUL.FTZ R92, R2.reuse, R92 ;  /* 0x0000005c025c7220 */ /* 0x040fe40000410000 */
[C---:B------:R-:W-:Y:S02]  /*275e0*/  FMUL.FTZ R104, R2.reuse, R104 ;  /* 0x0000006802687220 */ /* 0x040fe40000410000 */
        /* <DEDUP_REMOVED lines=10> */
[----:B------:R-:W-:-:S02]  /*27690*/  FMUL.FTZ R124, R2, R124 ;  /* 0x0000007c027c7220 */ /* 0x000fc40000410000 */
[----:B------:R-:W-:Y:S01]  /*276a0*/  FMUL.FTZ R65, R2, R125 ;  /* 0x0000007d02417220 */ /* 0x000fe20000410000 */
[----:B------:R-:W-:Y:S01]  /*276b0*/  LEA.HI R2, R95, R93, RZ, 0x2 ;  /* 0x0000005d5f027211 */ /* 0x000fe200078f10ff */
[C---:B------:R-:W-:Y:S01]  /*276c0*/  FMUL.FTZ R68, R0.reuse, R42 ;  /* 0x0000002a00447220 */ /* 0x040fe20000410000 */
[----:B------:R-:W-:Y:S01]  /*276d0*/  F2FP.PACK_AB R67, R67, R120 ;  /* 0x000000784343723e */ /* 0x000fe200000000ff */
[C---:B------:R-:W-:Y:S01]  /*276e0*/  FMUL.FTZ R73, R0.reuse, R46 ;  /* 0x0000002e00497220 */ /* 0x040fe20000410000 */
[----:B------:R-:W-:Y:S01]  /*276f0*/  SHF.R.S32.HI R3, RZ, 0x2, R2 ;  /* 0x00000002ff037819 */ /* 0x000fe20000011402 */
        /* <DEDUP_REMOVED lines=52> */
[----:B------:R-:W-:-:S02]  /*27a40*/  SHF.R.S32.HI R0, RZ, 0x1f, R2 ;  /* 0x0000001fff007819 */ /* 0x000fc40000011402 */
[----:B------:R-:W-:Y:S02]  /*27a50*/  F2FP.PACK_AB R66, R66, R122 ;  /* 0x0000007a4242723e */ /* 0x000fe400000000ff */
[----:B------:R-:W-:Y:S02]  /*27a60*/  LEA.HI R0, R0, R3, RZ, 0x3 ;  /* 0x0000000300007211 */ /* 0x000fe400078f18ff */
[----:B------:R-:W-:Y:S02]  /*27a70*/  F2FP.PACK_AB R64, R64, R126 ;  /* 0x0000007e4040723e */ /* 0x000fe400000000ff */
[----:B------:R-:W-:-:S04]  /*27a80*/  LOP3.LUT R0, R0, 0xfffffff8, RZ, 0xc0, !PT ;  /* 0xfffffff800007812 */ /* 0x000fc800078ec0ff */
[----:B------:R-:W-:Y:S02]  /*27a90*/  IADD3 R3, R3, -R0, RZ ;  /* 0x8000000003037210 */ /* 0x000fe40007ffe0ff */
[----:B------:R-:W-:Y:S02]  /*27aa0*/  LOP3.LUT R0, R2, 0x3ffffffc, RZ, 0xc0, !PT ;  /* 0x3ffffffc02007812 */ /* 0x000fe400078ec0ff */
[C---:B------:R-:W-:Y:S02]  /*27ab0*/  SHF.L.U32 R2, R3.reuse, 0x6, RZ ;  /* 0x0000000603027819 */ /* 0x040fe400000006ff */
[----:B------:R-:W-:Y:S02]  /*27ac0*/  IADD3 R30, -R0, R93, RZ ;  /* 0x0000005d001e7210 */ /* 0x000fe40007ffe1ff */
[----:B------:R-:W-:Y:S02]  /*27ad0*/  LOP3.LUT R0, R2, 0x1c0, RZ, 0xc0, !PT ;  /* 0x000001c002007812 */ /* 0x000fe400078ec0ff */
[----:B------:R-:W-:-:S02]  /*27ae0*/  LOP3.LUT R2, R3, 0x1, RZ, 0xc0, !PT ;  /* 0x0000000103027812 */ /* 0x000fc400078ec0ff */
[----:B------:R-:W-:Y:S02]  /*27af0*/  LEA R30, R34, R30, 0x9 ;  /* 0x0000001e221e7211 */ /* 0x000fe400078e48ff */
[----:B------:R-:W-:Y:S02]  /*27b00*/  LEA.HI R0, R0, R0, RZ, 0x1d ;  /* 0x0000000000007211 */ /* 0x000fe400078fe8ff */
[----:B------:R-:W-:Y:S02]  /*27b10*/  ISETP.NE.U32.AND P1, PT, R2, 0x1, PT ;  /* 0x000000010200780c */ /* 0x000fe40003f25070 */
[----:B------:R-:W-:Y:S02]  /*27b20*/  LEA R0, R30, R0, 0x1 ;  /* 0x000000001e007211 */ /* 0x000fe400078e08ff */
[----:B------:R-:W-:Y:S02]  /*27b30*/  F2FP.PACK_AB R34, R107, R106 ;  /* 0x0000006a6b22723e */ /* 0x000fe400000000ff */
[----:B------:R-:W-:-:S02]  /*27b40*/  SHF.L.U32 R0, R0, 0x1, RZ ;  /* 0x0000000100007819 */ /* 0x000fc400000006ff */
        /* <DEDUP_REMOVED lines=8> */
[----:B------:R-:W-:Y:S02]  /*27bd0*/  SEL R3, R3, 0xffffffe0, !P1 ;  /* 0xffffffe003037807 */ /* 0x000fe40004800000 */
[----:B--2---:R-:W-:Y:S01]  /*27be0*/  ISETP.NE.AND P1, PT, R175, -0x1, PT ;  /* 0xffffffffaf00780c */ /* 0x004fe20003f25270 */
[----:B------:R2:W-:Y:S04]  /*27bf0*/  STS [R2+0x400], R7 ;  /* 0x0004000702007388 */ /* 0x0005e80000000800 */
[----:B------:R-:W-:Y:S04]  /*27c00*/  STS [R0+0x2000], R9 ;  /* 0x0020000900007388 */ /* 0x000fe80000000800 */
[----:B------:R4:W-:Y:S01]  /*27c10*/  STS [R0+0x2400], R8 ;  /* 0x0024000800007388 */ /* 0x0009e20000000800 */
[----:B-1----:R-:W-:-:S03]  /*27c20*/  MOV R5, 0x40 ;  /* 0x0000004000057802 */ /* 0x002fc60000000f00 */
[----:B------:R-:W-:Y:S01]  /*27c30*/  STS [R2+0x2000], R10 ;  /* 0x0020000a02007388 */ /* 0x000fe20000000800 */
[----:B------:R-:W-:-:S03]  /*27c40*/  SEL R5, R5, 0xffffffc0, !P2 ;  /* 0xffffffc005057807 */ /* 0x000fc60005000000 */
[----:B------:R-:W-:Y:S01]  /*27c50*/  STS [R2+0x2400], R13 ;  /* 0x0024000d02007388 */ /* 0x000fe20000000800 */
[C---:B---3--:R-:W-:Y:S02]  /*27c60*/  IADD3 R4, R0.reuse, R3, RZ ;  /* 0x0000000300047210 */ /* 0x048fe40007ffe0ff */
[----:B------:R-:W-:Y:S02]  /*27c70*/  IADD3 R3, R3, R2, RZ ;  /* 0x0000000203037210 */ /* 0x000fe40007ffe0ff */
[-C--:B--2---:R-:W-:Y:S01]  /*27c80*/  IADD3 R7, R0, R5.reuse, RZ ;  /* 0x0000000500077210 */ /* 0x084fe20007ffe0ff */
[----:B------:R-:W-:Y:S01]  /*27c90*/  STS [R4], R12 ;  /* 0x0000000c04007388 */ /* 0x000fe20000000800 */
[----:B------:R-:W-:-:S03]  /*27ca0*/  IADD3 R6, R4, R5, RZ ;  /* 0x0000000504067210 */ /* 0x000fc60007ffe0ff */
[----:B------:R-:W-:Y:S01]  /*27cb0*/  STS [R4+0x400], R11 ;  /* 0x0004000b04007388 */ /* 0x000fe20000000800 */
[----:B----4-:R-:W-:-:S03]  /*27cc0*/  IADD3 R8, R5, R2, RZ ;  /* 0x0000000205087210 */ /* 0x010fc60007ffe0ff */
[----:B------:R-:W-:Y:S01]  /*27cd0*/  STS [R3], R15 ;  /* 0x0000000f03007388 */ /* 0x000fe20000000800 */
[----:B------:R-:W-:-:S03]  /*27ce0*/  IADD3 R5, R3, R5, RZ ;  /* 0x0000000503057210 */ /* 0x000fc60007ffe0ff */
        /* <DEDUP_REMOVED lines=35> */
[----:B-1----:R-:W-:-:S03]  /*27f20*/  MOV R2, UR6 ;  /* 0x0000000600027c02 */ /* 0x002fc60008000f00 */
        /* <DEDUP_REMOVED lines=19> */
[----:B-1----:R-:W3:Y:S01]  /*28060*/  @P1 LD.E.64 R6, [R2.64+0x88] ;  /* 0x0000880402061980 */ /* 0x002ee2000c101b00 */
[----:B------:R-:W-:-:S02]  /*28070*/  MOV R4, UR6 ;  /* 0x0000000600047c02 */ /* 0x000fc40008000f00 */
[----:B--2---:R-:W-:-:S05]  /*28080*/  MOV R5, UR7 ;  /* 0x0000000700057c02 */ /* 0x004fca0008000f00 */
[----:B------:R1:W2:Y:S04]  /*28090*/  LD.E.U16 R0, [R4.64+0x1c8] ;  /* 0x0001c80404007980 */ /* 0x0002a8000c101500 */
[----:B------:R-:W4:Y:S01]  /*280a0*/  @!P1 LD.E.64 R2, [R2.64+0x80] ;  /* 0x0000800402029980 */ /* 0x000f22000c101b00 */
[----:B------:R-:W-:Y:S02]  /*280b0*/  MOV R10, UR6 ;  /* 0x00000006000a7c02 */ /* 0x000fe40008000f00 */
[----:B------:R-:W-:Y:S01]  /*280c0*/  MOV R11, UR7 ;  /* 0x00000007000b7c02 */ /* 0x000fe20008000f00 */
[----:B------:R-:W4:Y:S01]  /*280d0*/  S2R R174, SR_CTAID.Y ;  /* 0x0000000000ae7919 */ /* 0x000f220000002600 */
[----:B------:R-:W-:Y:S02]  /*280e0*/  MOV R8, UR6 ;  /* 0x0000000600087c02 */ /* 0x000fe40008000f00 */
[----:B------:R-:W-:-:S02]  /*280f0*/  MOV R9, UR7 ;  /* 0x0000000700097c02 */ /* 0x000fc40008000f00 */
[----:B------:R-:W-:Y:S02]  /*28100*/  MOV R12, UR6 ;  /* 0x00000006000c7c02 */ /* 0x000fe40008000f00 */
[----:B------:R-:W-:Y:S01]  /*28110*/  MOV R13, UR7 ;  /* 0x00000007000d7c02 */ /* 0x000fe20008000f00 */
[----:B------:R1:W5:Y:S01]  /*28120*/  LD.E.64 R18, [R8.64+0x90] ;  /* 0x0000900408127980 */ /* 0x000362000c101b00 */
[----:B------:R-:W-:-:S03]  /*28130*/  MOV R24, 0x7f800000 ;  /* 0x7f80000000187802 */ /* 0x000fc60000000f00 */
[----:B------:R1:W5:Y:S01]  /*28140*/  LD.E.64 R16, [R12.64+0x70] ;  /* 0x000070040c107980 */ /* 0x000362000c101b00 */
[----:B------:R-:W-:Y:S01]  /*28150*/  MOV R25, 0x7f800000 ;  /* 0x7f80000000197802 */ /* 0x000fe20000000f00 */
[----:B-1----:R-:W1:Y:S08]  /*28160*/  @P4 MUFU.LG2 R9, R139 ;  /* 0x0000008b00094308 */ /* 0x002e700000000c00 */
[----:B------:R-:W-:Y:S08]  /*28170*/  @P0 MUFU.LG2 R12, R137 ;  /* 0x00000089000c0308 */ /* 0x000ff00000000c00 */
[----:B------:R-:W1:Y:S02]  /*28180*/  @P3 MUFU.LG2 R8, R138 ;  /* 0x0000008a00083308 */ /* 0x000e640000000c00 */
[----:B-1----:R-:W-:-:S04]  /*28190*/  @P4 FMUL.FTZ R9, R9, 0.69314718246459960938 ;  /* 0x3f31721809094820 */ /* 0x002fc80000410000 */
[----:B------:R-:W-:Y:S01]  /*281a0*/  @P4 FFMA.FTZ R25, R136, R135, R9 ;  /* 0x0000008788194223 */ /* 0x000fe20000010009 */
[----:B------:R-:W-:Y:S01]  /*281b0*/  BSSY B1, `(.L_x_2264) ;  /* 0x000002a000017945 */ /* 0x000fe20003800000 */
[----:B------:R-:W-:Y:S02]  /*281c0*/  MOV R21, 0x7f800000 ;  /* 0x7f80000000157802 */ /* 0x000fe40000000f00 */
[----:B------:R-:W-:Y:S02]  /*281d0*/  MOV R20, 0x7f800000 ;  /* 0x7f80000000147802 */ /* 0x000fe40000000f00 */
[----:B------:R-:W-:Y:S01]  /*281e0*/  PLOP3.LUT P4, PT, PT, PT, PT, 0x8, 0x0 ;  /* 0x000000000000781c */ /* 0x000fe20003f8e170 */
[----:B------:R-:W-:-:S04]  /*281f0*/  @P3 FMUL.FTZ R8, R8, 0.69314718246459960938 ;  /* 0x3f31721808083820 */ /* 0x000fc80000410000 */
[----:B------:R-:W-:Y:S02]  /*28200*/  @P3 FFMA.FTZ R20, R136, R134, R8 ;  /* 0x0000008688143223 */ /* 0x000fe40000010008 */
[-C--:B---3--:R-:W-:Y:S02]  /*28210*/  @P1 IMAD R14, R7, R175.reuse, RZ ;  /* 0x000000af070e1224 */ /* 0x088fe400078e02ff */
[----:B------:R-:W-:Y:S02]  /*28220*/  @P1 IMAD.WIDE.U32 R4, R6, R175, RZ ;  /* 0x000000af06041225 */ /* 0x000fe400078e00ff */
[----:B------:R1:W5:Y:S02]  /*28230*/  @!P1 LD.E.64 R6, [R10.64+0x88] ;  /* 0x000088040a069980 */ /* 0x000364000c101b00 */
[----:B-1----:R-:W1:Y:S02]  /*28240*/  @P5 MUFU.LG2 R10, R172 ;  /* 0x000000ac000a5308 */ /* 0x002e640000000c00 */
[----:B-1----:R-:W-:-:S04]  /*28250*/  @P5 FMUL.FTZ R10, R10, 0.69314718246459960938 ;  /* 0x3f3172180a0a5820 */ /* 0x002fc80000410000 */
[----:B------:R-:W-:Y:S01]  /*28260*/  @P5 FFMA.FTZ R24, R136, R132, R10 ;  /* 0x0000008488185223 */ /* 0x000fe2000001000a */
[----:B--2---:R-:W-:-:S04]  /*28270*/  PRMT R10, R0, 0x7770, RZ ;  /* 0x00007770000a7816 */ /* 0x004fc800000000ff */
[----:B------:R-:W-:Y:S02]  /*28280*/  ISETP.NE.AND P2, PT, R10, RZ, PT ;  /* 0x000000ff0a00720c */ /* 0x000fe40003f45270 */
[----:B------:R-:W-:-:S04]  /*28290*/  PRMT R10, R0, 0x7771, RZ ;  /* 0x00007771000a7816 */ /* 0x000fc800000000ff */
[----:B------:R-:W-:Y:S01]  /*282a0*/  ISETP.NE.OR P5, PT, R10, RZ, !P2 ;  /* 0x000000ff0a00720c */ /* 0x000fe200057a5670 */
[----:B----4-:R-:W-:Y:S01]  /*282b0*/  @!P1 IMAD R3, R3, R174, RZ ;  /* 0x000000ae03039224 */ /* 0x010fe200078e02ff */
[----:B------:R-:W-:Y:S01]  /*282c0*/  @!P1 SHF.R.S32.HI R11, RZ, 0x1f, R174 ;  /* 0x0000001fff0b9819 */ /* 0x000fe200000114ae */
[----:B------:R-:W-:-:S04]  /*282d0*/  @P0 FMUL.FTZ R0, R12, 0.69314718246459960938 ;  /* 0x3f3172180c000820 */ /* 0x000fc80000410000 */
[C---:B------:R-:W-:Y:S02]  /*282e0*/  @!P1 IMAD R9, R2.reuse, R11, R3 ;  /* 0x0000000b02099224 */ /* 0x040fe400078e0203 */
[----:B------:R-:W-:Y:S01]  /*282f0*/  @!P1 IMAD.WIDE.U32 R2, R2, R174, RZ ;  /* 0x000000ae02029225 */ /* 0x000fe200078e00ff */
[----:B------:R-:W-:Y:S02]  /*28300*/  @P1 IADD3 R23, R5, R14, RZ ;  /* 0x0000000e05171210 */ /* 0x000fe40007ffe0ff */
[----:B------:R-:W-:Y:S01]  /*28310*/  @P1 MOV R22, R4 ;  /* 0x0000000400161202 */ /* 0x000fe20000000f00 */
[--C-:B------:R-:W-:Y:S01]  /*28320*/  @P0 FFMA.FTZ R21, R136, R133, R0.reuse ;  /* 0x0000008588150223 */ /* 0x100fe20000010000 */
[----:B------:R-:W-:Y:S01]  /*28330*/  @!P1 IADD3 R23, R3, R9, RZ ;  /* 0x0000000903179210 */ /* 0x000fe20007ffe0ff */
[----:B------:R-:W-:Y:S01]  /*28340*/  CS2R R4, SRZ ;  /* 0x0000000000047805 */ /* 0x000fe2000001ff00 */
[----:B------:R-:W-:Y:S02]  /*28350*/  @!P1 MOV R22, R2 ;  /* 0x0000000200169202 */ /* 0x000fe40000000f00 */
[----:B------:R-:W-:Y:S01]  /*28360*/  PRMT R0, R10, 0x7610, R0 ;  /* 0x000076100a007816 */ /* 0x000fe20000000000 */
        /* <DEDUP_REMOVED lines=9> */
.L_x_2267:
[----:B------:R-:W-:Y:S05]  /*28400*/  BSYNC B0 ;  /* 0x0000000000007941 */ /* 0x000fea0003800000 */
.L_x_2266:
[----:B------:R-:W-:Y:S01]  /*28410*/  PLOP3.LUT P4, PT, PT, PT, PT, 0x80, 0x0 ;  /* 0x000000000000781c */ /* 0x000fe20003f8f070 */
[--C-:B------:R-:W-:Y:S01]  /*28420*/  IMAD.MOV.U32 R4, RZ, RZ, R175.reuse ;  /* 0x000000ffff047224 */ /* 0x100fe200078e00af */
[----:B------:R-:W-:Y:S02]  /*28430*/  SHF.R.S32.HI R5, RZ, 0x1f, R175 ;  /* 0x0000001fff057819 */ /* 0x000fe400000114af */
[----:B------:R-:W-:-:S04]  /*28440*/  PRMT R0, RZ, 0x7610, R0 ;  /* 0x00007610ff007816 */ /* 0x000fc80000000000 */
.L_x_2265:
[----:B------:R-:W-:Y:S05]  /*28450*/  BSYNC B1 ;  /* 0x0000000000017941 */ /* 0x000fea0003800000 */
.L_x_2264:
[----:B------:R-:W-:Y:S02]  /*28460*/  LOP3.LUT P0, RZ, R0, 0xff, RZ, 0xc0, !PT ;  /* 0x000000ff00ff7812 */ /* 0x000fe4000780c0ff */
[----:B------:R-:W-:Y:S02]  /*28470*/  MOV R2, UR6 ;  /* 0x0000000600027c02 */ /* 0x000fe40008000f00 */
[----:B------:R-:W-:-:S09]  /*28480*/  MOV R3, UR7 ;  /* 0x0000000700037c02 */ /* 0x000fd20008000f00 */
[----:B------:R2:W3:Y:S04]  /*28490*/  @P0 LD.E.64 R12, [R2.64+0xb0] ;  /* 0x0000b004020c0980 */ /* 0x0004e8000c101b00 */
[----:B--2---:R-:W5:Y:S01]  /*284a0*/  LD.E.64 R2, [R2.64+0xa0] ;  /* 0x0000a00402027980 */ /* 0x004f62000c101b00 */
[----:B------:R-:W-:Y:S01]  /*284b0*/  @P0 MOV R8, 0x1 ;  /* 0x0000000100080802 */ /* 0x000fe20000000f00 */
        /* <DEDUP_REMOVED lines=11> */
.L_x_2268:
[----:B------:R-:W-:Y:S01]  /*28570*/  WARPSYNC 0xffffffff ;  /* 0xffffffff00007948 */ /* 0x000fe20003800000 */
[----:B------:R-:W-:Y:S01]  /*28580*/  BAR.SYNC.DEFER_BLOCKING 0x0 ;  /* 0x0000000000007b1d */ /* 0x000fe20000010000 */
[----:B------:R-:W-:Y:S01]  /*28590*/  LOP3.LUT R9, R92, 0xffffffe0, RZ, 0xc0, !PT ;  /* 0xffffffe05c097812 */ /* 0x000fe200078ec0ff */
[----:B------:R-:W-:-:S04]  /*285a0*/  IMAD R8, R174, R8, RZ ;  /* 0x00000008ae087224 */ /* 0x000fc800078e02ff */
[----:B------:R-:W2:Y:S01]  /*285b0*/  S2R R27, SR_CTAID.X ;  /* 0x00000000001b7919 */ /* 0x000ea20000002500 */
[----:B------:R-:W-:Y:S01]  /*285c0*/  IMAD.IADD R9, R93, 0x1, -R9 ;  /* 0x000000015d097824 */ /* 0x000fe200078e0a09 */
[----:B------:R-:W-:Y:S01]  /*285d0*/  SEL R8, R8, RZ, !P4 ;  /* 0x000000ff08087207 */ /* 0x000fe20006000000 */
[----:B------:R-:W-:Y:S01]  /*285e0*/  BSSY B0, `(.L_x_2269) ;  /* 0x0000049000007945 */ /* 0x000fe20003800000 */
[----:B------:R-:W3:Y:S02]  /*285f0*/  S2R R26, SR_CTAID.Z ;  /* 0x00000000001a7919 */ /* 0x000ee40000002700 */
[----:B------:R-:W-:Y:S02]  /*28600*/  LOP3.LUT P2, RZ, R9, 0x3, RZ, 0xc0, !PT ;  /* 0x0000000309ff7812 */ /* 0x000fe4000784c0ff */
[----:B------:R4:W1:Y:S04]  /*28610*/  LDS.128 R32, [R220] ;  /* 0x00000000dc207984 */ /* 0x0008680000000c00 */
[----:B------:R4:W1:Y:S01]  /*28620*/  LDS.128 R40, [R220+0x800] ;  /* 0x00080000dc287984 */ /* 0x0008620000000c00 */
[----:B--2---:R-:W-:-:S03]  /*28630*/  IMAD R10, R27, R12, RZ ;  /* 0x0000000c1b0a7224 */ /* 0x004fc600078e02ff */
[----:B------:R4:W2:Y:S01]  /*28640*/  LDS.128 R48, [R220+0x1000] ;  /* 0x00100000dc307984 */ /* 0x0008a20000000c00 */
[----:B---3--:R-:W-:-:S03]  /*28650*/  IMAD R8, R26, R0, R8 ;  /* 0x000000001a087224 */ /* 0x008fc600078e0208 */
[----:B------:R4:W3:Y:S01]  /*28660*/  LDS.128 R56, [R220+0x1800] ;  /* 0x00180000dc387984 */ /* 0x0008e20000000c00 */
[----:B------:R-:W-:-:S03]  /*28670*/  IMAD.SHL.U32 R0, R10, 0x80, RZ ;  /* 0x000000800a007824 */ /* 0x000fc600078e00ff */
        /* <DEDUP_REMOVED lines=17> */
[----:B--23--:R-:W2:Y:S04]  /*28790*/  LDL.LU R11, [R1+0x134] ;  /* 0x00013400010b7983 */ /* 0x00cea80000300800 */
[----:B------:R-:W3:Y:S02]  /*287a0*/  S2R R8, SR_TID.X ;  /* 0x0000000000087919 */ /* 0x000ee40000002100 */
        /* <DEDUP_REMOVED lines=13> */
[C---:B------:R-:W-:Y:S02]  /*28880*/  IADD3 R5, R0.reuse, 0x8, RZ ;  /* 0x0000000800057810 */ /* 0x040fe40007ffe0ff */
[C---:B------:R-:W-:Y:S02]  /*28890*/  IADD3 R4, R0.reuse, 0x40, RZ ;  /* 0x0000004000047810 */ /* 0x040fe40007ffe0ff */
[C---:B------:R-:W-:Y:S02]  /*288a0*/  IADD3 R8, R0.reuse, 0x48, RZ ;  /* 0x0000004800087810 */ /* 0x040fe40007ffe0ff */
[-C--:B--2---:R-:W-:Y:S02]  /*288b0*/  ISETP.GE.AND P6, PT, R0, R11.reuse, PT ;  /* 0x0000000b0000720c */ /* 0x084fe40003fc6270 */
[-C--:B------:R-:W-:Y:S02]  /*288c0*/  ISETP.GE.AND P5, PT, R5, R11.reuse, PT ;  /* 0x0000000b0500720c */ /* 0x080fe40003fa6270 */
[----:B------:R-:W-:-:S02]  /*288d0*/  ISETP.GE.AND P4, PT, R4, R11, PT ;  /* 0x0000000b0400720c */ /* 0x000fc40003f86270 */
[----:B------:R-:W-:-:S07]  /*288e0*/  ISETP.GE.AND P3, PT, R8, R11, PT ;  /* 0x0000000b0800720c */ /* 0x000fce0003f66270 */
[-C--:B------:R-:W-:Y:S02]  /*288f0*/  @!P6 IMAD R0, R0, R12.reuse, RZ ;  /* 0x0000000c0000e224 */ /* 0x080fe400078e02ff */
[-C--:B------:R-:W-:Y:S02]  /*28900*/  @!P5 IMAD R5, R5, R12.reuse, RZ ;  /* 0x0000000c0505d224 */ /* 0x080fe400078e02ff */
[----:B------:R-:W-:Y:S01]  /*28910*/  @!P4 IMAD R15, R4, R12, RZ ;  /* 0x0000000c040fc224 */ /* 0x000fe200078e02ff */
[----:B------:R-:W-:Y:S01]  /*28920*/  @!P6 IADD3 R9, P0, R0, R14, RZ ;  /* 0x0000000e0009e210 */ /* 0x000fe20007f1e0ff */
[----:B------:R-:W-:-:S03]  /*28930*/  @!P3 IMAD R4, R8, R12, RZ ;  /* 0x0000000c0804b224 */ /* 0x000fc600078e02ff */
[----:B------:R-:W-:Y:S02]  /*28940*/  @!P6 LEA.HI.X.SX32 R11, R0, R13, 0x1, P0 ;  /* 0x0000000d000be211 */ /* 0x000fe400000f0eff */
[----:B-----5:R-:W-:Y:S02]  /*28950*/  @!P6 LEA R10, P0, R9, R2, 0x2 ;  /* 0x00000002090ae211 */ /* 0x020fe400078010ff */
[-C--:B------:R-:W-:Y:S02]  /*28960*/  @!P5 IADD3 R0, P2, R5, R14.reuse, RZ ;  /* 0x0000000e0500d210 */ /* 0x080fe40007f5e0ff */
[----:B------:R-:W-:Y:S02]  /*28970*/  @!P6 LEA.HI.X R11, R9, R3, R11, 0x2, P0 ;  /* 0x00000003090be211 */ /* 0x000fe400000f140b */
[-C--:B------:R-:W-:Y:S02]  /*28980*/  @!P4 IADD3 R12, P1, R15, R14.reuse, RZ ;  /* 0x0000000e0f0cc210 */ /* 0x080fe40007f3e0ff */
[----:B------:R-:W-:Y:S01]  /*28990*/  @!P3 IADD3 R14, P0, R4, R14, RZ ;  /* 0x0000000e040eb210 */ /* 0x000fe20007f1e0ff */
[----:B------:R2:W-:Y:S01]  /*289a0*/  @!P6 ST.E [R10.64], R24 ;  /* 0x000000180a00e985 */ /* 0x0005e2000c101904 */
[----:B------:R-:W-:-:S02]  /*289b0*/  @!P5 LEA.HI.X.SX32 R5, R5, R13, 0x1, P2 ;  /* 0x0000000d0505d211 */ /* 0x000fc400010f0eff */
[-C--:B------:R-:W-:Y:S02]  /*289c0*/  @!P4 LEA.HI.X.SX32 R15, R15, R13.reuse, 0x1, P1 ;  /* 0x0000000d0f0fc211 */ /* 0x080fe400008f0eff */
[-C--:B------:R-:W-:Y:S02]  /*289d0*/  @!P5 LEA R8, P2, R0, R2.reuse, 0x2 ;  /* 0x000000020008d211 */ /* 0x080fe400078410ff */
[----:B------:R-:W-:Y:S02]  /*289e0*/  @!P3 LEA.HI.X.SX32 R13, R4, R13, 0x1, P0 ;  /* 0x0000000d040db211 */ /* 0x000fe400000f0eff */
[-C--:B------:R-:W-:Y:S02]  /*289f0*/  @!P4 LEA R4, P1, R12, R2.reuse, 0x2 ;  /* 0x000000020c04c211 */ /* 0x080fe400078210ff */
[----:B------:R-:W-:Y:S02]  /*28a00*/  @!P3 LEA R2, P0, R14, R2, 0x2 ;  /* 0x000000020e02b211 */ /* 0x000fe400078010ff */
[----:B------:R-:W-:-:S02]  /*28a10*/  @!P5 LEA.HI.X R9, R0, R3, R5, 0x2, P2 ;  /* 0x000000030009d211 */ /* 0x000fc400010f1405 */
[-C--:B------:R-:W-:Y:S02]  /*28a20*/  @!P4 LEA.HI.X R5, R12, R3.reuse, R15, 0x2, P1 ;  /* 0x000000030c05c211 */ /* 0x080fe400008f140f */
[----:B------:R-:W-:Y:S01]  /*28a30*/  @!P3 LEA.HI.X R3, R14, R3, R13, 0x2, P0 ;  /* 0x000000030e03b211 */ /* 0x000fe200000f140d */
[----:B------:R2:W-:Y:S04]  /*28a40*/  @!P5 ST.E [R8.64], R25 ;  /* 0x000000190800d985 */ /* 0x0005e8000c101904 */
[----:B------:R2:W-:Y:S04]  /*28a50*/  @!P4 ST.E [R4.64], R20 ;  /* 0x000000140400c985 */ /* 0x0005e8000c101904 */
[----:B------:R2:W-:Y:S02]  /*28a60*/  @!P3 ST.E [R2.64], R21 ;  /* 0x000000150200b985 */ /* 0x0005e4000c101904 */
.L_x_2270:
[----:B--23--:R-:W-:Y:S05]  /*28a70*/  BSYNC B0 ;  /* 0x0000000000007941 */ /* 0x00cfea0003800000 */
.L_x_2269:
[----:B------:R-:W2:Y:S04]  /*28a80*/  LDL.LU R4, [R1+0x138] ;  /* 0x0001380001047983 */ /* 0x000ea80000300800 */
[----:B------:R-:W3:Y:S04]  /*28a90*/  LDL R21, [R1+0xd0] ;  /* 0x0000d00001157983 */ /* 0x000ee80000100800 */
[----:B------:R4:W5:Y:S04]  /*28aa0*/  LDL.64 R24, [R1+0xe8] ;  /* 0x0000e80001187983 */ /* 0x0009680000100a00 */
[----:B------:R4:W5:Y:S02]  /*28ab0*/  LDL R20, [R1+0x13c] ;  /* 0x00013c0001147983 */ /* 0x0009640000100800 */
[----:B-----5:R-:W-:-:S02]  /*28ac0*/  IMAD.U32 R2, RZ, RZ, UR6 ;  /* 0x00000006ff027e24 */ /* 0x020fc4000f8e00ff */
[----:B------:R-:W-:Y:S01]  /*28ad0*/  IMAD.U32 R3, RZ, RZ, UR7 ;  /* 0x00000007ff037e24 */ /* 0x000fe2000f8e00ff */
[----:B------:R-:W-:-:S04]  /*28ae0*/  LEA.HI R14, R95, R93, RZ, 0x3 ;  /* 0x0000005d5f0e7211 */ /* 0x000fc800078f18ff */
[----:B------:R3:W5:Y:S01]  /*28af0*/  LD.E R12, [R2.64+0xc0] ;  /* 0x0000c004020c7980 */ /* 0x000762000c101900 */
[----:B------:R-:W-:Y:S01]  /*28b00*/  SHF.R.S32.HI R5, RZ, 0x1f, R26 ;  /* 0x0000001fff057819 */ /* 0x000fe2000001141a */
[----:B------:R-:W-:Y:S01]  /*28b10*/  BSSY B0, `(.L_x_2271) ;  /* 0x0000017000007945 */ /* 0x000fe20003800000 */
[----:B--2---:R-:W-:Y:S01]  /*28b20*/  IMAD R15, R27, -0x80, R4 ;  /* 0xffffff801b0f7824 */ /* 0x004fe200078e0204 */
[----:B---3--:R-:W-:Y:S02]  /*28b30*/  IADD3 R2, P0, R21, R22, RZ ;  /* 0x0000001615027210 */ /* 0x008fe40007f1e0ff */
[----:B------:R-:W-:-:S04]  /*28b40*/  SHF.R.S32.HI R0, RZ, 0x1f, R21 ;  /* 0x0000001fff007819 */ /* 0x000fc80000011415 */
[----:B------:R-:W-:Y:S02]  /*28b50*/  IADD3.X R3, R0, R23, RZ, P0, !PT ;  /* 0x0000001700037210 */ /* 0x000fe400007fe4ff */
[----:B------:R-:W-:-:S04]  /*28b60*/  SHF.R.S32.HI R0, RZ, 0x3, R14 ;  /* 0x00000003ff007819 */ /* 0x000fc8000001140e */
[----:B------:R-:W-:Y:S01]  /*28b70*/  ISETP.GE.AND P0, PT, R0, R15, PT ;  /* 0x0000000f0000720c */ /* 0x000fe20003f06270 */
[-C--:B------:R-:W-:Y:S02]  /*28b80*/  IMAD R4, R19, R26.reuse, RZ ;  /* 0x0000001a13047224 */ /* 0x080fe400078e02ff */
[----:B------:R-:W-:-:S04]  /*28b90*/  IMAD.WIDE.U32 R10, R18, R26, R2 ;  /* 0x0000001a120a7225 */ /* 0x000fc800078e0002 */
[----:B------:R-:W-:-:S04]  /*28ba0*/  IMAD R4, R18, R5, R4 ;  /* 0x0000000512047224 */ /* 0x000fc800078e0204 */
[----:B------:R-:W-:Y:S02]  /*28bb0*/  IMAD.IADD R9, R11, 0x1, R4 ;  /* 0x000000010b097824 */ /* 0x000fe400078e0204 */
[----:B------:R-:W-:Y:S05]  /*28bc0*/  @P0 BRA `(.L_x_2272) ;  /* 0x000000b000000947 */ /* 0x000fea0003800000 */
[----:B----4-:R-:W-:Y:S01]  /*28bd0*/  IMAD R0, R25, R6, RZ ;  /* 0x0000000619007224 */ /* 0x010fe200078e02ff */
[-C--:B-----5:R-:W-:Y:S01]  /*28be0*/  ISETP.GE.AND P2, PT, R21, R12.reuse, PT ;  /* 0x0000000c1500720c */ /* 0x0a0fe20003f46270 */
[----:B------:R-:W-:Y:S01]  /*28bf0*/  IMAD.MOV.U32 R8, RZ, RZ, R10 ;  /* 0x000000ffff087224 */ /* 0x000fe200078e000a */
[----:B------:R-:W-:Y:S01]  /*28c00*/  ISETP.GE.AND P1, PT, R20, R12, PT ;  /* 0x0000000c1400720c */ /* 0x000fe20003f26270 */
[C---:B------:R-:W-:Y:S02]  /*28c10*/  IMAD R0, R24.reuse, R7, R0 ;  /* 0x0000000718007224 */ /* 0x040fe400078e0200 */
[----:B------:R-:W-:-:S05]  /*28c20*/  IMAD.WIDE.U32 R4, R24, R6, R8 ;  /* 0x0000000618047225 */ /* 0x000fca00078e0008 */
[----:B------:R-:W-:Y:S02]  /*28c30*/  IADD3 R0, R5, R0, RZ ;  /* 0x0000000005007210 */ /* 0x000fe40007ffe0ff */
[----:B------:R-:W-:-:S04]  /*28c40*/  LEA R2, P0, R4, R16, 0x1 ;  /* 0x0000001004027211 */ /* 0x000fc800078008ff */
[----:B------:R-:W-:-:S05]  /*28c50*/  LEA.HI.X R3, R4, R17, R0, 0x1, P0 ;  /* 0x0000001104037211 */ /* 0x000fca00000f0c00 */
[----:B-1----:R1:W-:Y:S04]  /*28c60*/  @!P2 ST.E.128 [R2.64], R32 ;  /* 0x000000200200a985 */ /* 0x0023e8000c101d04 */
[----:B------:R1:W-:Y:S02]  /*28c70*/  @!P1 ST.E.128 [R2.64+0x80], R28 ;  /* 0x0000801c02009985 */ /* 0x0003e4000c101d04 */
.L_x_2272:
[----:B----4-:R-:W-:Y:S05]  /*28c80*/  BSYNC B0 ;  /* 0x0000000000007941 */ /* 0x010fea0003800000 */
.L_x_2271:
[----:B------:R-:W-:Y:S01]  /*28c90*/  LEA.HI.SX32 R0, R14, 0x10, 0x1d ;  /* 0x000000100e007811 */ /* 0x000fe200078feaff */
[----:B------:R-:W-:Y:S03]  /*28ca0*/  BSSY B0, `(.L_x_2273) ;  /* 0x0000011000007945 */ /* 0x000fe60003800000 */
[----:B------:R-:W-:-:S13]  /*28cb0*/  ISETP.GE.AND P0, PT, R0, R15, PT ;  /* 0x0000000f0000720c */ /* 0x000fda0003f06270 */
[----:B------:R-:W-:Y:S05]  /*28cc0*/  @P0 BRA `(.L_x_2274) ;  /* 0x000000e000000947 */ /* 0x000fea0003800000 */
[----:B------:R-:W-:Y:S02]  /*28cd0*/  IADD3 R0, P0, R24, 0x10, RZ ;  /* 0x0000001018007810 */ /* 0x000fe40007f1e0ff */
[----:B-1----:R-:W-:Y:S02]  /*28ce0*/  MOV R3, R9 ;  /* 0x0000000900037202 */ /* 0x002fe40000000f00 */
[-C--:B-----5:R-:W-:Y:S01]  /*28cf0*/  ISETP.GE.AND P1, PT, R21, R12.reuse, PT ;  /* 0x0000000c1500720c */ /* 0x0a0fe20003f26270 */
[----:B------:R-:W-:Y:S01]  /*28d00*/  IMAD.X R2, RZ, RZ, R25, P0 ;  /* 0x000000ffff027224 */ /* 0x000fe200000e0619 */
[----:B------:R-:W-:-:S03]  /*28d10*/  ISETP.GE.AND P0, PT, R20, R12, PT ;  /* 0x0000000c1400720c */ /* 0x000fc60003f06270 */
[----:B------:R-:W-:Y:S02]  /*28d20*/  IMAD R13, R2, R6, RZ ;  /* 0x00000006020d7224 */ /* 0x000fe400078e02ff */
[----:B------:R-:W-:-:S04]  /*28d30*/  IMAD.MOV.U32 R2, RZ, RZ, R10 ;  /* 0x000000ffff027224 */ /* 0x000fc800078e000a */
[----:B------:R-:W-:-:S04]  /*28d40*/  IMAD.WIDE.U32 R4, R6, R0, R2 ;  /* 0x0000000006047225 */ /* 0x000fc800078e0002 */
[----:B------:R-:W-:Y:S01]  /*28d50*/  IMAD R0, R7, R0, R13 ;  /* 0x0000000007007224 */ /* 0x000fe200078e020d */
[----:B------:R-:W-:-:S03]  /*28d60*/  LEA R2, P2, R4, R16, 0x1 ;  /* 0x0000001004027211 */ /* 0x000fc600078408ff */
[----:B------:R-:W-:-:S05]  /*28d70*/  IMAD.IADD R0, R5, 0x1, R0 ;  /* 0x0000000105007824 */ /* 0x000fca00078e0200 */
[----:B------:R-:W-:-:S05]  /*28d80*/  LEA.HI.X R3, R4, R17, R0, 0x1, P2 ;  /* 0x0000001104037211 */ /* 0x000fca00010f0c00 */
[----:B------:R1:W-:Y:S04]  /*28d90*/  @!P1 ST.E.128 [R2.64], R40 ;  /* 0x0000002802009985 */ /* 0x0003e8000c101d04 */
[----:B------:R1:W-:Y:S02]  /*28da0*/  @!P0 ST.E.128 [R2.64+0x80], R36 ;  /* 0x0000802402008985 */ /* 0x0003e4000c101d04 */
.L_x_2274:
[----:B------:R-:W-:Y:S05]  /*28db0*/  BSYNC B0 ;  /* 0x0000000000007941 */ /* 0x000fea0003800000 */
.L_x_2273:
        /* <DEDUP_REMOVED lines=18> */
.L_x_2276:
[----:B------:R-:W-:Y:S05]  /*28ee0*/  BSYNC B0 ;  /* 0x0000000000007941 */ /* 0x000fea0003800000 */
.L_x_2275:
        /* <DEDUP_REMOVED lines=18> */
.L_x_2278:
[----:B------:R-:W-:Y:S05]  /*29010*/  BSYNC B0 ;  /* 0x0000000000007941 */ /* 0x000fea0003800000 */
.L_x_2277:
        /* <DEDUP_REMOVED lines=18> */
.L_x_2280:
[----:B------:R-:W-:Y:S05]  /*29140*/  BSYNC B0 ;  /* 0x0000000000007941 */ /* 0x000fea0003800000 */
.L_x_2279:
        /* <DEDUP_REMOVED lines=18> */
.L_x_2282:
[----:B------:R-:W-:Y:S05]  /*29270*/  BSYNC B0 ;  /* 0x0000000000007941 */ /* 0x000fea0003800000 */
.L_x_2281:
        /* <DEDUP_REMOVED lines=18> */
.L_x_2284:
[----:B------:R-:W-:Y:S05]  /*293a0*/  BSYNC B0 ;  /* 0x0000000000007941 */ /* 0x000fea0003800000 */
.L_x_2283:
[----:B------:R-:W-:Y:S01]  /*293b0*/  LEA.HI.SX32 R0, R14, 0x70, 0x1d ;  /* 0x000000700e007811 */ /* 0x000fe200078feaff */
[----:B-1----:R-:W-:Y:S01]  /*293c0*/  IMAD.MOV.U32 R3, RZ, RZ, 0x0 ;  /* 0x00000000ff037424 */ /* 0x002fe200078e00ff */
[----:B------:R-:W-:Y:S02]  /*293d0*/  MOV R13, 0x70 ;  /* 0x00000070000d7802 */ /* 0x000fe40000000f00 */
[----:B------:R-:W-:-:S03]  /*293e0*/  ISETP.GE.AND P0, PT, R0, R15, PT ;  /* 0x0000000f0000720c */ /* 0x000fc60003f06270 */
[----:B------:R-:W-:-:S10]  /*293f0*/  IMAD.MOV.U32 R2, RZ, RZ, R13 ;  /* 0x000000ffff027224 */ /* 0x000fd400078e000d */
[----:B------:R-:W-:Y:S05]  /*29400*/  @P0 RET.REL.NODEC R2 `(_ZN5flash16flash_fwd_kernelI23Flash_fwd_kernel_traitsILi128ELi128ELi32ELi4ELb0ELb0EN7cutlass6half_tE19Flash_kernel_traitsILi128ELi128ELi32ELi4ES3_EELb1ELb0ELb1ELb1ELb0ELb0ELb0ELb1EEEvNS_16Flash_fwd_paramsE) ;  /* 0xfffd6bf002000950 */ /* 0x000fea0003c3ffff */
[----:B------:R-:W-:Y:S02]  /*29410*/  IADD3 R0, P0, R24, 0x70, RZ ;  /* 0x0000007018007810 */ /* 0x000fe40007f1e0ff */
[----:B------:R-:W-:-:S03]  /*29420*/  MOV R3, R9 ;  /* 0x0000000900037202 */ /* 0x000fc60000000f00 */
[----:B------:R-:W-:Y:S01]  /*29430*/  IMAD.X R2, RZ, RZ, R25, P0 ;  /* 0x000000ffff027224 */ /* 0x000fe200000e0619 */
[----:B-----5:R-:W-:-:S03]  /*29440*/  ISETP.GE.AND P0, PT, R21, R12, PT ;  /* 0x0000000c1500720c */ /* 0x020fc60003f06270 */
[----:B------:R-:W-:Y:S02]  /*29450*/  IMAD R8, R2, R6, RZ ;  /* 0x0000000602087224 */ /* 0x000fe400078e02ff */
[----:B------:R-:W-:-:S04]  /*29460*/  IMAD.MOV.U32 R2, RZ, RZ, R10 ;  /* 0x000000ffff027224 */ /* 0x000fc800078e000a */
[----:B------:R-:W-:-:S04]  /*29470*/  IMAD.WIDE.U32 R4, R6, R0, R2 ;  /* 0x0000000006047225 */ /* 0x000fc800078e0002 */
[----:B------:R-:W-:Y:S01]  /*29480*/  IMAD R0, R7, R0, R8 ;  /* 0x0000000007007224 */ /* 0x000fe200078e0208 */
[----:B------:R-:W-:-:S03]  /*29490*/  LEA R2, P1, R4, R16, 0x1 ;  /* 0x0000001004027211 */ /* 0x000fc600078208ff */
[----:B------:R-:W-:Y:S02]  /*294a0*/  IMAD.IADD R0, R5, 0x1, R0 ;  /* 0x0000000105007824 */ /* 0x000fe400078e0200 */
[----:B------:R-:W-:-:S03]  /*294b0*/  IMAD.MOV.U32 R5, RZ, RZ, 0x0 ;  /* 0x00000000ff057424 */ /* 0x000fc600078e00ff */
[----:B------:R-:W-:Y:S02]  /*294c0*/  LEA.HI.X R3, R4, R17, R0, 0x1, P1 ;  /* 0x0000001104037211 */ /* 0x000fe400008f0c00 */
[----:B------:R-:W-:-:S03]  /*294d0*/  MOV R4, R13 ;  /* 0x0000000d00047202 */ /* 0x000fc60000000f00 */
[----:B------:R1:W-:Y:S01]  /*294e0*/  @!P0 ST.E.128 [R2.64], R88 ;  /* 0x0000005802008985 */ /* 0x0003e2000c101d04 */
[----:B------:R-:W-:-:S13]  /*294f0*/  ISETP.GE.AND P0, PT, R20, R12, PT ;  /* 0x0000000c1400720c */ /* 0x000fda0003f06270 */
[----:B------:R-:W-:Y:S05]  /*29500*/  @P0 RET.REL.NODEC R4 `(_ZN5flash16flash_fwd_kernelI23Flash_fwd_kernel_traitsILi128ELi128ELi32ELi4ELb0ELb0EN7cutlass6half_tE19Flash_kernel_traitsILi128ELi128ELi32ELi4ES3_EELb1ELb0ELb1ELb1ELb0ELb0ELb0ELb1EEEvNS_16Flash_fwd_paramsE) ;  /* 0xfffd6af004000950 */ /* 0x000fea0003c3ffff */
[----:B------:R2:W-:Y:S02]  /*29510*/  ST.E.128 [R2.64+0x80], R84 ;  /* 0x0000805402007985 */ /* 0x0005e4000c101d04 */
[----:B-12---:R-:W-:Y:S02]  /*29520*/  MOV R2, R13 ;  /* 0x0000000d00027202 */ /* 0x006fe40000000f00 */
[----:B------:R-:W-:-:S04]  /*29530*/  MOV R3, 0x0 ;  /* 0x0000000000037802 */ /* 0x000fc80000000f00 */
[----:B------:R-:W-:Y:S05]  /*29540*/  RET.REL.NODEC R2 `(_ZN5flash16flash_fwd_kernelI23Flash_fwd_kernel_traitsILi128ELi128ELi32ELi4ELb0ELb0EN7cutlass6half_tE19Flash_kernel_traitsILi128ELi128ELi32ELi4ES3_EELb1ELb0ELb1ELb1ELb0ELb0ELb0ELb1EEEvNS_16Flash_fwd_paramsE) ;  /* 0xfffd6ab002007950 */ /* 0x000fea0003c3ffff */
.L_x_2262:
[----:B------:R2:W5:Y:S01]  /*29550*/  LDL R0, [R1+0xa0] ;  /* 0x0000a00001007983 */ /* 0x0005620000100800 */
[----:B------:R-:W-:Y:S02]  /*29560*/  MOV R3, 0x2 ;  /* 0x0000000200037802 */ /* 0x000fe40000000f00 */
[----:B------:R-:W-:Y:S02]  /*29570*/  MOV R2, 0x29590 ;  /* 0x0002959000027802 */ /* 0x000fe40000000f00 */
[----:B-12--5:R-:W-:Y:S05]  /*29580*/  CALL.REL.NOINC `($__internal_0_$__cuda_sm70_shflsync_bfly_p) ;  /* 0x0000027000007944 */ /* 0x026fea0003c00000 */
[----:B------:R-:W-:Y:S01]  /*29590*/  MOV R5, R9 ;  /* 0x0000000900057202 */ /* 0x000fe20000000f00 */
[----:B------:R-:W-:Y:S05]  /*295a0*/  BRA `(.L_x_2285) ;  /* 0xffffd62000007947 */ /* 0x000fea000383ffff */
.L_x_2263:
[----:B------:R-:W-:Y:S01]  /*295b0*/  IMAD.MOV.U32 R0, RZ, RZ, R5 ;  /* 0x000000ffff007224 */ /* 0x000fe200078e0005 */
[----:B------:R-:W-:Y:S02]  /*295c0*/  MOV R3, 0x1 ;  /* 0x0000000100037802 */ /* 0x000fe40000000f00 */
[----:B------:R-:W-:Y:S02]  /*295d0*/  MOV R2, 0x295f0 ;  /* 0x000295f000027802 */ /* 0x000fe40000000f00 */
[----:B-----5:R-:W-:Y:S05]  /*295e0*/  CALL.REL.NOINC `($__internal_0_$__cuda_sm70_shflsync_bfly_p) ;  /* 0x0000021000007944 */ /* 0x020fea0003c00000 */
[----:B------:R1:W5:Y:S01]  /*295f0*/  LDL R0, [R1+0x74] ;  /* 0x0000740001007983 */ /* 0x0003620000100800 */
[----:B------:R-:W-:Y:S01]  /*29600*/  FADD.FTZ R172, R5, R9 ;  /* 0x0000000905ac7221 */ /* 0x000fe20000010000 */
[----:B------:R-:W-:Y:S02]  /*29610*/  MOV R3, 0x2 ;  /* 0x0000000200037802 */ /* 0x000fe40000000f00 */
[----:B------:R-:W-:-:S02]  /*29620*/  MOV R2, 0x29640 ;  /* 0x0002964000027802 */ /* 0x000fc40000000f00 */
[----:B-1---5:R-:W-:Y:S05]  /*29630*/  CALL.REL.NOINC `($__internal_0_$__cuda_sm70_shflsync_bfly_p) ;  /* 0x000001c000007944 */ /* 0x022fea0003c00000 */
[----:B------:R-:W2:Y:S01]  /*29640*/  LDL.LU R0, [R1+0x74] ;  /* 0x0000740001007983 */ /* 0x000ea20000300800 */
[----:B------:R-:W-:-:S02]  /*29650*/  MOV R3, 0x1 ;  /* 0x0000000100037802 */ /* 0x000fc40000000f00 */
[----:B------:R-:W-:Y:S01]  /*29660*/  MOV R2, 0x29690 ;  /* 0x0002969000027802 */ /* 0x000fe20000000f00 */
[----:B--2---:R-:W-:Y:S02]  /*29670*/  FADD.FTZ R0, R0, R9 ;  /* 0x0000000900007221 */ /* 0x004fe40000010000 */
[----:B------:R-:W-:Y:S05]  /*29680*/  CALL.REL.NOINC `($__internal_0_$__cuda_sm70_shflsync_bfly_p) ;  /* 0x0000017000007944 */ /* 0x000fea0003c00000 */
[----:B------:R-:W-:Y:S02]  /*29690*/  FADD.FTZ R139, R0, R9 ;  /* 0x00000009008b7221 */ /* 0x000fe40000010000 */
[----:B------:R1:W5:Y:S01]  /*296a0*/  LDL R0, [R1+0x70] ;  /* 0x0000700001007983 */ /* 0x0003620000100800 */
[----:B------:R-:W-:Y:S02]  /*296b0*/  MOV R3, 0x2 ;  /* 0x0000000200037802 */ /* 0x000fe40000000f00 */
[----:B------:R-:W-:Y:S02]  /*296c0*/  MOV R2, 0x296e0 ;  /* 0x000296e000027802 */ /* 0x000fe40000000f00 */
[----:B-1---5:R-:W-:Y:S05]  /*296d0*/  CALL.REL.NOINC `($__internal_0_$__cuda_sm70_shflsync_bfly_p) ;  /* 0x0000012000007944 */ /* 0x022fea0003c00000 */
[----:B------:R-:W2:Y:S01]  /*296e0*/  LDL.LU R0, [R1+0x70] ;  /* 0x0000700001007983 */ /* 0x000ea20000300800 */
[----:B------:R-:W-:Y:S02]  /*296f0*/  MOV R3, 0x1 ;  /* 0x0000000100037802 */ /* 0x000fe40000000f00 */
[----:B------:R-:W-:Y:S01]  /*29700*/  MOV R2, 0x29740 ;  /* 0x0002974000027802 */ /* 0x000fe20000000f00 */
[----:B--2---:R-:W-:-:S05]  /*29710*/  FADD.FTZ R138, R0, R9 ;  /* 0x00000009008a7221 */ /* 0x004fca0000010000 */
[----:B------:R-:W-:Y:S02]  /*29720*/  MOV R0, R138 ;  /* 0x0000008a00007202 */ /* 0x000fe40000000f00 */
[----:B------:R-:W-:Y:S05]  /*29730*/  CALL.REL.NOINC `($__internal_0_$__cuda_sm70_shflsync_bfly_p) ;  /* 0x000000c000007944 */ /* 0x000fea0003c00000 */
[----:B------:R1:W5:Y:S01]  /*29740*/  LDL R0, [R1+0x68] ;  /* 0x0000680001007983 */ /* 0x0003620000100800 */
[----:B------:R-:W-:Y:S01]  /*29750*/  FADD.FTZ R138, R138, R9 ;  /* 0x000000098a8a7221 */ /* 0x000fe20000010000 */
        /* <DEDUP_REMOVED lines=9> */
[----:B------:R-:W-:Y:S05]  /*297f0*/  BRA `(.L_x_2286) ;  /* 0xffffd50000007947 */ /* 0x000fea000383ffff */
        .weak           $__internal_0_$__cuda_sm70_shflsync_bfly_p
        .type           $__internal_0_$__cuda_sm70_shflsync_bfly_p,@function
        .size           $__internal_0_$__cuda_sm70_shflsync_bfly_p,(.L_x_2371 - $__internal_0_$__cuda_sm70_shflsync_bfly_p)
$__internal_0_$__cuda_sm70_shflsync_bfly_p:
[----:B------:R-:W-:Y:S04]  /*29800*/  WARPSYNC R7 ;  /* 0x0000000700007348 */ /* 0x000fe80003800000 */
[----:B------:R1:W2:Y:S02]  /*29810*/  SHFL.BFLY PT, R9, R0, R3, R8 ;  /* 0x0c00000300097389 */ /* 0x0002a400000e0008 */
[----:B-1----:R-:W-:-:S04]  /*29820*/  MOV R3, 0x0 ;  /* 0x0000000000037802 */ /* 0x002fc80000000f00 */
[----:B--2---:R-:W-:Y:S05]  /*29830*/  RET.REL.NODEC R2 `(_ZN5flash16flash_fwd_kernelI23Flash_fwd_kernel_traitsILi128ELi128ELi32ELi4ELb0ELb0EN7cutlass6half_tE19Flash_kernel_traitsILi128ELi128ELi32ELi4ES3_EELb1ELb0ELb1ELb1ELb0ELb0ELb0ELb1EEEvNS_16Flash_fwd_paramsE) ;  /* 0xfffd67c002007950 */ /* 0x004fea0003c3ffff */
.L_x_2287:
        /* <DEDUP_REMOVED lines=12> */
.L_x_2371:


//--------------------- .text._ZN5flash16flash_fwd_kernelI23Flash_fwd_kernel_traitsILi128ELi128ELi32ELi4ELb0ELb0EN7cutlass6half_tE19Flash_kernel_traitsILi128ELi128ELi32ELi4ES3_EELb0ELb0ELb1ELb1ELb0ELb0ELb1ELb0EEEvNS_16Flash_fwd_paramsE --------------------------
	.section	.text._ZN5flash16flash_fwd_kernelI23Flash_fwd_kernel_traitsILi128ELi128ELi32ELi4ELb0ELb0EN7cutlass6half_tE19Flash_kernel_traitsILi128ELi128ELi32ELi4ES3_EELb0ELb0ELb1ELb1ELb0ELb0ELb1ELb0EEEvNS_16Flash_fwd_paramsE,"ax",@progbits
	.sectioninfo	@"SHI_REGISTERS=255"
	.align	128
        .global         _ZN5flash16flash_fwd_kernelI23Flash_fwd_kernel_traitsILi128ELi128ELi32ELi4ELb0ELb0EN7cutlass6half_tE19Flash_kernel_traitsILi128ELi128ELi32ELi4ES3_EELb0ELb0ELb1ELb1ELb0ELb0ELb1ELb0EEEvNS_16Flash_fwd_paramsE
        .type           _ZN5flash16flash_fwd_kernelI23Flash_fwd_kernel_traitsILi128ELi128ELi32ELi4ELb0ELb0EN7cutlass6half_tE19Flash_kernel_traitsILi128ELi128ELi32ELi4ES3_EELb0ELb0ELb1ELb1ELb0ELb0ELb1ELb0EEEvNS_16Flash_fwd_paramsE,@function
        .size           _ZN5flash16flash_fwd_kernelI23Flash_fwd_kernel_traitsILi128ELi128ELi32ELi4ELb0ELb0EN7cutlass6half_tE19Flash_kernel_traitsILi128ELi128ELi32ELi4ES3_EELb0ELb0ELb1ELb1ELb0ELb0ELb1ELb0EEEvNS_16Flash_fwd_paramsE,(.L_x_2410 - _ZN5flash16flash_fwd_kernelI23Flash_fwd_kernel_traitsILi128ELi128ELi32ELi4ELb0ELb0EN7cutlass6half_tE19Flash_kernel_traitsILi128ELi128ELi32ELi4ES3_EELb0ELb0ELb1ELb1ELb0ELb0ELb1ELb0EEEvNS_16Flash_fwd_paramsE)
        .other          _ZN5flash16flash_fwd_kernelI23Flash_fwd_kernel_traitsILi128ELi128ELi32ELi4ELb0ELb0EN7cutlass6half_tE19Flash_kernel_traitsILi128ELi128ELi32ELi4ES3_EELb0ELb0ELb1ELb1ELb0ELb0ELb1ELb0EEEvNS_16Flash_fwd_paramsE,@"STO_CUDA_ENTRY STV_DEFAULT"
_ZN5flash16flash_fwd_kernelI23Flash_fwd_kernel_traitsILi128ELi128ELi32ELi4ELb0ELb0EN7cutlass6half_tE19Flash_kernel_traitsILi128ELi128ELi32ELi4ES3_EELb0ELb0ELb1ELb1ELb0ELb0ELb1ELb0EEEvNS_16Flash_fwd_paramsE:
.text._ZN5flash16flash_fwd_kernelI23Flash_fwd_kernel_traitsILi128ELi128ELi32ELi4ELb0ELb0EN7cutlass6half_tE19Flash_kernel_traitsILi128ELi128ELi32ELi4ES3_EELb0ELb0ELb1ELb1ELb0ELb0ELb1ELb0EEEvNS_16Flash_fwd_paramsE:
        /* <DEDUP_REMOVED lines=56> */
.L_x_2288:
[----:B------:R-:W-:Y:S02]  /*0380*/  ULDC UR6, c[0x0][0x218] ;  /* 0x0000860000067ab9 */ /* 0x000fe40000000800 */
.L_x_2289:
        /* <DEDUP_REMOVED lines=120> */
.L_x_2292:
[----:B------:R-:W-:Y:S05]  /*0b10*/  BSYNC B0 ;  /* 0x0000000000007941 */ /* 0x000fea0003800000 */
.L_x_2291:
        /* <DEDUP_REMOVED lines=18> */
.L_x_2294:
[----:B------:R-:W-:Y:S05]  /*0c40*/  BSYNC B0 ;  /* 0x0000000000007941 */ /* 0x000fea0003800000 */
.L_x_2293:
        /* <DEDUP_REMOVED lines=18> */
.L_x_2296:
[----:B------:R-:W-:Y:S05]  /*0d70*/  BSYNC B0 ;  /* 0x0000000000007941 */ /* 0x000fea0003800000 */
.L_x_2295:
        /* <DEDUP_REMOVED lines=18> */
.L_x_2298:
[----:B------:R-:W-:Y:S05]  /*0ea0*/  BSYNC B0 ;  /* 0x0000000000007941 */ /* 0x000fea0003800000 */
.L_x_2297:
        /* <DEDUP_REMOVED lines=18> */
.L_x_2300:
[----:B------:R-:W-:Y:S05]  /*0fd0*/  BSYNC B0 ;  /* 0x0000000000007941 */ /* 0x000fea0003800000 */
.L_x_2299:
        /* <DEDUP_REMOVED lines=18> */
.L_x_2302:
[----:B------:R-:W-:Y:S05]  /*1100*/  BSYNC B0 ;  /* 0x0000000000007941 */ /* 0x000fea0003800000 */
.L_x_2301:
        /* <DEDUP_REMOVED lines=18> */
.L_x_2304:
[----:B------:R-:W-:Y:S05]  /*1230*/  BSYNC B0 ;  /* 0x0000000000007941 */ /* 0x000fea0003800000 */
.L_x_2303:
        /* <DEDUP_REMOVED lines=18> */
.L_x_2306:
[----:B------:R-:W-:Y:S05]  /*1360*/  BSYNC B0 ;  /* 0x0000000000007941 */ /* 0x000fea0003800000 */
.L_x_2305:
        /* <DEDUP_REMOVED lines=67> */
.L_x_2290:
        /* <DEDUP_REMOVED lines=33> */
.L_x_2307:
        /* <DEDUP_REMOVED lines=45> */
.L_x_2308:
        /* <DEDUP_REMOVED lines=96> */
.L_x_2310:
[----:B------:R-:W-:Y:S05]  /*2280*/  BSYNC B0 ;  /* 0x0000000000007941 */ /* 0x000fea0003800000 */
.L_x_2309:
        /* <DEDUP_REMOVED lines=29> */
.L_x_2312:
[----:B------:R-:W-:Y:S05]  /*2460*/  BSYNC B0 ;  /* 0x0000000000007941 */ /* 0x000fea0003800000 */
.L_x_2311:
        /* <DEDUP_REMOVED lines=29> */
.L_x_2314:
[----:B------:R-:W-:Y:S05]  /*2640*/  BSYNC B0 ;  /* 0x0000000000007941 */ /* 0x000fea0003800000 */
.L_x_2313:
        /* <DEDUP_REMOVED lines=29> */
.L_x_2316:
[----:B------:R-:W-:Y:S05]  /*2820*/  BSYNC B0 ;  /* 0x0000000000007941 */ /* 0x000fea0003800000 */
.L_x_2315:
        /* <DEDUP_REMOVED lines=29> */
.L_x_2318:
[----:B------:R-:W-:Y:S05]  /*2a00*/  BSYNC B0 ;  /* 0x0000000000007941 */ /* 0x000fea0003800000 */
.L_x_2317:
        /* <DEDUP_REMOVED lines=29> */
.L_x_2320:
[----:B------:R-:W-:Y:S05]  /*2be0*/  BSYNC B0 ;  /* 0x0000000000007941 */ /* 0x000fea0003800000 */
.L_x_2319:
        /* <DEDUP_REMOVED lines=30> */
.L_x_2322:
[----:B------:R-:W-:Y:S05]  /*2dd0*/  BSYNC B0 ;  /* 0x0000000000007941 */ /* 0x000fea0003800000 */
.L_x_2321:
        /* <DEDUP_REMOVED lines=34> */
.L_x_2324:
[----:B------:R-:W-:Y:S05]  /*3000*/  BSYNC B0 ;  /* 0x0000000000007941 */ /* 0x000fea0003800000 */
.L_x_2323:
        /* <DEDUP_REMOVED lines=32> */
.L_x_2326:
[----:B------:R-:W-:Y:S05]  /*3210*/  BSYNC B0 ;  /* 0x0000000000007941 */ /* 0x000fea0003800000 */
.L_x_2325:
        /* <DEDUP_REMOVED lines=25> */
.L_x_2328:
[----:B------:R-:W-:Y:S05]  /*33b0*/  BSYNC B0 ;  /* 0x0000000000007941 */ /* 0x000fea0003800000 */
.L_x_2327:
        /* <DEDUP_REMOVED lines=67> */
.L_x_2330:
[----:B-1----:R-:W-:Y:S05]  /*37f0*/  BSYNC B0 ;  /* 0x0000000000007941 */ /* 0x002fea0003800000 */
.L_x_2329:
        /* <DEDUP_REMOVED lines=27> */
.L_x_2332:
[----:B------:R-:W-:Y:S05]  /*39b0*/  BSYNC B0 ;  /* 0x0000000000007941 */ /* 0x000fea0003800000 */
.L_x_2331:
        /* <DEDUP_REMOVED lines=29> */
[----:B------:R-:W-:Y:S01]  /*3b90*/  IMAD.IADD R72, R74, 0x1, R5 ;  /* 0x000000014a487824 */ /* 0x000fe200078e0205 */
[----:B------:R-:W-:Y:S01]  /*3ba0*/  LDSM.16.M88.4 R16, [R212+0x8000] ;  /* 0x00800000d410783b */ /* 0x000fe20000000200 */
[----:B------:R-:W-:Y:S01]  /*3bb0*/  IADD3 R2, R212, 0x8000, RZ ;  /* 0x00008000d4027810 */ /* 0x000fe20007ffe0ff */
[--C-:B------:R-:W-:Y:S01]  /*3bc0*/  IMAD R216, R4, 0x2, R214.reuse ;  /* 0x0000000204d87824 */ /* 0x100fe200078e02d6 */
[----:B------:R-:W-:Y:S01]  /*3bd0*/  IADD3 R223, R212, 0x8020, RZ ;  /* 0x00008020d4df7810 */ /* 0x000fe20007ffe0ff */
[----:B------:R-:W2:Y:S01]  /*3be0*/  LDSM.16.M88.4 R8, [R214+0x2000] ;  /* 0x00200000d608783b */ /* 0x000ea20000000200 */
[----:B------:R-:W-:Y:S01]  /*3bf0*/  @P1 IADD3 R223, R2, -0x20, RZ ;  /* 0xffffffe002df1810 */ /* 0x000fe20007ffe0ff */
[----:B------:R-:W-:Y:S01]  /*3c00*/  IMAD.MOV.U32 R2, RZ, RZ, 0x40 ;  /* 0x00000040ff027424 */ /* 0x000fe200078e00ff */
[----:B------:R-:W-:Y:S01]  /*3c10*/  IADD3 R230, R72, UR4, RZ ;  /* 0x0000000448e67c10 */ /* 0x000fe2000fffe0ff */
[----:B------:R-:W3:Y:S01]  /*3c20*/  LDSM.16.M88.4 R20, [R214] ;  /* 0x00000000d614783b */ /* 0x000ee20000000200 */
[----:B------:R-:W-:Y:S01]  /*3c30*/  IMAD R222, R0, 0x2, R214 ;  /* 0x0000000200de7824 */ /* 0x000fe200078e02d6 */
[----:B------:R-:W-:Y:S01]  /*3c40*/  IADD3 R102, R72, 0x8, RZ ;  /* 0x0000000848667810 */ /* 0x000fe20007ffe0ff */
[----:B------:R-:W-:Y:S01]  /*3c50*/  IMAD R220, R0, 0x2, R216 ;  /* 0x0000000200dc7824 */ /* 0x000fe200078e02d8 */
[----:B------:R-:W5:Y:S01]  /*3c60*/  LDSM.16.M88.4 R32, [R212+0x8800] ;  /* 0x00880000d420783b */ /* 0x000f620000000200 */
[----:B------:R-:W-:Y:S01]  /*3c70*/  SEL R2, R2, 0xffffffc0, !P2 ;  /* 0xffffffc002027807 */ /* 0x000fe20005000000 */
[----:B------:R-:W-:Y:S01]  /*3c80*/  IMAD.U32 R3, RZ, RZ, UR17 ;  /* 0x00000011ff037e24 */ /* 0x000fe2000f8e00ff */
[----:B------:R-:W-:Y:S01]  /*3c90*/  IADD3 R229, R102, UR4, RZ ;  /* 0x0000000466e57c10 */ /* 0x000fe2000fffe0ff */
[----:B------:R-:W-:Y:S01]  /*3ca0*/  LDSM.16.M88.4 R28, [R223] ;  /* 0x00000000df1c783b */ /* 0x000fe20000000200 */
[----:B------:R-:W-:Y:S01]  /*3cb0*/  IADD3 R101, R72, 0x40, RZ ;  /* 0x0000004048657810 */ /* 0x000fe20007ffe0ff */
[----:B------:R-:W-:Y:S01]  /*3cc0*/  IMAD.IADD R221, R212, 0x1, R2 ;  /* 0x00000001d4dd7824 */ /* 0x000fe200078e0202 */
[----:B------:R-:W-:Y:S01]  /*3cd0*/  IADD3 R100, R72, 0x48, RZ ;  /* 0x0000004848647810 */ /* 0x000fe20007ffe0ff */
[----:B------:R-:W1:Y:S01]  /*3ce0*/  LDSM.16.M88.4 R12, [R216+0x2000] ;  /* 0x00200000d80c783b */ /* 0x000e620000000200 */
[----:B------:R-:W-:Y:S01]  /*3cf0*/  IMAD.IADD R219, R2, 0x1, R223 ;  /* 0x0000000102db7824 */ /* 0x000fe200078e02df */
[----:B------:R-:W-:Y:S01]  /*3d00*/  IADD3 R228, R101, UR4, RZ ;  /* 0x0000000465e47c10 */ /* 0x000fe2000fffe0ff */
[----:B------:R-:W-:Y:S01]  /*3d10*/  IMAD R7, R3, 0x20, R73 ;  /* 0x0000002003077824 */ /* 0x000fe200078e0249 */
[----:B------:R-:W4:Y:S01]  /*3d20*/  LDSM.16.M88.4 R24, [R223+0x800] ;  /* 0x00080000df18783b */ /* 0x000f220000000200 */
[----:B------:R-:W-:Y:S01]  /*3d30*/  IADD3 R235, R100, UR4, RZ ;  /* 0x0000000464eb7c10 */ /* 0x000fe2000fffe0ff */
[----:B------:R-:W-:Y:S01]  /*3d40*/  ULDC UR4, c[0x0][0x2e8] ;  /* 0x0000ba0000047ab9 */ /* 0x000fe20000000800 */
[C---:B------:R-:W-:Y:S01]  /*3d50*/  IMAD.IADD R3, R230.reuse, 0x1, -R7 ;  /* 0x00000001e6037824 */ /* 0x040fe200078e0a07 */
[----:B------:R-:W-:Y:S01]  /*3d60*/  LDSM.16.M88.4 R60, [R221+0x8800] ;  /* 0x00880000dd3c783b */ /* 0x000fe20000000200 */
[C---:B------:R-:W-:Y:S01]  /*3d70*/  IADD3 R73, R7.reuse, 0x1, RZ ;  /* 0x0000000107497810 */ /* 0x040fe20007ffe0ff */
[----:B------:R-:W-:Y:S01]  /*3d80*/  UIADD3 UR4, UR22, UR4, URZ ;  /* 0x0000000416047290 */ /* 0x000fe2000fffe03f */
[C---:B------:R-:W-:Y:S01]  /*3d90*/  IADD3 R74, R7.reuse, 0x8, RZ ;  /* 0x00000008074a7810 */ /* 0x040fe20007ffe0ff */
[----:B------:R-:W-:Y:S01]  /*3da0*/  LDSM.16.M88.4 R44, [R221+0x8000] ;  /* 0x00800000dd2c783b */ /* 0x000fe20000000200 */
[----:B------:R-:W-:Y:S01]  /*3db0*/  IABS R3, R3 ;  /* 0x0000000300037213 */ /* 0x000fe20000000000 */
[C---:B------:R-:W-:Y:S01]  /*3dc0*/  IMAD.IADD R6, R230.reuse, 0x1, -R73 ;  /* 0x00000001e6067824 */ /* 0x040fe200078e0a49 */
[C---:B------:R-:W-:Y:S01]  /*3dd0*/  IADD3 R84, R7.reuse, 0x9, RZ ;  /* 0x0000000907547810 */ /* 0x040fe20007ffe0ff */
[----:B------:R-:W-:Y:S01]  /*3de0*/  IMAD.IADD R2, R230, 0x1, -R74 ;  /* 0x00000001e6027824 */ /* 0x000fe200078e0a4a */
[----:B------:R-:W-:Y:S01]  /*3df0*/  IADD3 R75, R7, 0x10, RZ ;  /* 0x00000010074b7810 */ /* 0x000fe20007ffe0ff */
[----:B------:R-:W-:Y:S01]  /*3e00*/  IMAD.MOV.U32 R5, RZ, RZ, R3 ;  /* 0x000000ffff057224 */ /* 0x000fe200078e0003 */
[----:B------:R-:W-:-:S02]  /*3e10*/  IABS R3, R6 ;  /* 0x0000000600037213 */ /* 0x000fc40000000000 */
[----:B------:R-:W-:Y:S01]  /*3e20*/  IABS R2, R2 ;  /* 0x0000000200027213 */ /* 0x000fe20000000000 */
[----:B------:R5:W-:Y:S01]  /*3e30*/  I2F R126, R5 ;  /* 0x00000005007e7306 */ /* 0x000be20000201400 */
[C---:B------:R-:W-:Y:S01]  /*3e40*/  IADD3 R85, R7.reuse, 0x11, RZ ;  /* 0x0000001107557810 */ /* 0x040fe20007ffe0ff */
[-C--:B--2---:R-:W-:Y:S01]  /*3e50*/  HMMA.16816.F32 R36, R8, R16.reuse, RZ ;  /* 0x000000100824723c */ /* 0x084fe200000018ff */
[C---:B------:R-:W-:Y:S02]  /*3e60*/  IADD3 R86, R7.reuse, 0x18, RZ ;  /* 0x0000001807567810 */ /* 0x040fe40007ffe0ff */
[----:B------:R-:W-:Y:S02]  /*3e70*/  IADD3 R87, R7, 0x19, RZ ;  /* 0x0000001907577810 */ /* 0x000fe40007ffe0ff */
[C---:B------:R-:W-:Y:S01]  /*3e80*/  IADD3 R226, R223.reuse, 0x800, RZ ;  /* 0x00000800dfe27810 */ /* 0x040fe20007ffe0ff */
[----:B------:R2:W-:Y:S01]  /*3e90*/  I2F R127, R3 ;  /* 0x00000003007f7306 */ /* 0x0005e20000201400 */
[C---:B------:R-:W-:Y:S01]  /*3ea0*/  IADD3 R225, R223.reuse, 0x1000, RZ ;  /* 0x00001000dfe17810 */ /* 0x040fe20007ffe0ff */
[----:B---3--:R-:W-:Y:S01]  /*3eb0*/  HMMA.16816.F32 R68, R20, R16, RZ ;  /* 0x000000101444723c */ /* 0x008fe200000018ff */
[----:B------:R-:W-:Y:S01]  /*3ec0*/  IADD3 R224, R223, 0x1800, RZ ;  /* 0x00001800dfe07810 */ /* 0x000fe20007ffe0ff */
[----:B-----5:R-:W-:-:S06]  /*3ed0*/  IMAD.IADD R5, R230, 0x1, -R84 ;  /* 0x00000001e6057824 */ /* 0x020fcc00078e0a54 */
[----:B------:R-:W-:Y:S01]  /*3ee0*/  HMMA.16816.F32 R56, R8, R18, RZ ;  /* 0x000000120838723c */ /* 0x000fe200000018ff */
[----:B--2---:R-:W-:Y:S01]  /*3ef0*/  IMAD.MOV.U32 R3, RZ, RZ, R2 ;  /* 0x000000ffff037224 */ /* 0x004fe200078e0002 */
[----:B------:R-:W-:-:S06]  /*3f00*/  IABS R2, R5 ;  /* 0x0000000500027213 */ /* 0x000fcc0000000000 */
[----:B------:R-:W-:Y:S01]  /*3f10*/  HMMA.16816.F32 R64, R20, R18, RZ ;  /* 0x000000121440723c */ /* 0x000fe200000018ff */
[----:B------:R-:W2:Y:S01]  /*3f20*/  LDSM.16.M88.4 R16, [R216] ;  /* 0x00000000d810783b */ /* 0x000ea20000000200 */
[C---:B------:R-:W-:Y:S01]  /*3f30*/  IMAD.IADD R5, R230.reuse, 0x1, -R75 ;  /* 0x00000001e6057824 */ /* 0x040fe200078e0a4b */
[----:B------:R3:W-:Y:S05]  /*3f40*/  I2F R129, R3 ;  /* 0x0000000300817306 */ /* 0x0007ea0000201400 */
[C---:B------:R-:W-:Y:S08]  /*3f50*/  HMMA.16816.F32 R40, R8.reuse, R32, RZ ;  /* 0x000000200828723c */ /* 0x040ff000000018ff */
[----:B------:R-:W-:Y:S01]  /*3f60*/  HMMA.16816.F32 R48, R8, R34, RZ ;  /* 0x000000220830723c */ /* 0x000fe200000018ff */
[----:B------:R-:W5:Y:S01]  /*3f70*/  LDSM.16.M88.4 R8, [R222+0x2000] ;  /* 0x00200000de08783b */ /* 0x000f620000000200 */
[----:B---3--:R-:W-:Y:S01]  /*3f80*/  IMAD.MOV.U32 R3, RZ, RZ, R2 ;  /* 0x000000ffff037224 */ /* 0x008fe200078e0002 */
[----:B------:R-:W-:Y:S01]  /*3f90*/  IABS R2, R5 ;  /* 0x0000000500027213 */ /* 0x000fe20000000000 */
[----:B------:R-:W-:-:S02]  /*3fa0*/  IMAD.IADD R5, R230, 0x1, -R85 ;  /* 0x00000001e6057824 */ /* 0x000fc400078e0a55 */
[----:B------:R3:W-:Y:S02]  /*3fb0*/  I2F R130, R3 ;  /* 0x0000000300827306 */ /* 0x0007e40000201400 */
[C---:B------:R-:W-:Y:S08]  /*3fc0*/  HMMA.16816.F32 R52, R20.reuse, R32, RZ ;  /* 0x000000201434723c */ /* 0x040ff000000018ff */
[----:B------:R-:W-:Y:S01]  /*3fd0*/  HMMA.16816.F32 R20, R20, R34, RZ ;  /* 0x000000221414723c */ /* 0x000fe200000018ff */
[----:B---3--:R-:W-:-:S07]  /*3fe0*/  IMAD.MOV.U32 R3, RZ, RZ, R2 ;  /* 0x000000ffff037224 */ /* 0x008fce00078e0002 */
[C---:B-1----:R-:W-:Y:S01]  /*3ff0*/  HMMA.16816.F32 R32, R12.reuse, R28, R36 ;  /* 0x0000001c0c20723c */ /* 0x042fe20000001824 */
[----:B------:R-:W-:Y:S01]  /*4000*/  IABS R2, R5 ;  /* 0x0000000500027213 */ /* 0x000fe20000000000 */
[----:B------:R-:W-:Y:S01]  /*4010*/  IMAD.IADD R5, R229, 0x1, -R7 ;  /* 0x00000001e5057824 */ /* 0x000fe200078e0a07 */
[----:B------:R1:W-:Y:S05]  /*4020*/  I2F R131, R3 ;  /* 0x0000000300837306 */ /* 0x0003ea0000201400 */
[C---:B----4-:R-:W-:Y:S03]  /*4030*/  HMMA.16816.F32 R36, R12.reuse, R24, R40 ;  /* 0x000000180c24723c */ /* 0x050fe60000001828 */
[----:B------:R3:W-:Y:S05]  /*4040*/  I2F R132, R2 ;  /* 0x0000000200847306 */ /* 0x0007ea0000201400 */
[----:B------:R-:W-:Y:S01]  /*4050*/  HMMA.16816.F32 R40, R12, R30, R56 ;  /* 0x0000001e0c28723c */ /* 0x000fe20000001838 */
[----:B-1----:R-:W-:-:S07]  /*4060*/  IMAD.IADD R3, R230, 0x1, -R86 ;  /* 0x00000001e6037824 */ /* 0x002fce00078e0a56 */
[----:B------:R-:W-:Y:S01]  /*4070*/  HMMA.16816.F32 R12, R12, R26, R48 ;  /* 0x0000001a0c0c723c */ /* 0x000fe20000001830 */
[----:B------:R-:W-:Y:S01]  /*4080*/  IABS R3, R3 ;  /* 0x0000000300037213 */ /* 0x000fe20000000000 */
[----:B---3--:R-:W-:-:S03]  /*4090*/  IMAD.IADD R2, R230, 0x1, -R87 ;  /* 0x00000001e6027824 */ /* 0x008fc600078e0a57 */
[----:B------:R1:W-:Y:S03]  /*40a0*/  I2F R133, R3 ;  /* 0x0000000300857306 */ /* 0x0003e60000201400 */
[----:B--2---:R-:W-:Y:S01]  /*40b0*/  HMMA.16816.F32 R56, R16, R28, R68 ;  /* 0x0000001c1038723c */ /* 0x004fe20000001844 */
[----:B------:R-:W-:-:S07]  /*40c0*/  IABS R2, R2 ;  /* 0x0000000200027213 */ /* 0x000fce0000000000 */
[----:B------:R-:W-:Y:S01]  /*40d0*/  HMMA.16816.F32 R68, R16, R24, R52 ;  /* 0x000000181044723c */ /* 0x000fe20000001834 */
[----:B-1----:R-:W-:Y:S01]  /*40e0*/  IMAD.MOV.U32 R3, RZ, RZ, R2 ;  /* 0x000000ffff037224 */ /* 0x002fe200078e0002 */
[----:B------:R-:W-:Y:S01]  /*40f0*/  IABS R2, R5 ;  /* 0x0000000500027213 */ /* 0x000fe20000000000 */
[----:B------:R-:W-:-:S05]  /*4100*/  IMAD.IADD R5, R228, 0x1, -R7 ;  /* 0x00000001e4057824 */ /* 0x000fca00078e0a07 */
[C---:B------:R-:W-:Y:S01]  /*4110*/  HMMA.16816.F32 R52, R16.reuse, R26, R20 ;  /* 0x0000001a1034723c */ /* 0x040fe20000001814 */
[----:B------:R-:W1:Y:S01]  /*4120*/  LDSM.16.M88.4 R20, [R222] ;  /* 0x00000000de14783b */ /* 0x000e620000000200 */
[----:B------:R2:W-:Y:S03]  /*4130*/  I2F R134, R3 ;  /* 0x0000000300867306 */ /* 0x0005e60000201400 */
[----:B------:R-:W-:Y:S03]  /*4140*/  LDSM.16.M88.4 R24, [R219+0x800] ;  /* 0x00080000db18783b */ /* 0x000fe60000000200 */
[----:B------:R-:W-:Y:S01]  /*4150*/  HMMA.16816.F32 R48, R16, R30, R64 ;  /* 0x0000001e1030723c */ /* 0x000fe20000001840 */
[----:B------:R-:W-:Y:S04]  /*4160*/  LDSM.16.M88.4 R28, [R219] ;  /* 0x00000000db1c783b */ /* 0x000fe80000000200 */
[----:B------:R-:W-:Y:S03]  /*4170*/  LDSM.16.M88.4 R16, [R220] ;  /* 0x00000000dc10783b */ /* 0x000fe60000000200 */
[----:B-----5:R-:W-:Y:S01]  /*4180*/  HMMA.16816.F32 R76, R8, R62, R12 ;  /* 0x0000003e084c723c */ /* 0x020fe2000000180c */
[----:B------:R-:W3:Y:S01]  /*4190*/  LDSM.16.M88.4 R12, [R220+0x2000] ;  /* 0x00200000dc0c783b */ /* 0x000ee20000000200 */
[----:B--2---:R-:W-:Y:S01]  /*41a0*/  IMAD.MOV.U32 R3, RZ, RZ, R2 ;  /* 0x000000ffff037224 */ /* 0x004fe200078e0002 */
[----:B------:R-:W-:Y:S01]  /*41b0*/  IABS R2, R5 ;  /* 0x0000000500027213 */ /* 0x000fe20000000000 */
[----:B------:R-:W-:-:S02]  /*41c0*/  IMAD.IADD R5, R228, 0x1, -R73 ;  /* 0x00000001e4057824 */ /* 0x000fc400078e0a49 */
[----:B------:R2:W-:Y:S02]  /*41d0*/  I2F R117, R3 ;  /* 0x0000000300757306 */ /* 0x0005e40000201400 */
[C---:B------:R-:W-:Y:S06]  /*41e0*/  HMMA.16816.F32 R64, R8.reuse, R44, R32 ;  /* 0x0000002c0840723c */ /* 0x040fec0000001820 */
[----:B------:R4:W-:Y:S02]  /*41f0*/  I2F R123, R2 ;  /* 0x00000002007b7306 */ /* 0x0009e40000201400 */
[----:B------:R-:W-:Y:S01]  /*4200*/  HMMA.16816.F32 R32, R8, R46, R40 ;  /* 0x0000002e0820723c */ /* 0x000fe20000001828 */
[----:B--2---:R-:W-:-:S07]  /*4210*/  IMAD.IADD R3, R235, 0x1, -R7 ;  /* 0x00000001eb037824 */ /* 0x004fce00078e0a07 */
[----:B------:R-:W-:Y:S01]  /*4220*/  HMMA.16816.F32 R80, R8, R60, R36 ;  /* 0x0000003c0850723c */ /* 0x000fe20000001824 */
[----:B------:R-:W-:Y:S01]  /*4230*/  LDSM.16.M88.4 R8, [R214+0x6000] ;  /* 0x00600000d608783b */ /* 0x000fe20000000200 */
[----:B------:R-:W-:Y:S01]  /*4240*/  IABS R3, R3 ;  /* 0x0000000300037213 */ /* 0x000fe20000000000 */
[----:B----4-:R-:W-:-:S03]  /*4250*/  IMAD.IADD R2, R229, 0x1, -R73 ;  /* 0x00000001e5027824 */ /* 0x010fc600078e0a49 */
[----:B------:R2:W-:Y:S02]  /*4260*/  I2F R121, R3 ;  /* 0x0000000300797306 */ /* 0x0005e40000201400 */
[----:B-1----:R-:W-:Y:S01]  /*4270*/  HMMA.16816.F32 R56, R20, R44, R56 ;  /* 0x0000002c1438723c */ /* 0x002fe20000001838 */
[----:B------:R-:W-:-:S07]  /*4280*/  IABS R2, R2 ;  /* 0x0000000200027213 */ /* 0x000fce0000000000 */
[----:B------:R-:W-:Y:S01]  /*4290*/  HMMA.16816.F32 R40, R20, R60, R68 ;  /* 0x0000003c1428723c */ /* 0x000fe20000001844 */
[----:B--2---:R-:W-:-:S07]  /*42a0*/  IMAD.MOV.U32 R3, RZ, RZ, R2 ;  /* 0x000000ffff037224 */ /* 0x004fce00078e0002 */
[C---:B------:R-:W-:Y:S01]  /*42b0*/  HMMA.16816.F32 R36, R20.reuse, R62, R52 ;  /* 0x0000003e1424723c */ /* 0x040fe20000001834 */
[----:B------:R-:W-:Y:S01]  /*42c0*/  IABS R2, R5 ;  /* 0x0000000500027213 */ /* 0x000fe20000000000 */
[C---:B------:R-:W-:Y:S01]  /*42d0*/  IMAD.IADD R5, R235.reuse, 0x1, -R73 ;  /* 0x00000001eb057824 */ /* 0x040fe200078e0a49 */
[----:B------:R1:W-:Y:S05]  /*42e0*/  I2F R122, R3 ;  /* 0x00000003007a7306 */ /* 0x0003ea0000201400 */
[----:B------:R-:W-:Y:S01]  /*42f0*/  HMMA.16816.F32 R48, R20, R46, R48 ;  /* 0x0000002e1430723c */ /* 0x000fe20000001830 */
[----:B------:R-:W-:Y:S07]  /*4300*/  LDSM.16.M88.4 R20, [R214+0x4000] ;  /* 0x00400000d614783b */ /* 0x000fee0000000200 */
[----:B---3--:R-:W-:Y:S01]  /*4310*/  HMMA.16816.F32 R60, R12, R30, R32 ;  /* 0x0000001e0c3c723c */ /* 0x008fe20000001820 */
[----:B------:R-:W2:Y:S01]  /*4320*/  LDSM.16.M88.4 R32, [R212+0x9000] ;  /* 0x00900000d420783b */ /* 0x000ea20000000200 */
[----:B-1----:R-:W-:Y:S01]  /*4330*/  IMAD.MOV.U32 R3, RZ, RZ, R2 ;  /* 0x000000ffff037224 */ /* 0x002fe200078e0002 */
[----:B------:R-:W-:Y:S01]  /*4340*/  IABS R2, R5 ;  /* 0x0000000500027213 */ /* 0x000fe20000000000 */
[----:B------:R-:W-:-:S02]  /*4350*/  IMAD.IADD R5, R235, 0x1, -R74 ;  /* 0x00000001eb057824 */ /* 0x000fc400078e0a4a */
[----:B------:R1:W-:Y:S02]  /*4360*/  I2F R120, R3 ;  /* 0x0000000300787306 */ /* 0x0003e40000201400 */
[C---:B------:R-:W-:Y:S01]  /*4370*/  HMMA.16816.F32 R52, R12.reuse, R28, R64 ;  /* 0x0000001c0c34723c */ /* 0x040fe20000001840 */
[----:B------:R-:W-:Y:S05]  /*4380*/  LDSM.16.M88.4 R64, [R221+0x9000] ;  /* 0x00900000dd40783b */ /* 0x000fea0000000200 */
[----:B------:R3:W-:Y:S02]  /*4390*/  I2F R116, R2 ;  /* 0x0000000200747306 */ /* 0x0007e40000201400 */
[----:B------:R-:W-:Y:S01]  /*43a0*/  HMMA.16816.F32 R44, R12, R24, R80 ;  /* 0x000000180c2c723c */ /* 0x000fe20000001850 */
[----:B-1----:R-:W-:-:S07]  /*43b0*/  IMAD.IADD R3, R229, 0x1, -R74 ;  /* 0x00000001e5037824 */ /* 0x002fce00078e0a4a */
[----:B------:R-:W-:Y:S01]  /*43c0*/  HMMA.16816.F32 R76, R12, R26, R76 ;  /* 0x0000001a0c4c723c */ /* 0x000fe2000000184c */
[----:B------:R-:W-:Y:S01]  /*43d0*/  IABS R3, R3 ;  /* 0x0000000300037213 */ /* 0x000fe20000000000 */
[----:B---3--:R-:W-:-:S06]  /*43e0*/  IMAD.IADD R2, R228, 0x1, -R74 ;  /* 0x00000001e4027824 */ /* 0x008fcc00078e0a4a */
[----:B------:R-:W-:Y:S01]  /*43f0*/  HMMA.16816.F32 R12, R16, R28, R56 ;  /* 0x0000001c100c723c */ /* 0x000fe20000001838 */
[----:B------:R-:W1:Y:S01]  /*4400*/  LDSM.16.M88.4 R56, [R212+0x9800] ;  /* 0x00980000d438783b */ /* 0x000e620000000200 */
[----:B------:R3:W-:Y:S01]  /*4410*/  I2F R103, R3 ;  /* 0x0000000300677306 */ /* 0x0007e20000201400 */
[----:B------:R-:W-:-:S05]  /*4420*/  IABS R2, R2 ;  /* 0x0000000200027213 */ /* 0x000fca0000000000 */
[C---:B------:R-:W-:Y:S01]  /*4430*/  HMMA.16816.F32 R48, R16.reuse, R30, R48 ;  /* 0x0000001e1030723c */ /* 0x040fe20000001830 */
[----:B------:R-:W-:Y:S07]  /*4440*/  LDSM.16.M88.4 R28, [R223+0x1000] ;  /* 0x00100000df1c783b */ /* 0x000fee0000000200 */
[----:B------:R-:W-:Y:S01]  /*4450*/  HMMA.16816.F32 R40, R16, R24, R40 ;  /* 0x000000181028723c */ /* 0x000fe20000001828 */
[----:B---3--:R-:W-:Y:S01]  /*4460*/  IMAD.MOV.U32 R3, RZ, RZ, R2 ;  /* 0x000000ffff037224 */ /* 0x008fe200078e0002 */
[----:B------:R-:W-:Y:S01]  /*4470*/  IABS R2, R5 ;  /* 0x0000000500027213 */ /* 0x000fe20000000000 */
[----:B------:R-:W-:-:S02]  /*4480*/  IMAD.IADD R5, R229, 0x1, -R84 ;  /* 0x00000001e5057824 */ /* 0x000fc400078e0a54 */
[----:B------:R3:W-:Y:S03]  /*4490*/  I2F R119, R3 ;  /* 0x0000000300777306 */ /* 0x0007e60000201400 */
[----:B------:R-:W-:Y:S01]  /*44a0*/  HMMA.16816.F32 R68, R16, R26, R36 ;  /* 0x0000001a1044723c */ /* 0x000fe20000001824 */
[----:B------:R-:W4:Y:S04]  /*44b0*/  LDSM.16.M88.4 R24, [R216+0x4000] ;  /* 0x00400000d818783b */ /* 0x000f280000000200 */
[----:B------:R-:W5:Y:S03]  /*44c0*/  LDSM.16.M88.4 R16, [R216+0x6000] ;  /* 0x00600000d810783b */ /* 0x000f660000000200 */
[----:B--2---:R-:W-:Y:S01]  /*44d0*/  HMMA.16816.F32 R12, R20, R32, R12 ;  /* 0x00000020140c723c */ /* 0x004fe2000000180c */
[----:B------:R-:W-:Y:S01]  /*44e0*/  LDSM.16.M88.4 R36, [R220+0x6000] ;  /* 0x00600000dc24783b */ /* 0x000fe20000000200 */
[----:B---3--:R-:W-:Y:S01]  /*44f0*/  IMAD.MOV.U32 R3, RZ, RZ, R2 ;  /* 0x000000ffff037224 */ /* 0x008fe200078e0002 */
[----:B------:R-:W-:-:S05]  /*4500*/  IABS R2, R5 ;  /* 0x0000000500027213 */ /* 0x000fca0000000000 */
[C---:B------:R-:W-:Y:S01]  /*4510*/  HMMA.16816.F32 R52, R8.reuse, R32, R52 ;  /* 0x000000200834723c */ /* 0x040fe20000001834 */
[C---:B------:R-:W-:Y:S01]  /*4520*/  IMAD.IADD R5, R228.reuse, 0x1, -R84 ;  /* 0x00000001e4057824 */ /* 0x040fe200078e0a54 */
[----:B------:R2:W-:Y:S06]  /*4530*/  I2F R115, R3 ;  /* 0x0000000300737306 */ /* 0x0005ec0000201400 */
[C---:B------:R-:W-:Y:S08]  /*4540*/  HMMA.16816.F32 R88, R8.reuse, R34, R60 ;  /* 0x000000220858723c */ /* 0x040ff0000000183c */
[----:B-1----:R-:W-:Y:S01]  /*4550*/  HMMA.16816.F32 R92, R8, R56, R44 ;  /* 0x00000038085c723c */ /* 0x002fe2000000182c */
[----:B------:R-:W1:Y:S01]  /*4560*/  LDSM.16.M88.4 R44, [R222+0x4000] ;  /* 0x00400000de2c783b */ /* 0x000e620000000200 */
[----:B--2---:R-:W-:Y:S01]  /*4570*/  IMAD.MOV.U32 R3, RZ, RZ, R2 ;  /* 0x000000ffff037224 */ /* 0x004fe200078e0002 */
[----:B------:R-:W-:Y:S01]  /*4580*/  IABS R2, R5 ;  /* 0x0000000500027213 */ /* 0x000fe20000000000 */
[----:B------:R-:W-:-:S02]  /*4590*/  IMAD.IADD R5, R228, 0x1, -R75 ;  /* 0x00000001e4057824 */ /* 0x000fc400078e0a4b */
[----:B------:R2:W-:Y:S02]  /*45a0*/  I2F R118, R3 ;  /* 0x0000000300767306 */ /* 0x0005e40000201400 */
[----:B------:R-:W-:Y:S06]  /*45b0*/  HMMA.16816.F32 R96, R8, R58, R76 ;  /* 0x0000003a0860723c */ /* 0x000fec000000184c */
[----:B------:R3:W-:Y:S02]  /*45c0*/  I2F R114, R2 ;  /* 0x0000000200727306 */ /* 0x0007e40000201400 */
[----:B----4-:R-:W-:Y:S01]  /*45d0*/  HMMA.16816.F32 R8, R24, R28, R12 ;  /* 0x0000001c1808723c */ /* 0x010fe2000000180c */
[----:B------:R-:W4:Y:S01]  /*45e0*/  LDSM.16.M88.4 R12, [R222+0x6000] ;  /* 0x00600000de0c783b */ /* 0x000f220000000200 */
[----:B--2---:R-:W-:-:S06]  /*45f0*/  IMAD.IADD R3, R235, 0x1, -R84 ;  /* 0x00000001eb037824 */ /* 0x004fcc00078e0a54 */
[----:B-----5:R-:W-:Y:S01]  /*4600*/  HMMA.16816.F32 R52, R16, R28, R52 ;  /* 0x0000001c1034723c */ /* 0x020fe20000001834 */
[----:B------:R-:W-:Y:S01]  /*4610*/  IABS R3, R3 ;  /* 0x0000000300037213 */ /* 0x000fe20000000000 */
[----:B---3--:R-:W-:-:S03]  /*4620*/  IMAD.IADD R2, R229, 0x1, -R75 ;  /* 0x00000001e5027824 */ /* 0x008fc600078e0a4b */
[----:B------:R2:W-:Y:S03]  /*4630*/  I2F R113, R3 ;  /* 0x0000000300717306 */ /* 0x0005e60000201400 */
[----:B------:R-:W-:Y:S01]  /*4640*/  HMMA.16816.F32 R60, R20, R34, R48 ;  /* 0x00000022143c723c */ /* 0x000fe20000001830 */
[----:B------:R-:W-:Y:S01]  /*4650*/  LDSM.16.M88.4 R48, [R219+0x1000] ;  /* 0x00100000db30783b */ /* 0x000fe20000000200 */
[----:B------:R-:W-:-:S03]  /*4660*/  IABS R2, R2 ;  /* 0x0000000200027213 */ /* 0x000fc60000000000 */
[----:B------:R-:W3:Y:S03]  /*4670*/  LDSM.16.M88.4 R32, [R220+0x4000] ;  /* 0x00400000dc20783b */ /* 0x000ee60000000200 */
[----:B------:R-:W-:Y:S01]  /*4680*/  HMMA.16816.F32 R80, R20, R56, R40 ;  /* 0x000000381450723c */ /* 0x000fe20000001828 */
[----:B--2---:R-:W-:-:S07]  /*4690*/  IMAD.MOV.U32 R3, RZ, RZ, R2 ;  /* 0x000000ffff037224 */ /* 0x004fce00078e0002 */
[----:B-1----:R-:W-:Y:S01]  /*46a0*/  HMMA.16816.F32 R40, R44, R64, R8 ;  /* 0x000000402c28723c */ /* 0x002fe20000001808 */
[----:B------:R-:W-:Y:S01]  /*46b0*/  IABS R2, R5 ;  /* 0x0000000500027213 */ /* 0x000fe20000000000 */
[----:B------:R-:W-:Y:S01]  /*46c0*/  IMAD.IADD R5, R235, 0x1, -R75 ;  /* 0x00000001eb057824 */ /* 0x000fe200078e0a4b */
[----:B------:R1:W-:Y:S05]  /*46d0*/  I2F R111, R3 ;  /* 0x00000003006f7306 */ /* 0x0003ea0000201400 */
[----:B------:R-:W-:Y:S01]  /*46e0*/  HMMA.16816.F32 R76, R20, R58, R68 ;  /* 0x0000003a144c723c */ /* 0x000fe20000001844 */
[----:B------:R-:W2:Y:S07]  /*46f0*/  LDSM.16.M88.4 R20, [R223+0x1800] ;  /* 0x00180000df14783b */ /* 0x000eae0000000200 */
[----:B----4-:R-:W-:Y:S01]  /*4700*/  HMMA.16816.F32 R8, R12, R64, R52 ;  /* 0x000000400c08723c */ /* 0x010fe20000001834 */
[----:B-1----:R-:W-:Y:S01]  /*4710*/  IMAD.MOV.U32 R3, RZ, RZ, R2 ;  /* 0x000000ffff037224 */ /* 0x002fe200078e0002 */
[----:B------:R-:W-:Y:S01]  /*4720*/  IABS R2, R5 ;  /* 0x0000000500027213 */ /* 0x000fe20000000000 */
[----:B------:R-:W-:-:S02]  /*4730*/  IMAD.IADD R5, R229, 0x1, -R85 ;  /* 0x00000001e5057824 */ /* 0x000fc400078e0a55 */
[----:B------:R1:W-:Y:S03]  /*4740*/  I2F R112, R3 ;  /* 0x0000000300707306 */ /* 0x0003e60000201400 */
[----:B------:R-:W-:Y:S08]  /*4750*/  HMMA.16816.F32 R56, R24, R30, R60 ;  /* 0x0000001e1838723c */ /* 0x000ff0000000183c */
[----:B---3--:R-:W-:Y:S01]  /*4760*/  HMMA.16816.F32 R68, R32, R48, R40 ;  /* 0x000000302044723c */ /* 0x008fe20000001828 */
[----:B-1----:R-:W-:Y:S01]  /*4770*/  IMAD.MOV.U32 R3, RZ, RZ, R2 ;  /* 0x000000ffff037224 */ /* 0x002fe200078e0002 */
[----:B------:R-:W-:Y:S01]  /*4780*/  IABS R2, R5 ;  /* 0x0000000500027213 */ /* 0x000fe20000000000 */
[----:B------:R-:W-:-:S05]  /*4790*/  IMAD.IADD R5, R228, 0x1, -R85 ;  /* 0x00000001e4057824 */ /* 0x000fca00078e0a55 */
[----:B------:R-:W-:Y:S01]  /*47a0*/  HMMA.16816.F32 R60, R36, R48, R8 ;  /* 0x00000030243c723c */ /* 0x000fe20000001808 */
[----:B------:R1:W-:Y:S01]  /*47b0*/  I2F R109, R3 ;  /* 0x00000003006d7306 */ /* 0x0003e20000201400 */
[----:B------:R-:W3:Y:S06]  /*47c0*/  LDSM.16.M88.4 R8, [R221+0x9800] ;  /* 0x00980000dd08783b */ /* 0x000eec0000000200 */
[C---:B------:R-:W-:Y:S08]  /*47d0*/  HMMA.16816.F32 R40, R16.reuse, R30, R88 ;  /* 0x0000001e1028723c */ /* 0x040ff00000001858 */
[----:B--2---:R-:W-:Y:S01]  /*47e0*/  HMMA.16816.F32 R52, R16, R20, R92 ;  /* 0x000000141034723c */ /* 0x004fe2000000185c */
[----:B-1----:R-:W-:Y:S01]  /*47f0*/  IMAD.MOV.U32 R3, RZ, RZ, R2 ;  /* 0x000000ffff037224 */ /* 0x002fe200078e0002 */
[----:B------:R-:W-:Y:S01]  /*4800*/  IABS R2, R5 ;  /* 0x0000000500027213 */ /* 0x000fe20000000000 */
[----:B------:R-:W-:-:S02]  /*4810*/  IMAD.IADD R5, R235, 0x1, -R85 ;  /* 0x00000001eb057824 */ /* 0x000fc400078e0a55 */
[----:B------:R1:W-:Y:S03]  /*4820*/  I2F R110, R3 ;  /* 0x00000003006e7306 */ /* 0x0003e60000201400 */
[----:B------:R-:W-:Y:S01]  /*4830*/  HMMA.16816.F32 R16, R16, R22, R96 ;  /* 0x000000161010723c */ /* 0x000fe20000001860 */
[----:B------:R-:W-:Y:S02]  /*4840*/  FMUL.FTZ R61, R61, c[0x0][0x2ec] ;  /* 0x0000bb003d3d7a20 */ /* 0x000fe40000410000 */
[----:B------:R-:W-:-:S05]  /*4850*/  FMUL.FTZ R62, R62, c[0x0][0x2ec] ;  /* 0x0000bb003e3e7a20 */ /* 0x000fca0000410000 */
[----:B------:R-:W-:Y:S01]  /*4860*/  HMMA.16816.F32 R28, R44, R66, R56 ;  /* 0x000000422c1c723c */ /* 0x000fe20000001838 */
[----:B------:R-:W-:Y:S01]  /*4870*/  MUFU.TANH R62, R62 ;  /* 0x0000003e003e7308 */ /* 0x000fe20000002400 */
[----:B-1----:R-:W-:Y:S01]  /*4880*/  IMAD.MOV.U32 R3, RZ, RZ, R2 ;  /* 0x000000ffff037224 */ /* 0x002fe200078e0002 */
[----:B------:R-:W-:Y:S01]  /*4890*/  IABS R2, R5 ;  /* 0x0000000500027213 */ /* 0x000fe20000000000 */
[----:B------:R-:W-:-:S04]  /*48a0*/  IMAD.IADD R5, R229, 0x1, -R86 ;  /* 0x00000001e5057824 */ /* 0x000fc800078e0a56 */
[C---:B------:R-:W-:Y:S01]  /*48b0*/  HMMA.16816.F32 R56, R24.reuse, R20, R80 ;  /* 0x000000141838723c */ /* 0x040fe20000001850 */
[----:B------:R1:W-:Y:S07]  /*48c0*/  I2F R108, R3 ;  /* 0x00000003006c7306 */ /* 0x0003ee0000201400 */
[----:B------:R-:W-:Y:S08]  /*48d0*/  HMMA.16816.F32 R24, R24, R22, R76 ;  /* 0x000000161818723c */ /* 0x000ff0000000184c */
[----:B---3--:R-:W-:Y:S01]  /*48e0*/  HMMA.16816.F32 R20, R12, R8, R52 ;  /* 0x000000080c14723c */ /* 0x008fe20000001834 */
[----:B-1----:R-:W-:Y:S01]  /*48f0*/  IMAD.MOV.U32 R3, RZ, RZ, R2 ;  /* 0x000000ffff037224 */ /* 0x002fe200078e0002 */
[----:B------:R-:W-:Y:S01]  /*4900*/  IABS R2, R5 ;  /* 0x0000000500027213 */ /* 0x000fe20000000000 */
[----:B------:R-:W-:-:S02]  /*4910*/  IMAD.IADD R5, R228, 0x1, -R86 ;  /* 0x00000001e4057824 */ /* 0x000fc400078e0a56 */
[----:B------:R1:W-:Y:S03]  /*4920*/  I2F R107, R3 ;  /* 0x00000003006b7306 */ /* 0x0003e60000201400 */
[C---:B------:R-:W-:Y:S05]  /*4930*/  HMMA.16816.F32 R40, R12.reuse, R66, R40 ;  /* 0x000000420c28723c */ /* 0x040fea0000001828 */
[----:B------:R-:W2:Y:S03]  /*4940*/  MUFU.TANH R66, R61 ;  /* 0x0000003d00427308 */ /* 0x000ea60000002400 */
[----:B------:R-:W-:Y:S01]  /*4950*/  HMMA.16816.F32 R52, R12, R10, R16 ;  /* 0x0000000a0c34723c */ /* 0x000fe20000001810 */
[----:B------:R-:W3:Y:S01]  /*4960*/  LDSM.16.M88.4 R12, [R219+0x1800] ;  /* 0x00180000db0c783b */ /* 0x000ee20000000200 */
[----:B------:R-:W-:-:S04]  /*4970*/  DEPBAR.LE SB0, 0x0 ;  /* 0x000080000000791a */ /* 0x000fc80000000000 */
[----:B-1----:R-:W-:Y:S01]  /*4980*/  IMAD.MOV.U32 R3, RZ, RZ, R2 ;  /* 0x000000ffff037224 */ /* 0x002fe200078e0002 */
[----:B------:R-:W-:Y:S01]  /*4990*/  IABS R2, R5 ;  /* 0x0000000500027213 */ /* 0x000fe20000000000 */
[----:B------:R-:W-:Y:S01]  /*49a0*/  IMAD.IADD R5, R235, 0x1, -R86 ;  /* 0x00000001eb057824 */ /* 0x000fe200078e0a56 */
[----:B------:R-:W-:Y:S01]  /*49b0*/  HMMA.16816.F32 R28, R32, R50, R28 ;  /* 0x00000032201c723c */ /* 0x000fe2000000181c */
[----:B------:R1:W-:Y:S07]  /*49c0*/  I2F R106, R3 ;  /* 0x00000003006a7306 */ /* 0x0003ee0000201400 */
[----:B------:R-:W-:Y:S08]  /*49d0*/  HMMA.16816.F32 R16, R44, R8, R56 ;  /* 0x000000082c10723c */ /* 0x000ff00000001838 */
[----:B------:R-:W-:Y:S01]  /*49e0*/  HMMA.16816.F32 R40, R36, R50, R40 ;  /* 0x000000322428723c */ /* 0x000fe20000001828 */
[----:B-1----:R-:W-:Y:S01]  /*49f0*/  IMAD.MOV.U32 R3, RZ, RZ, R2 ;  /* 0x000000ffff037224 */ /* 0x002fe200078e0002 */
[----:B------:R-:W-:Y:S01]  /*4a00*/  IABS R2, R5 ;  /* 0x0000000500027213 */ /* 0x000fe20000000000 */
[----:B------:R-:W-:-:S02]  /*4a10*/  IMAD.IADD R5, R229, 0x1, -R87 ;  /* 0x00000001e5057824 */ /* 0x000fc400078e0a57 */
[----:B------:R1:W-:Y:S03]  /*4a20*/  I2F R105, R3 ;  /* 0x0000000300697306 */ /* 0x0003e60000201400 */
[----:B------:R-:W-:Y:S02]  /*4a30*/  FMUL.FTZ R8, R31, c[0x0][0x2ec] ;  /* 0x0000bb001f087a20 */ /* 0x000fe40000410000 */
[----:B------:R-:W-:-:S03]  /*4a40*/  FMUL.FTZ R6, R30, c[0x0][0x2ec] ;  /* 0x0000bb001e067a20 */ /* 0x000fc60000410000 */
[----:B------:R4:W-:Y:S03]  /*4a50*/  MUFU.TANH R50, R8 ;  /* 0x0000000800327308 */ /* 0x0009e60000002400 */
[----:B---3--:R-:W-:Y:S01]  /*4a60*/  HMMA.16816.F32 R16, R32, R12, R16 ;  /* 0x0000000c2010723c */ /* 0x008fe20000001810 */
[----:B-1----:R-:W-:Y:S01]  /*4a70*/  IMAD.MOV.U32 R3, RZ, RZ, R2 ;  /* 0x000000ffff037224 */ /* 0x002fe200078e0002 */
[----:B------:R-:W-:Y:S01]  /*4a80*/  IABS R2, R5 ;  /* 0x0000000500027213 */ /* 0x000fe20000000000 */
[----:B------:R-:W-:-:S05]  /*4a90*/  IMAD.IADD R5, R228, 0x1, -R87 ;  /* 0x00000001e4057824 */ /* 0x000fca00078e0a57 */
[----:B------:R-:W-:Y:S01]  /*4aa0*/  HMMA.16816.F32 R20, R36, R12, R20 ;  /* 0x0000000c2414723c */ /* 0x000fe20000001814 */
[----:B------:R1:W-:Y:S07]  /*4ab0*/  I2F R104, R3 ;  /* 0x0000000300687306 */ /* 0x0003ee0000201400 */
[----:B----4-:R-:W-:Y:S01]  /*4ac0*/  HMMA.16816.F32 R8, R44, R10, R24 ;  /* 0x0000000a2c08723c */ /* 0x010fe20000001818 */
[----:B------:R3:W-:Y:S01]  /*4ad0*/  MUFU.TANH R30, R6 ;  /* 0x00000006001e7308 */ /* 0x0007e20000002400 */
[----:B-1----:R-:W-:Y:S01]  /*4ae0*/  IMAD.MOV.U32 R3, RZ, RZ, R2 ;  /* 0x000000ffff037224 */ /* 0x002fe200078e0002 */
[----:B------:R-:W-:Y:S01]  /*4af0*/  IABS R2, R5 ;  /* 0x0000000500027213 */ /* 0x000fe20000000000 */
[----:B------:R-:W-:-:S05]  /*4b00*/  IMAD.IADD R5, R235, 0x1, -R87 ;  /* 0x00000001eb057824 */ /* 0x000fca00078e0a57 */
[----:B------:R1:W-:Y:S01]  /*4b10*/  I2F R90, R3 ;  /* 0x00000003005a7306 */ /* 0x0003e20000201400 */
[----:B---3--:R-:W-:-:S04]  /*4b20*/  IADD3 R6, R100, UR4, RZ ;  /* 0x0000000464067c10 */ /* 0x008fc8000fffe0ff */
[----:B------:R-:W-:Y:S01]  /*4b30*/  IMNMX R236, R6, UR21, PT ;  /* 0x0000001506ec7c17 */ /* 0x000fe2000b800200 */
[----:B------:R-:W-:-:S09]  /*4b40*/  FMUL.FTZ R6, R40, c[0x0][0x2ec] ;  /* 0x0000bb0028067a20 */ /* 0x000fd20000410000 */
[----:B------:R-:W-:Y:S01]  /*4b50*/  HMMA.16816.F32 R8, R32, R14, R8 ;  /* 0x0000000e2008723c */ /* 0x000fe20000001808 */
[----:B------:R-:W-:Y:S01]  /*4b60*/  BAR.SYNC.DEFER_BLOCKING 0x0 ;  /* 0x0000000000007b1d */ /* 0x000fe20000010000 */
[----:B------:R-:W-:Y:S01]  /*4b70*/  ISETP.GE.AND P1, PT, R7, R236, PT ;  /* 0x000000ec0700720c */ /* 0x000fe20003f26270 */
[----:B-1----:R-:W-:Y:S01]  /*4b80*/  IMAD.MOV.U32 R3, RZ, RZ, R2 ;  /* 0x000000ffff037224 */ /* 0x002fe200078e0002 */
[----:B------:R-:W-:-:S03]  /*4b90*/  IABS R2, R5 ;  /* 0x0000000500027213 */ /* 0x000fc60000000000 */
[----:B------:R1:W-:Y:S01]  /*4ba0*/  MUFU.TANH R48, R6 ;  /* 0x0000000600307308 */ /* 0x0003e20000002400 */
[----:B------:R-:W-:Y:S01]  /*4bb0*/  IADD3 R5, R101, UR4, RZ ;  /* 0x0000000465057c10 */ /* 0x000fe2000fffe0ff */
[----:B------:R-:W-:Y:S03]  /*4bc0*/  HMMA.16816.F32 R12, R36, R14, R52 ;  /* 0x0000000e240c723c */ /* 0x000fe60000001834 */
[----:B------:R-:W-:Y:S02]  /*4bd0*/  IMNMX R237, R5, UR21, PT ;  /* 0x0000001505ed7c17 */ /* 0x000fe4000b800200 */
[----:B------:R-:W-:Y:S01]  /*4be0*/  IADD3 R5, R235, -c[0x0][0x2e4], RZ ;  /* 0x8000b900eb057a10 */ /* 0x000fe20007ffe0ff */
[----:B------:R3:W-:Y:S01]  /*4bf0*/  I2F R88, R2 ;  /* 0x0000000200587306 */ /* 0x0007e20000201400 */
[----:B------:R-:W-:Y:S02]  /*4c00*/  ISETP.GE.AND P3, PT, R7, R237, PT ;  /* 0x000000ed0700720c */ /* 0x000fe40003f66270 */
[----:B------:R-:W-:Y:S01]  /*4c10*/  IMNMX R231, RZ, R5, !PT ;  /* 0x00000005ffe77217 */ /* 0x000fe20007800200 */
[----:B------:R-:W-:Y:S01]  /*4c20*/  FMUL.FTZ R5, R43, c[0x0][0x2ec] ;  /* 0x0000bb002b057a20 */ /* 0x000fe20000410000 */
[----:B------:R-:W-:-:S02]  /*4c30*/  ISETP.GE.AND P2, PT, R73, R237, PT ;  /* 0x000000ed4900720c */ /* 0x000fc40003f46270 */
[----:B------:R-:W-:Y:S01]  /*4c40*/  ISETP.LT.OR P1, PT, R7, R231, P1 ;  /* 0x000000e70700720c */ /* 0x000fe20000f21670 */
[----:B------:R4:W-:Y:S01]  /*4c50*/  I2F R89, R3 ;  /* 0x0000000300597306 */ /* 0x0009e20000201400 */
[----:B-1----:R-:W-:Y:S02]  /*4c60*/  FMUL.FTZ R6, R42, c[0x0][0x2ec] ;  /* 0x0000bb002a067a20 */ /* 0x002fe40000410000 */
[----:B------:R-:W-:Y:S02]  /*4c70*/  FMUL.FTZ R10, R10, c[0x0][0x2ec] ;  /* 0x0000bb000a0a7a20 */ /* 0x000fe40000410000 */
[----:B------:R-:W-:Y:S02]  /*4c80*/  FMUL.FTZ R9, R9, c[0x0][0x2ec] ;  /* 0x0000bb0009097a20 */ /* 0x000fe40000410000 */
[----:B------:R-:W-:Y:S01]  /*4c90*/  FMUL.FTZ R11, R11, c[0x0][0x2ec] ;  /* 0x0000bb000b0b7a20 */ /* 0x000fe20000410000 */
[----:B------:R1:W-:Y:S01]  /*4ca0*/  MUFU.TANH R25, R6 ;  /* 0x0000000600197308 */ /* 0x0003e20000002400 */
[----:B---3--:R-:W-:-:S02]  /*4cb0*/  FMUL.FTZ R2, R68, c[0x0][0x2ec] ;  /* 0x0000bb0044027a20 */ /* 0x008fc40000410000 */
[----:B------:R-:W-:Y:S02]  /*4cc0*/  FMUL.FTZ R12, R12, c[0x0][0x2ec] ;  /* 0x0000bb000c0c7a20 */ /* 0x000fe40000410000 */
[----:B------:R-:W-:Y:S02]  /*4cd0*/  FMUL.FTZ R13, R13, c[0x0][0x2ec] ;  /* 0x0000bb000d0d7a20 */ /* 0x000fe40000410000 */
[----:B------:R-:W-:Y:S01]  /*4ce0*/  FMUL.FTZ R15, R15, c[0x0][0x2ec] ;  /* 0x0000bb000f0f7a20 */ /* 0x000fe20000410000 */
[----:B------:R3:W5:Y:S01]  /*4cf0*/  MUFU.TANH R68, R2 ;  /* 0x0000000200447308 */ /* 0x0007620000002400 */
[----:B----4-:R-:W-:-:S07]  /*4d00*/  FMUL.FTZ R3, R29, c[0x0][0x2ec] ;  /* 0x0000bb001d037a20 */ /* 0x010fce0000410000 */
[----:B------:R4:W-:Y:S01]  /*4d10*/  MUFU.TANH R61, R3 ;  /* 0x00000003003d7308 */ /* 0x0009e20000002400 */
[----:B-1----:R-:W-:Y:S02]  /*4d20*/  FMUL.FTZ R6, R17, c[0x0][0x2ec] ;  /* 0x0000bb0011067a20 */ /* 0x002fe40000410000 */
[----:B---3--:R-:W-:-:S05]  /*4d30*/  FMUL.FTZ R2, R69, c[0x0][0x2ec] ;  /* 0x0000bb0045027a20 */ /* 0x008fca0000410000 */
[----:B------:R2:W-:Y:S01]  /*4d40*/  MUFU.TANH R40, R6 ;  /* 0x0000000600287308 */ /* 0x0005e20000002400 */
[----:B----4-:R-:W-:-:S07]  /*4d50*/  IADD3 R3, R102, UR4, RZ ;  /* 0x0000000466037c10 */ /* 0x010fce000fffe0ff */
[----:B------:R1:W-:Y:S01]  /*4d60*/  MUFU.TANH R69, R2 ;  /* 0x0000000200457308 */ /* 0x0003e20000002400 */
[----:B------:R-:W-:Y:S02]  /*4d70*/  IMNMX R238, R3, UR21, PT ;  /* 0x0000001503ee7c17 */ /* 0x000fe4000b800200 */
[----:B------:R-:W-:Y:S02]  /*4d80*/  IADD3 R3, R228, -c[0x0][0x2e4], RZ ;  /* 0x8000b900e4037a10 */ /* 0x000fe40007ffe0ff */
[-C--:B------:R-:W-:Y:S01]  /*4d90*/  ISETP.GE.AND P5, PT, R7, R238.reuse, PT ;  /* 0x000000ee0700720c */ /* 0x080fe20003fa6270 */
[----:B--2---:R-:W-:Y:S01]  /*4da0*/  FFMA.FTZ R6, R120, -UR16, R66 ;  /* 0x8000001078067c23 */ /* 0x004fe20008010042 */
[----:B------:R-:W-:Y:S01]  /*4db0*/  IMNMX R232, RZ, R3, !PT ;  /* 0x00000003ffe87217 */ /* 0x000fe20007800200 */
[----:B-----5:R-:W-:Y:S01]  /*4dc0*/  FFMA.FTZ R3, R126, -UR16, R68 ;  /* 0x800000107e037c23 */ /* 0x020fe20008010044 */
[----:B------:R-:W-:Y:S01]  /*4dd0*/  ISETP.GE.AND P4, PT, R73, R238, PT ;  /* 0x000000ee4900720c */ /* 0x000fe20003f86270 */
[----:B------:R-:W-:Y:S01]  /*4de0*/  MUFU.TANH R10, R10 ;  /* 0x0000000a000a7308 */ /* 0x000fe20000002400 */
[----:B------:R-:W-:-:S02]  /*4df0*/  ISETP.LT.OR P3, PT, R7, R232, P3 ;  /* 0x000000e80700720c */ /* 0x000fc40001f61670 */
[----:B------:R-:W-:Y:S01]  /*4e00*/  ISETP.LT.OR P2, PT, R73, R232, P2 ;  /* 0x000000e84900720c */ /* 0x000fe20001741670 */
[----:B-1----:R-:W-:-:S03]  /*4e10*/  FMUL.FTZ R2, R70, c[0x0][0x2ec] ;  /* 0x0000bb0046027a20 */ /* 0x002fc60000410000 */
[----:B------:R-:W-:Y:S01]  /*4e20*/  FSEL R24, R6, -INF , !P2 ;  /* 0xff80000006187808 */ /* 0x000fe20005000000 */
[----:B------:R1:W-:Y:S01]  /*4e30*/  MUFU.TANH R65, R2 ;  /* 0x0000000200417308 */ /* 0x0003e20000002400 */
[----:B------:R-:W-:Y:S01]  /*4e40*/  ISETP.GE.AND P2, PT, R84, R238, PT ;  /* 0x000000ee5400720c */ /* 0x000fe20003f46270 */
[----:B------:R-:W-:Y:S02]  /*4e50*/  FMUL.FTZ R6, R23, c[0x0][0x2ec] ;  /* 0x0000bb0017067a20 */ /* 0x000fe40000410000 */
[----:B-1----:R-:W-:-:S04]  /*4e60*/  FMUL.FTZ R2, R71, c[0x0][0x2ec] ;  /* 0x0000bb0047027a20 */ /* 0x002fc80000410000 */
[----:B------:R1:W-:Y:S02]  /*4e70*/  MUFU.TANH R67, R2 ;  /* 0x0000000200437308 */ /* 0x0003e40000002400 */
[----:B-1----:R-:W-:-:S06]  /*4e80*/  FMUL.FTZ R2, R60, c[0x0][0x2ec] ;  /* 0x0000bb003c027a20 */ /* 0x002fcc0000410000 */
[----:B------:R1:W2:Y:S02]  /*4e90*/  MUFU.TANH R64, R2 ;  /* 0x0000000200407308 */ /* 0x0002a40000002400 */
[----:B-1----:R-:W-:-:S06]  /*4ea0*/  FMUL.FTZ R2, R63, c[0x0][0x2ec] ;  /* 0x0000bb003f027a20 */ /* 0x002fcc0000410000 */
[----:B------:R1:W3:Y:S02]  /*4eb0*/  MUFU.TANH R60, R2 ;  /* 0x00000002003c7308 */ /* 0x0002e40000002400 */
[----:B-1----:R-:W-:-:S06]  /*4ec0*/  FMUL.FTZ R2, R28, c[0x0][0x2ec] ;  /* 0x0000bb001c027a20 */ /* 0x002fcc0000410000 */
[----:B------:R1:W-:Y:S02]  /*4ed0*/  MUFU.TANH R51, R2 ;  /* 0x0000000200337308 */ /* 0x0003e40000002400 */
[----:B-1----:R-:W-:-:S04]  /*4ee0*/  IADD3 R2, R72, UR4, RZ ;  /* 0x0000000448027c10 */ /* 0x002fc8000fffe0ff */
[----:B------:R-:W-:Y:S02]  /*4ef0*/  IMNMX R239, R2, UR21, PT ;  /* 0x0000001502ef7c17 */ /* 0x000fe4000b800200 */
[----:B------:R-:W-:Y:S02]  /*4f00*/  IADD3 R2, R230, -c[0x0][0x2e4], RZ ;  /* 0x8000b900e6027a10 */ /* 0x000fe40007ffe0ff */
[----:B------:R-:W-:Y:S02]  /*4f10*/  ISETP.GE.AND P6, PT, R7, R239, PT ;  /* 0x000000ef0700720c */ /* 0x000fe40003fc6270 */
[----:B------:R-:W-:Y:S02]  /*4f20*/  IMNMX R234, RZ, R2, !PT ;  /* 0x00000002ffea7217 */ /* 0x000fe40007800200 */
[----:B------:R-:W-:Y:S02]  /*4f30*/  IADD3 R2, R229, -c[0x0][0x2e4], RZ ;  /* 0x8000b900e5027a10 */ /* 0x000fe40007ffe0ff */
[----:B------:R-:W-:-:S02]  /*4f40*/  ISETP.LT.OR P6, PT, R7, R234, P6 ;  /* 0x000000ea0700720c */ /* 0x000fc400037c1670 */
[----:B------:R-:W-:Y:S01]  /*4f50*/  IMNMX R233, RZ, R2, !PT ;  /* 0x00000002ffe97217 */ /* 0x000fe20007800200 */
[----:B------:R-:W-:Y:S01]  /*4f60*/  FMUL.FTZ R2, R41, c[0x0][0x2ec] ;  /* 0x0000bb0029027a20 */ /* 0x000fe20000410000 */
[----:B------:R-:W-:Y:S01]  /*4f70*/  ISETP.GE.AND P0, PT, R73, R239, PT ;  /* 0x000000ef4900720c */ /* 0x000fe20003f06270 */
[----:B------:R2:W-:Y:S01]  /*4f80*/  MUFU.TANH R41, R5 ;  /* 0x0000000500297308 */ /* 0x0005e20000002400 */
[-C--:B------:R-:W-:Y:S01]  /*4f90*/  ISETP.LT.OR P5, PT, R7, R233.reuse, P5 ;  /* 0x000000e90700720c */ /* 0x080fe20002fa1670 */
[----:B------:R-:W-:Y:S01]  /*4fa0*/  FMUL.FTZ R7, R19, c[0x0][0x2ec] ;  /* 0x0000bb0013077a20 */ /* 0x000fe20000410000 */
[C---:B------:R-:W-:Y:S02]  /*4fb0*/  ISETP.LT.OR P0, PT, R73.reuse, R234, P0 ;  /* 0x000000ea4900720c */ /* 0x040fe40000701670 */
[-C--:B------:R-:W-:Y:S02]  /*4fc0*/  ISETP.LT.OR P4, PT, R73, R233.reuse, P4 ;  /* 0x000000e94900720c */ /* 0x080fe40002781670 */
[----:B------:R-:W-:Y:S01]  /*4fd0*/  ISETP.LT.OR P2, PT, R84, R233, P2 ;  /* 0x000000e95400720c */ /* 0x000fe20001741670 */
[----:B------:R1:W-:Y:S01]  /*4fe0*/  MUFU.TANH R49, R2 ;  /* 0x0000000200317308 */ /* 0x0003e20000002400 */
[----:B--2---:R-:W-:-:S07]  /*4ff0*/  FFMA.FTZ R5, R123, -UR16, R64 ;  /* 0x800000107b057c23 */ /* 0x004fce0008010040 */
[----:B------:R2:W-:Y:S01]  /*5000*/  MUFU.TANH R31, R7 ;  /* 0x00000007001f7308 */ /* 0x0005e20000002400 */
[----:B------:R-:W-:Y:S01]  /*5010*/  FSEL R28, R5, -INF , !P3 ;  /* 0xff800000051c7808 */ /* 0x000fe20005800000 */
[----:B---3--:R-:W-:Y:S01]  /*5020*/  FFMA.FTZ R5, R116, -UR16, R60 ;  /* 0x8000001074057c23 */ /* 0x008fe2000801003c */
[----:B------:R-:W-:Y:S01]  /*5030*/  ISETP.GE.AND P3, PT, R74, R238, PT ;  /* 0x000000ee4a00720c */ /* 0x000fe20003f66270 */
[----:B-1----:R-:W-:Y:S01]  /*5040*/  FFMA.FTZ R2, R117, -UR16, R65 ;  /* 0x8000001075027c23 */ /* 0x002fe20008010041 */
[----:B------:R-:W-:Y:S01]  /*5050*/  FSEL R117, R3, -INF , !P6 ;  /* 0xff80000003757808 */ /* 0x000fe20007000000 */
[----:B------:R-:W-:Y:S01]  /*5060*/  FMUL.FTZ R3, R16, c[0x0][0x2ec] ;  /* 0x0000bb0010037a20 */ /* 0x000fe20000410000 */
[----:B------:R-:W-:Y:S02]  /*5070*/  ISETP.LT.OR P3, PT, R74, R233, P3 ;  /* 0x000000e94a00720c */ /* 0x000fe40001f61670 */
[----:B------:R-:W-:Y:S01]  /*5080*/  FSEL R128, R2, -INF , !P5 ;  /* 0xff80000002807808 */ /* 0x000fe20006800000 */
[----:B------:R1:W-:Y:S01]  /*5090*/  MUFU.TANH R27, R3 ;  /* 0x00000003001b7308 */ /* 0x0003e20000002400 */
[----:B------:R-:W-:Y:S01]  /*50a0*/  FFMA.FTZ R2, R121, -UR16, R62 ;  /* 0x8000001079027c23 */ /* 0x000fe2000801003e */
[----:B------:R-:W-:Y:S01]  /*50b0*/  ISETP.GE.AND P5, PT, R74, R239, PT ;  /* 0x000000ef4a00720c */ /* 0x000fe20003fa6270 */
[----:B--2---:R-:W-:Y:S01]  /*50c0*/  FMUL.FTZ R7, R20, c[0x0][0x2ec] ;  /* 0x0000bb0014077a20 */ /* 0x004fe20000410000 */
[----:B------:R-:W-:-:S02]  /*50d0*/  ISETP.GE.AND P6, PT, R73, R236, PT ;  /* 0x000000ec4900720c */ /* 0x000fc40003fc6270 */
[----:B------:R-:W-:Y:S01]  /*50e0*/  FSEL R29, R2, -INF , !P1 ;  /* 0xff800000021d7808 */ /* 0x000fe20004800000 */
[----:B------:R-:W-:Y:S01]  /*50f0*/  FFMA.FTZ R2, R122, -UR16, R67 ;  /* 0x800000107a027c23 */ /* 0x000fe20008010043 */
[C---:B------:R-:W-:Y:S01]  /*5100*/  ISETP.LT.OR P5, PT, R74.reuse, R234, P5 ;  /* 0x000000ea4a00720c */ /* 0x040fe20002fa1670 */
[----:B------:R-:W-:Y:S01]  /*5110*/  MUFU.TANH R20, R9 ;  /* 0x0000000900147308 */ /* 0x000fe20000002400 */
[----:B------:R-:W-:Y:S02]  /*5120*/  ISETP.GE.AND P1, PT, R74, R237, PT ;  /* 0x000000ed4a00720c */ /* 0x000fe40003f26270 */
[----:B------:R-:W-:Y:S01]  /*5130*/  FSEL R116, R2, -INF , !P4 ;  /* 0xff80000002747808 */ /* 0x000fe20006000000 */
[----:B------:R-:W-:Y:S01]  /*5140*/  FFMA.FTZ R2, R103, -UR16, R30 ;  /* 0x8000001067027c23 */ /* 0x000fe2000801001e */
[----:B------:R-:W-:Y:S01]  /*5150*/  ISETP.LT.OR P6, PT, R73, R231, P6 ;  /* 0x000000e74900720c */ /* 0x000fe200037c1670 */
[----:B-1----:R-:W-:Y:S01]  /*5160*/  FFMA.FTZ R3, R127, -UR16, R69 ;  /* 0x800000107f037c23 */ /* 0x002fe20008010045 */
[----:B------:R-:W-:Y:S01]  /*5170*/  ISETP.LT.OR P1, PT, R74, R232, P1 ;  /* 0x000000e84a00720c */ /* 0x000fe20000f21670 */
[----:B------:R-:W1:Y:S01]  /*5180*/  MUFU.TANH R9, R11 ;  /* 0x0000000b00097308 */ /* 0x000e620000002400 */
[----:B------:R-:W-:Y:S01]  /*5190*/  FSEL R103, R2, -INF , !P3 ;  /* 0xff80000002677808 */ /* 0x000fe20005800000 */
[----:B------:R-:W-:Y:S01]  /*51a0*/  FFMA.FTZ R2, R115, -UR16, R25 ;  /* 0x8000001073027c23 */ /* 0x000fe20008010019 */
[----:B------:R-:W-:Y:S01]  /*51b0*/  FSEL R102, R3, -INF , !P0 ;  /* 0xff80000003667808 */ /* 0x000fe20004000000 */
[----:B------:R-:W-:Y:S01]  /*51c0*/  FMUL.FTZ R3, R18, c[0x0][0x2ec] ;  /* 0x0000bb0012037a20 */ /* 0x000fe20000410000 */
[----:B------:R-:W-:-:S02]  /*51d0*/  ISETP.GE.AND P0, PT, R74, R236, PT ;  /* 0x000000ec4a00720c */ /* 0x000fc40003f06270 */
[----:B------:R-:W-:Y:S01]  /*51e0*/  ISETP.GE.AND P4, PT, R84, R239, PT ;  /* 0x000000ef5400720c */ /* 0x000fe20003f86270 */
[----:B------:R2:W3:Y:S01]  /*51f0*/  MUFU.TANH R16, R3 ;  /* 0x0000000300107308 */ /* 0x0004e20000002400 */
[----:B------:R-:W-:Y:S02]  /*5200*/  ISETP.LT.OR P0, PT, R74, R231, P0 ;  /* 0x000000e74a00720c */ /* 0x000fe40000701670 */
[----:B------:R-:W-:Y:S01]  /*5210*/  FSEL R26, R5, -INF , !P6 ;  /* 0xff800000051a7808 */ /* 0x000fe20007000000 */
[----:B------:R-:W-:Y:S01]  /*5220*/  FFMA.FTZ R5, R130, -UR16, R61 ;  /* 0x8000001082057c23 */ /* 0x000fe2000801003d */
[----:B------:R-:W-:Y:S01]  /*5230*/  FSEL R23, R2, -INF , !P0 ;  /* 0xff80000002177808 */ /* 0x000fe20004000000 */
[----:B------:R-:W-:Y:S01]  /*5240*/  FFMA.FTZ R2, R118, -UR16, R50 ;  /* 0x8000001076027c23 */ /* 0x000fe20008010032 */
[C---:B------:R-:W-:Y:S01]  /*5250*/  ISETP.GE.AND P6, PT, R84.reuse, R237, PT ;  /* 0x000000ed5400720c */ /* 0x040fe20003fc6270 */
[----:B------:R4:W-:Y:S01]  /*5260*/  MUFU.TANH R18, R7 ;  /* 0x0000000700127308 */ /* 0x0009e20000002400 */
[----:B------:R-:W-:Y:S01]  /*5270*/  ISETP.LT.OR P4, PT, R84, R234, P4 ;  /* 0x000000ea5400720c */ /* 0x000fe20002781670 */
[----:B-1----:R-:W-:Y:S01]  /*5280*/  FFMA.FTZ R9, R90, -UR16, R9 ;  /* 0x800000105a097c23 */ /* 0x002fe20008010009 */
[----:B------:R-:W-:-:S02]  /*5290*/  FSEL R100, R2, -INF , !P2 ;  /* 0xff80000002647808 */ /* 0x000fc40005000000 */
[C---:B------:R-:W-:Y:S02]  /*52a0*/  ISETP.LT.OR P6, PT, R84.reuse, R232, P6 ;  /* 0x000000e85400720c */ /* 0x040fe400037c1670 */
[----:B------:R-:W-:Y:S01]  /*52b0*/  ISETP.GE.AND P3, PT, R75, R239, PT ;  /* 0x000000ef4b00720c */ /* 0x000fe20003f66270 */
[----:B--2---:R-:W-:Y:S01]  /*52c0*/  FFMA.FTZ R3, R129, -UR16, R51 ;  /* 0x8000001081037c23 */ /* 0x004fe20008010033 */
[----:B------:R1:W-:Y:S01]  /*52d0*/  MUFU.TANH R25, R6 ;  /* 0x0000000600197308 */ /* 0x0003e20000002400 */
[----:B---3--:R-:W-:Y:S01]  /*52e0*/  FFMA.FTZ R2, R111, -UR16, R16 ;  /* 0x800000106f027c23 */ /* 0x008fe20008010010 */
[----:B------:R-:W-:Y:S02]  /*52f0*/  ISETP.LT.OR P3, PT, R75, R234, P3 ;  /* 0x000000ea4b00720c */ /* 0x000fe40001f61670 */
[----:B------:R-:W-:Y:S01]  /*5300*/  FSEL R101, R3, -INF , !P5 ;  /* 0xff80000003657808 */ /* 0x000fe20006800000 */
[----:B------:R-:W-:Y:S01]  /*5310*/  FMUL.FTZ R3, R21, c[0x0][0x2ec] ;  /* 0x0000bb0015037a20 */ /* 0x000fe20000410000 */
[----:B------:R-:W-:Y:S01]  /*5320*/  ISETP.GE.AND P5, PT, R84, R236, PT ;  /* 0x000000ec5400720c */ /* 0x000fe20003fa6270 */
[----:B----4-:R-:W-:Y:S01]  /*5330*/  FMUL.FTZ R7, R22, c[0x0][0x2ec] ;  /* 0x0000bb0016077a20 */ /* 0x010fe20000410000 */
[----:B------:R-:W-:Y:S01]  /*5340*/  ISETP.GE.AND P0, PT, R75, R237, PT ;  /* 0x000000ed4b00720c */ /* 0x000fe20003f06270 */
[----:B------:R2:W-:Y:S01]  /*5350*/  MUFU.TANH R30, R3 ;  /* 0x00000003001e7308 */ /* 0x0005e20000002400 */
[----:B------:R-:W-:-:S02]  /*5360*/  ISETP.LT.OR P5, PT, R84, R231, P5 ;  /* 0x000000e75400720c */ /* 0x000fc40002fa1670 */
[----:B------:R-:W-:Y:S01]  /*5370*/  FSEL R84, R5, -INF , !P4 ;  /* 0xff80000005547808 */ /* 0x000fe20006000000 */
[----:B------:R-:W-:Y:S01]  /*5380*/  FFMA.FTZ R5, R113, -UR16, R41 ;  /* 0x8000001071057c23 */ /* 0x000fe20008010029 */
[C---:B------:R-:W-:Y:S01]  /*5390*/  ISETP.GE.AND P4, PT, R75.reuse, R236, PT ;  /* 0x000000ec4b00720c */ /* 0x040fe20003f86270 */
[----:B-1----:R-:W-:Y:S02]  /*53a0*/  FFMA.FTZ R6, R114, -UR16, R49 ;  /* 0x8000001072067c23 */ /* 0x002fe40008010031 */
[----:B------:R-:W-:Y:S01]  /*53b0*/  MUFU.TANH R7, R7 ;  /* 0x0000000700077308 */ /* 0x000fe20000002400 */
[----:B------:R-:W-:Y:S02]  /*53c0*/  ISETP.LT.OR P4, PT, R75, R231, P4 ;  /* 0x000000e74b00720c */ /* 0x000fe40002781670 */
[C---:B------:R-:W-:Y:S02]  /*53d0*/  ISETP.GE.AND P2, PT, R85.reuse, R239, PT ;  /* 0x000000ef5500720c */ /* 0x040fe40003f46270 */
[----:B------:R-:W-:Y:S01]  /*53e0*/  FSEL R16, R6, -INF , !P6 ;  /* 0xff80000006107808 */ /* 0x000fe20007000000 */
[----:B------:R-:W-:Y:S01]  /*53f0*/  FMUL.FTZ R6, R14, c[0x0][0x2ec] ;  /* 0x0000bb000e067a20 */ /* 0x000fe20000410000 */
[----:B------:R-:W-:Y:S01]  /*5400*/  ISETP.GE.AND P6, PT, R85, R238, PT ;  /* 0x000000ee5500720c */ /* 0x000fe20003fc6270 */
[----:B--2---:R-:W-:Y:S01]  /*5410*/  FFMA.FTZ R3, R119, -UR16, R48 ;  /* 0x8000001077037c23 */ /* 0x004fe20008010030 */
[----:B------:R-:W-:Y:S01]  /*5420*/  FSEL R19, R5, -INF , !P5 ;  /* 0xff80000005137808 */ /* 0x000fe20006800000 */
[----:B------:R-:W-:Y:S01]  /*5430*/  FFMA.FTZ R5, R132, -UR16, R40 ;  /* 0x8000001084057c23 */ /* 0x000fe20008010028 */
[----:B------:R-:W-:Y:S01]  /*5440*/  ISETP.LT.OR P0, PT, R75, R232, P0 ;  /* 0x000000e84b00720c */ /* 0x000fe20000701670 */
[----:B------:R-:W1:Y:S01]  /*5450*/  MUFU.TANH R6, R6 ;  /* 0x0000000600067308 */ /* 0x000e620000002400 */
[----:B------:R-:W-:Y:S01]  /*5460*/  FSEL R21, R3, -INF , !P1 ;  /* 0xff80000003157808 */ /* 0x000fe20004800000 */
[----:B------:R-:W-:Y:S01]  /*5470*/  FMUL.FTZ R3, R8, c[0x0][0x2ec] ;  /* 0x0000bb0008037a20 */ /* 0x000fe20000410000 */
[----:B------:R-:W-:-:S02]  /*5480*/  ISETP.GE.AND P1, PT, R75, R238, PT ;  /* 0x000000ee4b00720c */ /* 0x000fc40003f26270 */
[----:B------:R-:W-:Y:S02]  /*5490*/  ISETP.LT.OR P2, PT, R85, R234, P2 ;  /* 0x000000ea5500720c */ /* 0x000fe40001741670 */
[-C--:B------:R-:W-:Y:S01]  /*54a0*/  ISETP.LT.OR P1, PT, R75, R233.reuse, P1 ;  /* 0x000000e94b00720c */ /* 0x080fe20000f21670 */
[----:B------:R2:W3:Y:S01]  /*54b0*/  MUFU.TANH R17, R3 ;  /* 0x0000000300117308 */ /* 0x0004e20000002400 */
[C---:B------:R-:W-:Y:S02]  /*54c0*/  ISETP.LT.OR P6, PT, R85.reuse, R233, P6 ;  /* 0x000000e95500720c */ /* 0x040fe400037c1670 */
[----:B------:R-:W-:Y:S02]  /*54d0*/  ISETP.GE.AND P5, PT, R85, R237, PT ;  /* 0x000000ed5500720c */ /* 0x000fe40003fa6270 */
[----:B------:R-:W-:Y:S02]  /*54e0*/  FSEL R118, R5, -INF , !P2 ;  /* 0xff80000005767808 */ /* 0x000fe40005000000 */
[----:B------:R-:W-:Y:S01]  /*54f0*/  ISETP.GE.AND P2, PT, R86, R236, PT ;  /* 0x000000ec5600720c */ /* 0x000fe20003f46270 */
[----:B------:R-:W4:Y:S01]  /*5500*/  MUFU.TANH R8, R12 ;  /* 0x0000000c00087308 */ /* 0x000f220000002400 */
[----:B------:R-:W-:Y:S01]  /*5510*/  ISETP.LT.OR P5, PT, R85, R232, P5 ;  /* 0x000000e85500720c */ /* 0x000fe20002fa1670 */
[----:B-1----:R-:W-:Y:S01]  /*5520*/  FFMA.FTZ R6, R104, -UR16, R6 ;  /* 0x8000001068067c23 */ /* 0x002fe20008010006 */
[----:B------:R-:W-:Y:S01]  /*5530*/  ISETP.LT.OR P2, PT, R86, R231, P2 ;  /* 0x000000e75600720c */ /* 0x000fe20001741670 */
[----:B--2---:R-:W-:Y:S01]  /*5540*/  FFMA.FTZ R3, R131, -UR16, R27 ;  /* 0x8000001083037c23 */ /* 0x004fe2000801001b */
[----:B------:R-:W-:Y:S01]  /*5550*/  FSEL R131, R2, -INF , !P1 ;  /* 0xff80000002837808 */ /* 0x000fe20004800000 */
[----:B------:R-:W-:Y:S01]  /*5560*/  FFMA.FTZ R2, R109, -UR16, R7 ;  /* 0x800000106d027c23 */ /* 0x000fe20008010007 */
[----:B------:R-:W-:Y:S01]  /*5570*/  ISETP.GE.AND P1, PT, R86, R239, PT ;  /* 0x000000ef5600720c */ /* 0x000fe20003f26270 */
[----:B---3--:R-:W-:Y:S01]  /*5580*/  FFMA.FTZ R5, R133, -UR16, R17 ;  /* 0x8000001085057c23 */ /* 0x008fe20008010011 */
[----:B------:R-:W-:Y:S01]  /*5590*/  FSEL R129, R3, -INF , !P3 ;  /* 0xff80000003817808 */ /* 0x000fe20005800000 */
[----:B------:R-:W-:Y:S01]  /*55a0*/  FFMA.FTZ R3, R112, -UR16, R18 ;  /* 0x8000001070037c23 */ /* 0x000fe20008010012 */
[----:B------:R-:W-:Y:S01]  /*55b0*/  FSEL R27, R2, -INF , !P4 ;  /* 0xff800000021b7808 */ /* 0x000fe20006000000 */
[----:B------:R-:W-:Y:S01]  /*55c0*/  FFMA.FTZ R2, R110, -UR16, R31 ;  /* 0x800000106e027c23 */ /* 0x000fe2000801001f */
[----:B------:R-:W-:Y:S01]  /*55d0*/  ISETP.GE.AND P3, PT, R85, R236, PT ;  /* 0x000000ec5500720c */ /* 0x000fe20003f66270 */
[----:B------:R-:W1:Y:S01]  /*55e0*/  MUFU.TANH R7, R13 ;  /* 0x0000000d00077308 */ /* 0x000e620000002400 */
[----:B------:R-:W-:Y:S01]  /*55f0*/  FSEL R22, R3, -INF , !P0 ;  /* 0xff80000003167808 */ /* 0x000fe20004000000 */
[----:B------:R-:W-:Y:S01]  /*5600*/  FFMA.FTZ R3, R108, -UR16, R30 ;  /* 0x800000106c037c23 */ /* 0x000fe2000801001e */
[----:B------:R-:W-:Y:S01]  /*5610*/  FSEL R130, R2, -INF , !P6 ;  /* 0xff80000002827808 */ /* 0x000fe20007000000 */
[----:B------:R-:W-:Y:S01]  /*5620*/  FFMA.FTZ R2, R107, -UR16, R25 ;  /* 0x800000106b027c23 */ /* 0x000fe20008010019 */
[C---:B------:R-:W-:Y:S01]  /*5630*/  ISETP.GE.AND P0, PT, R86.reuse, R238, PT ;  /* 0x000000ee5600720c */ /* 0x040fe20003f06270 */
[----:B----4-:R-:W-:Y:S01]  /*5640*/  FFMA.FTZ R8, R105, -UR16, R8 ;  /* 0x8000001069087c23 */ /* 0x010fe20008010008 */
[----:B------:R-:W-:-:S02]  /*5650*/  ISETP.GE.AND P4, PT, R86, R237, PT ;  /* 0x000000ed5600720c */ /* 0x000fc40003f86270 */
[----:B------:R-:W-:Y:S02]  /*5660*/  ISETP.LT.OR P3, PT, R85, R231, P3 ;  /* 0x000000e75500720c */ /* 0x000fe40001f61670 */
[C---:B------:R-:W-:Y:S02]  /*5670*/  ISETP.LT.OR P1, PT, R86.reuse, R234, P1 ;  /* 0x000000ea5600720c */ /* 0x040fe40000f21670 */
[C---:B------:R-:W-:Y:S02]  /*5680*/  ISETP.LT.OR P0, PT, R86.reuse, R233, P0 ;  /* 0x000000e95600720c */ /* 0x040fe40000701670 */
[----:B------:R-:W-:Y:S01]  /*5690*/  ISETP.LT.OR P4, PT, R86, R232, P4 ;  /* 0x000000e85600720c */ /* 0x000fe20002781670 */
[----:B-1----:R-:W-:Y:S01]  /*56a0*/  FFMA.FTZ R7, R89, -UR16, R7 ;  /* 0x8000001059077c23 */ /* 0x002fe20008010007 */
[----:B------:R-:W-:Y:S01]  /*56b0*/  FSEL R17, R3, -INF , !P5 ;  /* 0xff80000003117808 */ /* 0x000fe20006800000 */
[----:B------:R-:W-:Y:S01]  /*56c0*/  FFMA.FTZ R3, R106, -UR16, R10 ;  /* 0x800000106a037c23 */ /* 0x000fe2000801000a */
[----:B------:R-:W-:Y:S01]  /*56d0*/  FSEL R25, R2, -INF , !P3 ;  /* 0xff80000002197808 */ /* 0x000fe20005800000 */
[----:B------:R-:W-:Y:S01]  /*56e0*/  FFMA.FTZ R10, R134, -UR16, R20 ;  /* 0x80000010860a7c23 */ /* 0x000fe20008010014 */
[----:B------:R-:W-:-:S02]  /*56f0*/  FSEL R86, R5, -INF , !P1 ;  /* 0xff80000005567808 */ /* 0x000fc40004800000 */
[C---:B------:R-:W-:Y:S01]  /*5700*/  ISETP.GE.AND P6, PT, R87.reuse, R239, PT ;  /* 0x000000ef5700720c */ /* 0x040fe20003fc6270 */
[----:B------:R-:W1:Y:S01]  /*5710*/  MUFU.TANH R5, R15 ;  /* 0x0000000f00057308 */ /* 0x000e620000002400 */
[C---:B------:R-:W-:Y:S02]  /*5720*/  ISETP.GE.AND P5, PT, R87.reuse, R238, PT ;  /* 0x000000ee5700720c */ /* 0x040fe40003fa6270 */
[C---:B------:R-:W-:Y:S02]  /*5730*/  ISETP.GE.AND P3, PT, R87.reuse, R237, PT ;  /* 0x000000ed5700720c */ /* 0x040fe40003f66270 */
[C---:B------:R-:W-:Y:S02]  /*5740*/  ISETP.GE.AND P1, PT, R87.reuse, R236, PT ;  /* 0x000000ec5700720c */ /* 0x040fe40003f26270 */
[C---:B------:R-:W-:Y:S02]  /*5750*/  ISETP.LT.OR P6, PT, R87.reuse, R234, P6 ;  /* 0x000000ea5700720c */ /* 0x040fe400037c1670 */
[----:B------:R-:W-:-:S02]  /*5760*/  ISETP.LT.OR P5, PT, R87, R233, P5 ;  /* 0x000000e95700720c */ /* 0x000fc40002fa1670 */
[C---:B------:R-:W-:Y:S02]  /*5770*/  ISETP.LT.OR P3, PT, R87.reuse, R232, P3 ;  /* 0x000000e85700720c */ /* 0x040fe40001f61670 */
[----:B------:R-:W-:Y:S02]  /*5780*/  ISETP.LT.OR P1, PT, R87, R231, P1 ;  /* 0x000000e75700720c */ /* 0x000fe40000f21670 */
[----:B------:R-:W-:Y:S01]  /*5790*/  FSEL R87, R3, -INF , !P0 ;  /* 0xff80000003577808 */ /* 0x000fe20004000000 */
[----:B-1----:R-:W-:Y:S01]  /*57a0*/  FFMA.FTZ R5, R88, -UR16, R5 ;  /* 0x8000001058057c23 */ /* 0x002fe20008010005 */
[----:B------:R-:W-:Y:S02]  /*57b0*/  PLOP3.LUT P0, PT, PT, PT, UP0, 0x80, 0x0 ;  /* 0x000000000000781c */ /* 0x000fe40003f0f008 */
[----:B------:R-:W-:Y:S02]  /*57c0*/  LOP3.LUT R2, R124, R125, RZ, 0xfc, !PT ;  /* 0x0000007d7c027212 */ /* 0x000fe400078efcff */
        /* <DEDUP_REMOVED lines=47> */
.L_x_2335:
[----:B------:R-:W-:Y:S05]  /*5ac0*/  BSYNC B0 ;  /* 0x0000000000007941 */ /* 0x000fea0003800000 */
.L_x_2334:
[----:B------:R-:W0:Y:S02]  /*5ad0*/  LDGDEPBAR ;  /* 0x00000000000079af */ /* 0x000e240000000000 */
.L_x_2333:
        /* <DEDUP_REMOVED lines=72> */
[----:B---3--:R-:W-:-:S06]  /*5f60*/  FFMA.FTZ R0, R19, c[0x0][0x23c], -R2 ;  /* 0x00008f0013007a23 */ /* 0x008fcc0000010802 */
[----:B------:R1:W3:Y:S01]  /*5f70*/  MUFU.EX2 R133, R0 ;  /* 0x0000000000857308 */ /* 0x0002e20000000800 */
[----:B----4-:R-:W-:Y:S02]  /*5f80*/  F2FP.PACK_AB R4, R139, R132 ;  /* 0x000000848b04723e */ /* 0x010fe400000000ff */
[----:B-----5:R-:W-:Y:S02]  /*5f90*/  F2FP.PACK_AB R5, R248, R250 ;  /* 0x000000faf805723e */ /* 0x020fe400000000ff */
[----:B-1----:R-:W-:Y:S02]  /*5fa0*/  FMNMX.FTZ R0, R117, R102, !PT ;  /* 0x0000006675007209 */ /* 0x002fe40007810000 */
[----:B---3--:R-:W-:Y:S02]  /*5fb0*/  F2FP.PACK_AB R7, R133, R249 ;  /* 0x000000f98507723e */ /* 0x008fe400000000ff */
[----:B------:R-:W-:-:S04]  /*5fc0*/  FMNMX.FTZ R0, R101, R0, !PT ;  /* 0x0000000065007209 */ /* 0x000fc80007810000 */
[----:B------:R-:W-:Y:S01]  /*5fd0*/  FMNMX.FTZ R0, R84, R0, !PT ;  /* 0x0000000054007209 */ /* 0x000fe20007810000 */
[----:B------:R-:W-:Y:S03]  /*5fe0*/  HMMA.16816.F32 R148, R4, R32, RZ ;  /* 0x000000200494723c */ /* 0x000fe600000018ff */
[----:B------:R-:W-:-:S04]  /*5ff0*/  FMNMX.FTZ R0, R129, R0, !PT ;  /* 0x0000000081007209 */ /* 0x000fc80007810000 */
[----:B------:R-:W-:Y:S01]  /*6000*/  FMNMX.FTZ R0, R118, R0, !PT ;  /* 0x0000000076007209 */ /* 0x000fe20007810000 */
[----:B--2---:R-:W-:Y:S03]  /*6010*/  HMMA.16816.F32 R164, R4, R28, RZ ;  /* 0x0000001c04a4723c */ /* 0x004fe600000018ff */
        /* <DEDUP_REMOVED lines=25> */
[----:B------:R-:W-:Y:S01]  /*61b0*/  FFMA.FTZ R2, R18, c[0x0][0x23c], -R2 ;  /* 0x00008f0012027a23 */ /* 0x000fe20000010802 */
[----:B------:R-:W-:Y:S01]  /*61c0*/  LDSM.16.MT88.4 R20, [R213+0xb800] ;  /* 0x00b80000d514783b */ /* 0x000fe20000004200 */
[----:B------:R2:W-:Y:S01]  /*61d0*/  MUFU.EX2 R246, R8 ;  /* 0x0000000800f67308 */ /* 0x0005e20000000800 */
[----:B-1----:R-:W-:-:S02]  /*61e0*/  FMNMX.FTZ R0, R9, R0, !PT ;  /* 0x0000000009007209 */ /* 0x002fc40007810000 */
[----:B------:R-:W-:Y:S01]  /*61f0*/  LDSM.16.MT88.4 R16, [R217+0xa800] ;  /* 0x00a80000d910783b */ /* 0x000fe20000004200 */
[----:B------:R-:W-:Y:S01]  /*6200*/  HMMA.16816.F32 R168, R4, R30, RZ ;  /* 0x0000001e04a8723c */ /* 0x000fe200000018ff */
[----:B----4-:R-:W-:-:S03]  /*6210*/  FMNMX.FTZ R136, R3, R10, !PT ;  /* 0x0000000a03887209 */ /* 0x010fc60007810000 */
[----:B------:R1:W3:Y:S01]  /*6220*/  MUFU.EX2 R247, R2 ;  /* 0x0000000200f77308 */ /* 0x0002e20000000800 */
[----:B------:R-:W-:-:S03]  /*6230*/  FSETP.NEU.FTZ.AND P1, PT, R136, -INF , PT ;  /* 0xff8000008800780b */ /* 0x000fc60003f3d000 */
        /* <DEDUP_REMOVED lines=27> */
[----:B-1----:R-:W-:Y:S01]  /*63f0*/  FFMA.FTZ R3, R128, c[0x0][0x23c], -R0 ;  /* 0x00008f0080037a23 */ /* 0x002fe20000010800 */
[----:B------:R-:W-:-:S03]  /*6400*/  MOV R128, R141 ;  /* 0x0000008d00807202 */ /* 0x000fc60000000f00 */
        /* <DEDUP_REMOVED lines=17> */
[----:B-1----:R-:W-:-:S02]  /*6520*/  FFMA.FTZ R3, R129, c[0x0][0x23c], -R2 ;  /* 0x00008f0081037a23 */ /* 0x002fc40000010802 */
[----:B------:R-:W-:Y:S02]  /*6530*/  IMAD.MOV.U32 R129, RZ, RZ, R140 ;  /* 0x000000ffff817224 */ /* 0x000fe400078e008c */
[----:B------:R1:W-:Y:S03]  /*6540*/  MUFU.EX2 R207, R3 ;  /* 0x0000000300cf7308 */ /* 0x0003e60000000800 */
[----:B------:R-:W-:Y:S07]  /*6550*/  HMMA.16816.F32 R124, R124, R26, R4 ;  /* 0x0000001a7c7c723c */ /* 0x000fee0000001804 */
[----:B---3--:R-:W-:-:S02]  /*6560*/  F2FP.PACK_AB R4, R240, R243 ;  /* 0x000000f3f004723e */ /* 0x008fc400000000ff */
[----:B--2---:R-:W-:Y:S02]  /*6570*/  F2FP.PACK_AB R6, R242, R241 ;  /* 0x000000f1f206723e */ /* 0x004fe400000000ff */
[----:B----4-:R-:W-:Y:S01]  /*6580*/  F2FP.PACK_AB R5, R210, R211 ;  /* 0x000000d3d205723e */ /* 0x010fe200000000ff */
[----:B-1----:R-:W-:Y:S01]  /*6590*/  FFMA.FTZ R3, R118, c[0x0][0x23c], -R2 ;  /* 0x00008f0076037a23 */ /* 0x002fe20000010802 */
[----:B-----5:R-:W-:-:S03]  /*65a0*/  F2FP.PACK_AB R7, R209, R208 ;  /* 0x000000d0d107723e */ /* 0x020fc600000000ff */
[----:B------:R1:W-:Y:S04]  /*65b0*/  MUFU.EX2 R206, R3 ;  /* 0x0000000300ce7308 */ /* 0x0003e80000000800 */
[C---:B------:R-:W-:Y:S08]  /*65c0*/  HMMA.16816.F32 R144, R4.reuse, R32, RZ ;  /* 0x000000200490723c */ /* 0x040ff000000018ff */
[----:B------:R-:W-:Y:S01]  /*65d0*/  HMMA.16816.F32 R200, R4, R34, RZ ;  /* 0x0000002204c8723c */ /* 0x000fe200000018ff */
[----:B-1----:R-:W-:-:S02]  /*65e0*/  FFMA.FTZ R3, R86, c[0x0][0x23c], -R2 ;  /* 0x00008f0056037a23 */ /* 0x002fc40000010802 */
[----:B------:R-:W-:-:S05]  /*65f0*/  FFMA.FTZ R2, R85, c[0x0][0x23c], -R2 ;  /* 0x00008f0055027a23 */ /* 0x000fca0000010802 */
[C---:B------:R-:W-:Y:S01]  /*6600*/  HMMA.16816.F32 R32, R4.reuse, R36, RZ ;  /* 0x000000240420723c */ /* 0x040fe200000018ff */
[----:B------:R1:W-:Y:S06]  /*6610*/  MUFU.EX2 R205, R3 ;  /* 0x0000000300cd7308 */ /* 0x0003ec0000000800 */
[----:B------:R-:W-:Y:S01]  /*6620*/  MOV R36, R139 ;  /* 0x0000008b00247202 */ /* 0x000fe20000000f00 */
[----:B------:R-:W-:Y:S01]  /*6630*/  HMMA.16816.F32 R160, R4, R28, RZ ;  /* 0x0000001c04a0723c */ /* 0x000fe200000018ff */
[----:B------:R2:W3:Y:S01]  /*6640*/  MUFU.EX2 R204, R2 ;  /* 0x0000000200cc7308 */ /* 0x0004e20000000800 */
[----:B------:R-:W-:-:S06]  /*6650*/  MOV R37, R138 ;  /* 0x0000008a00257202 */ /* 0x000fcc0000000f00 */
[----:B------:R-:W-:Y:S01]  /*6660*/  HMMA.16816.F32 R196, R4, R30, RZ ;  /* 0x0000001e04c4723c */ /* 0x000fe200000018ff */
[----:B-1----:R-:W-:-:S07]  /*6670*/  IMAD.MOV.U32 R3, RZ, RZ, R133 ;  /* 0x000000ffff037224 */ /* 0x002fce00078e0085 */
[----:B------:R-:W-:Y:S01]  /*6680*/  HMMA.16816.F32 R28, R4, R52, RZ ;  /* 0x00000034041c723c */ /* 0x000fe200000018ff */
[----:B--2---:R-:W-:-:S04]  /*6690*/  FFMA.FTZ R2, R131, c[0x0][0x23c], -R0 ;  /* 0x00008f0083027a23 */ /* 0x004fc80000010800 */
[----:B------:R1:W-:Y:S02]  /*66a0*/  MUFU.EX2 R139, R2 ;  /* 0x00000002008b7308 */ /* 0x0003e40000000800 */
[----:B------:R-:W-:Y:S01]  /*66b0*/  MOV R53, R11 ;  /* 0x0000000b00357202 */ /* 0x000fe20000000f00 */
[C---:B------:R-:W-:Y:S08]  /*66c0*/  HMMA.16816.F32 R192, R4.reuse, R38, RZ ;  /* 0x0000002604c0723c */ /* 0x040ff000000018ff */
[----:B------:R-:W-:Y:S01]  /*66d0*/  HMMA.16816.F32 R188, R4, R54, RZ ;  /* 0x0000003604bc723c */ /* 0x000fe200000018ff */
[----:B-1----:R-:W-:Y:S01]  /*66e0*/  FFMA.FTZ R2, R130, c[0x0][0x23c], -R0 ;  /* 0x00008f0082027a23 */ /* 0x002fe20000010800 */
[----:B---3--:R-:W-:-:S06]  /*66f0*/  F2FP.PACK_AB R130, R204, R205 ;  /* 0x000000cdcc82723e */ /* 0x008fcc00000000ff */
[C---:B------:R-:W-:Y:S01]  /*6700*/  HMMA.16816.F32 R8, R4.reuse, R64, RZ ;  /* 0x000000400408723c */ /* 0x040fe200000018ff */
[----:B------:R1:W-:Y:S07]  /*6710*/  MUFU.EX2 R138, R2 ;  /* 0x00000002008a7308 */ /* 0x0003ee0000000800 */
        /* <DEDUP_REMOVED lines=8> */
[----:B------:R-:W1:Y:S05]  /*67a0*/  MUFU.EX2 R132, R0 ;  /* 0x0000000000847308 */ /* 0x000e6a0000000800 */
[C---:B------:R-:W-:Y:S08]  /*67b0*/  HMMA.16816.F32 R176, R4.reuse, R70, RZ ;  /* 0x0000004604b0723c */ /* 0x040ff000000018ff */
[----:B------:R-:W-:Y:S01]  /*67c0*/  HMMA.16816.F32 R116, R4, R80, RZ ;  /* 0x000000500474723c */ /* 0x000fe200000018ff */
[----:B-1----:R-:W-:-:S07]  /*67d0*/  F2FP.PACK_AB R131, R132, R133 ;  /* 0x000000858483723e */ /* 0x002fce00000000ff */
[----:B------:R-:W-:Y:S01]  /*67e0*/  HMMA.16816.F32 R140, R4, R82, RZ ;  /* 0x00000052048c723c */ /* 0x000fe200000018ff */
[----:B------:R-:W-:-:S04]  /*67f0*/  FADD.FTZ R0, R243, R240 ;  /* 0x000000f0f3007221 */ /* 0x000fc80000010000 */
[----:B------:R-:W-:Y:S02]  /*6800*/  FADD.FTZ R0, R241, R0 ;  /* 0x00000000f1007221 */ /* 0x000fe40000010000 */
[----:B------:R-:W-:Y:S01]  /*6810*/  MOV R7, R129 ;  /* 0x0000008100077202 */ /* 0x000fe20000000f00 */
[----:B------:R-:W-:Y:S01]  /*6820*/  IMAD.MOV.U32 R6, RZ, RZ, R128 ;  /* 0x000000ffff067224 */ /* 0x000fe200078e0080 */
[----:B------:R-:W-:Y:S01]  /*6830*/  F2FP.PACK_AB R128, R206, R207 ;  /* 0x000000cfce80723e */ /* 0x000fe200000000ff */
[----:B------:R-:W-:Y:S01]  /*6840*/  IMAD.MOV.U32 R5, RZ, RZ, R36 ;  /* 0x000000ffff057224 */ /* 0x000fe200078e0024 */
[----:B------:R-:W-:Y:S02]  /*6850*/  F2FP.PACK_AB R129, R138, R139 ;  /* 0x0000008b8a81723e */ /* 0x000fe400000000ff */
[----:B------:R-:W-:Y:S01]  /*6860*/  MOV R4, R37 ;  /* 0x0000002500047202 */ /* 0x000fe20000000f00 */
[----:B------:R-:W-:Y:S02]  /*6870*/  FADD.FTZ R2, R2, R5 ;  /* 0x0000000502027221 */ /* 0x000fe40000010000 */
[----:B------:R-:W-:-:S02]  /*6880*/  FADD.FTZ R5, R250, R248 ;  /* 0x000000f8fa057221 */ /* 0x000fc40000010000 */
[C---:B------:R-:W-:Y:S01]  /*6890*/  HMMA.16816.F32 R36, R128.reuse, R12, R32 ;  /* 0x0000000c8024723c */ /* 0x040fe20000001820 */
[----:B------:R-:W-:Y:S02]  /*68a0*/  FADD.FTZ R2, R4, R2 ;  /* 0x0000000204027221 */ /* 0x000fe40000010000 */
[----:B------:R-:W-:Y:S02]  /*68b0*/  FADD.FTZ R5, R249, R5 ;  /* 0x00000005f9057221 */ /* 0x000fe40000010000 */
[----:B------:R-:W-:Y:S02]  /*68c0*/  FADD.FTZ R4, R242, R0 ;  /* 0x00000000f2047221 */ /* 0x000fe40000010000 */
[----:B------:R-:W-:Y:S01]  /*68d0*/  MOV R35, R3 ;  /* 0x0000000300237202 */ /* 0x000fe20000000f00 */
[----:B------:R-:W-:Y:S01]  /*68e0*/  FADD.FTZ R3, R211, R210 ;  /* 0x000000d2d3037221 */ /* 0x000fe20000010000 */
[----:B------:R-:W-:Y:S01]  /*68f0*/  MOV R34, R53 ;  /* 0x0000003500227202 */ /* 0x000fe20000000f00 */
        /* <DEDUP_REMOVED lines=25> */
[----:B------:R-:W-:-:S03]  /*6a90*/  FADD.FTZ R246, R251, R2 ;  /* 0x00000002fbf67221 */ /* 0x000fc60000010000 */
[----:B------:R1:W-:Y:S01]  /*6aa0*/  STL [R1+0x4], R244 ;  /* 0x000004f401007387 */ /* 0x0003e20000100800 */
[C---:B------:R-:W-:Y:S03]  /*6ab0*/  HMMA.16816.F32 R68, R128.reuse, R20, R8 ;  /* 0x000000148044723c */ /* 0x040fe60000001808 */
        /* <DEDUP_REMOVED lines=63> */
[----:B------:R-:W-:-:S02]  /*6eb0*/  ISETP.GE.AND P0, PT, R0, R237, PT ;  /* 0x000000ed0000720c */ /* 0x000fc40003f06270 */
[----:B------:R-:W-:Y:S01]  /*6ec0*/  @!PT LDS RZ, [RZ] ;  /* 0x00000000fffff984 */ /* 0x000fe20000000800 */
[----:B------:R-:W-:Y:S01]  /*6ed0*/  @!PT LDS RZ, [RZ] ;  /* 0x00000000fffff984 */ /* 0x000fe20000000800 */
[----:B------:R-:W-:Y:S01]  /*6ee0*/  @!PT LDS RZ, [RZ] ;  /* 0x00000000fffff984 */ /* 0x000fe20000000800 */
[----:B------:R2:W-:Y:S01]  /*6ef0*/  @!P2 LDGSTS.E.BYPASS.LTC128B.128 [R227+0xb800], [R4.64+0x80] ;  /* 0x0b80008004e3afae */ /* 0x0005e2000b901d52 */
[C---:B------:R-:W-:Y:S02]  /*6f00*/  ISETP.GE.AND P6, PT, R0.reuse, R236, PT ;  /* 0x000000ec0000720c */ /* 0x040fe40003fc6270 */
[----:B------:R-:W-:Y:S01]  /*6f10*/  IABS R2, R2 ;  /* 0x0000000200027213 */ /* 0x000fe20000000000 */
[----:B------:R-:W-:Y:S01]  /*6f20*/  LDSM.16.M88.4 R16, [R212+0x8000] ;  /* 0x00800000d410783b */ /* 0x000fe20000000200 */
[C---:B------:R-:W-:Y:S02]  /*6f30*/  ISETP.LT.OR P4, PT, R0.reuse, R234, P4 ;  /* 0x000000ea0000720c */ /* 0x040fe40002781670 */
[C---:B------:R-:W-:Y:S01]  /*6f40*/  ISETP.LT.OR P1, PT, R0.reuse, R233, P1 ;  /* 0x000000e90000720c */ /* 0x040fe20000f21670 */
[----:B------:R-:W-:Y:S01]  /*6f50*/  LDSM.16.M88.4 R20, [R212+0x8800] ;  /* 0x00880000d414783b */ /* 0x000fe20000000200 */
[C---:B------:R-:W-:Y:S02]  /*6f60*/  ISETP.LT.OR P0, PT, R0.reuse, R232, P0 ;  /* 0x000000e80000720c */ /* 0x040fe40000701670 */
[----:B------:R-:W-:Y:S01]  /*6f70*/  ISETP.LT.OR P6, PT, R0, R231, P6 ;  /* 0x000000e70000720c */ /* 0x000fe200037c1670 */
        /* <DEDUP_REMOVED lines=22> */
[C---:B-1----:R-:W-:Y:S01]  /*70e0*/  HMMA.16816.F32 R184, R8.reuse, R24, R16 ;  /* 0x0000001808b8723c */ /* 0x042fe20000001810 */
[----:B------:R-:W1:Y:S07]  /*70f0*/  LDSM.16.M88.4 R16, [R222] ;  /* 0x00000000de10783b */ /* 0x000e6e0000000200 */
[C---:B------:R-:W-:Y:S08]  /*7100*/  HMMA.16816.F32 R180, R8.reuse, R28, R140 ;  /* 0x0000001c08b4723c */ /* 0x040ff0000000188c */
[C---:B------:R-:W-:Y:S01]  /*7110*/  HMMA.16816.F32 R176, R8.reuse, R30, R176 ;  /* 0x0000001e08b0723c */ /* 0x040fe200000018b0 */
[----:B------:R-:W-:Y:S07]  /*7120*/  LDSM.16.M88.4 R28, [R219] ;  /* 0x00000000db1c783b */ /* 0x000fee0000000200 */
[----:B------:R-:W-:Y:S01]  /*7130*/  HMMA.16816.F32 R8, R8, R26, R12 ;  /* 0x0000001a0808723c */ /* 0x000fe2000000180c */
[----:B------:R-:W4:Y:S04]  /*7140*/  LDSM.16.M88.4 R12, [R220+0x2000] ;  /* 0x00200000dc0c783b */ /* 0x000f280000000200 */
[----:B------:R-:W5:Y:S03]  /*7150*/  LDSM.16.M88.4 R24, [R219+0x800] ;  /* 0x00080000db18783b */ /* 0x000f660000000200 */
[C---:B--2---:R-:W-:Y:S08]  /*7160*/  HMMA.16816.F32 R140, R4.reuse, R32, R188 ;  /* 0x00000020048c723c */ /* 0x044ff000000018bc */
[C---:B---3--:R-:W-:Y:S08]  /*7170*/  HMMA.16816.F32 R204, R4.reuse, R20, R204 ;  /* 0x0000001404cc723c */ /* 0x048ff000000018cc */
[C---:B------:R-:W-:Y:S08]  /*7180*/  HMMA.16816.F32 R188, R4.reuse, R34, R196 ;  /* 0x0000002204bc723c */ /* 0x040ff000000018c4 */
[----:B------:R-:W-:Y:S01]  /*7190*/  HMMA.16816.F32 R192, R4, R22, R192 ;  /* 0x0000001604c0723c */ /* 0x000fe200000018c0 */
[----:B------:R-:W2:Y:S07]  /*71a0*/  LDSM.16.M88.4 R4, [R220] ;  /* 0x00000000dc04783b */ /* 0x000eae0000000200 */
[C---:B-1----:R-:W-:Y:S08]  /*71b0*/  HMMA.16816.F32 R196, R16.reuse, R32, R180 ;  /* 0x0000002010c4723c */ /* 0x042ff000000018b4 */
[C---:B------:R-:W-:Y:S08]  /*71c0*/  HMMA.16816.F32 R180, R16.reuse, R34, R176 ;  /* 0x0000002210b4723c */ /* 0x040ff000000018b0 */
[C---:B------:R-:W-:Y:S08]  /*71d0*/  HMMA.16816.F32 R176, R16.reuse, R20, R184 ;  /* 0x0000001410b0723c */ /* 0x040ff000000018b8 */
[----:B------:R-:W-:Y:S01]  /*71e0*/  HMMA.16816.F32 R32, R16, R22, R8 ;  /* 0x000000161020723c */ /* 0x000fe20000001808 */
[----:B------:R-:W-:Y:S04]  /*71f0*/  LDSM.16.M88.4 R8, [R214+0x6000] ;  /* 0x00600000d608783b */ /* 0x000fe80000000200 */
[----:B------:R-:W1:Y:S03]  /*7200*/  LDSM.16.M88.4 R20, [R212+0x9000] ;  /* 0x00900000d414783b */ /* 0x000e660000000200 */
[C---:B----4-:R-:W-:Y:S01]  /*7210*/  HMMA.16816.F32 R140, R12.reuse, R28, R140 ;  /* 0x0000001c0c8c723c */ /* 0x050fe2000000188c */
[----:B------:R-:W3:Y:S07]  /*7220*/  LDSM.16.M88.4 R16, [R212+0x9800] ;  /* 0x00980000d410783b */ /* 0x000eee0000000200 */
[C---:B------:R-:W-:Y:S08]  /*7230*/  HMMA.16816.F32 R188, R12.reuse, R30, R188 ;  /* 0x0000001e0cbc723c */ /* 0x040ff000000018bc */
[C---:B-----5:R-:W-:Y:S08]  /*7240*/  HMMA.16816.F32 R204, R12.reuse, R24, R204 ;  /* 0x000000180ccc723c */ /* 0x060ff000000018cc */
[----:B------:R-:W-:Y:S01]  /*7250*/  HMMA.16816.F32 R192, R12, R26, R192 ;  /* 0x0000001a0cc0723c */ /* 0x000fe200000018c0 */
[----:B------:R-:W4:Y:S07]  /*7260*/  LDSM.16.M88.4 R12, [R214+0x4000] ;  /* 0x00400000d60c783b */ /* 0x000f2e0000000200 */
[C---:B--2---:R-:W-:Y:S08]  /*7270*/  HMMA.16816.F32 R200, R4.reuse, R28, R196 ;  /* 0x0000001c04c8723c */ /* 0x044ff000000018c4 */
[C---:B------:R-:W-:Y:S08]  /*7280*/  HMMA.16816.F32 R184, R4.reuse, R24, R176 ;  /* 0x0000001804b8723c */ /* 0x040ff000000018b0 */
[C---:B------:R-:W-:Y:S01]  /*7290*/  HMMA.16816.F32 R196, R4.reuse, R30, R180 ;  /* 0x0000001e04c4723c */ /* 0x040fe200000018b4 */
[----:B------:R-:W-:Y:S07]  /*72a0*/  LDSM.16.M88.4 R28, [R224] ;  /* 0x00000000e01c783b */ /* 0x000fee0000000200 */
[----:B------:R-:W-:Y:S01]  /*72b0*/  HMMA.16816.F32 R24, R4, R26, R32 ;  /* 0x0000001a0418723c */ /* 0x000fe20000001820 */
[----:B------:R-:W-:Y:S04]  /*72c0*/  LDSM.16.M88.4 R4, [R216+0x6000] ;  /* 0x00600000d804783b */ /* 0x000fe80000000200 */
[----:B------:R-:W2:Y:S03]  /*72d0*/  LDSM.16.M88.4 R32, [R225] ;  /* 0x00000000e120783b */ /* 0x000ea60000000200 */
[C---:B-1----:R-:W-:Y:S08]  /*72e0*/  HMMA.16816.F32 R180, R8.reuse, R22, R188 ;  /* 0x0000001608b4723c */ /* 0x042ff000000018bc */
[C---:B------:R-:W-:Y:S08]  /*72f0*/  HMMA.16816.F32 R140, R8.reuse, R20, R140 ;  /* 0x00000014088c723c */ /* 0x040ff0000000188c */
[C---:B---3--:R-:W-:Y:S08]  /*7300*/  HMMA.16816.F32 R188, R8.reuse, R16, R204 ;  /* 0x0000001008bc723c */ /* 0x048ff000000018cc */
[----:B------:R-:W-:Y:S01]  /*7310*/  HMMA.16816.F32 R176, R8, R18, R192 ;  /* 0x0000001208b0723c */ /* 0x000fe200000018c0 */
[----:B------:R-:W1:Y:S07]  /*7320*/  LDSM.16.M88.4 R8, [R216+0x4000] ;  /* 0x00400000d808783b */ /* 0x000e6e0000000200 */
[C---:B----4-:R-:W-:Y:S08]  /*7330*/  HMMA.16816.F32 R204, R12.reuse, R22, R196 ;  /* 0x000000160ccc723c */ /* 0x050ff000000018c4 */
[C---:B------:R-:W-:Y:S01]  /*7340*/  HMMA.16816.F32 R208, R12.reuse, R20, R200 ;  /* 0x000000140cd0723c */ /* 0x040fe200000018c8 */
[----:B------:R-:W-:Y:S07]  /*7350*/  LDSM.16.M88.4 R20, [R221+0x9800] ;  /* 0x00980000dd14783b */ /* 0x000fee0000000200 */
[C---:B------:R-:W-:Y:S08]  /*7360*/  HMMA.16816.F32 R196, R12.reuse, R16, R184 ;  /* 0x000000100cc4723c */ /* 0x040ff000000018b8 */
[----:B------:R-:W-:Y:S01]  /*7370*/  HMMA.16816.F32 R12, R12, R18, R24 ;  /* 0x000000120c0c723c */ /* 0x000fe20000001818 */
[----:B------:R-:W-:Y:S04]  /*7380*/  LDSM.16.M88.4 R16, [R222+0x6000] ;  /* 0x00600000de10783b */ /* 0x000fe80000000200 */
[----:B------:R-:W3:Y:S03]  /*7390*/  LDSM.16.M88.4 R24, [R221+0x9000] ;  /* 0x00900000dd18783b */ /* 0x000ee60000000200 */
[C---:B--2---:R-:W-:Y:S08]  /*73a0*/  HMMA.16816.F32 R192, R4.reuse, R32, R140 ;  /* 0x0000002004c0723c */ /* 0x044ff0000000188c */
[C---:B------:R-:W-:Y:S08]  /*73b0*/  HMMA.16816.F32 R200, R4.reuse, R34, R180 ;  /* 0x0000002204c8723c */ /* 0x040ff000000018b4 */
[C---:B------:R-:W-:Y:S08]  /*73c0*/  HMMA.16816.F32 R188, R4.reuse, R28, R188 ;  /* 0x0000001c04bc723c */ /* 0x040ff000000018bc */
[----:B------:R-:W-:Y:S01]  /*73d0*/  HMMA.16816.F32 R176, R4, R30, R176 ;  /* 0x0000001e04b0723c */ /* 0x000fe200000018b0 */
[----:B------:R-:W2:Y:S07]  /*73e0*/  LDSM.16.M88.4 R4, [R222+0x4000] ;  /* 0x00400000de04783b */ /* 0x000eae0000000200 */
[C---:B-1----:R-:W-:Y:S08]  /*73f0*/  HMMA.16816.F32 R140, R8.reuse, R32, R208 ;  /* 0x00000020088c723c */ /* 0x042ff000000018d0 */
[C---:B------:R-:W-:Y:S08]  /*7400*/  HMMA.16816.F32 R184, R8.reuse, R34, R204 ;  /* 0x0000002208b8723c */ /* 0x040ff000000018cc */
[C---:B------:R-:W-:Y:S01]  /*7410*/  HMMA.16816.F32 R180, R8.reuse, R28, R196 ;  /* 0x0000001c08b4723c */ /* 0x040fe200000018c4 */
[----:B------:R1:W-:Y:S07]  /*7420*/  I2F R198, R3 ;  /* 0x0000000300c67306 */ /* 0x0003ee0000201400 */
[----:B------:R-:W-:Y:S01]  /*7430*/  HMMA.16816.F32 R8, R8, R30, R12 ;  /* 0x0000001e0808723c */ /* 0x000fe2000000180c */
[----:B------:R-:W-:Y:S01]  /*7440*/  LDSM.16.M88.4 R12, [R220+0x6000] ;  /* 0x00600000dc0c783b */ /* 0x000fe20000000200 */
[----:B------:R4:W-:Y:S03]  /*7450*/  I2F R197, R2 ;  /* 0x0000000200c57306 */ /* 0x0009e60000201400 */
[----:B------:R-:W5:Y:S03]  /*7460*/  LDSM.16.M88.4 R28, [R219+0x1000] ;  /* 0x00100000db1c783b */ /* 0x000f660000000200 */
[----:B---3--:R-:W-:Y:S01]  /*7470*/  HMMA.16816.F32 R32, R16, R24, R192 ;  /* 0x000000181020723c */ /* 0x008fe200000018c0 */
[----:B-1----:R-:W-:-:S05]  /*7480*/  IMAD.IADD R3, R228, 0x1, -R0 ;  /* 0x00000001e4037824 */ /* 0x002fca00078e0a00 */
[----:B------:R-:W-:Y:S02]  /*7490*/  IABS R3, R3 ;  /* 0x0000000300037213 */ /* 0x000fe40000000000 */
[C---:B------:R-:W-:Y:S01]  /*74a0*/  HMMA.16816.F32 R200, R16.reuse, R26, R200 ;  /* 0x0000001a10c8723c */ /* 0x040fe200000018c8 */
[----:B----4-:R-:W-:Y:S01]  /*74b0*/  IMAD.IADD R2, R235, 0x1, -R0 ;  /* 0x00000001eb027824 */ /* 0x010fe200078e0a00 */
[----:B------:R1:W-:Y:S04]  /*74c0*/  I2F R196, R3 ;  /* 0x0000000300c47306 */ /* 0x0003e80000201400 */
[----:B------:R-:W-:Y:S02]  /*74d0*/  IABS R2, R2 ;  /* 0x0000000200027213 */ /* 0x000fe40000000000 */
[C---:B------:R-:W-:Y:S08]  /*74e0*/  HMMA.16816.F32 R188, R16.reuse, R20, R188 ;  /* 0x0000001410bc723c */ /* 0x040ff000000018bc */
[----:B------:R-:W-:Y:S01]  /*74f0*/  HMMA.16816.F32 R176, R16, R22, R176 ;  /* 0x0000001610b0723c */ /* 0x000fe200000018b0 */
[----:B------:R-:W3:Y:S01]  /*7500*/  LDSM.16.M88.4 R16, [R219+0x1800] ;  /* 0x00180000db10783b */ /* 0x000ee20000000200 */
[----:B-1----:R-:W-:-:S04]  /*7510*/  IMAD.MOV.U32 R3, RZ, RZ, R2 ;  /* 0x000000ffff037224 */ /* 0x002fc800078e0002 */
[----:B------:R1:W-:Y:S02]  /*7520*/  I2F R195, R3 ;  /* 0x0000000300c37306 */ /* 0x0003e40000201400 */
[C---:B--2---:R-:W-:Y:S08]  /*7530*/  HMMA.16816.F32 R180, R4.reuse, R20, R180 ;  /* 0x0000001404b4723c */ /* 0x044ff000000018b4 */
[C---:B------:R-:W-:Y:S08]  /*7540*/  HMMA.16816.F32 R140, R4.reuse, R24, R140 ;  /* 0x00000018048c723c */ /* 0x040ff0000000188c */
[C---:B------:R-:W-:Y:S08]  /*7550*/  HMMA.16816.F32 R184, R4.reuse, R26, R184 ;  /* 0x0000001a04b8723c */ /* 0x040ff000000018b8 */
[----:B------:R-:W-:Y:S01]  /*7560*/  HMMA.16816.F32 R20, R4, R22, R8 ;  /* 0x000000160414723c */ /* 0x000fe20000001808 */
[----:B------:R-:W2:Y:S01]  /*7570*/  LDSM.16.M88.4 R8, [R220+0x4000] ;  /* 0x00400000dc08783b */ /* 0x000ea20000000200 */
[----:B------:R-:W-:-:S05]  /*7580*/  DEPBAR.LE SB0, 0x0 ;  /* 0x000080000000791a */ /* 0x000fca0000000000 */
[C---:B------:R-:W-:Y:S01]  /*7590*/  IADD3 R7, R0.reuse, 0x1, RZ ;  /* 0x0000000100077810 */ /* 0x040fe20007ffe0ff */
[C---:B-----5:R-:W-:Y:S01]  /*75a0*/  HMMA.16816.F32 R204, R12.reuse, R28, R32 ;  /* 0x0000001c0ccc723c */ /* 0x060fe20000001820 */
[C---:B------:R-:W-:Y:S02]  /*75b0*/  IADD3 R6, R0.reuse, 0x8, RZ ;  /* 0x0000000800067810 */ /* 0x040fe40007ffe0ff */
[----:B------:R-:W-:Y:S01]  /*75c0*/  IADD3 R5, R0, 0x9, RZ ;  /* 0x0000000900057810 */ /* 0x000fe20007ffe0ff */
[--C-:B------:R-:W-:Y:S01]  /*75d0*/  IMAD.IADD R4, R230, 0x1, -R7.reuse ;  /* 0x00000001e6047824 */ /* 0x100fe200078e0a07 */
[----:B------:R-:W-:Y:S01]  /*75e0*/  ISETP.GE.AND P5, PT, R7, R239, PT ;  /* 0x000000ef0700720c */ /* 0x000fe20003fa6270 */
[--C-:B-1----:R-:W-:Y:S02]  /*75f0*/  IMAD.IADD R3, R229, 0x1, -R7.reuse ;  /* 0x00000001e5037824 */ /* 0x102fe400078e0a07 */
[----:B------:R-:W-:Y:S01]  /*7600*/  HMMA.16816.F32 R200, R12, R30, R200 ;  /* 0x0000001e0cc8723c */ /* 0x000fe200000018c8 */
[----:B------:R-:W-:Y:S01]  /*7610*/  IABS R2, R4 ;  /* 0x0000000400027213 */ /* 0x000fe20000000000 */
[----:B------:R-:W-:Y:S01]  /*7620*/  IMAD.IADD R4, R235, 0x1, -R7 ;  /* 0x00000001eb047824 */ /* 0x000fe200078e0a07 */
[----:B------:R-:W-:-:S02]  /*7630*/  IABS R3, R3 ;  /* 0x0000000300037213 */ /* 0x000fc40000000000 */
[----:B------:R1:W-:Y:S01]  /*7640*/  I2F R194, R2 ;  /* 0x0000000200c27306 */ /* 0x0003e20000201400 */
[----:B------:R-:W-:Y:S01]  /*7650*/  BAR.SYNC.DEFER_BLOCKING 0x0 ;  /* 0x0000000000007b1d */ /* 0x000fe20000010000 */
[----:B------:R-:W-:Y:S01]  /*7660*/  ISETP.LT.OR P5, PT, R7, R234, P5 ;  /* 0x000000ea0700720c */ /* 0x000fe20002fa1670 */
[C---:B---3--:R-:W-:Y:S05]  /*7670*/  HMMA.16816.F32 R208, R12.reuse, R16, R188 ;  /* 0x000000100cd0723c */ /* 0x048fea00000018bc */
[----:B------:R3:W-:Y:S03]  /*7680*/  I2F R25, R3 ;  /* 0x0000000300197306 */ /* 0x0007e60000201400 */
[----:B------:R-:W-:Y:S01]  /*7690*/  HMMA.16816.F32 R240, R12, R18, R176 ;  /* 0x000000120cf0723c */ /* 0x000fe200000018b0 */
[----:B-1----:R-:W-:-:S07]  /*76a0*/  IMAD.IADD R2, R228, 0x1, -R7 ;  /* 0x00000001e4027824 */ /* 0x002fce00078e0a07 */
[----:B--2---:R-:W-:Y:S01]  /*76b0*/  HMMA.16816.F32 R188, R8, R28, R140 ;  /* 0x0000001c08bc723c */ /* 0x004fe2000000188c */
[----:B------:R-:W-:-:S05]  /*76c0*/  IABS R2, R2 ;  /* 0x0000000200027213 */ /* 0x000fca0000000000 */
[----:B---3--:R-:W-:Y:S01]  /*76d0*/  IMAD.MOV.U32 R3, RZ, RZ, R2 ;  /* 0x000000ffff037224 */ /* 0x008fe200078e0002 */
[----:B------:R-:W-:Y:S01]  /*76e0*/  IABS R2, R4 ;  /* 0x0000000400027213 */ /* 0x000fe20000000000 */
[C---:B------:R-:W-:Y:S02]  /*76f0*/  HMMA.16816.F32 R176, R8.reuse, R18, R20 ;  /* 0x0000001208b0723c */ /* 0x040fe40000001814 */
[----:B------:R1:W-:Y:S06]  /*7700*/  I2F R15, R3 ;  /* 0x00000003000f7306 */ /* 0x0003ec0000201400 */
[C---:B------:R-:W-:Y:S02]  /*7710*/  HMMA.16816.F32 R184, R8.reuse, R30, R184 ;  /* 0x0000001e08b8723c */ /* 0x040fe400000018b8 */
[----:B------:R2:W-:Y:S06]  /*7720*/  I2F R193, R2 ;  /* 0x0000000200c17306 */ /* 0x0005ec0000201400 */
[----:B------:R-:W-:Y:S01]  /*7730*/  HMMA.16816.F32 R180, R8, R16, R180 ;  /* 0x0000001008b4723c */ /* 0x000fe200000018b4 */
[----:B-1----:R-:W-:-:S05]  /*7740*/  IMAD.IADD R3, R230, 0x1, -R6 ;  /* 0x00000001e6037824 */ /* 0x002fca00078e0a06 */
[----:B------:R-:W-:Y:S01]  /*7750*/  IABS R3, R3 ;  /* 0x0000000300037213 */ /* 0x000fe20000000000 */
[----:B------:R-:W-:Y:S02]  /*7760*/  IMAD.IADD R8, R235, 0x1, -R5 ;  /* 0x00000001eb087824 */ /* 0x000fe400078e0a05 */
[--C-:B--2---:R-:W-:Y:S02]  /*7770*/  IMAD.IADD R2, R229, 0x1, -R6.reuse ;  /* 0x00000001e5027824 */ /* 0x104fe400078e0a06 */
[----:B------:R-:W-:Y:S02]  /*7780*/  IMAD.MOV.U32 R4, RZ, RZ, R3 ;  /* 0x000000ffff047224 */ /* 0x000fe400078e0003 */
[----:B------:R-:W-:Y:S01]  /*7790*/  FMUL.FTZ R11, R188, c[0x0][0x2ec] ;  /* 0x0000bb00bc0b7a20 */ /* 0x000fe20000410000 */
[----:B------:R-:W-:Y:S01]  /*77a0*/  IABS R3, R2 ;  /* 0x0000000200037213 */ /* 0x000fe20000000000 */
[----:B------:R-:W-:Y:S01]  /*77b0*/  IMAD.IADD R2, R228, 0x1, -R6 ;  /* 0x00000001e4027824 */ /* 0x000fe200078e0a06 */
[----:B------:R1:W-:Y:S04]  /*77c0*/  I2F R192, R4 ;  /* 0x0000000400c07306 */ /* 0x0003e80000201400 */
[----:B------:R-:W-:-:S04]  /*77d0*/  IABS R2, R2 ;  /* 0x0000000200027213 */ /* 0x000fc80000000000 */
[----:B------:R2:W-:Y:S01]  /*77e0*/  I2F R24, R3 ;  /* 0x0000000300187306 */ /* 0x0005e20000201400 */
[----:B-1----:R-:W-:-:S07]  /*77f0*/  IMAD.IADD R4, R235, 0x1, -R6 ;  /* 0x00000001eb047824 */ /* 0x002fce00078e0a06 */
[----:B------:R-:W1:Y:S01]  /*7800*/  MUFU.TANH R11, R11 ;  /* 0x0000000b000b7308 */ /* 0x000e620000002400 */
[----:B--2---:R-:W-:Y:S01]  /*7810*/  IMAD.MOV.U32 R3, RZ, RZ, R2 ;  /* 0x000000ffff037224 */ /* 0x004fe200078e0002 */
[----:B------:R-:W-:Y:S01]  /*7820*/  IABS R2, R4 ;  /* 0x0000000400027213 */ /* 0x000fe20000000000 */
[----:B------:R-:W-:-:S05]  /*7830*/  IMAD.IADD R4, R230, 0x1, -R5 ;  /* 0x00000001e6047824 */ /* 0x000fca00078e0a05 */
[----:B------:R2:W-:Y:S01]  /*7840*/  I2F R14, R3 ;  /* 0x00000003000e7306 */ /* 0x0005e20000201400 */
[----:B-1----:R-:W-:-:S05]  /*7850*/  FFMA.FTZ R11, R198, -UR16, R11 ;  /* 0x80000010c60b7c23 */ /* 0x002fca000801000b */
[----:B------:R-:W-:Y:S02]  /*7860*/  FSEL R11, R11, -INF , !P4 ;  /* 0xff8000000b0b7808 */ /* 0x000fe40006000000 */
[----:B------:R-:W-:Y:S01]  /*7870*/  ISETP.GE.AND P4, PT, R7, R238, PT ;  /* 0x000000ee0700720c */ /* 0x000fe20003f86270 */
[----:B--2---:R-:W-:Y:S01]  /*7880*/  IMAD.MOV.U32 R3, RZ, RZ, R2 ;  /* 0x000000ffff037224 */ /* 0x004fe200078e0002 */
[----:B------:R-:W-:Y:S01]  /*7890*/  IABS R2, R4 ;  /* 0x0000000400027213 */ /* 0x000fe20000000000 */
[--C-:B------:R-:W-:Y:S01]  /*78a0*/  IMAD.IADD R4, R229, 0x1, -R5.reuse ;  /* 0x00000001e5047824 */ /* 0x100fe200078e0a05 */
[----:B------:R-:W-:Y:S01]  /*78b0*/  ISETP.LT.OR P4, PT, R7, R233, P4 ;  /* 0x000000e90700720c */ /* 0x000fe20002781670 */
[----:B------:R1:W-:Y:S02]  /*78c0*/  I2F R143, R3 ;  /* 0x00000003008f7306 */ /* 0x0003e40000201400 */
[----:B-1----:R-:W-:Y:S01]  /*78d0*/  IMAD.MOV.U32 R3, RZ, RZ, R2 ;  /* 0x000000ffff037224 */ /* 0x002fe200078e0002 */
[----:B------:R-:W-:Y:S01]  /*78e0*/  IABS R2, R4 ;  /* 0x0000000400027213 */ /* 0x000fe20000000000 */
[----:B------:R-:W-:-:S04]  /*78f0*/  IMAD.IADD R4, R228, 0x1, -R5 ;  /* 0x00000001e4047824 */ /* 0x000fc800078e0a05 */
[----:B------:R1:W-:Y:S02]  /*7900*/  I2F R20, R3 ;  /* 0x0000000300147306 */ /* 0x0003e40000201400 */
[----:B-1----:R-:W-:Y:S01]  /*7910*/  IMAD.MOV.U32 R3, RZ, RZ, R2 ;  /* 0x000000ffff037224 */ /* 0x002fe200078e0002 */
[----:B------:R-:W-:Y:S02]  /*7920*/  IABS R2, R4 ;  /* 0x0000000400027213 */ /* 0x000fe40000000000 */
[----:B------:R-:W-:-:S03]  /*7930*/  IADD3 R4, R0, 0x10, RZ ;  /* 0x0000001000047810 */ /* 0x000fc60007ffe0ff */
        /* <DEDUP_REMOVED lines=14> */
[----:B------:R-:W-:-:S05]  /*7a20*/  IABS R2, R8 ;  /* 0x0000000800027213 */ /* 0x000fca0000000000 */
[----:B------:R1:W-:Y:S01]  /*7a30*/  I2F R140, R3 ;  /* 0x00000003008c7306 */ /* 0x0003e20000201400 */
[----:B------:R-:W-:Y:S02]  /*7a40*/  IMAD.MOV.U32 R8, RZ, RZ, R2 ;  /* 0x000000ffff087224 */ /* 0x000fe400078e0002 */
[----:B------:R-:W-:-:S05]  /*7a50*/  IMAD.IADD R2, R235, 0x1, -R4 ;  /* 0x00000001eb027824 */ /* 0x000fca00078e0a04 */
[----:B------:R2:W-:Y:S01]  /*7a60*/  I2F R26, R8 ;  /* 0x00000008001a7306 */ /* 0x0005e20000201400 */
[----:B------:R-:W-:Y:S02]  /*7a70*/  IABS R2, R2 ;  /* 0x0000000200027213 */ /* 0x000fe40000000000 */
[----:B-1----:R-:W-:-:S05]  /*7a80*/  IADD3 R3, R0, 0x11, RZ ;  /* 0x0000001100037810 */ /* 0x002fca0007ffe0ff */
[----:B------:R-:W-:Y:S02]  /*7a90*/  IMAD.IADD R9, R230, 0x1, -R3 ;  /* 0x00000001e6097824 */ /* 0x000fe400078e0a03 */
[----:B--2---:R-:W-:-:S03]  /*7aa0*/  IMAD.MOV.U32 R8, RZ, RZ, R2 ;  /* 0x000000ffff087224 */ /* 0x004fc600078e0002 */
[----:B------:R-:W-:Y:S01]  /*7ab0*/  IABS R2, R9 ;  /* 0x0000000900027213 */ /* 0x000fe20000000000 */
[--C-:B------:R-:W-:Y:S01]  /*7ac0*/  IMAD.IADD R9, R228, 0x1, -R3.reuse ;  /* 0x00000001e4097824 */ /* 0x100fe200078e0a03 */
[----:B------:R1:W-:Y:S03]  /*7ad0*/  I2F R139, R8 ;  /* 0x00000008008b7306 */ /* 0x0003e60000201400 */
[----:B-1----:R-:W-:Y:S02]  /*7ae0*/  IMAD.MOV.U32 R8, RZ, RZ, R2 ;  /* 0x000000ffff087224 */ /* 0x002fe400078e0002 */
[----:B------:R-:W-:-:S03]  /*7af0*/  IMAD.IADD R2, R229, 0x1, -R3 ;  /* 0x00000001e5027824 */ /* 0x000fc600078e0a03 */
[----:B------:R1:W-:Y:S02]  /*7b00*/  I2F R138, R8 ;  /* 0x00000008008a7306 */ /* 0x0003e40000201400 */
[----:B------:R-:W-:-:S05]  /*7b10*/  IABS R2, R2 ;  /* 0x0000000200027213 */ /* 0x000fca0000000000 */
[----:B-1----:R-:W-:Y:S01]  /*7b20*/  IMAD.MOV.U32 R8, RZ, RZ, R2 ;  /* 0x000000ffff087224 */ /* 0x002fe200078e0002 */
[----:B------:R-:W-:-:S03]  /*7b30*/  IABS R2, R9 ;  /* 0x0000000900027213 */ /* 0x000fc60000000000 */
[----:B------:R1:W-:Y:S02]  /*7b40*/  I2F R133, R8 ;  /* 0x0000000800857306 */ /* 0x0003e40000201400 */
[----:B------:R-:W-:Y:S02]  /*7b50*/  IMAD.MOV.U32 R9, RZ, RZ, R2 ;  /* 0x000000ffff097224 */ /* 0x000fe400078e0002 */
[----:B------:R-:W-:-:S04]  /*7b60*/  IMAD.IADD R2, R235, 0x1, -R3 ;  /* 0x00000001eb027824 */ /* 0x000fc800078e0a03 */
[----:B------:R2:W-:Y:S01]  /*7b70*/  I2F R132, R9 ;  /* 0x0000000900847306 */ /* 0x0005e20000201400 */
[----:B-1----:R-:W-:Y:S02]  /*7b80*/  IABS R8, R2 ;  /* 0x0000000200087213 */ /* 0x002fe40000000000 */
[C---:B------:R-:W-:Y:S02]  /*7b90*/  IADD3 R2, R0.reuse, 0x18, RZ ;  /* 0x0000001800027810 */ /* 0x040fe40007ffe0ff */
[----:B------:R-:W-:-:S03]  /*7ba0*/  IADD3 R0, R0, 0x19, RZ ;  /* 0x0000001900007810 */ /* 0x000fc60007ffe0ff */
[----:B------:R-:W-:Y:S02]  /*7bb0*/  IMAD.IADD R10, R229, 0x1, -R2 ;  /* 0x00000001e50a7824 */ /* 0x000fe400078e0a02 */
[----:B--2---:R-:W-:Y:S02]  /*7bc0*/  IMAD.MOV.U32 R9, RZ, RZ, R8 ;  /* 0x000000ffff097224 */ /* 0x004fe400078e0008 */
[----:B------:R-:W-:Y:S02]  /*7bd0*/  IMAD.IADD R8, R230, 0x1, -R2 ;  /* 0x00000001e6087824 */ /* 0x000fe400078e0a02 */
[----:B------:R1:W-:Y:S03]  /*7be0*/  I2F R35, R9 ;  /* 0x0000000900237306 */ /* 0x0003e60000201400 */
[----:B------:R-:W-:-:S05]  /*7bf0*/  IABS R8, R8 ;  /* 0x0000000800087213 */ /* 0x000fca0000000000 */
[----:B-1----:R-:W-:Y:S01]  /*7c00*/  IMAD.MOV.U32 R9, RZ, RZ, R8 ;  /* 0x000000ffff097224 */ /* 0x002fe200078e0008 */
[----:B------:R-:W-:-:S03]  /*7c10*/  IABS R8, R10 ;  /* 0x0000000a00087213 */ /* 0x000fc60000000000 */
[----:B------:R1:W-:Y:S02]  /*7c20*/  I2F R34, R9 ;  /* 0x0000000900227306 */ /* 0x0003e40000201400 */
[----:B-1----:R-:W-:Y:S02]  /*7c30*/  IMAD.MOV.U32 R9, RZ, RZ, R8 ;  /* 0x000000ffff097224 */ /* 0x002fe400078e0008 */
[----:B------:R-:W-:-:S04]  /*7c40*/  IMAD.IADD R8, R228, 0x1, -R2 ;  /* 0x00000001e4087824 */ /* 0x000fc800078e0a02 */
[----:B------:R1:W-:Y:S01]  /*7c50*/  I2F R33, R9 ;  /* 0x0000000900217306 */ /* 0x0003e20000201400 */
[----:B------:R-:W-:-:S05]  /*7c60*/  IABS R8, R8 ;  /* 0x0000000800087213 */ /* 0x000fca0000000000 */
[----:B------:R-:W-:-:S04]  /*7c70*/  IMAD.MOV.U32 R10, RZ, RZ, R8 ;  /* 0x000000ffff0a7224 */ /* 0x000fc800078e0008 */
[----:B------:R2:W-:Y:S01]  /*7c80*/  I2F R32, R10 ;  /* 0x0000000a00207306 */ /* 0x0005e20000201400 */
[----:B-1----:R-:W-:-:S05]  /*7c90*/  IMAD.IADD R9, R235, 0x1, -R2 ;  /* 0x00000001eb097824 */ /* 0x002fca00078e0a02 */
[----:B------:R-:W-:-:S05]  /*7ca0*/  IABS R8, R9 ;  /* 0x0000000900087213 */ /* 0x000fca0000000000 */
[----:B------:R-:W-:Y:S02]  /*7cb0*/  IMAD.MOV.U32 R9, RZ, RZ, R8 ;  /* 0x000000ffff097224 */ /* 0x000fe400078e0008 */
[--C-:B------:R-:W-:Y:S02]  /*7cc0*/  IMAD.IADD R8, R230, 0x1, -R0.reuse ;  /* 0x00000001e6087824 */ /* 0x100fe400078e0a00 */
[----:B--2---:R-:W-:Y:S01]  /*7cd0*/  IMAD.IADD R10, R229, 0x1, -R0 ;  /* 0x00000001e50a7824 */ /* 0x004fe200078e0a00 */
[----:B------:R1:W-:Y:S02]  /*7ce0*/  I2F R31, R9 ;  /* 0x00000009001f7306 */ /* 0x0003e40000201400 */
[----:B------:R-:W-:-:S05]  /*7cf0*/  IABS R8, R8 ;  /* 0x0000000800087213 */ /* 0x000fca0000000000 */
[----:B-1----:R-:W-:Y:S01]  /*7d00*/  IMAD.MOV.U32 R9, RZ, RZ, R8 ;  /* 0x000000ffff097224 */ /* 0x002fe200078e0008 */
[----:B------:R-:W-:Y:S01]  /*7d10*/  IABS R8, R10 ;  /* 0x0000000a00087213 */ /* 0x000fe20000000000 */
[----:B------:R-:W-:Y:S02]  /*7d20*/  IMAD.IADD R10, R235, 0x1, -R0 ;  /* 0x00000001eb0a7824 */ /* 0x000fe400078e0a00 */
        /* <DEDUP_REMOVED lines=8> */
[----:B------:R1:W-:Y:S08]  /*7db0*/  I2F R28, R9 ;  /* 0x00000009001c7306 */ /* 0x0003f00000201400 */
[----:B------:R2:W-:Y:S01]  /*7dc0*/  I2F R27, R8 ;  /* 0x00000008001b7306 */ /* 0x0005e20000201400 */
[----:B-1----:R-:W-:-:S07]  /*7dd0*/  FMUL.FTZ R9, R191, c[0x0][0x2ec] ;  /* 0x0000bb00bf097a20 */ /* 0x002fce0000410000 */
[----:B------:R1:W-:Y:S01]  /*7de0*/  MUFU.TANH R23, R10 ;  /* 0x0000000a00177308 */ /* 0x0003e20000002400 */
[----:B--2---:R-:W-:-:S07]  /*7df0*/  FMUL.FTZ R8, R189, c[0x0][0x2ec] ;  /* 0x0000bb00bd087a20 */ /* 0x004fce0000410000 */
[----:B------:R2:W-:Y:S08]  /*7e00*/  MUFU.TANH R21, R9 ;  /* 0x0000000900157308 */ /* 0x0005f00000002400 */
[----:B------:R3:W-:Y:S01]  /*7e10*/  MUFU.TANH R188, R8 ;  /* 0x0000000800bc7308 */ /* 0x0007e20000002400 */
[----:B-1----:R-:W-:Y:S02]  /*7e20*/  FMUL.FTZ R10, R206, c[0x0][0x2ec] ;  /* 0x0000bb00ce0a7a20 */ /* 0x002fe40000410000 */
[----:B--2---:R-:W-:-:S05]  /*7e30*/  FMUL.FTZ R9, R204, c[0x0][0x2ec] ;  /* 0x0000bb00cc097a20 */ /* 0x004fca0000410000 */
[----:B------:R1:W-:Y:S01]  /*7e40*/  MUFU.TANH R17, R10 ;  /* 0x0000000a00117308 */ /* 0x0003e20000002400 */
[----:B---3--:R-:W-:-:S07]  /*7e50*/  FMUL.FTZ R8, R190, c[0x0][0x2ec] ;  /* 0x0000bb00be087a20 */ /* 0x008fce0000410000 */
[----:B------:R-:W2:Y:S08]  /*7e60*/  MUFU.TANH R9, R9 ;  /* 0x0000000900097308 */ /* 0x000eb00000002400 */
[----:B------:R-:W3:Y:S01]  /*7e70*/  MUFU.TANH R8, R8 ;  /* 0x0000000800087308 */ /* 0x000ee20000002400 */
[----:B-1----:R-:W-:-:S07]  /*7e80*/  FMUL.FTZ R10, R207, c[0x0][0x2ec] ;  /* 0x0000bb00cf0a7a20 */ /* 0x002fce0000410000 */
[----:B------:R1:W-:Y:S01]  /*7e90*/  MUFU.TANH R190, R10 ;  /* 0x0000000a00be7308 */ /* 0x0003e20000002400 */
[----:B--2---:R-:W-:-:S05]  /*7ea0*/  FFMA.FTZ R9, R196, -UR16, R9 ;  /* 0x80000010c4097c23 */ /* 0x004fca0008010009 */
[----:B------:R-:W-:Y:S01]  /*7eb0*/  FSEL R16, R9, -INF , !P0 ;  /* 0xff80000009107808 */ /* 0x000fe20004000000 */
[----:B------:R-:W-:Y:S01]  /*7ec0*/  FFMA.FTZ R9, R25, -UR16, R21 ;  /* 0x8000001019097c23 */ /* 0x000fe20008010015 */
[----:B------:R-:W-:Y:S01]  /*7ed0*/  ISETP.GE.AND P0, PT, R7, R236, PT ;  /* 0x000000ec0700720c */ /* 0x000fe20003f06270 */
[----:B---3--:R-:W-:-:S03]  /*7ee0*/  FFMA.FTZ R8, R197, -UR16, R8 ;  /* 0x80000010c5087c23 */ /* 0x008fc60008010008 */
[C---:B------:R-:W-:Y:S02]  /*7ef0*/  ISETP.LT.OR P0, PT, R7.reuse, R231, P0 ;  /* 0x000000e70700720c */ /* 0x040fe40000701670 */
[----:B------:R-:W-:Y:S01]  /*7f00*/  FSEL R13, R8, -INF , !P1 ;  /* 0xff800000080d7808 */ /* 0x000fe20004800000 */
[----:B------:R-:W-:Y:S01]  /*7f10*/  FMUL.FTZ R8, R200, c[0x0][0x2ec] ;  /* 0x0000bb00c8087a20 */ /* 0x000fe20000410000 */
[C---:B------:R-:W-:Y:S01]  /*7f20*/  ISETP.GE.AND P1, PT, R7.reuse, R237, PT ;  /* 0x000000ed0700720c */ /* 0x040fe20003f26270 */
[----:B-1----:R-:W-:Y:S02]  /*7f30*/  FMUL.FTZ R10, R184, c[0x0][0x2ec] ;  /* 0x0000bb00b80a7a20 */ /* 0x002fe40000410000 */
[----:B------:R1:W-:Y:S01]  /*7f40*/  MUFU.TANH R19, R8 ;  /* 0x0000000800137308 */ /* 0x0003e20000002400 */
[----:B------:R-:W-:Y:S01]  /*7f50*/  ISETP.LT.OR P1, PT, R7, R232, P1 ;  /* 0x000000e80700720c */ /* 0x000fe20000f21670 */
[----:B------:R-:W-:Y:S02]  /*7f60*/  FFMA.FTZ R7, R195, -UR16, R17 ;  /* 0x80000010c3077c23 */ /* 0x000fe40008010011 */
[----:B------:R-:W-:-:S04]  /*7f70*/  FMUL.FTZ R17, R203, c[0x0][0x2ec] ;  /* 0x0000bb00cb117a20 */ /* 0x000fc80000410000 */
[----:B------:R2:W-:Y:S01]  /*7f80*/  MUFU.TANH R189, R10 ;  /* 0x0000000a00bd7308 */ /* 0x0005e20000002400 */
[----:B-1----:R-:W-:-:S07]  /*7f90*/  FMUL.FTZ R8, R201, c[0x0][0x2ec] ;  /* 0x0000bb00c9087a20 */ /* 0x002fce0000410000 */
[----:B------:R1:W-:Y:S01]  /*7fa0*/  MUFU.TANH R184, R8 ;  /* 0x0000000800b87308 */ /* 0x0003e20000002400 */
[----:B--2---:R-:W-:-:S07]  /*7fb0*/  FMUL.FTZ R10, R185, c[0x0][0x2ec] ;  /* 0x0000bb00b90a7a20 */ /* 0x004fce0000410000 */
[----:B------:R2:W-:Y:S01]  /*7fc0*/  MUFU.TANH R199, R10 ;  /* 0x0000000a00c77308 */ /* 0x0005e20000002400 */
[----:B-1----:R-:W-:Y:S02]  /*7fd0*/  FFMA.FTZ R8, R194, -UR16, R188 ;  /* 0x80000010c2087c23 */ /* 0x002fe400080100bc */
[----:B--2---:R-:W-:-:S05]  /*7fe0*/  FMUL.FTZ R10, R186, c[0x0][0x2ec] ;  /* 0x0000bb00ba0a7a20 */ /* 0x004fca0000410000 */
[----:B------:R1:W2:Y:S02]  /*7ff0*/  MUFU.TANH R22, R10 ;  /* 0x0000000a00167308 */ /* 0x0002a40000002400 */
[----:B-1----:R-:W-:-:S06]  /*8000*/  FMUL.FTZ R10, R187, c[0x0][0x2ec] ;  /* 0x0000bb00bb0a7a20 */ /* 0x002fcc0000410000 */
[----:B------:R1:W-:Y:S08]  /*8010*/  MUFU.TANH R187, R17 ;  /* 0x0000001100bb7308 */ /* 0x0003f00000002400 */
[----:B------:R3:W4:Y:S01]  /*8020*/  MUFU.TANH R191, R10 ;  /* 0x0000000a00bf7308 */ /* 0x0007220000002400 */
[----:B-1----:R-:W-:Y:S01]  /*8030*/  FSEL R17, R8, -INF , !P5 ;  /* 0xff80000008117808 */ /* 0x002fe20006800000 */
[----:B--2---:R-:W-:Y:S01]  /*8040*/  FFMA.FTZ R8, R24, -UR16, R22 ;  /* 0x8000001018087c23 */ /* 0x004fe20008010016 */
[----:B------:R-:W-:-:S04]  /*8050*/  ISETP.GE.AND P5, PT, R6, R238, PT ;  /* 0x000000ee0600720c */ /* 0x000fc80003fa6270 */
[----:B------:R-:W-:Y:S01]  /*8060*/  ISETP.LT.OR P5, PT, R6, R233, P5 ;  /* 0x000000e90600720c */ /* 0x000fe20002fa1670 */
[----:B---3--:R-:W-:-:S04]  /*8070*/  FMUL.FTZ R10, R202, c[0x0][0x2ec] ;  /* 0x0000bb00ca0a7a20 */ /* 0x008fc80000410000 */
[----:B------:R1:W2:Y:S02]  /*8080*/  MUFU.TANH R21, R10 ;  /* 0x0000000a00157308 */ /* 0x0002a40000002400 */
[----:B-1----:R-:W-:Y:S01]  /*8090*/  FFMA.FTZ R10, R15, -UR16, R23 ;  /* 0x800000100f0a7c23 */ /* 0x002fe20008010017 */
[----:B------:R-:W-:Y:S01]  /*80a0*/  FSEL R15, R7, -INF , !P6 ;  /* 0xff800000070f7808 */ /* 0x000fe20007000000 */
[----:B------:R-:W-:Y:S01]  /*80b0*/  FMUL.FTZ R7, R180, c[0x0][0x2ec] ;  /* 0x0000bb00b4077a20 */ /* 0x000fe20000410000 */
[----:B------:R-:W-:Y:S01]  /*80c0*/  FSEL R23, R9, -INF , !P4 ;  /* 0xff80000009177808 */ /* 0x000fe20006000000 */
[----:B------:R-:W-:Y:S01]  /*80d0*/  FMUL.FTZ R9, R182, c[0x0][0x2ec] ;  /* 0x0000bb00b6097a20 */ /* 0x000fe20000410000 */
[----:B------:R-:W-:Y:S01]  /*80e0*/  FSEL R25, R10, -INF , !P1 ;  /* 0xff8000000a197808 */ /* 0x000fe20004800000 */
[----:B------:R1:W3:Y:S01]  /*80f0*/  MUFU.TANH R185, R7 ;  /* 0x0000000700b97308 */ /* 0x0002e20000002400 */
[C---:B------:R-:W-:Y:S01]  /*8100*/  ISETP.GE.AND P6, PT, R6.reuse, R239, PT ;  /* 0x000000ef0600720c */ /* 0x040fe20003fc6270 */
[----:B------:R-:W-:Y:S01]  /*8110*/  FMUL.FTZ R10, R183, c[0x0][0x2ec] ;  /* 0x0000bb00b70a7a20 */ /* 0x000fe20000410000 */
[----:B------:R-:W-:-:S02]  /*8120*/  ISETP.GE.AND P4, PT, R6, R237, PT ;  /* 0x000000ed0600720c */ /* 0x000fc40003f86270 */
[C---:B------:R-:W-:Y:S02]  /*8130*/  ISETP.GE.AND P1, PT, R6.reuse, R236, PT ;  /* 0x000000ec0600720c */ /* 0x040fe40003f26270 */
[C---:B------:R-:W-:Y:S01]  /*8140*/  ISETP.LT.OR P6, PT, R6.reuse, R234, P6 ;  /* 0x000000ea0600720c */ /* 0x040fe200037c1670 */
[----:B------:R5:W2:Y:S01]  /*8150*/  MUFU.TANH R180, R9 ;  /* 0x0000000900b47308 */ /* 0x000aa20000002400 */
[C---:B------:R-:W-:Y:S02]  /*8160*/  ISETP.LT.OR P4, PT, R6.reuse, R232, P4 ;  /* 0x000000e80600720c */ /* 0x040fe40002781670 */
[----:B------:R-:W-:Y:S01]  /*8170*/  ISETP.LT.OR P1, PT, R6, R231, P1 ;  /* 0x000000e70600720c */ /* 0x000fe20000f21670 */
[----:B------:R-:W-:Y:S02]  /*8180*/  FFMA.FTZ R6, R193, -UR16, R190 ;  /* 0x80000010c1067c23 */ /* 0x000fe400080100be */
[----:B-1----:R-:W-:-:S03]  /*8190*/  FMUL.FTZ R7, R181, c[0x0][0x2ec] ;  /* 0x0000bb00b5077a20 */ /* 0x002fc60000410000 */
[----:B------:R-:W-:Y:S01]  /*81a0*/  FSEL R24, R6, -INF , !P0 ;  /* 0xff80000006187808 */ /* 0x000fe20004000000 */
[----:B------:R-:W-:Y:S01]  /*81b0*/  FMUL.FTZ R6, R208, c[0x0][0x2ec] ;  /* 0x0000bb00d0067a20 */ /* 0x000fe20000410000 */
[C---:B------:R-:W-:Y:S01]  /*81c0*/  ISETP.GE.AND P0, PT, R5.reuse, R239, PT ;  /* 0x000000ef0500720c */ /* 0x040fe20003f06270 */
[----:B------:R1:W1:Y:S03]  /*81d0*/  MUFU.TANH R188, R7 ;  /* 0x0000000700bc7308 */ /* 0x0002660000002400 */
[C---:B------:R-:W-:Y:S01]  /*81e0*/  ISETP.LT.OR P0, PT, R5.reuse, R234, P0 ;  /* 0x000000ea0500720c */ /* 0x040fe20000701670 */
[----:B-----5:R-:W-:Y:S01]  /*81f0*/  FFMA.FTZ R9, R14, -UR16, R19 ;  /* 0x800000100e097c23 */ /* 0x020fe20008010013 */
[----:B------:R-:W-:Y:S01]  /*8200*/  FSEL R19, R8, -INF , !P5 ;  /* 0xff80000008137808 */ /* 0x000fe20006800000 */
[----:B------:R-:W-:Y:S01]  /*8210*/  FFMA.FTZ R8, R12, -UR16, R184 ;  /* 0x800000100c087c23 */ /* 0x000fe200080100b8 */
[----:B------:R-:W-:Y:S01]  /*8220*/  ISETP.GE.AND P5, PT, R5, R237, PT ;  /* 0x000000ed0500720c */ /* 0x000fe20003fa6270 */
[----:B------:R5:W-:Y:S01]  /*8230*/  MUFU.TANH R186, R10 ;  /* 0x0000000a00ba7308 */ /* 0x000be20000002400 */
[----:B------:R-:W-:-:S02]  /*8240*/  FSEL R22, R9, -INF , !P4 ;  /* 0xff80000009167808 */ /* 0x000fc40006000000 */
[C---:B------:R-:W-:Y:S02]  /*8250*/  ISETP.GE.AND P4, PT, R5.reuse, R236, PT ;  /* 0x000000ec0500720c */ /* 0x040fe40003f86270 */
[C---:B------:R-:W-:Y:S02]  /*8260*/  ISETP.LT.OR P5, PT, R5.reuse, R232, P5 ;  /* 0x000000e80500720c */ /* 0x040fe40002fa1670 */
[----:B------:R-:W-:Y:S01]  /*8270*/  ISETP.LT.OR P4, PT, R5, R231, P4 ;  /* 0x000000e70500720c */ /* 0x000fe20002781670 */
[----:B-1----:R-:W-:Y:S01]  /*8280*/  FFMA.FTZ R7, R192, -UR16, R189 ;  /* 0x80000010c0077c23 */ /* 0x002fe200080100bd */
[----:B------:R1:W1:Y:S04]  /*8290*/  MUFU.TANH R9, R6 ;  /* 0x0000000600097308 */ /* 0x0002680000002400 */
[----:B------:R-:W-:Y:S01]  /*82a0*/  FSEL R14, R7, -INF , !P6 ;  /* 0xff800000070e7808 */ /* 0x000fe20007000000 */
[----:B----4-:R-:W-:Y:S01]  /*82b0*/  FFMA.FTZ R7, R18, -UR16, R191 ;  /* 0x8000001012077c23 */ /* 0x010fe200080100bf */
[----:B------:R-:W-:Y:S01]  /*82c0*/  ISETP.GE.AND P6, PT, R5, R238, PT ;  /* 0x000000ee0500720c */ /* 0x000fe20003fc6270 */
[----:B-----5:R-:W-:-:S03]  /*82d0*/  FMUL.FTZ R10, R210, c[0x0][0x2ec] ;  /* 0x0000bb00d20a7a20 */ /* 0x020fc60000410000 */
[----:B------:R-:W-:Y:S01]  /*82e0*/  ISETP.LT.OR P6, PT, R5, R233, P6 ;  /* 0x000000e90500720c */ /* 0x000fe200037c1670 */
[----:B--2---:R-:W-:Y:S01]  /*82f0*/  FFMA.FTZ R5, R143, -UR16, R21 ;  /* 0x800000108f057c23 */ /* 0x004fe20008010015 */
[----:B------:R-:W-:Y:S01]  /*8300*/  FSEL R21, R8, -INF , !P5 ;  /* 0xff80000008157808 */ /* 0x000fe20006800000 */
[----:B------:R-:W2:Y:S01]  /*8310*/  MUFU.TANH R181, R10 ;  /* 0x0000000a00b57308 */ /* 0x000ea20000002400 */
[----:B------:R-:W-:Y:S01]  /*8320*/  FSEL R18, R7, -INF , !P6 ;  /* 0xff80000007127808 */ /* 0x000fe20007000000 */
[----:B---3--:R-:W-:Y:S01]  /*8330*/  FFMA.FTZ R7, R141, -UR16, R185 ;  /* 0x800000108d077c23 */ /* 0x008fe200080100b9 */
[C---:B------:R-:W-:Y:S01]  /*8340*/  ISETP.GE.AND P6, PT, R4.reuse, R237, PT ;  /* 0x000000ed0400720c */ /* 0x040fe20003fc6270 */
[----:B-1----:R-:W-:Y:S01]  /*8350*/  FMUL.FTZ R6, R209, c[0x0][0x2ec] ;  /* 0x0000bb00d1067a20 */ /* 0x002fe20000410000 */
[C---:B------:R-:W-:Y:S01]  /*8360*/  ISETP.GE.AND P5, PT, R4.reuse, R236, PT ;  /* 0x000000ec0400720c */ /* 0x040fe20003fa6270 */
[----:B------:R-:W-:Y:S01]  /*8370*/  FMUL.FTZ R143, R211, c[0x0][0x2ec] ;  /* 0x0000bb00d38f7a20 */ /* 0x000fe20000410000 */
[C---:B------:R-:W-:Y:S01]  /*8380*/  ISETP.LT.OR P6, PT, R4.reuse, R232, P6 ;  /* 0x000000e80400720c */ /* 0x040fe200037c1670 */
[----:B------:R1:W-:Y:S01]  /*8390*/  MUFU.TANH R182, R6 ;  /* 0x0000000600b67308 */ /* 0x0003e20000002400 */
[----:B------:R-:W-:Y:S01]  /*83a0*/  ISETP.LT.OR P5, PT, R4, R231, P5 ;  /* 0x000000e70400720c */ /* 0x000fe20002fa1670 */
[----:B------:R-:W-:-:S06]  /*83b0*/  FMUL.FTZ R8, R178, c[0x0][0x2ec] ;  /* 0x0000bb00b2087a20 */ /* 0x000fcc0000410000 */
[----:B------:R3:W-:Y:S01]  /*83c0*/  MUFU.TANH R184, R143 ;  /* 0x0000008f00b87308 */ /* 0x0007e20000002400 */
[----:B-1----:R-:W-:Y:S01]  /*83d0*/  FFMA.FTZ R6, R20, -UR16, R199 ;  /* 0x8000001014067c23 */ /* 0x002fe200080100c7 */
[----:B------:R-:W-:Y:S01]  /*83e0*/  FSEL R20, R5, -INF , !P1 ;  /* 0xff80000005147808 */ /* 0x000fe20004800000 */
[----:B------:R-:W-:Y:S01]  /*83f0*/  FMUL.FTZ R5, R176, c[0x0][0x2ec] ;  /* 0x0000bb00b0057a20 */ /* 0x000fe20000410000 */
[----:B------:R-:W-:-:S04]  /*8400*/  ISETP.GE.AND P1, PT, R4, R239, PT ;  /* 0x000000ef0400720c */ /* 0x000fc80003f26270 */
[----:B------:R1:W-:Y:S01]  /*8410*/  MUFU.TANH R176, R8 ;  /* 0x0000000800b07308 */ /* 0x0003e20000002400 */
[----:B------:R-:W-:Y:S01]  /*8420*/  FSEL R12, R6, -INF , !P0 ;  /* 0xff800000060c7808 */ /* 0x000fe20004000000 */
[----:B------:R-:W-:Y:S01]  /*8430*/  FFMA.FTZ R6, R140, -UR16, R180 ;  /* 0x800000108c067c23 */ /* 0x000fe200080100b4 */
[C---:B------:R-:W-:Y:S02]  /*8440*/  ISETP.GE.AND P0, PT, R4.reuse, R238, PT ;  /* 0x000000ee0400720c */ /* 0x040fe40003f06270 */
[C---:B------:R-:W-:Y:S02]  /*8450*/  ISETP.LT.OR P1, PT, R4.reuse, R234, P1 ;  /* 0x000000ea0400720c */ /* 0x040fe40000f21670 */
[----:B------:R-:W-:Y:S01]  /*8460*/  ISETP.LT.OR P0, PT, R4, R233, P0 ;  /* 0x000000e90400720c */ /* 0x000fe20000701670 */
[----:B------:R4:W5:Y:S01]  /*8470*/  MUFU.TANH R183, R5 ;  /* 0x0000000500b77308 */ /* 0x0009620000002400 */
[----:B------:R-:W-:Y:S01]  /*8480*/  FFMA.FTZ R4, R142, -UR16, R187 ;  /* 0x800000108e047c23 */ /* 0x000fe200080100bb */
[----:B------:R-:W-:Y:S01]  /*8490*/  FSEL R142, R7, -INF , !P1 ;  /* 0xff800000078e7808 */ /* 0x000fe20004800000 */
[----:B------:R-:W-:Y:S01]  /*84a0*/  FMUL.FTZ R7, R242, c[0x0][0x2ec] ;  /* 0x0000bb00f2077a20 */ /* 0x000fe20000410000 */
[----:B---3--:R-:W-:Y:S01]  /*84b0*/  FSEL R143, R6, -INF , !P0 ;  /* 0xff800000068f7808 */ /* 0x008fe20004000000 */
[----:B------:R-:W-:Y:S01]  /*84c0*/  FFMA.FTZ R6, R138, -UR16, R188 ;  /* 0x800000108a067c23 */ /* 0x000fe200080100bc */
[----:B------:R-:W-:Y:S01]  /*84d0*/  ISETP.GE.AND P1, PT, R3, R238, PT ;  /* 0x000000ee0300720c */ /* 0x000fe20003f26270 */
[----:B------:R-:W-:Y:S01]  /*84e0*/  FMUL.FTZ R138, R243, c[0x0][0x2ec] ;  /* 0x0000bb00f38a7a20 */ /* 0x000fe20000410000 */
[C---:B------:R-:W-:Y:S01]  /*84f0*/  ISETP.GE.AND P0, PT, R3.reuse, R237, PT ;  /* 0x000000ed0300720c */ /* 0x040fe20003f06270 */
[----:B------:R-:W3:Y:S01]  /*8500*/  MUFU.TANH R7, R7 ;  /* 0x0000000700077308 */ /* 0x000ee20000002400 */
[----:B------:R-:W-:Y:S01]  /*8510*/  ISETP.LT.OR P1, PT, R3, R233, P1 ;  /* 0x000000e90300720c */ /* 0x000fe20000f21670 */
[----:B-1----:R-:W-:Y:S01]  /*8520*/  FMUL.FTZ R8, R179, c[0x0][0x2ec] ;  /* 0x0000bb00b3087a20 */ /* 0x002fe20000410000 */
[C---:B------:R-:W-:Y:S01]  /*8530*/  ISETP.LT.OR P0, PT, R3.reuse, R232, P0 ;  /* 0x000000e80300720c */ /* 0x040fe20000701670 */
[----:B----4-:R-:W-:Y:S01]  /*8540*/  FFMA.FTZ R5, R26, -UR16, R9 ;  /* 0x800000101a057c23 */ /* 0x010fe20008010009 */
[----:B------:R-:W-:Y:S01]  /*8550*/  FSEL R26, R4, -INF , !P4 ;  /* 0xff800000041a7808 */ /* 0x000fe20006000000 */
[----:B------:R-:W-:Y:S01]  /*8560*/  FMUL.FTZ R4, R240, c[0x0][0x2ec] ;  /* 0x0000bb00f0047a20 */ /* 0x000fe20000410000 */
[----:B------:R-:W-:Y:S01]  /*8570*/  ISETP.GE.AND P4, PT, R3, R239, PT ;  /* 0x000000ef0300720c */ /* 0x000fe20003f86270 */
[----:B------:R-:W-:Y:S01]  /*8580*/  FMUL.FTZ R9, R177, c[0x0][0x2ec] ;  /* 0x0000bb00b1097a20 */ /* 0x000fe20000410000 */
[----:B------:R-:W-:Y:S01]  /*8590*/  FSEL R180, R5, -INF , !P6 ;  /* 0xff80000005b47808 */ /* 0x000fe20007000000 */
[----:B------:R1:W4:Y:S01]  /*85a0*/  MUFU.TANH R10, R4 ;  /* 0x00000004000a7308 */ /* 0x0003220000002400 */
[----:B------:R-:W-:Y:S01]  /*85b0*/  ISETP.GE.AND P6, PT, R3, R236, PT ;  /* 0x000000ec0300720c */ /* 0x000fe20003fc6270 */
[----:B------:R-:W-:Y:S01]  /*85c0*/  FFMA.FTZ R5, R133, -UR16, R186 ;  /* 0x8000001085057c23 */ /* 0x000fe200080100ba */
[----:B------:R-:W-:-:S02]  /*85d0*/  ISETP.LT.OR P4, PT, R3, R234, P4 ;  /* 0x000000ea0300720c */ /* 0x000fc40002781670 */
[----:B------:R-:W-:Y:S01]  /*85e0*/  ISETP.LT.OR P6, PT, R3, R231, P6 ;  /* 0x000000e70300720c */ /* 0x000fe200037c1670 */
[----:B--2---:R-:W-:Y:S01]  /*85f0*/  FFMA.FTZ R3, R139, -UR16, R181 ;  /* 0x800000108b037c23 */ /* 0x004fe200080100b5 */
[----:B------:R-:W-:Y:S01]  /*8600*/  FSEL R141, R5, -INF , !P1 ;  /* 0xff800000058d7808 */ /* 0x000fe20004800000 */
[----:B-----5:R-:W-:Y:S01]  /*8610*/  FFMA.FTZ R5, R34, -UR16, R183 ;  /* 0x8000001022057c23 */ /* 0x020fe200080100b7 */
[----:B------:R-:W-:Y:S01]  /*8620*/  FSEL R140, R6, -INF , !P4 ;  /* 0xff800000068c7808 */ /* 0x000fe20006000000 */
[----:B---3--:R-:W-:Y:S01]  /*8630*/  FFMA.FTZ R6, R31, -UR16, R7 ;  /* 0x800000101f067c23 */ /* 0x008fe20008010007 */
[C---:B------:R-:W-:Y:S01]  /*8640*/  ISETP.GE.AND P4, PT, R2.reuse, R238, PT ;  /* 0x000000ee0200720c */ /* 0x040fe20003f86270 */
[----:B------:R-:W2:Y:S01]  /*8650*/  MUFU.TANH R9, R9 ;  /* 0x0000000900097308 */ /* 0x000ea20000002400 */
[C---:B------:R-:W-:Y:S02]  /*8660*/  ISETP.GE.AND P1, PT, R2.reuse, R237, PT ;  /* 0x000000ed0200720c */ /* 0x040fe40003f26270 */
[----:B------:R-:W-:Y:S01]  /*8670*/  ISETP.LT.OR P4, PT, R2, R233, P4 ;  /* 0x000000e90200720c */ /* 0x000fe20002781670 */
[----:B-1----:R-:W-:Y:S01]  /*8680*/  FFMA.FTZ R4, R132, -UR16, R182 ;  /* 0x8000001084047c23 */ /* 0x002fe200080100b6 */
[----:B------:R-:W-:Y:S01]  /*8690*/  FSEL R182, R3, -INF , !P5 ;  /* 0xff80000003b67808 */ /* 0x000fe20006800000 */
[----:B------:R-:W-:Y:S01]  /*86a0*/  FMUL.FTZ R132, R241, c[0x0][0x2ec] ;  /* 0x0000bb00f1847a20 */ /* 0x000fe20000410000 */
[----:B------:R-:W-:Y:S01]  /*86b0*/  ISETP.GE.AND P5, PT, R2, R239, PT ;  /* 0x000000ef0200720c */ /* 0x000fe20003fa6270 */
[----:B------:R-:W1:Y:S01]  /*86c0*/  MUFU.TANH R8, R8 ;  /* 0x0000000800087308 */ /* 0x000e620000002400 */
[----:B------:R-:W-:Y:S01]  /*86d0*/  FSEL R178, R4, -INF , !P0 ;  /* 0xff80000004b27808 */ /* 0x000fe20004000000 */
[----:B------:R-:W-:Y:S01]  /*86e0*/  FFMA.FTZ R4, R33, -UR16, R176 ;  /* 0x8000001021047c23 */ /* 0x000fe200080100b0 */
[----:B------:R-:W-:Y:S01]  /*86f0*/  ISETP.LT.OR P5, PT, R2, R234, P5 ;  /* 0x000000ea0200720c */ /* 0x000fe20002fa1670 */
[----:B----4-:R-:W-:Y:S01]  /*8700*/  FFMA.FTZ R3, R32, -UR16, R10 ;  /* 0x8000001020037c23 */ /* 0x010fe2000801000a */
[----:B------:R-:W-:-:S02]  /*8710*/  ISETP.GE.AND P0, PT, R2, R236, PT ;  /* 0x000000ec0200720c */ /* 0x000fc40003f06270 */
[----:B------:R-:W-:Y:S01]  /*8720*/  FSEL R133, R5, -INF , !P5 ;  /* 0xff80000005857808 */ /* 0x000fe20006800000 */
[----:B------:R-:W3:Y:S01]  /*8730*/  MUFU.TANH R7, R132 ;  /* 0x0000008400077308 */ /* 0x000ee20000002400 */
[C---:B------:R-:W-:Y:S02]  /*8740*/  ISETP.LT.OR P0, PT, R2.reuse, R231, P0 ;  /* 0x000000e70200720c */ /* 0x040fe40000701670 */
[----:B------:R-:W-:Y:S01]  /*8750*/  ISETP.LT.OR P1, PT, R2, R232, P1 ;  /* 0x000000e80200720c */ /* 0x000fe20000f21670 */
[----:B------:R-:W-:Y:S01]  /*8760*/  FFMA.FTZ R2, R35, -UR16, R184 ;  /* 0x8000001023027c23 */ /* 0x000fe200080100b8 */
[----:B------:R-:W-:Y:S02]  /*8770*/  FSEL R183, R6, -INF , !P0 ;  /* 0xff80000006b77808 */ /* 0x000fe40004000000 */
[----:B------:R-:W-:Y:S01]  /*8780*/  PLOP3.LUT P0, PT, PT, PT, UP0, 0x80, 0x0 ;  /* 0x000000000000781c */ /* 0x000fe20003f0f008 */
[----:B------:R-:W4:Y:S01]  /*8790*/  MUFU.TANH R5, R138 ;  /* 0x0000008a00057308 */ /* 0x000f220000002400 */
[----:B------:R-:W-:-:S02]  /*87a0*/  FSEL R181, R2, -INF , !P6 ;  /* 0xff80000002b57808 */ /* 0x000fc40007000000 */
[----:B------:R-:W-:Y:S01]  /*87b0*/  FSEL R139, R4, -INF , !P4 ;  /* 0xff800000048b7808 */ /* 0x000fe20006000000 */
[----:B--2---:R-:W-:Y:S01]  /*87c0*/  FFMA.FTZ R4, R30, -UR16, R9 ;  /* 0x800000101e047c23 */ /* 0x004fe20008010009 */
[----:B------:R-:W-:Y:S01]  /*87d0*/  FSEL R177, R3, -INF , !P1 ;  /* 0xff80000003b17808 */ /* 0x000fe20004800000 */
[----:B-1----:R-:W-:Y:S01]  /*87e0*/  FFMA.FTZ R3, R29, -UR16, R8 ;  /* 0x800000101d037c23 */ /* 0x002fe20008010008 */
[----:B------:R-:W-:Y:S01]  /*87f0*/  ISETP.GE.AND P6, PT, R0, R239, PT ;  /* 0x000000ef0000720c */ /* 0x000fe20003fc6270 */
[----:B---3--:R-:W-:Y:S01]  /*8800*/  FFMA.FTZ R2, R28, -UR16, R7 ;  /* 0x800000101c027c23 */ /* 0x008fe20008010007 */
[C---:B------:R-:W-:Y:S02]  /*8810*/  ISETP.GE.AND P5, PT, R0.reuse, R238, PT ;  /* 0x000000ee0000720c */ /* 0x040fe40003fa6270 */
[C---:B------:R-:W-:Y:S02]  /*8820*/  ISETP.GE.AND P4, PT, R0.reuse, R237, PT ;  /* 0x000000ed0000720c */ /* 0x040fe40003f86270 */
[----:B------:R-:W-:-:S02]  /*8830*/  ISETP.GE.AND P1, PT, R0, R236, PT ;  /* 0x000000ec0000720c */ /* 0x000fc40003f26270 */
[C---:B------:R-:W-:Y:S02]  /*8840*/  ISETP.LT.OR P6, PT, R0.reuse, R234, P6 ;  /* 0x000000ea0000720c */ /* 0x040fe400037c1670 */
[C---:B------:R-:W-:Y:S02]  /*8850*/  ISETP.LT.OR P5, PT, R0.reuse, R233, P5 ;  /* 0x000000e90000720c */ /* 0x040fe40002fa1670 */
[C---:B------:R-:W-:Y:S02]  /*8860*/  ISETP.LT.OR P4, PT, R0.reuse, R232, P4 ;  /* 0x000000e80000720c */ /* 0x040fe40002781670 */
[----:B------:R-:W-:Y:S01]  /*8870*/  ISETP.LT.OR P1, PT, R0, R231, P1 ;  /* 0x000000e70000720c */ /* 0x000fe20000f21670 */
[----:B----4-:R-:W-:Y:S01]  /*8880*/  FFMA.FTZ R0, R27, -UR16, R5 ;  /* 0x800000101b007c23 */ /* 0x010fe20008010005 */
[----:B------:R-:W-:Y:S02]  /*8890*/  FSEL R132, R4, -INF , !P6 ;  /* 0xff80000004847808 */ /* 0x000fe40007000000 */
[----:B------:R-:W-:-:S02]  /*88a0*/  FSEL R138, R3, -INF , !P5 ;  /* 0xff800000038a7808 */ /* 0x000fc40006800000 */
        /* <DEDUP_REMOVED lines=49> */
.L_x_2339:
[----:B------:R-:W-:Y:S05]  /*8bc0*/  BSYNC B0 ;  /* 0x0000000000007941 */ /* 0x000fea0003800000 */
.L_x_2338:
[----:B------:R-:W0:Y:S02]  /*8bd0*/  LDGDEPBAR ;  /* 0x00000000000079af */ /* 0x000e240000000000 */
.L_x_2337:
        /* <DEDUP_REMOVED lines=48> */
[----:B------:R-:W-:Y:S01]  /*8ee0*/  FSEL R3, R3, RZ, P6 ;  /* 0x000000ff03037208 */ /* 0x000fe20003000000 */
[----:B------:R-:W1:Y:S01]  /*8ef0*/  SHFL.BFLY PT, R6, R4, 0x2, 0x1f ;  /* 0x0c401f0004067f89 */ /* 0x000e6200000e0000 */
[----:B------:R-:W-:-:S03]  /*8f00*/  FSETP.NEU.FTZ.AND P5, PT, R206, -INF , PT ;  /* 0xff800000ce00780b */ /* 0x000fc60003fbd000 */
[----:B------:R-:W2:Y:S01]  /*8f10*/  SHFL.BFLY PT, R7, R0, 0x1, 0x1f ;  /* 0x0c201f0000077f89 */ /* 0x000ea200000e0000 */
[--C-:B------:R-:W-:Y:S01]  /*8f20*/  FFMA.FTZ R12, R12, c[0x0][0x23c], -R3.reuse ;  /* 0x00008f000c0c7a23 */ /* 0x100fe20000010803 */
[----:B------:R-:W-:Y:S01]  /*8f30*/  FSEL R2, R2, RZ, P5 ;  /* 0x000000ff02027208 */ /* 0x000fe20002800000 */
[--C-:B------:R-:W-:Y:S02]  /*8f40*/  FFMA.FTZ R14, R14, c[0x0][0x23c], -R3.reuse ;  /* 0x00008f000e0e7a23 */ /* 0x100fe40000010803 */
[----:B------:R3:W-:Y:S01]  /*8f50*/  MUFU.EX2 R191, R12 ;  /* 0x0000000c00bf7308 */ /* 0x0007e20000000800 */
[----:B------:R-:W-:Y:S02]  /*8f60*/  FFMA.FTZ R17, R17, c[0x0][0x23c], -R3 ;  /* 0x00008f0011117a23 */ /* 0x000fe40000010803 */
[--C-:B------:R-:W-:Y:S02]  /*8f70*/  FFMA.FTZ R19, R19, c[0x0][0x23c], -R2.reuse ;  /* 0x00008f0013137a23 */ /* 0x100fe40000010802 */
[----:B------:R-:W-:-:S02]  /*8f80*/  FFMA.FTZ R23, R23, c[0x0][0x23c], -R2 ;  /* 0x00008f0017177a23 */ /* 0x000fc40000010802 */
[--C-:B------:R-:W-:Y:S01]  /*8f90*/  FFMA.FTZ R13, R13, c[0x0][0x23c], -R2.reuse ;  /* 0x00008f000d0d7a23 */ /* 0x100fe20000010802 */
[----:B------:R-:W-:Y:S01]  /*8fa0*/  MUFU.EX2 R188, R19 ;  /* 0x0000001300bc7308 */ /* 0x000fe20000000800 */
[----:B------:R-:W-:Y:S02]  /*8fb0*/  FFMA.FTZ R11, R11, c[0x0][0x23c], -R3 ;  /* 0x00008f000b0b7a23 */ /* 0x000fe40000010803 */
[----:B------:R-:W-:Y:S01]  /*8fc0*/  FFMA.FTZ R18, R18, c[0x0][0x23c], -R2 ;  /* 0x00008f0012127a23 */ /* 0x000fe20000010802 */
[----:B-1----:R-:W-:-:S04]  /*8fd0*/  FMNMX.FTZ R4, R4, R6, !PT ;  /* 0x0000000604047209 */ /* 0x002fc80007810000 */
[----:B------:R-:W-:Y:S01]  /*8fe0*/  MUFU.EX2 R10, R23 ;  /* 0x00000017000a7308 */ /* 0x000fe20000000800 */
[----:B--2---:R-:W-:Y:S01]  /*8ff0*/  FMNMX.FTZ R205, R0, R7, !PT ;  /* 0x0000000700cd7209 */ /* 0x004fe20007810000 */
[----:B------:R-:W1:Y:S03]  /*9000*/  SHFL.BFLY PT, R5, R4, 0x1, 0x1f ;  /* 0x0c201f0004057f89 */ /* 0x000e6600000e0000 */
[C---:B------:R-:W-:Y:S01]  /*9010*/  FSETP.NEU.FTZ.AND P4, PT, R205.reuse, -INF , PT ;  /* 0xff800000cd00780b */ /* 0x040fe20003f9d000 */
[C---:B------:R-:W-:Y:S02]  /*9020*/  FMUL.FTZ R0, R205.reuse, c[0x0][0x23c] ;  /* 0x00008f00cd007a20 */ /* 0x040fe40000410000 */
[----:B------:R-:W-:Y:S01]  /*9030*/  MUFU.EX2 R186, R13 ;  /* 0x0000000d00ba7308 */ /* 0x000fe20000000800 */
[----:B------:R-:W-:Y:S02]  /*9040*/  FSEL R6, R205, RZ, P4 ;  /* 0x000000ffcd067208 */ /* 0x000fe40002000000 */
[----:B------:R-:W-:-:S05]  /*9050*/  FSEL R0, R0, RZ, P4 ;  /* 0x000000ff00007208 */ /* 0x000fca0002000000 */
        /* <DEDUP_REMOVED lines=8> */
[C---:B------:R-:W-:Y:S01]  /*90e0*/  FSETP.NEU.FTZ.AND P1, PT, R204.reuse, -INF , PT ;  /* 0xff800000cc00780b */ /* 0x040fe20003f3d000 */
[----:B---3--:R-:W-:Y:S01]  /*90f0*/  FMUL.FTZ R12, R204, c[0x0][0x23c] ;  /* 0x00008f00cc0c7a20 */ /* 0x008fe20000410000 */
[----:B------:R-:W-:Y:S01]  /*9100*/  FSEL R5, R206, RZ, P5 ;  /* 0x000000ffce057208 */ /* 0x000fe20002800000 */
[----:B------:R-:W-:Y:S01]  /*9110*/  FADD.FTZ R4, R136, -R4 ;  /* 0x8000000488047221 */ /* 0x000fe20000010000 */
[----:B------:R-:W-:Y:S01]  /*9120*/  MUFU.EX2 R185, R22 ;  /* 0x0000001600b97308 */ /* 0x000fe20000000800 */
[----:B------:R-:W-:Y:S02]  /*9130*/  MOV R136, R245 ;  /* 0x000000f500887202 */ /* 0x000fe40000000f00 */
[----:B------:R-:W-:Y:S01]  /*9140*/  FSEL R12, R12, RZ, P1 ;  /* 0x000000ff0c0c7208 */ /* 0x000fe20000800000 */
[----:B--2---:R-:W-:Y:S02]  /*9150*/  FMUL.FTZ R16, R4, c[0x0][0x23c] ;  /* 0x00008f0004107a20 */ /* 0x004fe40000410000 */
[----:B------:R-:W-:-:S02]  /*9160*/  FADD.FTZ R4, R135, -R5 ;  /* 0x8000000587047221 */ /* 0x000fc40000010000 */
[----:B------:R-:W1:Y:S01]  /*9170*/  MUFU.EX2 R184, R21 ;  /* 0x0000001500b87308 */ /* 0x000e620000000800 */
[--C-:B------:R-:W-:Y:S02]  /*9180*/  FFMA.FTZ R15, R15, c[0x0][0x23c], -R12.reuse ;  /* 0x00008f000f0f7a23 */ /* 0x100fe4000001080c */
[----:B------:R-:W-:Y:S02]  /*9190*/  FFMA.FTZ R20, R20, c[0x0][0x23c], -R12 ;  /* 0x00008f0014147a23 */ /* 0x000fe4000001080c */
[----:B------:R-:W-:Y:S02]  /*91a0*/  FADD.FTZ R5, R134, -R6 ;  /* 0x8000000686057221 */ /* 0x000fe40000010000 */
[----:B------:R-:W-:Y:S01]  /*91b0*/  FFMA.FTZ R24, R24, c[0x0][0x23c], -R12 ;  /* 0x00008f0018187a23 */ /* 0x000fe2000001080c */
[----:B------:R2:W-:Y:S01]  /*91c0*/  MUFU.EX2 R249, R15 ;  /* 0x0000000f00f97308 */ /* 0x0005e20000000800 */
[----:B------:R-:W-:-:S07]  /*91d0*/  FMUL.FTZ R5, R5, c[0x0][0x23c] ;  /* 0x00008f0005057a20 */ /* 0x000fce0000410000 */
[----:B------:R3:W-:Y:S01]  /*91e0*/  MUFU.EX2 R250, R20 ;  /* 0x0000001400fa7308 */ /* 0x0007e20000000800 */
[----:B-1----:R-:W-:Y:S01]  /*91f0*/  F2FP.PACK_AB R6, R184, R185 ;  /* 0x000000b9b806723e */ /* 0x002fe200000000ff */
[----:B--2---:R-:W-:Y:S01]  /*9200*/  FMUL.FTZ R15, R4, c[0x0][0x23c] ;  /* 0x00008f00040f7a20 */ /* 0x004fe20000410000 */
[----:B------:R-:W-:-:S05]  /*9210*/  FSEL R4, R204, RZ, P1 ;  /* 0x000000ffcc047208 */ /* 0x000fca0000800000 */
[----:B------:R-:W-:Y:S01]  /*9220*/  MUFU.EX2 R189, R11 ;  /* 0x0000000b00bd7308 */ /* 0x000fe20000000800 */
[----:B------:R-:W-:Y:S01]  /*9230*/  FADD.FTZ R4, R137, -R4 ;  /* 0x8000000489047221 */ /* 0x000fe20000010000 */
[----:B------:R-:W-:Y:S01]  /*9240*/  MOV R137, R10 ;  /* 0x0000000a00897202 */ /* 0x000fe20000000f00 */
[----:B---3--:R-:W1:Y:S02]  /*9250*/  LDSM.16.MT88.4 R20, [R213+0xa000] ;  /* 0x00a00000d514783b */ /* 0x008e640000004200 */
[----:B------:R-:W-:-:S03]  /*9260*/  FMUL.FTZ R4, R4, c[0x0][0x23c] ;  /* 0x00008f0004047a20 */ /* 0x000fc60000410000 */
[----:B------:R-:W2:Y:S01]  /*9270*/  MUFU.EX2 R17, R17 ;  /* 0x0000001100117308 */ /* 0x000ea20000000800 */
[----:B------:R-:W-:-:S07]  /*9280*/  F2FP.PACK_AB R9, R137, R186 ;  /* 0x000000ba8909723e */ /* 0x000fce00000000ff */
[----:B------:R3:W4:Y:S08]  /*9290*/  MUFU.EX2 R13, R4 ;  /* 0x00000004000d7308 */ /* 0x0007300000000800 */
[----:B------:R5:W5:Y:S01]  /*92a0*/  MUFU.EX2 R190, R18 ;  /* 0x0000001200be7308 */ /* 0x000b620000000800 */
[----:B--2---:R-:W-:Y:S01]  /*92b0*/  F2FP.PACK_AB R8, R17, R189 ;  /* 0x000000bd1108723e */ /* 0x004fe200000000ff */
[----:B---3--:R-:W-:-:S06]  /*92c0*/  FFMA.FTZ R4, R26, c[0x0][0x23c], -R12 ;  /* 0x00008f001a047a23 */ /* 0x008fcc000001080c */
[----:B------:R-:W-:Y:S01]  /*92d0*/  MUFU.EX2 R252, R25 ;  /* 0x0000001900fc7308 */ /* 0x000fe20000000800 */
[-C--:B----4-:R-:W-:Y:S02]  /*92e0*/  FMUL.FTZ R150, R150, R13.reuse ;  /* 0x0000000d96967220 */ /* 0x090fe40000410000 */
[-C--:B------:R-:W-:Y:S02]  /*92f0*/  FMUL.FTZ R151, R151, R13.reuse ;  /* 0x0000000d97977220 */ /* 0x080fe40000410000 */
[----:B------:R-:W-:Y:S01]  /*9300*/  FMUL.FTZ R154, R154, R13 ;  /* 0x0000000d9a9a7220 */ /* 0x000fe20000410000 */
[----:B-----5:R-:W-:Y:S02]  /*9310*/  MOV R18, R27 ;  /* 0x0000001b00127202 */ /* 0x020fe40000000f00 */
[----:B------:R2:W-:Y:S01]  /*9320*/  MUFU.EX2 R251, R24 ;  /* 0x0000001800fb7308 */ /* 0x0005e20000000800 */
[----:B------:R-:W-:Y:S01]  /*9330*/  F2FP.PACK_AB R11, R190, R188 ;  /* 0x000000bcbe0b723e */ /* 0x000fe200000000ff */
[-C--:B------:R-:W-:Y:S01]  /*9340*/  FMUL.FTZ R155, R155, R13.reuse ;  /* 0x0000000d9b9b7220 */ /* 0x080fe20000410000 */
[----:B------:R-:W-:Y:S01]  /*9350*/  F2FP.PACK_AB R10, R191, R18 ;  /* 0x00000012bf0a723e */ /* 0x000fe200000000ff */
[----:B------:R-:W-:-:S02]  /*9360*/  FMUL.FTZ R42, R42, R13 ;  /* 0x0000000d2a2a7220 */ /* 0x000fc40000410000 */
[-C--:B------:R-:W-:Y:S02]  /*9370*/  FMUL.FTZ R43, R43, R13.reuse ;  /* 0x0000000d2b2b7220 */ /* 0x080fe40000410000 */
[----:B------:R-:W3:Y:S01]  /*9380*/  MUFU.EX2 R16, R16 ;  /* 0x0000001000107308 */ /* 0x000ee20000000800 */
[-C--:B------:R-:W-:Y:S02]  /*9390*/  FMUL.FTZ R46, R46, R13.reuse ;  /* 0x0000000d2e2e7220 */ /* 0x080fe40000410000 */
[-C--:B------:R-:W-:Y:S02]  /*93a0*/  FMUL.FTZ R47, R47, R13.reuse ;  /* 0x0000000d2f2f7220 */ /* 0x080fe40000410000 */
[-C--:B------:R-:W-:Y:S02]  /*93b0*/  FMUL.FTZ R58, R58, R13.reuse ;  /* 0x0000000d3a3a7220 */ /* 0x080fe40000410000 */
[-C--:B------:R-:W-:Y:S01]  /*93c0*/  FMUL.FTZ R59, R59, R13.reuse ;  /* 0x0000000d3b3b7220 */ /* 0x080fe20000410000 */
[----:B------:R-:W4:Y:S01]  /*93d0*/  MUFU.EX2 R15, R15 ;  /* 0x0000000f000f7308 */ /* 0x000f220000000800 */
[----:B--2---:R-:W-:Y:S01]  /*93e0*/  LDSM.16.MT88.4 R24, [R213+0xb000] ;  /* 0x00b00000d518783b */ /* 0x004fe20000004200 */
[----:B------:R-:W-:-:S02]  /*93f0*/  FMUL.FTZ R166, R166, R13 ;  /* 0x0000000da6a67220 */ /* 0x000fc40000410000 */
[-C--:B------:R-:W-:Y:S02]  /*9400*/  FMUL.FTZ R167, R167, R13.reuse ;  /* 0x0000000da7a77220 */ /* 0x080fe40000410000 */
[----:B------:R-:W-:Y:S02]  /*9410*/  FMUL.FTZ R170, R170, R13 ;  /* 0x0000000daaaa7220 */ /* 0x000fe40000410000 */
[----:B------:R2:W5:Y:S01]  /*9420*/  MUFU.EX2 R14, R5 ;  /* 0x00000005000e7308 */ /* 0x0005620000000800 */
[-C--:B---3--:R-:W-:Y:S02]  /*9430*/  FMUL.FTZ R144, R144, R16.reuse ;  /* 0x0000001090907220 */ /* 0x088fe40000410000 */
[-C--:B------:R-:W-:Y:S02]  /*9440*/  FMUL.FTZ R145, R145, R16.reuse ;  /* 0x0000001091917220 */ /* 0x080fe40000410000 */
[-C--:B------:R-:W-:Y:S02]  /*9450*/  FMUL.FTZ R156, R156, R16.reuse ;  /* 0x000000109c9c7220 */ /* 0x080fe40000410000 */
[----:B------:R-:W-:Y:S01]  /*9460*/  FMUL.FTZ R157, R157, R16 ;  /* 0x000000109d9d7220 */ /* 0x000fe20000410000 */
[----:B------:R3:W3:Y:S01]  /*9470*/  MUFU.EX2 R248, R4 ;  /* 0x0000000400f87308 */ /* 0x0006e20000000800 */
[----:B----4-:R-:W-:-:S02]  /*9480*/  FMUL.FTZ R146, R146, R15 ;  /* 0x0000000f92927220 */ /* 0x010fc40000410000 */
[-C--:B------:R-:W-:Y:S02]  /*9490*/  FMUL.FTZ R147, R147, R15.reuse ;  /* 0x0000000f93937220 */ /* 0x080fe40000410000 */
[-C--:B------:R-:W-:Y:S02]  /*94a0*/  FMUL.FTZ R158, R158, R15.reuse ;  /* 0x0000000f9e9e7220 */ /* 0x080fe40000410000 */
[----:B------:R-:W-:Y:S01]  /*94b0*/  FMUL.FTZ R159, R159, R15 ;  /* 0x0000000f9f9f7220 */ /* 0x000fe20000410000 */
[----:B--2---:R-:W-:Y:S01]  /*94c0*/  F2FP.PACK_AB R5, R251, R249 ;  /* 0x000000f9fb05723e */ /* 0x004fe200000000ff */
[-C--:B-----5:R-:W-:Y:S01]  /*94d0*/  FMUL.FTZ R148, R148, R14.reuse ;  /* 0x0000000e94947220 */ /* 0x0a0fe20000410000 */
[----:B-1----:R-:W-:Y:S01]  /*94e0*/  HMMA.16816.F32 R144, R8, R20, R144 ;  /* 0x000000140890723c */ /* 0x002fe20000001890 */
[-C--:B------:R-:W-:Y:S02]  /*94f0*/  FMUL.FTZ R149, R149, R14.reuse ;  /* 0x0000000e95957220 */ /* 0x080fe40000410000 */
[----:B------:R-:W-:-:S02]  /*9500*/  FMUL.FTZ R152, R152, R14 ;  /* 0x0000000e98987220 */ /* 0x000fc40000410000 */
[-C--:B------:R-:W-:Y:S01]  /*9510*/  FMUL.FTZ R153, R153, R14.reuse ;  /* 0x0000000e99997220 */ /* 0x080fe20000410000 */
[-C--:B---3--:R-:W-:Y:S01]  /*9520*/  F2FP.PACK_AB R4, R252, R19.reuse ;  /* 0x00000013fc04723e */ /* 0x088fe200000000ff */
[----:B------:R-:W-:Y:S01]  /*9530*/  FMUL.FTZ R40, R40, R14 ;  /* 0x0000000e28287220 */ /* 0x000fe20000410000 */
[----:B------:R-:W-:Y:S01]  /*9540*/  F2FP.PACK_AB R7, R248, R250 ;  /* 0x000000faf807723e */ /* 0x000fe200000000ff */
        /* <DEDUP_REMOVED lines=17> */
[----:B------:R-:W-:Y:S01]  /*9660*/  FMUL.FTZ R171, R171, R13 ;  /* 0x0000000dabab7220 */ /* 0x000fe20000410000 */
[----:B------:R-:W-:Y:S01]  /*9670*/  MOV R158, R186 ;  /* 0x000000ba009e7202 */ /* 0x000fe20000000f00 */
[----:B------:R-:W-:-:S02]  /*9680*/  FMUL.FTZ R60, R60, R14 ;  /* 0x0000000e3c3c7220 */ /* 0x000fc40000410000 */
[C---:B------:R-:W-:Y:S01]  /*9690*/  HMMA.16816.F32 R196, R4.reuse, R28, R56 ;  /* 0x0000001c04c4723c */ /* 0x040fe20000001838 */
[----:B------:R-:W2:Y:S01]  /*96a0*/  LDSM.16.MT88.4 R56, [R217+0xb000] ;  /* 0x00b00000d938783b */ /* 0x000ea20000004200 */
        /* <DEDUP_REMOVED lines=20> */
[----:B------:R-:W1:Y:S01]  /*97f0*/  LDSM.16.MT88.4 R40, [R215+0xb000] ;  /* 0x00b00000d728783b */ /* 0x000e620000004200 */
[----:B------:R-:W-:-:S02]  /*9800*/  FMUL.FTZ R91, R91, R13 ;  /* 0x0000000d5b5b7220 */ /* 0x000fc40000410000 */
[-C--:B------:R-:W-:Y:S02]  /*9810*/  FMUL.FTZ R94, R94, R13.reuse ;  /* 0x0000000d5e5e7220 */ /* 0x080fe40000410000 */
[-C--:B------:R-:W-:Y:S02]  /*9820*/  FMUL.FTZ R95, R95, R13.reuse ;  /* 0x0000000d5f5f7220 */ /* 0x080fe40000410000 */
[----:B------:R-:W-:Y:S01]  /*9830*/  HMMA.16816.F32 R200, R4, R22, R44 ;  /* 0x0000001604c8723c */ /* 0x000fe2000000182c */
[----:B------:R-:W3:Y:S01]  /*9840*/  LDSM.16.MT88.4 R44, [R218+0xb000] ;  /* 0x00b00000da2c783b */ /* 0x000ee20000004200 */
        /* <DEDUP_REMOVED lines=14> */
[-C--:B------:R-:W-:Y:S02]  /*9930*/  FMUL.FTZ R124, R124, R14.reuse ;  /* 0x0000000e7c7c7220 */ /* 0x080fe40000410000 */
[----:B------:R-:W-:Y:S02]  /*9940*/  FMUL.FTZ R125, R125, R14 ;  /* 0x0000000e7d7d7220 */ /* 0x000fe40000410000 */
[-C--:B------:R-:W-:Y:S01]  /*9950*/  FMUL.FTZ R126, R126, R13.reuse ;  /* 0x0000000d7e7e7220 */ /* 0x080fe20000410000 */
[----:B--2---:R-:W-:Y:S01]  /*9960*/  HMMA.16816.F32 R120, R4, R56, R120 ;  /* 0x000000380478723c */ /* 0x004fe20000001878 */
        /* <DEDUP_REMOVED lines=14> */
[----:B---3--:R-:W-:Y:S01]  /*9a50*/  HMMA.16816.F32 R104, R4, R44, R104 ;  /* 0x0000002c0468723c */ /* 0x008fe20000001868 */
        /* <DEDUP_REMOVED lines=21> */
[-C--:B------:R-:W-:Y:S01]  /*9bb0*/  FMUL.FTZ R68, R68, R16.reuse ;  /* 0x0000001044447220 */ /* 0x080fe20000410000 */
[----:B------:R-:W-:Y:S01]  /*9bc0*/  MOV R127, R185 ;  /* 0x000000b9007f7202 */ /* 0x000fe20000000f00 */
[----:B------:R-:W-:Y:S01]  /*9bd0*/  FMUL.FTZ R69, R69, R16 ;  /* 0x0000001045457220 */ /* 0x000fe20000410000 */
[----:B------:R-:W-:Y:S01]  /*9be0*/  MOV R126, R184 ;  /* 0x000000b8007e7202 */ /* 0x000fe20000000f00 */
[----:B------:R-:W-:Y:S01]  /*9bf0*/  FMUL.FTZ R70, R70, R15 ;  /* 0x0000000f46467220 */ /* 0x000fe20000410000 */
[----:B------:R-:W-:Y:S01]  /*9c00*/  MOV R6, R157 ;  /* 0x0000009d00067202 */ /* 0x000fe20000000f00 */
[----:B------:R-:W-:Y:S01]  /*9c10*/  FMUL.FTZ R71, R71, R15 ;  /* 0x0000000f47477220 */ /* 0x000fe20000410000 */
[C---:B------:R-:W-:Y:S01]  /*9c20*/  HMMA.16816.F32 R36, R8.reuse, R20, R36 ;  /* 0x000000140824723c */ /* 0x040fe20000001824 */
[-C--:B------:R-:W-:Y:S01]  /*9c30*/  FMUL.FTZ R80, R80, R16.reuse ;  /* 0x0000001050507220 */ /* 0x080fe20000410000 */
[----:B------:R-:W-:Y:S01]  /*9c40*/  MOV R33, R189 ;  /* 0x000000bd00217202 */ /* 0x000fe20000000f00 */
[----:B------:R-:W-:Y:S01]  /*9c50*/  FMUL.FTZ R81, R81, R16 ;  /* 0x0000001051517220 */ /* 0x000fe20000410000 */
[----:B------:R-:W-:Y:S01]  /*9c60*/  MOV R32, R188 ;  /* 0x000000bc00207202 */ /* 0x000fe20000000f00 */
[----:B-1----:R-:W-:Y:S01]  /*9c70*/  FFMA.FTZ R4, R140, c[0x0][0x23c], -R3 ;  /* 0x00008f008c047a23 */ /* 0x002fe20000010803 */
[----:B------:R-:W-:Y:S01]  /*9c80*/  MOV R125, R127 ;  /* 0x0000007f007d7202 */ /* 0x000fe20000000f00 */
[----:B------:R-:W-:Y:S01]  /*9c90*/  FMUL.FTZ R82, R82, R15 ;  /* 0x0000000f52527220 */ /* 0x000fe20000410000 */
[----:B------:R-:W-:Y:S01]  /*9ca0*/  MOV R21, R137 ;  /* 0x0000008900157202 */ /* 0x000fe20000000f00 */
[----:B------:R1:W-:Y:S01]  /*9cb0*/  MUFU.EX2 R246, R4 ;  /* 0x0000000400f67308 */ /* 0x0003e20000000800 */
[----:B------:R-:W-:Y:S01]  /*9cc0*/  FMUL.FTZ R83, R83, R15 ;  /* 0x0000000f53537220 */ /* 0x000fe20000410000 */
[----:B------:R-:W-:Y:S01]  /*9cd0*/  HMMA.16816.F32 R188, R8, R34, R172 ;  /* 0x0000002208bc723c */ /* 0x000fe200000018ac */
[-C--:B------:R-:W-:Y:S01]  /*9ce0*/  FMUL.FTZ R84, R84, R16.reuse ;  /* 0x0000001054547220 */ /* 0x080fe20000410000 */
[----:B------:R-:W-:Y:S01]  /*9cf0*/  MOV R127, R33 ;  /* 0x00000021007f7202 */ /* 0x000fe20000000f00 */
[----:B------:R-:W-:Y:S01]  /*9d00*/  FMUL.FTZ R85, R85, R16 ;  /* 0x0000001055557220 */ /* 0x000fe20000410000 */
[----:B------:R-:W-:Y:S01]  /*9d10*/  LDSM.16.MT88.4 R172, [R215+0xa800] ;  /* 0x00a80000d7ac783b */ /* 0x000fe20000004200 */
[----:B------:R-:W-:-:S02]  /*9d20*/  FMUL.FTZ R86, R86, R15 ;  /* 0x0000000f56567220 */ /* 0x000fc40000410000 */
[-C--:B------:R-:W-:Y:S01]  /*9d30*/  FMUL.FTZ R87, R87, R15.reuse ;  /* 0x0000000f57577220 */ /* 0x080fe20000410000 */
[C---:B------:R-:W-:Y:S01]  /*9d40*/  HMMA.16816.F32 R184, R8.reuse, R22, R48 ;  /* 0x0000001608b8723c */ /* 0x040fe20000001830 */
[-C--:B------:R-:W-:Y:S01]  /*9d50*/  FMUL.FTZ R96, R96, R16.reuse ;  /* 0x0000001060607220 */ /* 0x080fe20000410000 */
[----:B------:R-:W-:Y:S01]  /*9d60*/  LDSM.16.MT88.4 R48, [R218+0xa800] ;  /* 0x00a80000da30783b */ /* 0x000fe20000004200 */
[----:B------:R-:W-:Y:S02]  /*9d70*/  FMUL.FTZ R97, R97, R16 ;  /* 0x0000001061617220 */ /* 0x000fe40000410000 */
[----:B------:R-:W-:Y:S02]  /*9d80*/  FMUL.FTZ R98, R98, R15 ;  /* 0x0000000f62627220 */ /* 0x000fe40000410000 */
[--C-:B-1----:R-:W-:Y:S01]  /*9d90*/  FFMA.FTZ R4, R133, c[0x0][0x23c], -R3.reuse ;  /* 0x00008f0085047a23 */ /* 0x102fe20000010803 */
[----:B------:R-:W-:Y:S01]  /*9da0*/  HMMA.16816.F32 R52, R8, R28, R52 ;  /* 0x0000001c0834723c */ /* 0x000fe20000001834 */
[----:B------:R-:W-:-:S02]  /*9db0*/  FFMA.FTZ R3, R132, c[0x0][0x23c], -R3 ;  /* 0x00008f0084037a23 */ /* 0x000fc40000010803 */
[-C--:B------:R-:W-:Y:S01]  /*9dc0*/  FMUL.FTZ R99, R99, R15.reuse ;  /* 0x0000000f63637220 */ /* 0x080fe20000410000 */
[----:B------:R-:W-:Y:S01]  /*9dd0*/  MUFU.EX2 R247, R4 ;  /* 0x0000000400f77308 */ /* 0x000fe20000000800 */
[-C--:B------:R-:W-:Y:S02]  /*9de0*/  FMUL.FTZ R100, R100, R16.reuse ;  /* 0x0000001064647220 */ /* 0x080fe40000410000 */
[-C--:B------:R-:W-:Y:S01]  /*9df0*/  FMUL.FTZ R101, R101, R16.reuse ;  /* 0x0000001065657220 */ /* 0x080fe20000410000 */
[----:B------:R-:W-:Y:S01]  /*9e00*/  HMMA.16816.F32 R132, R8, R30, R64 ;  /* 0x0000001e0884723c */ /* 0x000fe20000001840 */
[-C--:B------:R-:W-:Y:S01]  /*9e10*/  FMUL.FTZ R102, R102, R15.reuse ;  /* 0x0000000f66667220 */ /* 0x080fe20000410000 */
[----:B------:R-:W-:Y:S01]  /*9e20*/  LDSM.16.MT88.4 R64, [R217+0xa800] ;  /* 0x00a80000d940783b */ /* 0x000fe20000004200 */
[----:B------:R-:W-:Y:S01]  /*9e30*/  FMUL.FTZ R103, R103, R15 ;  /* 0x0000000f67677220 */ /* 0x000fe20000410000 */
[----:B------:R1:W-:Y:S01]  /*9e40*/  MUFU.EX2 R244, R3 ;  /* 0x0000000300f47308 */ /* 0x0003e20000000800 */
        /* <DEDUP_REMOVED lines=13> */
[----:B------:R1:W-:Y:S01]  /*9f20*/  MUFU.EX2 R142, R3 ;  /* 0x00000003008e7308 */ /* 0x0003e20000000800 */
[----:B------:R-:W-:Y:S01]  /*9f30*/  FMUL.FTZ R129, R129, R16 ;  /* 0x0000001081817220 */ /* 0x000fe20000410000 */
[----:B------:R-:W-:Y:S01]  /*9f40*/  LDSM.16.MT88.4 R96, [R215+0xb800] ;  /* 0x00b80000d760783b */ /* 0x000fe20000004200 */
[-C--:B------:R-:W-:Y:S02]  /*9f50*/  FMUL.FTZ R130, R130, R15.reuse ;  /* 0x0000000f82827220 */ /* 0x080fe40000410000 */
[----:B------:R-:W-:-:S02]  /*9f60*/  FMUL.FTZ R131, R131, R15 ;  /* 0x0000000f83837220 */ /* 0x000fc40000410000 */
[C---:B------:R-:W-:Y:S08]  /*9f70*/  HMMA.16816.F32 R100, R8.reuse, R44, R100 ;  /* 0x0000002c0864723c */ /* 0x040ff00000001864 */
[----:B------:R-:W-:Y:S01]  /*9f80*/  HMMA.16816.F32 R116, R8, R56, R116 ;  /* 0x000000380874723c */ /* 0x000fe20000001874 */
[----:B-1----:R-:W-:-:S04]  /*9f90*/  FFMA.FTZ R3, R141, c[0x0][0x23c], -R2 ;  /* 0x00008f008d037a23 */ /* 0x002fc80000010802 */
[----:B------:R1:W-:Y:S02]  /*9fa0*/  MUFU.EX2 R141, R3 ;  /* 0x00000003008d7308 */ /* 0x0003e40000000800 */
[--C-:B-1----:R-:W-:Y:S02]  /*9fb0*/  FFMA.FTZ R3, R139, c[0x0][0x23c], -R2.reuse ;  /* 0x00008f008b037a23 */ /* 0x102fe40000010802 */
[----:B------:R-:W-:-:S04]  /*9fc0*/  FFMA.FTZ R2, R138, c[0x0][0x23c], -R2 ;  /* 0x00008f008a027a23 */ /* 0x000fc80000010802 */
[----:B------:R-:W-:Y:S08]  /*9fd0*/  MUFU.EX2 R143, R3 ;  /* 0x00000003008f7308 */ /* 0x000ff00000000800 */
[----:B------:R1:W-:Y:S02]  /*9fe0*/  MUFU.EX2 R140, R2 ;  /* 0x00000002008c7308 */ /* 0x0003e40000000800 */
[----:B-1----:R-:W-:Y:S01]  /*9ff0*/  FFMA.FTZ R2, R180, c[0x0][0x23c], -R0 ;  /* 0x00008f00b4027a23 */ /* 0x002fe20000010800 */
[----:B------:R-:W-:-:S02]  /*a000*/  MOV R180, R126 ;  /* 0x0000007e00b47202 */ /* 0x000fc40000000f00 */
[----:B------:R-:W-:-:S03]  /*a010*/  MOV R126, R32 ;  /* 0x00000020007e7202 */ /* 0x000fc60000000f00 */
[----:B------:R1:W-:Y:S01]  /*a020*/  MUFU.EX2 R139, R2 ;  /* 0x00000002008b7308 */ /* 0x0003e20000000800 */
[C---:B------:R-:W-:Y:S01]  /*a030*/  HMMA.16816.F32 R32, R8.reuse, R26, R80 ;  /* 0x0000001a0820723c */ /* 0x040fe20000001850 */
[----:B------:R-:W-:Y:S07]  /*a040*/  LDSM.16.MT88.4 R80, [R213+0xb800] ;  /* 0x00b80000d550783b */ /* 0x000fee0000004200 */
[----:B------:R-:W-:Y:S01]  /*a050*/  HMMA.16816.F32 R24, R8, R46, R112 ;  /* 0x0000002e0818723c */ /* 0x000fe20000001870 */
[----:B------:R-:W-:Y:S01]  /*a060*/  LDSM.16.MT88.4 R112, [R218+0xb800] ;  /* 0x00b80000da70783b */ /* 0x000fe20000004200 */
[----:B-1----:R-:W-:Y:S01]  /*a070*/  FFMA.FTZ R2, R178, c[0x0][0x23c], -R0 ;  /* 0x00008f00b2027a23 */ /* 0x002fe20000010800 */
[----:B------:R-:W-:-:S02]  /*a080*/  MOV R178, R7 ;  /* 0x0000000700b27202 */ /* 0x000fc40000000f00 */
[----:B------:R-:W-:Y:S01]  /*a090*/  MOV R7, R159 ;  /* 0x0000009f00077202 */ /* 0x000fe20000000f00 */
[----:B------:R1:W2:Y:S02]  /*a0a0*/  MUFU.EX2 R138, R2 ;  /* 0x00000002008a7308 */ /* 0x0002a40000000800 */
[--C-:B-1----:R-:W-:Y:S01]  /*a0b0*/  FFMA.FTZ R2, R177, c[0x0][0x23c], -R0.reuse ;  /* 0x00008f00b1027a23 */ /* 0x102fe20000010800 */
[----:B------:R-:W-:Y:S01]  /*a0c0*/  MOV R177, R124 ;  /* 0x0000007c00b17202 */ /* 0x000fe20000000f00 */
[----:B------:R-:W-:Y:S01]  /*a0d0*/  FFMA.FTZ R0, R176, c[0x0][0x23c], -R0 ;  /* 0x00008f00b0007a23 */ /* 0x000fe20000010800 */
[----:B------:R-:W-:-:S03]  /*a0e0*/  MOV R124, R19 ;  /* 0x00000013007c7202 */ /* 0x000fc60000000f00 */
[----:B------:R1:W-:Y:S01]  /*a0f0*/  MUFU.EX2 R137, R2 ;  /* 0x0000000200897308 */ /* 0x0003e20000000800 */
[----:B------:R-:W-:Y:S02]  /*a100*/  MOV R176, R125 ;  /* 0x0000007d00b07202 */ /* 0x000fe40000000f00 */
[----:B------:R-:W-:Y:S02]  /*a110*/  MOV R125, R158 ;  /* 0x0000009e007d7202 */ /* 0x000fe40000000f00 */
[----:B------:R-:W-:Y:S02]  /*a120*/  MOV R3, R124 ;  /* 0x0000007c00037202 */ /* 0x000fe40000000f00 */
[----:B--2---:R-:W-:Y:S01]  /*a130*/  F2FP.PACK_AB R124, R138, R139 ;  /* 0x0000008b8a7c723e */ /* 0x004fe200000000ff */
[----:B------:R2:W-:Y:S01]  /*a140*/  MUFU.EX2 R136, R0 ;  /* 0x0000000000887308 */ /* 0x0005e20000000800 */
[--C-:B-1----:R-:W-:Y:S01]  /*a150*/  FFMA.FTZ R2, R179, c[0x0][0x23c], -R12.reuse ;  /* 0x00008f00b3027a23 */ /* 0x102fe2000001080c */
[----:B------:R-:W-:Y:S01]  /*a160*/  MOV R179, R17 ;  /* 0x0000001100b37202 */ /* 0x000fe20000000f00 */
[----:B--2---:R-:W-:Y:S01]  /*a170*/  FFMA.FTZ R0, R182, c[0x0][0x23c], -R12 ;  /* 0x00008f00b6007a23 */ /* 0x004fe2000001080c */
[----:B------:R-:W-:-:S02]  /*a180*/  MOV R182, R126 ;  /* 0x0000007e00b67202 */ /* 0x000fc40000000f00 */
[----:B------:R-:W-:Y:S02]  /*a190*/  MOV R126, R156 ;  /* 0x0000009c007e7202 */ /* 0x000fe40000000f00 */
[----:B------:R1:W-:Y:S01]  /*a1a0*/  MUFU.EX2 R19, R0 ;  /* 0x0000000000137308 */ /* 0x0003e20000000800 */
[----:B------:R-:W2:Y:S01]  /*a1b0*/  LDSM.16.MT88.4 R156, [R213+0xa800] ;  /* 0x00a80000d59c783b */ /* 0x000ea20000004200 */
[----:B-1----:R-:W-:Y:S01]  /*a1c0*/  FFMA.FTZ R0, R181, c[0x0][0x23c], -R12 ;  /* 0x00008f00b5007a23 */ /* 0x002fe2000001080c */
[----:B------:R-:W-:-:S05]  /*a1d0*/  MOV R181, R18 ;  /* 0x0000001200b57202 */ /* 0x000fca0000000f00 */
        /* <DEDUP_REMOVED lines=45> */
[----:B------:R-:W-:Y:S01]  /*a4b0*/  FADD.FTZ R0, R17, R0 ;  /* 0x0000000011007221 */ /* 0x000fe20000010000 */
[----:B------:R-:W-:Y:S01]  /*a4c0*/  MOV R137, R204 ;  /* 0x000000cc00897202 */ /* 0x000fe20000000f00 */
[----:B------:R-:W-:-:S02]  /*a4d0*/  FADD.FTZ R250, R140, R3 ;  /* 0x000000038cfa7221 */ /* 0x000fc40000010000 */
[----:B------:R-:W-:Y:S01]  /*a4e0*/  FADD.FTZ R251, R136, R2 ;  /* 0x0000000288fb7221 */ /* 0x000fe20000010000 */
[----:B------:R-:W-:Y:S01]  /*a4f0*/  MOV R136, R207 ;  /* 0x000000cf00887202 */ /* 0x000fe20000000f00 */
[----:B------:R-:W-:Y:S01]  /*a500*/  FADD.FTZ R248, R12, R0 ;  /* 0x000000000cf87221 */ /* 0x000fe20000010000 */
[-C--:B-1----:R-:W-:Y:S08]  /*a510*/  HMMA.16816.F32 R120, R124, R4.reuse, R120 ;  /* 0x000000047c78723c */ /* 0x082ff00000001878 */
[----:B------:R-:W-:Y:S07]  /*a520*/  HMMA.16816.F32 R116, R128, R4, R116 ;  /* 0x000000048074723c */ /* 0x000fee0000001874 */
        /* <DEDUP_REMOVED lines=10> */
[C---:B------:R-:W-:Y:S04]  /*a5d0*/  HMMA.16816.F32 R44, R124.reuse, R50, R200 ;  /* 0x000000327c2c723c */ /* 0x040fe800000018c8 */
[----:B------:R1:W-:Y:S04]  /*a5e0*/  STL [R1], R244 ;  /* 0x000000f401007387 */ /* 0x0003e80000100800 */
        /* <DEDUP_REMOVED lines=80> */
[----:B------:R-:W-:-:S02]  /*aaf0*/  ISETP.GE.AND P0, PT, R0, R237, PT ;  /* 0x000000ed0000720c */ /* 0x000fc40003f06270 */
[----:B------:R-:W-:Y:S01]  /*ab00*/  @P2 STS.128 [R227+0xb800], RZ ;  /* 0x00b800ffe3002388 */ /* 0x000fe20000000c00 */
[C---:B------:R-:W-:Y:S02]  /*ab10*/  ISETP.GE.AND P6, PT, R0.reuse, R236, PT ;  /* 0x000000ec0000720c */ /* 0x040fe40003fc6270 */
[----:B------:R-:W-:Y:S01]  /*ab20*/  IABS R2, R2 ;  /* 0x0000000200027213 */ /* 0x000fe20000000000 */
[----:B------:R-:W-:Y:S01]  /*ab30*/  @!PT LDS RZ, [RZ] ;  /* 0x00000000fffff984 */ /* 0x000fe20000000800 */
[----:B------:R-:W-:Y:S01]  /*ab40*/  @!PT LDS RZ, [RZ] ;  /* 0x00000000fffff984 */ /* 0x000fe20000000800 */
[----:B------:R-:W-:Y:S01]  /*ab50*/  @!PT LDS RZ, [RZ] ;  /* 0x00000000fffff984 */ /* 0x000fe20000000800 */
[----:B------:R2:W-:Y:S01]  /*ab60*/  @!P2 LDGSTS.E.BYPASS.LTC128B.128 [R227+0xb800], [R4.64+0x80] ;  /* 0x0b80008004e3afae */ /* 0x0005e2000b901d52 */
[C---:B------:R-:W-:Y:S02]  /*ab70*/  ISETP.LT.OR P4, PT, R0.reuse, R234, P4 ;  /* 0x000000ea0000720c */ /* 0x040fe40002781670 */
[C---:B------:R-:W-:Y:S01]  /*ab80*/  ISETP.LT.OR P1, PT, R0.reuse, R233, P1 ;  /* 0x000000e90000720c */ /* 0x040fe20000f21670 */
[----:B------:R-:W-:Y:S01]  /*ab90*/  LDSM.16.M88.4 R16, [R212+0x8000] ;  /* 0x00800000d410783b */ /* 0x000fe20000000200 */
[C---:B------:R-:W-:Y:S02]  /*aba0*/  ISETP.LT.OR P0, PT, R0.reuse, R232, P0 ;  /* 0x000000e80000720c */ /* 0x040fe40000701670 */
[----:B------:R-:W-:Y:S01]  /*abb0*/  ISETP.LT.OR P6, PT, R0, R231, P6 ;  /* 0x000000e70000720c */ /* 0x000fe200037c1670 */
        /* <DEDUP_REMOVED lines=65> */
[----:B------:R-:W3:Y:S04]  /*afd0*/  LDSM.16.M88.4 R16, [R222+0x6000] ;  /* 0x00600000de10783b */ /* 0x000ee80000000200 */
[----:B------:R-:W-:Y:S03]  /*afe0*/  LDSM.16.M88.4 R24, [R221+0x9000] ;  /* 0x00900000dd18783b */ /* 0x000fe60000000200 */
[C---:B--2---:R-:W-:Y:S08]  /*aff0*/  HMMA.16816.F32 R184, R4.reuse, R32, R132 ;  /* 0x0000002004b8723c */ /* 0x044ff00000001884 */
[C---:B------:R-:W-:Y:S08]  /*b000*/  HMMA.16816.F32 R192, R4.reuse, R34, R140 ;  /* 0x0000002204c0723c */ /* 0x040ff0000000188c */
[C---:B------:R-:W-:Y:S08]  /*b010*/  HMMA.16816.F32 R180, R4.reuse, R28, R180 ;  /* 0x0000001c04b4723c */ /* 0x040ff000000018b4 */
[----:B------:R-:W-:Y:S01]  /*b020*/  HMMA.16816.F32 R136, R4, R30, R136 ;  /* 0x0000001e0488723c */ /* 0x000fe20000001888 */
[----:B------:R-:W2:Y:S07]  /*b030*/  LDSM.16.M88.4 R4, [R222+0x4000] ;  /* 0x00400000de04783b */ /* 0x000eae0000000200 */
[C---:B-1----:R-:W-:Y:S08]  /*b040*/  HMMA.16816.F32 R132, R8.reuse, R32, R200 ;  /* 0x000000200884723c */ /* 0x042ff000000018c8 */
[C---:B------:R-:W-:Y:S01]  /*b050*/  HMMA.16816.F32 R176, R8.reuse, R34, R196 ;  /* 0x0000002208b0723c */ /* 0x040fe200000018c4 */
[----:B------:R1:W-:Y:S07]  /*b060*/  I2F R198, R3 ;  /* 0x0000000300c67306 */ /* 0x0003ee0000201400 */
[C---:B------:R-:W-:Y:S01]  /*b070*/  HMMA.16816.F32 R140, R8.reuse, R28, R188 ;  /* 0x0000001c088c723c */ /* 0x040fe200000018bc */
[----:B------:R4:W-:Y:S07]  /*b080*/  I2F R197, R2 ;  /* 0x0000000200c57306 */ /* 0x0009ee0000201400 */
[----:B------:R-:W-:Y:S01]  /*b090*/  HMMA.16816.F32 R8, R8, R30, R12 ;  /* 0x0000001e0808723c */ /* 0x000fe2000000180c */
[--C-:B-1----:R-:W-:Y:S01]  /*b0a0*/  IMAD.IADD R3, R228, 0x1, -R0.reuse ;  /* 0x00000001e4037824 */ /* 0x102fe200078e0a00 */
[----:B------:R-:W-:Y:S04]  /*b0b0*/  LDSM.16.M88.4 R12, [R220+0x6000] ;  /* 0x00600000dc0c783b */ /* 0x000fe80000000200 */
[----:B------:R-:W-:Y:S01]  /*b0c0*/  IABS R3, R3 ;  /* 0x0000000300037213 */ /* 0x000fe20000000000 */
[----:B------:R-:W1:Y:S01]  /*b0d0*/  LDSM.16.M88.4 R28, [R219+0x1000] ;  /* 0x00100000db1c783b */ /* 0x000e620000000200 */
[----:B---3--:R-:W-:Y:S01]  /*b0e0*/  HMMA.16816.F32 R180, R16, R20, R180 ;  /* 0x0000001410b4723c */ /* 0x008fe200000018b4 */
[----:B----4-:R-:W-:Y:S01]  /*b0f0*/  IMAD.IADD R2, R235, 0x1, -R0 ;  /* 0x00000001eb027824 */ /* 0x010fe200078e0a00 */
[----:B------:R3:W-:Y:S04]  /*b100*/  I2F R196, R3 ;  /* 0x0000000300c47306 */ /* 0x0007e80000201400 */
[----:B------:R-:W-:-:S02]  /*b110*/  IABS R2, R2 ;  /* 0x0000000200027213 */ /* 0x000fc40000000000 */
[----:B------:R-:W-:Y:S08]  /*b120*/  HMMA.16816.F32 R136, R16, R22, R136 ;  /* 0x000000161088723c */ /* 0x000ff00000001888 */
[----:B--2---:R-:W-:Y:S01]  /*b130*/  HMMA.16816.F32 R140, R4, R20, R140 ;  /* 0x00000014048c723c */ /* 0x004fe2000000188c */
[----:B---3--:R-:W-:-:S04]  /*b140*/  IMAD.MOV.U32 R3, RZ, RZ, R2 ;  /* 0x000000ffff037224 */ /* 0x008fc800078e0002 */
[----:B------:R2:W-:Y:S03]  /*b150*/  I2F R191, R3 ;  /* 0x0000000300bf7306 */ /* 0x0005e60000201400 */
[C---:B------:R-:W-:Y:S08]  /*b160*/  HMMA.16816.F32 R132, R4.reuse, R24, R132 ;  /* 0x000000180484723c */ /* 0x040ff00000001884 */
[C---:B------:R-:W-:Y:S08]  /*b170*/  HMMA.16816.F32 R176, R4.reuse, R26, R176 ;  /* 0x0000001a04b0723c */ /* 0x040ff000000018b0 */
[----:B------:R-:W-:Y:S01]  /*b180*/  HMMA.16816.F32 R20, R4, R22, R8 ;  /* 0x000000160414723c */ /* 0x000fe20000001808 */
[----:B------:R-:W3:Y:S06]  /*b190*/  LDSM.16.M88.4 R8, [R220+0x4000] ;  /* 0x00400000dc08783b */ /* 0x000eec0000000200 */
[C---:B------:R-:W-:Y:S01]  /*b1a0*/  IADD3 R7, R0.reuse, 0x1, RZ ;  /* 0x0000000100077810 */ /* 0x040fe20007ffe0ff */
[----:B------:R-:W-:Y:S01]  /*b1b0*/  HMMA.16816.F32 R32, R16, R24, R184 ;  /* 0x000000181020723c */ /* 0x000fe200000018b8 */
[----:B------:R-:W-:-:S02]  /*b1c0*/  IADD3 R6, R0, 0x8, RZ ;  /* 0x0000000800067810 */ /* 0x000fc40007ffe0ff */
[----:B------:R-:W-:Y:S01]  /*b1d0*/  IADD3 R5, R0, 0x9, RZ ;  /* 0x0000000900057810 */ /* 0x000fe20007ffe0ff */
[--C-:B------:R-:W-:Y:S01]  /*b1e0*/  IMAD.IADD R4, R230, 0x1, -R7.reuse ;  /* 0x00000001e6047824 */ /* 0x100fe200078e0a07 */
[----:B------:R-:W-:Y:S01]  /*b1f0*/  ISETP.GE.AND P5, PT, R7, R239, PT ;  /* 0x000000ef0700720c */ /* 0x000fe20003fa6270 */
[--C-:B--2---:R-:W-:Y:S02]  /*b200*/  IMAD.IADD R3, R229, 0x1, -R7.reuse ;  /* 0x00000001e5037824 */ /* 0x104fe400078e0a07 */
[----:B------:R-:W-:Y:S01]  /*b210*/  HMMA.16816.F32 R192, R16, R26, R192 ;  /* 0x0000001a10c0723c */ /* 0x000fe200000018c0 */
[----:B------:R-:W2:Y:S01]  /*b220*/  LDSM.16.M88.4 R16, [R219+0x1800] ;  /* 0x00180000db10783b */ /* 0x000ea20000000200 */
[----:B------:R-:W-:Y:S01]  /*b230*/  IABS R2, R4 ;  /* 0x0000000400027213 */ /* 0x000fe20000000000 */
[----:B------:R-:W-:Y:S01]  /*b240*/  IMAD.IADD R4, R235, 0x1, -R7 ;  /* 0x00000001eb047824 */ /* 0x000fe200078e0a07 */
[----:B------:R-:W-:Y:S01]  /*b250*/  IABS R3, R3 ;  /* 0x0000000300037213 */ /* 0x000fe20000000000 */
[----:B------:R-:W-:-:S04]  /*b260*/  DEPBAR.LE SB0, 0x0 ;  /* 0x000080000000791a */ /* 0x000fc80000000000 */
[----:B------:R4:W-:Y:S01]  /*b270*/  I2F R190, R2 ;  /* 0x0000000200be7306 */ /* 0x0009e20000201400 */
[----:B------:R-:W-:-:S06]  /*b280*/  ISETP.LT.OR P5, PT, R7, R234, P5 ;  /* 0x000000ea0700720c */ /* 0x000fcc0002fa1670 */
[C---:B-1----:R-:W-:Y:S01]  /*b290*/  HMMA.16816.F32 R200, R12.reuse, R28, R32 ;  /* 0x0000001c0cc8723c */ /* 0x042fe20000001820 */
[----:B------:R1:W-:Y:S07]  /*b2a0*/  I2F R189, R3 ;  /* 0x0000000300bd7306 */ /* 0x0003ee0000201400 */
[----:B------:R-:W-:Y:S01]  /*b2b0*/  HMMA.16816.F32 R192, R12, R30, R192 ;  /* 0x0000001e0cc0723c */ /* 0x000fe200000018c0 */
[----:B----4-:R-:W-:-:S05]  /*b2c0*/  IMAD.IADD R2, R228, 0x1, -R7 ;  /* 0x00000001e4027824 */ /* 0x010fca00078e0a07 */
[----:B------:R-:W-:Y:S02]  /*b2d0*/  IABS R2, R2 ;  /* 0x0000000200027213 */ /* 0x000fe40000000000 */
[----:B---3--:R-:W-:Y:S03]  /*b2e0*/  HMMA.16816.F32 R184, R8, R28, R132 ;  /* 0x0000001c08b8723c */ /* 0x008fe60000001884 */
[----:B-1----:R-:W-:Y:S01]  /*b2f0*/  IMAD.MOV.U32 R3, RZ, RZ, R2 ;  /* 0x000000ffff037224 */ /* 0x002fe200078e0002 */
[----:B------:R-:W-:-:S03]  /*b300*/  IABS R2, R4 ;  /* 0x0000000400027213 */ /* 0x000fc60000000000 */
[----:B------:R1:W-:Y:S01]  /*b310*/  I2F R25, R3 ;  /* 0x0000000300197306 */ /* 0x0003e20000201400 */
[----:B------:R-:W-:Y:S07]  /*b320*/  HMMA.16816.F32 R176, R8, R30, R176 ;  /* 0x0000001e08b0723c */ /* 0x000fee00000018b0 */
[----:B------:R3:W-:Y:S01]  /*b330*/  I2F R188, R2 ;  /* 0x0000000200bc7306 */ /* 0x0007e20000201400 */
[----:B--2---:R-:W-:Y:S01]  /*b340*/  HMMA.16816.F32 R240, R12, R18, R136 ;  /* 0x000000120cf0723c */ /* 0x004fe20000001888 */
[----:B-1----:R-:W-:-:S07]  /*b350*/  IMAD.IADD R3, R230, 0x1, -R6 ;  /* 0x00000001e6037824 */ /* 0x002fce00078e0a06 */
[----:B------:R-:W-:Y:S01]  /*b360*/  HMMA.16816.F32 R208, R12, R16, R180 ;  /* 0x000000100cd0723c */ /* 0x000fe200000018b4 */
[----:B------:R-:W-:Y:S01]  /*b370*/  IABS R3, R3 ;  /* 0x0000000300037213 */ /* 0x000fe20000000000 */
[----:B---3--:R-:W-:-:S06]  /*b380*/  IMAD.IADD R2, R229, 0x1, -R6 ;  /* 0x00000001e5027824 */ /* 0x008fcc00078e0a06 */
[C---:B------:R-:W-:Y:S01]  /*b390*/  HMMA.16816.F32 R180, R8.reuse, R18, R20 ;  /* 0x0000001208b4723c */ /* 0x040fe20000001814 */
[----:B------:R-:W-:Y:S01]  /*b3a0*/  IMAD.MOV.U32 R4, RZ, RZ, R3 ;  /* 0x000000ffff047224 */ /* 0x000fe200078e0003 */
[----:B------:R-:W-:Y:S01]  /*b3b0*/  IABS R3, R2 ;  /* 0x0000000200037213 */ /* 0x000fe20000000000 */
[----:B------:R-:W-:Y:S02]  /*b3c0*/  IMAD.IADD R2, R228, 0x1, -R6 ;  /* 0x00000001e4027824 */ /* 0x000fe400078e0a06 */
[----:B------:R1:W-:Y:S03]  /*b3d0*/  I2F R139, R4 ;  /* 0x00000004008b7306 */ /* 0x0003e60000201400 */
[----:B------:R-:W-:Y:S01]  /*b3e0*/  HMMA.16816.F32 R140, R8, R16, R140 ;  /* 0x00000010088c723c */ /* 0x000fe2000000188c */
[----:B------:R-:W-:-:S04]  /*b3f0*/  IABS R2, R2 ;  /* 0x0000000200027213 */ /* 0x000fc80000000000 */
[----:B------:R2:W-:Y:S02]  /*b400*/  I2F R26, R3 ;  /* 0x00000003001a7306 */ /* 0x0005e40000201400 */
[C---:B------:R-:W-:Y:S02]  /*b410*/  IMAD.IADD R8, R235.reuse, 0x1, -R5 ;  /* 0x00000001eb087824 */ /* 0x040fe400078e0a05 */
[----:B------:R-:W-:Y:S02]  /*b420*/  FMUL.FTZ R11, R184, c[0x0][0x2ec] ;  /* 0x0000bb00b80b7a20 */ /* 0x000fe40000410000 */
[----:B-1----:R-:W-:-:S04]  /*b430*/  IMAD.IADD R4, R235, 0x1, -R6 ;  /* 0x00000001eb047824 */ /* 0x002fc800078e0a06 */
[----:B------:R-:W1:Y:S01]  /*b440*/  MUFU.TANH R11, R11 ;  /* 0x0000000b000b7308 */ /* 0x000e620000002400 */
[----:B--2---:R-:W-:Y:S01]  /*b450*/  IMAD.MOV.U32 R3, RZ, RZ, R2 ;  /* 0x000000ffff037224 */ /* 0x004fe200078e0002 */
[----:B------:R-:W-:Y:S01]  /*b460*/  IABS R2, R4 ;  /* 0x0000000400027213 */ /* 0x000fe20000000000 */
[----:B------:R-:W-:-:S05]  /*b470*/  IMAD.IADD R4, R230, 0x1, -R5 ;  /* 0x00000001e6047824 */ /* 0x000fca00078e0a05 */
[----:B------:R2:W-:Y:S01]  /*b480*/  I2F R15, R3 ;  /* 0x00000003000f7306 */ /* 0x0005e20000201400 */
[----:B-1----:R-:W-:-:S05]  /*b490*/  FFMA.FTZ R11, R198, -UR16, R11 ;  /* 0x80000010c60b7c23 */ /* 0x002fca000801000b */
[----:B------:R-:W-:Y:S01]  /*b4a0*/  FSEL R11, R11, -INF , !P4 ;  /* 0xff8000000b0b7808 */ /* 0x000fe20006000000 */
[----:B------:R-:W-:Y:S01]  /*b4b0*/  BAR.SYNC.DEFER_BLOCKING 0x0 ;  /* 0x0000000000007b1d */ /* 0x000fe20000010000 */
        /* <DEDUP_REMOVED lines=114> */
[----:B-1----:R-:W-:Y:S02]  /*bbe0*/  FMUL.FTZ R8, R193, c[0x0][0x2ec] ;  /* 0x0000bb00c1087a20 */ /* 0x002fe40000410000 */
[----:B--2---:R-:W-:-:S05]  /*bbf0*/  FMUL.FTZ R10, R177, c[0x0][0x2ec] ;  /* 0x0000bb00b10a7a20 */ /* 0x004fca0000410000 */
[----:B------:R1:W-:Y:S02]  /*bc00*/  MUFU.TANH R199, R10 ;  /* 0x0000000a00c77308 */ /* 0x0003e40000002400 */
[----:B-1----:R-:W-:-:S06]  /*bc10*/  FMUL.FTZ R10, R178, c[0x0][0x2ec] ;  /* 0x0000bb00b20a7a20 */ /* 0x002fcc0000410000 */
[----:B------:R-:W-:Y:S08]  /*bc20*/  MUFU.TANH R178, R16 ;  /* 0x0000001000b27308 */ /* 0x000ff00000002400 */
[----:B------:R1:W2:Y:S02]  /*bc30*/  MUFU.TANH R22, R10 ;  /* 0x0000000a00167308 */ /* 0x0002a40000002400 */
[----:B-1----:R-:W-:-:S06]  /*bc40*/  FMUL.FTZ R10, R179, c[0x0][0x2ec] ;  /* 0x0000bb00b30a7a20 */ /* 0x002fcc0000410000 */
[----:B------:R1:W3:Y:S08]  /*bc50*/  MUFU.TANH R179, R8 ;  /* 0x0000000800b37308 */ /* 0x0002f00000002400 */
[----:B------:R4:W5:Y:S01]  /*bc60*/  MUFU.TANH R187, R10 ;  /* 0x0000000a00bb7308 */ /* 0x0009620000002400 */
[----:B-1----:R-:W-:-:S05]  /*bc70*/  FFMA.FTZ R8, R190, -UR16, R184 ;  /* 0x80000010be087c23 */ /* 0x002fca00080100b8 */
[----:B------:R-:W-:Y:S01]  /*bc80*/  FSEL R16, R8, -INF , !P5 ;  /* 0xff80000008107808 */ /* 0x000fe20006800000 */
[----:B--2---:R-:W-:Y:S01]  /*bc90*/  FFMA.FTZ R8, R26, -UR16, R22 ;  /* 0x800000101a087c23 */ /* 0x004fe20008010016 */
[----:B------:R-:W-:Y:S01]  /*bca0*/  ISETP.GE.AND P5, PT, R6, R238, PT ;  /* 0x000000ee0600720c */ /* 0x000fe20003fa6270 */
[----:B----4-:R-:W-:-:S03]  /*bcb0*/  FMUL.FTZ R10, R194, c[0x0][0x2ec] ;  /* 0x0000bb00c20a7a20 */ /* 0x010fc60000410000 */
[----:B------:R-:W-:Y:S01]  /*bcc0*/  ISETP.LT.OR P5, PT, R6, R233, P5 ;  /* 0x000000e90600720c */ /* 0x000fe20002fa1670 */
[----:B------:R1:W2:Y:S02]  /*bcd0*/  MUFU.TANH R176, R10 ;  /* 0x0000000a00b07308 */ /* 0x0002a40000002400 */
[----:B-1----:R-:W-:Y:S01]  /*bce0*/  FFMA.FTZ R10, R25, -UR16, R20 ;  /* 0x80000010190a7c23 */ /* 0x002fe20008010014 */
[----:B------:R-:W-:Y:S01]  /*bcf0*/  FSEL R25, R7, -INF , !P6 ;  /* 0xff80000007197808 */ /* 0x000fe20007000000 */
[----:B------:R-:W-:Y:S01]  /*bd00*/  FMUL.FTZ R7, R140, c[0x0][0x2ec] ;  /* 0x0000bb008c077a20 */ /* 0x000fe20000410000 */
[----:B------:R-:W-:Y:S01]  /*bd10*/  FSEL R20, R9, -INF , !P4 ;  /* 0xff80000009147808 */ /* 0x000fe20006000000 */
[----:B------:R-:W-:Y:S01]  /*bd20*/  FMUL.FTZ R9, R142, c[0x0][0x2ec] ;  /* 0x0000bb008e097a20 */ /* 0x000fe20000410000 */
[----:B------:R-:W-:Y:S01]  /*bd30*/  FSEL R23, R10, -INF , !P1 ;  /* 0xff8000000a177808 */ /* 0x000fe20004800000 */
[----:B------:R1:W4:Y:S01]  /*bd40*/  MUFU.TANH R177, R7 ;  /* 0x0000000700b17308 */ /* 0x0003220000002400 */
[C---:B------:R-:W-:Y:S01]  /*bd50*/  ISETP.GE.AND P6, PT, R6.reuse, R239, PT ;  /* 0x000000ef0600720c */ /* 0x040fe20003fc6270 */
[----:B------:R-:W-:Y:S01]  /*bd60*/  FMUL.FTZ R10, R143, c[0x0][0x2ec] ;  /* 0x0000bb008f0a7a20 */ /* 0x000fe20000410000 */
[----:B------:R-:W-:-:S02]  /*bd70*/  ISETP.GE.AND P4, PT, R6, R237, PT ;  /* 0x000000ed0600720c */ /* 0x000fc40003f86270 */
[C---:B------:R-:W-:Y:S02]  /*bd80*/  ISETP.GE.AND P1, PT, R6.reuse, R236, PT ;  /* 0x000000ec0600720c */ /* 0x040fe40003f26270 */
[C---:B------:R-:W-:Y:S01]  /*bd90*/  ISETP.LT.OR P6, PT, R6.reuse, R234, P6 ;  /* 0x000000ea0600720c */ /* 0x040fe200037c1670 */
[----:B------:R2:W-:Y:S01]  /*bda0*/  MUFU.TANH R143, R10 ;  /* 0x0000000a008f7308 */ /* 0x0005e20000002400 */
[C---:B------:R-:W-:Y:S02]  /*bdb0*/  ISETP.LT.OR P4, PT, R6.reuse, R232, P4 ;  /* 0x000000e80600720c */ /* 0x040fe40002781670 */
[----:B------:R-:W-:Y:S01]  /*bdc0*/  ISETP.LT.OR P1, PT, R6, R231, P1 ;  /* 0x000000e70600720c */ /* 0x000fe20000f21670 */
[----:B------:R-:W-:Y:S02]  /*bdd0*/  FFMA.FTZ R6, R188, -UR16, R186 ;  /* 0x80000010bc067c23 */ /* 0x000fe400080100ba */
[----:B-1----:R-:W-:-:S03]  /*bde0*/  FMUL.FTZ R7, R141, c[0x0][0x2ec] ;  /* 0x0000bb008d077a20 */ /* 0x002fc60000410000 */
[----:B------:R-:W-:Y:S01]  /*bdf0*/  FSEL R26, R6, -INF , !P0 ;  /* 0xff800000061a7808 */ /* 0x000fe20004000000 */
[----:B------:R1:W-:Y:S01]  /*be00*/  MUFU.TANH R141, R9 ;  /* 0x00000009008d7308 */ /* 0x0003e20000002400 */
[----:B------:R-:W-:Y:S01]  /*be10*/  FMUL.FTZ R6, R208, c[0x0][0x2ec] ;  /* 0x0000bb00d0067a20 */ /* 0x000fe20000410000 */
[----:B------:R-:W-:-:S04]  /*be20*/  ISETP.GE.AND P0, PT, R5, R239, PT ;  /* 0x000000ef0500720c */ /* 0x000fc80003f06270 */
[----:B------:R-:W-:Y:S01]  /*be30*/  ISETP.LT.OR P0, PT, R5, R234, P0 ;  /* 0x000000ea0500720c */ /* 0x000fe20000701670 */
[----:B--2---:R-:W-:Y:S01]  /*be40*/  FMUL.FTZ R10, R210, c[0x0][0x2ec] ;  /* 0x0000bb00d20a7a20 */ /* 0x004fe20000410000 */
[----:B------:R2:W-:Y:S01]  /*be50*/  MUFU.TANH R186, R7 ;  /* 0x0000000700ba7308 */ /* 0x0005e20000002400 */
[----:B-1----:R-:W-:Y:S01]  /*be60*/  FFMA.FTZ R9, R15, -UR16, R19 ;  /* 0x800000100f097c23 */ /* 0x002fe20008010013 */
[----:B------:R-:W-:Y:S01]  /*be70*/  FSEL R19, R8, -INF , !P5 ;  /* 0xff80000008137808 */ /* 0x000fe20006800000 */
[----:B---3--:R-:W-:Y:S01]  /*be80*/  FFMA.FTZ R8, R13, -UR16, R179 ;  /* 0x800000100d087c23 */ /* 0x008fe200080100b3 */
[----:B------:R-:W-:-:S04]  /*be90*/  ISETP.GE.AND P5, PT, R5, R237, PT ;  /* 0x000000ed0500720c */ /* 0x000fc80003fa6270 */
[----:B------:R-:W-:Y:S01]  /*bea0*/  MUFU.TANH R140, R10 ;  /* 0x0000000a008c7308 */ /* 0x000fe20000002400 */
[----:B------:R-:W-:Y:S02]  /*beb0*/  FSEL R22, R9, -INF , !P4 ;  /* 0xff80000009167808 */ /* 0x000fe40006000000 */
[----:B------:R-:W-:Y:S01]  /*bec0*/  ISETP.GE.AND P4, PT, R5, R236, PT ;  /* 0x000000ec0500720c */ /* 0x000fe20003f86270 */
[----:B--2---:R-:W-:Y:S01]  /*bed0*/  FFMA.FTZ R7, R139, -UR16, R185 ;  /* 0x800000108b077c23 */ /* 0x004fe200080100b9 */
[----:B------:R-:W-:Y:S01]  /*bee0*/  ISETP.LT.OR P5, PT, R5, R232, P5 ;  /* 0x000000e80500720c */ /* 0x000fe20002fa1670 */
[----:B------:R-:W-:Y:S01]  /*bef0*/  FMUL.FTZ R139, R211, c[0x0][0x2ec] ;  /* 0x0000bb00d38b7a20 */ /* 0x000fe20000410000 */
[----:B------:R-:W-:Y:S01]  /*bf00*/  ISETP.LT.OR P4, PT, R5, R231, P4 ;  /* 0x000000e70500720c */ /* 0x000fe20002781670 */
[----:B------:R1:W2:Y:S01]  /*bf10*/  MUFU.TANH R9, R6 ;  /* 0x0000000600097308 */ /* 0x0002a20000002400 */
[----:B------:R-:W-:Y:S01]  /*bf20*/  FSEL R15, R7, -INF , !P6 ;  /* 0xff800000070f7808 */ /* 0x000fe20007000000 */
[----:B-----5:R-:W-:Y:S01]  /*bf30*/  FFMA.FTZ R7, R18, -UR16, R187 ;  /* 0x8000001012077c23 */ /* 0x020fe200080100bb */
[----:B------:R-:W-:-:S04]  /*bf40*/  ISETP.GE.AND P6, PT, R5, R238, PT ;  /* 0x000000ee0500720c */ /* 0x000fc80003fc6270 */
[----:B------:R-:W-:Y:S01]  /*bf50*/  ISETP.LT.OR P6, PT, R5, R233, P6 ;  /* 0x000000e90500720c */ /* 0x000fe200037c1670 */
[----:B------:R-:W-:Y:S01]  /*bf60*/  FFMA.FTZ R5, R24, -UR16, R176 ;  /* 0x8000001018057c23 */ /* 0x000fe200080100b0 */
[----:B------:R-:W-:Y:S02]  /*bf70*/  MUFU.TANH R139, R139 ;  /* 0x0000008b008b7308 */ /* 0x000fe40000002400 */
[----:B------:R-:W-:Y:S01]  /*bf80*/  FSEL R18, R7, -INF , !P6 ;  /* 0xff80000007127808 */ /* 0x000fe20007000000 */
[----:B----4-:R-:W-:Y:S01]  /*bf90*/  FFMA.FTZ R7, R137, -UR16, R177 ;  /* 0x8000001089077c23 */ /* 0x010fe200080100b1 */
[----:B------:R-:W-:Y:S01]  /*bfa0*/  FSEL R24, R5, -INF , !P1 ;  /* 0xff80000005187808 */ /* 0x000fe20004800000 */
[----:B------:R-:W-:Y:S01]  /*bfb0*/  FMUL.FTZ R5, R180, c[0x0][0x2ec] ;  /* 0x0000bb00b4057a20 */ /* 0x000fe20000410000 */
[C---:B------:R-:W-:Y:S01]  /*bfc0*/  ISETP.GE.AND P1, PT, R4.reuse, R239, PT ;  /* 0x000000ef0400720c */ /* 0x040fe20003f26270 */
[----:B-1----:R-:W-:Y:S01]  /*bfd0*/  FMUL.FTZ R6, R209, c[0x0][0x2ec] ;  /* 0x0000bb00d1067a20 */ /* 0x002fe20000410000 */
[C---:B------:R-:W-:Y:S01]  /*bfe0*/  ISETP.GE.AND P6, PT, R4.reuse, R237, PT ;  /* 0x000000ed0400720c */ /* 0x040fe20003fc6270 */
[----:B------:R2:W1:Y:S01]  /*bff0*/  MUFU.TANH R137, R5 ;  /* 0x0000000500897308 */ /* 0x0004620000002400 */
[----:B------:R-:W-:-:S02]  /*c000*/  ISETP.LT.OR P1, PT, R4, R234, P1 ;  /* 0x000000ea0400720c */ /* 0x000fc40000f21670 */
[----:B------:R-:W-:-:S05]  /*c010*/  ISETP.LT.OR P6, PT, R4, R232, P6 ;  /* 0x000000e80400720c */ /* 0x000fca00037c1670 */
[----:B------:R3:W-:Y:S01]  /*c020*/  MUFU.TANH R142, R6 ;  /* 0x00000006008e7308 */ /* 0x0007e20000002400 */
[----:B--2---:R-:W-:Y:S02]  /*c030*/  FFMA.FTZ R5, R27, -UR16, R9 ;  /* 0x800000101b057c23 */ /* 0x004fe40008010009 */
[----:B------:R-:W-:-:S03]  /*c040*/  FMUL.FTZ R9, R181, c[0x0][0x2ec] ;  /* 0x0000bb00b5097a20 */ /* 0x000fc60000410000 */
[----:B------:R-:W-:Y:S01]  /*c050*/  FSEL R184, R5, -INF , !P6 ;  /* 0xff80000005b87808 */ /* 0x000fe20007000000 */
[----:B------:R-:W-:Y:S01]  /*c060*/  FFMA.FTZ R5, R133, -UR16, R143 ;  /* 0x8000001085057c23 */ /* 0x000fe2000801008f */
[-C--:B------:R-:W-:Y:S01]  /*c070*/  ISETP.GE.AND P6, PT, R3, R236.reuse, PT ;  /* 0x000000ec0300720c */ /* 0x080fe20003fc6270 */
[----:B---3--:R-:W-:Y:S01]  /*c080*/  FFMA.FTZ R6, R21, -UR16, R199 ;  /* 0x8000001015067c23 */ /* 0x008fe200080100c7 */
[----:B------:R-:W-:Y:S01]  /*c090*/  FSEL R21, R8, -INF , !P5 ;  /* 0xff80000008157808 */ /* 0x000fe20006800000 */
[----:B------:R-:W-:Y:S01]  /*c0a0*/  FMUL.FTZ R8, R182, c[0x0][0x2ec] ;  /* 0x0000bb00b6087a20 */ /* 0x000fe20000410000 */
[----:B------:R-:W-:Y:S01]  /*c0b0*/  ISETP.GE.AND P5, PT, R4, R236, PT ;  /* 0x000000ec0400720c */ /* 0x000fe20003fa6270 */
[----:B------:R-:W-:Y:S01]  /*c0c0*/  MUFU.TANH R9, R9 ;  /* 0x0000000900097308 */ /* 0x000fe20000002400 */
[----:B------:R-:W-:Y:S01]  /*c0d0*/  FSEL R13, R6, -INF , !P0 ;  /* 0xff800000060d7808 */ /* 0x000fe20004000000 */
[----:B------:R-:W-:Y:S01]  /*c0e0*/  FFMA.FTZ R6, R136, -UR16, R141 ;  /* 0x8000001088067c23 */ /* 0x000fe2000801008d */
[----:B------:R-:W-:-:S02]  /*c0f0*/  ISETP.GE.AND P0, PT, R4, R238, PT ;  /* 0x000000ee0400720c */ /* 0x000fc40003f06270 */
[C---:B------:R-:W-:Y:S02]  /*c100*/  ISETP.LT.OR P5, PT, R4.reuse, R231, P5 ;  /* 0x000000e70400720c */ /* 0x040fe40002fa1670 */
[----:B------:R-:W-:Y:S01]  /*c110*/  ISETP.LT.OR P0, PT, R4, R233, P0 ;  /* 0x000000e90400720c */ /* 0x000fe20000701670 */
[----:B------:R-:W-:Y:S01]  /*c120*/  FFMA.FTZ R4, R138, -UR16, R178 ;  /* 0x800000108a047c23 */ /* 0x000fe200080100b2 */
[----:B------:R-:W-:Y:S01]  /*c130*/  FSEL R178, R7, -INF , !P1 ;  /* 0xff80000007b27808 */ /* 0x000fe20004800000 */
[----:B------:R-:W-:Y:S01]  /*c140*/  FMUL.FTZ R7, R242, c[0x0][0x2ec] ;  /* 0x0000bb00f2077a20 */ /* 0x000fe20000410000 */
[----:B------:R-:W-:Y:S01]  /*c150*/  FSEL R179, R6, -INF , !P0 ;  /* 0xff80000006b37808 */ /* 0x000fe20004000000 */
[----:B------:R2:W-:Y:S01]  /*c160*/  MUFU.TANH R136, R8 ;  /* 0x0000000800887308 */ /* 0x0005e20000002400 */
[----:B------:R-:W-:Y:S01]  /*c170*/  FSEL R27, R4, -INF , !P4 ;  /* 0xff800000041b7808 */ /* 0x000fe20006000000 */
[----:B------:R-:W-:Y:S01]  /*c180*/  FMUL.FTZ R4, R240, c[0x0][0x2ec] ;  /* 0x0000bb00f0047a20 */ /* 0x000fe20000410000 */
[C---:B------:R-:W-:Y:S01]  /*c190*/  ISETP.GE.AND P4, PT, R3.reuse, R239, PT ;  /* 0x000000ef0300720c */ /* 0x040fe20003f86270 */
[----:B------:R-:W-:Y:S01]  /*c1a0*/  FFMA.FTZ R6, R134, -UR16, R186 ;  /* 0x8000001086067c23 */ /* 0x000fe200080100ba */
[----:B------:R-:W-:Y:S01]  /*c1b0*/  ISETP.GE.AND P1, PT, R3, R238, PT ;  /* 0x000000ee0300720c */ /* 0x000fe20003f26270 */
[----:B------:R-:W-:Y:S01]  /*c1c0*/  FMUL.FTZ R134, R243, c[0x0][0x2ec] ;  /* 0x0000bb00f3867a20 */ /* 0x000fe20000410000 */
[C---:B------:R-:W-:Y:S01]  /*c1d0*/  ISETP.GE.AND P0, PT, R3.reuse, R237, PT ;  /* 0x000000ed0300720c */ /* 0x040fe20003f06270 */
[----:B------:R-:W3:Y:S01]  /*c1e0*/  MUFU.TANH R7, R7 ;  /* 0x0000000700077308 */ /* 0x000ee20000002400 */
[----:B------:R-:W-:-:S02]  /*c1f0*/  ISETP.LT.OR P4, PT, R3, R234, P4 ;  /* 0x000000ea0300720c */ /* 0x000fc40002781670 */
[C---:B------:R-:W-:Y:S02]  /*c200*/  ISETP.LT.OR P1, PT, R3.reuse, R233, P1 ;  /* 0x000000e90300720c */ /* 0x040fe40000f21670 */
[C---:B------:R-:W-:Y:S02]  /*c210*/  ISETP.LT.OR P0, PT, R3.reuse, R232, P0 ;  /* 0x000000e80300720c */ /* 0x040fe40000701670 */
[----:B------:R-:W-:Y:S01]  /*c220*/  ISETP.LT.OR P6, PT, R3, R231, P6 ;  /* 0x000000e70300720c */ /* 0x000fe200037c1670 */
[----:B------:R-:W-:Y:S01]  /*c230*/  FFMA.FTZ R3, R135, -UR16, R140 ;  /* 0x8000001087037c23 */ /* 0x000fe2000801008c */
[----:B------:R4:W5:Y:S01]  /*c240*/  MUFU.TANH R10, R4 ;  /* 0x00000004000a7308 */ /* 0x0009620000002400 */
[----:B------:R-:W-:Y:S01]  /*c250*/  FSEL R177, R5, -INF , !P1 ;  /* 0xff80000005b17808 */ /* 0x000fe20004800000 */
[----:B--2---:R-:W-:Y:S01]  /*c260*/  FMUL.FTZ R8, R183, c[0x0][0x2ec] ;  /* 0x0000bb00b7087a20 */ /* 0x004fe20000410000 */
[----:B------:R-:W-:Y:S01]  /*c270*/  FSEL R176, R6, -INF , !P4 ;  /* 0xff80000006b07808 */ /* 0x000fe20006000000 */
[----:B-1----:R-:W-:Y:S01]  /*c280*/  FFMA.FTZ R5, R34, -UR16, R137 ;  /* 0x8000001022057c23 */ /* 0x002fe20008010089 */
[----:B------:R-:W-:-:S02]  /*c290*/  FSEL R186, R3, -INF , !P5 ;  /* 0xff80000003ba7808 */ /* 0x000fc40006800000 */
[C---:B------:R-:W-:Y:S01]  /*c2a0*/  ISETP.GE.AND P5, PT, R2.reuse, R239, PT ;  /* 0x000000ef0200720c */ /* 0x040fe20003fa6270 */
[----:B---3--:R-:W-:Y:S01]  /*c2b0*/  FFMA.FTZ R6, R31, -UR16, R7 ;  /* 0x800000101f067c23 */ /* 0x008fe20008010007 */
[C---:B------:R-:W-:Y:S01]  /*c2c0*/  ISETP.GE.AND P4, PT, R2.reuse, R238, PT ;  /* 0x000000ee0200720c */ /* 0x040fe20003f86270 */
[----:B------:R-:W1:Y:S01]  /*c2d0*/  MUFU.TANH R8, R8 ;  /* 0x0000000800087308 */ /* 0x000e620000002400 */
[C---:B------:R-:W-:Y:S02]  /*c2e0*/  ISETP.LT.OR P5, PT, R2.reuse, R234, P5 ;  /* 0x000000ea0200720c */ /* 0x040fe40002fa1670 */
[----:B------:R-:W-:Y:S02]  /*c2f0*/  ISETP.GE.AND P1, PT, R2, R237, PT ;  /* 0x000000ed0200720c */ /* 0x000fe40003f26270 */
[----:B------:R-:W-:Y:S01]  /*c300*/  FSEL R133, R5, -INF , !P5 ;  /* 0xff80000005857808 */ /* 0x000fe20006800000 */
[----:B----4-:R-:W-:Y:S01]  /*c310*/  FFMA.FTZ R4, R132, -UR16, R142 ;  /* 0x8000001084047c23 */ /* 0x010fe2000801008e */
[C---:B------:R-:W-:Y:S01]  /*c320*/  ISETP.LT.OR P4, PT, R2.reuse, R233, P4 ;  /* 0x000000e90200720c */ /* 0x040fe20002781670 */
[----:B------:R-:W-:Y:S01]  /*c330*/  FMUL.FTZ R132, R241, c[0x0][0x2ec] ;  /* 0x0000bb00f1847a20 */ /* 0x000fe20000410000 */
[----:B------:R-:W-:Y:S01]  /*c340*/  MUFU.TANH R5, R134 ;  /* 0x0000008600057308 */ /* 0x000fe20000002400 */
[----:B------:R-:W-:Y:S01]  /*c350*/  ISETP.LT.OR P1, PT, R2, R232, P1 ;  /* 0x000000e80200720c */ /* 0x000fe20000f21670 */
[----:B-----5:R-:W-:Y:S01]  /*c360*/  FFMA.FTZ R3, R32, -UR16, R10 ;  /* 0x8000001020037c23 */ /* 0x020fe2000801000a */
[----:B------:R-:W-:Y:S01]  /*c370*/  FSEL R182, R4, -INF , !P0 ;  /* 0xff80000004b67808 */ /* 0x000fe20004000000 */
[----:B------:R-:W-:Y:S01]  /*c380*/  FFMA.FTZ R4, R33, -UR16, R136 ;  /* 0x8000001021047c23 */ /* 0x000fe20008010088 */
[----:B------:R-:W-:-:S02]  /*c390*/  ISETP.GE.AND P0, PT, R2, R236, PT ;  /* 0x000000ec0200720c */ /* 0x000fc40003f06270 */
[----:B------:R-:W-:Y:S01]  /*c3a0*/  FSEL R181, R3, -INF , !P1 ;  /* 0xff80000003b57808 */ /* 0x000fe20004800000 */
[----:B------:R-:W2:Y:S01]  /*c3b0*/  MUFU.TANH R7, R132 ;  /* 0x0000008400077308 */ /* 0x000ea20000002400 */
[----:B------:R-:W-:Y:S01]  /*c3c0*/  ISETP.LT.OR P0, PT, R2, R231, P0 ;  /* 0x000000e70200720c */ /* 0x000fe20000701670 */
[----:B------:R-:W-:Y:S01]  /*c3d0*/  FFMA.FTZ R2, R35, -UR16, R139 ;  /* 0x8000001023027c23 */ /* 0x000fe2000801008b */
[----:B------:R-:W-:Y:S01]  /*c3e0*/  FSEL R139, R4, -INF , !P4 ;  /* 0xff800000048b7808 */ /* 0x000fe20006000000 */
[----:B------:R-:W-:Y:S01]  /*c3f0*/  FFMA.FTZ R4, R30, -UR16, R9 ;  /* 0x800000101e047c23 */ /* 0x000fe20008010009 */
[----:B------:R-:W-:Y:S01]  /*c400*/  FSEL R187, R6, -INF , !P0 ;  /* 0xff80000006bb7808 */ /* 0x000fe20004000000 */
[----:B-1----:R-:W-:Y:S01]  /*c410*/  FFMA.FTZ R3, R29, -UR16, R8 ;  /* 0x800000101d037c23 */ /* 0x002fe20008010008 */
[----:B------:R-:W-:Y:S02]  /*c420*/  PLOP3.LUT P0, PT, PT, PT, UP0, 0x80, 0x0 ;  /* 0x000000000000781c */ /* 0x000fe40003f0f008 */
[----:B------:R-:W-:-:S02]  /*c430*/  FSEL R185, R2, -INF , !P6 ;  /* 0xff80000002b97808 */ /* 0x000fc40007000000 */
[C---:B------:R-:W-:Y:S02]  /*c440*/  ISETP.GE.AND P6, PT, R0.reuse, R239, PT ;  /* 0x000000ef0000720c */ /* 0x040fe40003fc6270 */
[C---:B------:R-:W-:Y:S02]  /*c450*/  ISETP.GE.AND P5, PT, R0.reuse, R238, PT ;  /* 0x000000ee0000720c */ /* 0x040fe40003fa6270 */
[----:B------:R-:W-:Y:S01]  /*c460*/  ISETP.GE.AND P4, PT, R0, R237, PT ;  /* 0x000000ed0000720c */ /* 0x000fe20003f86270 */
[----:B--2---:R-:W-:Y:S01]  /*c470*/  FFMA.FTZ R2, R28, -UR16, R7 ;  /* 0x800000101c027c23 */ /* 0x004fe20008010007 */
[C---:B------:R-:W-:Y:S02]  /*c480*/  ISETP.GE.AND P1, PT, R0.reuse, R236, PT ;  /* 0x000000ec0000720c */ /* 0x040fe40003f26270 */
[C---:B------:R-:W-:Y:S02]  /*c490*/  ISETP.LT.OR P6, PT, R0.reuse, R234, P6 ;  /* 0x000000ea0000720c */ /* 0x040fe400037c1670 */
[----:B------:R-:W-:-:S02]  /*c4a0*/  ISETP.LT.OR P5, PT, R0, R233, P5 ;  /* 0x000000e90000720c */ /* 0x000fc40002fa1670 */
[C---:B------:R-:W-:Y:S02]  /*c4b0*/  ISETP.LT.OR P4, PT, R0.reuse, R232, P4 ;  /* 0x000000e80000720c */ /* 0x040fe40002781670 */
[----:B------:R-:W-:Y:S01]  /*c4c0*/  ISETP.LT.OR P1, PT, R0, R231, P1 ;  /* 0x000000e70000720c */ /* 0x000fe20000f21670 */
[----:B------:R-:W-:Y:S01]  /*c4d0*/  FFMA.FTZ R0, R12, -UR16, R5 ;  /* 0x800000100c007c23 */ /* 0x000fe20008010005 */
        /* <DEDUP_REMOVED lines=51> */
.L_x_2342:
[----:B------:R-:W-:Y:S05]  /*c810*/  BSYNC B0 ;  /* 0x0000000000007941 */ /* 0x000fea0003800000 */
.L_x_2341:
[----:B------:R-:W0:Y:S02]  /*c820*/  LDGDEPBAR ;  /* 0x00000000000079af */ /* 0x000e240000000000 */
.L_x_2340:
        /* <DEDUP_REMOVED lines=41> */
[----:B------:R-:W-:-:S02]  /*cac0*/  FMNMX.FTZ R2, R183, R2, !PT ;  /* 0x00000002b7027209 */ /* 0x000fc40007810000 */
[----:B------:R-:W-:Y:S02]  /*cad0*/  MOV R190, R29 ;  /* 0x0000001d00be7202 */ /* 0x000fe40000000f00 */
[----:B------:R-:W-:Y:S01]  /*cae0*/  MOV R192, R28 ;  /* 0x0000001c00c07202 */ /* 0x000fe20000000f00 */
[----:B------:R-:W4:Y:S01]  /*caf0*/  SHFL.BFLY PT, R137, R2, 0x2, 0x1f ;  /* 0x0c401f0002897f89 */ /* 0x000f2200000e0000 */
[----:B-1----:R-:W-:Y:S02]  /*cb00*/  FMNMX.FTZ R134, R134, R3, !PT ;  /* 0x0000000386867209 */ /* 0x002fe40007810000 */
[----:B--2---:R-:W-:-:S03]  /*cb10*/  FMNMX.FTZ R0, R0, R4, !PT ;  /* 0x0000000400007209 */ /* 0x004fc60007810000 */
[----:B------:R-:W1:Y:S01]  /*cb20*/  SHFL.BFLY PT, R4, R134, 0x1, 0x1f ;  /* 0x0c201f0086047f89 */ /* 0x000e6200000e0000 */
[----:B---3--:R-:W-:-:S03]  /*cb30*/  FMNMX.FTZ R136, R136, R5, !PT ;  /* 0x0000000588887209 */ /* 0x008fc60007810000 */
[----:B------:R-:W2:Y:S01]  /*cb40*/  SHFL.BFLY PT, R135, R0, 0x1, 0x1f ;  /* 0x0c201f0000877f89 */ /* 0x000ea200000e0000 */
[C---:B------:R-:W-:Y:S01]  /*cb50*/  FSETP.NEU.FTZ.AND P6, PT, R136.reuse, -INF , PT ;  /* 0xff8000008800780b */ /* 0x040fe20003fdd000 */
[----:B------:R-:W-:Y:S01]  /*cb60*/  FMUL.FTZ R12, R136, c[0x0][0x23c] ;  /* 0x00008f00880c7a20 */ /* 0x000fe20000410000 */
[----:B----4-:R-:W-:-:S04]  /*cb70*/  FMNMX.FTZ R137, R137, R2, !PT ;  /* 0x0000000289897209 */ /* 0x010fc80007810000 */
[----:B------:R-:W-:-:S05]  /*cb80*/  FSEL R12, R12, RZ, P6 ;  /* 0x000000ff0c0c7208 */ /* 0x000fca0003000000 */
[--C-:B------:R-:W-:Y:S02]  /*cb90*/  FFMA.FTZ R16, R16, c[0x0][0x23c], -R12.reuse ;  /* 0x00008f0010107a23 */ /* 0x100fe4000001080c */
[--C-:B------:R-:W-:Y:S02]  /*cba0*/  FFMA.FTZ R15, R15, c[0x0][0x23c], -R12.reuse ;  /* 0x00008f000f0f7a23 */ /* 0x100fe4000001080c */
[----:B------:R-:W-:Y:S01]  /*cbb0*/  MUFU.EX2 R6, R16 ;  /* 0x0000001000067308 */ /* 0x000fe20000000800 */
[----:B-1----:R-:W-:Y:S01]  /*cbc0*/  FMNMX.FTZ R134, R134, R4, !PT ;  /* 0x0000000486867209 */ /* 0x002fe20007810000 */
[--C-:B------:R-:W-:Y:S02]  /*cbd0*/  FFMA.FTZ R13, R13, c[0x0][0x23c], -R12.reuse ;  /* 0x00008f000d0d7a23 */ /* 0x100fe4000001080c */
[----:B------:R-:W-:Y:S01]  /*cbe0*/  FFMA.FTZ R11, R11, c[0x0][0x23c], -R12 ;  /* 0x00008f000b0b7a23 */ /* 0x000fe2000001080c */
[----:B--2---:R-:W-:Y:S01]  /*cbf0*/  FMNMX.FTZ R135, R0, R135, !PT ;  /* 0x0000008700877209 */ /* 0x004fe20007810000 */
[C---:B------:R-:W-:Y:S01]  /*cc00*/  FMUL.FTZ R2, R134.reuse, c[0x0][0x23c] ;  /* 0x00008f0086027a20 */ /* 0x040fe20000410000 */
[----:B------:R-:W1:Y:S01]  /*cc10*/  SHFL.BFLY PT, R0, R137, 0x1, 0x1f ;  /* 0x0c201f0089007f89 */ /* 0x000e6200000e0000 */
[----:B------:R-:W-:Y:S01]  /*cc20*/  FSETP.NEU.FTZ.AND P4, PT, R134, -INF , PT ;  /* 0xff8000008600780b */ /* 0x000fe20003f9d000 */
[----:B------:R-:W-:Y:S01]  /*cc30*/  MUFU.EX2 R32, R15 ;  /* 0x0000000f00207308 */ /* 0x000fe20000000800 */
[C---:B------:R-:W-:Y:S01]  /*cc40*/  FMUL.FTZ R3, R135.reuse, c[0x0][0x23c] ;  /* 0x00008f0087037a20 */ /* 0x040fe20000410000 */
[----:B------:R-:W-:-:S02]  /*cc50*/  FSETP.NEU.FTZ.AND P5, PT, R135, -INF , PT ;  /* 0xff8000008700780b */ /* 0x000fc40003fbd000 */
[----:B------:R-:W-:Y:S02]  /*cc60*/  FSEL R2, R2, RZ, P4 ;  /* 0x000000ff02027208 */ /* 0x000fe40002000000 */
[----:B------:R-:W-:Y:S02]  /*cc70*/  FSEL R3, R3, RZ, P5 ;  /* 0x000000ff03037208 */ /* 0x000fe40002800000 */
[----:B------:R-:W2:Y:S01]  /*cc80*/  MUFU.EX2 R189, R13 ;  /* 0x0000000d00bd7308 */ /* 0x000ea20000000800 */
[--C-:B------:R-:W-:Y:S02]  /*cc90*/  FFMA.FTZ R22, R22, c[0x0][0x23c], -R2.reuse ;  /* 0x00008f0016167a23 */ /* 0x100fe40000010802 */
[--C-:B------:R-:W-:Y:S02]  /*cca0*/  FFMA.FTZ R20, R20, c[0x0][0x23c], -R3.reuse ;  /* 0x00008f0014147a23 */ /* 0x100fe40000010803 */
[----:B------:R-:W-:Y:S02]  /*ccb0*/  FFMA.FTZ R21, R21, c[0x0][0x23c], -R2 ;  /* 0x00008f0015157a23 */ /* 0x000fe40000010802 */
[--C-:B------:R-:W-:Y:S01]  /*ccc0*/  FFMA.FTZ R19, R19, c[0x0][0x23c], -R3.reuse ;  /* 0x00008f0013137a23 */ /* 0x100fe20000010803 */
[----:B------:R-:W-:Y:S01]  /*ccd0*/  MUFU.EX2 R252, R20 ;  /* 0x0000001400fc7308 */ /* 0x000fe20000000800 */
[----:B------:R-:W-:-:S02]  /*cce0*/  FFMA.FTZ R14, R14, c[0x0][0x23c], -R3 ;  /* 0x00008f000e0e7a23 */ /* 0x000fc40000010803 */
[----:B------:R-:W-:Y:S02]  /*ccf0*/  FFMA.FTZ R18, R18, c[0x0][0x23c], -R3 ;  /* 0x00008f0012127a23 */ /* 0x000fe40000010803 */
[--C-:B------:R-:W-:Y:S01]  /*cd00*/  FFMA.FTZ R17, R17, c[0x0][0x23c], -R2.reuse ;  /* 0x00008f0011117a23 */ /* 0x100fe20000010802 */
[----:B-1----:R-:W-:Y:S01]  /*cd10*/  FMNMX.FTZ R137, R137, R0, !PT ;  /* 0x0000000089897209 */ /* 0x002fe20007810000 */
[----:B------:R-:W-:Y:S01]  /*cd20*/  FFMA.FTZ R0, R23, c[0x0][0x23c], -R2 ;  /* 0x00008f0017007a23 */ /* 0x000fe20000010802 */
[----:B------:R-:W-:Y:S01]  /*cd30*/  MUFU.EX2 R250, R22 ;  /* 0x0000001600fa7308 */ /* 0x000fe20000000800 */
[----:B--2---:R-:W-:Y:S02]  /*cd40*/  F2FP.PACK_AB R10, R189, R32 ;  /* 0x00000020bd0a723e */ /* 0x004fe400000000ff */
[----:B------:R-:W-:-:S05]  /*cd50*/  FSETP.NEU.FTZ.AND P1, PT, R137, -INF , PT ;  /* 0xff8000008900780b */ /* 0x000fca0003f3d000 */
[----:B------:R1:W-:Y:S08]  /*cd60*/  MUFU.EX2 R248, R0 ;  /* 0x0000000000f87308 */ /* 0x0003f00000000800 */
[----:B------:R2:W-:Y:S01]  /*cd70*/  MUFU.EX2 R251, R21 ;  /* 0x0000001500fb7308 */ /* 0x0005e20000000800 */
[----:B-1----:R-:W-:-:S07]  /*cd80*/  FMUL.FTZ R0, R137, c[0x0][0x23c] ;  /* 0x00008f0089007a20 */ /* 0x002fce0000410000 */
[----:B------:R1:W-:Y:S01]  /*cd90*/  MUFU.EX2 R191, R19 ;  /* 0x0000001300bf7308 */ /* 0x0003e20000000800 */
[----:B------:R-:W-:Y:S01]  /*cda0*/  FSEL R0, R0, RZ, P1 ;  /* 0x000000ff00007208 */ /* 0x000fe20000800000 */
[----:B--2---:R-:W2:Y:S06]  /*cdb0*/  LDSM.16.MT88.4 R20, [R213+0xa000] ;  /* 0x00a00000d514783b */ /* 0x004eac0000004200 */
[----:B------:R-:W-:Y:S01]  /*cdc0*/  MUFU.EX2 R7, R14 ;  /* 0x0000000e00077308 */ /* 0x000fe20000000800 */
[--C-:B------:R-:W-:Y:S02]  /*cdd0*/  FFMA.FTZ R4, R25, c[0x0][0x23c], -R0.reuse ;  /* 0x00008f0019047a23 */ /* 0x100fe40000010800 */
[----:B------:R-:W-:-:S05]  /*cde0*/  FFMA.FTZ R5, R24, c[0x0][0x23c], -R0 ;  /* 0x00008f0018057a23 */ /* 0x000fca0000010800 */
[----:B------:R3:W-:Y:S01]  /*cdf0*/  MUFU.EX2 R245, R4 ;  /* 0x0000000400f57308 */ /* 0x0007e20000000800 */
[----:B-1----:R-:W-:Y:S02]  /*ce00*/  MOV R19, R6 ;  /* 0x0000000600137202 */ /* 0x002fe40000000f00 */
[----:B------:R-:W-:-:S05]  /*ce10*/  FSEL R6, R134, RZ, P4 ;  /* 0x000000ff86067208 */ /* 0x000fca0002000000 */
[----:B------:R1:W-:Y:S01]  /*ce20*/  MUFU.EX2 R246, R5 ;  /* 0x0000000500f67308 */ /* 0x0003e20000000800 */
[----:B---3--:R-:W-:-:S07]  /*ce30*/  FFMA.FTZ R4, R26, c[0x0][0x23c], -R0 ;  /* 0x00008f001a047a23 */ /* 0x008fce0000010800 */
[----:B------:R-:W3:Y:S01]  /*ce40*/  MUFU.EX2 R33, R11 ;  /* 0x0000000b00217308 */ /* 0x000ee20000000800 */
[----:B-1----:R-:W-:-:S07]  /*ce50*/  FSEL R5, R135, RZ, P5 ;  /* 0x000000ff87057208 */ /* 0x002fce0002800000 */
[----:B------:R1:W-:Y:S08]  /*ce60*/  MUFU.EX2 R247, R4 ;  /* 0x0000000400f77308 */ /* 0x0003f00000000800 */
[----:B------:R-:W4:Y:S01]  /*ce70*/  MUFU.EX2 R188, R18 ;  /* 0x0000001200bc7308 */ /* 0x000f220000000800 */
[----:B---3--:R-:W-:Y:S02]  /*ce80*/  F2FP.PACK_AB R8, R19, R33 ;  /* 0x000000211308723e */ /* 0x008fe400000000ff */
[----:B-1----:R-:W-:-:S05]  /*ce90*/  FSEL R4, R136, RZ, P6 ;  /* 0x000000ff88047208 */ /* 0x002fca0003000000 */
[----:B------:R1:W-:Y:S01]  /*cea0*/  MUFU.EX2 R249, R17 ;  /* 0x0000001100f97308 */ /* 0x0003e20000000800 */
[----:B------:R-:W-:Y:S01]  /*ceb0*/  FADD.FTZ R4, R207, -R4 ;  /* 0x80000004cf047221 */ /* 0x000fe20000010000 */
[----:B----4-:R-:W-:-:S03]  /*cec0*/  F2FP.PACK_AB R11, R188, R191 ;  /* 0x000000bfbc0b723e */ /* 0x010fc600000000ff */
[----:B------:R-:W-:Y:S01]  /*ced0*/  FMUL.FTZ R16, R4, c[0x0][0x23c] ;  /* 0x00008f0004107a20 */ /* 0x000fe20000410000 */
[----:B------:R-:W-:Y:S01]  /*cee0*/  MOV R18, R190 ;  /* 0x000000be00127202 */ /* 0x000fe20000000f00 */
[----:B------:R-:W-:Y:S02]  /*cef0*/  FADD.FTZ R4, R206, -R5 ;  /* 0x80000005ce047221 */ /* 0x000fe40000010000 */
[----:B------:R-:W-:Y:S01]  /*cf00*/  FADD.FTZ R5, R205, -R6 ;  /* 0x80000006cd057221 */ /* 0x000fe20000010000 */
[----:B------:R-:W-:Y:S01]  /*cf10*/  F2FP.PACK_AB R6, R251, R250 ;  /* 0x000000fafb06723e */ /* 0x000fe200000000ff */
[----:B------:R-:W-:Y:S01]  /*cf20*/  FMUL.FTZ R15, R4, c[0x0][0x23c] ;  /* 0x00008f00040f7a20 */ /* 0x000fe20000410000 */
[----:B------:R-:W-:Y:S01]  /*cf30*/  FSEL R4, R137, RZ, P1 ;  /* 0x000000ff89047208 */ /* 0x000fe20000800000 */
[----:B------:R-:W-:Y:S01]  /*cf40*/  FMUL.FTZ R5, R5, c[0x0][0x23c] ;  /* 0x00008f0005057a20 */ /* 0x000fe20000410000 */
[----:B------:R-:W3:Y:S01]  /*cf50*/  MUFU.EX2 R16, R16 ;  /* 0x0000001000107308 */ /* 0x000ee20000000800 */
[----:B-1----:R-:W-:-:S02]  /*cf60*/  MOV R17, R7 ;  /* 0x0000000700117202 */ /* 0x002fc40000000f00 */
[----:B------:R-:W-:Y:S02]  /*cf70*/  FADD.FTZ R4, R204, -R4 ;  /* 0x80000004cc047221 */ /* 0x000fe40000010000 */
[----:B------:R-:W-:Y:S02]  /*cf80*/  F2FP.PACK_AB R9, R252, R17 ;  /* 0x00000011fc09723e */ /* 0x000fe400000000ff */
[----:B------:R-:W-:Y:S01]  /*cf90*/  FMUL.FTZ R4, R4, c[0x0][0x23c] ;  /* 0x00008f0004047a20 */ /* 0x000fe20000410000 */
[----:B------:R-:W1:Y:S08]  /*cfa0*/  MUFU.EX2 R15, R15 ;  /* 0x0000000f000f7308 */ /* 0x000e700000000800 */
[----:B------:R4:W5:Y:S01]  /*cfb0*/  MUFU.EX2 R13, R4 ;  /* 0x00000004000d7308 */ /* 0x0009620000000800 */
[----:B---3--:R-:W-:-:S02]  /*cfc0*/  FMUL.FTZ R144, R144, R16 ;  /* 0x0000001090907220 */ /* 0x008fc40000410000 */
[-C--:B------:R-:W-:Y:S02]  /*cfd0*/  FMUL.FTZ R145, R145, R16.reuse ;  /* 0x0000001091917220 */ /* 0x080fe40000410000 */
[-C--:B------:R-:W-:Y:S02]  /*cfe0*/  FMUL.FTZ R156, R156, R16.reuse ;  /* 0x000000109c9c7220 */ /* 0x080fe40000410000 */
[----:B------:R-:W-:Y:S01]  /*cff0*/  FMUL.FTZ R157, R157, R16 ;  /* 0x000000109d9d7220 */ /* 0x000fe20000410000 */
[----:B------:R3:W3:Y:S01]  /*d000*/  MUFU.EX2 R14, R5 ;  /* 0x00000005000e7308 */ /* 0x0006e20000000800 */
[-C--:B-1----:R-:W-:Y:S02]  /*d010*/  FMUL.FTZ R146, R146, R15.reuse ;  /* 0x0000000f92927220 */ /* 0x082fe40000410000 */
[-C--:B------:R-:W-:Y:S02]  /*d020*/  FMUL.FTZ R147, R147, R15.reuse ;  /* 0x0000000f93937220 */ /* 0x080fe40000410000 */
[----:B------:R-:W-:-:S02]  /*d030*/  FMUL.FTZ R158, R158, R15 ;  /* 0x0000000f9e9e7220 */ /* 0x000fc40000410000 */
[----:B------:R-:W-:Y:S02]  /*d040*/  FMUL.FTZ R159, R159, R15 ;  /* 0x0000000f9f9f7220 */ /* 0x000fe40000410000 */
[----:B----4-:R-:W-:Y:S01]  /*d050*/  FFMA.FTZ R4, R27, c[0x0][0x23c], -R0 ;  /* 0x00008f001b047a23 */ /* 0x010fe20000010800 */
[C---:B--2---:R-:W-:Y:S01]  /*d060*/  HMMA.16816.F32 R144, R8.reuse, R20, R144 ;  /* 0x000000140890723c */ /* 0x044fe20000001890 */
[-C--:B-----5:R-:W-:Y:S01]  /*d070*/  FMUL.FTZ R150, R150, R13.reuse ;  /* 0x0000000d96967220 */ /* 0x0a0fe20000410000 */
[----:B------:R-:W-:Y:S01]  /*d080*/  LDSM.16.MT88.4 R24, [R213+0xb000] ;  /* 0x00b00000d518783b */ /* 0x000fe20000004200 */
[----:B------:R1:W2:Y:S01]  /*d090*/  MUFU.EX2 R244, R4 ;  /* 0x0000000400f47308 */ /* 0x0002a20000000800 */
[----:B------:R-:W-:Y:S01]  /*d0a0*/  FMUL.FTZ R151, R151, R13 ;  /* 0x0000000d97977220 */ /* 0x000fe20000410000 */
[----:B---3--:R-:W-:Y:S01]  /*d0b0*/  F2FP.PACK_AB R5, R247, R245 ;  /* 0x000000f5f705723e */ /* 0x008fe200000000ff */
[-C--:B------:R-:W-:Y:S02]  /*d0c0*/  FMUL.FTZ R148, R148, R14.reuse ;  /* 0x0000000e94947220 */ /* 0x080fe40000410000 */
[----:B------:R-:W-:Y:S01]  /*d0d0*/  HMMA.16816.F32 R208, R8, R22, R156 ;  /* 0x0000001608d0723c */ /* 0x000fe2000000189c */
[----:B------:R-:W-:-:S02]  /*d0e0*/  FMUL.FTZ R149, R149, R14 ;  /* 0x0000000e95957220 */ /* 0x000fc40000410000 */
[-C--:B------:R-:W-:Y:S02]  /*d0f0*/  FMUL.FTZ R152, R152, R14.reuse ;  /* 0x0000000e98987220 */ /* 0x080fe40000410000 */
[----:B------:R-:W-:Y:S02]  /*d100*/  FMUL.FTZ R153, R153, R14 ;  /* 0x0000000e99997220 */ /* 0x000fe40000410000 */
[----:B------:R-:W-:Y:S01]  /*d110*/  FMUL.FTZ R154, R154, R13 ;  /* 0x0000000d9a9a7220 */ /* 0x000fe20000410000 */
[----:B------:R-:W-:Y:S01]  /*d120*/  MOV R159, R33 ;  /* 0x00000021009f7202 */ /* 0x000fe20000000f00 */
[----:B------:R-:W-:Y:S01]  /*d130*/  FMUL.FTZ R155, R155, R13 ;  /* 0x0000000d9b9b7220 */ /* 0x000fe20000410000 */
[----:B------:R-:W-:Y:S01]  /*d140*/  MOV R158, R32 ;  /* 0x00000020009e7202 */ /* 0x000fe20000000f00 */
[-C--:B------:R-:W-:Y:S01]  /*d150*/  FMUL.FTZ R40, R40, R14.reuse ;  /* 0x0000000e28287220 */ /* 0x080fe20000410000 */
[----:B-1----:R-:W-:Y:S01]  /*d160*/  F2FP.PACK_AB R4, R248, R249 ;  /* 0x000000f9f804723e */ /* 0x002fe200000000ff */
[----:B------:R-:W-:Y:S01]  /*d170*/  FMUL.FTZ R41, R41, R14 ;  /* 0x0000000e29297220 */ /* 0x000fe20000410000 */
[----:B--2---:R-:W-:Y:S01]  /*d180*/  F2FP.PACK_AB R7, R244, R246 ;  /* 0x000000f6f407723e */ /* 0x004fe200000000ff */
[----:B------:R-:W-:Y:S01]  /*d190*/  FMUL.FTZ R44, R44, R14 ;  /* 0x0000000e2c2c7220 */ /* 0x000fe20000410000 */
[----:B------:R-:W-:Y:S01]  /*d1a0*/  MOV R157, R31 ;  /* 0x0000001f009d7202 */ /* 0x000fe20000000f00 */
[-C--:B------:R-:W-:Y:S01]  /*d1b0*/  FMUL.FTZ R42, R42, R13.reuse ;  /* 0x0000000d2a2a7220 */ /* 0x080fe20000410000 */
[----:B------:R-:W-:Y:S01]  /*d1c0*/  MOV R156, R30 ;  /* 0x0000001e009c7202 */ /* 0x000fe20000000f00 */
[----:B------:R-:W-:Y:S01]  /*d1d0*/  FMUL.FTZ R43, R43, R13 ;  /* 0x0000000d2b2b7220 */ /* 0x000fe20000410000 */
[----:B------:R-:W1:Y:S01]  /*d1e0*/  LDSM.16.MT88.4 R28, [R217+0xa000] ;  /* 0x00a00000d91c783b */ /* 0x000e620000004200 */
[----:B------:R-:W-:Y:S01]  /*d1f0*/  HMMA.16816.F32 R148, R4, R20, R148 ;  /* 0x000000140494723c */ /* 0x000fe20000001894 */
[----:B------:R-:W-:-:S02]  /*d200*/  FMUL.FTZ R45, R45, R14 ;  /* 0x0000000e2d2d7220 */ /* 0x000fc40000410000 */
[-C--:B------:R-:W-:Y:S01]  /*d210*/  FMUL.FTZ R46, R46, R13.reuse ;  /* 0x0000000d2e2e7220 */ /* 0x080fe20000410000 */
[----:B------:R-:W-:Y:S01]  /*d220*/  LDSM.16.MT88.4 R32, [R215+0xb000] ;  /* 0x00b00000d720783b */ /* 0x000fe20000004200 */
[-C--:B------:R-:W-:Y:S02]  /*d230*/  FMUL.FTZ R47, R47, R13.reuse ;  /* 0x0000000d2f2f7220 */ /* 0x080fe40000410000 */
[-C--:B------:R-:W-:Y:S01]  /*d240*/  FMUL.FTZ R164, R164, R14.reuse ;  /* 0x0000000ea4a47220 */ /* 0x080fe20000410000 */
[----:B------:R-:W-:Y:S01]  /*d250*/  HMMA.16816.F32 R152, R4, R22, R152 ;  /* 0x000000160498723c */ /* 0x000fe20000001898 */
[----:B------:R-:W2:Y:S01]  /*d260*/  LDSM.16.MT88.4 R20, [R218+0xa000] ;  /* 0x00a00000da14783b */ /* 0x000ea20000004200 */
        /* <DEDUP_REMOVED lines=27> */
[C---:B--2---:R-:W-:Y:S01]  /*d420*/  HMMA.16816.F32 R204, R4.reuse, R20, R40 ;  /* 0x0000001404cc723c */ /* 0x044fe20000001828 */
[----:B------:R-:W1:Y:S01]  /*d430*/  LDSM.16.MT88.4 R40, [R218+0xb000] ;  /* 0x00b00000da28783b */ /* 0x000e620000004200 */
[----:B------:R-:W-:Y:S02]  /*d440*/  FMUL.FTZ R79, R79, R13 ;  /* 0x0000000d4f4f7220 */ /* 0x000fe40000410000 */
[-C--:B------:R-:W-:Y:S02]  /*d450*/  FMUL.FTZ R89, R89, R14.reuse ;  /* 0x0000000e59597220 */ /* 0x080fe40000410000 */
[-C--:B------:R-:W-:Y:S02]  /*d460*/  FMUL.FTZ R92, R92, R14.reuse ;  /* 0x0000000e5c5c7220 */ /* 0x080fe40000410000 */
        /* <DEDUP_REMOVED lines=46> */
[C---:B------:R-:W-:Y:S01]  /*d750*/  HMMA.16816.F32 R116, R8.reuse, R44, R116 ;  /* 0x0000002c0874723c */ /* 0x040fe20000001874 */
[----:B------:R-:W-:Y:S01]  /*d760*/  MOV R126, R191 ;  /* 0x000000bf007e7202 */ /* 0x000fe20000000f00 */
[-C--:B------:R-:W-:Y:S01]  /*d770*/  FMUL.FTZ R130, R130, R15.reuse ;  /* 0x0000000f82827220 */ /* 0x080fe20000410000 */
[----:B------:R1:W-:Y:S01]  /*d780*/  MUFU.EX2 R241, R4 ;  /* 0x0000000400f17308 */ /* 0x0003e20000000800 */
[----:B------:R-:W-:Y:S01]  /*d790*/  MOV R127, R192 ;  /* 0x000000c0007f7202 */ /* 0x000fe20000000f00 */
[----:B------:R-:W-:Y:S01]  /*d7a0*/  FMUL.FTZ R131, R131, R15 ;  /* 0x0000000f83837220 */ /* 0x000fe20000410000 */
[----:B------:R-:W-:Y:S01]  /*d7b0*/  MOV R125, R189 ;  /* 0x000000bd007d7202 */ /* 0x000fe20000000f00 */
[----:B------:R-:W-:Y:S01]  /*d7c0*/  FMUL.FTZ R160, R160, R16 ;  /* 0x00000010a0a07220 */ /* 0x000fe20000410000 */
[----:B------:R-:W-:Y:S01]  /*d7d0*/  MOV R124, R188 ;  /* 0x000000bc007c7202 */ /* 0x000fe20000000f00 */
[----:B------:R-:W-:Y:S01]  /*d7e0*/  FMUL.FTZ R161, R161, R16 ;  /* 0x00000010a1a17220 */ /* 0x000fe20000410000 */
[----:B------:R-:W-:Y:S01]  /*d7f0*/  HMMA.16816.F32 R36, R8, R20, R36 ;  /* 0x000000140824723c */ /* 0x000fe20000001824 */
[----:B------:R-:W-:-:S02]  /*d800*/  FMUL.FTZ R162, R162, R15 ;  /* 0x0000000fa2a27220 */ /* 0x000fc40000410000 */
[-C--:B------:R-:W-:Y:S02]  /*d810*/  FMUL.FTZ R163, R163, R15.reuse ;  /* 0x0000000fa3a37220 */ /* 0x080fe40000410000 */
[-C--:B------:R-:W-:Y:S02]  /*d820*/  FMUL.FTZ R172, R172, R16.reuse ;  /* 0x00000010acac7220 */ /* 0x080fe40000410000 */
[----:B------:R-:W-:Y:S01]  /*d830*/  FMUL.FTZ R173, R173, R16 ;  /* 0x00000010adad7220 */ /* 0x000fe20000410000 */
[----:B------:R-:W-:Y:S01]  /*d840*/  HMMA.16816.F32 R188, R8, R22, R48 ;  /* 0x0000001608bc723c */ /* 0x000fe20000001830 */
[----:B-1----:R-:W-:Y:S01]  /*d850*/  FFMA.FTZ R4, R176, c[0x0][0x23c], -R12 ;  /* 0x00008f00b0047a23 */ /* 0x002fe2000001080c */
[----:B------:R-:W-:Y:S01]  /*d860*/  LDSM.16.MT88.4 R48, [R218+0xa800] ;  /* 0x00a80000da30783b */ /* 0x000fe20000004200 */
[-C--:B------:R-:W-:Y:S02]  /*d870*/  FMUL.FTZ R174, R174, R15.reuse ;  /* 0x0000000faeae7220 */ /* 0x080fe40000410000 */
[----:B------:R-:W1:Y:S01]  /*d880*/  MUFU.EX2 R242, R4 ;  /* 0x0000000400f27308 */ /* 0x000e620000000800 */
        /* <DEDUP_REMOVED lines=9> */
[----:B------:R-:W-:Y:S01]  /*d920*/  FMUL.FTZ R66, R66, R15 ;  /* 0x0000000f42427220 */ /* 0x000fe20000410000 */
[----:B-1----:R-:W-:Y:S01]  /*d930*/  F2FP.PACK_AB R128, R242, R241 ;  /* 0x000000f1f280723e */ /* 0x002fe200000000ff */
[----:B------:R-:W-:Y:S02]  /*d940*/  FFMA.FTZ R4, R133, c[0x0][0x23c], -R12 ;  /* 0x00008f0085047a23 */ /* 0x000fe4000001080c */
[-C--:B------:R-:W-:Y:S01]  /*d950*/  FMUL.FTZ R67, R67, R15.reuse ;  /* 0x0000000f43437220 */ /* 0x080fe20000410000 */
[----:B------:R-:W-:Y:S01]  /*d960*/  HMMA.16816.F32 R192, R8, R142, R172 ;  /* 0x0000008e08c0723c */ /* 0x000fe200000018ac */
[----:B------:R1:W-:Y:S01]  /*d970*/  MUFU.EX2 R243, R4 ;  /* 0x0000000400f37308 */ /* 0x0003e20000000800 */
[-C--:B------:R-:W-:Y:S01]  /*d980*/  FMUL.FTZ R68, R68, R16.reuse ;  /* 0x0000001044447220 */ /* 0x080fe20000410000 */
[----:B------:R-:W2:Y:S01]  /*d990*/  LDSM.16.MT88.4 R172, [R215+0xa800] ;  /* 0x00a80000d7ac783b */ /* 0x000ea20000004200 */
        /* <DEDUP_REMOVED lines=9> */
[----:B-1----:R-:W-:Y:S01]  /*da30*/  FFMA.FTZ R4, R132, c[0x0][0x23c], -R12 ;  /* 0x00008f0084047a23 */ /* 0x002fe2000001080c */
[----:B------:R-:W1:Y:S01]  /*da40*/  LDSM.16.MT88.4 R64, [R217+0xa800] ;  /* 0x00a80000d940783b */ /* 0x000e620000004200 */
[----:B------:R-:W-:-:S02]  /*da50*/  FMUL.FTZ R84, R84, R16 ;  /* 0x0000001054547220 */ /* 0x000fc40000410000 */
[----:B------:R-:W3:Y:S01]  /*da60*/  MUFU.EX2 R240, R4 ;  /* 0x0000000400f07308 */ /* 0x000ee20000000800 */
[-C--:B------:R-:W-:Y:S02]  /*da70*/  FMUL.FTZ R85, R85, R16.reuse ;  /* 0x0000001055557220 */ /* 0x080fe40000410000 */
        /* <DEDUP_REMOVED lines=8> */
[----:B------:R-:W-:Y:S01]  /*db00*/  LDSM.16.MT88.4 R80, [R213+0xb800] ;  /* 0x00b80000d550783b */ /* 0x000fe20000004200 */
[----:B------:R-:W-:Y:S01]  /*db10*/  FMUL.FTZ R100, R100, R16 ;  /* 0x0000001064647220 */ /* 0x000fe20000410000 */
[----:B---3--:R-:W-:Y:S01]  /*db20*/  F2FP.PACK_AB R130, R240, R243 ;  /* 0x000000f3f082723e */ /* 0x008fe200000000ff */
[----:B------:R-:W-:-:S02]  /*db30*/  FFMA.FTZ R4, R179, c[0x0][0x23c], -R3 ;  /* 0x00008f00b3047a23 */ /* 0x000fc40000010803 */
[-C--:B------:R-:W-:Y:S01]  /*db40*/  FMUL.FTZ R101, R101, R16.reuse ;  /* 0x0000001065657220 */ /* 0x080fe20000410000 */
[C---:B------:R-:W-:Y:S01]  /*db50*/  HMMA.16816.F32 R84, R8.reuse, R32, R84 ;  /* 0x000000200854723c */ /* 0x040fe20000001854 */
[----:B------:R3:W-:Y:S01]  /*db60*/  MUFU.EX2 R178, R4 ;  /* 0x0000000400b27308 */ /* 0x0007e20000000800 */
[-C--:B------:R-:W-:Y:S02]  /*db70*/  FMUL.FTZ R102, R102, R15.reuse ;  /* 0x0000000f66667220 */ /* 0x080fe40000410000 */
[-C--:B------:R-:W-:Y:S02]  /*db80*/  FMUL.FTZ R103, R103, R15.reuse ;  /* 0x0000000f67677220 */ /* 0x080fe40000410000 */
[-C--:B------:R-:W-:Y:S02]  /*db90*/  FMUL.FTZ R112, R112, R16.reuse ;  /* 0x0000001070707220 */ /* 0x080fe40000410000 */
[----:B------:R-:W-:Y:S01]  /*dba0*/  FMUL.FTZ R113, R113, R16 ;  /* 0x0000001071717220 */ /* 0x000fe20000410000 */
[----:B------:R-:W-:Y:S01]  /*dbb0*/  HMMA.16816.F32 R32, R8, R34, R96 ;  /* 0x000000220820723c */ /* 0x000fe20000001860 */
[-C--:B------:R-:W-:Y:S01]  /*dbc0*/  FMUL.FTZ R114, R114, R15.reuse ;  /* 0x0000000f72727220 */ /* 0x080fe20000410000 */
[----:B------:R-:W-:Y:S01]  /*dbd0*/  LDSM.16.MT88.4 R96, [R215+0xb800] ;  /* 0x00b80000d760783b */ /* 0x000fe20000004200 */
[----:B------:R-:W-:-:S02]  /*dbe0*/  FMUL.FTZ R115, R115, R15 ;  /* 0x0000000f73737220 */ /* 0x000fc40000410000 */
[----:B---3--:R-:W-:-:S03]  /*dbf0*/  FFMA.FTZ R4, R177, c[0x0][0x23c], -R3 ;  /* 0x00008f00b1047a23 */ /* 0x008fc60000010803 */
[C---:B------:R-:W-:Y:S01]  /*dc00*/  HMMA.16816.F32 R100, R8.reuse, R40, R100 ;  /* 0x000000280864723c */ /* 0x040fe20000001864 */
[----:B------:R3:W4:Y:S07]  /*dc10*/  MUFU.EX2 R177, R4 ;  /* 0x0000000400b17308 */ /* 0x00072e0000000800 */
[----:B------:R-:W-:Y:S01]  /*dc20*/  HMMA.16816.F32 R24, R8, R42, R112 ;  /* 0x0000002a0818723c */ /* 0x000fe20000001870 */
[----:B------:R-:W-:Y:S01]  /*dc30*/  LDSM.16.MT88.4 R112, [R218+0xb800] ;  /* 0x00b80000da70783b */ /* 0x000fe20000004200 */
[--C-:B---3--:R-:W-:Y:S01]  /*dc40*/  FFMA.FTZ R4, R139, c[0x0][0x23c], -R3.reuse ;  /* 0x00008f008b047a23 */ /* 0x108fe20000010803 */
[----:B----4-:R-:W-:Y:S01]  /*dc50*/  F2FP.PACK_AB R129, R177, R178 ;  /* 0x000000b2b181723e */ /* 0x010fe200000000ff */
[----:B------:R-:W-:-:S02]  /*dc60*/  FFMA.FTZ R3, R138, c[0x0][0x23c], -R3 ;  /* 0x00008f008a037a23 */ /* 0x000fc40000010803 */
[----:B------:R3:W-:Y:S08]  /*dc70*/  MUFU.EX2 R179, R4 ;  /* 0x0000000400b37308 */ /* 0x0007f00000000800 */
[----:B------:R4:W5:Y:S01]  /*dc80*/  MUFU.EX2 R176, R3 ;  /* 0x0000000300b07308 */ /* 0x0009620000000800 */
[----:B---3--:R-:W3:Y:S01]  /*dc90*/  LDSM.16.MT88.4 R4, [R217+0xb800] ;  /* 0x00b80000d904783b */ /* 0x008ee20000004200 */
[----:B----4-:R-:W-:Y:S01]  /*dca0*/  FFMA.FTZ R3, R184, c[0x0][0x23c], -R2 ;  /* 0x00008f00b8037a23 */ /* 0x010fe20000010802 */
[----:B------:R-:W-:-:S02]  /*dcb0*/  MOV R184, R124 ;  /* 0x0000007c00b87202 */ /* 0x000fc40000000f00 */
[----:B------:R-:W-:-:S03]  /*dcc0*/  MOV R124, R156 ;  /* 0x0000009c007c7202 */ /* 0x000fc60000000f00 */
[----:B------:R4:W-:Y:S01]  /*dcd0*/  MUFU.EX2 R139, R3 ;  /* 0x00000003008b7308 */ /* 0x0009e20000000800 */
[----:B-----5:R-:W-:-:S07]  /*dce0*/  F2FP.PACK_AB R131, R176, R179 ;  /* 0x000000b3b083723e */ /* 0x020fce00000000ff */
[----:B--2---:R-:W-:Y:S01]  /*dcf0*/  HMMA.16816.F32 R160, R128, R172, R160 ;  /* 0x000000ac80a0723c */ /* 0x004fe200000018a0 */
[----:B----4-:R-:W-:Y:S01]  /*dd00*/  FFMA.FTZ R3, R182, c[0x0][0x23c], -R2 ;  /* 0x00008f00b6037a23 */ /* 0x010fe20000010802 */
[----:B------:R-:W-:-:S06]  /*dd10*/  MOV R182, R125 ;  /* 0x0000007d00b67202 */ /* 0x000fcc0000000f00 */
[C---:B------:R-:W-:Y:S01]  /*dd20*/  HMMA.16816.F32 R36, R128.reuse, R48, R36 ;  /* 0x000000308024723c */ /* 0x040fe20000001824 */
[----:B------:R-:W-:Y:S01]  /*dd30*/  MOV R125, R157 ;  /* 0x0000009d007d7202 */ /* 0x000fe20000000f00 */
[----:B------:R2:W4:Y:S06]  /*dd40*/  MUFU.EX2 R138, R3 ;  /* 0x00000003008a7308 */ /* 0x00052c0000000800 */
[C---:B-1----:R-:W-:Y:S08]  /*dd50*/  HMMA.16816.F32 R52, R128.reuse, R64, R52 ;  /* 0x000000408034723c */ /* 0x042ff00000001834 */
[----:B---3--:R-:W-:Y:S01]  /*dd60*/  HMMA.16816.F32 R116, R128, R4, R116 ;  /* 0x000000048074723c */ /* 0x008fe20000001874 */
[--C-:B--2---:R-:W-:Y:S01]  /*dd70*/  FFMA.FTZ R3, R181, c[0x0][0x23c], -R2.reuse ;  /* 0x00008f00b5037a23 */ /* 0x104fe20000010802 */
[----:B------:R-:W-:Y:S01]  /*dd80*/  MOV R181, R126 ;  /* 0x0000007e00b57202 */ /* 0x000fe20000000f00 */
[----:B------:R-:W-:Y:S01]  /*dd90*/  FFMA.FTZ R2, R180, c[0x0][0x23c], -R2 ;  /* 0x00008f00b4027a23 */ /* 0x000fe20000010802 */
[----:B------:R-:W-:Y:S01]  /*dda0*/  MOV R126, R127 ;  /* 0x0000007f007e7202 */ /* 0x000fe20000000f00 */
[----:B------:R1:W-:Y:S01]  /*ddb0*/  MUFU.EX2 R133, R3 ;  /* 0x0000000300857308 */ /* 0x0003e20000000800 */
[----:B------:R-:W-:-:S02]  /*ddc0*/  MOV R127, R159 ;  /* 0x0000009f007f7202 */ /* 0x000fc40000000f00 */
[C---:B------:R-:W-:Y:S01]  /*ddd0*/  HMMA.16816.F32 R68, R128.reuse, R80, R68 ;  /* 0x000000508044723c */ /* 0x040fe20000001844 */
[----:B------:R-:W-:Y:S02]  /*dde0*/  MOV R180, R158 ;  /* 0x0000009e00b47202 */ /* 0x000fe40000000f00 */
[----:B------:R-:W2:Y:S02]  /*ddf0*/  LDSM.16.MT88.4 R156, [R213+0xa800] ;  /* 0x00a80000d59c783b */ /* 0x000ea40000004200 */
[----:B------:R3:W-:Y:S03]  /*de00*/  MUFU.EX2 R132, R2 ;  /* 0x0000000200847308 */ /* 0x0007e60000000800 */
[----:B------:R-:W-:Y:S01]  /*de10*/  HMMA.16816.F32 R84, R128, R96, R84 ;  /* 0x000000608054723c */ /* 0x000fe20000001854 */
[----:B-1----:R-:W-:-:S07]  /*de20*/  MOV R3, R125 ;  /* 0x0000007d00037202 */ /* 0x002fce0000000f00 */
[----:B------:R-:W-:Y:S01]  /*de30*/  HMMA.16816.F32 R100, R128, R112, R100 ;  /* 0x000000708064723c */ /* 0x000fe20000001864 */
[----:B---3--:R-:W-:Y:S01]  /*de40*/  FFMA.FTZ R2, R186, c[0x0][0x23c], -R0 ;  /* 0x00008f00ba027a23 */ /* 0x008fe20000010800 */
[----:B------:R-:W-:-:S03]  /*de50*/  MOV R186, R19 ;  /* 0x0000001300ba7202 */ /* 0x000fc60000000f00 */
[----:B------:R1:W-:Y:S02]  /*de60*/  MUFU.EX2 R19, R2 ;  /* 0x0000000200137308 */ /* 0x0003e40000000800 */
[--C-:B-1----:R-:W-:Y:S01]  /*de70*/  FFMA.FTZ R2, R185, c[0x0][0x23c], -R0.reuse ;  /* 0x00008f00b9027a23 */ /* 0x102fe20000010800 */
[----:B------:R-:W-:Y:S01]  /*de80*/  MOV R185, R18 ;  /* 0x0000001200b97202 */ /* 0x000fe20000000f00 */
[----:B--2---:R-:W-:Y:S04]  /*de90*/  HMMA.16816.F32 R144, R128, R156, R144 ;  /* 0x0000009c8090723c */ /* 0x004fe80000001890 */
[----:B------:R1:W2:Y:S02]  /*dea0*/  MUFU.EX2 R18, R2 ;  /* 0x0000000200127308 */ /* 0x0002a40000000800 */
[--C-:B-1----:R-:W-:Y:S01]  /*deb0*/  FFMA.FTZ R2, R187, c[0x0][0x23c], -R0.reuse ;  /* 0x00008f00bb027a23 */ /* 0x102fe20000010800 */
[----:B------:R-:W-:Y:S01]  /*dec0*/  MOV R187, R124 ;  /* 0x0000007c00bb7202 */ /* 0x000fe20000000f00 */
[----:B------:R-:W-:Y:S01]  /*ded0*/  FFMA.FTZ R0, R183, c[0x0][0x23c], -R0 ;  /* 0x00008f00b7007a23 */ /* 0x000fe20000010800 */
[----:B------:R-:W-:-:S03]  /*dee0*/  MOV R183, R17 ;  /* 0x0000001100b77202 */ /* 0x000fc60000000f00 */
[----:B------:R1:W-:Y:S01]  /*def0*/  MUFU.EX2 R17, R2 ;  /* 0x0000000200117308 */ /* 0x0003e20000000800 */
[----:B----4-:R-:W-:Y:S02]  /*df00*/  F2FP.PACK_AB R124, R138, R139 ;  /* 0x0000008b8a7c723e */ /* 0x010fe400000000ff */
[----:B--2---:R-:W-:Y:S01]  /*df10*/  F2FP.PACK_AB R125, R18, R19 ;  /* 0x00000013127d723e */ /* 0x004fe200000000ff */
[----:B------:R-:W-:-:S04]  /*df20*/  FFMA.FTZ R3, R3, R15, R183 ;  /* 0x0000000f03037223 */ /* 0x000fc800000100b7 */
[----:B------:R2:W3:Y:S01]  /*df30*/  MUFU.EX2 R12, R0 ;  /* 0x00000000000c7308 */ /* 0x0004e20000000800 */
[----:B------:R-:W-:-:S04]  /*df40*/  FADD.FTZ R3, R252, R3 ;  /* 0x00000003fc037221 */ /* 0x000fc80000010000 */
[----:B------:R-:W-:Y:S01]  /*df50*/  FADD.FTZ R3, R181, R3 ;  /* 0x00000003b5037221 */ /* 0x000fe20000010000 */
[----:B-1----:R-:W-:-:S03]  /*df60*/  MOV R2, R126 ;  /* 0x0000007e00027202 */ /* 0x002fc60000000f00 */
[----:B------:R-:W-:Y:S01]  /*df70*/  FADD.FTZ R3, R184, R3 ;  /* 0x00000003b8037221 */ /* 0x000fe20000010000 */
[----:B------:R-:W-:-:S03]  /*df80*/  F2FP.PACK_AB R126, R132, R133 ;  /* 0x00000085847e723e */ /* 0x000fc600000000ff */
[----:B------:R-:W-:Y:S01]  /*df90*/  FADD.FTZ R3, R178, R3 ;  /* 0x00000003b2037221 */ /* 0x000fe20000010000 */
[----:B--2---:R-:W-:-:S03]  /*dfa0*/  MOV R0, R127 ;  /* 0x0000007f00007202 */ /* 0x004fc60000000f00 */
[----:B------:R-:W-:Y:S01]  /*dfb0*/  FADD.FTZ R3, R177, R3 ;  /* 0x00000003b1037221 */ /* 0x000fe20000010000 */
[----:B---3--:R-:W-:Y:S01]  /*dfc0*/  F2FP.PACK_AB R127, R12, R17 ;  /* 0x000000110c7f723e */ /* 0x008fe200000000ff */
[----:B------:R-:W-:Y:S02]  /*dfd0*/  FFMA.FTZ R8, R2, R16, R0 ;  /* 0x0000001002087223 */ /* 0x000fe40000010000 */
[----:B------:R-:W-:-:S04]  /*dfe0*/  FFMA.FTZ R2, R187, R14, R249 ;  /* 0x0000000ebb027223 */ /* 0x000fc800000100f9 */
[C---:B------:R-:W-:Y:S01]  /*dff0*/  HMMA.16816.F32 R120, R124.reuse, R4, R120 ;  /* 0x000000047c78723c */ /* 0x040fe20000001878 */
[----:B------:R-:W-:Y:S02]  /*e000*/  FFMA.FTZ R0, R185, R13, R245 ;  /* 0x0000000db9007223 */ /* 0x000fe400000100f5 */
[----:B------:R-:W-:Y:S02]  /*e010*/  FADD.FTZ R2, R248, R2 ;  /* 0x00000002f8027221 */ /* 0x000fe40000010000 */
[----:B------:R-:W-:Y:S02]  /*e020*/  FADD.FTZ R0, R247, R0 ;  /* 0x00000000f7007221 */ /* 0x000fe40000010000 */
        /* <DEDUP_REMOVED lines=25> */
[----:B------:R1:W-:Y:S01]  /*e1c0*/  STL [R1], R244 ;  /* 0x000000f401007387 */ /* 0x0003e20000100800 */
        /* <DEDUP_REMOVED lines=541> */
.L_x_2345:
[----:B------:R-:W-:Y:S05]  /*103a0*/  BSYNC B0 ;  /* 0x0000000000007941 */ /* 0x000fea0003800000 */
.L_x_2344:
[----:B------:R-:W0:Y:S02]  /*103b0*/  LDGDEPBAR ;  /* 0x00000000000079af */ /* 0x000e240000000000 */
.L_x_2343:
        /* <DEDUP_REMOVED lines=156> */
[-C--:B------:R-:W-:Y:S01]  /*10d80*/  FMUL.FTZ R57, R57, R14.reuse ;  /* 0x0000000e39397220 */ /* 0x080fe20000410000 */
        /* <DEDUP_REMOVED lines=84> */
[-C--:B------:R-:W-:Y:S02]  /*112d0*/  FMUL.FTZ R55, R55, R15.reuse ;  /* 0x0000000f37377220 */ /* 0x080fe40000410000 */
[-C--:B------:R-:W-:Y:S02]  /*112e0*/  FMUL.FTZ R64, R64, R16.reuse ;  /* 0x0000001040407220 */ /* 0x080fe40000410000 */
[----:B------:R-:W-:Y:S02]  /*112f0*/  FMUL.FTZ R65, R65, R16 ;  /* 0x0000001041417220 */ /* 0x000fe40000410000 */
[--C-:B------:R-:W-:Y:S01]  /*11300*/  FFMA.FTZ R4, R142, c[0x0][0x23c], -R3.reuse ;  /* 0x00008f008e047a23 */ /* 0x100fe20000010803 */
[----:B------:R-:W-:Y:S01]  /*11310*/  MOV R124, R190 ;  /* 0x000000be007c7202 */ /* 0x000fe20000000f00 */
[----:B------:R-:W-:Y:S01]  /*11320*/  FMUL.FTZ R66, R66, R15 ;  /* 0x0000000f42427220 */ /* 0x000fe20000410000 */
        /* <DEDUP_REMOVED lines=13> */
[----:B------:R-:W-:Y:S01]  /*11400*/  FMUL.FTZ R80, R80, R16 ;  /* 0x0000001050507220 */ /* 0x000fe20000410000 */
[----:B------:R-:W-:Y:S01]  /*11410*/  MOV R33, R188 ;  /* 0x000000bc00217202 */ /* 0x000fe20000000f00 */
[-C--:B------:R-:W-:Y:S01]  /*11420*/  FMUL.FTZ R81, R81, R16.reuse ;  /* 0x0000001051517220 */ /* 0x080fe20000410000 */
        /* <DEDUP_REMOVED lines=699> */
.L_x_2348:
[----:B------:R-:W-:Y:S05]  /*13fe0*/  BSYNC B0 ;  /* 0x0000000000007941 */ /* 0x000fea0003800000 */
.L_x_2347:
[----:B------:R-:W0:Y:S02]  /*13ff0*/  LDGDEPBAR ;  /* 0x00000000000079af */ /* 0x000e240000000000 */
.L_x_2346:
        /* <DEDUP_REMOVED lines=41> */
[----:B------:R-:W-:-:S02]  /*14290*/  MOV R190, R29 ;  /* 0x0000001d00be7202 */ /* 0x000fc40000000f00 */
[----:B------:R-:W-:Y:S02]  /*142a0*/  MOV R192, R28 ;  /* 0x0000001c00c07202 */ /* 0x000fe40000000f00 */
[----:B-1----:R-:W-:Y:S02]  /*142b0*/  FMNMX.FTZ R2, R6, R2, !PT ;  /* 0x0000000206027209 */ /* 0x002fe40007810000 */
[----:B--2---:R-:W-:-:S03]  /*142c0*/  FMNMX.FTZ R0, R0, R4, !PT ;  /* 0x0000000400007209 */ /* 0x004fc60007810000 */
[----:B------:R-:W1:Y:S01]  /*142d0*/  SHFL.BFLY PT, R134, R2, 0x1, 0x1f ;  /* 0x0c201f0002867f89 */ /* 0x000e6200000e0000 */
[----:B------:R-:W-:Y:S02]  /*142e0*/  FMNMX.FTZ R4, R183, R3, !PT ;  /* 0x00000003b7047209 */ /* 0x000fe40007810000 */
[----:B---3--:R-:W-:Y:S01]  /*142f0*/  FMNMX.FTZ R136, R136, R5, !PT ;  /* 0x0000000588887209 */ /* 0x008fe20007810000 */
[----:B------:R-:W2:Y:S03]  /*14300*/  SHFL.BFLY PT, R135, R0, 0x1, 0x1f ;  /* 0x0c201f0000877f89 */ /* 0x000ea600000e0000 */
[C---:B------:R-:W-:Y:S01]  /*14310*/  FSETP.NEU.FTZ.AND P3, PT, R136.reuse, -INF , PT ;  /* 0xff8000008800780b */ /* 0x040fe20003f7d000 */
[----:B------:R-:W3:Y:S01]  /*14320*/  SHFL.BFLY PT, R5, R4, 0x2, 0x1f ;  /* 0x0c401f0004057f89 */ /* 0x000ee200000e0000 */
[----:B------:R-:W-:-:S05]  /*14330*/  FMUL.FTZ R12, R136, c[0x0][0x23c] ;  /* 0x00008f00880c7a20 */ /* 0x000fca0000410000 */
[----:B------:R-:W-:-:S05]  /*14340*/  FSEL R12, R12, RZ, P3 ;  /* 0x000000ff0c0c7208 */ /* 0x000fca0001800000 */
[--C-:B------:R-:W-:Y:S02]  /*14350*/  FFMA.FTZ R16, R16, c[0x0][0x23c], -R12.reuse ;  /* 0x00008f0010107a23 */ /* 0x100fe4000001080c */
[--C-:B------:R-:W-:Y:S02]  /*14360*/  FFMA.FTZ R15, R15, c[0x0][0x23c], -R12.reuse ;  /* 0x00008f000f0f7a23 */ /* 0x100fe4000001080c */
[----:B------:R-:W-:Y:S01]  /*14370*/  MUFU.EX2 R7, R16 ;  /* 0x0000001000077308 */ /* 0x000fe20000000800 */
[----:B-1----:R-:W-:Y:S01]  /*14380*/  FMNMX.FTZ R134, R2, R134, !PT ;  /* 0x0000008602867209 */ /* 0x002fe20007810000 */
[--C-:B------:R-:W-:Y:S02]  /*14390*/  FFMA.FTZ R13, R13, c[0x0][0x23c], -R12.reuse ;  /* 0x00008f000d0d7a23 */ /* 0x100fe4000001080c */
[----:B------:R-:W-:Y:S01]  /*143a0*/  FFMA.FTZ R11, R11, c[0x0][0x23c], -R12 ;  /* 0x00008f000b0b7a23 */ /* 0x000fe2000001080c */
[C---:B------:R-:W-:Y:S01]  /*143b0*/  FSETP.NEU.FTZ.AND P1, PT, R134.reuse, -INF , PT ;  /* 0xff8000008600780b */ /* 0x040fe20003f3d000 */
[----:B------:R-:W-:Y:S01]  /*143c0*/  FMUL.FTZ R2, R134, c[0x0][0x23c] ;  /* 0x00008f0086027a20 */ /* 0x000fe20000410000 */
[----:B--2---:R-:W-:Y:S01]  /*143d0*/  FMNMX.FTZ R135, R0, R135, !PT ;  /* 0x0000008700877209 */ /* 0x004fe20007810000 */
[----:B------:R-:W-:Y:S01]  /*143e0*/  MUFU.EX2 R32, R15 ;  /* 0x0000000f00207308 */ /* 0x000fe20000000800 */
[----:B---3--:R-:W-:-:S02]  /*143f0*/  FMNMX.FTZ R4, R5, R4, !PT ;  /* 0x0000000405047209 */ /* 0x008fc40007810000 */
[----:B------:R-:W-:Y:S01]  /*14400*/  FSEL R2, R2, RZ, P1 ;  /* 0x000000ff02027208 */ /* 0x000fe20000800000 */
[C---:B------:R-:W-:Y:S01]  /*14410*/  FMUL.FTZ R3, R135.reuse, c[0x0][0x23c] ;  /* 0x00008f0087037a20 */ /* 0x040fe20000410000 */
[----:B------:R-:W-:Y:S01]  /*14420*/  FSETP.NEU.FTZ.AND P2, PT, R135, -INF , PT ;  /* 0xff8000008700780b */ /* 0x000fe20003f5d000 */
[----:B------:R-:W1:Y:S01]  /*14430*/  SHFL.BFLY PT, R137, R4, 0x1, 0x1f ;  /* 0x0c201f0004897f89 */ /* 0x000e6200000e0000 */
[----:B------:R-:W-:Y:S01]  /*14440*/  FSEL R6, R134, RZ, P1 ;  /* 0x000000ff86067208 */ /* 0x000fe20000800000 */
[--C-:B------:R-:W-:Y:S01]  /*14450*/  FFMA.FTZ R0, R23, c[0x0][0x23c], -R2.reuse ;  /* 0x00008f0017007a23 */ /* 0x100fe20000010802 */
[----:B------:R-:W-:Y:S01]  /*14460*/  FSEL R3, R3, RZ, P2 ;  /* 0x000000ff03037208 */ /* 0x000fe20001000000 */
[--C-:B------:R-:W-:Y:S01]  /*14470*/  FFMA.FTZ R22, R22, c[0x0][0x23c], -R2.reuse ;  /* 0x00008f0016167a23 */ /* 0x100fe20000010802 */
[----:B------:R-:W2:Y:S01]  /*14480*/  MUFU.EX2 R189, R13 ;  /* 0x0000000d00bd7308 */ /* 0x000ea20000000800 */
[----:B------:R-:W-:Y:S02]  /*14490*/  FFMA.FTZ R21, R21, c[0x0][0x23c], -R2 ;  /* 0x00008f0015157a23 */ /* 0x000fe40000010802 */
[----:B------:R-:W-:-:S02]  /*144a0*/  FFMA.FTZ R20, R20, c[0x0][0x23c], -R3 ;  /* 0x00008f0014147a23 */ /* 0x000fc40000010803 */
[--C-:B------:R-:W-:Y:S02]  /*144b0*/  FFMA.FTZ R14, R14, c[0x0][0x23c], -R3.reuse ;  /* 0x00008f000e0e7a23 */ /* 0x100fe40000010803 */
[--C-:B------:R-:W-:Y:S01]  /*144c0*/  FFMA.FTZ R19, R19, c[0x0][0x23c], -R3.reuse ;  /* 0x00008f0013137a23 */ /* 0x100fe20000010803 */
[----:B------:R3:W-:Y:S01]  /*144d0*/  MUFU.EX2 R248, R0 ;  /* 0x0000000000f87308 */ /* 0x0007e20000000800 */
[----:B------:R-:W-:Y:S02]  /*144e0*/  FFMA.FTZ R18, R18, c[0x0][0x23c], -R3 ;  /* 0x00008f0012127a23 */ /* 0x000fe40000010803 */
[----:B------:R-:W-:-:S05]  /*144f0*/  FFMA.FTZ R17, R17, c[0x0][0x23c], -R2 ;  /* 0x00008f0011117a23 */ /* 0x000fca0000010802 */
[----:B------:R-:W-:Y:S01]  /*14500*/  MUFU.EX2 R252, R20 ;  /* 0x0000001400fc7308 */ /* 0x000fe20000000800 */
[----:B--2---:R-:W-:Y:S02]  /*14510*/  F2FP.PACK_AB R10, R189, R32 ;  /* 0x00000020bd0a723e */ /* 0x004fe400000000ff */
[----:B-1----:R-:W-:-:S04]  /*14520*/  FMNMX.FTZ R137, R4, R137, !PT ;  /* 0x0000008904897209 */ /* 0x002fc80007810000 */
[C---:B------:R-:W-:Y:S01]  /*14530*/  FSETP.NEU.FTZ.AND P0, PT, R137.reuse, -INF , PT ;  /* 0xff8000008900780b */ /* 0x040fe20003f1d000 */
[----:B---3--:R-:W-:Y:S01]  /*14540*/  FMUL.FTZ R0, R137, c[0x0][0x23c] ;  /* 0x00008f0089007a20 */ /* 0x008fe20000410000 */
[----:B------:R-:W-:Y:S04]  /*14550*/  MUFU.EX2 R250, R22 ;  /* 0x0000001600fa7308 */ /* 0x000fe80000000800 */
[----:B------:R-:W-:-:S04]  /*14560*/  FSEL R0, R0, RZ, P0 ;  /* 0x000000ff00007208 */ /* 0x000fc80000000000 */
[----:B------:R1:W2:Y:S01]  /*14570*/  MUFU.EX2 R251, R21 ;  /* 0x0000001500fb7308 */ /* 0x0002a20000000800 */
[--C-:B------:R-:W-:Y:S02]  /*14580*/  FFMA.FTZ R4, R25, c[0x0][0x23c], -R0.reuse ;  /* 0x00008f0019047a23 */ /* 0x100fe40000010800 */
[----:B------:R-:W-:-:S05]  /*14590*/  FFMA.FTZ R5, R24, c[0x0][0x23c], -R0 ;  /* 0x00008f0018057a23 */ /* 0x000fca0000010800 */
[----:B------:R3:W-:Y:S08]  /*145a0*/  MUFU.EX2 R245, R4 ;  /* 0x0000000400f57308 */ /* 0x0007f00000000800 */
[----:B------:R4:W-:Y:S01]  /*145b0*/  MUFU.EX2 R246, R5 ;  /* 0x0000000500f67308 */ /* 0x0009e20000000800 */
[----:B-1----:R-:W1:Y:S01]  /*145c0*/  LDSM.16.MT88.4 R20, [R213+0xa000] ;  /* 0x00a00000d514783b */ /* 0x002e620000004200 */
[----:B---3--:R-:W-:-:S06]  /*145d0*/  FFMA.FTZ R4, R26, c[0x0][0x23c], -R0 ;  /* 0x00008f001a047a23 */ /* 0x008fcc0000010800 */
[----:B------:R-:W-:Y:S01]  /*145e0*/  MUFU.EX2 R8, R14 ;  /* 0x0000000e00087308 */ /* 0x000fe20000000800 */
[----:B----4-:R-:W-:-:S07]  /*145f0*/  FSEL R5, R135, RZ, P2 ;  /* 0x000000ff87057208 */ /* 0x010fce0001000000 */
[----:B------:R3:W-:Y:S08]  /*14600*/  MUFU.EX2 R247, R4 ;  /* 0x0000000400f77308 */ /* 0x0007f00000000800 */
[----:B------:R-:W-:Y:S01]  /*14610*/  MUFU.EX2 R33, R11 ;  /* 0x0000000b00217308 */ /* 0x000fe20000000800 */
[----:B---3--:R-:W-:-:S07]  /*14620*/  FSEL R4, R136, RZ, P3 ;  /* 0x000000ff88047208 */ /* 0x008fce0001800000 */
[----:B------:R3:W-:Y:S01]  /*14630*/  MUFU.EX2 R191, R19 ;  /* 0x0000001300bf7308 */ /* 0x0007e20000000800 */
[----:B------:R-:W-:-:S04]  /*14640*/  FADD.FTZ R4, R207, -R4 ;  /* 0x80000004cf047221 */ /* 0x000fc80000010000 */
[----:B------:R-:W-:-:S03]  /*14650*/  FMUL.FTZ R16, R4, c[0x0][0x23c] ;  /* 0x00008f0004107a20 */ /* 0x000fc60000410000 */
[----:B------:R-:W4:Y:S01]  /*14660*/  MUFU.EX2 R188, R18 ;  /* 0x0000001200bc7308 */ /* 0x000f220000000800 */
[----:B------:R-:W-:Y:S02]  /*14670*/  FADD.FTZ R4, R206, -R5 ;  /* 0x80000005ce047221 */ /* 0x000fe40000010000 */
[----:B------:R-:W-:Y:S01]  /*14680*/  FADD.FTZ R5, R205, -R6 ;  /* 0x80000006cd057221 */ /* 0x000fe20000010000 */
[----:B--2---:R-:W-:Y:S01]  /*14690*/  F2FP.PACK_AB R6, R251, R250 ;  /* 0x000000fafb06723e */ /* 0x004fe200000000ff */
[----:B------:R-:W-:Y:S01]  /*146a0*/  FMUL.FTZ R15, R4, c[0x0][0x23c] ;  /* 0x00008f00040f7a20 */ /* 0x000fe20000410000 */
[----:B------:R-:W-:Y:S01]  /*146b0*/  FSEL R4, R137, RZ, P0 ;  /* 0x000000ff89047208 */ /* 0x000fe20000000000 */
[----:B------:R-:W-:Y:S01]  /*146c0*/  FMUL.FTZ R5, R5, c[0x0][0x23c] ;  /* 0x00008f0005057a20 */ /* 0x000fe20000410000 */
[----:B------:R2:W-:Y:S01]  /*146d0*/  MUFU.EX2 R249, R17 ;  /* 0x0000001100f97308 */ /* 0x0005e20000000800 */
[----:B---3--:R-:W-:Y:S02]  /*146e0*/  MOV R19, R7 ;  /* 0x0000000700137202 */ /* 0x008fe40000000f00 */
[----:B------:R-:W-:-:S04]  /*146f0*/  FADD.FTZ R4, R204, -R4 ;  /* 0x80000004cc047221 */ /* 0x000fc80000010000 */
[----:B------:R-:W-:Y:S01]  /*14700*/  FMUL.FTZ R4, R4, c[0x0][0x23c] ;  /* 0x00008f0004047a20 */ /* 0x000fe20000410000 */
[----:B------:R-:W3:Y:S01]  /*14710*/  MUFU.EX2 R16, R16 ;  /* 0x0000001000107308 */ /* 0x000ee20000000800 */
[----:B----4-:R-:W-:Y:S02]  /*14720*/  F2FP.PACK_AB R11, R188, R191 ;  /* 0x000000bfbc0b723e */ /* 0x010fe400000000ff */
[----:B------:R-:W-:-:S05]  /*14730*/  MOV R18, R190 ;  /* 0x000000be00127202 */ /* 0x000fca0000000f00 */
[----:B------:R4:W5:Y:S01]  /*14740*/  MUFU.EX2 R13, R4 ;  /* 0x00000004000d7308 */ /* 0x0009620000000800 */
[----:B--2---:R-:W-:Y:S02]  /*14750*/  MOV R17, R8 ;  /* 0x0000000800117202 */ /* 0x004fe40000000f00 */
[----:B------:R-:W-:Y:S02]  /*14760*/  F2FP.PACK_AB R8, R19, R33 ;  /* 0x000000211308723e */ /* 0x000fe400000000ff */
[----:B------:R-:W-:-:S03]  /*14770*/  F2FP.PACK_AB R9, R252, R17 ;  /* 0x00000011fc09723e */ /* 0x000fc600000000ff */
[----:B------:R-:W2:Y:S01]  /*14780*/  MUFU.EX2 R15, R15 ;  /* 0x0000000f000f7308 */ /* 0x000ea20000000800 */
[-C--:B---3--:R-:W-:Y:S02]  /*14790*/  FMUL.FTZ R144, R144, R16.reuse ;  /* 0x0000001090907220 */ /* 0x088fe40000410000 */
[-C--:B------:R-:W-:Y:S02]  /*147a0*/  FMUL.FTZ R145, R145, R16.reuse ;  /* 0x0000001091917220 */ /* 0x080fe40000410000 */
[-C--:B------:R-:W-:Y:S02]  /*147b0*/  FMUL.FTZ R156, R156, R16.reuse ;  /* 0x000000109c9c7220 */ /* 0x080fe40000410000 */
[----:B------:R-:W-:Y:S01]  /*147c0*/  FMUL.FTZ R157, R157, R16 ;  /* 0x000000109d9d7220 */ /* 0x000fe20000410000 */
[----:B------:R3:W1:Y:S01]  /*147d0*/  MUFU.EX2 R14, R5 ;  /* 0x00000005000e7308 */ /* 0x0006620000000800 */
[----:B----4-:R-:W-:Y:S02]  /*147e0*/  FFMA.FTZ R4, R27, c[0x0][0x23c], -R0 ;  /* 0x00008f001b047a23 */ /* 0x010fe40000010800 */
[-C--:B-----5:R-:W-:Y:S01]  /*147f0*/  FMUL.FTZ R150, R150, R13.reuse ;  /* 0x0000000d96967220 */ /* 0x0a0fe20000410000 */
[----:B------:R-:W-:Y:S01]  /*14800*/  LDSM.16.MT88.4 R24, [R213+0xb000] ;  /* 0x00b00000d518783b */ /* 0x000fe20000004200 */
[----:B------:R-:W-:-:S02]  /*14810*/  FMUL.FTZ R151, R151, R13 ;  /* 0x0000000d97977220 */ /* 0x000fc40000410000 */
[----:B------:R-:W-:Y:S01]  /*14820*/  FMUL.FTZ R154, R154, R13 ;  /* 0x0000000d9a9a7220 */ /* 0x000fe20000410000 */
[----:B------:R4:W5:Y:S01]  /*14830*/  MUFU.EX2 R244, R4 ;  /* 0x0000000400f47308 */ /* 0x0009620000000800 */
[-C--:B--2---:R-:W-:Y:S02]  /*14840*/  FMUL.FTZ R146, R146, R15.reuse ;  /* 0x0000000f92927220 */ /* 0x084fe40000410000 */
[----:B------:R-:W-:Y:S02]  /*14850*/  FMUL.FTZ R147, R147, R15 ;  /* 0x0000000f93937220 */ /* 0x000fe40000410000 */
[----:B------:R-:W-:Y:S02]  /*14860*/  FMUL.FTZ R155, R155, R13 ;  /* 0x0000000d9b9b7220 */ /* 0x000fe40000410000 */
[----:B------:R-:W-:Y:S01]  /*14870*/  FMUL.FTZ R158, R158, R15 ;  /* 0x0000000f9e9e7220 */ /* 0x000fe20000410000 */
[----:B---3--:R-:W-:Y:S01]  /*14880*/  F2FP.PACK_AB R5, R247, R245 ;  /* 0x000000f5f705723e */ /* 0x008fe200000000ff */
[-C--:B-1----:R-:W-:Y:S01]  /*14890*/  FMUL.FTZ R148, R148, R14.reuse ;  /* 0x0000000e94947220 */ /* 0x082fe20000410000 */
[----:B------:R-:W-:Y:S01]  /*148a0*/  HMMA.16816.F32 R144, R8, R20, R144 ;  /* 0x000000140890723c */ /* 0x000fe20000001890 */
[----:B------:R-:W-:-:S02]  /*148b0*/  FMUL.FTZ R149, R149, R14 ;  /* 0x0000000e95957220 */ /* 0x000fc40000410000 */
[-C--:B------:R-:W-:Y:S02]  /*148c0*/  FMUL.FTZ R152, R152, R14.reuse ;  /* 0x0000000e98987220 */ /* 0x080fe40000410000 */
[----:B------:R-:W-:Y:S01]  /*148d0*/  FMUL.FTZ R153, R153, R14 ;  /* 0x0000000e99997220 */ /* 0x000fe20000410000 */
[----:B----4-:R-:W-:Y:S01]  /*148e0*/  F2FP.PACK_AB R4, R248, R249 ;  /* 0x000000f9f804723e */ /* 0x010fe200000000ff */
[----:B------:R-:W-:Y:S01]  /*148f0*/  FMUL.FTZ R159, R159, R15 ;  /* 0x0000000f9f9f7220 */ /* 0x000fe20000410000 */
[----:B-----5:R-:W-:Y:S01]  /*14900*/  F2FP.PACK_AB R7, R244, R246 ;  /* 0x000000f6f407723e */ /* 0x020fe200000000ff */
        /* <DEDUP_REMOVED lines=15> */
[----:B------:R-:W-:Y:S01]  /*14a00*/  LDSM.16.MT88.4 R32, [R215+0xb000] ;  /* 0x00b00000d720783b */ /* 0x000fe20000004200 */
[----:B------:R-:W-:Y:S01]  /*14a10*/  HMMA.16816.F32 R152, R4, R22, R152 ;  /* 0x000000160498723c */ /* 0x000fe20000001898 */
[----:B------:R-:W-:Y:S01]  /*14a20*/  MOV R156, R30 ;  /* 0x0000001e009c7202 */ /* 0x000fe20000000f00 */
[-C--:B------:R-:W-:Y:S01]  /*14a30*/  FMUL.FTZ R166, R166, R13.reuse ;  /* 0x0000000da6a67220 */ /* 0x080fe20000410000 */
[----:B------:R-:W1:Y:S01]  /*14a40*/  LDSM.16.MT88.4 R20, [R218+0xa000] ;  /* 0x00a00000da14783b */ /* 0x000e620000004200 */
[----:B------:R-:W-:-:S02]  /*14a50*/  FMUL.FTZ R167, R167, R13 ;  /* 0x0000000da7a77220 */ /* 0x000fc40000410000 */
[-C--:B------:R-:W-:Y:S01]  /*14a60*/  FMUL.FTZ R168, R168, R14.reuse ;  /* 0x0000000ea8a87220 */ /* 0x080fe20000410000 */
[----:B------:R-:W2:Y:S01]  /*14a70*/  LDSM.16.MT88.4 R28, [R217+0xa000] ;  /* 0x00a00000d91c783b */ /* 0x000ea20000004200 */
        /* <DEDUP_REMOVED lines=20> */
[C---:B-1----:R-:W-:Y:S01]  /*14bc0*/  HMMA.16816.F32 R204, R4.reuse, R20, R40 ;  /* 0x0000001404cc723c */ /* 0x042fe20000001828 */
[----:B------:R-:W1:Y:S01]  /*14bd0*/  LDSM.16.MT88.4 R40, [R218+0xb000] ;  /* 0x00b00000da28783b */ /* 0x000e620000004200 */
[-C--:B------:R-:W-:Y:S02]  /*14be0*/  FMUL.FTZ R78, R78, R13.reuse ;  /* 0x0000000d4e4e7220 */ /* 0x080fe40000410000 */
[----:B------:R-:W-:Y:S02]  /*14bf0*/  FMUL.FTZ R79, R79, R13 ;  /* 0x0000000d4f4f7220 */ /* 0x000fe40000410000 */
[-C--:B------:R-:W-:Y:S02]  /*14c00*/  FMUL.FTZ R89, R89, R14.reuse ;  /* 0x0000000e59597220 */ /* 0x080fe40000410000 */
[----:B------:R-:W-:Y:S01]  /*14c10*/  HMMA.16816.F32 R200, R4, R22, R44 ;  /* 0x0000001604c8723c */ /* 0x000fe2000000182c */
[----:B------:R-:W3:Y:S01]  /*14c20*/  LDSM.16.MT88.4 R44, [R217+0xb000] ;  /* 0x00b00000d92c783b */ /* 0x000ee20000004200 */
[----:B------:R-:W-:-:S02]  /*14c30*/  FMUL.FTZ R92, R92, R14 ;  /* 0x0000000e5c5c7220 */ /* 0x000fc40000410000 */
[-C--:B------:R-:W-:Y:S02]  /*14c40*/  FMUL.FTZ R93, R93, R14.reuse ;  /* 0x0000000e5d5d7220 */ /* 0x080fe40000410000 */
[-C--:B------:R-:W-:Y:S02]  /*14c50*/  FMUL.FTZ R90, R90, R13.reuse ;  /* 0x0000000d5a5a7220 */ /* 0x080fe40000410000 */
[-C--:B------:R-:W-:Y:S01]  /*14c60*/  FMUL.FTZ R91, R91, R13.reuse ;  /* 0x0000000d5b5b7220 */ /* 0x080fe20000410000 */
[----:B--2---:R-:W-:Y:S01]  /*14c70*/  HMMA.16816.F32 R56, R4, R28, R56 ;  /* 0x0000001c0438723c */ /* 0x004fe20000001838 */
        /* <DEDUP_REMOVED lines=51> */
[----:B------:R-:W-:Y:S01]  /*14fb0*/  FMUL.FTZ R37, R37, R16 ;  /* 0x0000001025257220 */ /* 0x000fe20000410000 */
[----:B------:R1:W-:Y:S01]  /*14fc0*/  MUFU.EX2 R241, R4 ;  /* 0x0000000400f17308 */ /* 0x0003e20000000800 */
        /* <DEDUP_REMOVED lines=12> */
[----:B-1----:R-:W-:Y:S01]  /*15090*/  FFMA.FTZ R4, R176, c[0x0][0x23c], -R12 ;  /* 0x00008f00b0047a23 */ /* 0x002fe2000001080c */
[----:B------:R-:W1:Y:S01]  /*150a0*/  LDSM.16.MT88.4 R172, [R215+0xa800] ;  /* 0x00a80000d7ac783b */ /* 0x000e620000004200 */
[----:B------:R-:W-:Y:S02]  /*150b0*/  FMUL.FTZ R69, R69, R16 ;  /* 0x0000001045457220 */ /* 0x000fe40000410000 */
[----:B------:R2:W3:Y:S01]  /*150c0*/  MUFU.EX2 R242, R4 ;  /* 0x0000000400f27308 */ /* 0x0004e20000000800 */
        /* <DEDUP_REMOVED lines=11> */
[----:B--2---:R-:W-:Y:S02]  /*15180*/  FFMA.FTZ R4, R133, c[0x0][0x23c], -R12 ;  /* 0x00008f0085047a23 */ /* 0x004fe4000001080c */
[-C--:B------:R-:W-:Y:S01]  /*15190*/  FMUL.FTZ R86, R86, R15.reuse ;  /* 0x0000000f56567220 */ /* 0x080fe20000410000 */
[C---:B------:R-:W-:Y:S01]  /*151a0*/  HMMA.16816.F32 R36, R8.reuse, R20, R36 ;  /* 0x000000140824723c */ /* 0x040fe20000001824 */
[----:B------:R2:W-:Y:S01]  /*151b0*/  MUFU.EX2 R243, R4 ;  /* 0x0000000400f37308 */ /* 0x0005e20000000800 */
        /* <DEDUP_REMOVED lines=11> */
[----:B--2---:R-:W-:Y:S02]  /*15270*/  FFMA.FTZ R4, R132, c[0x0][0x23c], -R12 ;  /* 0x00008f0084047a23 */ /* 0x004fe4000001080c */
[-C--:B------:R-:W-:Y:S02]  /*15280*/  FMUL.FTZ R115, R115, R15.reuse ;  /* 0x0000000f73737220 */ /* 0x080fe40000410000 */
[----:B------:R2:W5:Y:S01]  /*15290*/  MUFU.EX2 R240, R4 ;  /* 0x0000000400f07308 */ /* 0x0005620000000800 */
[-C--:B------:R-:W-:Y:S02]  /*152a0*/  FMUL.FTZ R128, R128, R16.reuse ;  /* 0x0000001080807220 */ /* 0x080fe40000410000 */
[----:B------:R-:W-:Y:S01]  /*152b0*/  FMUL.FTZ R129, R129, R16 ;  /* 0x0000001081817220 */ /* 0x000fe20000410000 */
[----:B------:R-:W-:Y:S01]  /*152c0*/  HMMA.16816.F32 R28, R8, R26, R80 ;  /* 0x0000001a081c723c */ /* 0x000fe20000001850 */
[-C--:B------:R-:W-:Y:S01]  /*152d0*/  FMUL.FTZ R130, R130, R15.reuse ;  /* 0x0000000f82827220 */ /* 0x080fe20000410000 */
[----:B------:R-:W-:Y:S01]  /*152e0*/  LDSM.16.MT88.4 R80, [R213+0xb800] ;  /* 0x00b80000d550783b */ /* 0x000fe20000004200 */
[----:B------:R-:W-:-:S02]  /*152f0*/  FMUL.FTZ R131, R131, R15 ;  /* 0x0000000f83837220 */ /* 0x000fc40000410000 */
[-C--:B------:R-:W-:Y:S02]  /*15300*/  FMUL.FTZ R100, R100, R16.reuse ;  /* 0x0000001064647220 */ /* 0x080fe40000410000 */
[----:B------:R-:W-:Y:S01]  /*15310*/  FMUL.FTZ R101, R101, R16 ;  /* 0x0000001065657220 */ /* 0x000fe20000410000 */
[----:B------:R-:W-:Y:S01]  /*15320*/  HMMA.16816.F32 R84, R8, R32, R84 ;  /* 0x000000200854723c */ /* 0x000fe20000001854 */
[-C--:B------:R-:W-:Y:S02]  /*15330*/  FMUL.FTZ R102, R102, R15.reuse ;  /* 0x0000000f66667220 */ /* 0x080fe40000410000 */
[----:B------:R-:W-:Y:S02]  /*15340*/  FMUL.FTZ R103, R103, R15 ;  /* 0x0000000f67677220 */ /* 0x000fe40000410000 */
[----:B--2---:R-:W-:-:S03]  /*15350*/  FFMA.FTZ R4, R179, c[0x0][0x23c], -R3 ;  /* 0x00008f00b3047a23 */ /* 0x004fc60000010803 */
[C---:B------:R-:W-:Y:S01]  /*15360*/  HMMA.16816.F32 R32, R8.reuse, R34, R96 ;  /* 0x000000220820723c */ /* 0x040fe20000001860 */
[----:B------:R2:W-:Y:S01]  /*15370*/  MUFU.EX2 R178, R4 ;  /* 0x0000000400b27308 */ /* 0x0005e20000000800 */
[----:B------:R-:W-:Y:S06]  /*15380*/  LDSM.16.MT88.4 R96, [R215+0xb800] ;  /* 0x00b80000d760783b */ /* 0x000fec0000004200 */
[C---:B------:R-:W-:Y:S01]  /*15390*/  HMMA.16816.F32 R24, R8.reuse, R42, R112 ;  /* 0x0000002a0818723c */ /* 0x040fe20000001870 */
[----:B------:R-:W-:Y:S07]  /*153a0*/  LDSM.16.MT88.4 R112, [R218+0xb800] ;  /* 0x00b80000da70783b */ /* 0x000fee0000004200 */
[----:B------:R-:W-:Y:S01]  /*153b0*/  HMMA.16816.F32 R20, R8, R46, R128 ;  /* 0x0000002e0814723c */ /* 0x000fe20000001880 */
[----:B--2---:R-:W-:-:S04]  /*153c0*/  FFMA.FTZ R4, R177, c[0x0][0x23c], -R3 ;  /* 0x00008f00b1047a23 */ /* 0x004fc80000010803 */
[----:B------:R2:W1:Y:S02]  /*153d0*/  MUFU.EX2 R177, R4 ;  /* 0x0000000400b17308 */ /* 0x0004640000000800 */
[----:B---3--:R-:W-:Y:S01]  /*153e0*/  F2FP.PACK_AB R128, R242, R241 ;  /* 0x000000f1f280723e */ /* 0x008fe200000000ff */
[----:B------:R-:W-:Y:S01]  /*153f0*/  HMMA.16816.F32 R100, R8, R40, R100 ;  /* 0x000000280864723c */ /* 0x000fe20000001864 */
[----:B-----5:R-:W-:Y:S01]  /*15400*/  F2FP.PACK_AB R130, R240, R243 ;  /* 0x000000f3f082723e */ /* 0x020fe200000000ff */
[--C-:B--2---:R-:W-:Y:S01]  /*15410*/  FFMA.FTZ R4, R139, c[0x0][0x23c], -R3.reuse ;  /* 0x00008f008b047a23 */ /* 0x104fe20000010803 */
[----:B-1----:R-:W-:Y:S01]  /*15420*/  F2FP.PACK_AB R129, R177, R178 ;  /* 0x000000b2b181723e */ /* 0x002fe200000000ff */
[----:B------:R-:W-:Y:S02]  /*15430*/  FFMA.FTZ R3, R138, c[0x0][0x23c], -R3 ;  /* 0x00008f008a037a23 */ /* 0x000fe40000010803 */
[----:B------:R1:W-:Y:S08]  /*15440*/  MUFU.EX2 R179, R4 ;  /* 0x0000000400b37308 */ /* 0x0003f00000000800 */
[----:B------:R2:W3:Y:S01]  /*15450*/  MUFU.EX2 R176, R3 ;  /* 0x0000000300b07308 */ /* 0x0004e20000000800 */
[----:B-1----:R-:W1:Y:S01]  /*15460*/  LDSM.16.MT88.4 R4, [R217+0xb800] ;  /* 0x00b80000d904783b */ /* 0x002e620000004200 */
[----:B--2---:R-:W-:Y:S01]  /*15470*/  FFMA.FTZ R3, R184, c[0x0][0x23c], -R2 ;  /* 0x00008f00b8037a23 */ /* 0x004fe20000010802 */
[----:B------:R-:W-:-:S02]  /*15480*/  MOV R184, R124 ;  /* 0x0000007c00b87202 */ /* 0x000fc40000000f00 */
[----:B------:R-:W-:-:S03]  /*15490*/  MOV R124, R156 ;  /* 0x0000009c007c7202 */ /* 0x000fc60000000f00 */
[----:B------:R2:W-:Y:S01]  /*154a0*/  MUFU.EX2 R139, R3 ;  /* 0x00000003008b7308 */ /* 0x0005e20000000800 */
[----:B---3--:R-:W-:-:S07]  /*154b0*/  F2FP.PACK_AB R131, R176, R179 ;  /* 0x000000b3b083723e */ /* 0x008fce00000000ff */
[----:B------:R-:W-:Y:S01]  /*154c0*/  HMMA.16816.F32 R160, R128, R172, R160 ;  /* 0x000000ac80a0723c */ /* 0x000fe200000018a0 */
[----:B--2---:R-:W-:Y:S01]  /*154d0*/  FFMA.FTZ R3, R182, c[0x0][0x23c], -R2 ;  /* 0x00008f00b6037a23 */ /* 0x004fe20000010802 */
[----:B------:R-:W-:-:S06]  /*154e0*/  MOV R182, R125 ;  /* 0x0000007d00b67202 */ /* 0x000fcc0000000f00 */
[C---:B----4-:R-:W-:Y:S01]  /*154f0*/  HMMA.16816.F32 R36, R128.reuse, R48, R36 ;  /* 0x000000308024723c */ /* 0x050fe20000001824 */
[----:B------:R-:W-:Y:S01]  /*15500*/  MOV R125, R157 ;  /* 0x0000009d007d7202 */ /* 0x000fe20000000f00 */
[----:B------:R2:W3:Y:S06]  /*15510*/  MUFU.EX2 R138, R3 ;  /* 0x00000003008a7308 */ /* 0x0004ec0000000800 */
[C---:B------:R-:W-:Y:S08]  /*15520*/  HMMA.16816.F32 R52, R128.reuse, R64, R52 ;  /* 0x000000408034723c */ /* 0x040ff00000001834 */
[----:B-1----:R-:W-:Y:S01]  /*15530*/  HMMA.16816.F32 R116, R128, R4, R116 ;  /* 0x000000048074723c */ /* 0x002fe20000001874 */
        /* <DEDUP_REMOVED lines=13> */
[----:B----4-:R-:W-:Y:S01]  /*15610*/  FFMA.FTZ R2, R186, c[0x0][0x23c], -R0 ;  /* 0x00008f00ba027a23 */ /* 0x010fe20000010800 */
        /* <DEDUP_REMOVED lines=11> */
[----:B---3--:R-:W-:Y:S02]  /*156d0*/  F2FP.PACK_AB R124, R138, R139 ;  /* 0x0000008b8a7c723e */ /* 0x008fe400000000ff */
        /* <DEDUP_REMOVED lines=66> */
.L_x_2336:
        /* <DEDUP_REMOVED lines=16> */
.L_x_2352:
        /* <DEDUP_REMOVED lines=46> */
.L_x_2350:
        /* <DEDUP_REMOVED lines=186> */
[----:B------:R-:W2:Y:S01]  /*16a80*/  MUFU.TANH R18, R18 ;  /* 0x0000001200127308 */ /* 0x000ea20000002400 */
[----:B-----5:R-:W-:Y:S02]  /*16a90*/  FMUL.FTZ R28, R32, c[0x0][0x2ec] ;  /* 0x0000bb00201c7a20 */ /* 0x020fe40000410000 */
[----:B------:R-:W-:Y:S07]  /*16aa0*/  FMUL.FTZ R32, R35, c[0x0][0x2ec] ;  /* 0x0000bb0023207a20 */ /* 0x000fee0000410000 */
        /* <DEDUP_REMOVED lines=14> */
[----:B------:R-:W1:Y:S10]  /*16b90*/  MUFU.TANH R31, R31 ;  /* 0x0000001f001f7308 */ /* 0x000e740000002400 */
[----:B------:R-:W1:Y:S02]  /*16ba0*/  MUFU.TANH R32, R32 ;  /* 0x0000002000207308 */ /* 0x000e640000002400 */
[----:B-1234-:R-:W-:-:S05]  /*16bb0*/  @P0 BRA `(.L_x_2352) ;  /* 0xfffff04000000947 */ /* 0x01efca000383ffff */
.L_x_2351:
        /* <DEDUP_REMOVED lines=11> */
[----:B------:R1:W-:Y:S01]  /*16c70*/  I2F R35, R2 ;  /* 0x0000000200237306 */ /* 0x0003e20000201400 */
        /* <DEDUP_REMOVED lines=12> */
[----:B-1----:R-:W-:Y:S01]  /*16d40*/  IABS R2, R4 ;  /* 0x0000000400027213 */ /* 0x002fe20000000000 */
[----:B------:R-:W-:Y:S01]  /*16d50*/  IMAD.IADD R4, R228, 0x1, -R0 ;  /* 0x00000001e4047824 */ /* 0x000fe200078e0a00 */
[C---:B------:R-:W-:Y:S02]  /*16d60*/  ISETP.GE.AND P6, PT, R9.reuse, R234, PT ;  /* 0x000000ea0900720c */ /* 0x040fe40003fc6270 */
[----:B------:R1:W-:Y:S02]  /*16d70*/  I2F R34, R2 ;  /* 0x0000000200227306 */ /* 0x0003e40000201400 */
[----:B------:R-:W-:Y:S02]  /*16d80*/  ISETP.GE.OR P6, PT, R9, R239, !P6 ;  /* 0x000000ef0900720c */ /* 0x000fe400077c6670 */
[----:B-1----:R-:W-:Y:S02]  /*16d90*/  IABS R2, R4 ;  /* 0x0000000400027213 */ /* 0x002fe40000000000 */
[----:B------:R-:W-:Y:S04]  /*16da0*/  IADD3 R4, R235, -R0, RZ ;  /* 0x80000000eb047210 */ /* 0x000fe80007ffe0ff */
[----:B------:R1:W2:Y:S02]  /*16db0*/  I2F R13, R2 ;  /* 0x00000002000d7306 */ /* 0x0002a40000201400 */
[----:B-1----:R-:W-:Y:S01]  /*16dc0*/  IABS R2, R4 ;  /* 0x0000000400027213 */ /* 0x002fe20000000000 */
[----:B--2---:R-:W-:Y:S01]  /*16dd0*/  FFMA.FTZ R13, R13, -UR16, R182 ;  /* 0x800000100d0d7c23 */ /* 0x004fe200080100b6 */
[-C--:B------:R-:W-:Y:S06]  /*16de0*/  IADD3 R4, R230, -R9.reuse, RZ ;  /* 0x80000009e6047210 */ /* 0x080fec0007ffe0ff */
[----:B------:R1:W2:Y:S02]  /*16df0*/  I2F R12, R2 ;  /* 0x00000002000c7306 */ /* 0x0002a40000201400 */
[----:B-1----:R-:W-:Y:S01]  /*16e00*/  IABS R2, R4 ;  /* 0x0000000400027213 */ /* 0x002fe20000000000 */
[----:B--2---:R-:W-:Y:S01]  /*16e10*/  FFMA.FTZ R12, R12, -UR16, R180 ;  /* 0x800000100c0c7c23 */ /* 0x004fe200080100b4 */
[----:B------:R-:W-:Y:S06]  /*16e20*/  IADD3 R4, R229, -R9, RZ ;  /* 0x80000009e5047210 */ /* 0x000fec0007ffe0ff */
[----:B------:R1:W2:Y:S02]  /*16e30*/  I2F R14, R2 ;  /* 0x00000002000e7306 */ /* 0x0002a40000201400 */
[----:B-1----:R-:W-:Y:S01]  /*16e40*/  IABS R2, R4 ;  /* 0x0000000400027213 */ /* 0x002fe20000000000 */
[----:B--2---:R-:W-:Y:S01]  /*16e50*/  FFMA.FTZ R14, R14, -UR16, R187 ;  /* 0x800000100e0e7c23 */ /* 0x004fe200080100bb */
[C---:B------:R-:W-:Y:S06]  /*16e60*/  IADD3 R4, R230.reuse, -R8, RZ ;  /* 0x80000008e6047210 */ /* 0x040fec0007ffe0ff */
[----:B------:R1:W2:Y:S02]  /*16e70*/  I2F R15, R2 ;  /* 0x00000002000f7306 */ /* 0x0002a40000201400 */
[----:B-1----:R-:W-:Y:S01]  /*16e80*/  IABS R2, R4 ;  /* 0x0000000400027213 */ /* 0x002fe20000000000 */
[----:B--2---:R-:W-:Y:S02]  /*16e90*/  FFMA.FTZ R15, R15, -UR16, R185 ;  /* 0x800000100f0f7c23 */ /* 0x004fe400080100b9 */
[----:B------:R-:W-:Y:S05]  /*16ea0*/  IMAD.IADD R4, R229, 0x1, -R8 ;  /* 0x00000001e5047824 */ /* 0x000fea00078e0a08 */
[----:B------:R1:W2:Y:S02]  /*16eb0*/  I2F R17, R2 ;  /* 0x0000000200117306 */ /* 0x0002a40000201400 */
[----:B-1----:R-:W-:Y:S01]  /*16ec0*/  IABS R2, R4 ;  /* 0x0000000400027213 */ /* 0x002fe20000000000 */
[----:B--2---:R-:W-:Y:S01]  /*16ed0*/  FFMA.FTZ R17, R17, -UR16, R143 ;  /* 0x8000001011117c23 */ /* 0x004fe2000801008f */
[CC--:B------:R-:W-:Y:S06]  /*16ee0*/  IADD3 R4, R230.reuse, -R7.reuse, RZ ;  /* 0x80000007e6047210 */ /* 0x0c0fec0007ffe0ff */
        /* <DEDUP_REMOVED lines=10> */
[----:B--2---:R-:W-:Y:S01]  /*16f90*/  FFMA.FTZ R21, R21, -UR16, R141 ;  /* 0x8000001015157c23 */ /* 0x004fe2000801008d */
[----:B------:R-:W-:Y:S06]  /*16fa0*/  IADD3 R4, R229, -R6, RZ ;  /* 0x80000006e5047210 */ /* 0x000fec0007ffe0ff */
[----:B------:R1:W2:Y:S02]  /*16fb0*/  I2F R22, R2 ;  /* 0x0000000200167306 */ /* 0x0002a40000201400 */
[----:B-1----:R-:W-:Y:S01]  /*16fc0*/  IABS R2, R4 ;  /* 0x0000000400027213 */ /* 0x002fe20000000000 */
[----:B------:R-:W-:Y:S02]  /*16fd0*/  IMAD.IADD R4, R230, 0x1, -R5 ;  /* 0x00000001e6047824 */ /* 0x000fe400078e0a05 */
[----:B--2---:R-:W-:Y:S05]  /*16fe0*/  FFMA.FTZ R22, R22, -UR16, R137 ;  /* 0x8000001016167c23 */ /* 0x004fea0008010089 */
[----:B------:R1:W2:Y:S02]  /*16ff0*/  I2F R23, R2 ;  /* 0x0000000200177306 */ /* 0x0002a40000201400 */
[----:B-1----:R-:W-:Y:S01]  /*17000*/  IABS R2, R4 ;  /* 0x0000000400027213 */ /* 0x002fe20000000000 */
[----:B--2---:R-:W-:Y:S01]  /*17010*/  FFMA.FTZ R23, R23, -UR16, R135 ;  /* 0x8000001017177c23 */ /* 0x004fe20008010087 */
[----:B------:R-:W-:Y:S06]  /*17020*/  IADD3 R4, R229, -R5, RZ ;  /* 0x80000005e5047210 */ /* 0x000fec0007ffe0ff */
[----:B------:R1:W2:Y:S02]  /*17030*/  I2F R25, R2 ;  /* 0x0000000200197306 */ /* 0x0002a40000201400 */
[----:B-1----:R-:W-:Y:S01]  /*17040*/  IABS R2, R4 ;  /* 0x0000000400027213 */ /* 0x002fe20000000000 */
[----:B--2---:R-:W-:Y:S01]  /*17050*/  FFMA.FTZ R25, R25, -UR16, R136 ;  /* 0x8000001019197c23 */ /* 0x004fe20008010088 */
[----:B------:R-:W-:Y:S06]  /*17060*/  IADD3 R4, R0, 0x18, RZ ;  /* 0x0000001800047810 */ /* 0x000fec0007ffe0ff */
[----:B------:R1:W2:Y:S01]  /*17070*/  I2F R26, R2 ;  /* 0x00000002001a7306 */ /* 0x0002a20000201400 */
[----:B------:R-:W-:Y:S04]  /*17080*/  IADD3 R10, R230, -R4, RZ ;  /* 0x80000004e60a7210 */ /* 0x000fe80007ffe0ff */
[----:B-1----:R-:W-:Y:S01]  /*17090*/  IABS R2, R10 ;  /* 0x0000000a00027213 */ /* 0x002fe20000000000 */
[----:B--2---:R-:W-:Y:S01]  /*170a0*/  FFMA.FTZ R26, R26, -UR16, R134 ;  /* 0x800000101a1a7c23 */ /* 0x004fe20008010086 */
[----:B------:R-:W-:Y:S03]  /*170b0*/  IADD3 R10, R229, -R4, RZ ;  /* 0x80000004e50a7210 */ /* 0x000fe60007ffe0ff */
[----:B------:R1:W2:Y:S01]  /*170c0*/  I2F R30, R2 ;  /* 0x00000002001e7306 */ /* 0x0002a20000201400 */
[----:B------:R-:W-:Y:S09]  /*170d0*/  IABS R10, R10 ;  /* 0x0000000a000a7213 */ /* 0x000ff20000000000 */
[----:B------:R3:W4:Y:S01]  /*170e0*/  I2F R29, R10 ;  /* 0x0000000a001d7306 */ /* 0x0007220000201400 */
[----:B-1----:R-:W-:Y:S01]  /*170f0*/  IADD3 R2, R0, 0x19, RZ ;  /* 0x0000001900027810 */ /* 0x002fe20007ffe0ff */
[----:B------:R-:W-:Y:S02]  /*17100*/  FFMA.FTZ R0, R35, -UR16, R186 ;  /* 0x8000001023007c23 */ /* 0x000fe400080100ba */
[----:B--2---:R-:W-:Y:S01]  /*17110*/  FFMA.FTZ R28, R30, -UR16, R28 ;  /* 0x800000101e1c7c23 */ /* 0x004fe2000801001c */
[-C--:B------:R-:W-:Y:S02]  /*17120*/  IADD3 R11, R230, -R2.reuse, RZ ;  /* 0x80000002e60b7210 */ /* 0x080fe40007ffe0ff */
[----:B------:R-:W-:Y:S02]  /*17130*/  FSEL R0, R0, -INF , !P3 ;  /* 0xff80000000007808 */ /* 0x000fe40005800000 */
[----:B------:R-:W-:Y:S02]  /*17140*/  ISETP.GE.AND P3, PT, R9, R233, PT ;  /* 0x000000e90900720c */ /* 0x000fe40003f66270 */
[----:B---3--:R-:W-:Y:S01]  /*17150*/  IABS R10, R11 ;  /* 0x0000000b000a7213 */ /* 0x008fe20000000000 */
[----:B----4-:R-:W-:Y:S01]  /*17160*/  FFMA.FTZ R31, R29, -UR16, R31 ;  /* 0x800000101d1f7c23 */ /* 0x010fe2000801001f */
[----:B------:R-:W-:Y:S02]  /*17170*/  IADD3 R11, R229, -R2, RZ ;  /* 0x80000002e50b7210 */ /* 0x000fe40007ffe0ff */
[----:B------:R1:W2:Y:S01]  /*17180*/  I2F R27, R10 ;  /* 0x0000000a001b7306 */ /* 0x0002a20000201400 */
[----:B------:R-:W-:Y:S02]  /*17190*/  ISETP.GE.OR P3, PT, R9, R238, !P3 ;  /* 0x000000ee0900720c */ /* 0x000fe40005f66670 */
[----:B-1----:R-:W-:Y:S01]  /*171a0*/  IABS R10, R11 ;  /* 0x0000000b000a7213 */ /* 0x002fe20000000000 */
[----:B------:R-:W-:Y:S02]  /*171b0*/  IMAD.IADD R11, R228, 0x1, -R9 ;  /* 0x00000001e40b7824 */ /* 0x000fe400078e0a09 */
[----:B--2---:R-:W-:Y:S04]  /*171c0*/  FFMA.FTZ R29, R27, -UR16, R133 ;  /* 0x800000101b1d7c23 */ /* 0x004fe80008010085 */
[----:B------:R1:W2:Y:S01]  /*171d0*/  I2F R24, R10 ;  /* 0x0000000a00187306 */ /* 0x0002a20000201400 */
[----:B------:R-:W-:Y:S02]  /*171e0*/  FSEL R27, R12, -INF , !P0 ;  /* 0xff8000000c1b7808 */ /* 0x000fe40004000000 */
[----:B------:R-:W-:Y:S02]  /*171f0*/  FSEL R12, R15, -INF , !P3 ;  /* 0xff8000000f0c7808 */ /* 0x000fe40005800000 */
[CC--:B------:R-:W-:Y:S02]  /*17200*/  ISETP.GE.AND P3, PT, R6.reuse, R234.reuse, PT ;  /* 0x000000ea0600720c */ /* 0x0c0fe40003f66270 */
[C---:B------:R-:W-:Y:S02]  /*17210*/  ISETP.GE.AND P0, PT, R7.reuse, R234, PT ;  /* 0x000000ea0700720c */ /* 0x040fe40003f06270 */
[-C--:B------:R-:W-:Y:S02]  /*17220*/  ISETP.GE.OR P3, PT, R6, R239.reuse, !P3 ;  /* 0x000000ef0600720c */ /* 0x080fe40005f66670 */
[----:B------:R-:W-:Y:S02]  /*17230*/  ISETP.GE.OR P0, PT, R7, R239, !P0 ;  /* 0x000000ef0700720c */ /* 0x000fe40004706670 */
        /* <DEDUP_REMOVED lines=8> */
[CC--:B------:R-:W-:Y:S02]  /*172c0*/  ISETP.GE.AND P1, PT, R8.reuse, R233.reuse, PT ;  /* 0x000000e90800720c */ /* 0x0c0fe40003f26270 */
[----:B------:R-:W-:Y:S02]  /*172d0*/  FSEL R13, R19, -INF , !P0 ;  /* 0xff800000130d7808 */ /* 0x000fe40004000000 */
[----:B------:R-:W-:Y:S02]  /*172e0*/  ISETP.GE.OR P1, PT, R8, R238, !P1 ;  /* 0x000000ee0800720c */ /* 0x000fe40004f26670 */
[C---:B------:R-:W-:Y:S02]  /*172f0*/  ISETP.GE.AND P0, PT, R5.reuse, R233, PT ;  /* 0x000000e90500720c */ /* 0x040fe40003f06270 */
[----:B------:R-:W-:Y:S02]  /*17300*/  FSEL R15, R18, -INF , !P1 ;  /* 0xff800000120f7808 */ /* 0x000fe40004800000 */
[C---:B------:R-:W-:Y:S02]  /*17310*/  ISETP.GE.AND P1, PT, R5.reuse, R234, PT ;  /* 0x000000ea0500720c */ /* 0x040fe40003f26270 */
[----:B------:R-:W-:Y:S02]  /*17320*/  IADD3 R18, R228, -R5, RZ ;  /* 0x80000005e4127210 */ /* 0x000fe40007ffe0ff */
[C---:B------:R-:W-:Y:S02]  /*17330*/  ISETP.GE.OR P1, PT, R5.reuse, R239, !P1 ;  /* 0x000000ef0500720c */ /* 0x040fe40004f26670 */
[----:B------:R-:W-:Y:S02]  /*17340*/  ISETP.GE.OR P0, PT, R5, R238, !P0 ;  /* 0x000000ee0500720c */ /* 0x000fe40004706670 */
[----:B------:R-:W-:Y:S02]  /*17350*/  FSEL R190, R25, -INF , !P1 ;  /* 0xff80000019be7808 */ /* 0x000fe40004800000 */
[----:B------:R-:W-:Y:S01]  /*17360*/  ISETP.GE.AND P1, PT, R4, R233, PT ;  /* 0x000000e90400720c */ /* 0x000fe20003f26270 */
[----:B-1----:R-:W-:Y:S01]  /*17370*/  FFMA.FTZ R30, R20, -UR16, R192 ;  /* 0x80000010141e7c23 */ /* 0x002fe200080100c0 */
[----:B------:R-:W-:Y:S02]  /*17380*/  IABS R10, R11 ;  /* 0x0000000b000a7213 */ /* 0x000fe40000000000 */
[----:B------:R-:W-:Y:S02]  /*17390*/  IADD3 R11, R228, -R7, RZ ;  /* 0x80000007e40b7210 */ /* 0x000fe40007ffe0ff */
[----:B------:R1:W2:Y:S01]  /*173a0*/  I2F R16, R10 ;  /* 0x0000000a00107306 */ /* 0x0002a20000201400 */
[----:B------:R-:W-:Y:S02]  /*173b0*/  FSEL R192, R26, -INF , !P0 ;  /* 0xff8000001ac07808 */ /* 0x000fe40004000000 */
[----:B------:R-:W-:Y:S02]  /*173c0*/  ISETP.GE.AND P0, PT, R2, R234, PT ;  /* 0x000000ea0200720c */ /* 0x000fe40003f06270 */
[----:B------:R-:W-:Y:S02]  /*173d0*/  ISETP.GE.OR P1, PT, R4, R238, !P1 ;  /* 0x000000ee0400720c */ /* 0x000fe40004f26670 */
[----:B------:R-:W-:Y:S02]  /*173e0*/  ISETP.GE.OR P0, PT, R2, R239, !P0 ;  /* 0x000000ef0200720c */ /* 0x000fe40004706670 */
[----:B------:R-:W-:Y:S02]  /*173f0*/  FSEL R195, R31, -INF , !P1 ;  /* 0xff8000001fc37808 */ /* 0x000fe40004800000 */
[----:B------:R-:W-:Y:S02]  /*17400*/  FSEL R193, R29, -INF , !P0 ;  /* 0xff8000001dc17808 */ /* 0x000fe40004000000 */
[C---:B------:R-:W-:Y:S02]  /*17410*/  ISETP.GE.AND P1, PT, R8.reuse, R232, PT ;  /* 0x000000e80800720c */ /* 0x040fe40003f26270 */
[C---:B------:R-:W-:Y:S02]  /*17420*/  ISETP.GE.AND P0, PT, R8.reuse, R231, PT ;  /* 0x000000e70800720c */ /* 0x040fe40003f06270 */
[C---:B------:R-:W-:Y:S02]  /*17430*/  ISETP.GE.OR P1, PT, R8.reuse, R237, !P1 ;  /* 0x000000ed0800720c */ /* 0x040fe40004f26670 */
[----:B------:R-:W-:Y:S02]  /*17440*/  ISETP.GE.OR P0, PT, R8, R236, !P0 ;  /* 0x000000ec0800720c */ /* 0x000fe40004706670 */
[----:B------:R-:W-:Y:S02]  /*17450*/  IADD3 R20, R235, -R8, RZ ;  /* 0x80000008eb147210 */ /* 0x000fe40007ffe0ff */
[----:B-1----:R-:W-:Y:S01]  /*17460*/  IABS R10, R11 ;  /* 0x0000000b000a7213 */ /* 0x002fe20000000000 */
[----:B--2---:R-:W-:Y:S01]  /*17470*/  FFMA.FTZ R33, R16, -UR16, R184 ;  /* 0x8000001010217c23 */ /* 0x004fe200080100b8 */
[----:B------:R-:W-:Y:S01]  /*17480*/  IADD3 R16, R228, -R6, RZ ;  /* 0x80000006e4107210 */ /* 0x000fe20007ffe0ff */
[----:B------:R-:W-:Y:S01]  /*17490*/  FFMA.FTZ R11, R34, -UR16, R183 ;  /* 0x80000010220b7c23 */ /* 0x000fe200080100b7 */
[----:B------:R-:W-:Y:S01]  /*174a0*/  IABS R20, R20 ;  /* 0x0000001400147213 */ /* 0x000fe20000000000 */
[----:B------:R-:W-:Y:S01]  /*174b0*/  LDSM.16.MT88.4 R184, [R215+0xa000] ;  /* 0x00a00000d7b8783b */ /* 0x000fe20000004200 */
[----:B------:R-:W1:Y:S01]  /*174c0*/  I2F R10, R10 ;  /* 0x0000000a000a7306 */ /* 0x000e620000201400 */
[----:B------:R-:W-:Y:S02]  /*174d0*/  IABS R16, R16 ;  /* 0x0000001000107213 */ /* 0x000fe40000000000 */
[----:B------:R-:W-:Y:S02]  /*174e0*/  FSEL R11, R11, -INF , !P2 ;  /* 0xff8000000b0b7808 */ /* 0x000fe40005000000 */
[C---:B------:R-:W-:Y:S04]  /*174f0*/  ISETP.GE.AND P2, PT, R8.reuse, R234, PT ;  /* 0x000000ea0800720c */ /* 0x040fe80003f46270 */
[----:B------:R-:W-:Y:S01]  /*17500*/  ISETP.GE.OR P2, PT, R8, R239, !P2 ;  /* 0x000000ef0800720c */ /* 0x000fe20005746670 */
[----:B------:R2:W-:Y:S01]  /*17510*/  I2F R25, R16 ;  /* 0x0000001000197306 */ /* 0x0005e20000201400 */
[----:B------:R-:W-:Y:S01]  /*17520*/  FMNMX.FTZ R8, R0, R3, !PT ;  /* 0x0000000300087209 */ /* 0x000fe20007810000 */
[----:B-1----:R-:W-:Y:S01]  /*17530*/  FFMA.FTZ R34, R10, -UR16, R181 ;  /* 0x800000100a227c23 */ /* 0x002fe200080100b5 */
[----:B------:R-:W-:Y:S02]  /*17540*/  FSEL R10, R14, -INF , !P6 ;  /* 0xff8000000e0a7808 */ /* 0x000fe40007000000 */
[----:B------:R-:W-:Y:S02]  /*17550*/  FSEL R14, R17, -INF , !P2 ;  /* 0xff800000110e7808 */ /* 0x000fe40005000000 */
[CC--:B------:R-:W-:Y:S02]  /*17560*/  ISETP.GE.AND P2, PT, R6.reuse, R233.reuse, PT ;  /* 0x000000e90600720c */ /* 0x0c0fe40003f46270 */
[----:B------:R-:W-:Y:S02]  /*17570*/  ISETP.GE.AND P6, PT, R7, R233, PT ;  /* 0x000000e90700720c */ /* 0x000fe40003fc6270 */
[----:B------:R-:W-:Y:S02]  /*17580*/  ISETP.GE.OR P2, PT, R6, R238, !P2 ;  /* 0x000000ee0600720c */ /* 0x000fe40005746670 */
[----:B--2---:R-:W-:Y:S02]  /*17590*/  IABS R16, R18 ;  /* 0x0000001200107213 */ /* 0x004fe40000000000 */
[----:B------:R-:W-:Y:S02]  /*175a0*/  FSEL R191, R23, -INF , !P2 ;  /* 0xff80000017bf7808 */ /* 0x000fe40005000000 */
[----:B------:R-:W-:Y:S02]  /*175b0*/  ISETP.GE.AND P2, PT, R9, R231, PT ;  /* 0x000000e70900720c */ /* 0x000fe40003f46270 */
[----:B------:R-:W-:Y:S02]  /*175c0*/  IADD3 R18, R235, -R9, RZ ;  /* 0x80000009eb127210 */ /* 0x000fe40007ffe0ff */
[----:B------:R-:W-:Y:S01]  /*175d0*/  ISETP.GE.OR P2, PT, R9, R236, !P2 ;  /* 0x000000ec0900720c */ /* 0x000fe20005746670 */
[----:B------:R-:W-:Y:S01]  /*175e0*/  IMAD.MOV.U32 R9, RZ, RZ, R16 ;  /* 0x000000ffff097224 */ /* 0x000fe200078e0010 */
[----:B------:R-:W-:Y:S02]  /*175f0*/  IADD3 R16, R228, -R4, RZ ;  /* 0x80000004e4107210 */ /* 0x000fe40007ffe0ff */
[----:B------:R-:W-:Y:S01]  /*17600*/  ISETP.GE.OR P6, PT, R7, R238, !P6 ;  /* 0x000000ee0700720c */ /* 0x000fe200077c6670 */
[----:B------:R1:W-:Y:S01]  /*17610*/  I2F R22, R9 ;  /* 0x0000000900167306 */ /* 0x0003e20000201400 */
[----:B------:R-:W-:Y:S02]  /*17620*/  IABS R18, R18 ;  /* 0x0000001200127213 */ /* 0x000fe40000000000 */
[----:B------:R-:W-:Y:S02]  /*17630*/  FSEL R17, R21, -INF , !P6 ;  /* 0xff80000015117808 */ /* 0x000fe40007000000 */
[----:B------:R-:W-:Y:S02]  /*17640*/  ISETP.GE.AND P6, PT, R4, R234, PT ;  /* 0x000000ea0400720c */ /* 0x000fe40003fc6270 */
[----:B------:R-:W-:Y:S02]  /*17650*/  FMNMX.FTZ R19, R10, R8, !PT ;  /* 0x000000080a137209 */ /* 0x000fe40007810000 */
[----:B------:R-:W-:Y:S04]  /*17660*/  ISETP.GE.OR P6, PT, R4, R239, !P6 ;  /* 0x000000ef0400720c */ /* 0x000fe800077c6670 */
[----:B------:R-:W-:Y:S02]  /*17670*/  FSEL R194, R28, -INF , !P6 ;  /* 0xff8000001cc27808 */ /* 0x000fe40007000000 */
[----:B------:R2:W-:Y:S01]  /*17680*/  I2F R28, R18 ;  /* 0x00000012001c7306 */ /* 0x0005e20000201400 */
[C---:B------:R-:W-:Y:S04]  /*17690*/  ISETP.GE.AND P6, PT, R2.reuse, R233, PT ;  /* 0x000000e90200720c */ /* 0x040fe80003fc6270 */
[----:B------:R-:W-:Y:S02]  /*176a0*/  ISETP.GE.OR P6, PT, R2, R238, !P6 ;  /* 0x000000ee0200720c */ /* 0x000fe400077c6670 */
[----:B-1----:R-:W-:Y:S02]  /*176b0*/  IABS R9, R16 ;  /* 0x0000001000097213 */ /* 0x002fe40000000000 */
[----:B------:R-:W-:Y:S02]  /*176c0*/  FSEL R16, R30, -INF , !P3 ;  /* 0xff8000001e107808 */ /* 0x000fe40005800000 */
[----:B------:R1:W3:Y:S01]  /*176d0*/  I2F R21, R9 ;  /* 0x0000000900157306 */ /* 0x0002e20000201400 */
[----:B------:R-:W-:Y:S02]  /*176e0*/  FSEL R209, R32, -INF , !P6 ;  /* 0xff80000020d17808 */ /* 0x000fe40007000000 */
[C---:B------:R-:W-:Y:S02]  /*176f0*/  ISETP.GE.AND P6, PT, R7.reuse, R232, PT ;  /* 0x000000e80700720c */ /* 0x040fe40003fc6270 */
[C---:B------:R-:W-:Y:S02]  /*17700*/  ISETP.GE.AND P3, PT, R7.reuse, R231, PT ;  /* 0x000000e70700720c */ /* 0x040fe40003f66270 */
[C---:B------:R-:W-:Y:S02]  /*17710*/  ISETP.GE.OR P6, PT, R7.reuse, R237, !P6 ;  /* 0x000000ed0700720c */ /* 0x040fe400077c6670 */
[----:B------:R-:W-:Y:S02]  /*17720*/  ISETP.GE.OR P3, PT, R7, R236, !P3 ;  /* 0x000000ec0700720c */ /* 0x000fe40005f66670 */
[----:B--2---:R-:W-:Y:S02]  /*17730*/  FMNMX.FTZ R18, R11, R132, !PT ;  /* 0x000000840b127209 */ /* 0x004fe40007810000 */
[----:B-1----:R-:W-:Y:S01]  /*17740*/  IADD3 R9, R228, -R2, RZ ;  /* 0x80000002e4097210 */ /* 0x002fe20007ffe0ff */
[----:B---3--:R-:W-:Y:S03]  /*17750*/  FFMA.FTZ R21, R21, -UR16, R177 ;  /* 0x8000001015157c23 */ /* 0x008fe600080100b1 */
[----:B------:R-:W-:Y:S02]  /*17760*/  IABS R8, R9 ;  /* 0x0000000900087213 */ /* 0x000fe40000000000 */
[----:B------:R-:W-:Y:S02]  /*17770*/  FMNMX.FTZ R9, R12, R18, !PT ;  /* 0x000000120c097209 */ /* 0x000fe40007810000 */
[----:B------:R1:W2:Y:S01]  /*17780*/  I2F R23, R8 ;  /* 0x0000000800177306 */ /* 0x0002a20000201400 */
[----:B------:R-:W-:Y:S02]  /*17790*/  FMNMX.FTZ R18, R14, R19, !PT ;  /* 0x000000130e127209 */ /* 0x000fe40007810000 */
[----:B------:R-:W-:Y:S02]  /*177a0*/  FMNMX.FTZ R9, R15, R9, !PT ;  /* 0x000000090f097209 */ /* 0x000fe40007810000 */
[----:B------:R-:W-:Y:S02]  /*177b0*/  FMNMX.FTZ R18, R13, R18, !PT ;  /* 0x000000120d127209 */ /* 0x000fe40007810000 */
[----:B------:R-:W-:Y:S04]  /*177c0*/  MOV R19, R20 ;  /* 0x0000001400137202 */ /* 0x000fe80000000f00 */
[----:B------:R-:W3:Y:S01]  /*177d0*/  I2F R26, R19 ;  /* 0x00000013001a7306 */ /* 0x000ee20000201400 */
[----:B-1----:R-:W-:Y:S01]  /*177e0*/  FMNMX.FTZ R8, R17, R9, !PT ;  /* 0x0000000911087209 */ /* 0x002fe20007810000 */
[----:B--2---:R-:W-:Y:S01]  /*177f0*/  FFMA.FTZ R23, R23, -UR16, R176 ;  /* 0x8000001017177c23 */ /* 0x004fe200080100b0 */
[----:B------:R-:W-:Y:S02]  /*17800*/  FMNMX.FTZ R9, R189, R18, !PT ;  /* 0x00000012bd097209 */ /* 0x000fe40007810000 */
[----:B------:R-:W-:Y:S02]  /*17810*/  IADD3 R18, R235, -R7, RZ ;  /* 0x80000007eb127210 */ /* 0x000fe40007ffe0ff */
[----:B------:R-:W-:Y:S02]  /*17820*/  FMNMX.FTZ R7, R191, R8, !PT ;  /* 0x00000008bf077209 */ /* 0x000fe40007810000 */
[----:B------:R-:W-:Y:S02]  /*17830*/  IABS R18, R18 ;  /* 0x0000001200127213 */ /* 0x000fe40000000000 */
[----:B------:R-:W-:Y:S02]  /*17840*/  FMNMX.FTZ R8, R190, R9, !PT ;  /* 0x00000009be087209 */ /* 0x000fe40007810000 */
[----:B------:R1:W2:Y:S01]  /*17850*/  I2F R30, R18 ;  /* 0x00000012001e7306 */ /* 0x0002a20000201400 */
[----:B------:R-:W-:Y:S02]  /*17860*/  FSEL R9, R33, -INF , !P1 ;  /* 0xff80000021097808 */ /* 0x000fe40004800000 */
[----:B------:R-:W-:Y:S02]  /*17870*/  ISETP.GE.AND P1, PT, R6, R232, PT ;  /* 0x000000e80600720c */ /* 0x000fe40003f26270 */
[----:B------:R-:W-:Y:S02]  /*17880*/  FMNMX.FTZ R136, R194, R8, !PT ;  /* 0x00000008c2887209 */ /* 0x000fe40007810000 */
[----:B------:R-:W-:Y:S02]  /*17890*/  FSEL R8, R34, -INF , !P6 ;  /* 0xff80000022087808 */ /* 0x000fe40007000000 */
[----:B------:R-:W-:Y:S02]  /*178a0*/  ISETP.GE.AND P6, PT, R6, R231, PT ;  /* 0x000000e70600720c */ /* 0x000fe40003fc6270 */
[----:B------:R-:W-:Y:S02]  /*178b0*/  FMNMX.FTZ R7, R192, R7, !PT ;  /* 0x00000007c0077209 */ /* 0x000fe40007810000 */
[C---:B------:R-:W-:Y:S02]  /*178c0*/  ISETP.GE.OR P1, PT, R6.reuse, R237, !P1 ;  /* 0x000000ed0600720c */ /* 0x040fe40004f26670 */
[----:B------:R-:W-:Y:S01]  /*178d0*/  ISETP.GE.OR P6, PT, R6, R236, !P6 ;  /* 0x000000ec0600720c */ /* 0x000fe200077c6670 */
[----:B------:R-:W-:Y:S01]  /*178e0*/  IMAD.IADD R6, R235, 0x1, -R6 ;  /* 0x00000001eb067824 */ /* 0x000fe200078e0a06 */
[----:B------:R-:W-:Y:S02]  /*178f0*/  FMNMX.FTZ R7, R195, R7, !PT ;  /* 0x00000007c3077209 */ /* 0x000fe40007810000 */
[----:B------:R-:W-:Y:S02]  /*17900*/  FMNMX.FTZ R136, R193, R136, !PT ;  /* 0x00000088c1887209 */ /* 0x000fe40007810000 */
[----:B------:R-:W-:Y:S01]  /*17910*/  FMNMX.FTZ R135, R209, R7, !PT ;  /* 0x00000007d1877209 */ /* 0x000fe20007810000 */
[----:B------:R-:W-:Y:S01]  /*17920*/  FFMA.FTZ R7, R25, -UR16, R179 ;  /* 0x8000001019077c23 */ /* 0x000fe200080100b3 */
[----:B------:R-:W-:Y:S01]  /*17930*/  IABS R25, R6 ;  /* 0x0000000600197213 */ /* 0x000fe20000000000 */
[----:B-1----:R-:W-:Y:S01]  /*17940*/  FFMA.FTZ R18, R22, -UR16, R178 ;  /* 0x8000001016127c23 */ /* 0x002fe200080100b2 */
[----:B------:R-:W-:Y:S01]  /*17950*/  IADD3 R6, R235, -R5, RZ ;  /* 0x80000005eb067210 */ /* 0x000fe20007ffe0ff */
[----:B------:R-:W-:Y:S01]  /*17960*/  FFMA.FTZ R22, R28, -UR16, R199 ;  /* 0x800000101c167c23 */ /* 0x000fe200080100c7 */
[----:B------:R3:W1:Y:S01]  /*17970*/  I2F R29, R25 ;  /* 0x00000019001d7306 */ /* 0x0006620000201400 */
[----:B------:R-:W4:Y:S01]  /*17980*/  SHFL.BFLY PT, R19, R136, 0x2, 0x1f ;  /* 0x0c401f0088137f89 */ /* 0x000f2200000e0000 */
[----:B------:R-:W-:Y:S02]  /*17990*/  IABS R6, R6 ;  /* 0x0000000600067213 */ /* 0x000fe40000000000 */
[----:B------:R-:W-:Y:S02]  /*179a0*/  FSEL R203, R7, -INF , !P1 ;  /* 0xff80000007cb7808 */ /* 0x000fe40004800000 */
[----:B------:R-:W-:Y:S02]  /*179b0*/  IADD3 R7, R235, -R4, RZ ;  /* 0x80000004eb077210 */ /* 0x000fe40007ffe0ff */
[CC--:B------:R-:W-:Y:S01]  /*179c0*/  ISETP.GE.AND P1, PT, R5.reuse, R232.reuse, PT ;  /* 0x000000e80500720c */ /* 0x0c0fe20003f26270 */
[----:B------:R-:W5:Y:S01]  /*179d0*/  SHFL.BFLY PT, R20, R135, 0x2, 0x1f ;  /* 0x0c401f0087147f89 */ /* 0x000f6200000e0000 */
[----:B------:R1:W1:Y:S01]  /*179e0*/  I2F R28, R6 ;  /* 0x00000006001c7306 */ /* 0x0002620000201400 */
[----:B------:R-:W-:Y:S02]  /*179f0*/  IABS R7, R7 ;  /* 0x0000000700077213 */ /* 0x000fe40000000000 */
[-C--:B------:R-:W-:Y:S04]  /*17a00*/  ISETP.GE.OR P1, PT, R5, R237.reuse, !P1 ;  /* 0x000000ed0500720c */ /* 0x080fe80004f26670 */
[----:B------:R-:W-:Y:S02]  /*17a10*/  FSEL R202, R18, -INF , !P1 ;  /* 0xff80000012ca7808 */ /* 0x000fe40004800000 */
[C---:B------:R-:W-:Y:S02]  /*17a20*/  ISETP.GE.AND P1, PT, R4.reuse, R232, PT ;  /* 0x000000e80400720c */ /* 0x040fe40003f26270 */
[----:B------:R-:W-:Y:S02]  /*17a30*/  IADD3 R18, R235, -R2, RZ ;  /* 0x80000002eb127210 */ /* 0x000fe40007ffe0ff */
[----:B------:R-:W-:Y:S01]  /*17a40*/  ISETP.GE.OR P1, PT, R4, R237, !P1 ;  /* 0x000000ed0400720c */ /* 0x000fe20004f26670 */
[----:B---3--:R-:W-:Y:S01]  /*17a50*/  FFMA.FTZ R25, R26, -UR16, R198 ;  /* 0x800000101a197c23 */ /* 0x008fe200080100c6 */
[----:B----4-:R-:W-:Y:S02]  /*17a60*/  FMNMX.FTZ R136, R136, R19, !PT ;  /* 0x0000001388887209 */ /* 0x010fe40007810000 */
[----:B------:R-:W-:Y:S02]  /*17a70*/  IABS R19, R18 ;  /* 0x0000001200137213 */ /* 0x000fe40000000000 */
[----:B------:R-:W-:Y:S02]  /*17a80*/  FSEL R207, R21, -INF , !P1 ;  /* 0xff80000015cf7808 */ /* 0x000fe40004800000 */
[----:B------:R-:W-:Y:S02]  /*17a90*/  ISETP.GE.AND P1, PT, R2, R232, PT ;  /* 0x000000e80200720c */ /* 0x000fe40003f26270 */
[----:B-----5:R-:W-:Y:S02]  /*17aa0*/  FMNMX.FTZ R135, R135, R20, !PT ;  /* 0x0000001487877209 */ /* 0x020fe40007810000 */
[----:B-1----:R-:W-:Y:S01]  /*17ab0*/  MOV R6, R7 ;  /* 0x0000000700067202 */ /* 0x002fe20000000f00 */
[----:B------:R-:W1:Y:S01]  /*17ac0*/  SHFL.BFLY PT, R20, R136, 0x1, 0x1f ;  /* 0x0c201f0088147f89 */ /* 0x000e6200000e0000 */
[----:B------:R-:W-:Y:S02]  /*17ad0*/  FMNMX.FTZ R7, R24, R138, !PT ;  /* 0x0000008a18077209 */ /* 0x000fe40007810000 */
[----:B------:R3:W4:Y:S01]  /*17ae0*/  I2F R26, R6 ;  /* 0x00000006001a7306 */ /* 0x0007220000201400 */
[----:B------:R-:W-:Y:S04]  /*17af0*/  ISETP.GE.OR P1, PT, R2, R237, !P1 ;  /* 0x000000ed0200720c */ /* 0x000fe80004f26670 */
[----:B------:R-:W-:Y:S02]  /*17b00*/  FSEL R206, R23, -INF , !P1 ;  /* 0xff80000017ce7808 */ /* 0x000fe40004800000 */
[C---:B------:R-:W-:Y:S04]  /*17b10*/  ISETP.GE.AND P1, PT, R4.reuse, R231, PT ;  /* 0x000000e70400720c */ /* 0x040fe80003f26270 */
[----:B------:R-:W-:Y:S01]  /*17b20*/  ISETP.GE.OR P1, PT, R4, R236, !P1 ;  /* 0x000000ec0400720c */ /* 0x000fe20004f26670 */
[----:B--2---:R-:W-:Y:S05]  /*17b30*/  FFMA.FTZ R4, R30, -UR16, R200 ;  /* 0x800000101e047c23 */ /* 0x004fea00080100c8 */
[----:B------:R-:W-:Y:S02]  /*17b40*/  FSEL R4, R4, -INF , !P3 ;  /* 0xff80000004047808 */ /* 0x000fe40005800000 */
[----:B-1----:R-:W-:Y:S02]  /*17b50*/  FMNMX.FTZ R136, R136, R20, !PT ;  /* 0x0000001488887209 */ /* 0x002fe40007810000 */
[----:B---3--:R-:W-:Y:S03]  /*17b60*/  FMNMX.FTZ R6, R16, R7, !PT ;  /* 0x0000000710067209 */ /* 0x008fe60007810000 */
[C---:B------:R-:W-:Y:S01]  /*17b70*/  FMUL.FTZ R141, R136.reuse, c[0x0][0x23c] ;  /* 0x00008f00888d7a20 */ /* 0x040fe20000410000 */
[----:B------:R-:W-:Y:S02]  /*17b80*/  FSETP.NEU.FTZ.AND P3, PT, R136, -INF , PT ;  /* 0xff8000008800780b */ /* 0x000fe40003f7d000 */
[----:B------:R-:W-:Y:S02]  /*17b90*/  FMNMX.FTZ R18, R9, R6, !PT ;  /* 0x0000000609127209 */ /* 0x000fe40007810000 */
[----:B------:R-:W-:Y:S01]  /*17ba0*/  MOV R6, R19 ;  /* 0x0000001300067202 */ /* 0x000fe20000000f00 */
[----:B------:R-:W-:Y:S01]  /*17bb0*/  FFMA.FTZ R19, R29, -UR16, R196 ;  /* 0x800000101d137c23 */ /* 0x000fe200080100c4 */
[----:B------:R-:W-:Y:S02]  /*17bc0*/  FSEL R141, R141, RZ, P3 ;  /* 0x000000ff8d8d7208 */ /* 0x000fe40001800000 */
[----:B------:R1:W2:Y:S01]  /*17bd0*/  I2F R21, R6 ;  /* 0x0000000600157306 */ /* 0x0002a20000201400 */
[----:B------:R-:W-:Y:S02]  /*17be0*/  FSEL R7, R22, -INF , !P2 ;  /* 0xff80000016077808 */ /* 0x000fe40005000000 */
[--C-:B------:R-:W-:Y:S01]  /*17bf0*/  FFMA.FTZ R0, R0, c[0x0][0x23c], -R141.reuse ;  /* 0x00008f0000007a23 */ /* 0x100fe2000001088d */
[----:B------:R-:W-:Y:S01]  /*17c00*/  FMNMX.FTZ R18, R8, R18, !PT ;  /* 0x0000001208127209 */ /* 0x000fe20007810000 */
[----:B------:R-:W3:Y:S01]  /*17c10*/  SHFL.BFLY PT, R22, R135, 0x1, 0x1f ;  /* 0x0c201f0087167f89 */ /* 0x000ee200000e0000 */
[-C--:B------:R-:W-:Y:S01]  /*17c20*/  ISETP.GE.AND P2, PT, R5, R231.reuse, PT ;  /* 0x000000e70500720c */ /* 0x080fe20003f46270 */
[----:B------:R-:W-:Y:S01]  /*17c30*/  FFMA.FTZ R10, R10, c[0x0][0x23c], -R141 ;  /* 0x00008f000a0a7a23 */ /* 0x000fe2000001088d */
[----:B------:R-:W-:Y:S01]  /*17c40*/  FMNMX.FTZ R134, R203, R18, !PT ;  /* 0x00000012cb867209 */ /* 0x000fe20007810000 */
[----:B------:R-:W-:Y:S01]  /*17c50*/  FFMA.FTZ R18, R28, -UR16, R197 ;  /* 0x800000101c127c23 */ /* 0x000fe200080100c5 */
[----:B------:R5:W-:Y:S01]  /*17c60*/  MUFU.EX2 R201, R0 ;  /* 0x0000000000c97308 */ /* 0x000be20000000800 */
[----:B------:R-:W-:Y:S01]  /*17c70*/  FSEL R204, R19, -INF , !P6 ;  /* 0xff80000013cc7808 */ /* 0x000fe20007000000 */
[--C-:B------:R-:W-:Y:S01]  /*17c80*/  FFMA.FTZ R14, R14, c[0x0][0x23c], -R141.reuse ;  /* 0x00008f000e0e7a23 */ /* 0x100fe2000001088d */
[----:B------:R-:W-:Y:S01]  /*17c90*/  ISETP.GE.OR P2, PT, R5, R236, !P2 ;  /* 0x000000ec0500720c */ /* 0x000fe20005746670 */
[----:B----4-:R-:W-:Y:S01]  /*17ca0*/  FFMA.FTZ R5, R26, -UR16, R188 ;  /* 0x800000101a057c23 */ /* 0x010fe200080100bc */
[----:B------:R-:W-:Y:S01]  /*17cb0*/  FMNMX.FTZ R134, R202, R134, !PT ;  /* 0x00000086ca867209 */ /* 0x000fe20007810000 */
[----:B------:R-:W-:Y:S01]  /*17cc0*/  FFMA.FTZ R13, R13, c[0x0][0x23c], -R141 ;  /* 0x00008f000d0d7a23 */ /* 0x000fe2000001088d */
[----:B------:R-:W-:Y:S02]  /*17cd0*/  FSEL R205, R18, -INF , !P2 ;  /* 0xff80000012cd7808 */ /* 0x000fe40005000000 */
[----:B------:R-:W-:Y:S01]  /*17ce0*/  FSEL R208, R5, -INF , !P1 ;  /* 0xff80000005d07808 */ /* 0x000fe20004800000 */
[----:B------:R-:W-:Y:S01]  /*17cf0*/  MUFU.EX2 R252, R10 ;  /* 0x0000000a00fc7308 */ /* 0x000fe20000000800 */
[----:B------:R-:W-:Y:S02]  /*17d00*/  FMNMX.FTZ R134, R207, R134, !PT ;  /* 0x00000086cf867209 */ /* 0x000fe40007810000 */
[----:B-1----:R-:W-:Y:S01]  /*17d10*/  FSEL R6, R25, -INF , !P0 ;  /* 0xff80000019067808 */ /* 0x002fe20004000000 */
[----:B--2---:R-:W-:Y:S01]  /*17d20*/  FFMA.FTZ R140, R21, -UR16, R140 ;  /* 0x80000010158c7c23 */ /* 0x004fe2000801008c */
[----:B------:R-:W-:Y:S02]  /*17d30*/  ISETP.GE.AND P0, PT, R2, R231, PT ;  /* 0x000000e70200720c */ /* 0x000fe40003f06270 */
[----:B------:R-:W-:Y:S02]  /*17d40*/  FMNMX.FTZ R134, R206, R134, !PT ;  /* 0x00000086ce867209 */ /* 0x000fe40007810000 */
[----:B------:R-:W-:Y:S01]  /*17d50*/  ISETP.GE.OR P0, PT, R2, R236, !P0 ;  /* 0x000000ec0200720c */ /* 0x000fe20004706670 */
[----:B------:R-:W-:Y:S01]  /*17d60*/  MUFU.EX2 R250, R14 ;  /* 0x0000000e00fa7308 */ /* 0x000fe20000000800 */
[----:B------:R-:W-:Y:S01]  /*17d70*/  FMNMX.FTZ R2, R27, R139, !PT ;  /* 0x0000008b1b027209 */ /* 0x000fe20007810000 */
[----:B------:R-:W1:Y:S01]  /*17d80*/  SHFL.BFLY PT, R20, R134, 0x2, 0x1f ;  /* 0x0c401f0086147f89 */ /* 0x000e6200000e0000 */
[----:B------:R-:W-:Y:S02]  /*17d90*/  FSEL R140, R140, -INF , !P0 ;  /* 0xff8000008c8c7808 */ /* 0x000fe40004000000 */
[----:B------:R-:W-:Y:S02]  /*17da0*/  FMNMX.FTZ R2, R7, R2, !PT ;  /* 0x0000000207027209 */ /* 0x000fe40007810000 */
[----:B---3--:R-:W-:Y:S02]  /*17db0*/  FMNMX.FTZ R135, R135, R22, !PT ;  /* 0x0000001687877209 */ /* 0x008fe40007810000 */
[----:B------:R-:W-:Y:S01]  /*17dc0*/  FMNMX.FTZ R2, R6, R2, !PT ;  /* 0x0000000206027209 */ /* 0x000fe20007810000 */
[----:B------:R-:W2:Y:S01]  /*17dd0*/  MUFU.EX2 R251, R13 ;  /* 0x0000000d00fb7308 */ /* 0x000ea20000000800 */
[C---:B------:R-:W-:Y:S01]  /*17de0*/  FSETP.NEU.FTZ.AND P2, PT, R135.reuse, -INF , PT ;  /* 0xff8000008700780b */ /* 0x040fe20003f5d000 */
[----:B------:R-:W-:Y:S01]  /*17df0*/  FMUL.FTZ R142, R135, c[0x0][0x23c] ;  /* 0x00008f00878e7a20 */ /* 0x000fe20000410000 */
[----:B------:R-:W-:Y:S04]  /*17e00*/  FMNMX.FTZ R2, R4, R2, !PT ;  /* 0x0000000204027209 */ /* 0x000fe80007810000 */
[----:B------:R-:W-:Y:S02]  /*17e10*/  FMNMX.FTZ R2, R204, R2, !PT ;  /* 0x00000002cc027209 */ /* 0x000fe40007810000 */
[----:B------:R-:W-:Y:S02]  /*17e20*/  FSEL R142, R142, RZ, P2 ;  /* 0x000000ff8e8e7208 */ /* 0x000fe40001000000 */
[----:B-----5:R-:W-:Y:S03]  /*17e30*/  FMNMX.FTZ R0, R205, R2, !PT ;  /* 0x00000002cd007209 */ /* 0x020fe60007810000 */
[--C-:B------:R-:W-:Y:S01]  /*17e40*/  FFMA.FTZ R11, R11, c[0x0][0x23c], -R142.reuse ;  /* 0x00008f000b0b7a23 */ /* 0x100fe2000001088e */
[----:B------:R-:W-:Y:S01]  /*17e50*/  FMNMX.FTZ R0, R208, R0, !PT ;  /* 0x00000000d0007209 */ /* 0x000fe20007810000 */
[--C-:B------:R-:W-:Y:S01]  /*17e60*/  FFMA.FTZ R12, R12, c[0x0][0x23c], -R142.reuse ;  /* 0x00008f000c0c7a23 */ /* 0x100fe2000001088e */
[----:B-1----:R-:W-:Y:S01]  /*17e70*/  FMNMX.FTZ R134, R134, R20, !PT ;  /* 0x0000001486867209 */ /* 0x002fe20007810000 */
[--C-:B------:R-:W-:Y:S01]  /*17e80*/  FFMA.FTZ R15, R15, c[0x0][0x23c], -R142.reuse ;  /* 0x00008f000f0f7a23 */ /* 0x100fe2000001088e */
[----:B------:R-:W-:Y:S01]  /*17e90*/  FMNMX.FTZ R0, R140, R0, !PT ;  /* 0x000000008c007209 */ /* 0x000fe20007810000 */
[----:B------:R-:W-:Y:S01]  /*17ea0*/  LDSM.16.MT88.4 R20, [R213+0xa000] ;  /* 0x00a00000d514783b */ /* 0x000fe20000004200 */
[----:B------:R-:W-:Y:S01]  /*17eb0*/  FFMA.FTZ R17, R17, c[0x0][0x23c], -R142 ;  /* 0x00008f0011117a23 */ /* 0x000fe2000001088e */
[----:B------:R-:W-:Y:S01]  /*17ec0*/  MUFU.EX2 R248, R11 ;  /* 0x0000000b00f87308 */ /* 0x000fe20000000800 */
[----:B--2---:R-:W-:Y:S05]  /*17ed0*/  F2FP.PACK_AB R178, R251, R250 ;  /* 0x000000fafbb2723e */ /* 0x004fea00000000ff */
[----:B------:R-:W1:Y:S04]  /*17ee0*/  SHFL.BFLY PT, R2, R0, 0x2, 0x1f ;  /* 0x0c401f0000027f89 */ /* 0x000e6800000e0000 */
[----:B------:R-:W-:Y:S04]  /*17ef0*/  MUFU.EX2 R247, R17 ;  /* 0x0000001100f77308 */ /* 0x000fe80000000800 */
[----:B------:R-:W2:Y:S06]  /*17f00*/  SHFL.BFLY PT, R5, R134, 0x1, 0x1f ;  /* 0x0c201f0086057f89 */ /* 0x000eac00000e0000 */
[----:B------:R-:W3:Y:S01]  /*17f10*/  MUFU.EX2 R249, R12 ;  /* 0x0000000c00f97308 */ /* 0x000ee20000000800 */
[----:B-1----:R-:W-:Y:S09]  /*17f20*/  FMNMX.FTZ R0, R0, R2, !PT ;  /* 0x0000000200007209 */ /* 0x002ff20007810000 */
[----:B------:R-:W1:Y:S01]  /*17f30*/  MUFU.EX2 R246, R15 ;  /* 0x0000000f00f67308 */ /* 0x000e620000000800 */
[----:B------:R-:W4:Y:S01]  /*17f40*/  SHFL.BFLY PT, R2, R0, 0x1, 0x1f ;  /* 0x0c201f0000027f89 */ /* 0x000f2200000e0000 */
[----:B--2---:R-:W-:Y:S04]  /*17f50*/  FMNMX.FTZ R134, R134, R5, !PT ;  /* 0x0000000586867209 */ /* 0x004fe80007810000 */
[C---:B------:R-:W-:Y:S01]  /*17f60*/  FSETP.NEU.FTZ.AND P1, PT, R134.reuse, -INF , PT ;  /* 0xff8000008600780b */ /* 0x040fe20003f3d000 */
[----:B------:R-:W-:Y:S01]  /*17f70*/  FMUL.FTZ R143, R134, c[0x0][0x23c] ;  /* 0x00008f00868f7a20 */ /* 0x000fe20000410000 */
[----:B---3--:R-:W-:Y:S04]  /*17f80*/  F2FP.PACK_AB R177, R249, R248 ;  /* 0x000000f8f9b1723e */ /* 0x008fe800000000ff */
[----:B------:R-:W-:Y:S05]  /*17f90*/  FSEL R143, R143, RZ, P1 ;  /* 0x000000ff8f8f7208 */ /* 0x000fea0000800000 */
[--C-:B------:R-:W-:Y:S02]  /*17fa0*/  FFMA.FTZ R5, R24, c[0x0][0x23c], -R143.reuse ;  /* 0x00008f0018057a23 */ /* 0x100fe4000001088f */
[--C-:B------:R-:W-:Y:S01]  /*17fb0*/  FFMA.FTZ R16, R16, c[0x0][0x23c], -R143.reuse ;  /* 0x00008f0010107a23 */ /* 0x100fe2000001088f */
[----:B-1----:R-:W-:Y:S01]  /*17fc0*/  F2FP.PACK_AB R179, R247, R246 ;  /* 0x000000f6f7b3723e */ /* 0x002fe200000000ff */
[----:B------:R-:W-:Y:S01]  /*17fd0*/  MUFU.EX2 R242, R5 ;  /* 0x0000000500f27308 */ /* 0x000fe20000000800 */
[--C-:B------:R-:W-:Y:S01]  /*17fe0*/  FFMA.FTZ R9, R9, c[0x0][0x23c], -R143.reuse ;  /* 0x00008f0009097a23 */ /* 0x100fe2000001088f */
[----:B----4-:R-:W-:Y:S01]  /*17ff0*/  FMNMX.FTZ R137, R0, R2, !PT ;  /* 0x0000000200897209 */ /* 0x010fe20007810000 */
[----:B------:R-:W-:Y:S01]  /*18000*/  FFMA.FTZ R8, R8, c[0x0][0x23c], -R143 ;  /* 0x00008f0008087a23 */ /* 0x000fe2000001088f */
[----:B------:R-:W-:Y:S02]  /*18010*/  FSEL R2, R135, RZ, P2 ;  /* 0x000000ff87027208 */ /* 0x000fe40001000000 */
[C---:B------:R-:W-:Y:S01]  /*18020*/  FSETP.NEU.FTZ.AND P0, PT, R137.reuse, -INF , PT ;  /* 0xff8000008900780b */ /* 0x040fe20003f1d000 */
[----:B------:R-:W-:Y:S03]  /*18030*/  FMUL.FTZ R188, R137, c[0x0][0x23c] ;  /* 0x00008f0089bc7a20 */ /* 0x000fe60000410000 */
[----:B------:R-:W1:Y:S02]  /*18040*/  MUFU.EX2 R244, R16 ;  /* 0x0000001000f47308 */ /* 0x000e640000000800 */
[----:B------:R-:W-:Y:S05]  /*18050*/  FSEL R188, R188, RZ, P0 ;  /* 0x000000ffbcbc7208 */ /* 0x000fea0000000000 */
[--C-:B------:R-:W-:Y:S02]  /*18060*/  FFMA.FTZ R0, R27, c[0x0][0x23c], -R188.reuse ;  /* 0x00008f001b007a23 */ /* 0x100fe400000108bc */
[--C-:B------:R-:W-:Y:S01]  /*18070*/  FFMA.FTZ R7, R7, c[0x0][0x23c], -R188.reuse ;  /* 0x00008f0007077a23 */ /* 0x100fe200000108bc */
[----:B------:R-:W-:Y:S01]  /*18080*/  MUFU.EX2 R243, R9 ;  /* 0x0000000900f37308 */ /* 0x000fe20000000800 */
[--C-:B------:R-:W-:Y:S02]  /*18090*/  FFMA.FTZ R6, R6, c[0x0][0x23c], -R188.reuse ;  /* 0x00008f0006067a23 */ /* 0x100fe400000108bc */
[----:B------:R-:W-:Y:S07]  /*180a0*/  FFMA.FTZ R4, R4, c[0x0][0x23c], -R188 ;  /* 0x00008f0004047a23 */ /* 0x000fee00000108bc */
[----:B------:R2:W-:Y:S01]  /*180b0*/  MUFU.EX2 R210, R0 ;  /* 0x0000000000d27308 */ /* 0x0005e20000000800 */
[----:B-1----:R-:W-:Y:S09]  /*180c0*/  F2FP.PACK_AB R180, R244, R242 ;  /* 0x000000f2f4b4723e */ /* 0x002ff200000000ff */
[----:B------:R-:W1:Y:S10]  /*180d0*/  MUFU.EX2 R211, R7 ;  /* 0x0000000700d37308 */ /* 0x000e740000000800 */
[----:B------:R-:W-:Y:S01]  /*180e0*/  MUFU.EX2 R240, R6 ;  /* 0x0000000600f07308 */ /* 0x000fe20000000800 */
[----:B--2---:R-:W-:Y:S05]  /*180f0*/  FSEL R0, R136, RZ, P3 ;  /* 0x000000ff88007208 */ /* 0x004fea0001800000 */
[----:B------:R-:W-:Y:S04]  /*18100*/  FADD.FTZ R0, -R0, R3 ;  /* 0x0000000300007221 */ /* 0x000fe80000010100 */
[----:B------:R-:W2:Y:S01]  /*18110*/  MUFU.EX2 R241, R4 ;  /* 0x0000000400f17308 */ /* 0x000ea20000000800 */
[----:B------:R-:W-:Y:S01]  /*18120*/  FMUL.FTZ R0, R0, c[0x0][0x23c] ;  /* 0x00008f0000007a20 */ /* 0x000fe20000410000 */
[----:B-1----:R-:W-:Y:S08]  /*18130*/  F2FP.PACK_AB R181, R211, R210 ;  /* 0x000000d2d3b5723e */ /* 0x002ff000000000ff */
[----:B------:R1:W3:Y:S10]  /*18140*/  MUFU.EX2 R133, R0 ;  /* 0x0000000000857308 */ /* 0x0002f40000000800 */
[----:B------:R-:W4:Y:S01]  /*18150*/  MUFU.EX2 R245, R8 ;  /* 0x0000000800f57308 */ /* 0x000f220000000800 */
[----:B--2---:R-:W-:Y:S01]  /*18160*/  F2FP.PACK_AB R183, R241, R240 ;  /* 0x000000f0f1b7723e */ /* 0x004fe200000000ff */
[----:B-1----:R-:W-:Y:S01]  /*18170*/  FADD.FTZ R0, -R2, R132 ;  /* 0x0000008402007221 */ /* 0x002fe20000010100 */
[----:B------:R-:W-:Y:S01]  /*18180*/  FSEL R2, R134, RZ, P1 ;  /* 0x000000ff86027208 */ /* 0x000fe20000800000 */
[C---:B---3--:R-:W-:Y:S02]  /*18190*/  FMUL.FTZ R4, R133.reuse, R144 ;  /* 0x0000009085047220 */ /* 0x048fe40000410000 */
[----:B------:R-:W-:Y:S02]  /*181a0*/  FMUL.FTZ R0, R0, c[0x0][0x23c] ;  /* 0x00008f0000007a20 */ /* 0x000fe40000410000 */
[C---:B------:R-:W-:Y:S02]  /*181b0*/  FMUL.FTZ R5, R133.reuse, R145 ;  /* 0x0000009185057220 */ /* 0x040fe40000410000 */
[----:B------:R1:W2:Y:S01]  /*181c0*/  MUFU.EX2 R132, R0 ;  /* 0x0000000000847308 */ /* 0x0002a20000000800 */
[----:B------:R-:W-:Y:S01]  /*181d0*/  FMUL.FTZ R16, R133, R156 ;  /* 0x0000009c85107220 */ /* 0x000fe20000410000 */
[----:B----4-:R-:W-:Y:S01]  /*181e0*/  F2FP.PACK_AB R182, R245, R243 ;  /* 0x000000f3f5b6723e */ /* 0x010fe200000000ff */
        /* <DEDUP_REMOVED lines=13> */
[----:B------:R-:W-:Y:S01]  /*182c0*/  IMAD.MOV.U32 R138, RZ, RZ, R201 ;  /* 0x000000ffff8a7224 */ /* 0x000fe200078e00c9 */
[----:B------:R-:W-:Y:S01]  /*182d0*/  PLOP3.LUT P0, PT, PT, PT, UP0, 0x80, 0x0 ;  /* 0x000000000000781c */ /* 0x000fe20003f0f008 */
[----:B------:R-:W-:Y:S02]  /*182e0*/  FMUL.FTZ R0, R0, c[0x0][0x23c] ;  /* 0x00008f0000007a20 */ /* 0x000fe40000410000 */
[----:B--2---:R-:W-:Y:S01]  /*182f0*/  FMUL.FTZ R6, R132, R146 ;  /* 0x0000009284067220 */ /* 0x004fe20000410000 */
[----:B------:R-:W-:Y:S01]  /*18300*/  F2FP.PACK_AB R176, R252, R138 ;  /* 0x0000008afcb0723e */ /* 0x000fe200000000ff */
[----:B------:R1:W2:Y:S01]  /*18310*/  MUFU.EX2 R3, R0 ;  /* 0x0000000000037308 */ /* 0x0002a20000000800 */
[C---:B------:R-:W-:Y:S02]  /*18320*/  FMUL.FTZ R7, R132.reuse, R147 ;  /* 0x0000009384077220 */ /* 0x040fe40000410000 */
        /* <DEDUP_REMOVED lines=61> */
[--C-:B-1----:R-:W-:Y:S01]  /*18700*/  FFMA.FTZ R2, R192, c[0x0][0x23c], -R142.reuse ;  /* 0x00008f00c0027a23 */ /* 0x102fe2000001088e */
[C---:B------:R-:W-:Y:S01]  /*18710*/  HMMA.16816.F32 R24, R180.reuse, R184, R24 ;  /* 0x000000b8b418723c */ /* 0x040fe20000001818 */
[----:B------:R-:W-:Y:S02]  /*18720*/  FMUL.FTZ R61, R3, R61 ;  /* 0x0000003d033d7220 */ /* 0x000fe40000410000 */
[----:B------:R1:W4:Y:S01]  /*18730*/  MUFU.EX2 R198, R2 ;  /* 0x0000000200c67308 */ /* 0x0003220000000800 */
[C---:B------:R-:W-:Y:S02]  /*18740*/  FMUL.FTZ R62, R0.reuse, R62 ;  /* 0x0000003e003e7220 */ /* 0x040fe40000410000 */
[----:B------:R-:W-:Y:S02]  /*18750*/  FMUL.FTZ R63, R0, R63 ;  /* 0x0000003f003f7220 */ /* 0x000fe40000410000 */
[-C--:B------:R-:W-:Y:S01]  /*18760*/  HMMA.16816.F32 R28, R180, R186.reuse, R28 ;  /* 0x000000bab41c723c */ /* 0x080fe2000000181c */
[C---:B------:R-:W-:Y:S03]  /*18770*/  FMUL.FTZ R66, R132.reuse, R66 ;  /* 0x0000004284427220 */ /* 0x040fe60000410000 */
[C---:B------:R-:W-:Y:S02]  /*18780*/  FMUL.FTZ R67, R132.reuse, R67 ;  /* 0x0000004384437220 */ /* 0x040fe40000410000 */
[C---:B------:R-:W-:Y:S02]  /*18790*/  FMUL.FTZ R68, R133.reuse, R68 ;  /* 0x0000004485447220 */ /* 0x040fe40000410000 */
[C---:B------:R-:W-:Y:S01]  /*187a0*/  HMMA.16816.F32 R32, R176.reuse, R186, R32 ;  /* 0x000000bab020723c */ /* 0x040fe20000001820 */
[----:B------:R-:W-:Y:S03]  /*187b0*/  LDSM.16.MT88.4 R184, [R215+0xb800] ;  /* 0x00b80000d7b8783b */ /* 0x000fe60000004200 */
[----:B------:R-:W-:Y:S02]  /*187c0*/  FMUL.FTZ R69, R133, R69 ;  /* 0x0000004585457220 */ /* 0x000fe40000410000 */
[C---:B------:R-:W-:Y:S02]  /*187d0*/  FMUL.FTZ R70, R132.reuse, R70 ;  /* 0x0000004684467220 */ /* 0x040fe40000410000 */
[-C--:B---3--:R-:W-:Y:S01]  /*187e0*/  HMMA.16816.F32 R36, R176, R144.reuse, R36 ;  /* 0x00000090b024723c */ /* 0x088fe20000001824 */
[----:B------:R-:W-:Y:S03]  /*187f0*/  FMUL.FTZ R71, R132, R71 ;  /* 0x0000004784477220 */ /* 0x000fe60000410000 */
[--C-:B-1----:R-:W-:Y:S02]  /*18800*/  FFMA.FTZ R2, R194, c[0x0][0x23c], -R141.reuse ;  /* 0x00008f00c2027a23 */ /* 0x102fe4000001088d */
[C---:B------:R-:W-:Y:S02]  /*18810*/  FMUL.FTZ R72, R3.reuse, R72 ;  /* 0x0000004803487220 */ /* 0x040fe40000410000 */
[C---:B------:R-:W-:Y:S01]  /*18820*/  HMMA.16816.F32 R40, R180.reuse, R144, R40 ;  /* 0x00000090b428723c */ /* 0x040fe20000001828 */
[----:B------:R1:W-:Y:S03]  /*18830*/  MUFU.EX2 R197, R2 ;  /* 0x0000000200c57308 */ /* 0x0003e60000000800 */
        /* <DEDUP_REMOVED lines=8> */
[----:B------:R-:W-:Y:S02]  /*188c0*/  FFMA.FTZ R141, R193, c[0x0][0x23c], -R141 ;  /* 0x00008f00c18d7a23 */ /* 0x000fe4000001088d */
[C---:B------:R-:W-:Y:S02]  /*188d0*/  FMUL.FTZ R78, R0.reuse, R78 ;  /* 0x0000004e004e7220 */ /* 0x040fe40000410000 */
[-C--:B--2---:R-:W-:Y:S01]  /*188e0*/  HMMA.16816.F32 R52, R176, R148.reuse, R52 ;  /* 0x00000094b034723c */ /* 0x084fe20000001834 */
[--C-:B-1----:R-:W-:Y:S01]  /*188f0*/  FFMA.FTZ R2, R195, c[0x0][0x23c], -R142.reuse ;  /* 0x00008f00c3027a23 */ /* 0x102fe2000001088e */
[----:B------:R4:W1:Y:S02]  /*18900*/  MUFU.EX2 R196, R141 ;  /* 0x0000008d00c47308 */ /* 0x0008640000000800 */
[----:B------:R-:W-:Y:S02]  /*18910*/  FFMA.FTZ R142, R209, c[0x0][0x23c], -R142 ;  /* 0x00008f00d18e7a23 */ /* 0x000fe4000001088e */
[----:B------:R-:W2:Y:S01]  /*18920*/  LDL.LU R209, [R1+0xc] ;  /* 0x00000c0001d17983 */ /* 0x000ea20000300800 */
[----:B------:R-:W-:Y:S01]  /*18930*/  FMUL.FTZ R79, R0, R79 ;  /* 0x0000004f004f7220 */ /* 0x000fe20000410000 */
[C---:B------:R-:W-:Y:S01]  /*18940*/  HMMA.16816.F32 R56, R180.reuse, R148, R56 ;  /* 0x00000094b438723c */ /* 0x040fe20000001838 */
[C---:B------:R-:W-:Y:S03]  /*18950*/  FMUL.FTZ R80, R133.reuse, R80 ;  /* 0x0000005085507220 */ /* 0x040fe60000410000 */
[----:B------:R5:W-:Y:S01]  /*18960*/  MUFU.EX2 R195, R2 ;  /* 0x0000000200c37308 */ /* 0x000be20000000800 */
[C---:B------:R-:W-:Y:S02]  /*18970*/  FMUL.FTZ R81, R133.reuse, R81 ;  /* 0x0000005185517220 */ /* 0x040fe40000410000 */
[C---:B------:R-:W-:Y:S01]  /*18980*/  FMUL.FTZ R82, R132.reuse, R82 ;  /* 0x0000005284527220 */ /* 0x040fe20000410000 */
[-C--:B------:R-:W-:Y:S01]  /*18990*/  HMMA.16816.F32 R60, R180, R150.reuse, R60 ;  /* 0x00000096b43c723c */ /* 0x080fe2000000183c */
[C---:B------:R-:W-:Y:S03]  /*189a0*/  FMUL.FTZ R83, R132.reuse, R83 ;  /* 0x0000005384537220 */ /* 0x040fe60000410000 */
[C---:B------:R-:W-:Y:S02]  /*189b0*/  FMUL.FTZ R84, R133.reuse, R84 ;  /* 0x0000005485547220 */ /* 0x040fe40000410000 */
[----:B------:R-:W-:Y:S01]  /*189c0*/  FMUL.FTZ R85, R133, R85 ;  /* 0x0000005585557220 */ /* 0x000fe20000410000 */
[----:B------:R1:W1:Y:S01]  /*189d0*/  MUFU.EX2 R194, R142 ;  /* 0x0000008e00c27308 */ /* 0x0002620000000800 */
[C---:B------:R-:W-:Y:S01]  /*189e0*/  HMMA.16816.F32 R64, R176.reuse, R150, R64 ;  /* 0x00000096b040723c */ /* 0x040fe20000001840 */
[----:B------:R-:W1:Y:S03]  /*189f0*/  LDSM.16.MT88.4 R148, [R215+0xb000] ;  /* 0x00b00000d794783b */ /* 0x000e660000004200 */
[----:B------:R-:W-:Y:S01]  /*18a00*/  FMUL.FTZ R86, R132, R86 ;  /* 0x0000005684567220 */ /* 0x000fe20000410000 */
[----:B----4-:R-:W-:Y:S01]  /*18a10*/  F2FP.PACK_AB R141, R198, R199 ;  /* 0x000000c7c68d723e */ /* 0x010fe200000000ff */
[----:B------:R-:W-:Y:S02]  /*18a20*/  FMUL.FTZ R87, R132, R87 ;  /* 0x0000005784577220 */ /* 0x000fe40000410000 */
[----:B------:R-:W-:Y:S01]  /*18a30*/  FMUL.FTZ R88, R3, R88 ;  /* 0x0000005803587220 */ /* 0x000fe20000410000 */
[-C--:B---3--:R-:W-:Y:S03]  /*18a40*/  HMMA.16816.F32 R68, R176, R144.reuse, R68 ;  /* 0x00000090b044723c */ /* 0x088fe60000001844 */
[--C-:B-----5:R-:W-:Y:S02]  /*18a50*/  FFMA.FTZ R2, R203, c[0x0][0x23c], -R143.reuse ;  /* 0x00008f00cb027a23 */ /* 0x120fe4000001088f */
[----:B------:R-:W3:Y:S01]  /*18a60*/  LDL.LU R203, [R1+0x8] ;  /* 0x0000080001cb7983 */ /* 0x000ee20000300800 */
[C---:B------:R-:W-:Y:S01]  /*18a70*/  FMUL.FTZ R89, R3.reuse, R89 ;  /* 0x0000005903597220 */ /* 0x040fe20000410000 */
[----:B------:R4:W-:Y:S01]  /*18a80*/  MUFU.EX2 R193, R2 ;  /* 0x0000000200c17308 */ /* 0x0009e20000000800 */
[C---:B------:R-:W-:Y:S01]  /*18a90*/  HMMA.16816.F32 R72, R180.reuse, R144, R72 ;  /* 0x00000090b448723c */ /* 0x040fe20000001848 */
[C---:B------:R-:W-:Y:S03]  /*18aa0*/  FMUL.FTZ R90, R0.reuse, R90 ;  /* 0x0000005a005a7220 */ /* 0x040fe60000410000 */
[----:B------:R-:W-:Y:S02]  /*18ab0*/  FMUL.FTZ R91, R0, R91 ;  /* 0x0000005b005b7220 */ /* 0x000fe40000410000 */
[C---:B------:R-:W-:Y:S01]  /*18ac0*/  FMUL.FTZ R92, R3.reuse, R92 ;  /* 0x0000005c035c7220 */ /* 0x040fe20000410000 */
[----:B-1----:R-:W-:Y:S01]  /*18ad0*/  F2FP.PACK_AB R142, R196, R197 ;  /* 0x000000c5c48e723e */ /* 0x002fe200000000ff */
[-C--:B------:R-:W-:Y:S01]  /*18ae0*/  HMMA.16816.F32 R76, R180, R146.reuse, R76 ;  /* 0x00000092b44c723c */ /* 0x080fe2000000184c */
[----:B------:R-:W-:Y:S03]  /*18af0*/  FMUL.FTZ R93, R3, R93 ;  /* 0x0000005d035d7220 */ /* 0x000fe60000410000 */
[C---:B------:R-:W-:Y:S02]  /*18b00*/  FMUL.FTZ R94, R0.reuse, R94 ;  /* 0x0000005e005e7220 */ /* 0x040fe40000410000 */
[----:B------:R-:W-:Y:S02]  /*18b10*/  FMUL.FTZ R95, R0, R95 ;  /* 0x0000005f005f7220 */ /* 0x000fe40000410000 */
[C---:B------:R-:W-:Y:S01]  /*18b20*/  HMMA.16816.F32 R80, R176.reuse, R146, R80 ;  /* 0x00000092b050723c */ /* 0x040fe20000001850 */
[----:B------:R-:W1:Y:S03]  /*18b30*/  LDSM.16.MT88.4 R144, [R218+0xb000] ;  /* 0x00b00000da90783b */ /* 0x000e660000004200 */
[C---:B------:R-:W-:Y:S02]  /*18b40*/  FMUL.FTZ R96, R133.reuse, R96 ;  /* 0x0000006085607220 */ /* 0x040fe40000410000 */
[----:B------:R-:W-:Y:S02]  /*18b50*/  FMUL.FTZ R97, R133, R97 ;  /* 0x0000006185617220 */ /* 0x000fe40000410000 */
[-C--:B------:R-:W-:Y:S01]  /*18b60*/  HMMA.16816.F32 R84, R176, R148.reuse, R84 ;  /* 0x00000094b054723c */ /* 0x080fe20000001854 */
[--C-:B----4-:R-:W-:Y:S02]  /*18b70*/  FFMA.FTZ R2, R202, c[0x0][0x23c], -R143.reuse ;  /* 0x00008f00ca027a23 */ /* 0x110fe4000001088f */
[----:B------:R-:W4:Y:S01]  /*18b80*/  LDL.LU R202, [R1+0x4] ;  /* 0x0000040001ca7983 */ /* 0x000f220000300800 */
[C---:B------:R-:W-:Y:S01]  /*18b90*/  FMUL.FTZ R98, R132.reuse, R98 ;  /* 0x0000006284627220 */ /* 0x040fe20000410000 */
[----:B------:R5:W1:Y:S01]  /*18ba0*/  MUFU.EX2 R192, R2 ;  /* 0x0000000200c07308 */ /* 0x000a620000000800 */
[----:B------:R-:W-:Y:S02]  /*18bb0*/  FMUL.FTZ R99, R132, R99 ;  /* 0x0000006384637220 */ /* 0x000fe40000410000 */
        /* <DEDUP_REMOVED lines=9> */
[----:B------:R-:W1:Y:S03]  /*18c50*/  LDSM.16.MT88.4 R148, [R217+0xb000] ;  /* 0x00b00000d994783b */ /* 0x000e660000004200 */
[----:B------:R-:W-:Y:S02]  /*18c60*/  FMUL.FTZ R100, R133, R100 ;  /* 0x0000006485647220 */ /* 0x000fe40000410000 */
[--C-:B-----5:R-:W-:Y:S02]  /*18c70*/  FFMA.FTZ R2, R207, c[0x0][0x23c], -R143.reuse ;  /* 0x00008f00cf027a23 */ /* 0x120fe4000001088f */
[----:B------:R-:W-:Y:S01]  /*18c80*/  FMUL.FTZ R101, R133, R101 ;  /* 0x0000006585657220 */ /* 0x000fe20000410000 */
[----:B------:R-:W5:Y:S01]  /*18c90*/  LDL.LU R207, [R1] ;  /* 0x0000000001cf7983 */ /* 0x000f620000300800 */
[----:B------:R1:W-:Y:S02]  /*18ca0*/  MUFU.EX2 R191, R2 ;  /* 0x0000000200bf7308 */ /* 0x0003e40000000800 */
[C---:B------:R-:W-:Y:S02]  /*18cb0*/  FMUL.FTZ R102, R132.reuse, R102 ;  /* 0x0000006684667220 */ /* 0x040fe40000410000 */
[----:B------:R-:W-:Y:S02]  /*18cc0*/  FMUL.FTZ R103, R132, R103 ;  /* 0x0000006784677220 */ /* 0x000fe40000410000 */
        /* <DEDUP_REMOVED lines=9> */
[----:B------:R-:W-:Y:S03]  /*18d60*/  FMUL.FTZ R125, R3, R125 ;  /* 0x0000007d037d7220 */ /* 0x000fe60000410000 */
[----:B------:R-:W-:Y:S02]  /*18d70*/  FMUL.FTZ R126, R0, R126 ;  /* 0x0000007e007e7220 */ /* 0x000fe40000410000 */
[--C-:B------:R-:W-:Y:S02]  /*18d80*/  FFMA.FTZ R2, R204, c[0x0][0x23c], -R188.reuse ;  /* 0x00008f00cc027a23 */ /* 0x100fe400000108bc */
[-C--:B------:R-:W-:Y:S01]  /*18d90*/  HMMA.16816.F32 R108, R180, R146.reuse, R108 ;  /* 0x00000092b46c723c */ /* 0x080fe2000000186c */
[C---:B------:R-:W-:Y:S01]  /*18da0*/  FMUL.FTZ R112, R133.reuse, R112 ;  /* 0x0000007085707220 */ /* 0x040fe20000410000 */
[----:B------:R1:W-:Y:S02]  /*18db0*/  MUFU.EX2 R189, R2 ;  /* 0x0000000200bd7308 */ /* 0x0003e40000000800 */
[C---:B------:R-:W-:Y:S02]  /*18dc0*/  FMUL.FTZ R113, R133.reuse, R113 ;  /* 0x0000007185717220 */ /* 0x040fe40000410000 */
[C---:B------:R-:W-:Y:S02]  /*18dd0*/  FMUL.FTZ R114, R132.reuse, R114 ;  /* 0x0000007284727220 */ /* 0x040fe40000410000 */
[----:B------:R-:W-:Y:S04]  /*18de0*/  FMUL.FTZ R115, R132, R115 ;  /* 0x0000007384737220 */ /* 0x000fe80000410000 */
[----:B------:R-:W-:Y:S02]  /*18df0*/  FMUL.FTZ R127, R0, R127 ;  /* 0x0000007f007f7220 */ /* 0x000fe40000410000 */
[C---:B------:R-:W-:Y:S01]  /*18e00*/  FMUL.FTZ R116, R133.reuse, R116 ;  /* 0x0000007485747220 */ /* 0x040fe20000410000 */
[C---:B------:R-:W-:Y:S01]  /*18e10*/  HMMA.16816.F32 R112, R176.reuse, R146, R112 ;  /* 0x00000092b070723c */ /* 0x040fe20000001870 */
[C---:B------:R-:W-:Y:S02]  /*18e20*/  FMUL.FTZ R117, R133.reuse, R117 ;  /* 0x0000007585757220 */ /* 0x040fe40000410000 */
[C---:B------:R-:W-:Y:S02]  /*18e30*/  FMUL.FTZ R118, R132.reuse, R118 ;  /* 0x0000007684767220 */ /* 0x040fe40000410000 */
[----:B------:R-:W-:Y:S02]  /*18e40*/  FMUL.FTZ R119, R132, R119 ;  /* 0x0000007784777220 */ /* 0x000fe40000410000 */
[----:B------:R-:W-:Y:S01]  /*18e50*/  FFMA.FTZ R143, R206, c[0x0][0x23c], -R143 ;  /* 0x00008f00ce8f7a23 */ /* 0x000fe2000001088f */
[----:B------:R-:W-:Y:S01]  /*18e60*/  MOV R206, R138 ;  /* 0x0000008a00ce7202 */ /* 0x000fe20000000f00 */
[----:B------:R-:W-:Y:S02]  /*18e70*/  FMUL.FTZ R128, R133, R128 ;  /* 0x0000008085807220 */ /* 0x000fe40000410000 */
[----:B------:R1:W1:Y:S01]  /*18e80*/  MUFU.EX2 R190, R143 ;  /* 0x0000008f00be7308 */ /* 0x0002620000000800 */
[-C--:B------:R-:W-:Y:S01]  /*18e90*/  HMMA.16816.F32 R116, R176, R148.reuse, R116 ;  /* 0x00000094b074723c */ /* 0x080fe20000001874 */
[--C-:B-1----:R-:W-:Y:S02]  /*18ea0*/  FFMA.FTZ R2, R205, c[0x0][0x23c], -R188.reuse ;  /* 0x00008f00cd027a23 */ /* 0x102fe400000108bc */
[----:B------:R-:W-:Y:S02]  /*18eb0*/  FMUL.FTZ R129, R133, R129 ;  /* 0x0000008185817220 */ /* 0x000fe40000410000 */
[C---:B------:R-:W-:Y:S02]  /*18ec0*/  FMUL.FTZ R130, R132.reuse, R130 ;  /* 0x0000008284827220 */ /* 0x040fe40000410000 */
[----:B------:R-:W-:Y:S01]  /*18ed0*/  FMUL.FTZ R131, R132, R131 ;  /* 0x0000008384837220 */ /* 0x000fe20000410000 */
[C---:B------:R-:W-:Y:S01]  /*18ee0*/  HMMA.16816.F32 R120, R180.reuse, R148, R120 ;  /* 0x00000094b478723c */ /* 0x040fe20000001878 */
[----:B------:R1:W1:Y:S07]  /*18ef0*/  MUFU.EX2 R139, R2 ;  /* 0x00000002008b7308 */ /* 0x00026e0000000800 */
[-C--:B------:R-:W-:Y:S01]  /*18f00*/  HMMA.16816.F32 R124, R180, R150.reuse, R124 ;  /* 0x00000096b47c723c */ /* 0x080fe2000000187c */
[----:B------:R-:W2:Y:S03]  /*18f10*/  LDSM.16.MT88.4 R180, [R218+0xa800] ;  /* 0x00a80000dab4783b */ /* 0x000ea60000004200 */
[----:B------:R-:W-:Y:S04]  /*18f20*/  F2FP.PACK_AB R143, R194, R195 ;  /* 0x000000c3c28f723e */ /* 0x000fe800000000ff */
[----:B------:R-:W-:Y:S07]  /*18f30*/  HMMA.16816.F32 R128, R176, R150, R128 ;  /* 0x00000096b080723c */ /* 0x000fee0000001880 */
[----:B------:R-:W-:Y:S01]  /*18f40*/  F2FP.PACK_AB R176, R192, R193 ;  /* 0x000000c1c0b0723e */ /* 0x000fe200000000ff */
[--C-:B-1----:R-:W-:Y:S04]  /*18f50*/  FFMA.FTZ R2, R208, c[0x0][0x23c], -R188.reuse ;  /* 0x00008f00d0027a23 */ /* 0x102fe800000108bc */
[----:B------:R-:W-:Y:S01]  /*18f60*/  FFMA.FTZ R188, R140, c[0x0][0x23c], -R188 ;  /* 0x00008f008cbc7a23 */ /* 0x000fe200000108bc */
[----:B------:R-:W-:Y:S01]  /*18f70*/  MUFU.EX2 R138, R2 ;  /* 0x00000002008a7308 */ /* 0x000fe20000000800 */
[----:B------:R-:W-:Y:S02]  /*18f80*/  F2FP.PACK_AB R140, R200, R201 ;  /* 0x000000c9c88c723e */ /* 0x000fe400000000ff */
[----:B------:R-:W-:Y:S02]  /*18f90*/  F2FP.PACK_AB R178, R190, R191 ;  /* 0x000000bfbeb2723e */ /* 0x000fe400000000ff */
[----:B------:R-:W-:Y:S03]  /*18fa0*/  F2FP.PACK_AB R177, R139, R189 ;  /* 0x000000bd8bb1723e */ /* 0x000fe600000000ff */
[-C--:B------:R-:W-:Y:S01]  /*18fb0*/  HMMA.16816.F32 R144, R140, R156.reuse, R4 ;  /* 0x0000009c8c90723c */ /* 0x080fe20000001804 */
[----:B------:R-:W1:Y:S01]  /*18fc0*/  LDSM.16.MT88.4 R4, [R217+0xa800] ;  /* 0x00a80000d904783b */ /* 0x000e620000004200 */
[----:B------:R-:W1:Y:S02]  /*18fd0*/  MUFU.EX2 R188, R188 ;  /* 0x000000bc00bc7308 */ /* 0x000e640000000800 */
        /* <DEDUP_REMOVED lines=15> */
[C---:B------:R-:W-:Y:S08]  /*190d0*/  HMMA.16816.F32 R48, R140.reuse, R182, R48 ;  /* 0x000000b68c30723c */ /* 0x040ff00000001830 */
[-C--:B------:R-:W-:Y:S08]  /*190e0*/  HMMA.16816.F32 R52, R140, R4.reuse, R52 ;  /* 0x000000048c34723c */ /* 0x080ff00000001834 */
[C---:B------:R-:W-:Y:S07]  /*190f0*/  HMMA.16816.F32 R56, R176.reuse, R4, R56 ;  /* 0x00000004b038723c */ /* 0x040fee0000001838 */
[----:B------:R-:W-:Y:S01]  /*19100*/  FADD.FTZ R4, R211, R0 ;  /* 0x00000000d3047221 */ /* 0x000fe20000010000 */
[-C--:B------:R-:W-:Y:S04]  /*19110*/  HMMA.16816.F32 R60, R176, R6.reuse, R60 ;  /* 0x00000006b03c723c */ /* 0x080fe8000000183c */
[----:B------:R-:W-:Y:S02]  /*19120*/  FADD.FTZ R4, R240, R4 ;  /* 0x00000004f0047221 */ /* 0x000fe40000010000 */
[----:B---3--:R-:W-:Y:S02]  /*19130*/  FFMA.FTZ R3, R3, R203, R242 ;  /* 0x000000cb03037223 */ /* 0x008fe400000100f2 */
[C---:B------:R-:W-:Y:S04]  /*19140*/  HMMA.16816.F32 R64, R140.reuse, R6, R64 ;  /* 0x000000068c40723c */ /* 0x040fe80000001840 */
[----:B------:R-:W-:Y:S04]  /*19150*/  FADD.FTZ R5, R244, R3 ;  /* 0x00000003f4057221 */ /* 0x000fe80000010000 */
[-C--:B-1----:R-:W-:Y:S01]  /*19160*/  HMMA.16816.F32 R68, R140, R8.reuse, R68 ;  /* 0x000000088c44723c */ /* 0x082fe20000001844 */
[----:B------:R-:W-:Y:S04]  /*19170*/  FADD.FTZ R0, R243, R5 ;  /* 0x00000005f3007221 */ /* 0x000fe80000010000 */
[----:B------:R-:W-:Y:S02]  /*19180*/  FADD.FTZ R5, R245, R0 ;  /* 0x00000000f5057221 */ /* 0x000fe40000010000 */
[----:B------:R-:W-:Y:S01]  /*19190*/  FADD.FTZ R0, R241, R4 ;  /* 0x00000004f1007221 */ /* 0x000fe20000010000 */
[C---:B------:R-:W-:Y:S01]  /*191a0*/  HMMA.16816.F32 R72, R176.reuse, R8, R72 ;  /* 0x00000008b048723c */ /* 0x040fe20000001848 */
[----:B------:R-:W-:Y:S03]  /*191b0*/  FADD.FTZ R4, R193, R5 ;  /* 0x00000005c1047221 */ /* 0x000fe60000010000 */
[----:B------:R-:W-:Y:S04]  /*191c0*/  FADD.FTZ R0, R189, R0 ;  /* 0x00000000bd007221 */ /* 0x000fe80000010000 */
[-C--:B------:R-:W-:Y:S01]  /*191d0*/  HMMA.16816.F32 R76, R176, R10.reuse, R76 ;  /* 0x0000000ab04c723c */ /* 0x080fe2000000184c */
[----:B------:R-:W-:Y:S03]  /*191e0*/  FADD.FTZ R0, R139, R0 ;  /* 0x000000008b007221 */ /* 0x000fe60000010000 */
[----:B----4-:R-:W-:Y:S01]  /*191f0*/  FFMA.FTZ R132, R132, R202, R248 ;  /* 0x000000ca84847223 */ /* 0x010fe200000100f8 */
[----:B------:R-:W-:Y:S01]  /*19200*/  MOV R139, R137 ;  /* 0x00000089008b7202 */ /* 0x000fe20000000f00 */
[----:B------:R-:W-:Y:S01]  /*19210*/  FADD.FTZ R0, R138, R0 ;  /* 0x000000008a007221 */ /* 0x000fe20000010000 */
[----:B------:R-:W-:Y:S01]  /*19220*/  MOV R138, R134 ;  /* 0x00000086008a7202 */ /* 0x000fe20000000f00 */
[C---:B------:R-:W-:Y:S01]  /*19230*/  HMMA.16816.F32 R80, R140.reuse, R10, R80 ;  /* 0x0000000a8c50723c */ /* 0x040fe20000001850 */
[----:B------:R-:W-:Y:S03]  /*19240*/  FADD.FTZ R2, R249, R132 ;  /* 0x00000084f9027221 */ /* 0x000fe60000010000 */
[----:B------:R-:W-:Y:S01]  /*19250*/  FADD.FTZ R0, R188, R0 ;  /* 0x00000000bc007221 */ /* 0x000fe20000010000 */
[----:B------:R-:W-:Y:S01]  /*19260*/  MOV R132, R135 ;  /* 0x0000008700847202 */ /* 0x000fe20000000f00 */
[----:B------:R-:W-:Y:S02]  /*19270*/  FADD.FTZ R2, R246, R2 ;  /* 0x00000002f6027221 */ /* 0x000fe40000010000 */
[-C--:B------:R-:W-:Y:S04]  /*19280*/  HMMA.16816.F32 R84, R140, R184.reuse, R84 ;  /* 0x000000b88c54723c */ /* 0x080fe80000001854 */
[----:B------:R-:W-:Y:S04]  /*19290*/  FADD.FTZ R2, R247, R2 ;  /* 0x00000002f7027221 */ /* 0x000fe80000010000 */
[C---:B------:R-:W-:Y:S01]  /*192a0*/  HMMA.16816.F32 R88, R176.reuse, R184, R88 ;  /* 0x000000b8b058723c */ /* 0x040fe20000001858 */
[----:B------:R-:W-:Y:S03]  /*192b0*/  FADD.FTZ R2, R199, R2 ;  /* 0x00000002c7027221 */ /* 0x000fe60000010000 */
[----:B-----5:R-:W-:Y:S04]  /*192c0*/  FFMA.FTZ R6, R133, R207, R206 ;  /* 0x000000cf85067223 */ /* 0x020fe800000100ce */
[-C--:B------:R-:W-:Y:S01]  /*192d0*/  HMMA.16816.F32 R92, R176, R186.reuse, R92 ;  /* 0x000000bab05c723c */ /* 0x080fe2000000185c */
[----:B------:R-:W-:Y:S07]  /*192e0*/  FADD.FTZ R6, R252, R6 ;  /* 0x00000006fc067221 */ /* 0x000fee0000010000 */
[C---:B------:R-:W-:Y:S01]  /*192f0*/  HMMA.16816.F32 R96, R140.reuse, R186, R96 ;  /* 0x000000ba8c60723c */ /* 0x040fe20000001860 */
[----:B------:R-:W-:Y:S04]  /*19300*/  FADD.FTZ R3, R250, R6 ;  /* 0x00000006fa037221 */ /* 0x000fe80000010000 */
[----:B------:R-:W-:Y:S03]  /*19310*/  FADD.FTZ R3, R251, R3 ;  /* 0x00000003fb037221 */ /* 0x000fe60000010000 */
        /* <DEDUP_REMOVED lines=9> */
[----:B------:R-:W-:Y:S03]  /*193b0*/  FADD.FTZ R4, R196, R4 ;  /* 0x00000004c4047221 */ /* 0x000fe60000010000 */
[----:B------:R-:W-:Y:S02]  /*193c0*/  FADD.FTZ R3, R194, R3 ;  /* 0x00000003c2037221 */ /* 0x000fe40000010000 */
[----:B------:R-:W-:Y:S01]  /*193d0*/  STL [R1], R4 ;  /* 0x0000000401007387 */ /* 0x000fe20000100800 */
[----:B------:R-:W-:Y:S01]  /*193e0*/  FADD.FTZ R2, R191, R2 ;  /* 0x00000002bf027221 */ /* 0x000fe20000010000 */
[C---:B------:R-:W-:Y:S02]  /*193f0*/  HMMA.16816.F32 R112, R140.reuse, R14, R112 ;  /* 0x0000000e8c70723c */ /* 0x040fe40000001870 */
[----:B------:R1:W-:Y:S02]  /*19400*/  STL [R1+0x4], R3 ;  /* 0x0000040301007387 */ /* 0x0003e40000100800 */
[----:B------:R-:W-:Y:S04]  /*19410*/  FADD.FTZ R2, R190, R2 ;  /* 0x00000002be027221 */ /* 0x000fe80000010000 */
[-C--:B------:R-:W-:Y:S01]  /*19420*/  HMMA.16816.F32 R116, R140, R16.reuse, R116 ;  /* 0x000000108c74723c */ /* 0x080fe20000001874 */
[----:B------:R2:W-:Y:S04]  /*19430*/  STL [R1+0x8], R2 ;  /* 0x0000080201007387 */ /* 0x0005e80000100800 */
[----:B------:R2:W-:Y:S03]  /*19440*/  STL [R1+0xc], R0 ;  /* 0x00000c0001007387 */ /* 0x0005e60000100800 */
[C---:B------:R-:W-:Y:S08]  /*19450*/  HMMA.16816.F32 R120, R176.reuse, R16, R120 ;  /* 0x00000010b078723c */ /* 0x040ff00000001878 */
[-C--:B------:R-:W-:Y:S01]  /*19460*/  HMMA.16816.F32 R124, R176, R18.reuse, R124 ;  /* 0x00000012b07c723c */ /* 0x080fe2000000187c */
[----:B-1----:R-:W-:Y:S07]  /*19470*/  MOV R3, R136 ;  /* 0x0000008800037202 */ /* 0x002fee0000000f00 */
[----:B------:R-:W-:Y:S01]  /*19480*/  HMMA.16816.F32 R128, R140, R18, R128 ;  /* 0x000000128c80723c */ /* 0x000fe20000001880 */
[----:B--2---:R-:W-:-:S07]  /*19490*/  @P0 BRA `(.L_x_2350) ;  /* 0xffffca4000000947 */ /* 0x004fce000383ffff */
.L_x_2349:
[----:B------:R-:W2:Y:S01]  /*194a0*/  LDL.LU R2, [R1] ;  /* 0x0000000001027983 */ /* 0x000ea20000300800 */
[----:B------:R-:W1:Y:S01]  /*194b0*/  S2UR UR7, SR_CTAID.Y ;  /* 0x00000000000779c3 */ /* 0x000e620000002600 */
[----:B------:R-:W-:-:S02]  /*194c0*/  UISETP.NE.AND UP4, UPT, UR15, -0x1, UPT ;  /* 0xffffffff0f00788c */ /* 0x000fc4000bf85270 */
[----:B------:R-:W3:Y:S01]  /*194d0*/  LDL.LU R8, [R1+0x4] ;  /* 0x0000040001087983 */ /* 0x000ee20000300800 */
[----:B------:R-:W-:-:S03]  /*194e0*/  ULDC.64 UR4, c[0x0][0x1e8] ;  /* 0x00007a0000047ab9 */ /* 0x000fc60000000a00 */
[----:B------:R-:W4:Y:S04]  /*194f0*/  LDL.LU R7, [R1+0x8] ;  /* 0x0000080001077983 */ /* 0x000f280000300800 */
[----:B------:R-:W5:Y:S01]  /*19500*/  LDL.LU R6, [R1+0xc] ;  /* 0x00000c0001067983 */ /* 0x000f620000300800 */
        /* <DEDUP_REMOVED lines=433> */
.L_x_2354:
[----:B---34-:R-:W-:Y:S05]  /*1b020*/  BSYNC B0 ;  /* 0x0000000000007941 */ /* 0x018fea0003800000 */
.L_x_2353:
        /* <DEDUP_REMOVED lines=31> */
.L_x_2356:
[----:B---3--:R-:W-:Y:S05]  /*1b220*/  BSYNC B0 ;  /* 0x0000000000007941 */ /* 0x008fea0003800000 */
.L_x_2355:
        /* <DEDUP_REMOVED lines=18> */
.L_x_2358:
[----:B------:R-:W-:Y:S05]  /*1b350*/  BSYNC B0 ;  /* 0x0000000000007941 */ /* 0x000fea0003800000 */
.L_x_2357:
        /* <DEDUP_REMOVED lines=18> */
.L_x_2360:
[----:B------:R-:W-:Y:S05]  /*1b480*/  BSYNC B0 ;  /* 0x0000000000007941 */ /* 0x000fea0003800000 */
.L_x_2359:
        /* <DEDUP_REMOVED lines=18> */
.L_x_2362:
[----:B------:R-:W-:Y:S05]  /*1b5b0*/  BSYNC B0 ;  /* 0x0000000000007941 */ /* 0x000fea0003800000 */
.L_x_2361:
        /* <DEDUP_REMOVED lines=18> */
.L_x_2364:
[----:B------:R-:W-:Y:S05]  /*1b6e0*/  BSYNC B0 ;  /* 0x0000000000007941 */ /* 0x000fea0003800000 */
.L_x_2363:
        /* <DEDUP_REMOVED lines=18> */
.L_x_2366:
[----:B------:R-:W-:Y:S05]  /*1b810*/  BSYNC B0 ;  /* 0x0000000000007941 */ /* 0x000fea0003800000 */
.L_x_2365:
        /* <DEDUP_REMOVED lines=18> */
.L_x_2368:
[----:B------:R-:W-:Y:S05]  /*1b940*/  BSYNC B0 ;  /* 0x0000000000007941 */ /* 0x000fea0003800000 */
.L_x_2367:
        /* <DEDUP_REMOVED lines=19> */
.L_x_2369:
        /* <DEDUP_REMOVED lines=16> */
.L_x_2410:


//--------------------- .nv.shared._ZN5flash16flash_fwd_kernelI23Flash_fwd_kernel_traitsILi128ELi128ELi64ELi4ELb0ELb0EN7cutlass6half_tE19Flash_kernel_traitsILi128ELi128ELi64ELi4ES3_EELb0ELb0ELb0ELb0ELb0ELb1ELb0ELb0EEEvNS_16Flash_fwd_paramsE --------------------------
	.section	.nv.shared._ZN5flash16flash_fwd_kernelI23Flash_fwd_kernel_traitsILi128ELi128ELi64ELi4ELb0ELb0EN7cutlass6half_tE19Flash_kernel_traitsILi128ELi128ELi64ELi4ES3_EELb0ELb0ELb0ELb0ELb0ELb1ELb0ELb0EEEvNS_16Flash_fwd_paramsE,"aw",@nobits
	.sectionflags	@""
	.align	16


//--------------------- .nv.global                --------------------------
	.section	.nv.global,"aw",@nobits
.nv.global:
	.type		_ZN66_INTERNAL_d8c2bc29_30_flash_fwd_hdim128_fp16_sm80_cu_a6473388_28524cute1_E,@object
	.size		_ZN66_INTERNAL_d8c2bc29_30_flash_fwd_hdim128_fp16_sm80_cu_a6473388_28524cute1_E,(_ZN66_INTERNAL_d8c2bc29_30_flash_fwd_hdim128_fp16_sm80_cu_a6473388_28524cuda3std3__45__cpo6cbeginE - _ZN66_INTERNAL_d8c2bc29_30_flash_fwd_hdim128_fp16_sm80_cu_a6473388_28524cute1_E)
_ZN66_INTERNAL_d8c2bc29_30_flash_fwd_hdim128_fp16_sm80_cu_a6473388_28524cute1_E:
	.zero		1
	.type		_ZN66_INTERNAL_d8c2bc29_30_flash_fwd_hdim128_fp16_sm80_cu_a6473388_28524cuda3std3__45__cpo6cbeginE,@object
	.size		_ZN66_INTERNAL_d8c2bc29_30_flash_fwd_hdim128_fp16_sm80_cu_a6473388_28524cuda3std3__45__cpo6cbeginE,(_ZN66_INTERNAL_d8c2bc29_30_flash_fwd_hdim128_fp16_sm80_cu_a6473388_28524cuda3std3__48in_placeE - _ZN66_INTERNAL_d8c2bc29_30_flash_fwd_hdim128_fp16_sm80_cu_a6473388_28524cuda3std3__45__cpo6cbeginE)
_ZN66_INTERNAL_d8c2bc29_30_flash_fwd_hdim128_fp16_sm80_cu_a6473388_28524cuda3std3__45__cpo6cbeginE:
	.zero		1
	.type		_ZN66_INTERNAL_d8c2bc29_30_flash_fwd_hdim128_fp16_sm80_cu_a6473388_28524cuda3std3__48in_placeE,@object
	.size		_ZN66_INTERNAL_d8c2bc29_30_flash_fwd_hdim128_fp16_sm80_cu_a6473388_28524cuda3std3__48in_placeE,(_ZN66_INTERNAL_d8c2bc29_30_flash_fwd_hdim128_fp16_sm80_cu_a6473388_28524cuda3std6ranges3__45__cpo9iter_moveE - _ZN66_INTERNAL_d8c2bc29_30_flash_fwd_hdim128_fp16_sm80_cu_a6473388_28524cuda3std3__48in_placeE)
_ZN66_INTERNAL_d8c2bc29_30_flash_fwd_hdim128_fp16_sm80_cu_a6473388_28524cuda3std3__48in_placeE:
	.zero		1
	.type		_ZN66_INTERNAL_d8c2bc29_30_flash_fwd_hdim128_fp16_sm80_cu_a6473388_28524cuda3std6ranges3__45__cpo9iter_moveE,@object
	.size		_ZN66_INTERNAL_d8c2bc29_30_flash_fwd_hdim128_fp16_sm80_cu_a6473388_28524cuda3std6ranges3__45__cpo9iter_moveE,(_ZN66_INTERNAL_d8c2bc29_30_flash_fwd_hdim128_fp16_sm80_cu_a6473388_28524cuda3std3__45__cpo5beginE - _ZN66_INTERNAL_d8c2bc29_30_flash_fwd_hdim128_fp16_sm80_cu_a6473388_28524cuda3std6ranges3__45__cpo9iter_moveE)
_ZN66_INTERNAL_d8c2bc29_30_flash_fwd_hdim128_fp16_sm80_cu_a6473388_28524cuda3std6ranges3__45__cpo9iter_moveE:
	.zero		1
	.type		_ZN66_INTERNAL_d8c2bc29_30_flash_fwd_hdim128_fp16_sm80_cu_a6473388_28524cuda3std3__45__cpo5beginE,@object
	.size		_ZN66_INTERNAL_d8c2bc29_30_flash_fwd_hdim128_fp16_sm80_cu_a6473388_28524cuda3std3__45__cpo5beginE,(_ZN66_INTERNAL_d8c2bc29_30_flash_fwd_hdim128_fp16_sm80_cu_a6473388_28524cuda3std3__468_GLOBAL__N__d8c2bc29_30_flash_fwd_hdim128_fp16_sm80_cu_a6473388_28526ignoreE - _ZN66_INTERNAL_d8c2bc29_30_flash_fwd_hdim128_fp16_sm80_cu_a6473388_28524cuda3std3__45__cpo5beginE)
_ZN66_INTERNAL_d8c2bc29_30_flash_fwd_hdim128_fp16_sm80_cu_a6473388_28524cuda3std3__45__cpo5beginE:
	.zero		1
	.type		_ZN66_INTERNAL_d8c2bc29_30_flash_fwd_hdim128_fp16_sm80_cu_a6473388_28524cuda3std3__468_GLOBAL__N__d8c2bc29_30_flash_fwd_hdim128_fp16_sm80_cu_a6473388_28526ignoreE,@object
	.size		_ZN66_INTERNAL_d8c2bc29_30_flash_fwd_hdim128_fp16_sm80_cu_a6473388_28524cuda3std3__468_GLOBAL__N__d8c2bc29_30_flash_fwd_hdim128_fp16_sm80_cu_a6473388_28526ignoreE,(_ZN66_INTERNAL_d8c2bc29_30_flash_fwd_hdim128_fp16_sm80_cu_a6473388_28524cute7productE - _ZN66_INTERNAL_d8c2bc29_30_flash_fwd_hdim128_fp16_sm80_cu_a6473388_28524cuda3std3__468_GLOBAL__N__d8c2bc29_30_flash_fwd_hdim128_fp16_sm80_cu_a6473388_28526ignoreE)
_ZN66_INTERNAL_d8c2bc29_30_flash_fwd_hdim128_fp16_sm80_cu_a6473388_28524cuda3std3__468_GLOBAL__N__d8c2bc29_30_flash_fwd_hdim128_fp16_sm80_cu_a6473388_28526ignoreE:
	.zero		1
	.type		_ZN66_INTERNAL_d8c2bc29_30_flash_fwd_hdim128_fp16_sm80_cu_a6473388_28524cute7productE,@object
	.size		_ZN66_INTERNAL_d8c2bc29_30_flash_fwd_hdim128_fp16_sm80_cu_a6473388_28524cute7productE,(_ZN66_INTERNAL_d8c2bc29_30_flash_fwd_hdim128_fp16_sm80_cu_a6473388_28524cuda3std3__45__cpo3endE - _ZN66_INTERNAL_d8c2bc29_30_flash_fwd_hdim128_fp16_sm80_cu_a6473388_28524cute7productE)
_ZN66_INTERNAL_d8c2bc29_30_flash_fwd_hdim128_fp16_sm80_cu_a6473388_28524cute7productE:
	.zero		1
	.type		_ZN66_INTERNAL_d8c2bc29_30_flash_fwd_hdim128_fp16_sm80_cu_a6473388_28524cuda3std3__45__cpo3endE,@object
	.size		_ZN66_INTERNAL_d8c2bc29_30_flash_fwd_hdim128_fp16_sm80_cu_a6473388_28524cuda3std3__45__cpo3endE,(_ZN66_INTERNAL_d8c2bc29_30_flash_fwd_hdim128_fp16_sm80_cu_a6473388_28524cuda3std3__419piecewise_constructE - _ZN66_INTERNAL_d8c2bc29_30_flash_fwd_hdim128_fp16_sm80_cu_a6473388_28524cuda3std3__45__cpo3endE)
_ZN66_INTERNAL_d8c2bc29_30_flash_fwd_hdim128_fp16_sm80_cu_a6473388_28524cuda3std3__45__cpo3endE:
	.zero		1
	.type		_ZN66_INTERNAL_d8c2bc29_30_flash_fwd_hdim128_fp16_sm80_cu_a6473388_28524cuda3std3__419piecewise_constructE,@object
	.size		_ZN66_INTERNAL_d8c2bc29_30_flash_fwd_hdim128_fp16_sm80_cu_a6473388_28524cuda3std3__419piecewise_constructE,(_ZN66_INTERNAL_d8c2bc29_30_flash_fwd_hdim128_fp16_sm80_cu_a6473388_28524cuda3std3__45__cpo4cendE - _ZN66_INTERNAL_d8c2bc29_30_flash_fwd_hdim128_fp16_sm80_cu_a6473388_28524cuda3std3__419piecewise_constructE)
_ZN66_INTERNAL_d8c2bc29_30_flash_fwd_hdim128_fp16_sm80_cu_a6473388_28524cuda3std3__419piecewise_constructE:
	.zero		1
	.type		_ZN66_INTERNAL_d8c2bc29_30_flash_fwd_hdim128_fp16_sm80_cu_a6473388_28524cuda3std3__45__cpo4cendE,@object
	.size		_ZN66_INTERNAL_d8c2bc29_30_flash_fwd_hdim128_fp16_sm80_cu_a6473388_28524cuda3std3__45__cpo4cendE,(_ZN66_INTERNAL_d8c2bc29_30_flash_fwd_hdim128_fp16_sm80_cu_a6473388_28524cuda3std6ranges3__45__cpo4swapE - _ZN66_INTERNAL_d8c2bc29_30_flash_fwd_hdim128_fp16_sm80_cu_a6473388_28524cuda3std3__45__cpo4cendE)
_ZN66_INTERNAL_d8c2bc29_30_flash_fwd_hdim128_fp16_sm80_cu_a6473388_28524cuda3std3__45__cpo4cendE:
	.zero		1
	.type		_ZN66_INTERNAL_d8c2bc29_30_flash_fwd_hdim128_fp16_sm80_cu_a6473388_28524cuda3std6ranges3__45__cpo4swapE,@object
	.size		_ZN66_INTERNAL_d8c2bc29_30_flash_fwd_hdim128_fp16_sm80_cu_a6473388_28524cuda3std6ranges3__45__cpo4swapE,(.L_7 - _ZN66_INTERNAL_d8c2bc29_30_flash_fwd_hdim128_fp16_sm80_cu_a6473388_28524cuda3std6ranges3__45__cpo4swapE)
_ZN66_INTERNAL_d8c2bc29_30_flash_fwd_hdim128_fp16_sm80_cu_a6473388_28524cuda3std6ranges3__45__cpo4swapE:
	.zero		1
.L_7:


//--------------------- .nv.shared._ZN5flash16flash_fwd_kernelI23Flash_fwd_kernel_traitsILi128ELi128ELi64ELi4ELb0ELb0EN7cutlass6half_tE19Flash_kernel_traitsILi128ELi128ELi64ELi4ES3_EELb0ELb0ELb0ELb0ELb0ELb1ELb1ELb0EEEvNS_16Flash_fwd_paramsE --------------------------
	.section	.nv.shared._ZN5flash16flash_fwd_kernelI23Flash_fwd_kernel_traitsILi128ELi128ELi64ELi4ELb0ELb0EN7cutlass6half_tE19Flash_kernel_traitsILi128ELi128ELi64ELi4ES3_EELb0ELb0ELb0ELb0ELb0ELb1ELb1ELb0EEEvNS_16Flash_fwd_paramsE,"aw",@nobits
	.sectionflags	@""
	.align	16


//--------------------- .nv.shared._ZN5flash16flash_fwd_kernelI23Flash_fwd_kernel_traitsILi128ELi128ELi64ELi4ELb0ELb0EN7cutlass6half_tE19Flash_kernel_traitsILi128ELi128ELi64ELi4ES3_EELb0ELb0ELb0ELb0ELb1ELb1ELb0ELb0EEEvNS_16Flash_fwd_paramsE --------------------------
	.section	.nv.shared._ZN5flash16flash_fwd_kernelI23Flash_fwd_kernel_traitsILi128ELi128ELi64ELi4ELb0ELb0EN7cutlass6half_tE19Flash_kernel_traitsILi128ELi128ELi64ELi4ES3_EELb0ELb0ELb0ELb0ELb1ELb1ELb0ELb0EEEvNS_16Flash_fwd_paramsE,"aw",@nobits
	.sectionflags	@""
	.align	16


//--------------------- .nv.shared._ZN5flash16flash_fwd_kernelI23Flash_fwd_kernel_traitsILi128ELi128ELi64ELi4ELb0ELb0EN7cutlass6half_tE19Flash_kernel_traitsILi128ELi128ELi64ELi4ES3_EELb0ELb0ELb0ELb0ELb1ELb1ELb1ELb0EEEvNS_16Flash_fwd_paramsE --------------------------
	.section	.nv.shared._ZN5flash16flash_fwd_kernelI23Flash_fwd_kernel_traitsILi128ELi128ELi64ELi4ELb0ELb0EN7cutlass6half_tE19Flash_kernel_traitsILi128ELi128ELi64ELi4ES3_EELb0ELb0ELb0ELb0ELb1ELb1ELb1ELb0EEEvNS_16Flash_fwd_paramsE,"aw",@nobits
	.sectionflags	@""
	.align	16


//--------------------- .nv.shared._ZN5flash16flash_fwd_kernelI23Flash_fwd_kernel_traitsILi128ELi128ELi64ELi4ELb0ELb0EN7cutlass6half_tE19Flash_kernel_traitsILi128ELi128ELi64ELi4ES3_EELb0ELb0ELb0ELb0ELb0ELb0ELb0ELb0EEEvNS_16Flash_fwd_paramsE --------------------------
	.section	.nv.shared._ZN5flash16flash_fwd_kernelI23Flash_fwd_kernel_traitsILi128ELi128ELi64ELi4ELb0ELb0EN7cutlass6half_tE19Flash_kernel_traitsILi128ELi128ELi64ELi4ES3_EELb0ELb0ELb0ELb0ELb0ELb0ELb0ELb0EEEvNS_16Flash_fwd_paramsE,"aw",@nobits
	.sectionflags	@""
	.align	16


//--------------------- .nv.shared._ZN5flash16flash_fwd_kernelI23Flash_fwd_kernel_traitsILi128ELi128ELi64ELi4ELb0ELb0EN7cutlass6half_tE19Flash_kernel_traitsILi128ELi128ELi64ELi4ES3_EELb0ELb0ELb0ELb0ELb0ELb0ELb1ELb0EEEvNS_16Flash_fwd_paramsE --------------------------
	.section	.nv.shared._ZN5flash16flash_fwd_kernelI23Flash_fwd_kernel_traitsILi128ELi128ELi64ELi4ELb0ELb0EN7cutlass6half_tE19Flash_kernel_traitsILi128ELi128ELi64ELi4ES3_EELb0ELb0ELb0ELb0ELb0ELb0ELb1ELb0EEEvNS_16Flash_fwd_paramsE,"aw",@nobits
	.sectionflags	@""
	.align	16


//--------------------- .nv.shared._ZN5flash16flash_fwd_kernelI23Flash_fwd_kernel_traitsILi128ELi128ELi64ELi4ELb0ELb0EN7cutlass6half_tE19Flash_kernel_traitsILi128ELi128ELi64ELi4ES3_EELb0ELb0ELb0ELb1ELb0ELb0ELb0ELb0EEEvNS_16Flash_fwd_paramsE --------------------------
	.section	.nv.shared._ZN5flash16flash_fwd_kernelI23Flash_fwd_kernel_traitsILi128ELi128ELi64ELi4ELb0ELb0EN7cutlass6half_tE19Flash_kernel_traitsILi128ELi128ELi64ELi4ES3_EELb0ELb0ELb0ELb1ELb0ELb0ELb0ELb0EEEvNS_16Flash_fwd_paramsE,"aw",@nobits
	.sectionflags	@""
	.align	16


//--------------------- .nv.shared._ZN5flash16flash_fwd_kernelI23Flash_fwd_kernel_traitsILi128ELi128ELi64ELi4ELb0ELb0EN7cutlass6half_tE19Flash_kernel_traitsILi128ELi128ELi64ELi4ES3_EELb0ELb0ELb0ELb1ELb0ELb0ELb1ELb0EEEvNS_16Flash_fwd_paramsE --------------------------
	.section	.nv.shared._ZN5flash16flash_fwd_kernelI23Flash_fwd_kernel_traitsILi128ELi128ELi64ELi4ELb0ELb0EN7cutlass6half_tE19Flash_kernel_traitsILi128ELi128ELi64ELi4ES3_EELb0ELb0ELb0ELb1ELb0ELb0ELb1ELb0EEEvNS_16Flash_fwd_paramsE,"aw",@nobits
	.sectionflags	@""
	.align	16


//--------------------- .nv.shared._ZN5flash16flash_fwd_kernelI23Flash_fwd_kernel_traitsILi128ELi128ELi64ELi4ELb0ELb0EN7cutlass6half_tE19Flash_kernel_traitsILi128ELi128ELi64ELi4ES3_EELb0ELb0ELb1ELb0ELb0ELb1ELb0ELb0EEEvNS_16Flash_fwd_paramsE --------------------------
	.section	.nv.shared._ZN5flash16flash_fwd_kernelI23Flash_fwd_kernel_traitsILi128ELi128ELi64ELi4ELb0ELb0EN7cutlass6half_tE19Flash_kernel_traitsILi128ELi128ELi64ELi4ES3_EELb0ELb0ELb1ELb0ELb0ELb1ELb0ELb0EEEvNS_16Flash_fwd_paramsE,"aw",@nobits
	.sectionflags	@""
	.align	16


//--------------------- .nv.shared._ZN5flash16flash_fwd_kernelI23Flash_fwd_kernel_traitsILi128ELi128ELi64ELi4ELb0ELb0EN7cutlass6half_tE19Flash_kernel_traitsILi128ELi128ELi64ELi4ES3_EELb0ELb0ELb1ELb0ELb0ELb1ELb1ELb0EEEvNS_16Flash_fwd_paramsE --------------------------
	.section	.nv.shared._ZN5flash16flash_fwd_kernelI23Flash_fwd_kernel_traitsILi128ELi128ELi64ELi4ELb0ELb0EN7cutlass6half_tE19Flash_kernel_traitsILi128ELi128ELi64ELi4ES3_EELb0ELb0ELb1ELb0ELb0ELb1ELb1ELb0EEEvNS_16Flash_fwd_paramsE,"aw",@nobits
	.sectionflags	@""
	.align	16


//--------------------- .nv.shared._ZN5flash16flash_fwd_kernelI23Flash_fwd_kernel_traitsILi128ELi128ELi64ELi4ELb0ELb0EN7cutlass6half_tE19Flash_kernel_traitsILi128ELi128ELi64ELi4ES3_EELb0ELb0ELb1ELb0ELb0ELb0ELb0ELb0EEEvNS_16Flash_fwd_paramsE --------------------------
	.section	.nv.shared._ZN5flash16flash_fwd_kernelI23Flash_fwd_kernel_traitsILi128ELi128ELi64ELi4ELb0ELb0EN7cutlass6half_tE19Flash_kernel_traitsILi128ELi128ELi64ELi4ES3_EELb0ELb0ELb1ELb0ELb0ELb0ELb0ELb0EEEvNS_16Flash_fwd_paramsE,"aw",@nobits
	.sectionflags	@""
	.align	16


//--------------------- .nv.shared._ZN5flash16flash_fwd_kernelI23Flash_fwd_kernel_traitsILi128ELi128ELi64ELi4ELb0ELb0EN7cutlass6half_tE19Flash_kernel_traitsILi128ELi128ELi64ELi4ES3_EELb0ELb0ELb1ELb0ELb0ELb0ELb1ELb0EEEvNS_16Flash_fwd_paramsE --------------------------
	.section	.nv.shared._ZN5flash16flash_fwd_kernelI23Flash_fwd_kernel_traitsILi128ELi128ELi64ELi4ELb0ELb0EN7cutlass6half_tE19Flash_kernel_traitsILi128ELi128ELi64ELi4ES3_EELb0ELb0ELb1ELb0ELb0ELb0ELb1ELb0EEEvNS_16Flash_fwd_paramsE,"aw",@nobits
	.sectionflags	@""
	.align	16


//--------------------- .nv.shared._ZN5flash16flash_fwd_kernelI23Flash_fwd_kernel_traitsILi128ELi128ELi64ELi4ELb0ELb0EN7cutlass6half_tE19Flash_kernel_traitsILi128ELi128ELi64ELi4ES3_EELb0ELb0ELb1ELb1ELb0ELb0ELb0ELb0EEEvNS_16Flash_fwd_paramsE --------------------------
	.section	.nv.shared._ZN5flash16flash_fwd_kernelI23Flash_fwd_kernel_traitsILi128ELi128ELi64ELi4ELb0ELb0EN7cutlass6half_tE19Flash_kernel_traitsILi128ELi128ELi64ELi4ES3_EELb0ELb0ELb1ELb1ELb0ELb0ELb0ELb0EEEvNS_16Flash_fwd_paramsE,"aw",@nobits
	.sectionflags	@""
	.align	16


//--------------------- .nv.shared._ZN5flash16flash_fwd_kernelI23Flash_fwd_kernel_traitsILi128ELi128ELi64ELi4ELb0ELb0EN7cutlass6half_tE19Flash_kernel_traitsILi128ELi128ELi64ELi4ES3_EELb0ELb0ELb1ELb1ELb0ELb0ELb1ELb0EEEvNS_16Flash_fwd_paramsE --------------------------
	.section	.nv.shared._ZN5flash16flash_fwd_kernelI23Flash_fwd_kernel_traitsILi128ELi128ELi64ELi4ELb0ELb0EN7cutlass6half_tE19Flash_kernel_traitsILi128ELi128ELi64ELi4ES3_EELb0ELb0ELb1ELb1ELb0ELb0ELb1ELb0EEEvNS_16Flash_fwd_paramsE,"aw",@nobits
	.sectionflags	@""
	.align	16


//--------------------- .nv.shared._ZN5flash16flash_fwd_kernelI23Flash_fwd_kernel_traitsILi128ELi128ELi32ELi4ELb0ELb0EN7cutlass6half_tE19Flash_kernel_traitsILi128ELi128ELi32ELi4ES3_EELb0ELb0ELb0ELb0ELb0ELb1ELb0ELb0EEEvNS_16Flash_fwd_paramsE --------------------------
	.section	.nv.shared._ZN5flash16flash_fwd_kernelI23Flash_fwd_kernel_traitsILi128ELi128ELi32ELi4ELb0ELb0EN7cutlass6half_tE19Flash_kernel_traitsILi128ELi128ELi32ELi4ES3_EELb0ELb0ELb0ELb0ELb0ELb1ELb0ELb0EEEvNS_16Flash_fwd_paramsE,"aw",@nobits
	.sectionflags	@""
	.align	16


//--------------------- .nv.shared._ZN5flash16flash_fwd_kernelI23Flash_fwd_kernel_traitsILi128ELi128ELi32ELi4ELb0ELb0EN7cutlass6half_tE19Flash_kernel_traitsILi128ELi128ELi32ELi4ES3_EELb0ELb0ELb0ELb0ELb1ELb1ELb0ELb0EEEvNS_16Flash_fwd_paramsE --------------------------
	.section	.nv.shared._ZN5flash16flash_fwd_kernelI23Flash_fwd_kernel_traitsILi128ELi128ELi32ELi4ELb0ELb0EN7cutlass6half_tE19Flash_kernel_traitsILi128ELi128ELi32ELi4ES3_EELb0ELb0ELb0ELb0ELb1ELb1ELb0ELb0EEEvNS_16Flash_fwd_paramsE,"aw",@nobits
	.sectionflags	@""
	.align	16


//--------------------- .nv.shared._ZN5flash16flash_fwd_kernelI23Flash_fwd_kernel_traitsILi128ELi128ELi32ELi4ELb0ELb0EN7cutlass6half_tE19Flash_kernel_traitsILi128ELi128ELi32ELi4ES3_EELb0ELb0ELb0ELb0ELb0ELb0ELb0ELb0EEEvNS_16Flash_fwd_paramsE --------------------------
	.section	.nv.shared._ZN5flash16flash_fwd_kernelI23Flash_fwd_kernel_traitsILi128ELi128ELi32ELi4ELb0ELb0EN7cutlass6half_tE19Flash_kernel_traitsILi128ELi128ELi32ELi4ES3_EELb0ELb0ELb0ELb0ELb0ELb0ELb0ELb0EEEvNS_16Flash_fwd_paramsE,"aw",@nobits
	.sectionflags	@""
	.align	16


//--------------------- .nv.shared._ZN5flash16flash_fwd_kernelI23Flash_fwd_kernel_traitsILi128ELi128ELi32ELi4ELb0ELb0EN7cutlass6half_tE19Flash_kernel_traitsILi128ELi128ELi32ELi4ES3_EELb0ELb0ELb0ELb1ELb0ELb0ELb0ELb0EEEvNS_16Flash_fwd_paramsE --------------------------
	.section	.nv.shared._ZN5flash16flash_fwd_kernelI23Flash_fwd_kernel_traitsILi128ELi128ELi32ELi4ELb0ELb0EN7cutlass6half_tE19Flash_kernel_traitsILi128ELi128ELi32ELi4ES3_EELb0ELb0ELb0ELb1ELb0ELb0ELb0ELb0EEEvNS_16Flash_fwd_paramsE,"aw",@nobits
	.sectionflags	@""
	.align	16


//--------------------- .nv.shared._ZN5flash16flash_fwd_kernelI23Flash_fwd_kernel_traitsILi128ELi128ELi32ELi4ELb0ELb0EN7cutlass6half_tE19Flash_kernel_traitsILi128ELi128ELi32ELi4ES3_EELb0ELb0ELb1ELb0ELb0ELb1ELb0ELb0EEEvNS_16Flash_fwd_paramsE --------------------------
	.section	.nv.shared._ZN5flash16flash_fwd_kernelI23Flash_fwd_kernel_traitsILi128ELi128ELi32ELi4ELb0ELb0EN7cutlass6half_tE19Flash_kernel_traitsILi128ELi128ELi32ELi4ES3_EELb0ELb0ELb1ELb0ELb0ELb1ELb0ELb0EEEvNS_16Flash_fwd_paramsE,"aw",@nobits
	.sectionflags	@""
	.align	16


//--------------------- .nv.shared._ZN5flash16flash_fwd_kernelI23Flash_fwd_kernel_traitsILi128ELi128ELi32ELi4ELb0ELb0EN7cutlass6half_tE19Flash_kernel_traitsILi128ELi128ELi32ELi4ES3_EELb0ELb0ELb1ELb0ELb0ELb0ELb0ELb0EEEvNS_16Flash_fwd_paramsE --------------------------
	.section	.nv.shared._ZN5flash16flash_fwd_kernelI23Flash_fwd_kernel_traitsILi128ELi128ELi32ELi4ELb0ELb0EN7cutlass6half_tE19Flash_kernel_traitsILi128ELi128ELi32ELi4ES3_EELb0ELb0ELb1ELb0ELb0ELb0ELb0ELb0EEEvNS_16Flash_fwd_paramsE,"aw",@nobits
	.sectionflags	@""
	.align	16


//--------------------- .nv.shared._ZN5flash16flash_fwd_kernelI23Flash_fwd_kernel_traitsILi128ELi128ELi32ELi4ELb0ELb0EN7cutlass6half_tE19Flash_kernel_traitsILi128ELi128ELi32ELi4ES3_EELb0ELb0ELb1ELb1ELb0ELb0ELb0ELb0EEEvNS_16Flash_fwd_paramsE --------------------------
	.section	.nv.shared._ZN5flash16flash_fwd_kernelI23Flash_fwd_kernel_traitsILi128ELi128ELi32ELi4ELb0ELb0EN7cutlass6half_tE19Flash_kernel_traitsILi128ELi128ELi32ELi4ES3_EELb0ELb0ELb1ELb1ELb0ELb0ELb0ELb0EEEvNS_16Flash_fwd_paramsE,"aw",@nobits
	.sectionflags	@""
	.align	16


//--------------------- .nv.shared._ZN5flash16flash_fwd_kernelI23Flash_fwd_kernel_traitsILi128ELi128ELi32ELi4ELb0ELb0EN7cutlass6half_tE19Flash_kernel_traitsILi128ELi128ELi32ELi4ES3_EELb1ELb0ELb0ELb0ELb0ELb1ELb0ELb0EEEvNS_16Flash_fwd_paramsE --------------------------
	.section	.nv.shared._ZN5flash16flash_fwd_kernelI23Flash_fwd_kernel_traitsILi128ELi128ELi32ELi4ELb0ELb0EN7cutlass6half_tE19Flash_kernel_traitsILi128ELi128ELi32ELi4ES3_EELb1ELb0ELb0ELb0ELb0ELb1ELb0ELb0EEEvNS_16Flash_fwd_paramsE,"aw",@nobits
	.sectionflags	@""
	.align	16


//--------------------- .nv.shared._ZN5flash16flash_fwd_kernelI23Flash_fwd_kernel_traitsILi128ELi128ELi32ELi4ELb0ELb0EN7cutlass6half_tE19Flash_kernel_traitsILi128ELi128ELi32ELi4ES3_EELb0ELb0ELb0ELb0ELb0ELb1ELb1ELb0EEEvNS_16Flash_fwd_paramsE --------------------------
	.section	.nv.shared._ZN5flash16flash_fwd_kernelI23Flash_fwd_kernel_traitsILi128ELi128ELi32ELi4ELb0ELb0EN7cutlass6half_tE19Flash_kernel_traitsILi128ELi128ELi32ELi4ES3_EELb0ELb0ELb0ELb0ELb0ELb1ELb1ELb0EEEvNS_16Flash_fwd_paramsE,"aw",@nobits
	.sectionflags	@""
	.align	16


//--------------------- .nv.shared._ZN5flash16flash_fwd_kernelI23Flash_fwd_kernel_traitsILi128ELi128ELi32ELi4ELb0ELb0EN7cutlass6half_tE19Flash_kernel_traitsILi128ELi128ELi32ELi4ES3_EELb1ELb0ELb0ELb0ELb0ELb0ELb0ELb0EEEvNS_16Flash_fwd_paramsE --------------------------
	.section	.nv.shared._ZN5flash16flash_fwd_kernelI23Flash_fwd_kernel_traitsILi128ELi128ELi32ELi4ELb0ELb0EN7cutlass6half_tE19Flash_kernel_traitsILi128ELi128ELi32ELi4ES3_EELb1ELb0ELb0ELb0ELb0ELb0ELb0ELb0EEEvNS_16Flash_fwd_paramsE,"aw",@nobits
	.sectionflags	@""
	.align	16


//--------------------- .nv.shared._ZN5flash16flash_fwd_kernelI23Flash_fwd_kernel_traitsILi128ELi128ELi32ELi4ELb0ELb0EN7cutlass6half_tE19Flash_kernel_traitsILi128ELi128ELi32ELi4ES3_EELb1ELb0ELb1ELb0ELb0ELb0ELb0ELb0EEEvNS_16Flash_fwd_paramsE --------------------------
	.section	.nv.shared._ZN5flash16flash_fwd_kernelI23Flash_fwd_kernel_traitsILi128ELi128ELi32ELi4ELb0ELb0EN7cutlass6half_tE19Flash_kernel_traitsILi128ELi128ELi32ELi4ES3_EELb1ELb0ELb1ELb0ELb0ELb0ELb0ELb0EEEvNS_16Flash_fwd_paramsE,"aw",@nobits
	.sectionflags	@""
	.align	16


//--------------------- .nv.shared._ZN5flash16flash_fwd_kernelI23Flash_fwd_kernel_traitsILi128ELi128ELi32ELi4ELb0ELb0EN7cutlass6half_tE19Flash_kernel_traitsILi128ELi128ELi32ELi4ES3_EELb1ELb0ELb0ELb0ELb1ELb1ELb0ELb0EEEvNS_16Flash_fwd_paramsE --------------------------
	.section	.nv.shared._ZN5flash16flash_fwd_kernelI23Flash_fwd_kernel_traitsILi128ELi128ELi32ELi4ELb0ELb0EN7cutlass6half_tE19Flash_kernel_traitsILi128ELi128ELi32ELi4ES3_EELb1ELb0ELb0ELb0ELb1ELb1ELb0ELb0EEEvNS_16Flash_fwd_paramsE,"aw",@nobits
	.sectionflags	@""
	.align	16


//--------------------- .nv.shared._ZN5flash16flash_fwd_kernelI23Flash_fwd_kernel_traitsILi128ELi128ELi32ELi4ELb0ELb0EN7cutlass6half_tE19Flash_kernel_traitsILi128ELi128ELi32ELi4ES3_EELb0ELb0ELb0ELb0ELb1ELb1ELb1ELb0EEEvNS_16Flash_fwd_paramsE --------------------------
	.section	.nv.shared._ZN5flash16flash_fwd_kernelI23Flash_fwd_kernel_traitsILi128ELi128ELi32ELi4ELb0ELb0EN7cutlass6half_tE19Flash_kernel_traitsILi128ELi128ELi32ELi4ES3_EELb0ELb0ELb0ELb0ELb1ELb1ELb1ELb0EEEvNS_16Flash_fwd_paramsE,"aw",@nobits
	.sectionflags	@""
	.align	16


//--------------------- .nv.shared._ZN5flash16flash_fwd_kernelI23Flash_fwd_kernel_traitsILi128ELi128ELi32ELi4ELb0ELb0EN7cutlass6half_tE19Flash_kernel_traitsILi128ELi128ELi32ELi4ES3_EELb1ELb0ELb0ELb1ELb0ELb0ELb0ELb0EEEvNS_16Flash_fwd_paramsE --------------------------
	.section	.nv.shared._ZN5flash16flash_fwd_kernelI23Flash_fwd_kernel_traitsILi128ELi128ELi32ELi4ELb0ELb0EN7cutlass6half_tE19Flash_kernel_traitsILi128ELi128ELi32ELi4ES3_EELb1ELb0ELb0ELb1ELb0ELb0ELb0ELb0EEEvNS_16Flash_fwd_paramsE,"aw",@nobits
	.sectionflags	@""
	.align	16


//--------------------- .nv.shared._ZN5flash16flash_fwd_kernelI23Flash_fwd_kernel_traitsILi128ELi128ELi32ELi4ELb0ELb0EN7cutlass6half_tE19Flash_kernel_traitsILi128ELi128ELi32ELi4ES3_EELb1ELb0ELb0ELb0ELb0ELb0ELb0ELb1EEEvNS_16Flash_fwd_paramsE --------------------------
	.section	.nv.shared._ZN5flash16flash_fwd_kernelI23Flash_fwd_kernel_traitsILi128ELi128ELi32ELi4ELb0ELb0EN7cutlass6half_tE19Flash_kernel_traitsILi128ELi128ELi32ELi4ES3_EELb1ELb0ELb0ELb0ELb0ELb0ELb0ELb1EEEvNS_16Flash_fwd_paramsE,"aw",@nobits
	.sectionflags	@""
	.align	16


//--------------------- .nv.shared._ZN5flash16flash_fwd_kernelI23Flash_fwd_kernel_traitsILi128ELi128ELi32ELi4ELb0ELb0EN7cutlass6half_tE19Flash_kernel_traitsILi128ELi128ELi32ELi4ES3_EELb0ELb0ELb0ELb0ELb0ELb0ELb1ELb0EEEvNS_16Flash_fwd_paramsE --------------------------
	.section	.nv.shared._ZN5flash16flash_fwd_kernelI23Flash_fwd_kernel_traitsILi128ELi128ELi32ELi4ELb0ELb0EN7cutlass6half_tE19Flash_kernel_traitsILi128ELi128ELi32ELi4ES3_EELb0ELb0ELb0ELb0ELb0ELb0ELb1ELb0EEEvNS_16Flash_fwd_paramsE,"aw",@nobits
	.sectionflags	@""
	.align	16


//--------------------- .nv.shared._ZN5flash16flash_fwd_kernelI23Flash_fwd_kernel_traitsILi128ELi128ELi32ELi4ELb0ELb0EN7cutlass6half_tE19Flash_kernel_traitsILi128ELi128ELi32ELi4ES3_EELb1ELb0ELb0ELb1ELb0ELb0ELb0ELb1EEEvNS_16Flash_fwd_paramsE --------------------------
	.section	.nv.shared._ZN5flash16flash_fwd_kernelI23Flash_fwd_kernel_traitsILi128ELi128ELi32ELi4ELb0ELb0EN7cutlass6half_tE19Flash_kernel_traitsILi128ELi128ELi32ELi4ES3_EELb1ELb0ELb0ELb1ELb0ELb0ELb0ELb1EEEvNS_16Flash_fwd_paramsE,"aw",@nobits
	.sectionflags	@""
	.align	16


//--------------------- .nv.shared._ZN5flash16flash_fwd_kernelI23Flash_fwd_kernel_traitsILi128ELi128ELi32ELi4ELb0ELb0EN7cutlass6half_tE19Flash_kernel_traitsILi128ELi128ELi32ELi4ES3_EELb0ELb0ELb0ELb1ELb0ELb0ELb1ELb0EEEvNS_16Flash_fwd_paramsE --------------------------
	.section	.nv.shared._ZN5flash16flash_fwd_kernelI23Flash_fwd_kernel_traitsILi128ELi128ELi32ELi4ELb0ELb0EN7cutlass6half_tE19Flash_kernel_traitsILi128ELi128ELi32ELi4ES3_EELb0ELb0ELb0ELb1ELb0ELb0ELb1ELb0EEEvNS_16Flash_fwd_paramsE,"aw",@nobits
	.sectionflags	@""
	.align	16


//--------------------- .nv.shared._ZN5flash16flash_fwd_kernelI23Flash_fwd_kernel_traitsILi128ELi128ELi32ELi4ELb0ELb0EN7cutlass6half_tE19Flash_kernel_traitsILi128ELi128ELi32ELi4ES3_EELb1ELb0ELb1ELb0ELb0ELb1ELb0ELb0EEEvNS_16Flash_fwd_paramsE --------------------------
	.section	.nv.shared._ZN5flash16flash_fwd_kernelI23Flash_fwd_kernel_traitsILi128ELi128ELi32ELi4ELb0ELb0EN7cutlass6half_tE19Flash_kernel_traitsILi128ELi128ELi32ELi4ES3_EELb1ELb0ELb1ELb0ELb0ELb1ELb0ELb0EEEvNS_16Flash_fwd_paramsE,"aw",@nobits
	.sectionflags	@""
	.align	16


//--------------------- .nv.shared._ZN5flash16flash_fwd_kernelI23Flash_fwd_kernel_traitsILi128ELi128ELi32ELi4ELb0ELb0EN7cutlass6half_tE19Flash_kernel_traitsILi128ELi128ELi32ELi4ES3_EELb0ELb0ELb1ELb0ELb0ELb1ELb1ELb0EEEvNS_16Flash_fwd_paramsE --------------------------
	.section	.nv.shared._ZN5flash16flash_fwd_kernelI23Flash_fwd_kernel_traitsILi128ELi128ELi32ELi4ELb0ELb0EN7cutlass6half_tE19Flash_kernel_traitsILi128ELi128ELi32ELi4ES3_EELb0ELb0ELb1ELb0ELb0ELb1ELb1ELb0EEEvNS_16Flash_fwd_paramsE,"aw",@nobits
	.sectionflags	@""
	.align	16


//--------------------- .nv.shared._ZN5flash16flash_fwd_kernelI23Flash_fwd_kernel_traitsILi128ELi128ELi32ELi4ELb0ELb0EN7cutlass6half_tE19Flash_kernel_traitsILi128ELi128ELi32ELi4ES3_EELb1ELb0ELb1ELb1ELb0ELb0ELb0ELb0EEEvNS_16Flash_fwd_paramsE --------------------------
	.section	.nv.shared._ZN5flash16flash_fwd_kernelI23Flash_fwd_kernel_traitsILi128ELi128ELi32ELi4ELb0ELb0EN7cutlass6half_tE19Flash_kernel_traitsILi128ELi128ELi32ELi4ES3_EELb1ELb0ELb1ELb1ELb0ELb0ELb0ELb0EEEvNS_16Flash_fwd_paramsE,"aw",@nobits
	.sectionflags	@""
	.align	16


//--------------------- .nv.shared._ZN5flash16flash_fwd_kernelI23Flash_fwd_kernel_traitsILi128ELi128ELi32ELi4ELb0ELb0EN7cutlass6half_tE19Flash_kernel_traitsILi128ELi128ELi32ELi4ES3_EELb1ELb0ELb1ELb0ELb0ELb0ELb0ELb1EEEvNS_16Flash_fwd_paramsE --------------------------
	.section	.nv.shared._ZN5flash16flash_fwd_kernelI23Flash_fwd_kernel_traitsILi128ELi128ELi32ELi4ELb0ELb0EN7cutlass6half_tE19Flash_kernel_traitsILi128ELi128ELi32ELi4ES3_EELb1ELb0ELb1ELb0ELb0ELb0ELb0ELb1EEEvNS_16Flash_fwd_paramsE,"aw",@nobits
	.sectionflags	@""
	.align	16


//--------------------- .nv.shared._ZN5flash16flash_fwd_kernelI23Flash_fwd_kernel_traitsILi128ELi128ELi32ELi4ELb0ELb0EN7cutlass6half_tE19Flash_kernel_traitsILi128ELi128ELi32ELi4ES3_EELb0ELb0ELb1ELb0ELb0ELb0ELb1ELb0EEEvNS_16Flash_fwd_paramsE --------------------------
	.section	.nv.shared._ZN5flash16flash_fwd_kernelI23Flash_fwd_kernel_traitsILi128ELi128ELi32ELi4ELb0ELb0EN7cutlass6half_tE19Flash_kernel_traitsILi128ELi128ELi32ELi4ES3_EELb0ELb0ELb1ELb0ELb0ELb0ELb1ELb0EEEvNS_16Flash_fwd_paramsE,"aw",@nobits
	.sectionflags	@""
	.align	16


//--------------------- .nv.shared._ZN5flash16flash_fwd_kernelI23Flash_fwd_kernel_traitsILi128ELi128ELi32ELi4ELb0ELb0EN7cutlass6half_tE19Flash_kernel_traitsILi128ELi128ELi32ELi4ES3_EELb1ELb0ELb1ELb1ELb0ELb0ELb0ELb1EEEvNS_16Flash_fwd_paramsE --------------------------
	.section	.nv.shared._ZN5flash16flash_fwd_kernelI23Flash_fwd_kernel_traitsILi128ELi128ELi32ELi4ELb0ELb0EN7cutlass6half_tE19Flash_kernel_traitsILi128ELi128ELi32ELi4ES3_EELb1ELb0ELb1ELb1ELb0ELb0ELb0ELb1EEEvNS_16Flash_fwd_paramsE,"aw",@nobits
	.sectionflags	@""
	.align	16


//--------------------- .nv.shared._ZN5flash16flash_fwd_kernelI23Flash_fwd_kernel_traitsILi128ELi128ELi32ELi4ELb0ELb0EN7cutlass6half_tE19Flash_kernel_traitsILi128ELi128ELi32ELi4ES3_EELb0ELb0ELb1ELb1ELb0ELb0ELb1ELb0EEEvNS_16Flash_fwd_paramsE --------------------------
	.section	.nv.shared._ZN5flash16flash_fwd_kernelI23Flash_fwd_kernel_traitsILi128ELi128ELi32ELi4ELb0ELb0EN7cutlass6half_tE19Flash_kernel_traitsILi128ELi128ELi32ELi4ES3_EELb0ELb0ELb1ELb1ELb0ELb0ELb1ELb0EEEvNS_16Flash_fwd_paramsE,"aw",@nobits
	.sectionflags	@""
	.align	16
